// Copyright (c) 2024, Jay Shah, Ganesh Bikshandi, Ying Zhang, Vijay Thakkar, Pradeep Ramani, Tri Dao.
// Splitting the different template instantiations to different files to speed up compilation.
// This file is auto-generated. See "generate_kernels.py"

#include "flash_fwd_launch_template.h"

#ifndef FLASHATTENTION_DISABLE_HDIM64
template void run_mha_fwd_<90, cutlass::half_t, 64, 512, true, true, false, true>(Flash_fwd_params &params, cudaStream_t stream);
#endif


// ===== COMPILED SASS (sm_90a) =====

	.target	sm_90a

	.elftype	@"ET_EXEC"


//--------------------- .note.nv.tkinfo           --------------------------
	.section	.note.nv.tkinfo,"",@"SHT_NOTE"
	.sectionflags	@"SHF_NOTE_NV_TKINFO"
	.tkinfo
        /*0018*/ 	.word	0x00000002
        /*0030*/ 	.string	""
        /*0030*/ 	.string	"ptxas"
        /*0030*/ 	.string	"Cuda compilation tools, release 13.0, V13.0.88"
        /*0030*/ 	.string	"Build cuda_13.0.r13.0/compiler.36424714_0"
        /*0030*/ 	.string	"-arch sm_90a -m 64 "



//--------------------- .note.nv.cuinfo           --------------------------
	.section	.note.nv.cuinfo,"",@"SHT_NOTE"
	.sectionflags	@"SHF_NOTE_NV_CUINFO"
        /*0018*/ 	.short	0x0002
        /*001a*/ 	.short	0x005a
        /*001c*/ 	.short	0x0082
	.zero		2


//--------------------- .nv.info                  --------------------------
	.section	.nv.info,"",@"SHT_CUDA_INFO"
	.align	4


	//----- nvinfo : EIATTR_REGCOUNT
	.align		4
        /*0000*/ 	.byte	0x04, 0x2f
        /*0002*/ 	.short	(.L_20 - .L_19)
	.align		4
.L_19:
        /*0004*/ 	.word	index@(_ZN7cutlass13device_kernelIN5flash11enable_sm90INS1_16FlashAttnFwdSm90INS1_25CollectiveMainloopFwdSm90ILi2EN4cute5tupleIJNS5_1CILi1EEES8_S8_EEENS6_IJNS7_ILi64EEESA_SA_EEELi512ENS_6half_tEfNS_4arch4Sm90ELb1ELb0ELb0ELb1ELb1ELb1ELb1ELb0ELb0ELb1ELb1ELb0EEENS1_21CollectiveEpilogueFwdINS6_IJSA_NS7_ILi512EEESA_EEES9_SC_SE_Li256ELb1ELb1ELb1ELb0EEENS1_36VarlenDynamicPersistentTileSchedulerILi64ELi64ELi256ELi128ELb1ELb1ELb1ELb1ELb1ELb1EEEEEEEEEvNT_6ParamsE)
        /*0008*/ 	.word	0x000000a8


	//----- nvinfo : EIATTR_FRAME_SIZE
	.align		4
.L_20:
        /*000c*/ 	.byte	0x04, 0x11
        /*000e*/ 	.short	(.L_22 - .L_21)
	.align		4
.L_21:
        /*0010*/ 	.word	index@(_ZN7cutlass13device_kernelIN5flash11enable_sm90INS1_16FlashAttnFwdSm90INS1_25CollectiveMainloopFwdSm90ILi2EN4cute5tupleIJNS5_1CILi1EEES8_S8_EEENS6_IJNS7_ILi64EEESA_SA_EEELi512ENS_6half_tEfNS_4arch4Sm90ELb1ELb0ELb0ELb1ELb1ELb1ELb1ELb0ELb0ELb1ELb1ELb0EEENS1_21CollectiveEpilogueFwdINS6_IJSA_NS7_ILi512EEESA_EEES9_SC_SE_Li256ELb1ELb1ELb1ELb0EEENS1_36VarlenDynamicPersistentTileSchedulerILi64ELi64ELi256ELi128ELb1ELb1ELb1ELb1ELb1ELb1EEEEEEEEEvNT_6ParamsE)
        /*0014*/ 	.word	0x00000088


	//----- nvinfo : EIATTR_REGCOUNT
	.align		4
.L_22:
        /*0018*/ 	.byte	0x04, 0x2f
        /*001a*/ 	.short	(.L_24 - .L_23)
	.align		4
.L_23:
        /*001c*/ 	.word	index@(_ZN7cutlass13device_kernelIN5flash11enable_sm90INS1_16FlashAttnFwdSm90INS1_25CollectiveMainloopFwdSm90ILi2EN4cute5tupleIJNS5_1CILi1EEES8_S8_EEENS6_IJNS7_ILi64EEESA_SA_EEELi512ENS_6half_tEfNS_4arch4Sm90ELb1ELb0ELb0ELb1ELb1ELb0ELb1ELb0ELb0ELb1ELb1ELb0EEENS1_21CollectiveEpilogueFwdINS6_IJSA_NS7_ILi512EEESA_EEES9_SC_SE_Li256ELb1ELb1ELb1ELb0EEENS1_36VarlenDynamicPersistentTileSchedulerILi64ELi64ELi256ELi128ELb1ELb1ELb1ELb1ELb1ELb1EEEEEEEEEvNT_6ParamsE)
        /*0020*/ 	.word	0x000000a8


	//----- nvinfo : EIATTR_FRAME_SIZE
	.align		4
.L_24:
        /*0024*/ 	.byte	0x04, 0x11
        /*0026*/ 	.short	(.L_26 - .L_25)
	.align		4
.L_25:
        /*0028*/ 	.word	index@(_ZN7cutlass13device_kernelIN5flash11enable_sm90INS1_16FlashAttnFwdSm90INS1_25CollectiveMainloopFwdSm90ILi2EN4cute5tupleIJNS5_1CILi1EEES8_S8_EEENS6_IJNS7_ILi64EEESA_SA_EEELi512ENS_6half_tEfNS_4arch4Sm90ELb1ELb0ELb0ELb1ELb1ELb0ELb1ELb0ELb0ELb1ELb1ELb0EEENS1_21CollectiveEpilogueFwdINS6_IJSA_NS7_ILi512EEESA_EEES9_SC_SE_Li256ELb1ELb1ELb1ELb0EEENS1_36VarlenDynamicPersistentTileSchedulerILi64ELi64ELi256ELi128ELb1ELb1ELb1ELb1ELb1ELb1EEEEEEEEEvNT_6ParamsE)
        /*002c*/ 	.word	0x00000030


	//----- nvinfo : EIATTR_REGCOUNT
	.align		4
.L_26:
        /*0030*/ 	.byte	0x04, 0x2f
        /*0032*/ 	.short	(.L_28 - .L_27)
	.align		4
.L_27:
        /*0034*/ 	.word	index@(_ZN7cutlass13device_kernelIN5flash11enable_sm90INS1_16FlashAttnFwdSm90INS1_25CollectiveMainloopFwdSm90ILi2EN4cute5tupleIJNS5_1CILi1EEES8_S8_EEENS6_IJNS7_ILi64EEESA_SA_EEELi512ENS_6half_tEfNS_4arch4Sm90ELb1ELb0ELb0ELb1ELb1ELb1ELb0ELb0ELb0ELb1ELb1ELb0EEENS1_21CollectiveEpilogueFwdINS6_IJSA_NS7_ILi512EEESA_EEES9_SC_SE_Li256ELb1ELb1ELb1ELb0EEENS1_36VarlenDynamicPersistentTileSchedulerILi64ELi64ELi256ELi128ELb1ELb1ELb1ELb1ELb1ELb1EEEEEEEEEvNT_6ParamsE)
        /*0038*/ 	.word	0x000000a8


	//----- nvinfo : EIATTR_FRAME_SIZE
	.align		4
.L_28:
        /*003c*/ 	.byte	0x04, 0x11
        /*003e*/ 	.short	(.L_30 - .L_29)
	.align		4
.L_29:
        /*0040*/ 	.word	index@(_ZN7cutlass13device_kernelIN5flash11enable_sm90INS1_16FlashAttnFwdSm90INS1_25CollectiveMainloopFwdSm90ILi2EN4cute5tupleIJNS5_1CILi1EEES8_S8_EEENS6_IJNS7_ILi64EEESA_SA_EEELi512ENS_6half_tEfNS_4arch4Sm90ELb1ELb0ELb0ELb1ELb1ELb1ELb0ELb0ELb0ELb1ELb1ELb0EEENS1_21CollectiveEpilogueFwdINS6_IJSA_NS7_ILi512EEESA_EEES9_SC_SE_Li256ELb1ELb1ELb1ELb0EEENS1_36VarlenDynamicPersistentTileSchedulerILi64ELi64ELi256ELi128ELb1ELb1ELb1ELb1ELb1ELb1EEEEEEEEEvNT_6ParamsE)
        /*0044*/ 	.word	0x00000070


	//----- nvinfo : EIATTR_REGCOUNT
	.align		4
.L_30:
        /*0048*/ 	.byte	0x04, 0x2f
        /*004a*/ 	.short	(.L_32 - .L_31)
	.align		4
.L_31:
        /*004c*/ 	.word	index@(_ZN7cutlass13device_kernelIN5flash11enable_sm90INS1_16FlashAttnFwdSm90INS1_25CollectiveMainloopFwdSm90ILi2EN4cute5tupleIJNS5_1CILi1EEES8_S8_EEENS6_IJNS7_ILi64EEESA_SA_EEELi512ENS_6half_tEfNS_4arch4Sm90ELb1ELb0ELb0ELb1ELb1ELb0ELb0ELb0ELb0ELb1ELb1ELb0EEENS1_21CollectiveEpilogueFwdINS6_IJSA_NS7_ILi512EEESA_EEES9_SC_SE_Li256ELb1ELb1ELb1ELb0EEENS1_36VarlenDynamicPersistentTileSchedulerILi64ELi64ELi256ELi128ELb1ELb1ELb1ELb1ELb1ELb1EEEEEEEEEvNT_6ParamsE)
        /*0050*/ 	.word	0x000000a8


	//----- nvinfo : EIATTR_FRAME_SIZE
	.align		4
.L_32:
        /*0054*/ 	.byte	0x04, 0x11
        /*0056*/ 	.short	(.L_34 - .L_33)
	.align		4
.L_33:
        /*0058*/ 	.word	index@(_ZN7cutlass13device_kernelIN5flash11enable_sm90INS1_16FlashAttnFwdSm90INS1_25CollectiveMainloopFwdSm90ILi2EN4cute5tupleIJNS5_1CILi1EEES8_S8_EEENS6_IJNS7_ILi64EEESA_SA_EEELi512ENS_6half_tEfNS_4arch4Sm90ELb1ELb0ELb0ELb1ELb1ELb0ELb0ELb0ELb0ELb1ELb1ELb0EEENS1_21CollectiveEpilogueFwdINS6_IJSA_NS7_ILi512EEESA_EEES9_SC_SE_Li256ELb1ELb1ELb1ELb0EEENS1_36VarlenDynamicPersistentTileSchedulerILi64ELi64ELi256ELi128ELb1ELb1ELb1ELb1ELb1ELb1EEEEEEEEEvNT_6ParamsE)
        /*005c*/ 	.word	0x00000038


	//----- nvinfo : EIATTR_REGCOUNT
	.align		4
.L_34:
        /*0060*/ 	.byte	0x04, 0x2f
        /*0062*/ 	.short	(.L_36 - .L_35)
	.align		4
.L_35:
        /*0064*/ 	.word	index@(_ZN7cutlass13device_kernelIN5flash11enable_sm90INS1_16FlashAttnFwdSm90INS1_25CollectiveMainloopFwdSm90ILi2EN4cute5tupleIJNS5_1CILi1EEES8_S8_EEENS6_IJNS7_ILi64EEESA_SA_EEELi512ENS_6half_tEfNS_4arch4Sm90ELb1ELb0ELb0ELb0ELb1ELb0ELb1ELb0ELb0ELb1ELb1ELb0EEENS1_21CollectiveEpilogueFwdINS6_IJSA_NS7_ILi512EEESA_EEES9_SC_SE_Li256ELb0ELb1ELb1ELb0EEENS1_19SingleTileSchedulerILb0ELb1ELb1ELi64EEEEEEEEEvNT_6ParamsE)
        /*0068*/ 	.word	0x000000a8


	//----- nvinfo : EIATTR_FRAME_SIZE
	.align		4
.L_36:
        /*006c*/ 	.byte	0x04, 0x11
        /*006e*/ 	.short	(.L_38 - .L_37)
	.align		4
.L_37:
        /*0070*/ 	.word	index@(_ZN7cutlass13device_kernelIN5flash11enable_sm90INS1_16FlashAttnFwdSm90INS1_25CollectiveMainloopFwdSm90ILi2EN4cute5tupleIJNS5_1CILi1EEES8_S8_EEENS6_IJNS7_ILi64EEESA_SA_EEELi512ENS_6half_tEfNS_4arch4Sm90ELb1ELb0ELb0ELb0ELb1ELb0ELb1ELb0ELb0ELb1ELb1ELb0EEENS1_21CollectiveEpilogueFwdINS6_IJSA_NS7_ILi512EEESA_EEES9_SC_SE_Li256ELb0ELb1ELb1ELb0EEENS1_19SingleTileSchedulerILb0ELb1ELb1ELi64EEEEEEEEEvNT_6ParamsE)
        /*0074*/ 	.word	0x00000008


	//----- nvinfo : EIATTR_REGCOUNT
	.align		4
.L_38:
        /*0078*/ 	.byte	0x04, 0x2f
        /*007a*/ 	.short	(.L_40 - .L_39)
	.align		4
.L_39:
        /*007c*/ 	.word	index@(_ZN7cutlass13device_kernelIN5flash11enable_sm90INS1_16FlashAttnFwdSm90INS1_25CollectiveMainloopFwdSm90ILi2EN4cute5tupleIJNS5_1CILi1EEES8_S8_EEENS6_IJNS7_ILi64EEESA_SA_EEELi512ENS_6half_tEfNS_4arch4Sm90ELb1ELb0ELb0ELb0ELb1ELb0ELb0ELb0ELb0ELb1ELb1ELb0EEENS1_21CollectiveEpilogueFwdINS6_IJSA_NS7_ILi512EEESA_EEES9_SC_SE_Li256ELb0ELb1ELb1ELb0EEENS1_19SingleTileSchedulerILb0ELb1ELb1ELi64EEEEEEEEEvNT_6ParamsE)
        /*0080*/ 	.word	0x000000a8


	//----- nvinfo : EIATTR_FRAME_SIZE
	.align		4
.L_40:
        /*0084*/ 	.byte	0x04, 0x11
        /*0086*/ 	.short	(.L_42 - .L_41)
	.align		4
.L_41:
        /*0088*/ 	.word	index@(_ZN7cutlass13device_kernelIN5flash11enable_sm90INS1_16FlashAttnFwdSm90INS1_25CollectiveMainloopFwdSm90ILi2EN4cute5tupleIJNS5_1CILi1EEES8_S8_EEENS6_IJNS7_ILi64EEESA_SA_EEELi512ENS_6half_tEfNS_4arch4Sm90ELb1ELb0ELb0ELb0ELb1ELb0ELb0ELb0ELb0ELb1ELb1ELb0EEENS1_21CollectiveEpilogueFwdINS6_IJSA_NS7_ILi512EEESA_EEES9_SC_SE_Li256ELb0ELb1ELb1ELb0EEENS1_19SingleTileSchedulerILb0ELb1ELb1ELi64EEEEEEEEEvNT_6ParamsE)
        /*008c*/ 	.word	0x00000000


	//----- nvinfo : EIATTR_REGCOUNT
	.align		4
.L_42:
        /*0090*/ 	.byte	0x04, 0x2f
        /*0092*/ 	.short	(.L_44 - .L_43)
	.align		4
.L_43:
        /*0094*/ 	.word	index@(_ZN7cutlass13device_kernelIN5flash11enable_sm90INS1_16FlashAttnFwdSm90INS1_25CollectiveMainloopFwdSm90ILi2EN4cute5tupleIJNS5_1CILi1EEES8_S8_EEENS6_IJNS7_ILi64EEESA_SA_EEELi512ENS_6half_tEfNS_4arch4Sm90ELb0ELb1ELb0ELb1ELb1ELb1ELb1ELb0ELb0ELb1ELb1ELb0EEENS1_21CollectiveEpilogueFwdINS6_IJSA_NS7_ILi512EEESA_EEES9_SC_SE_Li256ELb1ELb1ELb1ELb0EEENS1_36VarlenDynamicPersistentTileSchedulerILi64ELi64ELi256ELi128ELb1ELb1ELb1ELb1ELb0ELb1EEEEEEEEEvNT_6ParamsE)
        /*0098*/ 	.word	0x000000a8


	//----- nvinfo : EIATTR_FRAME_SIZE
	.align		4
.L_44:
        /*009c*/ 	.byte	0x04, 0x11
        /*009e*/ 	.short	(.L_46 - .L_45)
	.align		4
.L_45:
        /*00a0*/ 	.word	index@(_ZN7cutlass13device_kernelIN5flash11enable_sm90INS1_16FlashAttnFwdSm90INS1_25CollectiveMainloopFwdSm90ILi2EN4cute5tupleIJNS5_1CILi1EEES8_S8_EEENS6_IJNS7_ILi64EEESA_SA_EEELi512ENS_6half_tEfNS_4arch4Sm90ELb0ELb1ELb0ELb1ELb1ELb1ELb1ELb0ELb0ELb1ELb1ELb0EEENS1_21CollectiveEpilogueFwdINS6_IJSA_NS7_ILi512EEESA_EEES9_SC_SE_Li256ELb1ELb1ELb1ELb0EEENS1_36VarlenDynamicPersistentTileSchedulerILi64ELi64ELi256ELi128ELb1ELb1ELb1ELb1ELb0ELb1EEEEEEEEEvNT_6ParamsE)
        /*00a4*/ 	.word	0x00000080


	//----- nvinfo : EIATTR_REGCOUNT
	.align		4
.L_46:
        /*00a8*/ 	.byte	0x04, 0x2f
        /*00aa*/ 	.short	(.L_48 - .L_47)
	.align		4
.L_47:
        /*00ac*/ 	.word	index@(_ZN7cutlass13device_kernelIN5flash11enable_sm90INS1_16FlashAttnFwdSm90INS1_25CollectiveMainloopFwdSm90ILi2EN4cute5tupleIJNS5_1CILi1EEES8_S8_EEENS6_IJNS7_ILi64EEESA_SA_EEELi512ENS_6half_tEfNS_4arch4Sm90ELb0ELb1ELb0ELb1ELb1ELb0ELb1ELb0ELb0ELb1ELb1ELb0EEENS1_21CollectiveEpilogueFwdINS6_IJSA_NS7_ILi512EEESA_EEES9_SC_SE_Li256ELb1ELb1ELb1ELb0EEENS1_36VarlenDynamicPersistentTileSchedulerILi64ELi64ELi256ELi128ELb1ELb1ELb1ELb1ELb0ELb1EEEEEEEEEvNT_6ParamsE)
        /*00b0*/ 	.word	0x000000a8


	//----- nvinfo : EIATTR_FRAME_SIZE
	.align		4
.L_48:
        /*00b4*/ 	.byte	0x04, 0x11
        /*00b6*/ 	.short	(.L_50 - .L_49)
	.align		4
.L_49:
        /*00b8*/ 	.word	index@(_ZN7cutlass13device_kernelIN5flash11enable_sm90INS1_16FlashAttnFwdSm90INS1_25CollectiveMainloopFwdSm90ILi2EN4cute5tupleIJNS5_1CILi1EEES8_S8_EEENS6_IJNS7_ILi64EEESA_SA_EEELi512ENS_6half_tEfNS_4arch4Sm90ELb0ELb1ELb0ELb1ELb1ELb0ELb1ELb0ELb0ELb1ELb1ELb0EEENS1_21CollectiveEpilogueFwdINS6_IJSA_NS7_ILi512EEESA_EEES9_SC_SE_Li256ELb1ELb1ELb1ELb0EEENS1_36VarlenDynamicPersistentTileSchedulerILi64ELi64ELi256ELi128ELb1ELb1ELb1ELb1ELb0ELb1EEEEEEEEEvNT_6ParamsE)
        /*00bc*/ 	.word	0x00000040


	//----- nvinfo : EIATTR_REGCOUNT
	.align		4
.L_50:
        /*00c0*/ 	.byte	0x04, 0x2f
        /*00c2*/ 	.short	(.L_52 - .L_51)
	.align		4
.L_51:
        /*00c4*/ 	.word	index@(_ZN7cutlass13device_kernelIN5flash11enable_sm90INS1_16FlashAttnFwdSm90INS1_25CollectiveMainloopFwdSm90ILi2EN4cute5tupleIJNS5_1CILi1EEES8_S8_EEENS6_IJNS7_ILi64EEESA_SA_EEELi512ENS_6half_tEfNS_4arch4Sm90ELb0ELb1ELb0ELb1ELb1ELb1ELb0ELb0ELb0ELb1ELb1ELb0EEENS1_21CollectiveEpilogueFwdINS6_IJSA_NS7_ILi512EEESA_EEES9_SC_SE_Li256ELb1ELb1ELb1ELb0EEENS1_36VarlenDynamicPersistentTileSchedulerILi64ELi64ELi256ELi128ELb1ELb1ELb1ELb1ELb0ELb1EEEEEEEEEvNT_6ParamsE)
        /*00c8*/ 	.word	0x000000a8


	//----- nvinfo : EIATTR_FRAME_SIZE
	.align		4
.L_52:
        /*00cc*/ 	.byte	0x04, 0x11
        /*00ce*/ 	.short	(.L_54 - .L_53)
	.align		4
.L_53:
        /*00d0*/ 	.word	index@(_ZN7cutlass13device_kernelIN5flash11enable_sm90INS1_16FlashAttnFwdSm90INS1_25CollectiveMainloopFwdSm90ILi2EN4cute5tupleIJNS5_1CILi1EEES8_S8_EEENS6_IJNS7_ILi64EEESA_SA_EEELi512ENS_6half_tEfNS_4arch4Sm90ELb0ELb1ELb0ELb1ELb1ELb1ELb0ELb0ELb0ELb1ELb1ELb0EEENS1_21CollectiveEpilogueFwdINS6_IJSA_NS7_ILi512EEESA_EEES9_SC_SE_Li256ELb1ELb1ELb1ELb0EEENS1_36VarlenDynamicPersistentTileSchedulerILi64ELi64ELi256ELi128ELb1ELb1ELb1ELb1ELb0ELb1EEEEEEEEEvNT_6ParamsE)
        /*00d4*/ 	.word	0x00000070


	//----- nvinfo : EIATTR_REGCOUNT
	.align		4
.L_54:
        /*00d8*/ 	.byte	0x04, 0x2f
        /*00da*/ 	.short	(.L_56 - .L_55)
	.align		4
.L_55:
        /*00dc*/ 	.word	index@(_ZN7cutlass13device_kernelIN5flash11enable_sm90INS1_16FlashAttnFwdSm90INS1_25CollectiveMainloopFwdSm90ILi2EN4cute5tupleIJNS5_1CILi1EEES8_S8_EEENS6_IJNS7_ILi64EEESA_SA_EEELi512ENS_6half_tEfNS_4arch4Sm90ELb0ELb1ELb0ELb1ELb1ELb0ELb0ELb0ELb0ELb1ELb1ELb0EEENS1_21CollectiveEpilogueFwdINS6_IJSA_NS7_ILi512EEESA_EEES9_SC_SE_Li256ELb1ELb1ELb1ELb0EEENS1_36VarlenDynamicPersistentTileSchedulerILi64ELi64ELi256ELi128ELb1ELb1ELb1ELb1ELb0ELb1EEEEEEEEEvNT_6ParamsE)
        /*00e0*/ 	.word	0x000000a8


	//----- nvinfo : EIATTR_FRAME_SIZE
	.align		4
.L_56:
        /*00e4*/ 	.byte	0x04, 0x11
        /*00e6*/ 	.short	(.L_58 - .L_57)
	.align		4
.L_57:
        /*00e8*/ 	.word	index@(_ZN7cutlass13device_kernelIN5flash11enable_sm90INS1_16FlashAttnFwdSm90INS1_25CollectiveMainloopFwdSm90ILi2EN4cute5tupleIJNS5_1CILi1EEES8_S8_EEENS6_IJNS7_ILi64EEESA_SA_EEELi512ENS_6half_tEfNS_4arch4Sm90ELb0ELb1ELb0ELb1ELb1ELb0ELb0ELb0ELb0ELb1ELb1ELb0EEENS1_21CollectiveEpilogueFwdINS6_IJSA_NS7_ILi512EEESA_EEES9_SC_SE_Li256ELb1ELb1ELb1ELb0EEENS1_36VarlenDynamicPersistentTileSchedulerILi64ELi64ELi256ELi128ELb1ELb1ELb1ELb1ELb0ELb1EEEEEEEEEvNT_6ParamsE)
        /*00ec*/ 	.word	0x00000028


	//----- nvinfo : EIATTR_REGCOUNT
	.align		4
.L_58:
        /*00f0*/ 	.byte	0x04, 0x2f
        /*00f2*/ 	.short	(.L_60 - .L_59)
	.align		4
.L_59:
        /*00f4*/ 	.word	index@(_ZN7cutlass13device_kernelIN5flash11enable_sm90INS1_16FlashAttnFwdSm90INS1_25CollectiveMainloopFwdSm90ILi2EN4cute5tupleIJNS5_1CILi1EEES8_S8_EEENS6_IJNS7_ILi64EEESA_SA_EEELi512ENS_6half_tEfNS_4arch4Sm90ELb0ELb1ELb0ELb0ELb1ELb0ELb1ELb0ELb0ELb1ELb1ELb0EEENS1_21CollectiveEpilogueFwdINS6_IJSA_NS7_ILi512EEESA_EEES9_SC_SE_Li256ELb0ELb1ELb1ELb0EEENS1_19SingleTileSchedulerILb0ELb1ELb1ELi64EEEEEEEEEvNT_6ParamsE)
        /*00f8*/ 	.word	0x000000a8


	//----- nvinfo : EIATTR_FRAME_SIZE
	.align		4
.L_60:
        /*00fc*/ 	.byte	0x04, 0x11
        /*00fe*/ 	.short	(.L_62 - .L_61)
	.align		4
.L_61:
        /*0100*/ 	.word	index@(_ZN7cutlass13device_kernelIN5flash11enable_sm90INS1_16FlashAttnFwdSm90INS1_25CollectiveMainloopFwdSm90ILi2EN4cute5tupleIJNS5_1CILi1EEES8_S8_EEENS6_IJNS7_ILi64EEESA_SA_EEELi512ENS_6half_tEfNS_4arch4Sm90ELb0ELb1ELb0ELb0ELb1ELb0ELb1ELb0ELb0ELb1ELb1ELb0EEENS1_21CollectiveEpilogueFwdINS6_IJSA_NS7_ILi512EEESA_EEES9_SC_SE_Li256ELb0ELb1ELb1ELb0EEENS1_19SingleTileSchedulerILb0ELb1ELb1ELi64EEEEEEEEEvNT_6ParamsE)
        /*0104*/ 	.word	0x00000008


	//----- nvinfo : EIATTR_REGCOUNT
	.align		4
.L_62:
        /*0108*/ 	.byte	0x04, 0x2f
        /*010a*/ 	.short	(.L_64 - .L_63)
	.align		4
.L_63:
        /*010c*/ 	.word	index@(_ZN7cutlass13device_kernelIN5flash11enable_sm90INS1_16FlashAttnFwdSm90INS1_25CollectiveMainloopFwdSm90ILi2EN4cute5tupleIJNS5_1CILi1EEES8_S8_EEENS6_IJNS7_ILi64EEESA_SA_EEELi512ENS_6half_tEfNS_4arch4Sm90ELb0ELb1ELb0ELb0ELb1ELb0ELb0ELb0ELb0ELb1ELb1ELb0EEENS1_21CollectiveEpilogueFwdINS6_IJSA_NS7_ILi512EEESA_EEES9_SC_SE_Li256ELb0ELb1ELb1ELb0EEENS1_19SingleTileSchedulerILb0ELb1ELb1ELi64EEEEEEEEEvNT_6ParamsE)
        /*0110*/ 	.word	0x000000a8


	//----- nvinfo : EIATTR_FRAME_SIZE
	.align		4
.L_64:
        /*0114*/ 	.byte	0x04, 0x11
        /*0116*/ 	.short	(.L_66 - .L_65)
	.align		4
.L_65:
        /*0118*/ 	.word	index@(_ZN7cutlass13device_kernelIN5flash11enable_sm90INS1_16FlashAttnFwdSm90INS1_25CollectiveMainloopFwdSm90ILi2EN4cute5tupleIJNS5_1CILi1EEES8_S8_EEENS6_IJNS7_ILi64EEESA_SA_EEELi512ENS_6half_tEfNS_4arch4Sm90ELb0ELb1ELb0ELb0ELb1ELb0ELb0ELb0ELb0ELb1ELb1ELb0EEENS1_21CollectiveEpilogueFwdINS6_IJSA_NS7_ILi512EEESA_EEES9_SC_SE_Li256ELb0ELb1ELb1ELb0EEENS1_19SingleTileSchedulerILb0ELb1ELb1ELi64EEEEEEEEEvNT_6ParamsE)
        /*011c*/ 	.word	0x00000000


	//----- nvinfo : EIATTR_REGCOUNT
	.align		4
.L_66:
        /*0120*/ 	.byte	0x04, 0x2f
        /*0122*/ 	.short	(.L_68 - .L_67)
	.align		4
.L_67:
        /*0124*/ 	.word	index@(_ZN7cutlass13device_kernelIN5flash11enable_sm90INS1_16FlashAttnFwdSm90INS1_25CollectiveMainloopFwdSm90ILi2EN4cute5tupleIJNS5_1CILi1EEES8_S8_EEENS6_IJNS7_ILi64EEESA_SA_EEELi512ENS_6half_tEfNS_4arch4Sm90ELb0ELb0ELb0ELb1ELb1ELb1ELb1ELb0ELb0ELb1ELb1ELb0EEENS1_21CollectiveEpilogueFwdINS6_IJSA_NS7_ILi512EEESA_EEES9_SC_SE_Li256ELb1ELb1ELb1ELb0EEENS1_36VarlenDynamicPersistentTileSchedulerILi64ELi64ELi256ELi128ELb1ELb1ELb1ELb0ELb1ELb1EEEEEEEEEvNT_6ParamsE)
        /*0128*/ 	.word	0x000000a8


	//----- nvinfo : EIATTR_FRAME_SIZE
	.align		4
.L_68:
        /*012c*/ 	.byte	0x04, 0x11
        /*012e*/ 	.short	(.L_70 - .L_69)
	.align		4
.L_69:
        /*0130*/ 	.word	index@(_ZN7cutlass13device_kernelIN5flash11enable_sm90INS1_16FlashAttnFwdSm90INS1_25CollectiveMainloopFwdSm90ILi2EN4cute5tupleIJNS5_1CILi1EEES8_S8_EEENS6_IJNS7_ILi64EEESA_SA_EEELi512ENS_6half_tEfNS_4arch4Sm90ELb0ELb0ELb0ELb1ELb1ELb1ELb1ELb0ELb0ELb1ELb1ELb0EEENS1_21CollectiveEpilogueFwdINS6_IJSA_NS7_ILi512EEESA_EEES9_SC_SE_Li256ELb1ELb1ELb1ELb0EEENS1_36VarlenDynamicPersistentTileSchedulerILi64ELi64ELi256ELi128ELb1ELb1ELb1ELb0ELb1ELb1EEEEEEEEEvNT_6ParamsE)
        /*0134*/ 	.word	0x00000070


	//----- nvinfo : EIATTR_REGCOUNT
	.align		4
.L_70:
        /*0138*/ 	.byte	0x04, 0x2f
        /*013a*/ 	.short	(.L_72 - .L_71)
	.align		4
.L_71:
        /*013c*/ 	.word	index@(_ZN7cutlass13device_kernelIN5flash11enable_sm90INS1_16FlashAttnFwdSm90INS1_25CollectiveMainloopFwdSm90ILi2EN4cute5tupleIJNS5_1CILi1EEES8_S8_EEENS6_IJNS7_ILi64EEESA_SA_EEELi512ENS_6half_tEfNS_4arch4Sm90ELb0ELb0ELb0ELb1ELb1ELb0ELb1ELb0ELb0ELb1ELb1ELb0EEENS1_21CollectiveEpilogueFwdINS6_IJSA_NS7_ILi512EEESA_EEES9_SC_SE_Li256ELb1ELb1ELb1ELb0EEENS1_36VarlenDynamicPersistentTileSchedulerILi64ELi64ELi256ELi128ELb1ELb1ELb1ELb0ELb1ELb1EEEEEEEEEvNT_6ParamsE)
        /*0140*/ 	.word	0x000000a8


	//----- nvinfo : EIATTR_FRAME_SIZE
	.align		4
.L_72:
        /*0144*/ 	.byte	0x04, 0x11
        /*0146*/ 	.short	(.L_74 - .L_73)
	.align		4
.L_73:
        /*0148*/ 	.word	index@(_ZN7cutlass13device_kernelIN5flash11enable_sm90INS1_16FlashAttnFwdSm90INS1_25CollectiveMainloopFwdSm90ILi2EN4cute5tupleIJNS5_1CILi1EEES8_S8_EEENS6_IJNS7_ILi64EEESA_SA_EEELi512ENS_6half_tEfNS_4arch4Sm90ELb0ELb0ELb0ELb1ELb1ELb0ELb1ELb0ELb0ELb1ELb1ELb0EEENS1_21CollectiveEpilogueFwdINS6_IJSA_NS7_ILi512EEESA_EEES9_SC_SE_Li256ELb1ELb1ELb1ELb0EEENS1_36VarlenDynamicPersistentTileSchedulerILi64ELi64ELi256ELi128ELb1ELb1ELb1ELb0ELb1ELb1EEEEEEEEEvNT_6ParamsE)
        /*014c*/ 	.word	0x00000038


	//----- nvinfo : EIATTR_REGCOUNT
	.align		4
.L_74:
        /*0150*/ 	.byte	0x04, 0x2f
        /*0152*/ 	.short	(.L_76 - .L_75)
	.align		4
.L_75:
        /*0154*/ 	.word	index@(_ZN7cutlass13device_kernelIN5flash11enable_sm90INS1_16FlashAttnFwdSm90INS1_25CollectiveMainloopFwdSm90ILi2EN4cute5tupleIJNS5_1CILi1EEES8_S8_EEENS6_IJNS7_ILi64EEESA_SA_EEELi512ENS_6half_tEfNS_4arch4Sm90ELb0ELb0ELb0ELb1ELb1ELb1ELb0ELb0ELb0ELb1ELb1ELb0EEENS1_21CollectiveEpilogueFwdINS6_IJSA_NS7_ILi512EEESA_EEES9_SC_SE_Li256ELb1ELb1ELb1ELb0EEENS1_36VarlenDynamicPersistentTileSchedulerILi64ELi64ELi256ELi128ELb1ELb1ELb1ELb0ELb1ELb1EEEEEEEEEvNT_6ParamsE)
        /*0158*/ 	.word	0x000000a8


	//----- nvinfo : EIATTR_FRAME_SIZE
	.align		4
.L_76:
        /*015c*/ 	.byte	0x04, 0x11
        /*015e*/ 	.short	(.L_78 - .L_77)
	.align		4
.L_77:
        /*0160*/ 	.word	index@(_ZN7cutlass13device_kernelIN5flash11enable_sm90INS1_16FlashAttnFwdSm90INS1_25CollectiveMainloopFwdSm90ILi2EN4cute5tupleIJNS5_1CILi1EEES8_S8_EEENS6_IJNS7_ILi64EEESA_SA_EEELi512ENS_6half_tEfNS_4arch4Sm90ELb0ELb0ELb0ELb1ELb1ELb1ELb0ELb0ELb0ELb1ELb1ELb0EEENS1_21CollectiveEpilogueFwdINS6_IJSA_NS7_ILi512EEESA_EEES9_SC_SE_Li256ELb1ELb1ELb1ELb0EEENS1_36VarlenDynamicPersistentTileSchedulerILi64ELi64ELi256ELi128ELb1ELb1ELb1ELb0ELb1ELb1EEEEEEEEEvNT_6ParamsE)
        /*0164*/ 	.word	0x00000060


	//----- nvinfo : EIATTR_REGCOUNT
	.align		4
.L_78:
        /*0168*/ 	.byte	0x04, 0x2f
        /*016a*/ 	.short	(.L_80 - .L_79)
	.align		4
.L_79:
        /*016c*/ 	.word	index@(_ZN7cutlass13device_kernelIN5flash11enable_sm90INS1_16FlashAttnFwdSm90INS1_25CollectiveMainloopFwdSm90ILi2EN4cute5tupleIJNS5_1CILi1EEES8_S8_EEENS6_IJNS7_ILi64EEESA_SA_EEELi512ENS_6half_tEfNS_4arch4Sm90ELb0ELb0ELb0ELb1ELb1ELb0ELb0ELb0ELb0ELb1ELb1ELb0EEENS1_21CollectiveEpilogueFwdINS6_IJSA_NS7_ILi512EEESA_EEES9_SC_SE_Li256ELb1ELb1ELb1ELb0EEENS1_36VarlenDynamicPersistentTileSchedulerILi64ELi64ELi256ELi128ELb1ELb1ELb1ELb0ELb1ELb1EEEEEEEEEvNT_6ParamsE)
        /*0170*/ 	.word	0x000000a8


	//----- nvinfo : EIATTR_FRAME_SIZE
	.align		4
.L_80:
        /*0174*/ 	.byte	0x04, 0x11
        /*0176*/ 	.short	(.L_82 - .L_81)
	.align		4
.L_81:
        /*0178*/ 	.word	index@(_ZN7cutlass13device_kernelIN5flash11enable_sm90INS1_16FlashAttnFwdSm90INS1_25CollectiveMainloopFwdSm90ILi2EN4cute5tupleIJNS5_1CILi1EEES8_S8_EEENS6_IJNS7_ILi64EEESA_SA_EEELi512ENS_6half_tEfNS_4arch4Sm90ELb0ELb0ELb0ELb1ELb1ELb0ELb0ELb0ELb0ELb1ELb1ELb0EEENS1_21CollectiveEpilogueFwdINS6_IJSA_NS7_ILi512EEESA_EEES9_SC_SE_Li256ELb1ELb1ELb1ELb0EEENS1_36VarlenDynamicPersistentTileSchedulerILi64ELi64ELi256ELi128ELb1ELb1ELb1ELb0ELb1ELb1EEEEEEEEEvNT_6ParamsE)
        /*017c*/ 	.word	0x00000040


	//----- nvinfo : EIATTR_REGCOUNT
	.align		4
.L_82:
        /*0180*/ 	.byte	0x04, 0x2f
        /*0182*/ 	.short	(.L_84 - .L_83)
	.align		4
.L_83:
        /*0184*/ 	.word	index@(_ZN7cutlass13device_kernelIN5flash11enable_sm90INS1_16FlashAttnFwdSm90INS1_25CollectiveMainloopFwdSm90ILi2EN4cute5tupleIJNS5_1CILi1EEES8_S8_EEENS6_IJNS7_ILi64EEESA_SA_EEELi512ENS_6half_tEfNS_4arch4Sm90ELb0ELb0ELb0ELb0ELb1ELb0ELb1ELb0ELb0ELb1ELb1ELb0EEENS1_21CollectiveEpilogueFwdINS6_IJSA_NS7_ILi512EEESA_EEES9_SC_SE_Li256ELb0ELb1ELb1ELb0EEENS1_19SingleTileSchedulerILb0ELb1ELb1ELi64EEEEEEEEEvNT_6ParamsE)
        /*0188*/ 	.word	0x000000a8


	//----- nvinfo : EIATTR_FRAME_SIZE
	.align		4
.L_84:
        /*018c*/ 	.byte	0x04, 0x11
        /*018e*/ 	.short	(.L_86 - .L_85)
	.align		4
.L_85:
        /*0190*/ 	.word	index@(_ZN7cutlass13device_kernelIN5flash11enable_sm90INS1_16FlashAttnFwdSm90INS1_25CollectiveMainloopFwdSm90ILi2EN4cute5tupleIJNS5_1CILi1EEES8_S8_EEENS6_IJNS7_ILi64EEESA_SA_EEELi512ENS_6half_tEfNS_4arch4Sm90ELb0ELb0ELb0ELb0ELb1ELb0ELb1ELb0ELb0ELb1ELb1ELb0EEENS1_21CollectiveEpilogueFwdINS6_IJSA_NS7_ILi512EEESA_EEES9_SC_SE_Li256ELb0ELb1ELb1ELb0EEENS1_19SingleTileSchedulerILb0ELb1ELb1ELi64EEEEEEEEEvNT_6ParamsE)
        /*0194*/ 	.word	0x00000008


	//----- nvinfo : EIATTR_REGCOUNT
	.align		4
.L_86:
        /*0198*/ 	.byte	0x04, 0x2f
        /*019a*/ 	.short	(.L_88 - .L_87)
	.align		4
.L_87:
        /*019c*/ 	.word	index@(_ZN7cutlass13device_kernelIN5flash11enable_sm90INS1_16FlashAttnFwdSm90INS1_25CollectiveMainloopFwdSm90ILi2EN4cute5tupleIJNS5_1CILi1EEES8_S8_EEENS6_IJNS7_ILi64EEESA_SA_EEELi512ENS_6half_tEfNS_4arch4Sm90ELb0ELb0ELb0ELb0ELb1ELb0ELb0ELb0ELb0ELb1ELb1ELb0EEENS1_21CollectiveEpilogueFwdINS6_IJSA_NS7_ILi512EEESA_EEES9_SC_SE_Li256ELb0ELb1ELb1ELb0EEENS1_19SingleTileSchedulerILb0ELb1ELb1ELi64EEEEEEEEEvNT_6ParamsE)
        /*01a0*/ 	.word	0x000000a8


	//----- nvinfo : EIATTR_FRAME_SIZE
	.align		4
.L_88:
        /*01a4*/ 	.byte	0x04, 0x11
        /*01a6*/ 	.short	(.L_90 - .L_89)
	.align		4
.L_89:
        /*01a8*/ 	.word	index@(_ZN7cutlass13device_kernelIN5flash11enable_sm90INS1_16FlashAttnFwdSm90INS1_25CollectiveMainloopFwdSm90ILi2EN4cute5tupleIJNS5_1CILi1EEES8_S8_EEENS6_IJNS7_ILi64EEESA_SA_EEELi512ENS_6half_tEfNS_4arch4Sm90ELb0ELb0ELb0ELb0ELb1ELb0ELb0ELb0ELb0ELb1ELb1ELb0EEENS1_21CollectiveEpilogueFwdINS6_IJSA_NS7_ILi512EEESA_EEES9_SC_SE_Li256ELb0ELb1ELb1ELb0EEENS1_19SingleTileSchedulerILb0ELb1ELb1ELi64EEEEEEEEEvNT_6ParamsE)
        /*01ac*/ 	.word	0x00000000


	//----- nvinfo : EIATTR_MIN_STACK_SIZE
	.align		4
.L_90:
        /*01b0*/ 	.byte	0x04, 0x12
        /*01b2*/ 	.short	(.L_92 - .L_91)
	.align		4
.L_91:
        /*01b4*/ 	.word	index@(_ZN7cutlass13device_kernelIN5flash11enable_sm90INS1_16FlashAttnFwdSm90INS1_25CollectiveMainloopFwdSm90ILi2EN4cute5tupleIJNS5_1CILi1EEES8_S8_EEENS6_IJNS7_ILi64EEESA_SA_EEELi512ENS_6half_tEfNS_4arch4Sm90ELb0ELb0ELb0ELb0ELb1ELb0ELb0ELb0ELb0ELb1ELb1ELb0EEENS1_21CollectiveEpilogueFwdINS6_IJSA_NS7_ILi512EEESA_EEES9_SC_SE_Li256ELb0ELb1ELb1ELb0EEENS1_19SingleTileSchedulerILb0ELb1ELb1ELi64EEEEEEEEEvNT_6ParamsE)
        /*01b8*/ 	.word	0x00000000


	//----- nvinfo : EIATTR_MIN_STACK_SIZE
	.align		4
.L_92:
        /*01bc*/ 	.byte	0x04, 0x12
        /*01be*/ 	.short	(.L_94 - .L_93)
	.align		4
.L_93:
        /*01c0*/ 	.word	index@(_ZN7cutlass13device_kernelIN5flash11enable_sm90INS1_16FlashAttnFwdSm90INS1_25CollectiveMainloopFwdSm90ILi2EN4cute5tupleIJNS5_1CILi1EEES8_S8_EEENS6_IJNS7_ILi64EEESA_SA_EEELi512ENS_6half_tEfNS_4arch4Sm90ELb0ELb0ELb0ELb0ELb1ELb0ELb1ELb0ELb0ELb1ELb1ELb0EEENS1_21CollectiveEpilogueFwdINS6_IJSA_NS7_ILi512EEESA_EEES9_SC_SE_Li256ELb0ELb1ELb1ELb0EEENS1_19SingleTileSchedulerILb0ELb1ELb1ELi64EEEEEEEEEvNT_6ParamsE)
        /*01c4*/ 	.word	0x00000008


	//----- nvinfo : EIATTR_MIN_STACK_SIZE
	.align		4
.L_94:
        /*01c8*/ 	.byte	0x04, 0x12
        /*01ca*/ 	.short	(.L_96 - .L_95)
	.align		4
.L_95:
        /*01cc*/ 	.word	index@(_ZN7cutlass13device_kernelIN5flash11enable_sm90INS1_16FlashAttnFwdSm90INS1_25CollectiveMainloopFwdSm90ILi2EN4cute5tupleIJNS5_1CILi1EEES8_S8_EEENS6_IJNS7_ILi64EEESA_SA_EEELi512ENS_6half_tEfNS_4arch4Sm90ELb0ELb0ELb0ELb1ELb1ELb0ELb0ELb0ELb0ELb1ELb1ELb0EEENS1_21CollectiveEpilogueFwdINS6_IJSA_NS7_ILi512EEESA_EEES9_SC_SE_Li256ELb1ELb1ELb1ELb0EEENS1_36VarlenDynamicPersistentTileSchedulerILi64ELi64ELi256ELi128ELb1ELb1ELb1ELb0ELb1ELb1EEEEEEEEEvNT_6ParamsE)
        /*01d0*/ 	.word	0x00000040


	//----- nvinfo : EIATTR_MIN_STACK_SIZE
	.align		4
.L_96:
        /*01d4*/ 	.byte	0x04, 0x12
        /*01d6*/ 	.short	(.L_98 - .L_97)
	.align		4
.L_97:
        /*01d8*/ 	.word	index@(_ZN7cutlass13device_kernelIN5flash11enable_sm90INS1_16FlashAttnFwdSm90INS1_25CollectiveMainloopFwdSm90ILi2EN4cute5tupleIJNS5_1CILi1EEES8_S8_EEENS6_IJNS7_ILi64EEESA_SA_EEELi512ENS_6half_tEfNS_4arch4Sm90ELb0ELb0ELb0ELb1ELb1ELb1ELb0ELb0ELb0ELb1ELb1ELb0EEENS1_21CollectiveEpilogueFwdINS6_IJSA_NS7_ILi512EEESA_EEES9_SC_SE_Li256ELb1ELb1ELb1ELb0EEENS1_36VarlenDynamicPersistentTileSchedulerILi64ELi64ELi256ELi128ELb1ELb1ELb1ELb0ELb1ELb1EEEEEEEEEvNT_6ParamsE)
        /*01dc*/ 	.word	0x00000060


	//----- nvinfo : EIATTR_MIN_STACK_SIZE
	.align		4
.L_98:
        /*01e0*/ 	.byte	0x04, 0x12
        /*01e2*/ 	.short	(.L_100 - .L_99)
	.align		4
.L_99:
        /*01e4*/ 	.word	index@(_ZN7cutlass13device_kernelIN5flash11enable_sm90INS1_16FlashAttnFwdSm90INS1_25CollectiveMainloopFwdSm90ILi2EN4cute5tupleIJNS5_1CILi1EEES8_S8_EEENS6_IJNS7_ILi64EEESA_SA_EEELi512ENS_6half_tEfNS_4arch4Sm90ELb0ELb0ELb0ELb1ELb1ELb0ELb1ELb0ELb0ELb1ELb1ELb0EEENS1_21CollectiveEpilogueFwdINS6_IJSA_NS7_ILi512EEESA_EEES9_SC_SE_Li256ELb1ELb1ELb1ELb0EEENS1_36VarlenDynamicPersistentTileSchedulerILi64ELi64ELi256ELi128ELb1ELb1ELb1ELb0ELb1ELb1EEEEEEEEEvNT_6ParamsE)
        /*01e8*/ 	.word	0x00000038


	//----- nvinfo : EIATTR_MIN_STACK_SIZE
	.align		4
.L_100:
        /*01ec*/ 	.byte	0x04, 0x12
        /*01ee*/ 	.short	(.L_102 - .L_101)
	.align		4
.L_101:
        /*01f0*/ 	.word	index@(_ZN7cutlass13device_kernelIN5flash11enable_sm90INS1_16FlashAttnFwdSm90INS1_25CollectiveMainloopFwdSm90ILi2EN4cute5tupleIJNS5_1CILi1EEES8_S8_EEENS6_IJNS7_ILi64EEESA_SA_EEELi512ENS_6half_tEfNS_4arch4Sm90ELb0ELb0ELb0ELb1ELb1ELb1ELb1ELb0ELb0ELb1ELb1ELb0EEENS1_21CollectiveEpilogueFwdINS6_IJSA_NS7_ILi512EEESA_EEES9_SC_SE_Li256ELb1ELb1ELb1ELb0EEENS1_36VarlenDynamicPersistentTileSchedulerILi64ELi64ELi256ELi128ELb1ELb1ELb1ELb0ELb1ELb1EEEEEEEEEvNT_6ParamsE)
        /*01f4*/ 	.word	0x00000070


	//----- nvinfo : EIATTR_MIN_STACK_SIZE
	.align		4
.L_102:
        /*01f8*/ 	.byte	0x04, 0x12
        /*01fa*/ 	.short	(.L_104 - .L_103)
	.align		4
.L_103:
        /*01fc*/ 	.word	index@(_ZN7cutlass13device_kernelIN5flash11enable_sm90INS1_16FlashAttnFwdSm90INS1_25CollectiveMainloopFwdSm90ILi2EN4cute5tupleIJNS5_1CILi1EEES8_S8_EEENS6_IJNS7_ILi64EEESA_SA_EEELi512ENS_6half_tEfNS_4arch4Sm90ELb0ELb1ELb0ELb0ELb1ELb0ELb0ELb0ELb0ELb1ELb1ELb0EEENS1_21CollectiveEpilogueFwdINS6_IJSA_NS7_ILi512EEESA_EEES9_SC_SE_Li256ELb0ELb1ELb1ELb0EEENS1_19SingleTileSchedulerILb0ELb1ELb1ELi64EEEEEEEEEvNT_6ParamsE)
        /*0200*/ 	.word	0x00000000


	//----- nvinfo : EIATTR_MIN_STACK_SIZE
	.align		4
.L_104:
        /*0204*/ 	.byte	0x04, 0x12
        /*0206*/ 	.short	(.L_106 - .L_105)
	.align		4
.L_105:
        /*0208*/ 	.word	index@(_ZN7cutlass13device_kernelIN5flash11enable_sm90INS1_16FlashAttnFwdSm90INS1_25CollectiveMainloopFwdSm90ILi2EN4cute5tupleIJNS5_1CILi1EEES8_S8_EEENS6_IJNS7_ILi64EEESA_SA_EEELi512ENS_6half_tEfNS_4arch4Sm90ELb0ELb1ELb0ELb0ELb1ELb0ELb1ELb0ELb0ELb1ELb1ELb0EEENS1_21CollectiveEpilogueFwdINS6_IJSA_NS7_ILi512EEESA_EEES9_SC_SE_Li256ELb0ELb1ELb1ELb0EEENS1_19SingleTileSchedulerILb0ELb1ELb1ELi64EEEEEEEEEvNT_6ParamsE)
        /*020c*/ 	.word	0x00000008


	//----- nvinfo : EIATTR_MIN_STACK_SIZE
	.align		4
.L_106:
        /*0210*/ 	.byte	0x04, 0x12
        /*0212*/ 	.short	(.L_108 - .L_107)
	.align		4
.L_107:
        /*0214*/ 	.word	index@(_ZN7cutlass13device_kernelIN5flash11enable_sm90INS1_16FlashAttnFwdSm90INS1_25CollectiveMainloopFwdSm90ILi2EN4cute5tupleIJNS5_1CILi1EEES8_S8_EEENS6_IJNS7_ILi64EEESA_SA_EEELi512ENS_6half_tEfNS_4arch4Sm90ELb0ELb1ELb0ELb1ELb1ELb0ELb0ELb0ELb0ELb1ELb1ELb0EEENS1_21CollectiveEpilogueFwdINS6_IJSA_NS7_ILi512EEESA_EEES9_SC_SE_Li256ELb1ELb1ELb1ELb0EEENS1_36VarlenDynamicPersistentTileSchedulerILi64ELi64ELi256ELi128ELb1ELb1ELb1ELb1ELb0ELb1EEEEEEEEEvNT_6ParamsE)
        /*0218*/ 	.word	0x00000028


	//----- nvinfo : EIATTR_MIN_STACK_SIZE
	.align		4
.L_108:
        /*021c*/ 	.byte	0x04, 0x12
        /*021e*/ 	.short	(.L_110 - .L_109)
	.align		4
.L_109:
        /*0220*/ 	.word	index@(_ZN7cutlass13device_kernelIN5flash11enable_sm90INS1_16FlashAttnFwdSm90INS1_25CollectiveMainloopFwdSm90ILi2EN4cute5tupleIJNS5_1CILi1EEES8_S8_EEENS6_IJNS7_ILi64EEESA_SA_EEELi512ENS_6half_tEfNS_4arch4Sm90ELb0ELb1ELb0ELb1ELb1ELb1ELb0ELb0ELb0ELb1ELb1ELb0EEENS1_21CollectiveEpilogueFwdINS6_IJSA_NS7_ILi512EEESA_EEES9_SC_SE_Li256ELb1ELb1ELb1ELb0EEENS1_36VarlenDynamicPersistentTileSchedulerILi64ELi64ELi256ELi128ELb1ELb1ELb1ELb1ELb0ELb1EEEEEEEEEvNT_6ParamsE)
        /*0224*/ 	.word	0x00000070


	//----- nvinfo : EIATTR_MIN_STACK_SIZE
	.align		4
.L_110:
        /*0228*/ 	.byte	0x04, 0x12
        /*022a*/ 	.short	(.L_112 - .L_111)
	.align		4
.L_111:
        /*022c*/ 	.word	index@(_ZN7cutlass13device_kernelIN5flash11enable_sm90INS1_16FlashAttnFwdSm90INS1_25CollectiveMainloopFwdSm90ILi2EN4cute5tupleIJNS5_1CILi1EEES8_S8_EEENS6_IJNS7_ILi64EEESA_SA_EEELi512ENS_6half_tEfNS_4arch4Sm90ELb0ELb1ELb0ELb1ELb1ELb0ELb1ELb0ELb0ELb1ELb1ELb0EEENS1_21CollectiveEpilogueFwdINS6_IJSA_NS7_ILi512EEESA_EEES9_SC_SE_Li256ELb1ELb1ELb1ELb0EEENS1_36VarlenDynamicPersistentTileSchedulerILi64ELi64ELi256ELi128ELb1ELb1ELb1ELb1ELb0ELb1EEEEEEEEEvNT_6ParamsE)
        /*0230*/ 	.word	0x00000040


	//----- nvinfo : EIATTR_MIN_STACK_SIZE
	.align		4
.L_112:
        /*0234*/ 	.byte	0x04, 0x12
        /*0236*/ 	.short	(.L_114 - .L_113)
	.align		4
.L_113:
        /*0238*/ 	.word	index@(_ZN7cutlass13device_kernelIN5flash11enable_sm90INS1_16FlashAttnFwdSm90INS1_25CollectiveMainloopFwdSm90ILi2EN4cute5tupleIJNS5_1CILi1EEES8_S8_EEENS6_IJNS7_ILi64EEESA_SA_EEELi512ENS_6half_tEfNS_4arch4Sm90ELb0ELb1ELb0ELb1ELb1ELb1ELb1ELb0ELb0ELb1ELb1ELb0EEENS1_21CollectiveEpilogueFwdINS6_IJSA_NS7_ILi512EEESA_EEES9_SC_SE_Li256ELb1ELb1ELb1ELb0EEENS1_36VarlenDynamicPersistentTileSchedulerILi64ELi64ELi256ELi128ELb1ELb1ELb1ELb1ELb0ELb1EEEEEEEEEvNT_6ParamsE)
        /*023c*/ 	.word	0x00000080


	//----- nvinfo : EIATTR_MIN_STACK_SIZE
	.align		4
.L_114:
        /*0240*/ 	.byte	0x04, 0x12
        /*0242*/ 	.short	(.L_116 - .L_115)
	.align		4
.L_115:
        /*0244*/ 	.word	index@(_ZN7cutlass13device_kernelIN5flash11enable_sm90INS1_16FlashAttnFwdSm90INS1_25CollectiveMainloopFwdSm90ILi2EN4cute5tupleIJNS5_1CILi1EEES8_S8_EEENS6_IJNS7_ILi64EEESA_SA_EEELi512ENS_6half_tEfNS_4arch4Sm90ELb1ELb0ELb0ELb0ELb1ELb0ELb0ELb0ELb0ELb1ELb1ELb0EEENS1_21CollectiveEpilogueFwdINS6_IJSA_NS7_ILi512EEESA_EEES9_SC_SE_Li256ELb0ELb1ELb1ELb0EEENS1_19SingleTileSchedulerILb0ELb1ELb1ELi64EEEEEEEEEvNT_6ParamsE)
        /*0248*/ 	.word	0x00000000


	//----- nvinfo : EIATTR_MIN_STACK_SIZE
	.align		4
.L_116:
        /*024c*/ 	.byte	0x04, 0x12
        /*024e*/ 	.short	(.L_118 - .L_117)
	.align		4
.L_117:
        /*0250*/ 	.word	index@(_ZN7cutlass13device_kernelIN5flash11enable_sm90INS1_16FlashAttnFwdSm90INS1_25CollectiveMainloopFwdSm90ILi2EN4cute5tupleIJNS5_1CILi1EEES8_S8_EEENS6_IJNS7_ILi64EEESA_SA_EEELi512ENS_6half_tEfNS_4arch4Sm90ELb1ELb0ELb0ELb0ELb1ELb0ELb1ELb0ELb0ELb1ELb1ELb0EEENS1_21CollectiveEpilogueFwdINS6_IJSA_NS7_ILi512EEESA_EEES9_SC_SE_Li256ELb0ELb1ELb1ELb0EEENS1_19SingleTileSchedulerILb0ELb1ELb1ELi64EEEEEEEEEvNT_6ParamsE)
        /*0254*/ 	.word	0x00000008


	//----- nvinfo : EIATTR_MIN_STACK_SIZE
	.align		4
.L_118:
        /*0258*/ 	.byte	0x04, 0x12
        /*025a*/ 	.short	(.L_120 - .L_119)
	.align		4
.L_119:
        /*025c*/ 	.word	index@(_ZN7cutlass13device_kernelIN5flash11enable_sm90INS1_16FlashAttnFwdSm90INS1_25CollectiveMainloopFwdSm90ILi2EN4cute5tupleIJNS5_1CILi1EEES8_S8_EEENS6_IJNS7_ILi64EEESA_SA_EEELi512ENS_6half_tEfNS_4arch4Sm90ELb1ELb0ELb0ELb1ELb1ELb0ELb0ELb0ELb0ELb1ELb1ELb0EEENS1_21CollectiveEpilogueFwdINS6_IJSA_NS7_ILi512EEESA_EEES9_SC_SE_Li256ELb1ELb1ELb1ELb0EEENS1_36VarlenDynamicPersistentTileSchedulerILi64ELi64ELi256ELi128ELb1ELb1ELb1ELb1ELb1ELb1EEEEEEEEEvNT_6ParamsE)
        /*0260*/ 	.word	0x00000038


	//----- nvinfo : EIATTR_MIN_STACK_SIZE
	.align		4
.L_120:
        /*0264*/ 	.byte	0x04, 0x12
        /*0266*/ 	.short	(.L_122 - .L_121)
	.align		4
.L_121:
        /*0268*/ 	.word	index@(_ZN7cutlass13device_kernelIN5flash11enable_sm90INS1_16FlashAttnFwdSm90INS1_25CollectiveMainloopFwdSm90ILi2EN4cute5tupleIJNS5_1CILi1EEES8_S8_EEENS6_IJNS7_ILi64EEESA_SA_EEELi512ENS_6half_tEfNS_4arch4Sm90ELb1ELb0ELb0ELb1ELb1ELb1ELb0ELb0ELb0ELb1ELb1ELb0EEENS1_21CollectiveEpilogueFwdINS6_IJSA_NS7_ILi512EEESA_EEES9_SC_SE_Li256ELb1ELb1ELb1ELb0EEENS1_36VarlenDynamicPersistentTileSchedulerILi64ELi64ELi256ELi128ELb1ELb1ELb1ELb1ELb1ELb1EEEEEEEEEvNT_6ParamsE)
        /*026c*/ 	.word	0x00000070


	//----- nvinfo : EIATTR_MIN_STACK_SIZE
	.align		4
.L_122:
        /*0270*/ 	.byte	0x04, 0x12
        /*0272*/ 	.short	(.L_124 - .L_123)
	.align		4
.L_123:
        /*0274*/ 	.word	index@(_ZN7cutlass13device_kernelIN5flash11enable_sm90INS1_16FlashAttnFwdSm90INS1_25CollectiveMainloopFwdSm90ILi2EN4cute5tupleIJNS5_1CILi1EEES8_S8_EEENS6_IJNS7_ILi64EEESA_SA_EEELi512ENS_6half_tEfNS_4arch4Sm90ELb1ELb0ELb0ELb1ELb1ELb0ELb1ELb0ELb0ELb1ELb1ELb0EEENS1_21CollectiveEpilogueFwdINS6_IJSA_NS7_ILi512EEESA_EEES9_SC_SE_Li256ELb1ELb1ELb1ELb0EEENS1_36VarlenDynamicPersistentTileSchedulerILi64ELi64ELi256ELi128ELb1ELb1ELb1ELb1ELb1ELb1EEEEEEEEEvNT_6ParamsE)
        /*0278*/ 	.word	0x00000030


	//----- nvinfo : EIATTR_MIN_STACK_SIZE
	.align		4
.L_124:
        /*027c*/ 	.byte	0x04, 0x12
        /*027e*/ 	.short	(.L_126 - .L_125)
	.align		4
.L_125:
        /*0280*/ 	.word	index@(_ZN7cutlass13device_kernelIN5flash11enable_sm90INS1_16FlashAttnFwdSm90INS1_25CollectiveMainloopFwdSm90ILi2EN4cute5tupleIJNS5_1CILi1EEES8_S8_EEENS6_IJNS7_ILi64EEESA_SA_EEELi512ENS_6half_tEfNS_4arch4Sm90ELb1ELb0ELb0ELb1ELb1ELb1ELb1ELb0ELb0ELb1ELb1ELb0EEENS1_21CollectiveEpilogueFwdINS6_IJSA_NS7_ILi512EEESA_EEES9_SC_SE_Li256ELb1ELb1ELb1ELb0EEENS1_36VarlenDynamicPersistentTileSchedulerILi64ELi64ELi256ELi128ELb1ELb1ELb1ELb1ELb1ELb1EEEEEEEEEvNT_6ParamsE)
        /*0284*/ 	.word	0x00000088
.L_126:


//--------------------- .nv.compat                --------------------------
	.section	.nv.compat,"",@"SHT_CUDA_COMPAT_INFO"
	.align	4
        /*0000*/ 	.byte	0x02, 0x09, 0x01, 0x00, 0x02, 0x02, 0x04, 0x00, 0x02, 0x05, 0x05, 0x00, 0x03, 0x07, 0x01, 0x01
        /*0010*/ 	.byte	0x02, 0x03, 0x01, 0x00, 0x02, 0x06, 0x01, 0x00, 0x04, 0x0b, 0x08, 0x00, 0x00, 0x00, 0x00, 0x00
        /*0020*/ 	.byte	0x00, 0x00, 0x00, 0x00


//--------------------- .nv.info._ZN7cutlass13device_kernelIN5flash11enable_sm90INS1_16FlashAttnFwdSm90INS1_25CollectiveMainloopFwdSm90ILi2EN4cute5tupleIJNS5_1CILi1EEES8_S8_EEENS6_IJNS7_ILi64EEESA_SA_EEELi512ENS_6half_tEfNS_4arch4Sm90ELb0ELb0ELb0ELb0ELb1ELb0ELb0ELb0ELb0ELb1ELb1ELb0EEENS1_21CollectiveEpilogueFwdINS6_IJSA_NS7_ILi512EEESA_EEES9_SC_SE_Li256ELb0ELb1ELb1ELb0EEENS1_19SingleTileSchedulerILb0ELb1ELb1ELi64EEEEEEEEEvNT_6ParamsE --------------------------
	.section	.nv.info._ZN7cutlass13device_kernelIN5flash11enable_sm90INS1_16FlashAttnFwdSm90INS1_25CollectiveMainloopFwdSm90ILi2EN4cute5tupleIJNS5_1CILi1EEES8_S8_EEENS6_IJNS7_ILi64EEESA_SA_EEELi512ENS_6half_tEfNS_4arch4Sm90ELb0ELb0ELb0ELb0ELb1ELb0ELb0ELb0ELb0ELb1ELb1ELb0EEENS1_21CollectiveEpilogueFwdINS6_IJSA_NS7_ILi512EEESA_EEES9_SC_SE_Li256ELb0ELb1ELb1ELb0EEENS1_19SingleTileSchedulerILb0ELb1ELb1ELi64EEEEEEEEEvNT_6ParamsE,"",@"SHT_CUDA_INFO"
	.sectionflags	@""
	.align	4


	//----- nvinfo : EIATTR_CUDA_API_VERSION
	.align		4
        /*0000*/ 	.byte	0x04, 0x37
        /*0002*/ 	.short	(.L_128 - .L_127)
.L_127:
        /*0004*/ 	.word	0x00000082


	//----- nvinfo : EIATTR_KPARAM_INFO
	.align		4
.L_128:
        /*0008*/ 	.byte	0x04, 0x17
        /*000a*/ 	.short	(.L_130 - .L_129)
.L_129:
        /*000c*/ 	.word	0x00000000
        /*0010*/ 	.short	0x0000
        /*0012*/ 	.short	0x0070
        /*0014*/ 	.byte	0x00, 0xf0, 0x01, 0x28


	//----- nvinfo : EIATTR_SPARSE_MMA_MASK
	.align		4
.L_130:
        /*0018*/ 	.byte	0x03, 0x50
        /*001a*/ 	.short	0x0000


	//----- nvinfo : EIATTR_MAXREG_COUNT
	.align		4
        /*001c*/ 	.byte	0x03, 0x1b
        /*001e*/ 	.short	0x00a8


	//----- nvinfo : EIATTR_NUM_BARRIERS
	.align		4
        /*0020*/ 	.byte	0x02, 0x4c
        /*0022*/ 	.byte	0x10
	.zero		1


	//----- nvinfo : EIATTR_EXTERNS
	.align		4
        /*0024*/ 	.byte	0x04, 0x0f
        /*0026*/ 	.short	(.L_132 - .L_131)


	//   ....[0]....
	.align		4
.L_131:
        /*0028*/ 	.word	index@(__assertfail)


	//----- nvinfo : EIATTR_MERCURY_ISA_VERSION
	.align		4
.L_132:
        /*002c*/ 	.byte	0x03, 0x5f
        /*002e*/ 	.short	0x0101


	//----- nvinfo : EIATTR_INT_WARP_WIDE_INSTR_OFFSETS
	.align		4
        /*0030*/ 	.byte	0x04, 0x31
        /*0032*/ 	.short	(.L_134 - .L_133)


	//   ....[0]....
.L_133:
        /*0034*/ 	.word	0x000000b0


	//   ....[1]....
        /*0038*/ 	.word	0x000000c0


	//   ....[2]....
        /*003c*/ 	.word	0x00000160


	//----- nvinfo : EIATTR_COOP_GROUP_MASK_REGIDS
	.align		4
.L_134:
        /*0040*/ 	.byte	0x04, 0x29
        /*0042*/ 	.short	(.L_136 - .L_135)


	//   ....[0]....
.L_135:
        /*0044*/ 	.word	0xffffffff


	//   ....[1]....
        /*0048*/ 	.word	0xffffffff


	//   ....[2]....
        /*004c*/ 	.word	0xffffffff


	//   ....[3]....
        /*0050*/ 	.word	0xffffffff


	//   ....[4]....
        /*0054*/ 	.word	0xffffffff


	//   ....[5]....
        /*0058*/ 	.word	0xffffffff


	//   ....[6]....
        /*005c*/ 	.word	0xffffffff


	//   ....[7]....
        /*0060*/ 	.word	0xffffffff


	//   ....[8]....
        /*0064*/ 	.word	0xffffffff


	//   ....[9]....
        /*0068*/ 	.word	0xffffffff


	//   ....[10]....
        /*006c*/ 	.word	0xffffffff


	//   ....[11]....
        /*0070*/ 	.word	0xffffffff


	//   ....[12]....
        /*0074*/ 	.word	0xffffffff


	//   ....[13]....
        /*0078*/ 	.word	0xffffffff


	//   ....[14]....
        /*007c*/ 	.word	0xffffffff


	//   ....[15]....
        /*0080*/ 	.word	0xffffffff


	//   ....[16]....
        /*0084*/ 	.word	0xffffffff


	//   ....[17]....
        /*0088*/ 	.word	0xffffffff


	//   ....[18]....
        /*008c*/ 	.word	0xffffffff


	//   ....[19]....
        /*0090*/ 	.word	0xffffffff


	//   ....[20]....
        /*0094*/ 	.word	0xffffffff


	//   ....[21]....
        /*0098*/ 	.word	0xffffffff


	//   ....[22]....
        /*009c*/ 	.word	0xffffffff


	//   ....[23]....
        /*00a0*/ 	.word	0xffffffff


	//   ....[24]....
        /*00a4*/ 	.word	0xffffffff


	//   ....[25]....
        /*00a8*/ 	.word	0xffffffff


	//   ....[26]....
        /*00ac*/ 	.word	0xffffffff


	//   ....[27]....
        /*00b0*/ 	.word	0xffffffff


	//   ....[28]....
        /*00b4*/ 	.word	0xffffffff


	//   ....[29]....
        /*00b8*/ 	.word	0xffffffff


	//   ....[30]....
        /*00bc*/ 	.word	0xffffffff


	//   ....[31]....
        /*00c0*/ 	.word	0xffffffff


	//   ....[32]....
        /*00c4*/ 	.word	0xffffffff


	//   ....[33]....
        /*00c8*/ 	.word	0xffffffff


	//   ....[34]....
        /*00cc*/ 	.word	0xffffffff


	//   ....[35]....
        /*00d0*/ 	.word	0xffffffff


	//   ....[36]....
        /*00d4*/ 	.word	0xffffffff


	//   ....[37]....
        /*00d8*/ 	.word	0xffffffff


	//   ....[38]....
        /*00dc*/ 	.word	0xffffffff


	//   ....[39]....
        /*00e0*/ 	.word	0xffffffff


	//   ....[40]....
        /*00e4*/ 	.word	0xffffffff


	//   ....[41]....
        /*00e8*/ 	.word	0xffffffff


	//   ....[42]....
        /*00ec*/ 	.word	0xffffffff


	//   ....[43]....
        /*00f0*/ 	.word	0xffffffff


	//   ....[44]....
        /*00f4*/ 	.word	0xffffffff


	//   ....[45]....
        /*00f8*/ 	.word	0xffffffff


	//   ....[46]....
        /*00fc*/ 	.word	0xffffffff


	//   ....[47]....
        /*0100*/ 	.word	0xffffffff


	//   ....[48]....
        /*0104*/ 	.word	0xffffffff


	//   ....[49]....
        /*0108*/ 	.word	0xffffffff


	//   ....[50]....
        /*010c*/ 	.word	0xffffffff


	//   ....[51]....
        /*0110*/ 	.word	0xffffffff


	//   ....[52]....
        /*0114*/ 	.word	0xffffffff


	//   ....[53]....
        /*0118*/ 	.word	0xffffffff


	//   ....[54]....
        /*011c*/ 	.word	0xffffffff


	//   ....[55]....
        /*0120*/ 	.word	0xffffffff


	//   ....[56]....
        /*0124*/ 	.word	0xffffffff


	//   ....[57]....
        /*0128*/ 	.word	0xffffffff


	//   ....[58]....
        /*012c*/ 	.word	0xffffffff


	//   ....[59]....
        /*0130*/ 	.word	0xffffffff


	//   ....[60]....
        /*0134*/ 	.word	0xffffffff


	//   ....[61]....
        /*0138*/ 	.word	0xffffffff


	//   ....[62]....
        /*013c*/ 	.word	0xffffffff


	//   ....[63]....
        /*0140*/ 	.word	0xffffffff


	//   ....[64]....
        /*0144*/ 	.word	0xffffffff


	//   ....[65]....
        /*0148*/ 	.word	0xffffffff


	//   ....[66]....
        /*014c*/ 	.word	0xffffffff


	//   ....[67]....
        /*0150*/ 	.word	0xffffffff


	//   ....[68]....
        /*0154*/ 	.word	0xffffffff


	//   ....[69]....
        /*0158*/ 	.word	0xffffffff


	//   ....[70]....
        /*015c*/ 	.word	0xffffffff


	//   ....[71]....
        /*0160*/ 	.word	0xffffffff


	//   ....[72]....
        /*0164*/ 	.word	0xffffffff


	//   ....[73]....
        /*0168*/ 	.word	0x0500000f


	//   ....[74]....
        /*016c*/ 	.word	0x0500000f


	//   ....[75]....
        /*0170*/ 	.word	0x0500000f


	//   ....[76]....
        /*0174*/ 	.word	0x0500000f


	//   ....[77]....
        /*0178*/ 	.word	0x0500000f


	//   ....[78]....
        /*017c*/ 	.word	0x0500000f


	//   ....[79]....
        /*0180*/ 	.word	0x0500000f


	//   ....[80]....
        /*0184*/ 	.word	0x0500000f


	//   ....[81]....
        /*0188*/ 	.word	0x0500000f


	//   ....[82]....
        /*018c*/ 	.word	0x0500000f


	//   ....[83]....
        /*0190*/ 	.word	0x0500000f


	//   ....[84]....
        /*0194*/ 	.word	0x0500000f


	//   ....[85]....
        /*0198*/ 	.word	0x0500000f


	//   ....[86]....
        /*019c*/ 	.word	0x0500000f


	//   ....[87]....
        /*01a0*/ 	.word	0x0500000f


	//   ....[88]....
        /*01a4*/ 	.word	0x0500000f


	//   ....[89]....
        /*01a8*/ 	.word	0x0500000f


	//   ....[90]....
        /*01ac*/ 	.word	0x0500000f


	//   ....[91]....
        /*01b0*/ 	.word	0x0500000f


	//   ....[92]....
        /*01b4*/ 	.word	0x0500000f


	//   ....[93]....
        /*01b8*/ 	.word	0x0500000f


	//   ....[94]....
        /*01bc*/ 	.word	0x0500000f


	//   ....[95]....
        /*01c0*/ 	.word	0x0500000f


	//   ....[96]....
        /*01c4*/ 	.word	0x0500000f


	//   ....[97]....
        /*01c8*/ 	.word	0x0500000f


	//   ....[98]....
        /*01cc*/ 	.word	0x0500000f


	//   ....[99]....
        /*01d0*/ 	.word	0x0500000f


	//   ....[100]....
        /*01d4*/ 	.word	0x0500000f


	//   ....[101]....
        /*01d8*/ 	.word	0x0500000f


	//   ....[102]....
        /*01dc*/ 	.word	0x0500000f


	//   ....[103]....
        /*01e0*/ 	.word	0x0500000f


	//   ....[104]....
        /*01e4*/ 	.word	0x0500000f


	//   ....[105]....
        /*01e8*/ 	.word	0x0500000f


	//   ....[106]....
        /*01ec*/ 	.word	0x0500000f


	//   ....[107]....
        /*01f0*/ 	.word	0x0500000f


	//   ....[108]....
        /*01f4*/ 	.word	0x0500000f


	//   ....[109]....
        /*01f8*/ 	.word	0x0500000f


	//   ....[110]....
        /*01fc*/ 	.word	0x0500000f


	//   ....[111]....
        /*0200*/ 	.word	0x0500000f


	//   ....[112]....
        /*0204*/ 	.word	0x0500000f


	//   ....[113]....
        /*0208*/ 	.word	0x0500000f


	//   ....[114]....
        /*020c*/ 	.word	0x0500000f


	//----- nvinfo : EIATTR_COOP_GROUP_INSTR_OFFSETS
	.align		4
.L_136:
        /*0210*/ 	.byte	0x04, 0x28
        /*0212*/ 	.short	(.L_138 - .L_137)


	//   ....[0]....
.L_137:
        /*0214*/ 	.word	0x00000060


	//   ....[1]....
        /*0218*/ 	.word	0x000000a0


	//   ....[2]....
        /*021c*/ 	.word	0x00000280


	//   ....[3]....
        /*0220*/ 	.word	0x000003e0


	//   ....[4]....
        /*0224*/ 	.word	0x00000500


	//   ....[5]....
        /*0228*/ 	.word	0x00000660


	//   ....[6]....
        /*022c*/ 	.word	0x000011d0


	//   ....[7]....
        /*0230*/ 	.word	0x00003200


	//   ....[8]....
        /*0234*/ 	.word	0x00003c90


	//   ....[9]....
        /*0238*/ 	.word	0x00003cf0


	//   ....[10]....
        /*023c*/ 	.word	0x00003f00


	//   ....[11]....
        /*0240*/ 	.word	0x00003f80


	//   ....[12]....
        /*0244*/ 	.word	0x00004a30


	//   ....[13]....
        /*0248*/ 	.word	0x00004ef0


	//   ....[14]....
        /*024c*/ 	.word	0x00004f20


	//   ....[15]....
        /*0250*/ 	.word	0x00005150


	//   ....[16]....
        /*0254*/ 	.word	0x00005320


	//   ....[17]....
        /*0258*/ 	.word	0x00006300


	//   ....[18]....
        /*025c*/ 	.word	0x000063e0


	//   ....[19]....
        /*0260*/ 	.word	0x00006430


	//   ....[20]....
        /*0264*/ 	.word	0x00006450


	//   ....[21]....
        /*0268*/ 	.word	0x00006470


	//   ....[22]....
        /*026c*/ 	.word	0x00006f50


	//   ....[23]....
        /*0270*/ 	.word	0x00007410


	//   ....[24]....
        /*0274*/ 	.word	0x00007440


	//   ....[25]....
        /*0278*/ 	.word	0x00007470


	//   ....[26]....
        /*027c*/ 	.word	0x00007480


	//   ....[27]....
        /*0280*/ 	.word	0x00007930


	//   ....[28]....
        /*0284*/ 	.word	0x00007950


	//   ....[29]....
        /*0288*/ 	.word	0x000085a0


	//   ....[30]....
        /*028c*/ 	.word	0x000085c0


	//   ....[31]....
        /*0290*/ 	.word	0x00009610


	//   ....[32]....
        /*0294*/ 	.word	0x0000a820


	//   ....[33]....
        /*0298*/ 	.word	0x0000a840


	//   ....[34]....
        /*029c*/ 	.word	0x0000a850


	//   ....[35]....
        /*02a0*/ 	.word	0x0000a890


	//   ....[36]....
        /*02a4*/ 	.word	0x0000a8e0


	//   ....[37]....
        /*02a8*/ 	.word	0x0000a900


	//   ....[38]....
        /*02ac*/ 	.word	0x0000a950


	//   ....[39]....
        /*02b0*/ 	.word	0x0000a970


	//   ....[40]....
        /*02b4*/ 	.word	0x0000aed0


	//   ....[41]....
        /*02b8*/ 	.word	0x0000af10


	//   ....[42]....
        /*02bc*/ 	.word	0x0000af40


	//   ....[43]....
        /*02c0*/ 	.word	0x0000af90


	//   ....[44]....
        /*02c4*/ 	.word	0x0000aff0


	//   ....[45]....
        /*02c8*/ 	.word	0x0000b010


	//   ....[46]....
        /*02cc*/ 	.word	0x0000b060


	//   ....[47]....
        /*02d0*/ 	.word	0x0000b080


	//   ....[48]....
        /*02d4*/ 	.word	0x0000b370


	//   ....[49]....
        /*02d8*/ 	.word	0x0000b3a0


	//   ....[50]....
        /*02dc*/ 	.word	0x0000b3d0


	//   ....[51]....
        /*02e0*/ 	.word	0x0000b400


	//   ....[52]....
        /*02e4*/ 	.word	0x0000b430


	//   ....[53]....
        /*02e8*/ 	.word	0x0000b480


	//   ....[54]....
        /*02ec*/ 	.word	0x0000b600


	//   ....[55]....
        /*02f0*/ 	.word	0x0000b630


	//   ....[56]....
        /*02f4*/ 	.word	0x0000bfb0


	//   ....[57]....
        /*02f8*/ 	.word	0x0000bfd0


	//   ....[58]....
        /*02fc*/ 	.word	0x0000bfe0


	//   ....[59]....
        /*0300*/ 	.word	0x0000c000


	//   ....[60]....
        /*0304*/ 	.word	0x0000c020


	//   ....[61]....
        /*0308*/ 	.word	0x0000c050


	//   ....[62]....
        /*030c*/ 	.word	0x0000c070


	//   ....[63]....
        /*0310*/ 	.word	0x0000c0a0


	//   ....[64]....
        /*0314*/ 	.word	0x0000c400


	//   ....[65]....
        /*0318*/ 	.word	0x0000c430


	//   ....[66]....
        /*031c*/ 	.word	0x0000c460


	//   ....[67]....
        /*0320*/ 	.word	0x0000c480


	//   ....[68]....
        /*0324*/ 	.word	0x0000c490


	//   ....[69]....
        /*0328*/ 	.word	0x0000c4b0


	//   ....[70]....
        /*032c*/ 	.word	0x0000c560


	//   ....[71]....
        /*0330*/ 	.word	0x0000c590


	//   ....[72]....
        /*0334*/ 	.word	0x0000ca90


	//   ....[73]....
        /*0338*/ 	.word	0x0000cff0


	//   ....[74]....
        /*033c*/ 	.word	0x0000d0e0


	//   ....[75]....
        /*0340*/ 	.word	0x0000d180


	//   ....[76]....
        /*0344*/ 	.word	0x0000d200


	//   ....[77]....
        /*0348*/ 	.word	0x0000d2b0


	//   ....[78]....
        /*034c*/ 	.word	0x0000d310


	//   ....[79]....
        /*0350*/ 	.word	0x0000d3d0


	//   ....[80]....
        /*0354*/ 	.word	0x0000d430


	//   ....[81]....
        /*0358*/ 	.word	0x0000d4d0


	//   ....[82]....
        /*035c*/ 	.word	0x0000d560


	//   ....[83]....
        /*0360*/ 	.word	0x0000d5c0


	//   ....[84]....
        /*0364*/ 	.word	0x0000d680


	//   ....[85]....
        /*0368*/ 	.word	0x0000d740


	//   ....[86]....
        /*036c*/ 	.word	0x0000d7a0


	//   ....[87]....
        /*0370*/ 	.word	0x0000d860


	//   ....[88]....
        /*0374*/ 	.word	0x0000d8c0


	//   ....[89]....
        /*0378*/ 	.word	0x0000d960


	//   ....[90]....
        /*037c*/ 	.word	0x0000dab0


	//   ....[91]....
        /*0380*/ 	.word	0x0000db70


	//   ....[92]....
        /*0384*/ 	.word	0x0000ddf0


	//   ....[93]....
        /*0388*/ 	.word	0x0000de40


	//   ....[94]....
        /*038c*/ 	.word	0x0000e000


	//   ....[95]....
        /*0390*/ 	.word	0x0000e050


	//   ....[96]....
        /*0394*/ 	.word	0x0000e210


	//   ....[97]....
        /*0398*/ 	.word	0x0000e260


	//   ....[98]....
        /*039c*/ 	.word	0x0000e340


	//   ....[99]....
        /*03a0*/ 	.word	0x0000e3e0


	//   ....[100]....
        /*03a4*/ 	.word	0x0000e440


	//   ....[101]....
        /*03a8*/ 	.word	0x0000e4e0


	//   ....[102]....
        /*03ac*/ 	.word	0x0000e540


	//   ....[103]....
        /*03b0*/ 	.word	0x0000e5e0


	//   ....[104]....
        /*03b4*/ 	.word	0x0000e640


	//   ....[105]....
        /*03b8*/ 	.word	0x0000e6e0


	//   ....[106]....
        /*03bc*/ 	.word	0x0000e7c0


	//   ....[107]....
        /*03c0*/ 	.word	0x0000e870


	//   ....[108]....
        /*03c4*/ 	.word	0x0000e960


	//   ....[109]....
        /*03c8*/ 	.word	0x0000ea60


	//   ....[110]....
        /*03cc*/ 	.word	0x0000eb80


	//   ....[111]....
        /*03d0*/ 	.word	0x0000ec60


	//   ....[112]....
        /*03d4*/ 	.word	0x0000ed70


	//   ....[113]....
        /*03d8*/ 	.word	0x0000ee40


	//   ....[114]....
        /*03dc*/ 	.word	0x0000ef50


	//----- nvinfo : EIATTR_REG_RECONFIG
	.align		4
.L_138:
        /*03e0*/ 	.byte	0x01, 0x54
	.zero		2


	//----- nvinfo : EIATTR_SYSCALL_OFFSETS
	.align		4
        /*03e4*/ 	.byte	0x04, 0x46
        /*03e6*/ 	.short	(.L_140 - .L_139)


	//   ....[0]....
.L_139:
        /*03e8*/ 	.word	0x000033c0


	//   ....[1]....
        /*03ec*/ 	.word	0x00009d30


	//   ....[2]....
        /*03f0*/ 	.word	0x00009e70


	//   ....[3]....
        /*03f4*/ 	.word	0x00009f60


	//   ....[4]....
        /*03f8*/ 	.word	0x0000abe0


	//----- nvinfo : EIATTR_MBARRIER_INSTR_OFFSETS
	.align		4
.L_140:
        /*03fc*/ 	.byte	0x04, 0x39
        /*03fe*/ 	.short	(.L_142 - .L_141)


	//   ....[0]....
.L_141:
        /*0400*/ 	.word	0x00000170
        /*0404*/ 	.word	0x000000ff
        /*0408*/ 	.word	0x00028c00
        /*040c*/ 	.short	0x0100
        /*040e*/ 	.byte	0x08
	.zero		1


	//   ....[1]....
        /*0410*/ 	.word	0x00000180
        /*0414*/ 	.word	0x000000ff
        /*0418*/ 	.word	0x00028c20
        /*041c*/ 	.short	0x0100
        /*041e*/ 	.byte	0x08
	.zero		1


	//   ....[2]....
        /*0420*/ 	.word	0x00000230
        /*0424*/ 	.word	0x000000ff
        /*0428*/ 	.word	0x00028c30
        /*042c*/ 	.short	0x0100
        /*042e*/ 	.byte	0x06
	.zero		1


	//   ....[3]....
        /*0430*/ 	.word	0x00000240
        /*0434*/ 	.word	0x000000ff
        /*0438*/ 	.word	0x00028c40
        /*043c*/ 	.short	0x0100
        /*043e*/ 	.byte	0x06
	.zero		1


	//   ....[4]....
        /*0440*/ 	.word	0x00000250
        /*0444*/ 	.word	0x000000ff
        /*0448*/ 	.word	0x00028c38
        /*044c*/ 	.short	0x0100
        /*044e*/ 	.byte	0x06
	.zero		1


	//   ....[5]....
        /*0450*/ 	.word	0x00000260
        /*0454*/ 	.word	0x000000ff
        /*0458*/ 	.word	0x00028c48
        /*045c*/ 	.short	0x0100
        /*045e*/ 	.byte	0x06
	.zero		1


	//   ....[6]....
        /*0460*/ 	.word	0x00000390
        /*0464*/ 	.word	0x000000ff
        /*0468*/ 	.word	0x00028c50
        /*046c*/ 	.short	0x0100
        /*046e*/ 	.byte	0x08
	.zero		1


	//   ....[7]....
        /*0470*/ 	.word	0x000003a0
        /*0474*/ 	.word	0x000000ff
        /*0478*/ 	.word	0x00028c60
        /*047c*/ 	.short	0x0100
        /*047e*/ 	.byte	0x08
	.zero		1


	//   ....[8]....
        /*0480*/ 	.word	0x000003b0
        /*0484*/ 	.word	0x000000ff
        /*0488*/ 	.word	0x00028c58
        /*048c*/ 	.short	0x0100
        /*048e*/ 	.byte	0x08
	.zero		1


	//   ....[9]....
        /*0490*/ 	.word	0x000003c0
        /*0494*/ 	.word	0x000000ff
        /*0498*/ 	.word	0x00028c68
        /*049c*/ 	.short	0x0100
        /*049e*/ 	.byte	0x08
	.zero		1


	//   ....[10]....
        /*04a0*/ 	.word	0x000004b0
        /*04a4*/ 	.word	0x000000ff
        /*04a8*/ 	.word	0x00028c70
        /*04ac*/ 	.short	0x0100
        /*04ae*/ 	.byte	0x06
	.zero		1


	//   ....[11]....
        /*04b0*/ 	.word	0x000004c0
        /*04b4*/ 	.word	0x000000ff
        /*04b8*/ 	.word	0x00028c80
        /*04bc*/ 	.short	0x0100
        /*04be*/ 	.byte	0x06
	.zero		1


	//   ....[12]....
        /*04c0*/ 	.word	0x000004d0
        /*04c4*/ 	.word	0x000000ff
        /*04c8*/ 	.word	0x00028c78
        /*04cc*/ 	.short	0x0100
        /*04ce*/ 	.byte	0x06
	.zero		1


	//   ....[13]....
        /*04d0*/ 	.word	0x000004e0
        /*04d4*/ 	.word	0x000000ff
        /*04d8*/ 	.word	0x00028c88
        /*04dc*/ 	.short	0x0100
        /*04de*/ 	.byte	0x06
	.zero		1


	//   ....[14]....
        /*04e0*/ 	.word	0x00000610
        /*04e4*/ 	.word	0x000000ff
        /*04e8*/ 	.word	0x00028c90
        /*04ec*/ 	.short	0x0100
        /*04ee*/ 	.byte	0x08
	.zero		1


	//   ....[15]....
        /*04f0*/ 	.word	0x00000620
        /*04f4*/ 	.word	0x000000ff
        /*04f8*/ 	.word	0x00028ca0
        /*04fc*/ 	.short	0x0100
        /*04fe*/ 	.byte	0x08
	.zero		1


	//   ....[16]....
        /*0500*/ 	.word	0x00000630
        /*0504*/ 	.word	0x000000ff
        /*0508*/ 	.word	0x00028c98
        /*050c*/ 	.short	0x0100
        /*050e*/ 	.byte	0x08
	.zero		1


	//   ....[17]....
        /*0510*/ 	.word	0x00000640
        /*0514*/ 	.word	0x000000ff
        /*0518*/ 	.word	0x00028ca8
        /*051c*/ 	.short	0x0100
        /*051e*/ 	.byte	0x08
	.zero		1


	//   ....[18]....
        /*0520*/ 	.word	0x00000780
        /*0524*/ 	.word	0x000000ff
        /*0528*/ 	.word	0x00028cb0
        /*052c*/ 	.short	0x0100
        /*052e*/ 	.byte	0x08
	.zero		1


	//   ....[19]....
        /*0530*/ 	.word	0x00000790
        /*0534*/ 	.word	0x000000ff
        /*0538*/ 	.word	0x00028cc0
        /*053c*/ 	.short	0x0100
        /*053e*/ 	.byte	0x08
	.zero		1


	//   ....[20]....
        /*0540*/ 	.word	0x000007a0
        /*0544*/ 	.word	0x000000ff
        /*0548*/ 	.word	0x00028cb8
        /*054c*/ 	.short	0x0100
        /*054e*/ 	.byte	0x08
	.zero		1


	//   ....[21]....
        /*0550*/ 	.word	0x000007b0
        /*0554*/ 	.word	0x000000ff
        /*0558*/ 	.word	0x00028cc8
        /*055c*/ 	.short	0x0100
        /*055e*/ 	.byte	0x08
	.zero		1


	//   ....[22]....
        /*0560*/ 	.word	0x00001390
        /*0564*/ 	.word	0x000000ff
        /*0568*/ 	.word	0x00028c50
        /*056c*/ 	.short	0x010a
        /*056e*/ 	.byte	0x05
	.zero		1


	//   ....[23]....
        /*0570*/ 	.word	0x00001660
        /*0574*/ 	.word	0x000000ff
        /*0578*/ 	.word	0x00000000
        /*057c*/ 	.short	0x0101
        /*057e*/ 	.byte	0x04
	.zero		1


	//   ....[24]....
        /*0580*/ 	.word	0x00001fc0
        /*0584*/ 	.word	0x000000ff
        /*0588*/ 	.word	0x00028c50
        /*058c*/ 	.short	0x010a
        /*058e*/ 	.byte	0x07
	.zero		1


	//   ....[25]....
        /*0590*/ 	.word	0x00002000
        /*0594*/ 	.word	0x000000ff
        /*0598*/ 	.word	0x00028c50
        /*059c*/ 	.short	0x010a
        /*059e*/ 	.byte	0x07
	.zero		1


	//   ....[26]....
        /*05a0*/ 	.word	0x000021e0
        /*05a4*/ 	.word	0x000000ff
        /*05a8*/ 	.word	0x00000000
        /*05ac*/ 	.short	0x0101
        /*05ae*/ 	.byte	0x07
	.zero		1


	//   ....[27]....
        /*05b0*/ 	.word	0x000033f0
        /*05b4*/ 	.word	0x000000ff
        /*05b8*/ 	.word	0x00028c00
        /*05bc*/ 	.short	0x010a
        /*05be*/ 	.byte	0x29
	.zero		1


	//   ....[28]....
        /*05c0*/ 	.word	0x00003580
        /*05c4*/ 	.word	0x000000ff
        /*05c8*/ 	.word	0x00028c30
        /*05cc*/ 	.short	0x010a
        /*05ce*/ 	.byte	0x29
	.zero		1


	//   ....[29]....
        /*05d0*/ 	.word	0x000035c0
        /*05d4*/ 	.word	0x000000ff
        /*05d8*/ 	.word	0x00028c30
        /*05dc*/ 	.short	0x010a
        /*05de*/ 	.byte	0x29
	.zero		1


	//   ....[30]....
        /*05e0*/ 	.word	0x000038c0
        /*05e4*/ 	.word	0x000000ff
        /*05e8*/ 	.word	0x00000000
        /*05ec*/ 	.short	0x0101
        /*05ee*/ 	.byte	0x04
	.zero		1


	//   ....[31]....
        /*05f0*/ 	.word	0x000047b0
        /*05f4*/ 	.word	0x000000ff
        /*05f8*/ 	.word	0x00028c50
        /*05fc*/ 	.short	0x010a
        /*05fe*/ 	.byte	0x29
	.zero		1


	//   ....[32]....
        /*0600*/ 	.word	0x00004800
        /*0604*/ 	.word	0x000000ff
        /*0608*/ 	.word	0x00028c50
        /*060c*/ 	.short	0x010a
        /*060e*/ 	.byte	0x29
	.zero		1


	//   ....[33]....
        /*0610*/ 	.word	0x00004ac0
        /*0614*/ 	.word	0x000000ff
        /*0618*/ 	.word	0x00000000
        /*061c*/ 	.short	0x0101
        /*061e*/ 	.byte	0x05
	.zero		1


	//   ....[34]....
        /*0620*/ 	.word	0x00004be0
        /*0624*/ 	.word	0x000000ff
        /*0628*/ 	.word	0x00028c30
        /*062c*/ 	.short	0x010a
        /*062e*/ 	.byte	0x1a
	.zero		1


	//   ....[35]....
        /*0630*/ 	.word	0x00004c20
        /*0634*/ 	.word	0x000000ff
        /*0638*/ 	.word	0x00028c30
        /*063c*/ 	.short	0x010a
        /*063e*/ 	.byte	0x1a
	.zero		1


	//   ....[36]....
        /*0640*/ 	.word	0x00004e30
        /*0644*/ 	.word	0x000000ff
        /*0648*/ 	.word	0x00000000
        /*064c*/ 	.short	0x0101
        /*064e*/ 	.byte	0x07
	.zero		1


	//   ....[37]....
        /*0650*/ 	.word	0x000060b0
        /*0654*/ 	.word	0x000000ff
        /*0658*/ 	.word	0x00028c50
        /*065c*/ 	.short	0x010a
        /*065e*/ 	.byte	0x1a
	.zero		1


	//   ....[38]....
        /*0660*/ 	.word	0x000060f0
        /*0664*/ 	.word	0x000000ff
        /*0668*/ 	.word	0x00028c50
        /*066c*/ 	.short	0x010a
        /*066e*/ 	.byte	0x1a
	.zero		1


	//   ....[39]....
        /*0670*/ 	.word	0x00006380
        /*0674*/ 	.word	0x000000ff
        /*0678*/ 	.word	0x00000000
        /*067c*/ 	.short	0x0101
        /*067e*/ 	.byte	0x05
	.zero		1


	//   ....[40]....
        /*0680*/ 	.word	0x00006f20
        /*0684*/ 	.word	0x000000ff
        /*0688*/ 	.word	0x00000000
        /*068c*/ 	.short	0x0101
        /*068e*/ 	.byte	0x04
	.zero		1


	//   ....[41]....
        /*0690*/ 	.word	0x0000a5e0
        /*0694*/ 	.word	0x000000ff
        /*0698*/ 	.word	0x00028c40
        /*069c*/ 	.short	0x010a
        /*069e*/ 	.byte	0x2b
	.zero		1


	//   ....[42]....
        /*06a0*/ 	.word	0x0000aa10
        /*06a4*/ 	.word	0x000000ff
        /*06a8*/ 	.word	0x00028c30
        /*06ac*/ 	.short	0x0107
        /*06ae*/ 	.byte	0x2b
	.zero		1


	//   ....[43]....
        /*06b0*/ 	.word	0x0000aa80
        /*06b4*/ 	.word	0x000000ff
        /*06b8*/ 	.word	0x00028c30
        /*06bc*/ 	.short	0x0101
        /*06be*/ 	.byte	0x2b
	.zero		1


	//   ....[44]....
        /*06c0*/ 	.word	0x0000b150
        /*06c4*/ 	.word	0x000000ff
        /*06c8*/ 	.word	0x00028c00
        /*06cc*/ 	.short	0x0107
        /*06ce*/ 	.byte	0x2b
	.zero		1


	//   ....[45]....
        /*06d0*/ 	.word	0x0000b190
        /*06d4*/ 	.word	0x000000ff
        /*06d8*/ 	.word	0x00028c00
        /*06dc*/ 	.short	0x0101
        /*06de*/ 	.byte	0x2b
	.zero		1


	//   ....[46]....
        /*06e0*/ 	.word	0x0000b1a0
        /*06e4*/ 	.word	0x000000ff
        /*06e8*/ 	.word	0x00028c20
        /*06ec*/ 	.short	0x010a
        /*06ee*/ 	.byte	0x2b
	.zero		1


	//   ....[47]....
        /*06f0*/ 	.word	0x0000b1f0
        /*06f4*/ 	.word	0x000000ff
        /*06f8*/ 	.word	0x00028c60
        /*06fc*/ 	.short	0x010a
        /*06fe*/ 	.byte	0x2b
	.zero		1


	//   ....[48]....
        /*0700*/ 	.word	0x0000ba10
        /*0704*/ 	.word	0x000000ff
        /*0708*/ 	.word	0x00028c50
        /*070c*/ 	.short	0x0107
        /*070e*/ 	.byte	0x2b
	.zero		1


	//   ....[49]....
        /*0710*/ 	.word	0x0000ba90
        /*0714*/ 	.word	0x000000ff
        /*0718*/ 	.word	0x00028c50
        /*071c*/ 	.short	0x0101
        /*071e*/ 	.byte	0x2b
	.zero		1


	//   ....[50]....
        /*0720*/ 	.word	0x0000bdb0
        /*0724*/ 	.word	0x0000000a
        /*0728*/ 	.word	0x00028c40
        /*072c*/ 	.short	0x010a
        /*072e*/ 	.byte	0x3f
	.zero		1


	//   ....[51]....
        /*0730*/ 	.word	0x0000c140
        /*0734*/ 	.word	0x0000000a
        /*0738*/ 	.word	0x00028c30
        /*073c*/ 	.short	0x0107
        /*073e*/ 	.byte	0x3f
	.zero		1


	//   ....[52]....
        /*0740*/ 	.word	0x0000c1f0
        /*0744*/ 	.word	0x0000000a
        /*0748*/ 	.word	0x00028c30
        /*074c*/ 	.short	0x0101
        /*074e*/ 	.byte	0x3f
	.zero		1


	//   ....[53]....
        /*0750*/ 	.word	0x0000c220
        /*0754*/ 	.word	0x0000000a
        /*0758*/ 	.word	0x00028c60
        /*075c*/ 	.short	0x010a
        /*075e*/ 	.byte	0x3f
	.zero		1


	//   ....[54]....
        /*0760*/ 	.word	0x0000c860
        /*0764*/ 	.word	0x0000000a
        /*0768*/ 	.word	0x00028c50
        /*076c*/ 	.short	0x0107
        /*076e*/ 	.byte	0x3f
	.zero		1


	//   ....[55]....
        /*0770*/ 	.word	0x0000c920
        /*0774*/ 	.word	0x0000000a
        /*0778*/ 	.word	0x00028c50
        /*077c*/ 	.short	0x0101
        /*077e*/ 	.byte	0x3f
	.zero		1


	//   ....[56]....
        /*0780*/ 	.word	0x0000ca10
        /*0784*/ 	.word	0x00000005
        /*0788*/ 	.word	0x00028c20
        /*078c*/ 	.short	0x010a
        /*078e*/ 	.byte	0x3f
	.zero		1


	//   ....[57]....
        /*0790*/ 	.word	0x0000cb80
        /*0794*/ 	.word	0x00000004
        /*0798*/ 	.word	0x00028c40
        /*079c*/ 	.short	0x010a
        /*079e*/ 	.byte	0x3f
	.zero		1


	//   ....[58]....
        /*07a0*/ 	.word	0x0000cc20
        /*07a4*/ 	.word	0x00000005
        /*07a8*/ 	.word	0x00028c40
        /*07ac*/ 	.short	0x010a
        /*07ae*/ 	.byte	0x3f
	.zero		1


	//   ....[59]....
        /*07b0*/ 	.word	0x0000cc60
        /*07b4*/ 	.word	0x00000004
        /*07b8*/ 	.word	0x00028c60
        /*07bc*/ 	.short	0x010a
        /*07be*/ 	.byte	0x3f
	.zero		1


	//   ....[60]....
        /*07c0*/ 	.word	0x0000cca0
        /*07c4*/ 	.word	0x00000005
        /*07c8*/ 	.word	0x00028c60
        /*07cc*/ 	.short	0x010a
        /*07ce*/ 	.byte	0x3f
	.zero		1


	//   ....[61]....
        /*07d0*/ 	.word	0x0000cd10
        /*07d4*/ 	.word	0x00000005
        /*07d8*/ 	.word	0x00028c50
        /*07dc*/ 	.short	0x010a
        /*07de*/ 	.byte	0x3f
	.zero		1


	//   ....[62]....
        /*07e0*/ 	.word	0x0000cd70
        /*07e4*/ 	.word	0x00000005
        /*07e8*/ 	.word	0x00028c50
        /*07ec*/ 	.short	0x010a
        /*07ee*/ 	.byte	0x3f
	.zero		1


	//   ....[63]....
        /*07f0*/ 	.word	0x0000cdd0
        /*07f4*/ 	.word	0x00000000
        /*07f8*/ 	.word	0x00028c00
        /*07fc*/ 	.short	0x010a
        /*07fe*/ 	.byte	0x3f
	.zero		1


	//   ....[64]....
        /*0800*/ 	.word	0x0000ce30
        /*0804*/ 	.word	0x00000004
        /*0808*/ 	.word	0x00028c30
        /*080c*/ 	.short	0x010a
        /*080e*/ 	.byte	0x3f
	.zero		1


	//   ....[65]....
        /*0810*/ 	.word	0x0000ce90
        /*0814*/ 	.word	0x0000000c
        /*0818*/ 	.word	0x00028c50
        /*081c*/ 	.short	0x010a
        /*081e*/ 	.byte	0x3f
	.zero		1


	//   ....[66]....
        /*0820*/ 	.word	0x0000cef0
        /*0824*/ 	.word	0x0000000c
        /*0828*/ 	.word	0x00028c30
        /*082c*/ 	.short	0x010a
        /*082e*/ 	.byte	0x3f
	.zero		1


	//   ....[67]....
        /*0830*/ 	.word	0x0000cf50
        /*0834*/ 	.word	0x0000000e
        /*0838*/ 	.word	0x00028c50
        /*083c*/ 	.short	0x010a
        /*083e*/ 	.byte	0x3f
	.zero		1


	//   ....[68]....
        /*0840*/ 	.word	0x0000d030
        /*0844*/ 	.word	0x00000003
        /*0848*/ 	.word	0x00028c40
        /*084c*/ 	.short	0x010a
        /*084e*/ 	.byte	0x3f
	.zero		1


	//   ....[69]....
        /*0850*/ 	.word	0x0000d9a0
        /*0854*/ 	.word	0x00000003
        /*0858*/ 	.word	0x00028c20
        /*085c*/ 	.short	0x010a
        /*085e*/ 	.byte	0x3f
	.zero		1


	//   ....[70]....
        /*0860*/ 	.word	0x0000da00
        /*0864*/ 	.word	0x00000003
        /*0868*/ 	.word	0x00028c60
        /*086c*/ 	.short	0x010a
        /*086e*/ 	.byte	0x3f
	.zero		1


	//   ....[71]....
        /*0870*/ 	.word	0x0000e290
        /*0874*/ 	.word	0x0000000a
        /*0878*/ 	.word	0x00028c40
        /*087c*/ 	.short	0x010a
        /*087e*/ 	.byte	0x3f
	.zero		1


	//   ....[72]....
        /*0880*/ 	.word	0x0000e710
        /*0884*/ 	.word	0x0000000a
        /*0888*/ 	.word	0x00028c60
        /*088c*/ 	.short	0x010a
        /*088e*/ 	.byte	0x3f
	.zero		1


	//   ....[73]....
        /*0890*/ 	.word	0x0000ee70
        /*0894*/ 	.word	0x00000005
        /*0898*/ 	.word	0x00028c20
        /*089c*/ 	.short	0x010a
        /*089e*/ 	.byte	0x3f
	.zero		1


	//   ....[74]....
        /*08a0*/ 	.word	0x0000f010
        /*08a4*/ 	.word	0x00000004
        /*08a8*/ 	.word	0x00028c40
        /*08ac*/ 	.short	0x010a
        /*08ae*/ 	.byte	0x3f
	.zero		1


	//   ....[75]....
        /*08b0*/ 	.word	0x0000f060
        /*08b4*/ 	.word	0x00000005
        /*08b8*/ 	.word	0x00028c40
        /*08bc*/ 	.short	0x010a
        /*08be*/ 	.byte	0x3f
	.zero		1


	//   ....[76]....
        /*08c0*/ 	.word	0x0000f0b0
        /*08c4*/ 	.word	0x00000004
        /*08c8*/ 	.word	0x00028c60
        /*08cc*/ 	.short	0x010a
        /*08ce*/ 	.byte	0x3f
	.zero		1


	//----- nvinfo : EIATTR_NUM_MBARRIERS
	.align		4
.L_142:
        /*08d0*/ 	.byte	0x03, 0x38
        /*08d2*/ 	.short	0x0016


	//----- nvinfo : EIATTR_EXIT_INSTR_OFFSETS
	.align		4
        /*08d4*/ 	.byte	0x04, 0x1c
        /*08d6*/ 	.short	(.L_144 - .L_143)


	//   ....[0]....
.L_143:
        /*08d8*/ 	.word	0x0000ccf0


	//----- nvinfo : EIATTR_MAX_THREADS
	.align		4
.L_144:
        /*08dc*/ 	.byte	0x04, 0x05
        /*08de*/ 	.short	(.L_146 - .L_145)
.L_145:
        /*08e0*/ 	.word	0x00000180
        /*08e4*/ 	.word	0x00000001
        /*08e8*/ 	.word	0x00000001


	//----- nvinfo : EIATTR_CRS_STACK_SIZE
	.align		4
.L_146:
        /*08ec*/ 	.byte	0x04, 0x1e
        /*08ee*/ 	.short	(.L_148 - .L_147)
.L_147:
        /*08f0*/ 	.word	0x00000000


	//----- nvinfo : EIATTR_CBANK_PARAM_SIZE
	.align		4
.L_148:
        /*08f4*/ 	.byte	0x03, 0x19
        /*08f6*/ 	.short	0x0a70


	//----- nvinfo : EIATTR_PARAM_CBANK
	.align		4
        /*08f8*/ 	.byte	0x04, 0x0a
        /*08fa*/ 	.short	(.L_150 - .L_149)
	.align		4
.L_149:
        /*08fc*/ 	.word	index@(.nv.constant0._ZN7cutlass13device_kernelIN5flash11enable_sm90INS1_16FlashAttnFwdSm90INS1_25CollectiveMainloopFwdSm90ILi2EN4cute5tupleIJNS5_1CILi1EEES8_S8_EEENS6_IJNS7_ILi64EEESA_SA_EEELi512ENS_6half_tEfNS_4arch4Sm90ELb0ELb0ELb0ELb0ELb1ELb0ELb0ELb0ELb0ELb1ELb1ELb0EEENS1_21CollectiveEpilogueFwdINS6_IJSA_NS7_ILi512EEESA_EEES9_SC_SE_Li256ELb0ELb1ELb1ELb0EEENS1_19SingleTileSchedulerILb0ELb1ELb1ELi64EEEEEEEEEvNT_6ParamsE)
        /*0900*/ 	.short	0x0210
        /*0902*/ 	.short	0x0a70


	//----- nvinfo : EIATTR_SW_WAR
	.align		4
.L_150:
        /*0904*/ 	.byte	0x04, 0x36
        /*0906*/ 	.short	(.L_152 - .L_151)
.L_151:
        /*0908*/ 	.word	0x00000008
.L_152:


//--------------------- .nv.info._ZN7cutlass13device_kernelIN5flash11enable_sm90INS1_16FlashAttnFwdSm90INS1_25CollectiveMainloopFwdSm90ILi2EN4cute5tupleIJNS5_1CILi1EEES8_S8_EEENS6_IJNS7_ILi64EEESA_SA_EEELi512ENS_6half_tEfNS_4arch4Sm90ELb0ELb0ELb0ELb0ELb1ELb0ELb1ELb0ELb0ELb1ELb1ELb0EEENS1_21CollectiveEpilogueFwdINS6_IJSA_NS7_ILi512EEESA_EEES9_SC_SE_Li256ELb0ELb1ELb1ELb0EEENS1_19SingleTileSchedulerILb0ELb1ELb1ELi64EEEEEEEEEvNT_6ParamsE --------------------------
	.section	.nv.info._ZN7cutlass13device_kernelIN5flash11enable_sm90INS1_16FlashAttnFwdSm90INS1_25CollectiveMainloopFwdSm90ILi2EN4cute5tupleIJNS5_1CILi1EEES8_S8_EEENS6_IJNS7_ILi64EEESA_SA_EEELi512ENS_6half_tEfNS_4arch4Sm90ELb0ELb0ELb0ELb0ELb1ELb0ELb1ELb0ELb0ELb1ELb1ELb0EEENS1_21CollectiveEpilogueFwdINS6_IJSA_NS7_ILi512EEESA_EEES9_SC_SE_Li256ELb0ELb1ELb1ELb0EEENS1_19SingleTileSchedulerILb0ELb1ELb1ELi64EEEEEEEEEvNT_6ParamsE,"",@"SHT_CUDA_INFO"
	.sectionflags	@""
	.align	4


	//----- nvinfo : EIATTR_CUDA_API_VERSION
	.align		4
        /*0000*/ 	.byte	0x04, 0x37
        /*0002*/ 	.short	(.L_154 - .L_153)
.L_153:
        /*0004*/ 	.word	0x00000082


	//----- nvinfo : EIATTR_KPARAM_INFO
	.align		4
.L_154:
        /*0008*/ 	.byte	0x04, 0x17
        /*000a*/ 	.short	(.L_156 - .L_155)
.L_155:
        /*000c*/ 	.word	0x00000000
        /*0010*/ 	.short	0x0000
        /*0012*/ 	.short	0x0070
        /*0014*/ 	.byte	0x00, 0xf0, 0x01, 0x2c


	//----- nvinfo : EIATTR_SPARSE_MMA_MASK
	.align		4
.L_156:
        /*0018*/ 	.byte	0x03, 0x50
        /*001a*/ 	.short	0x0000


	//----- nvinfo : EIATTR_MAXREG_COUNT
	.align		4
        /*001c*/ 	.byte	0x03, 0x1b
        /*001e*/ 	.short	0x00a8


	//----- nvinfo : EIATTR_NUM_BARRIERS
	.align		4
        /*0020*/ 	.byte	0x02, 0x4c
        /*0022*/ 	.byte	0x10
	.zero		1


	//----- nvinfo : EIATTR_EXTERNS
	.align		4
        /*0024*/ 	.byte	0x04, 0x0f
        /*0026*/ 	.short	(.L_158 - .L_157)


	//   ....[0]....
	.align		4
.L_157:
        /*0028*/ 	.word	index@(__assertfail)


	//----- nvinfo : EIATTR_ANNOTATIONS
	.align		4
.L_158:
        /*002c*/ 	.byte	0x04, 0x55
        /*002e*/ 	.short	(.L_160 - .L_159)


	//   ....[0]....
.L_159:
        /*0030*/ 	.word	0x00000001
        /*0034*/ 	.byte	0x90, 0x08, 0x00, 0x00, 0x01, 0x00, 0x00, 0x00, 0xd0, 0x11, 0x00, 0x00, 0x01, 0x00, 0x00, 0x00
        /*0044*/ 	.byte	0xd0, 0x33, 0x00, 0x00, 0x01, 0x00, 0x00, 0x00, 0x30, 0xd1, 0x00, 0x00, 0x01, 0x00, 0x00, 0x00
        /*0054*/ 	.byte	0x70, 0x05, 0x01, 0x00


	//----- nvinfo : EIATTR_MERCURY_ISA_VERSION
	.align		4
.L_160:
        /*0058*/ 	.byte	0x03, 0x5f
        /*005a*/ 	.short	0x0101


	//----- nvinfo : EIATTR_INT_WARP_WIDE_INSTR_OFFSETS
	.align		4
        /*005c*/ 	.byte	0x04, 0x31
        /*005e*/ 	.short	(.L_162 - .L_161)


	//   ....[0]....
.L_161:
        /*0060*/ 	.word	0x000000c0


	//   ....[1]....
        /*0064*/ 	.word	0x000000d0


	//   ....[2]....
        /*0068*/ 	.word	0x000000e0


	//   ....[3]....
        /*006c*/ 	.word	0x00000180


	//----- nvinfo : EIATTR_COOP_GROUP_MASK_REGIDS
	.align		4
.L_162:
        /*0070*/ 	.byte	0x04, 0x29
        /*0072*/ 	.short	(.L_164 - .L_163)


	//   ....[0]....
.L_163:
        /*0074*/ 	.word	0xffffffff


	//   ....[1]....
        /*0078*/ 	.word	0xffffffff


	//   ....[2]....
        /*007c*/ 	.word	0xffffffff


	//   ....[3]....
        /*0080*/ 	.word	0xffffffff


	//   ....[4]....
        /*0084*/ 	.word	0xffffffff


	//   ....[5]....
        /*0088*/ 	.word	0xffffffff


	//   ....[6]....
        /*008c*/ 	.word	0xffffffff


	//   ....[7]....
        /*0090*/ 	.word	0xffffffff


	//   ....[8]....
        /*0094*/ 	.word	0xffffffff


	//   ....[9]....
        /*0098*/ 	.word	0xffffffff


	//   ....[10]....
        /*009c*/ 	.word	0xffffffff


	//   ....[11]....
        /*00a0*/ 	.word	0xffffffff


	//   ....[12]....
        /*00a4*/ 	.word	0xffffffff


	//   ....[13]....
        /*00a8*/ 	.word	0xffffffff


	//   ....[14]....
        /*00ac*/ 	.word	0xffffffff


	//   ....[15]....
        /*00b0*/ 	.word	0xffffffff


	//   ....[16]....
        /*00b4*/ 	.word	0xffffffff


	//   ....[17]....
        /*00b8*/ 	.word	0xffffffff


	//   ....[18]....
        /*00bc*/ 	.word	0xffffffff


	//   ....[19]....
        /*00c0*/ 	.word	0xffffffff


	//   ....[20]....
        /*00c4*/ 	.word	0xffffffff


	//   ....[21]....
        /*00c8*/ 	.word	0xffffffff


	//   ....[22]....
        /*00cc*/ 	.word	0xffffffff


	//   ....[23]....
        /*00d0*/ 	.word	0xffffffff


	//   ....[24]....
        /*00d4*/ 	.word	0xffffffff


	//   ....[25]....
        /*00d8*/ 	.word	0xffffffff


	//   ....[26]....
        /*00dc*/ 	.word	0xffffffff


	//   ....[27]....
        /*00e0*/ 	.word	0xffffffff


	//   ....[28]....
        /*00e4*/ 	.word	0xffffffff


	//   ....[29]....
        /*00e8*/ 	.word	0xffffffff


	//   ....[30]....
        /*00ec*/ 	.word	0xffffffff


	//   ....[31]....
        /*00f0*/ 	.word	0xffffffff


	//   ....[32]....
        /*00f4*/ 	.word	0xffffffff


	//   ....[33]....
        /*00f8*/ 	.word	0xffffffff


	//   ....[34]....
        /*00fc*/ 	.word	0xffffffff


	//   ....[35]....
        /*0100*/ 	.word	0xffffffff


	//   ....[36]....
        /*0104*/ 	.word	0xffffffff


	//   ....[37]....
        /*0108*/ 	.word	0xffffffff


	//   ....[38]....
        /*010c*/ 	.word	0xffffffff


	//   ....[39]....
        /*0110*/ 	.word	0xffffffff


	//   ....[40]....
        /*0114*/ 	.word	0xffffffff


	//   ....[41]....
        /*0118*/ 	.word	0xffffffff


	//   ....[42]....
        /*011c*/ 	.word	0xffffffff


	//   ....[43]....
        /*0120*/ 	.word	0xffffffff


	//   ....[44]....
        /*0124*/ 	.word	0xffffffff


	//   ....[45]....
        /*0128*/ 	.word	0xffffffff


	//   ....[46]....
        /*012c*/ 	.word	0xffffffff


	//   ....[47]....
        /*0130*/ 	.word	0xffffffff


	//   ....[48]....
        /*0134*/ 	.word	0xffffffff


	//   ....[49]....
        /*0138*/ 	.word	0xffffffff


	//   ....[50]....
        /*013c*/ 	.word	0xffffffff


	//   ....[51]....
        /*0140*/ 	.word	0xffffffff


	//   ....[52]....
        /*0144*/ 	.word	0xffffffff


	//   ....[53]....
        /*0148*/ 	.word	0xffffffff


	//   ....[54]....
        /*014c*/ 	.word	0xffffffff


	//   ....[55]....
        /*0150*/ 	.word	0xffffffff


	//   ....[56]....
        /*0154*/ 	.word	0xffffffff


	//   ....[57]....
        /*0158*/ 	.word	0xffffffff


	//   ....[58]....
        /*015c*/ 	.word	0xffffffff


	//   ....[59]....
        /*0160*/ 	.word	0xffffffff


	//   ....[60]....
        /*0164*/ 	.word	0xffffffff


	//   ....[61]....
        /*0168*/ 	.word	0xffffffff


	//   ....[62]....
        /*016c*/ 	.word	0xffffffff


	//   ....[63]....
        /*0170*/ 	.word	0xffffffff


	//   ....[64]....
        /*0174*/ 	.word	0xffffffff


	//   ....[65]....
        /*0178*/ 	.word	0xffffffff


	//   ....[66]....
        /*017c*/ 	.word	0xffffffff


	//   ....[67]....
        /*0180*/ 	.word	0xffffffff


	//   ....[68]....
        /*0184*/ 	.word	0xffffffff


	//   ....[69]....
        /*0188*/ 	.word	0xffffffff


	//   ....[70]....
        /*018c*/ 	.word	0xffffffff


	//   ....[71]....
        /*0190*/ 	.word	0xffffffff


	//   ....[72]....
        /*0194*/ 	.word	0xffffffff


	//   ....[73]....
        /*0198*/ 	.word	0xffffffff


	//   ....[74]....
        /*019c*/ 	.word	0xffffffff


	//   ....[75]....
        /*01a0*/ 	.word	0xffffffff


	//   ....[76]....
        /*01a4*/ 	.word	0xffffffff


	//   ....[77]....
        /*01a8*/ 	.word	0xffffffff


	//   ....[78]....
        /*01ac*/ 	.word	0xffffffff


	//   ....[79]....
        /*01b0*/ 	.word	0xffffffff


	//   ....[80]....
        /*01b4*/ 	.word	0xffffffff


	//   ....[81]....
        /*01b8*/ 	.word	0xffffffff


	//   ....[82]....
        /*01bc*/ 	.word	0xffffffff


	//   ....[83]....
        /*01c0*/ 	.word	0x0500000f


	//   ....[84]....
        /*01c4*/ 	.word	0x0500000f


	//   ....[85]....
        /*01c8*/ 	.word	0x0500000f


	//   ....[86]....
        /*01cc*/ 	.word	0x0500000f


	//   ....[87]....
        /*01d0*/ 	.word	0x0500000f


	//   ....[88]....
        /*01d4*/ 	.word	0x0500000f


	//   ....[89]....
        /*01d8*/ 	.word	0x0500000f


	//   ....[90]....
        /*01dc*/ 	.word	0x0500000f


	//   ....[91]....
        /*01e0*/ 	.word	0x0500000f


	//   ....[92]....
        /*01e4*/ 	.word	0x0500000f


	//   ....[93]....
        /*01e8*/ 	.word	0x0500000f


	//   ....[94]....
        /*01ec*/ 	.word	0x0500000f


	//   ....[95]....
        /*01f0*/ 	.word	0x0500000f


	//   ....[96]....
        /*01f4*/ 	.word	0x0500000f


	//   ....[97]....
        /*01f8*/ 	.word	0x0500000f


	//   ....[98]....
        /*01fc*/ 	.word	0x0500000f


	//   ....[99]....
        /*0200*/ 	.word	0x0500000f


	//   ....[100]....
        /*0204*/ 	.word	0x0500000f


	//   ....[101]....
        /*0208*/ 	.word	0x0500000f


	//   ....[102]....
        /*020c*/ 	.word	0x0500000f


	//   ....[103]....
        /*0210*/ 	.word	0x0500000f


	//   ....[104]....
        /*0214*/ 	.word	0x0500000f


	//   ....[105]....
        /*0218*/ 	.word	0x0500000f


	//   ....[106]....
        /*021c*/ 	.word	0x0500000f


	//   ....[107]....
        /*0220*/ 	.word	0x0500000f


	//   ....[108]....
        /*0224*/ 	.word	0x0500000f


	//   ....[109]....
        /*0228*/ 	.word	0x0500000f


	//   ....[110]....
        /*022c*/ 	.word	0x0500000f


	//   ....[111]....
        /*0230*/ 	.word	0x0500000f


	//   ....[112]....
        /*0234*/ 	.word	0x0500000f


	//   ....[113]....
        /*0238*/ 	.word	0x0500000f


	//   ....[114]....
        /*023c*/ 	.word	0x0500000f


	//   ....[115]....
        /*0240*/ 	.word	0x0500000f


	//   ....[116]....
        /*0244*/ 	.word	0x0500000f


	//   ....[117]....
        /*0248*/ 	.word	0x0500000f


	//   ....[118]....
        /*024c*/ 	.word	0x0500000f


	//   ....[119]....
        /*0250*/ 	.word	0x0500000f


	//   ....[120]....
        /*0254*/ 	.word	0x0500000f


	//   ....[121]....
        /*0258*/ 	.word	0x0500000f


	//   ....[122]....
        /*025c*/ 	.word	0x0500000f


	//   ....[123]....
        /*0260*/ 	.word	0x0500000f


	//   ....[124]....
        /*0264*/ 	.word	0x0500000f


	//   ....[125]....
        /*0268*/ 	.word	0x0500000f


	//   ....[126]....
        /*026c*/ 	.word	0x0500000f


	//   ....[127]....
        /*0270*/ 	.word	0x0500000f


	//   ....[128]....
        /*0274*/ 	.word	0x0500000f


	//   ....[129]....
        /*0278*/ 	.word	0x0500000f


	//   ....[130]....
        /*027c*/ 	.word	0x0500000f


	//   ....[131]....
        /*0280*/ 	.word	0x0500000f


	//   ....[132]....
        /*0284*/ 	.word	0x0500000f


	//----- nvinfo : EIATTR_COOP_GROUP_INSTR_OFFSETS
	.align		4
.L_164:
        /*0288*/ 	.byte	0x04, 0x28
        /*028a*/ 	.short	(.L_166 - .L_165)


	//   ....[0]....
.L_165:
        /*028c*/ 	.word	0x00000080


	//   ....[1]....
        /*0290*/ 	.word	0x00000090


	//   ....[2]....
        /*0294*/ 	.word	0x000002b0


	//   ....[3]....
        /*0298*/ 	.word	0x00000410


	//   ....[4]....
        /*029c*/ 	.word	0x00000530


	//   ....[5]....
        /*02a0*/ 	.word	0x00000690


	//   ....[6]....
        /*02a4*/ 	.word	0x000012d0


	//   ....[7]....
        /*02a8*/ 	.word	0x00003160


	//   ....[8]....
        /*02ac*/ 	.word	0x00004290


	//   ....[9]....
        /*02b0*/ 	.word	0x000054c0


	//   ....[10]....
        /*02b4*/ 	.word	0x00005520


	//   ....[11]....
        /*02b8*/ 	.word	0x00005730


	//   ....[12]....
        /*02bc*/ 	.word	0x000057b0


	//   ....[13]....
        /*02c0*/ 	.word	0x00006130


	//   ....[14]....
        /*02c4*/ 	.word	0x00006bc0


	//   ....[15]....
        /*02c8*/ 	.word	0x00007b90


	//   ....[16]....
        /*02cc*/ 	.word	0x00007bc0


	//   ....[17]....
        /*02d0*/ 	.word	0x00007e20


	//   ....[18]....
        /*02d4*/ 	.word	0x00007fe0


	//   ....[19]....
        /*02d8*/ 	.word	0x00008ef0


	//   ....[20]....
        /*02dc*/ 	.word	0x00008fe0


	//   ....[21]....
        /*02e0*/ 	.word	0x00009030


	//   ....[22]....
        /*02e4*/ 	.word	0x00009060


	//   ....[23]....
        /*02e8*/ 	.word	0x00009080


	//   ....[24]....
        /*02ec*/ 	.word	0x00009b50


	//   ....[25]....
        /*02f0*/ 	.word	0x0000a010


	//   ....[26]....
        /*02f4*/ 	.word	0x0000a040


	//   ....[27]....
        /*02f8*/ 	.word	0x0000a070


	//   ....[28]....
        /*02fc*/ 	.word	0x0000a080


	//   ....[29]....
        /*0300*/ 	.word	0x0000a510


	//   ....[30]....
        /*0304*/ 	.word	0x0000a540


	//   ....[31]....
        /*0308*/ 	.word	0x0000b1a0


	//   ....[32]....
        /*030c*/ 	.word	0x0000b1c0


	//   ....[33]....
        /*0310*/ 	.word	0x0000c200


	//   ....[34]....
        /*0314*/ 	.word	0x0000d4a0


	//   ....[35]....
        /*0318*/ 	.word	0x0000d4c0


	//   ....[36]....
        /*031c*/ 	.word	0x0000d4d0


	//   ....[37]....
        /*0320*/ 	.word	0x0000d510


	//   ....[38]....
        /*0324*/ 	.word	0x0000d560


	//   ....[39]....
        /*0328*/ 	.word	0x0000d580


	//   ....[40]....
        /*032c*/ 	.word	0x0000d5b0


	//   ....[41]....
        /*0330*/ 	.word	0x0000d5d0


	//   ....[42]....
        /*0334*/ 	.word	0x0000dbb0


	//   ....[43]....
        /*0338*/ 	.word	0x0000dbf0


	//   ....[44]....
        /*033c*/ 	.word	0x0000dc10


	//   ....[45]....
        /*0340*/ 	.word	0x0000dc20


	//   ....[46]....
        /*0344*/ 	.word	0x0000dc80


	//   ....[47]....
        /*0348*/ 	.word	0x0000dd50


	//   ....[48]....
        /*034c*/ 	.word	0x0000dd70


	//   ....[49]....
        /*0350*/ 	.word	0x0000dda0


	//   ....[50]....
        /*0354*/ 	.word	0x0000e4a0


	//   ....[51]....
        /*0358*/ 	.word	0x0000e4d0


	//   ....[52]....
        /*035c*/ 	.word	0x0000e560


	//   ....[53]....
        /*0360*/ 	.word	0x0000e610


	//   ....[54]....
        /*0364*/ 	.word	0x0000e700


	//   ....[55]....
        /*0368*/ 	.word	0x0000e7d0


	//   ....[56]....
        /*036c*/ 	.word	0x0000e830


	//   ....[57]....
        /*0370*/ 	.word	0x0000e8d0


	//   ....[58]....
        /*0374*/ 	.word	0x0000ed80


	//   ....[59]....
        /*0378*/ 	.word	0x0000edb0


	//   ....[60]....
        /*037c*/ 	.word	0x0000ede0


	//   ....[61]....
        /*0380*/ 	.word	0x0000ee10


	//   ....[62]....
        /*0384*/ 	.word	0x0000ee40


	//   ....[63]....
        /*0388*/ 	.word	0x0000ee90


	//   ....[64]....
        /*038c*/ 	.word	0x0000f010


	//   ....[65]....
        /*0390*/ 	.word	0x0000f040


	//   ....[66]....
        /*0394*/ 	.word	0x0000fa20


	//   ....[67]....
        /*0398*/ 	.word	0x0000fa40


	//   ....[68]....
        /*039c*/ 	.word	0x0000fa50


	//   ....[69]....
        /*03a0*/ 	.word	0x0000fa70


	//   ....[70]....
        /*03a4*/ 	.word	0x0000fa90


	//   ....[71]....
        /*03a8*/ 	.word	0x0000fac0


	//   ....[72]....
        /*03ac*/ 	.word	0x0000fae0


	//   ....[73]....
        /*03b0*/ 	.word	0x0000fb10


	//   ....[74]....
        /*03b4*/ 	.word	0x0000fe70


	//   ....[75]....
        /*03b8*/ 	.word	0x0000fea0


	//   ....[76]....
        /*03bc*/ 	.word	0x0000fed0


	//   ....[77]....
        /*03c0*/ 	.word	0x0000fef0


	//   ....[78]....
        /*03c4*/ 	.word	0x0000ff00


	//   ....[79]....
        /*03c8*/ 	.word	0x0000ff20


	//   ....[80]....
        /*03cc*/ 	.word	0x0000ffc0


	//   ....[81]....
        /*03d0*/ 	.word	0x00010000


	//   ....[82]....
        /*03d4*/ 	.word	0x00010500


	//   ....[83]....
        /*03d8*/ 	.word	0x000109c0


	//   ....[84]....
        /*03dc*/ 	.word	0x00010ab0


	//   ....[85]....
        /*03e0*/ 	.word	0x00010b50


	//   ....[86]....
        /*03e4*/ 	.word	0x00010bd0


	//   ....[87]....
        /*03e8*/ 	.word	0x00010c80


	//   ....[88]....
        /*03ec*/ 	.word	0x00010ce0


	//   ....[89]....
        /*03f0*/ 	.word	0x00010d90


	//   ....[90]....
        /*03f4*/ 	.word	0x00010df0


	//   ....[91]....
        /*03f8*/ 	.word	0x00010ea0


	//   ....[92]....
        /*03fc*/ 	.word	0x00010f40


	//   ....[93]....
        /*0400*/ 	.word	0x00010fa0


	//   ....[94]....
        /*0404*/ 	.word	0x00011050


	//   ....[95]....
        /*0408*/ 	.word	0x00011140


	//   ....[96]....
        /*040c*/ 	.word	0x000111e0


	//   ....[97]....
        /*0410*/ 	.word	0x000112c0


	//   ....[98]....
        /*0414*/ 	.word	0x000113d0


	//   ....[99]....
        /*0418*/ 	.word	0x00011420


	//   ....[100]....
        /*041c*/ 	.word	0x000114b0


	//   ....[101]....
        /*0420*/ 	.word	0x00011590


	//   ....[102]....
        /*0424*/ 	.word	0x000117f0


	//   ....[103]....
        /*0428*/ 	.word	0x00011860


	//   ....[104]....
        /*042c*/ 	.word	0x00011a90


	//   ....[105]....
        /*0430*/ 	.word	0x00011b00


	//   ....[106]....
        /*0434*/ 	.word	0x00011cd0


	//   ....[107]....
        /*0438*/ 	.word	0x00011d20


	//   ....[108]....
        /*043c*/ 	.word	0x00011e70


	//   ....[109]....
        /*0440*/ 	.word	0x00011f60


	//   ....[110]....
        /*0444*/ 	.word	0x000121b0


	//   ....[111]....
        /*0448*/ 	.word	0x00012200


	//   ....[112]....
        /*044c*/ 	.word	0x000123c0


	//   ....[113]....
        /*0450*/ 	.word	0x00012410


	//   ....[114]....
        /*0454*/ 	.word	0x000125d0


	//   ....[115]....
        /*0458*/ 	.word	0x00012620


	//   ....[116]....
        /*045c*/ 	.word	0x00012700


	//   ....[117]....
        /*0460*/ 	.word	0x000127a0


	//   ....[118]....
        /*0464*/ 	.word	0x00012800


	//   ....[119]....
        /*0468*/ 	.word	0x000128a0


	//   ....[120]....
        /*046c*/ 	.word	0x00012900


	//   ....[121]....
        /*0470*/ 	.word	0x000129a0


	//   ....[122]....
        /*0474*/ 	.word	0x00012a00


	//   ....[123]....
        /*0478*/ 	.word	0x00012aa0


	//   ....[124]....
        /*047c*/ 	.word	0x00012b80


	//   ....[125]....
        /*0480*/ 	.word	0x00012c50


	//   ....[126]....
        /*0484*/ 	.word	0x00012d20


	//   ....[127]....
        /*0488*/ 	.word	0x00012e20


	//   ....[128]....
        /*048c*/ 	.word	0x00012f40


	//   ....[129]....
        /*0490*/ 	.word	0x00013020


	//   ....[130]....
        /*0494*/ 	.word	0x00013130


	//   ....[131]....
        /*0498*/ 	.word	0x00013200


	//   ....[132]....
        /*049c*/ 	.word	0x00013310


	//----- nvinfo : EIATTR_REG_RECONFIG
	.align		4
.L_166:
        /*04a0*/ 	.byte	0x01, 0x54
	.zero		2


	//----- nvinfo : EIATTR_SYSCALL_OFFSETS
	.align		4
        /*04a4*/ 	.byte	0x04, 0x46
        /*04a6*/ 	.short	(.L_168 - .L_167)


	//   ....[0]....
.L_167:
        /*04a8*/ 	.word	0x00003310


	//   ....[1]....
        /*04ac*/ 	.word	0x0000c950


	//   ....[2]....
        /*04b0*/ 	.word	0x0000ca90


	//   ....[3]....
        /*04b4*/ 	.word	0x0000cb80


	//   ....[4]....
        /*04b8*/ 	.word	0x0000d870


	//   ....[5]....
        /*04bc*/ 	.word	0x0000e070


	//----- nvinfo : EIATTR_MBARRIER_INSTR_OFFSETS
	.align		4
.L_168:
        /*04c0*/ 	.byte	0x04, 0x39
        /*04c2*/ 	.short	(.L_170 - .L_169)


	//   ....[0]....
.L_169:
        /*04c4*/ 	.word	0x00000190
        /*04c8*/ 	.word	0x000000ff
        /*04cc*/ 	.word	0x00038800
        /*04d0*/ 	.short	0x0100
        /*04d2*/ 	.byte	0x08
	.zero		1


	//   ....[1]....
        /*04d4*/ 	.word	0x000001a0
        /*04d8*/ 	.word	0x000000ff
        /*04dc*/ 	.word	0x00038810
        /*04e0*/ 	.short	0x0100
        /*04e2*/ 	.byte	0x08
	.zero		1


	//   ....[2]....
        /*04e4*/ 	.word	0x000001b0
        /*04e8*/ 	.word	0x000000ff
        /*04ec*/ 	.word	0x00038820
        /*04f0*/ 	.short	0x0100
        /*04f2*/ 	.byte	0x08
	.zero		1


	//   ....[3]....
        /*04f4*/ 	.word	0x00000260
        /*04f8*/ 	.word	0x000000ff
        /*04fc*/ 	.word	0x00038830
        /*0500*/ 	.short	0x0100
        /*0502*/ 	.byte	0x06
	.zero		1


	//   ....[4]....
        /*0504*/ 	.word	0x00000270
        /*0508*/ 	.word	0x000000ff
        /*050c*/ 	.word	0x00038840
        /*0510*/ 	.short	0x0100
        /*0512*/ 	.byte	0x06
	.zero		1


	//   ....[5]....
        /*0514*/ 	.word	0x00000280
        /*0518*/ 	.word	0x000000ff
        /*051c*/ 	.word	0x00038838
        /*0520*/ 	.short	0x0100
        /*0522*/ 	.byte	0x06
	.zero		1


	//   ....[6]....
        /*0524*/ 	.word	0x00000290
        /*0528*/ 	.word	0x000000ff
        /*052c*/ 	.word	0x00038848
        /*0530*/ 	.short	0x0100
        /*0532*/ 	.byte	0x06
	.zero		1


	//   ....[7]....
        /*0534*/ 	.word	0x000003c0
        /*0538*/ 	.word	0x000000ff
        /*053c*/ 	.word	0x00038850
        /*0540*/ 	.short	0x0100
        /*0542*/ 	.byte	0x08
	.zero		1


	//   ....[8]....
        /*0544*/ 	.word	0x000003d0
        /*0548*/ 	.word	0x000000ff
        /*054c*/ 	.word	0x00038860
        /*0550*/ 	.short	0x0100
        /*0552*/ 	.byte	0x08
	.zero		1


	//   ....[9]....
        /*0554*/ 	.word	0x000003e0
        /*0558*/ 	.word	0x000000ff
        /*055c*/ 	.word	0x00038858
        /*0560*/ 	.short	0x0100
        /*0562*/ 	.byte	0x08
	.zero		1


	//   ....[10]....
        /*0564*/ 	.word	0x000003f0
        /*0568*/ 	.word	0x000000ff
        /*056c*/ 	.word	0x00038868
        /*0570*/ 	.short	0x0100
        /*0572*/ 	.byte	0x08
	.zero		1


	//   ....[11]....
        /*0574*/ 	.word	0x000004e0
        /*0578*/ 	.word	0x000000ff
        /*057c*/ 	.word	0x00038870
        /*0580*/ 	.short	0x0100
        /*0582*/ 	.byte	0x06
	.zero		1


	//   ....[12]....
        /*0584*/ 	.word	0x000004f0
        /*0588*/ 	.word	0x000000ff
        /*058c*/ 	.word	0x00038880
        /*0590*/ 	.short	0x0100
        /*0592*/ 	.byte	0x06
	.zero		1


	//   ....[13]....
        /*0594*/ 	.word	0x00000500
        /*0598*/ 	.word	0x000000ff
        /*059c*/ 	.word	0x00038878
        /*05a0*/ 	.short	0x0100
        /*05a2*/ 	.byte	0x06
	.zero		1


	//   ....[14]....
        /*05a4*/ 	.word	0x00000510
        /*05a8*/ 	.word	0x000000ff
        /*05ac*/ 	.word	0x00038888
        /*05b0*/ 	.short	0x0100
        /*05b2*/ 	.byte	0x06
	.zero		1


	//   ....[15]....
        /*05b4*/ 	.word	0x00000640
        /*05b8*/ 	.word	0x000000ff
        /*05bc*/ 	.word	0x00038890
        /*05c0*/ 	.short	0x0100
        /*05c2*/ 	.byte	0x08
	.zero		1


	//   ....[16]....
        /*05c4*/ 	.word	0x00000650
        /*05c8*/ 	.word	0x000000ff
        /*05cc*/ 	.word	0x000388a0
        /*05d0*/ 	.short	0x0100
        /*05d2*/ 	.byte	0x08
	.zero		1


	//   ....[17]....
        /*05d4*/ 	.word	0x00000660
        /*05d8*/ 	.word	0x000000ff
        /*05dc*/ 	.word	0x00038898
        /*05e0*/ 	.short	0x0100
        /*05e2*/ 	.byte	0x08
	.zero		1


	//   ....[18]....
        /*05e4*/ 	.word	0x00000670
        /*05e8*/ 	.word	0x000000ff
        /*05ec*/ 	.word	0x000388a8
        /*05f0*/ 	.short	0x0100
        /*05f2*/ 	.byte	0x08
	.zero		1


	//   ....[19]....
        /*05f4*/ 	.word	0x000007b0
        /*05f8*/ 	.word	0x000000ff
        /*05fc*/ 	.word	0x000388b0
        /*0600*/ 	.short	0x0100
        /*0602*/ 	.byte	0x08
	.zero		1


	//   ....[20]....
        /*0604*/ 	.word	0x000007c0
        /*0608*/ 	.word	0x000000ff
        /*060c*/ 	.word	0x000388c0
        /*0610*/ 	.short	0x0100
        /*0612*/ 	.byte	0x08
	.zero		1


	//   ....[21]....
        /*0614*/ 	.word	0x000007d0
        /*0618*/ 	.word	0x000000ff
        /*061c*/ 	.word	0x000388b8
        /*0620*/ 	.short	0x0100
        /*0622*/ 	.byte	0x08
	.zero		1


	//   ....[22]....
        /*0624*/ 	.word	0x000007e0
        /*0628*/ 	.word	0x000000ff
        /*062c*/ 	.word	0x000388c8
        /*0630*/ 	.short	0x0100
        /*0632*/ 	.byte	0x08
	.zero		1


	//   ....[23]....
        /*0634*/ 	.word	0x00001680
        /*0638*/ 	.word	0x000000ff
        /*063c*/ 	.word	0x00000000
        /*0640*/ 	.short	0x0101
        /*0642*/ 	.byte	0x07
	.zero		1


	//   ....[24]....
        /*0644*/ 	.word	0x00002130
        /*0648*/ 	.word	0x000000ff
        /*064c*/ 	.word	0x00000000
        /*0650*/ 	.short	0x0101
        /*0652*/ 	.byte	0x07
	.zero		1


	//   ....[25]....
        /*0654*/ 	.word	0x00003340
        /*0658*/ 	.word	0x00000002
        /*065c*/ 	.word	0x00038800
        /*0660*/ 	.short	0x010a
        /*0662*/ 	.byte	0x3f
	.zero		1


	//   ....[26]....
        /*0664*/ 	.word	0x000034f0
        /*0668*/ 	.word	0x00000002
        /*066c*/ 	.word	0x00038830
        /*0670*/ 	.short	0x010a
        /*0672*/ 	.byte	0x3f
	.zero		1


	//   ....[27]....
        /*0674*/ 	.word	0x00003530
        /*0678*/ 	.word	0x00000002
        /*067c*/ 	.word	0x00038830
        /*0680*/ 	.short	0x010a
        /*0682*/ 	.byte	0x3f
	.zero		1


	//   ....[28]....
        /*0684*/ 	.word	0x00003940
        /*0688*/ 	.word	0x00000002
        /*068c*/ 	.word	0x00038810
        /*0690*/ 	.short	0x010a
        /*0692*/ 	.byte	0x3f
	.zero		1


	//   ....[29]....
        /*0694*/ 	.word	0x00003980
        /*0698*/ 	.word	0x00000002
        /*069c*/ 	.word	0x00038850
        /*06a0*/ 	.short	0x010a
        /*06a2*/ 	.byte	0x3f
	.zero		1


	//   ....[30]....
        /*06a4*/ 	.word	0x00003a40
        /*06a8*/ 	.word	0x00000002
        /*06ac*/ 	.word	0x00038850
        /*06b0*/ 	.short	0x010a
        /*06b2*/ 	.byte	0x3f
	.zero		1


	//   ....[31]....
        /*06b4*/ 	.word	0x000050f0
        /*06b8*/ 	.word	0x000000ff
        /*06bc*/ 	.word	0x00000000
        /*06c0*/ 	.short	0x0101
        /*06c2*/ 	.byte	0x07
	.zero		1


	//   ....[32]....
        /*06c4*/ 	.word	0x000061f0
        /*06c8*/ 	.word	0x000000ff
        /*06cc*/ 	.word	0x00000000
        /*06d0*/ 	.short	0x0101
        /*06d2*/ 	.byte	0x07
	.zero		1


	//   ....[33]....
        /*06d4*/ 	.word	0x000062f0
        /*06d8*/ 	.word	0x000000c4
        /*06dc*/ 	.word	0x00038830
        /*06e0*/ 	.short	0x010a
        /*06e2*/ 	.byte	0x3f
	.zero		1


	//   ....[34]....
        /*06e4*/ 	.word	0x00006340
        /*06e8*/ 	.word	0x000000c4
        /*06ec*/ 	.word	0x00038830
        /*06f0*/ 	.short	0x010a
        /*06f2*/ 	.byte	0x3f
	.zero		1


	//   ....[35]....
        /*06f4*/ 	.word	0x00006670
        /*06f8*/ 	.word	0x000000c4
        /*06fc*/ 	.word	0x00038850
        /*0700*/ 	.short	0x010a
        /*0702*/ 	.byte	0x3f
	.zero		1


	//   ....[36]....
        /*0704*/ 	.word	0x000066c0
        /*0708*/ 	.word	0x000000c4
        /*070c*/ 	.word	0x00038850
        /*0710*/ 	.short	0x010a
        /*0712*/ 	.byte	0x3f
	.zero		1


	//   ....[37]....
        /*0714*/ 	.word	0x00007af0
        /*0718*/ 	.word	0x000000ff
        /*071c*/ 	.word	0x00000000
        /*0720*/ 	.short	0x0101
        /*0722*/ 	.byte	0x07
	.zero		1


	//   ....[38]....
        /*0724*/ 	.word	0x00008f90
        /*0728*/ 	.word	0x000000ff
        /*072c*/ 	.word	0x00000000
        /*0730*/ 	.short	0x0101
        /*0732*/ 	.byte	0x07
	.zero		1


	//   ....[39]....
        /*0734*/ 	.word	0x00009b20
        /*0738*/ 	.word	0x000000ff
        /*073c*/ 	.word	0x00000000
        /*0740*/ 	.short	0x0101
        /*0742*/ 	.byte	0x04
	.zero		1


	//   ....[40]....
        /*0744*/ 	.word	0x0000d250
        /*0748*/ 	.word	0x000000ff
        /*074c*/ 	.word	0x00038840
        /*0750*/ 	.short	0x010a
        /*0752*/ 	.byte	0x2a
	.zero		1


	//   ....[41]....
        /*0754*/ 	.word	0x0000d690
        /*0758*/ 	.word	0x000000ff
        /*075c*/ 	.word	0x00038830
        /*0760*/ 	.short	0x0107
        /*0762*/ 	.byte	0x2a
	.zero		1


	//   ....[42]....
        /*0764*/ 	.word	0x0000d700
        /*0768*/ 	.word	0x000000ff
        /*076c*/ 	.word	0x00038830
        /*0770*/ 	.short	0x0101
        /*0772*/ 	.byte	0x2a
	.zero		1


	//   ....[43]....
        /*0774*/ 	.word	0x0000def0
        /*0778*/ 	.word	0x000000ff
        /*077c*/ 	.word	0x00038800
        /*0780*/ 	.short	0x0107
        /*0782*/ 	.byte	0x2a
	.zero		1


	//   ....[44]....
        /*0784*/ 	.word	0x0000df40
        /*0788*/ 	.word	0x000000ff
        /*078c*/ 	.word	0x00038800
        /*0790*/ 	.short	0x0101
        /*0792*/ 	.byte	0x2a
	.zero		1


	//   ....[45]....
        /*0794*/ 	.word	0x0000eb40
        /*0798*/ 	.word	0x000000ff
        /*079c*/ 	.word	0x00038810
        /*07a0*/ 	.short	0x0107
        /*07a2*/ 	.byte	0x2a
	.zero		1


	//   ....[46]....
        /*07a4*/ 	.word	0x0000eba0
        /*07a8*/ 	.word	0x000000ff
        /*07ac*/ 	.word	0x00038810
        /*07b0*/ 	.short	0x0101
        /*07b2*/ 	.byte	0x2a
	.zero		1


	//   ....[47]....
        /*07b4*/ 	.word	0x0000ebb0
        /*07b8*/ 	.word	0x000000ff
        /*07bc*/ 	.word	0x00038820
        /*07c0*/ 	.short	0x010a
        /*07c2*/ 	.byte	0x2a
	.zero		1


	//   ....[48]....
        /*07c4*/ 	.word	0x0000ec00
        /*07c8*/ 	.word	0x000000ff
        /*07cc*/ 	.word	0x00038860
        /*07d0*/ 	.short	0x010a
        /*07d2*/ 	.byte	0x2a
	.zero		1


	//   ....[49]....
        /*07d4*/ 	.word	0x0000f420
        /*07d8*/ 	.word	0x000000ff
        /*07dc*/ 	.word	0x00038850
        /*07e0*/ 	.short	0x0107
        /*07e2*/ 	.byte	0x2a
	.zero		1


	//   ....[50]....
        /*07e4*/ 	.word	0x0000f4a0
        /*07e8*/ 	.word	0x000000ff
        /*07ec*/ 	.word	0x00038850
        /*07f0*/ 	.short	0x0101
        /*07f2*/ 	.byte	0x2a
	.zero		1


	//   ....[51]....
        /*07f4*/ 	.word	0x0000f820
        /*07f8*/ 	.word	0x0000000a
        /*07fc*/ 	.word	0x00038840
        /*0800*/ 	.short	0x010a
        /*0802*/ 	.byte	0x3f
	.zero		1


	//   ....[52]....
        /*0804*/ 	.word	0x0000fbb0
        /*0808*/ 	.word	0x0000000a
        /*080c*/ 	.word	0x00038830
        /*0810*/ 	.short	0x0107
        /*0812*/ 	.byte	0x3f
	.zero		1


	//   ....[53]....
        /*0814*/ 	.word	0x0000fc60
        /*0818*/ 	.word	0x0000000a
        /*081c*/ 	.word	0x00038830
        /*0820*/ 	.short	0x0101
        /*0822*/ 	.byte	0x3f
	.zero		1


	//   ....[54]....
        /*0824*/ 	.word	0x0000fc90
        /*0828*/ 	.word	0x0000000a
        /*082c*/ 	.word	0x00038860
        /*0830*/ 	.short	0x010a
        /*0832*/ 	.byte	0x3f
	.zero		1


	//   ....[55]....
        /*0834*/ 	.word	0x000102d0
        /*0838*/ 	.word	0x0000000a
        /*083c*/ 	.word	0x00038850
        /*0840*/ 	.short	0x0107
        /*0842*/ 	.byte	0x3f
	.zero		1


	//   ....[56]....
        /*0844*/ 	.word	0x00010390
        /*0848*/ 	.word	0x0000000a
        /*084c*/ 	.word	0x00038850
        /*0850*/ 	.short	0x0101
        /*0852*/ 	.byte	0x3f
	.zero		1


	//   ....[57]....
        /*0854*/ 	.word	0x00010480
        /*0858*/ 	.word	0x00000005
        /*085c*/ 	.word	0x00038820
        /*0860*/ 	.short	0x010a
        /*0862*/ 	.byte	0x3f
	.zero		1


	//   ....[58]....
        /*0864*/ 	.word	0x00010610
        /*0868*/ 	.word	0x00000003
        /*086c*/ 	.word	0x00038840
        /*0870*/ 	.short	0x010a
        /*0872*/ 	.byte	0x3f
	.zero		1


	//   ....[59]....
        /*0874*/ 	.word	0x000106b0
        /*0878*/ 	.word	0x00000005
        /*087c*/ 	.word	0x00038840
        /*0880*/ 	.short	0x010a
        /*0882*/ 	.byte	0x3f
	.zero		1


	//   ....[60]....
        /*0884*/ 	.word	0x000106f0
        /*0888*/ 	.word	0x00000003
        /*088c*/ 	.word	0x00038860
        /*0890*/ 	.short	0x010a
        /*0892*/ 	.byte	0x3f
	.zero		1


	//   ....[61]....
        /*0894*/ 	.word	0x00010730
        /*0898*/ 	.word	0x00000005
        /*089c*/ 	.word	0x00038860
        /*08a0*/ 	.short	0x010a
        /*08a2*/ 	.byte	0x3f
	.zero		1


	//   ....[62]....
        /*08a4*/ 	.word	0x00010790
        /*08a8*/ 	.word	0x00000002
        /*08ac*/ 	.word	0x00038800
        /*08b0*/ 	.short	0x010a
        /*08b2*/ 	.byte	0x3f
	.zero		1


	//   ....[63]....
        /*08b4*/ 	.word	0x000107e0
        /*08b8*/ 	.word	0x00000002
        /*08bc*/ 	.word	0x00038830
        /*08c0*/ 	.short	0x010a
        /*08c2*/ 	.byte	0x3f
	.zero		1


	//   ....[64]....
        /*08c4*/ 	.word	0x00010830
        /*08c8*/ 	.word	0x00000002
        /*08cc*/ 	.word	0x00038810
        /*08d0*/ 	.short	0x010a
        /*08d2*/ 	.byte	0x3f
	.zero		1


	//   ....[65]....
        /*08d4*/ 	.word	0x00010880
        /*08d8*/ 	.word	0x00000002
        /*08dc*/ 	.word	0x00038850
        /*08e0*/ 	.short	0x010a
        /*08e2*/ 	.byte	0x3f
	.zero		1


	//   ....[66]....
        /*08e4*/ 	.word	0x000108d0
        /*08e8*/ 	.word	0x000000c4
        /*08ec*/ 	.word	0x00038830
        /*08f0*/ 	.short	0x010a
        /*08f2*/ 	.byte	0x3f
	.zero		1


	//   ....[67]....
        /*08f4*/ 	.word	0x00010920
        /*08f8*/ 	.word	0x000000c4
        /*08fc*/ 	.word	0x00038850
        /*0900*/ 	.short	0x010a
        /*0902*/ 	.byte	0x3f
	.zero		1


	//   ....[68]....
        /*0904*/ 	.word	0x00010a00
        /*0908*/ 	.word	0x00000003
        /*090c*/ 	.word	0x00038840
        /*0910*/ 	.short	0x010a
        /*0912*/ 	.byte	0x3f
	.zero		1


	//   ....[69]....
        /*0914*/ 	.word	0x00011d60
        /*0918*/ 	.word	0x00000003
        /*091c*/ 	.word	0x00038820
        /*0920*/ 	.short	0x010a
        /*0922*/ 	.byte	0x3f
	.zero		1


	//   ....[70]....
        /*0924*/ 	.word	0x00011dc0
        /*0928*/ 	.word	0x00000003
        /*092c*/ 	.word	0x00038860
        /*0930*/ 	.short	0x010a
        /*0932*/ 	.byte	0x3f
	.zero		1


	//   ....[71]....
        /*0934*/ 	.word	0x00012650
        /*0938*/ 	.word	0x0000000a
        /*093c*/ 	.word	0x00038840
        /*0940*/ 	.short	0x010a
        /*0942*/ 	.byte	0x3f
	.zero		1


	//   ....[72]....
        /*0944*/ 	.word	0x00012ad0
        /*0948*/ 	.word	0x0000000a
        /*094c*/ 	.word	0x00038860
        /*0950*/ 	.short	0x010a
        /*0952*/ 	.byte	0x3f
	.zero		1


	//   ....[73]....
        /*0954*/ 	.word	0x00013230
        /*0958*/ 	.word	0x00000005
        /*095c*/ 	.word	0x00038820
        /*0960*/ 	.short	0x010a
        /*0962*/ 	.byte	0x3f
	.zero		1


	//   ....[74]....
        /*0964*/ 	.word	0x000133d0
        /*0968*/ 	.word	0x00000003
        /*096c*/ 	.word	0x00038840
        /*0970*/ 	.short	0x010a
        /*0972*/ 	.byte	0x3f
	.zero		1


	//   ....[75]....
        /*0974*/ 	.word	0x00013420
        /*0978*/ 	.word	0x00000005
        /*097c*/ 	.word	0x00038840
        /*0980*/ 	.short	0x010a
        /*0982*/ 	.byte	0x3f
	.zero		1


	//   ....[76]....
        /*0984*/ 	.word	0x00013470
        /*0988*/ 	.word	0x00000003
        /*098c*/ 	.word	0x00038860
        /*0990*/ 	.short	0x010a
        /*0992*/ 	.byte	0x3f
	.zero		1


	//----- nvinfo : EIATTR_NUM_MBARRIERS
	.align		4
.L_170:
        /*0994*/ 	.byte	0x03, 0x38
        /*0996*/ 	.short	0x0017


	//----- nvinfo : EIATTR_EXIT_INSTR_OFFSETS
	.align		4
        /*0998*/ 	.byte	0x04, 0x1c
        /*099a*/ 	.short	(.L_172 - .L_171)


	//   ....[0]....
.L_171:
        /*099c*/ 	.word	0x00010780


	//----- nvinfo : EIATTR_MAX_THREADS
	.align		4
.L_172:
        /*09a0*/ 	.byte	0x04, 0x05
        /*09a2*/ 	.short	(.L_174 - .L_173)
.L_173:
        /*09a4*/ 	.word	0x00000180
        /*09a8*/ 	.word	0x00000001
        /*09ac*/ 	.word	0x00000001


	//----- nvinfo : EIATTR_CRS_STACK_SIZE
	.align		4
.L_174:
        /*09b0*/ 	.byte	0x04, 0x1e
        /*09b2*/ 	.short	(.L_176 - .L_175)
.L_175:
        /*09b4*/ 	.word	0x00000000


	//----- nvinfo : EIATTR_CBANK_PARAM_SIZE
	.align		4
.L_176:
        /*09b8*/ 	.byte	0x03, 0x19
        /*09ba*/ 	.short	0x0b70


	//----- nvinfo : EIATTR_PARAM_CBANK
	.align		4
        /*09bc*/ 	.byte	0x04, 0x0a
        /*09be*/ 	.short	(.L_178 - .L_177)
	.align		4
.L_177:
        /*09c0*/ 	.word	index@(.nv.constant0._ZN7cutlass13device_kernelIN5flash11enable_sm90INS1_16FlashAttnFwdSm90INS1_25CollectiveMainloopFwdSm90ILi2EN4cute5tupleIJNS5_1CILi1EEES8_S8_EEENS6_IJNS7_ILi64EEESA_SA_EEELi512ENS_6half_tEfNS_4arch4Sm90ELb0ELb0ELb0ELb0ELb1ELb0ELb1ELb0ELb0ELb1ELb1ELb0EEENS1_21CollectiveEpilogueFwdINS6_IJSA_NS7_ILi512EEESA_EEES9_SC_SE_Li256ELb0ELb1ELb1ELb0EEENS1_19SingleTileSchedulerILb0ELb1ELb1ELi64EEEEEEEEEvNT_6ParamsE)
        /*09c4*/ 	.short	0x0210
        /*09c6*/ 	.short	0x0b70


	//----- nvinfo : EIATTR_SW_WAR
	.align		4
.L_178:
        /*09c8*/ 	.byte	0x04, 0x36
        /*09ca*/ 	.short	(.L_180 - .L_179)
.L_179:
        /*09cc*/ 	.word	0x00000008
.L_180:


//--------------------- .nv.info._ZN7cutlass13device_kernelIN5flash11enable_sm90INS1_16FlashAttnFwdSm90INS1_25CollectiveMainloopFwdSm90ILi2EN4cute5tupleIJNS5_1CILi1EEES8_S8_EEENS6_IJNS7_ILi64EEESA_SA_EEELi512ENS_6half_tEfNS_4arch4Sm90ELb0ELb0ELb0ELb1ELb1ELb0ELb0ELb0ELb0ELb1ELb1ELb0EEENS1_21CollectiveEpilogueFwdINS6_IJSA_NS7_ILi512EEESA_EEES9_SC_SE_Li256ELb1ELb1ELb1ELb0EEENS1_36VarlenDynamicPersistentTileSchedulerILi64ELi64ELi256ELi128ELb1ELb1ELb1ELb0ELb1ELb1EEEEEEEEEvNT_6ParamsE --------------------------
	.section	.nv.info._ZN7cutlass13device_kernelIN5flash11enable_sm90INS1_16FlashAttnFwdSm90INS1_25CollectiveMainloopFwdSm90ILi2EN4cute5tupleIJNS5_1CILi1EEES8_S8_EEENS6_IJNS7_ILi64EEESA_SA_EEELi512ENS_6half_tEfNS_4arch4Sm90ELb0ELb0ELb0ELb1ELb1ELb0ELb0ELb0ELb0ELb1ELb1ELb0EEENS1_21CollectiveEpilogueFwdINS6_IJSA_NS7_ILi512EEESA_EEES9_SC_SE_Li256ELb1ELb1ELb1ELb0EEENS1_36VarlenDynamicPersistentTileSchedulerILi64ELi64ELi256ELi128ELb1ELb1ELb1ELb0ELb1ELb1EEEEEEEEEvNT_6ParamsE,"",@"SHT_CUDA_INFO"
	.sectionflags	@""
	.align	4


	//----- nvinfo : EIATTR_CUDA_API_VERSION
	.align		4
        /*0000*/ 	.byte	0x04, 0x37
        /*0002*/ 	.short	(.L_182 - .L_181)
.L_181:
        /*0004*/ 	.word	0x00000082


	//----- nvinfo : EIATTR_KPARAM_INFO
	.align		4
.L_182:
        /*0008*/ 	.byte	0x04, 0x17
        /*000a*/ 	.short	(.L_184 - .L_183)
.L_183:
        /*000c*/ 	.word	0x00000000
        /*0010*/ 	.short	0x0000
        /*0012*/ 	.short	0x0070
        /*0014*/ 	.byte	0x00, 0xf0, 0x01, 0x2a


	//----- nvinfo : EIATTR_SPARSE_MMA_MASK
	.align		4
.L_184:
        /*0018*/ 	.byte	0x03, 0x50
        /*001a*/ 	.short	0x0000


	//----- nvinfo : EIATTR_MAXREG_COUNT
	.align		4
        /*001c*/ 	.byte	0x03, 0x1b
        /*001e*/ 	.short	0x00a8


	//----- nvinfo : EIATTR_NUM_BARRIERS
	.align		4
        /*0020*/ 	.byte	0x02, 0x4c
        /*0022*/ 	.byte	0x10
	.zero		1


	//----- nvinfo : EIATTR_EXTERNS
	.align		4
        /*0024*/ 	.byte	0x04, 0x0f
        /*0026*/ 	.short	(.L_186 - .L_185)


	//   ....[0]....
	.align		4
.L_185:
        /*0028*/ 	.word	index@(__assertfail)


	//----- nvinfo : EIATTR_ANNOTATIONS
	.align		4
.L_186:
        /*002c*/ 	.byte	0x04, 0x55
        /*002e*/ 	.short	(.L_188 - .L_187)


	//   ....[0]....
.L_187:
        /*0030*/ 	.word	0x00000001
        /*0034*/ 	.byte	0x30, 0x0d, 0x00, 0x00, 0x01, 0x00, 0x00, 0x00, 0x00, 0x0e, 0x00, 0x00, 0x01, 0x00, 0x00, 0x00
        /* <DEDUP_REMOVED lines=18> */
        /*0164*/ 	.byte	0xf0, 0x2c, 0x01, 0x00


	//----- nvinfo : EIATTR_MERCURY_ISA_VERSION
	.align		4
.L_188:
        /*0168*/ 	.byte	0x03, 0x5f
        /*016a*/ 	.short	0x0101


	//----- nvinfo : EIATTR_UNUSED_LOAD_BYTE_OFFSET
	.align		4
        /*016c*/ 	.byte	0x04, 0x44
        /*016e*/ 	.short	(.L_190 - .L_189)


	//   ....[0]....
.L_189:
        /*0170*/ 	.word	0x00000940
        /*0174*/ 	.word	0x0000fff0


	//   ....[1]....
        /*0178*/ 	.word	0x000078d0
        /*017c*/ 	.word	0x0000fff0


	//----- nvinfo : EIATTR_INT_WARP_WIDE_INSTR_OFFSETS
	.align		4
.L_190:
        /*0180*/ 	.byte	0x04, 0x31
        /*0182*/ 	.short	(.L_192 - .L_191)


	//   ....[0]....
.L_191:
        /*0184*/ 	.word	0x000000c0


	//   ....[1]....
        /*0188*/ 	.word	0x000000d0


	//   ....[2]....
        /*018c*/ 	.word	0x00000170


	//   ....[3]....
        /*0190*/ 	.word	0x0000d8a0


	//   ....[4]....
        /*0194*/ 	.word	0x0000d930


	//   ....[5]....
        /*0198*/ 	.word	0x00010d20


	//   ....[6]....
        /*019c*/ 	.word	0x00010db0


	//----- nvinfo : EIATTR_COOP_GROUP_MASK_REGIDS
	.align		4
.L_192:
        /*01a0*/ 	.byte	0x04, 0x29
        /*01a2*/ 	.short	(.L_194 - .L_193)


	//   ....[0]....
.L_193:
        /*01a4*/ 	.word	0xffffffff


	//   ....[1]....
        /*01a8*/ 	.word	0xffffffff


	//   ....[2]....
        /*01ac*/ 	.word	0xffffffff


	//   ....[3]....
        /*01b0*/ 	.word	0xffffffff


	//   ....[4]....
        /*01b4*/ 	.word	0xffffffff


	//   ....[5]....
        /*01b8*/ 	.word	0xffffffff


	//   ....[6]....
        /*01bc*/ 	.word	0xffffffff


	//   ....[7]....
        /*01c0*/ 	.word	0xffffffff


	//   ....[8]....
        /*01c4*/ 	.word	0xffffffff


	//   ....[9]....
        /*01c8*/ 	.word	0xffffffff


	//   ....[10]....
        /*01cc*/ 	.word	0xffffffff


	//   ....[11]....
        /*01d0*/ 	.word	0xffffffff


	//   ....[12]....
        /*01d4*/ 	.word	0xffffffff


	//   ....[13]....
        /*01d8*/ 	.word	0xffffffff


	//   ....[14]....
        /*01dc*/ 	.word	0xffffffff


	//   ....[15]....
        /*01e0*/ 	.word	0xffffffff


	//   ....[16]....
        /*01e4*/ 	.word	0xffffffff


	//   ....[17]....
        /*01e8*/ 	.word	0xffffffff


	//   ....[18]....
        /*01ec*/ 	.word	0xffffffff


	//   ....[19]....
        /*01f0*/ 	.word	0xffffffff


	//   ....[20]....
        /*01f4*/ 	.word	0xffffffff


	//   ....[21]....
        /*01f8*/ 	.word	0xffffffff


	//   ....[22]....
        /*01fc*/ 	.word	0xffffffff


	//   ....[23]....
        /*0200*/ 	.word	0xffffffff


	//   ....[24]....
        /*0204*/ 	.word	0xffffffff


	//   ....[25]....
        /*0208*/ 	.word	0xffffffff


	//   ....[26]....
        /*020c*/ 	.word	0xffffffff


	//   ....[27]....
        /*0210*/ 	.word	0xffffffff


	//   ....[28]....
        /*0214*/ 	.word	0xffffffff


	//   ....[29]....
        /*0218*/ 	.word	0xffffffff


	//   ....[30]....
        /*021c*/ 	.word	0xffffffff


	//   ....[31]....
        /*0220*/ 	.word	0xffffffff


	//   ....[32]....
        /*0224*/ 	.word	0xffffffff


	//   ....[33]....
        /*0228*/ 	.word	0xffffffff


	//   ....[34]....
        /*022c*/ 	.word	0xffffffff


	//   ....[35]....
        /*0230*/ 	.word	0xffffffff


	//   ....[36]....
        /*0234*/ 	.word	0xffffffff


	//   ....[37]....
        /*0238*/ 	.word	0xffffffff


	//   ....[38]....
        /*023c*/ 	.word	0xffffffff


	//   ....[39]....
        /*0240*/ 	.word	0xffffffff


	//   ....[40]....
        /*0244*/ 	.word	0xffffffff


	//   ....[41]....
        /*0248*/ 	.word	0xffffffff


	//   ....[42]....
        /*024c*/ 	.word	0xffffffff


	//   ....[43]....
        /*0250*/ 	.word	0xffffffff


	//   ....[44]....
        /*0254*/ 	.word	0xffffffff


	//   ....[45]....
        /*0258*/ 	.word	0xffffffff


	//   ....[46]....
        /*025c*/ 	.word	0xffffffff


	//   ....[47]....
        /*0260*/ 	.word	0xffffffff


	//   ....[48]....
        /*0264*/ 	.word	0xffffffff


	//   ....[49]....
        /*0268*/ 	.word	0xffffffff


	//   ....[50]....
        /*026c*/ 	.word	0xffffffff


	//   ....[51]....
        /*0270*/ 	.word	0xffffffff


	//   ....[52]....
        /*0274*/ 	.word	0xffffffff


	//   ....[53]....
        /*0278*/ 	.word	0xffffffff


	//   ....[54]....
        /*027c*/ 	.word	0xffffffff


	//   ....[55]....
        /*0280*/ 	.word	0xffffffff


	//   ....[56]....
        /*0284*/ 	.word	0xffffffff


	//   ....[57]....
        /*0288*/ 	.word	0xffffffff


	//   ....[58]....
        /*028c*/ 	.word	0xffffffff


	//   ....[59]....
        /*0290*/ 	.word	0xffffffff


	//   ....[60]....
        /*0294*/ 	.word	0xffffffff


	//   ....[61]....
        /*0298*/ 	.word	0xffffffff


	//   ....[62]....
        /*029c*/ 	.word	0xffffffff


	//   ....[63]....
        /*02a0*/ 	.word	0xffffffff


	//   ....[64]....
        /*02a4*/ 	.word	0xffffffff


	//   ....[65]....
        /*02a8*/ 	.word	0xffffffff


	//   ....[66]....
        /*02ac*/ 	.word	0xffffffff


	//   ....[67]....
        /*02b0*/ 	.word	0xffffffff


	//   ....[68]....
        /*02b4*/ 	.word	0xffffffff


	//   ....[69]....
        /*02b8*/ 	.word	0xffffffff


	//   ....[70]....
        /*02bc*/ 	.word	0xffffffff


	//   ....[71]....
        /*02c0*/ 	.word	0xffffffff


	//   ....[72]....
        /*02c4*/ 	.word	0xffffffff


	//   ....[73]....
        /*02c8*/ 	.word	0xffffffff


	//   ....[74]....
        /*02cc*/ 	.word	0xffffffff


	//   ....[75]....
        /*02d0*/ 	.word	0xffffffff


	//   ....[76]....
        /*02d4*/ 	.word	0xffffffff


	//   ....[77]....
        /*02d8*/ 	.word	0xffffffff


	//   ....[78]....
        /*02dc*/ 	.word	0xffffffff


	//   ....[79]....
        /*02e0*/ 	.word	0xffffffff


	//   ....[80]....
        /*02e4*/ 	.word	0xffffffff


	//   ....[81]....
        /*02e8*/ 	.word	0xffffffff


	//   ....[82]....
        /*02ec*/ 	.word	0xffffffff


	//   ....[83]....
        /*02f0*/ 	.word	0xffffffff


	//   ....[84]....
        /*02f4*/ 	.word	0xffffffff


	//   ....[85]....
        /*02f8*/ 	.word	0xffffffff


	//   ....[86]....
        /*02fc*/ 	.word	0xffffffff


	//   ....[87]....
        /*0300*/ 	.word	0xffffffff


	//   ....[88]....
        /*0304*/ 	.word	0xffffffff


	//   ....[89]....
        /*0308*/ 	.word	0xffffffff


	//   ....[90]....
        /*030c*/ 	.word	0xffffffff


	//   ....[91]....
        /*0310*/ 	.word	0xffffffff


	//   ....[92]....
        /*0314*/ 	.word	0xffffffff


	//   ....[93]....
        /*0318*/ 	.word	0xffffffff


	//   ....[94]....
        /*031c*/ 	.word	0xffffffff


	//   ....[95]....
        /*0320*/ 	.word	0xffffffff


	//   ....[96]....
        /*0324*/ 	.word	0xffffffff


	//   ....[97]....
        /*0328*/ 	.word	0xffffffff


	//   ....[98]....
        /*032c*/ 	.word	0xffffffff


	//   ....[99]....
        /*0330*/ 	.word	0xffffffff


	//   ....[100]....
        /*0334*/ 	.word	0xffffffff


	//   ....[101]....
        /*0338*/ 	.word	0xffffffff


	//   ....[102]....
        /*033c*/ 	.word	0xffffffff


	//   ....[103]....
        /*0340*/ 	.word	0xffffffff


	//   ....[104]....
        /*0344*/ 	.word	0xffffffff


	//   ....[105]....
        /*0348*/ 	.word	0xffffffff


	//   ....[106]....
        /*034c*/ 	.word	0xffffffff


	//   ....[107]....
        /*0350*/ 	.word	0xffffffff


	//   ....[108]....
        /*0354*/ 	.word	0xffffffff


	//   ....[109]....
        /*0358*/ 	.word	0xffffffff


	//   ....[110]....
        /*035c*/ 	.word	0xffffffff


	//   ....[111]....
        /*0360*/ 	.word	0xffffffff


	//   ....[112]....
        /*0364*/ 	.word	0xffffffff


	//   ....[113]....
        /*0368*/ 	.word	0xffffffff


	//   ....[114]....
        /*036c*/ 	.word	0xffffffff


	//   ....[115]....
        /*0370*/ 	.word	0x0500000f


	//   ....[116]....
        /*0374*/ 	.word	0x0500000f


	//   ....[117]....
        /*0378*/ 	.word	0x0500000f


	//   ....[118]....
        /*037c*/ 	.word	0x0500000f


	//   ....[119]....
        /*0380*/ 	.word	0x0500000f


	//   ....[120]....
        /*0384*/ 	.word	0x0500000f


	//   ....[121]....
        /*0388*/ 	.word	0x0500000f


	//   ....[122]....
        /*038c*/ 	.word	0x0500000f


	//   ....[123]....
        /*0390*/ 	.word	0x0500000f


	//   ....[124]....
        /*0394*/ 	.word	0x0500000f


	//   ....[125]....
        /*0398*/ 	.word	0x0500000f


	//   ....[126]....
        /*039c*/ 	.word	0x0500000f


	//   ....[127]....
        /*03a0*/ 	.word	0x0500000f


	//   ....[128]....
        /*03a4*/ 	.word	0x0500000f


	//   ....[129]....
        /*03a8*/ 	.word	0x0500000f


	//   ....[130]....
        /*03ac*/ 	.word	0x0500000f


	//   ....[131]....
        /*03b0*/ 	.word	0x0500000f


	//   ....[132]....
        /*03b4*/ 	.word	0x0500000f


	//   ....[133]....
        /*03b8*/ 	.word	0x0500000f


	//   ....[134]....
        /*03bc*/ 	.word	0x0500000f


	//   ....[135]....
        /*03c0*/ 	.word	0x0500000f


	//   ....[136]....
        /*03c4*/ 	.word	0x0500000f


	//   ....[137]....
        /*03c8*/ 	.word	0x0500000f


	//   ....[138]....
        /*03cc*/ 	.word	0x0500000f


	//   ....[139]....
        /*03d0*/ 	.word	0x0500000f


	//   ....[140]....
        /*03d4*/ 	.word	0x0500000f


	//   ....[141]....
        /*03d8*/ 	.word	0x0500000f


	//   ....[142]....
        /*03dc*/ 	.word	0x0500000f


	//   ....[143]....
        /*03e0*/ 	.word	0x0500000f


	//   ....[144]....
        /*03e4*/ 	.word	0x0500000f


	//   ....[145]....
        /*03e8*/ 	.word	0x0500000f


	//   ....[146]....
        /*03ec*/ 	.word	0x0500000f


	//   ....[147]....
        /*03f0*/ 	.word	0x0500000f


	//   ....[148]....
        /*03f4*/ 	.word	0x0500000f


	//   ....[149]....
        /*03f8*/ 	.word	0x0500000f


	//   ....[150]....
        /*03fc*/ 	.word	0x0500000f


	//   ....[151]....
        /*0400*/ 	.word	0x0500000f


	//   ....[152]....
        /*0404*/ 	.word	0x0500000f


	//   ....[153]....
        /*0408*/ 	.word	0x0500000f


	//   ....[154]....
        /*040c*/ 	.word	0x0500000f


	//   ....[155]....
        /*0410*/ 	.word	0x0500000f


	//   ....[156]....
        /*0414*/ 	.word	0x0500000f


	//   ....[157]....
        /*0418*/ 	.word	0x0500000f


	//   ....[158]....
        /*041c*/ 	.word	0x0500000f


	//   ....[159]....
        /*0420*/ 	.word	0x0500000f


	//   ....[160]....
        /*0424*/ 	.word	0x0500000f


	//   ....[161]....
        /*0428*/ 	.word	0x0500000f


	//   ....[162]....
        /*042c*/ 	.word	0x0500000f


	//   ....[163]....
        /*0430*/ 	.word	0x0500000f


	//   ....[164]....
        /*0434*/ 	.word	0x0500000f


	//   ....[165]....
        /*0438*/ 	.word	0x0500000f


	//   ....[166]....
        /*043c*/ 	.word	0x0500000f


	//   ....[167]....
        /*0440*/ 	.word	0x0500000f


	//   ....[168]....
        /*0444*/ 	.word	0x0500000f


	//   ....[169]....
        /*0448*/ 	.word	0x0500000f


	//   ....[170]....
        /*044c*/ 	.word	0x0500000f


	//   ....[171]....
        /*0450*/ 	.word	0x0500000f


	//   ....[172]....
        /*0454*/ 	.word	0x0500000f


	//   ....[173]....
        /*0458*/ 	.word	0x0500000f


	//   ....[174]....
        /*045c*/ 	.word	0x0500000f


	//----- nvinfo : EIATTR_COOP_GROUP_INSTR_OFFSETS
	.align		4
.L_194:
        /*0460*/ 	.byte	0x04, 0x28
        /*0462*/ 	.short	(.L_196 - .L_195)


	//   ....[0]....
.L_195:
        /*0464*/ 	.word	0x00000070


	//   ....[1]....
        /*0468*/ 	.word	0x000000b0


	//   ....[2]....
        /*046c*/ 	.word	0x00000290


	//   ....[3]....
        /*0470*/ 	.word	0x000003f0


	//   ....[4]....
        /*0474*/ 	.word	0x00000510


	//   ....[5]....
        /*0478*/ 	.word	0x00000670


	//   ....[6]....
        /*047c*/ 	.word	0x00001e00


	//   ....[7]....
        /*0480*/ 	.word	0x00003e10


	//   ....[8]....
        /*0484*/ 	.word	0x00004840


	//   ....[9]....
        /*0488*/ 	.word	0x000048a0


	//   ....[10]....
        /*048c*/ 	.word	0x00004ac0


	//   ....[11]....
        /*0490*/ 	.word	0x00004b80


	//   ....[12]....
        /*0494*/ 	.word	0x000053e0


	//   ....[13]....
        /*0498*/ 	.word	0x00005950


	//   ....[14]....
        /*049c*/ 	.word	0x00005970


	//   ....[15]....
        /*04a0*/ 	.word	0x000060a0


	//   ....[16]....
        /*04a4*/ 	.word	0x000061d0


	//   ....[17]....
        /*04a8*/ 	.word	0x00006d20


	//   ....[18]....
        /*04ac*/ 	.word	0x00006de0


	//   ....[19]....
        /*04b0*/ 	.word	0x00006e40


	//   ....[20]....
        /*04b4*/ 	.word	0x00006e80


	//   ....[21]....
        /*04b8*/ 	.word	0x00006f00


	//   ....[22]....
        /*04bc*/ 	.word	0x000086a0


	//   ....[23]....
        /*04c0*/ 	.word	0x00008ab0


	//   ....[24]....
        /*04c4*/ 	.word	0x00008ad0


	//   ....[25]....
        /*04c8*/ 	.word	0x00008b00


	//   ....[26]....
        /*04cc*/ 	.word	0x00008b10


	//   ....[27]....
        /*04d0*/ 	.word	0x000097a0


	//   ....[28]....
        /*04d4*/ 	.word	0x000097c0


	//   ....[29]....
        /*04d8*/ 	.word	0x00009a70


	//   ....[30]....
        /*04dc*/ 	.word	0x00009a90


	//   ....[31]....
        /*04e0*/ 	.word	0x0000a240


	//   ....[32]....
        /*04e4*/ 	.word	0x0000a250


	//   ....[33]....
        /*04e8*/ 	.word	0x0000aaa0


	//   ....[34]....
        /*04ec*/ 	.word	0x0000aac0


	//   ....[35]....
        /*04f0*/ 	.word	0x0000bec0


	//   ....[36]....
        /*04f4*/ 	.word	0x0000bef0


	//   ....[37]....
        /*04f8*/ 	.word	0x0000c120


	//   ....[38]....
        /*04fc*/ 	.word	0x0000c140


	//   ....[39]....
        /*0500*/ 	.word	0x0000c400


	//   ....[40]....
        /*0504*/ 	.word	0x0000c5f0


	//   ....[41]....
        /*0508*/ 	.word	0x0000c620


	//   ....[42]....
        /*050c*/ 	.word	0x0000c650


	//   ....[43]....
        /*0510*/ 	.word	0x0000c680


	//   ....[44]....
        /*0514*/ 	.word	0x0000c6b0


	//   ....[45]....
        /*0518*/ 	.word	0x0000c6e0


	//   ....[46]....
        /*051c*/ 	.word	0x0000c850


	//   ....[47]....
        /*0520*/ 	.word	0x0000c880


	//   ....[48]....
        /*0524*/ 	.word	0x0000c8b0


	//   ....[49]....
        /*0528*/ 	.word	0x0000c8e0


	//   ....[50]....
        /*052c*/ 	.word	0x0000c910


	//   ....[51]....
        /*0530*/ 	.word	0x0000c940


	//   ....[52]....
        /*0534*/ 	.word	0x0000c9d0


	//   ....[53]....
        /*0538*/ 	.word	0x0000ca00


	//   ....[54]....
        /*053c*/ 	.word	0x0000ca10


	//   ....[55]....
        /*0540*/ 	.word	0x0000caa0


	//   ....[56]....
        /*0544*/ 	.word	0x0000e640


	//   ....[57]....
        /*0548*/ 	.word	0x0000e660


	//   ....[58]....
        /*054c*/ 	.word	0x0000e6f0


	//   ....[59]....
        /*0550*/ 	.word	0x0000e710


	//   ....[60]....
        /*0554*/ 	.word	0x0000e790


	//   ....[61]....
        /*0558*/ 	.word	0x0000e7b0


	//   ....[62]....
        /*055c*/ 	.word	0x0000e7c0


	//   ....[63]....
        /*0560*/ 	.word	0x0000e7d0


	//   ....[64]....
        /*0564*/ 	.word	0x0000ef20


	//   ....[65]....
        /*0568*/ 	.word	0x0000ef50


	//   ....[66]....
        /*056c*/ 	.word	0x0000eff0


	//   ....[67]....
        /*0570*/ 	.word	0x0000f010


	//   ....[68]....
        /*0574*/ 	.word	0x0000f090


	//   ....[69]....
        /*0578*/ 	.word	0x0000f0b0


	//   ....[70]....
        /*057c*/ 	.word	0x0000f0c0


	//   ....[71]....
        /*0580*/ 	.word	0x0000f0d0


	//   ....[72]....
        /*0584*/ 	.word	0x0000f550


	//   ....[73]....
        /*0588*/ 	.word	0x0000f610


	//   ....[74]....
        /*058c*/ 	.word	0x0000f760


	//   ....[75]....
        /*0590*/ 	.word	0x0000f7a0


	//   ....[76]....
        /*0594*/ 	.word	0x0000f7b0


	//   ....[77]....
        /*0598*/ 	.word	0x0000f7c0


	//   ....[78]....
        /*059c*/ 	.word	0x0000f910


	//   ....[79]....
        /*05a0*/ 	.word	0x0000fa60


	//   ....[80]....
        /*05a4*/ 	.word	0x00010250


	//   ....[81]....
        /*05a8*/ 	.word	0x00010270


	//   ....[82]....
        /*05ac*/ 	.word	0x000102c0


	//   ....[83]....
        /*05b0*/ 	.word	0x000102d0


	//   ....[84]....
        /*05b4*/ 	.word	0x00010310


	//   ....[85]....
        /*05b8*/ 	.word	0x00010320


	//   ....[86]....
        /*05bc*/ 	.word	0x00010330


	//   ....[87]....
        /*05c0*/ 	.word	0x00010370


	//   ....[88]....
        /*05c4*/ 	.word	0x00010670


	//   ....[89]....
        /*05c8*/ 	.word	0x000106b0


	//   ....[90]....
        /*05cc*/ 	.word	0x000106d0


	//   ....[91]....
        /*05d0*/ 	.word	0x000106f0


	//   ....[92]....
        /*05d4*/ 	.word	0x00010720


	//   ....[93]....
        /*05d8*/ 	.word	0x00010740


	//   ....[94]....
        /*05dc*/ 	.word	0x00010840


	//   ....[95]....
        /*05e0*/ 	.word	0x00010990


	//   ....[96]....
        /*05e4*/ 	.word	0x00010fd0


	//   ....[97]....
        /*05e8*/ 	.word	0x00011000


	//   ....[98]....
        /*05ec*/ 	.word	0x00011060


	//   ....[99]....
        /*05f0*/ 	.word	0x00011090


	//   ....[100]....
        /*05f4*/ 	.word	0x000110c0


	//   ....[101]....
        /*05f8*/ 	.word	0x000110f0


	//   ....[102]....
        /*05fc*/ 	.word	0x00011120


	//   ....[103]....
        /*0600*/ 	.word	0x00011150


	//   ....[104]....
        /*0604*/ 	.word	0x000112f0


	//   ....[105]....
        /*0608*/ 	.word	0x00011320


	//   ....[106]....
        /*060c*/ 	.word	0x00011350


	//   ....[107]....
        /*0610*/ 	.word	0x00011380


	//   ....[108]....
        /*0614*/ 	.word	0x000113b0


	//   ....[109]....
        /*0618*/ 	.word	0x000113e0


	//   ....[110]....
        /*061c*/ 	.word	0x000114a0


	//   ....[111]....
        /*0620*/ 	.word	0x000114c0


	//   ....[112]....
        /*0624*/ 	.word	0x000114d0


	//   ....[113]....
        /*0628*/ 	.word	0x00011530


	//   ....[114]....
        /*062c*/ 	.word	0x00011b50


	//   ....[115]....
        /*0630*/ 	.word	0x000120e0


	//   ....[116]....
        /*0634*/ 	.word	0x000121d0


	//   ....[117]....
        /*0638*/ 	.word	0x00012270


	//   ....[118]....
        /*063c*/ 	.word	0x000122d0


	//   ....[119]....
        /*0640*/ 	.word	0x000123c0


	//   ....[120]....
        /*0644*/ 	.word	0x00012430


	//   ....[121]....
        /*0648*/ 	.word	0x00012520


	//   ....[122]....
        /*064c*/ 	.word	0x00012590


	//   ....[123]....
        /*0650*/ 	.word	0x00012630


	//   ....[124]....
        /*0654*/ 	.word	0x00012720


	//   ....[125]....
        /*0658*/ 	.word	0x00012790


	//   ....[126]....
        /*065c*/ 	.word	0x000127f0


	//   ....[127]....
        /*0660*/ 	.word	0x000128e0


	//   ....[128]....
        /*0664*/ 	.word	0x00012940


	//   ....[129]....
        /*0668*/ 	.word	0x00012a40


	//   ....[130]....
        /*066c*/ 	.word	0x00012aa0


	//   ....[131]....
        /*0670*/ 	.word	0x00012b40


	//   ....[132]....
        /*0674*/ 	.word	0x00012cc0


	//   ....[133]....
        /*0678*/ 	.word	0x00012dc0


	//   ....[134]....
        /*067c*/ 	.word	0x00013040


	//   ....[135]....
        /*0680*/ 	.word	0x00013090


	//   ....[136]....
        /*0684*/ 	.word	0x00013260


	//   ....[137]....
        /*0688*/ 	.word	0x000132b0


	//   ....[138]....
        /*068c*/ 	.word	0x00013480


	//   ....[139]....
        /*0690*/ 	.word	0x000134d0


	//   ....[140]....
        /*0694*/ 	.word	0x000135c0


	//   ....[141]....
        /*0698*/ 	.word	0x00013660


	//   ....[142]....
        /*069c*/ 	.word	0x000136c0


	//   ....[143]....
        /*06a0*/ 	.word	0x00013770


	//   ....[144]....
        /*06a4*/ 	.word	0x000137d0


	//   ....[145]....
        /*06a8*/ 	.word	0x00013880


	//   ....[146]....
        /*06ac*/ 	.word	0x000138e0


	//   ....[147]....
        /*06b0*/ 	.word	0x00013990


	//   ....[148]....
        /*06b4*/ 	.word	0x00013a80


	//   ....[149]....
        /*06b8*/ 	.word	0x00013b60


	//   ....[150]....
        /*06bc*/ 	.word	0x00013c70


	//   ....[151]....
        /*06c0*/ 	.word	0x00013d70


	//   ....[152]....
        /*06c4*/ 	.word	0x00013ea0


	//   ....[153]....
        /*06c8*/ 	.word	0x00013f80


	//   ....[154]....
        /*06cc*/ 	.word	0x00014080


	//   ....[155]....
        /*06d0*/ 	.word	0x00014160


	//   ....[156]....
        /*06d4*/ 	.word	0x000141f0


	//   ....[157]....
        /*06d8*/ 	.word	0x00014290


	//   ....[158]....
        /*06dc*/ 	.word	0x00014410


	//   ....[159]....
        /*06e0*/ 	.word	0x00014480


	//   ....[160]....
        /*06e4*/ 	.word	0x000144f0


	//   ....[161]....
        /*06e8*/ 	.word	0x00014560


	//   ....[162]....
        /*06ec*/ 	.word	0x000145d0


	//   ....[163]....
        /*06f0*/ 	.word	0x00014650


	//   ....[164]....
        /*06f4*/ 	.word	0x000146d0


	//   ....[165]....
        /*06f8*/ 	.word	0x00014760


	//   ....[166]....
        /*06fc*/ 	.word	0x000147d0


	//   ....[167]....
        /*0700*/ 	.word	0x00014840


	//   ....[168]....
        /*0704*/ 	.word	0x000148b0


	//   ....[169]....
        /*0708*/ 	.word	0x00014930


	//   ....[170]....
        /*070c*/ 	.word	0x000149a0


	//   ....[171]....
        /*0710*/ 	.word	0x00014a40


	//   ....[172]....
        /*0714*/ 	.word	0x00014a90


	//   ....[173]....
        /*0718*/ 	.word	0x00014b20


	//   ....[174]....
        /*071c*/ 	.word	0x00014c50


	//----- nvinfo : EIATTR_REG_RECONFIG
	.align		4
.L_196:
        /*0720*/ 	.byte	0x01, 0x54
	.zero		2


	//----- nvinfo : EIATTR_SYSCALL_OFFSETS
	.align		4
        /*0724*/ 	.byte	0x04, 0x46
        /*0726*/ 	.short	(.L_198 - .L_197)


	//   ....[0]....
.L_197:
        /*0728*/ 	.word	0x00003fd0


	//   ....[1]....
        /*072c*/ 	.word	0x0000da90


	//   ....[2]....
        /*0730*/ 	.word	0x0000dbe0


	//   ....[3]....
        /*0734*/ 	.word	0x0000dcd0


	//   ....[4]....
        /*0738*/ 	.word	0x0000ebf0


	//----- nvinfo : EIATTR_MBARRIER_INSTR_OFFSETS
	.align		4
.L_198:
        /*073c*/ 	.byte	0x04, 0x39
        /*073e*/ 	.short	(.L_200 - .L_199)


	//   ....[0]....
.L_199:
        /*0740*/ 	.word	0x00000180
        /*0744*/ 	.word	0x000000ff
        /*0748*/ 	.word	0x00028c00
        /*074c*/ 	.short	0x0100
        /*074e*/ 	.byte	0x08
	.zero		1


	//   ....[1]....
        /*0750*/ 	.word	0x00000190
        /*0754*/ 	.word	0x000000ff
        /*0758*/ 	.word	0x00028c20
        /*075c*/ 	.short	0x0100
        /*075e*/ 	.byte	0x08
	.zero		1


	//   ....[2]....
        /*0760*/ 	.word	0x00000240
        /*0764*/ 	.word	0x000000ff
        /*0768*/ 	.word	0x00028c30
        /*076c*/ 	.short	0x0100
        /*076e*/ 	.byte	0x06
	.zero		1


	//   ....[3]....
        /*0770*/ 	.word	0x00000250
        /*0774*/ 	.word	0x000000ff
        /*0778*/ 	.word	0x00028c40
        /*077c*/ 	.short	0x0100
        /*077e*/ 	.byte	0x06
	.zero		1


	//   ....[4]....
        /*0780*/ 	.word	0x00000260
        /*0784*/ 	.word	0x000000ff
        /*0788*/ 	.word	0x00028c38
        /*078c*/ 	.short	0x0100
        /*078e*/ 	.byte	0x06
	.zero		1


	//   ....[5]....
        /*0790*/ 	.word	0x00000270
        /*0794*/ 	.word	0x000000ff
        /*0798*/ 	.word	0x00028c48
        /*079c*/ 	.short	0x0100
        /*079e*/ 	.byte	0x06
	.zero		1


	//   ....[6]....
        /*07a0*/ 	.word	0x000003a0
        /*07a4*/ 	.word	0x000000ff
        /*07a8*/ 	.word	0x00028c50
        /*07ac*/ 	.short	0x0100
        /*07ae*/ 	.byte	0x08
	.zero		1


	//   ....[7]....
        /*07b0*/ 	.word	0x000003b0
        /*07b4*/ 	.word	0x000000ff
        /*07b8*/ 	.word	0x00028c60
        /*07bc*/ 	.short	0x0100
        /*07be*/ 	.byte	0x08
	.zero		1


	//   ....[8]....
        /*07c0*/ 	.word	0x000003c0
        /*07c4*/ 	.word	0x000000ff
        /*07c8*/ 	.word	0x00028c58
        /*07cc*/ 	.short	0x0100
        /*07ce*/ 	.byte	0x08
	.zero		1


	//   ....[9]....
        /*07d0*/ 	.word	0x000003d0
        /*07d4*/ 	.word	0x000000ff
        /*07d8*/ 	.word	0x00028c68
        /*07dc*/ 	.short	0x0100
        /*07de*/ 	.byte	0x08
	.zero		1


	//   ....[10]....
        /*07e0*/ 	.word	0x000004c0
        /*07e4*/ 	.word	0x000000ff
        /*07e8*/ 	.word	0x00028c70
        /*07ec*/ 	.short	0x0100
        /*07ee*/ 	.byte	0x06
	.zero		1


	//   ....[11]....
        /*07f0*/ 	.word	0x000004d0
        /*07f4*/ 	.word	0x000000ff
        /*07f8*/ 	.word	0x00028c80
        /*07fc*/ 	.short	0x0100
        /*07fe*/ 	.byte	0x06
	.zero		1


	//   ....[12]....
        /*0800*/ 	.word	0x000004e0
        /*0804*/ 	.word	0x000000ff
        /*0808*/ 	.word	0x00028c78
        /*080c*/ 	.short	0x0100
        /*080e*/ 	.byte	0x06
	.zero		1


	//   ....[13]....
        /*0810*/ 	.word	0x000004f0
        /*0814*/ 	.word	0x000000ff
        /*0818*/ 	.word	0x00028c88
        /*081c*/ 	.short	0x0100
        /*081e*/ 	.byte	0x06
	.zero		1


	//   ....[14]....
        /*0820*/ 	.word	0x00000620
        /*0824*/ 	.word	0x000000ff
        /*0828*/ 	.word	0x00028c90
        /*082c*/ 	.short	0x0100
        /*082e*/ 	.byte	0x08
	.zero		1


	//   ....[15]....
        /*0830*/ 	.word	0x00000630
        /*0834*/ 	.word	0x000000ff
        /*0838*/ 	.word	0x00028ca0
        /*083c*/ 	.short	0x0100
        /*083e*/ 	.byte	0x08
	.zero		1


	//   ....[16]....
        /*0840*/ 	.word	0x00000640
        /*0844*/ 	.word	0x000000ff
        /*0848*/ 	.word	0x00028c98
        /*084c*/ 	.short	0x0100
        /*084e*/ 	.byte	0x08
	.zero		1


	//   ....[17]....
        /*0850*/ 	.word	0x00000650
        /*0854*/ 	.word	0x000000ff
        /*0858*/ 	.word	0x00028ca8
        /*085c*/ 	.short	0x0100
        /*085e*/ 	.byte	0x08
	.zero		1


	//   ....[18]....
        /*0860*/ 	.word	0x00000790
        /*0864*/ 	.word	0x000000ff
        /*0868*/ 	.word	0x00028cb0
        /*086c*/ 	.short	0x0100
        /*086e*/ 	.byte	0x08
	.zero		1


	//   ....[19]....
        /*0870*/ 	.word	0x000007a0
        /*0874*/ 	.word	0x000000ff
        /*0878*/ 	.word	0x00028cc0
        /*087c*/ 	.short	0x0100
        /*087e*/ 	.byte	0x08
	.zero		1


	//   ....[20]....
        /*0880*/ 	.word	0x000007b0
        /*0884*/ 	.word	0x000000ff
        /*0888*/ 	.word	0x00028cb8
        /*088c*/ 	.short	0x0100
        /*088e*/ 	.byte	0x08
	.zero		1


	//   ....[21]....
        /*0890*/ 	.word	0x000007c0
        /*0894*/ 	.word	0x000000ff
        /*0898*/ 	.word	0x00028cc8
        /*089c*/ 	.short	0x0100
        /*089e*/ 	.byte	0x08
	.zero		1


	//   ....[22]....
        /*08a0*/ 	.word	0x00001f40
        /*08a4*/ 	.word	0x000000ff
        /*08a8*/ 	.word	0x00028c50
        /*08ac*/ 	.short	0x010a
        /*08ae*/ 	.byte	0x11
	.zero		1


	//   ....[23]....
        /*08b0*/ 	.word	0x00002200
        /*08b4*/ 	.word	0x000000ff
        /*08b8*/ 	.word	0x00000000
        /*08bc*/ 	.short	0x0101
        /*08be*/ 	.byte	0x06
	.zero		1


	//   ....[24]....
        /*08c0*/ 	.word	0x00002b60
        /*08c4*/ 	.word	0x000000ff
        /*08c8*/ 	.word	0x00028c50
        /*08cc*/ 	.short	0x010a
        /*08ce*/ 	.byte	0x06
	.zero		1


	//   ....[25]....
        /*08d0*/ 	.word	0x00002ba0
        /*08d4*/ 	.word	0x000000ff
        /*08d8*/ 	.word	0x00028c50
        /*08dc*/ 	.short	0x010a
        /*08de*/ 	.byte	0x06
	.zero		1


	//   ....[26]....
        /*08e0*/ 	.word	0x00002e10
        /*08e4*/ 	.word	0x000000ff
        /*08e8*/ 	.word	0x00000000
        /*08ec*/ 	.short	0x0101
        /*08ee*/ 	.byte	0x06
	.zero		1


	//   ....[27]....
        /*08f0*/ 	.word	0x00004080
        /*08f4*/ 	.word	0x000000ff
        /*08f8*/ 	.word	0x00028c00
        /*08fc*/ 	.short	0x010a
        /*08fe*/ 	.byte	0x27
	.zero		1


	//   ....[28]....
        /*0900*/ 	.word	0x00004100
        /*0904*/ 	.word	0x00000007
        /*0908*/ 	.word	0x00028c30
        /*090c*/ 	.short	0x010a
        /*090e*/ 	.byte	0x3f
	.zero		1


	//   ....[29]....
        /*0910*/ 	.word	0x00004140
        /*0914*/ 	.word	0x00000007
        /*0918*/ 	.word	0x00028c30
        /*091c*/ 	.short	0x010a
        /*091e*/ 	.byte	0x3f
	.zero		1


	//   ....[30]....
        /*0920*/ 	.word	0x000044e0
        /*0924*/ 	.word	0x000000ff
        /*0928*/ 	.word	0x00000000
        /*092c*/ 	.short	0x0101
        /*092e*/ 	.byte	0x06
	.zero		1


	//   ....[31]....
        /*0930*/ 	.word	0x00005190
        /*0934*/ 	.word	0x00000007
        /*0938*/ 	.word	0x00028c50
        /*093c*/ 	.short	0x010a
        /*093e*/ 	.byte	0x3f
	.zero		1


	//   ....[32]....
        /*0940*/ 	.word	0x000051e0
        /*0944*/ 	.word	0x00000007
        /*0948*/ 	.word	0x00028c50
        /*094c*/ 	.short	0x010a
        /*094e*/ 	.byte	0x3f
	.zero		1


	//   ....[33]....
        /*0950*/ 	.word	0x00005480
        /*0954*/ 	.word	0x000000ff
        /*0958*/ 	.word	0x00000000
        /*095c*/ 	.short	0x0101
        /*095e*/ 	.byte	0x06
	.zero		1


	//   ....[34]....
        /*0960*/ 	.word	0x000055b0
        /*0964*/ 	.word	0x000000ff
        /*0968*/ 	.word	0x00028c30
        /*096c*/ 	.short	0x010a
        /*096e*/ 	.byte	0x16
	.zero		1


	//   ....[35]....
        /*0970*/ 	.word	0x000055f0
        /*0974*/ 	.word	0x000000ff
        /*0978*/ 	.word	0x00028c30
        /*097c*/ 	.short	0x010a
        /*097e*/ 	.byte	0x16
	.zero		1


	//   ....[36]....
        /*0980*/ 	.word	0x00005880
        /*0984*/ 	.word	0x000000ff
        /*0988*/ 	.word	0x00000000
        /*098c*/ 	.short	0x0101
        /*098e*/ 	.byte	0x06
	.zero		1


	//   ....[37]....
        /*0990*/ 	.word	0x00006ae0
        /*0994*/ 	.word	0x000000ff
        /*0998*/ 	.word	0x00028c50
        /*099c*/ 	.short	0x010a
        /*099e*/ 	.byte	0x16
	.zero		1


	//   ....[38]....
        /*09a0*/ 	.word	0x00006b20
        /*09a4*/ 	.word	0x000000ff
        /*09a8*/ 	.word	0x00028c50
        /*09ac*/ 	.short	0x010a
        /*09ae*/ 	.byte	0x16
	.zero		1


	//   ....[39]....
        /*09b0*/ 	.word	0x00006dc0
        /*09b4*/ 	.word	0x000000ff
        /*09b8*/ 	.word	0x00000000
        /*09bc*/ 	.short	0x0101
        /*09be*/ 	.byte	0x16
	.zero		1


	//   ....[40]....
        /*09c0*/ 	.word	0x000097b0
        /*09c4*/ 	.word	0x000000ff
        /*09c8*/ 	.word	0x00000000
        /*09cc*/ 	.short	0x0101
        /*09ce*/ 	.byte	0x04
	.zero		1


	//   ....[41]....
        /*09d0*/ 	.word	0x0000a180
        /*09d4*/ 	.word	0x000000ff
        /*09d8*/ 	.word	0x00000000
        /*09dc*/ 	.short	0x0101
        /*09de*/ 	.byte	0x04
	.zero		1


	//   ....[42]....
        /*09e0*/ 	.word	0x0000e420
        /*09e4*/ 	.word	0x00000013
        /*09e8*/ 	.word	0x00028c40
        /*09ec*/ 	.short	0x010a
        /*09ee*/ 	.byte	0x3f
	.zero		1


	//   ....[43]....
        /*09f0*/ 	.word	0x0000e8d0
        /*09f4*/ 	.word	0x00000013
        /*09f8*/ 	.word	0x00028c30
        /*09fc*/ 	.short	0x0107
        /*09fe*/ 	.byte	0x3f
	.zero		1


	//   ....[44]....
        /*0a00*/ 	.word	0x0000e9b0
        /*0a04*/ 	.word	0x00000013
        /*0a08*/ 	.word	0x00028c30
        /*0a0c*/ 	.short	0x0101
        /*0a0e*/ 	.byte	0x3f
	.zero		1


	//   ....[45]....
        /*0a10*/ 	.word	0x0000f1d0
        /*0a14*/ 	.word	0x00000011
        /*0a18*/ 	.word	0x00028c00
        /*0a1c*/ 	.short	0x0107
        /*0a1e*/ 	.byte	0x3f
	.zero		1


	//   ....[46]....
        /*0a20*/ 	.word	0x0000f2c0
        /*0a24*/ 	.word	0x00000011
        /*0a28*/ 	.word	0x00028c00
        /*0a2c*/ 	.short	0x0101
        /*0a2e*/ 	.byte	0x3f
	.zero		1


	//   ....[47]....
        /*0a30*/ 	.word	0x0000f2e0
        /*0a34*/ 	.word	0x00000011
        /*0a38*/ 	.word	0x00028c20
        /*0a3c*/ 	.short	0x010a
        /*0a3e*/ 	.byte	0x3f
	.zero		1


	//   ....[48]....
        /*0a40*/ 	.word	0x0000f370
        /*0a44*/ 	.word	0x00000013
        /*0a48*/ 	.word	0x00028c60
        /*0a4c*/ 	.short	0x010a
        /*0a4e*/ 	.byte	0x3f
	.zero		1


	//   ....[49]....
        /*0a50*/ 	.word	0x0000fc80
        /*0a54*/ 	.word	0x00000013
        /*0a58*/ 	.word	0x00028c50
        /*0a5c*/ 	.short	0x0107
        /*0a5e*/ 	.byte	0x3f
	.zero		1


	//   ....[50]....
        /*0a60*/ 	.word	0x0000fd50
        /*0a64*/ 	.word	0x00000013
        /*0a68*/ 	.word	0x00028c50
        /*0a6c*/ 	.short	0x0101
        /*0a6e*/ 	.byte	0x3f
	.zero		1


	//   ....[51]....
        /*0a70*/ 	.word	0x000100d0
        /*0a74*/ 	.word	0x00000006
        /*0a78*/ 	.word	0x00028c40
        /*0a7c*/ 	.short	0x010a
        /*0a7e*/ 	.byte	0x3f
	.zero		1


	//   ....[52]....
        /*0a80*/ 	.word	0x000103f0
        /*0a84*/ 	.word	0x00000006
        /*0a88*/ 	.word	0x00028c30
        /*0a8c*/ 	.short	0x0107
        /*0a8e*/ 	.byte	0x3f
	.zero		1


	//   ....[53]....
        /*0a90*/ 	.word	0x000104b0
        /*0a94*/ 	.word	0x00000006
        /*0a98*/ 	.word	0x00028c30
        /*0a9c*/ 	.short	0x0101
        /*0a9e*/ 	.byte	0x3f
	.zero		1


	//   ....[54]....
        /*0aa0*/ 	.word	0x000104e0
        /*0aa4*/ 	.word	0x00000006
        /*0aa8*/ 	.word	0x00028c60
        /*0aac*/ 	.short	0x010a
        /*0aae*/ 	.byte	0x3f
	.zero		1


	//   ....[55]....
        /*0ab0*/ 	.word	0x00010b90
        /*0ab4*/ 	.word	0x00000006
        /*0ab8*/ 	.word	0x00028c50
        /*0abc*/ 	.short	0x0107
        /*0abe*/ 	.byte	0x3f
	.zero		1


	//   ....[56]....
        /*0ac0*/ 	.word	0x00010c50
        /*0ac4*/ 	.word	0x00000006
        /*0ac8*/ 	.word	0x00028c50
        /*0acc*/ 	.short	0x0101
        /*0ace*/ 	.byte	0x3f
	.zero		1


	//   ....[57]....
        /*0ad0*/ 	.word	0x00011ad0
        /*0ad4*/ 	.word	0x00000007
        /*0ad8*/ 	.word	0x00028c20
        /*0adc*/ 	.short	0x010a
        /*0ade*/ 	.byte	0x3f
	.zero		1


	//   ....[58]....
        /*0ae0*/ 	.word	0x00011c50
        /*0ae4*/ 	.word	0x00000005
        /*0ae8*/ 	.word	0x00028c40
        /*0aec*/ 	.short	0x010a
        /*0aee*/ 	.byte	0x3f
	.zero		1


	//   ....[59]....
        /*0af0*/ 	.word	0x00011cf0
        /*0af4*/ 	.word	0x00000003
        /*0af8*/ 	.word	0x00028c40
        /*0afc*/ 	.short	0x010a
        /*0afe*/ 	.byte	0x3f
	.zero		1


	//   ....[60]....
        /*0b00*/ 	.word	0x00011d30
        /*0b04*/ 	.word	0x00000005
        /*0b08*/ 	.word	0x00028c60
        /*0b0c*/ 	.short	0x010a
        /*0b0e*/ 	.byte	0x3f
	.zero		1


	//   ....[61]....
        /*0b10*/ 	.word	0x00011d70
        /*0b14*/ 	.word	0x00000003
        /*0b18*/ 	.word	0x00028c60
        /*0b1c*/ 	.short	0x010a
        /*0b1e*/ 	.byte	0x3f
	.zero		1


	//   ....[62]....
        /*0b20*/ 	.word	0x00011de0
        /*0b24*/ 	.word	0x00000003
        /*0b28*/ 	.word	0x00028c50
        /*0b2c*/ 	.short	0x010a
        /*0b2e*/ 	.byte	0x3f
	.zero		1


	//   ....[63]....
        /*0b30*/ 	.word	0x00011e40
        /*0b34*/ 	.word	0x00000003
        /*0b38*/ 	.word	0x00028c50
        /*0b3c*/ 	.short	0x010a
        /*0b3e*/ 	.byte	0x3f
	.zero		1


	//   ....[64]....
        /*0b40*/ 	.word	0x00011ea0
        /*0b44*/ 	.word	0x00000003
        /*0b48*/ 	.word	0x00028c00
        /*0b4c*/ 	.short	0x010a
        /*0b4e*/ 	.byte	0x3f
	.zero		1


	//   ....[65]....
        /*0b50*/ 	.word	0x00011ef0
        /*0b54*/ 	.word	0x00000007
        /*0b58*/ 	.word	0x00028c30
        /*0b5c*/ 	.short	0x010a
        /*0b5e*/ 	.byte	0x3f
	.zero		1


	//   ....[66]....
        /*0b60*/ 	.word	0x00011f40
        /*0b64*/ 	.word	0x00000007
        /*0b68*/ 	.word	0x00028c50
        /*0b6c*/ 	.short	0x010a
        /*0b6e*/ 	.byte	0x3f
	.zero		1


	//   ....[67]....
        /*0b70*/ 	.word	0x00011fa0
        /*0b74*/ 	.word	0x00000000
        /*0b78*/ 	.word	0x00028c30
        /*0b7c*/ 	.short	0x010a
        /*0b7e*/ 	.byte	0x3f
	.zero		1


	//   ....[68]....
        /*0b80*/ 	.word	0x00012000
        /*0b84*/ 	.word	0x00000008
        /*0b88*/ 	.word	0x00028c50
        /*0b8c*/ 	.short	0x010a
        /*0b8e*/ 	.byte	0x3f
	.zero		1


	//   ....[69]....
        /*0b90*/ 	.word	0x00012120
        /*0b94*/ 	.word	0x00000013
        /*0b98*/ 	.word	0x00028c40
        /*0b9c*/ 	.short	0x010a
        /*0b9e*/ 	.byte	0x3f
	.zero		1


	//   ....[70]....
        /*0ba0*/ 	.word	0x00012bc0
        /*0ba4*/ 	.word	0x00000011
        /*0ba8*/ 	.word	0x00028c20
        /*0bac*/ 	.short	0x010a
        /*0bae*/ 	.byte	0x3f
	.zero		1


	//   ....[71]....
        /*0bb0*/ 	.word	0x00012c10
        /*0bb4*/ 	.word	0x00000013
        /*0bb8*/ 	.word	0x00028c60
        /*0bbc*/ 	.short	0x010a
        /*0bbe*/ 	.byte	0x3f
	.zero		1


	//   ....[72]....
        /*0bc0*/ 	.word	0x00013510
        /*0bc4*/ 	.word	0x00000006
        /*0bc8*/ 	.word	0x00028c40
        /*0bcc*/ 	.short	0x010a
        /*0bce*/ 	.byte	0x3f
	.zero		1


	//   ....[73]....
        /*0bd0*/ 	.word	0x000139d0
        /*0bd4*/ 	.word	0x00000006
        /*0bd8*/ 	.word	0x00028c60
        /*0bdc*/ 	.short	0x010a
        /*0bde*/ 	.byte	0x3f
	.zero		1


	//   ....[74]....
        /*0be0*/ 	.word	0x00014b70
        /*0be4*/ 	.word	0x00000007
        /*0be8*/ 	.word	0x00028c20
        /*0bec*/ 	.short	0x010a
        /*0bee*/ 	.byte	0x3f
	.zero		1


	//   ....[75]....
        /*0bf0*/ 	.word	0x00014d10
        /*0bf4*/ 	.word	0x00000005
        /*0bf8*/ 	.word	0x00028c40
        /*0bfc*/ 	.short	0x010a
        /*0bfe*/ 	.byte	0x3f
	.zero		1


	//   ....[76]....
        /*0c00*/ 	.word	0x00014d60
        /*0c04*/ 	.word	0x00000003
        /*0c08*/ 	.word	0x00028c40
        /*0c0c*/ 	.short	0x010a
        /*0c0e*/ 	.byte	0x3f
	.zero		1


	//   ....[77]....
        /*0c10*/ 	.word	0x00014db0
        /*0c14*/ 	.word	0x00000005
        /*0c18*/ 	.word	0x00028c60
        /*0c1c*/ 	.short	0x010a
        /*0c1e*/ 	.byte	0x3f
	.zero		1


	//----- nvinfo : EIATTR_NUM_MBARRIERS
	.align		4
.L_200:
        /*0c20*/ 	.byte	0x03, 0x38
        /*0c22*/ 	.short	0x0016


	//----- nvinfo : EIATTR_EXIT_INSTR_OFFSETS
	.align		4
        /*0c24*/ 	.byte	0x04, 0x1c
        /*0c26*/ 	.short	(.L_202 - .L_201)


	//   ....[0]....
.L_201:
        /*0c28*/ 	.word	0x00000970


	//   ....[1]....
        /*0c2c*/ 	.word	0x0000c3a0


	//   ....[2]....
        /*0c30*/ 	.word	0x00011dc0


	//----- nvinfo : EIATTR_MAX_THREADS
	.align		4
.L_202:
        /*0c34*/ 	.byte	0x04, 0x05
        /*0c36*/ 	.short	(.L_204 - .L_203)
.L_203:
        /*0c38*/ 	.word	0x00000180
        /*0c3c*/ 	.word	0x00000001
        /*0c40*/ 	.word	0x00000001


	//----- nvinfo : EIATTR_CRS_STACK_SIZE
	.align		4
.L_204:
        /*0c44*/ 	.byte	0x04, 0x1e
        /*0c46*/ 	.short	(.L_206 - .L_205)
.L_205:
        /*0c48*/ 	.word	0x00000000


	//----- nvinfo : EIATTR_CBANK_PARAM_SIZE
	.align		4
.L_206:
        /*0c4c*/ 	.byte	0x03, 0x19
        /*0c4e*/ 	.short	0x0af0


	//----- nvinfo : EIATTR_PARAM_CBANK
	.align		4
        /*0c50*/ 	.byte	0x04, 0x0a
        /*0c52*/ 	.short	(.L_208 - .L_207)
	.align		4
.L_207:
        /*0c54*/ 	.word	index@(.nv.constant0._ZN7cutlass13device_kernelIN5flash11enable_sm90INS1_16FlashAttnFwdSm90INS1_25CollectiveMainloopFwdSm90ILi2EN4cute5tupleIJNS5_1CILi1EEES8_S8_EEENS6_IJNS7_ILi64EEESA_SA_EEELi512ENS_6half_tEfNS_4arch4Sm90ELb0ELb0ELb0ELb1ELb1ELb0ELb0ELb0ELb0ELb1ELb1ELb0EEENS1_21CollectiveEpilogueFwdINS6_IJSA_NS7_ILi512EEESA_EEES9_SC_SE_Li256ELb1ELb1ELb1ELb0EEENS1_36VarlenDynamicPersistentTileSchedulerILi64ELi64ELi256ELi128ELb1ELb1ELb1ELb0ELb1ELb1EEEEEEEEEvNT_6ParamsE)
        /*0c58*/ 	.short	0x0210
        /*0c5a*/ 	.short	0x0af0


	//----- nvinfo : EIATTR_SW_WAR
	.align		4
.L_208:
        /*0c5c*/ 	.byte	0x04, 0x36
        /*0c5e*/ 	.short	(.L_210 - .L_209)
.L_209:
        /*0c60*/ 	.word	0x00000008
.L_210:


//--------------------- .nv.info._ZN7cutlass13device_kernelIN5flash11enable_sm90INS1_16FlashAttnFwdSm90INS1_25CollectiveMainloopFwdSm90ILi2EN4cute5tupleIJNS5_1CILi1EEES8_S8_EEENS6_IJNS7_ILi64EEESA_SA_EEELi512ENS_6half_tEfNS_4arch4Sm90ELb0ELb0ELb0ELb1ELb1ELb1ELb0ELb0ELb0ELb1ELb1ELb0EEENS1_21CollectiveEpilogueFwdINS6_IJSA_NS7_ILi512EEESA_EEES9_SC_SE_Li256ELb1ELb1ELb1ELb0EEENS1_36VarlenDynamicPersistentTileSchedulerILi64ELi64ELi256ELi128ELb1ELb1ELb1ELb0ELb1ELb1EEEEEEEEEvNT_6ParamsE --------------------------
	.section	.nv.info._ZN7cutlass13device_kernelIN5flash11enable_sm90INS1_16FlashAttnFwdSm90INS1_25CollectiveMainloopFwdSm90ILi2EN4cute5tupleIJNS5_1CILi1EEES8_S8_EEENS6_IJNS7_ILi64EEESA_SA_EEELi512ENS_6half_tEfNS_4arch4Sm90ELb0ELb0ELb0ELb1ELb1ELb1ELb0ELb0ELb0ELb1ELb1ELb0EEENS1_21CollectiveEpilogueFwdINS6_IJSA_NS7_ILi512EEESA_EEES9_SC_SE_Li256ELb1ELb1ELb1ELb0EEENS1_36VarlenDynamicPersistentTileSchedulerILi64ELi64ELi256ELi128ELb1ELb1ELb1ELb0ELb1ELb1EEEEEEEEEvNT_6ParamsE,"",@"SHT_CUDA_INFO"
	.sectionflags	@""
	.align	4


	//----- nvinfo : EIATTR_CUDA_API_VERSION
	.align		4
        /*0000*/ 	.byte	0x04, 0x37
        /*0002*/ 	.short	(.L_212 - .L_211)
.L_211:
        /*0004*/ 	.word	0x00000082


	//----- nvinfo : EIATTR_KPARAM_INFO
	.align		4
.L_212:
        /*0008*/ 	.byte	0x04, 0x17
        /*000a*/ 	.short	(.L_214 - .L_213)
.L_213:
        /*000c*/ 	.word	0x00000000
        /*0010*/ 	.short	0x0000
        /*0012*/ 	.short	0x0070
        /*0014*/ 	.byte	0x00, 0xf0, 0x01, 0x2a


	//----- nvinfo : EIATTR_SPARSE_MMA_MASK
	.align		4
.L_214:
        /*0018*/ 	.byte	0x03, 0x50
        /*001a*/ 	.short	0x0000


	//----- nvinfo : EIATTR_MAXREG_COUNT
	.align		4
        /*001c*/ 	.byte	0x03, 0x1b
        /*001e*/ 	.short	0x00a8


	//----- nvinfo : EIATTR_NUM_BARRIERS
	.align		4
        /*0020*/ 	.byte	0x02, 0x4c
        /*0022*/ 	.byte	0x10
	.zero		1


	//----- nvinfo : EIATTR_EXTERNS
	.align		4
        /*0024*/ 	.byte	0x04, 0x0f
        /*0026*/ 	.short	(.L_216 - .L_215)


	//   ....[0]....
	.align		4
.L_215:
        /*0028*/ 	.word	index@(__assertfail)


	//----- nvinfo : EIATTR_ANNOTATIONS
	.align		4
.L_216:
        /*002c*/ 	.byte	0x04, 0x55
        /*002e*/ 	.short	(.L_218 - .L_217)


	//   ....[0]....
.L_217:
        /* <DEDUP_REMOVED lines=52> */


	//----- nvinfo : EIATTR_MERCURY_ISA_VERSION
	.align		4
.L_218:
        /*0358*/ 	.byte	0x03, 0x5f
        /*035a*/ 	.short	0x0101


	//----- nvinfo : EIATTR_UNUSED_LOAD_BYTE_OFFSET
	.align		4
        /*035c*/ 	.byte	0x04, 0x44
        /*035e*/ 	.short	(.L_220 - .L_219)


	//   ....[0]....
.L_219:
        /*0360*/ 	.word	0x00000a20
        /*0364*/ 	.word	0x0000fff0


	//   ....[1]....
        /*0368*/ 	.word	0x0000d9e0
        /*036c*/ 	.word	0x0000fff0


	//----- nvinfo : EIATTR_INT_WARP_WIDE_INSTR_OFFSETS
	.align		4
.L_220:
        /*0370*/ 	.byte	0x04, 0x31
        /*0372*/ 	.short	(.L_222 - .L_221)


	//   ....[0]....
.L_221:
        /*0374*/ 	.word	0x00000130


	//   ....[1]....
        /*0378*/ 	.word	0x00000170


	//   ....[2]....
        /*037c*/ 	.word	0x000001e0


	//   ....[3]....
        /*0380*/ 	.word	0x00015d50


	//   ....[4]....
        /*0384*/ 	.word	0x00015de0


	//   ....[5]....
        /*0388*/ 	.word	0x000192c0


	//   ....[6]....
        /*038c*/ 	.word	0x00019350


	//----- nvinfo : EIATTR_COOP_GROUP_MASK_REGIDS
	.align		4
.L_222:
        /*0390*/ 	.byte	0x04, 0x29
        /*0392*/ 	.short	(.L_224 - .L_223)


	//   ....[0]....
.L_223:
        /*0394*/ 	.word	0xffffffff


	//   ....[1]....
        /*0398*/ 	.word	0xffffffff


	//   ....[2]....
        /*039c*/ 	.word	0xffffffff


	//   ....[3]....
        /*03a0*/ 	.word	0xffffffff


	//   ....[4]....
        /*03a4*/ 	.word	0xffffffff


	//   ....[5]....
        /*03a8*/ 	.word	0xffffffff


	//   ....[6]....
        /*03ac*/ 	.word	0xffffffff


	//   ....[7]....
        /*03b0*/ 	.word	0xffffffff


	//   ....[8]....
        /*03b4*/ 	.word	0xffffffff


	//   ....[9]....
        /*03b8*/ 	.word	0xffffffff


	//   ....[10]....
        /*03bc*/ 	.word	0xffffffff


	//   ....[11]....
        /*03c0*/ 	.word	0xffffffff


	//   ....[12]....
        /*03c4*/ 	.word	0xffffffff


	//   ....[13]....
        /*03c8*/ 	.word	0xffffffff


	//   ....[14]....
        /*03cc*/ 	.word	0xffffffff


	//   ....[15]....
        /*03d0*/ 	.word	0xffffffff


	//   ....[16]....
        /*03d4*/ 	.word	0xffffffff


	//   ....[17]....
        /*03d8*/ 	.word	0xffffffff


	//   ....[18]....
        /*03dc*/ 	.word	0xffffffff


	//   ....[19]....
        /*03e0*/ 	.word	0xffffffff


	//   ....[20]....
        /*03e4*/ 	.word	0xffffffff


	//   ....[21]....
        /*03e8*/ 	.word	0xffffffff


	//   ....[22]....
        /*03ec*/ 	.word	0xffffffff


	//   ....[23]....
        /*03f0*/ 	.word	0xffffffff


	//   ....[24]....
        /*03f4*/ 	.word	0xffffffff


	//   ....[25]....
        /*03f8*/ 	.word	0xffffffff


	//   ....[26]....
        /*03fc*/ 	.word	0xffffffff


	//   ....[27]....
        /*0400*/ 	.word	0xffffffff


	//   ....[28]....
        /*0404*/ 	.word	0xffffffff


	//   ....[29]....
        /*0408*/ 	.word	0xffffffff


	//   ....[30]....
        /*040c*/ 	.word	0xffffffff


	//   ....[31]....
        /*0410*/ 	.word	0xffffffff


	//   ....[32]....
        /*0414*/ 	.word	0xffffffff


	//   ....[33]....
        /*0418*/ 	.word	0xffffffff


	//   ....[34]....
        /*041c*/ 	.word	0xffffffff


	//   ....[35]....
        /*0420*/ 	.word	0xffffffff


	//   ....[36]....
        /*0424*/ 	.word	0xffffffff


	//   ....[37]....
        /*0428*/ 	.word	0xffffffff


	//   ....[38]....
        /*042c*/ 	.word	0xffffffff


	//   ....[39]....
        /*0430*/ 	.word	0xffffffff


	//   ....[40]....
        /*0434*/ 	.word	0xffffffff


	//   ....[41]....
        /*0438*/ 	.word	0xffffffff


	//   ....[42]....
        /*043c*/ 	.word	0xffffffff


	//   ....[43]....
        /*0440*/ 	.word	0xffffffff


	//   ....[44]....
        /*0444*/ 	.word	0xffffffff


	//   ....[45]....
        /*0448*/ 	.word	0xffffffff


	//   ....[46]....
        /*044c*/ 	.word	0xffffffff


	//   ....[47]....
        /*0450*/ 	.word	0xffffffff


	//   ....[48]....
        /*0454*/ 	.word	0xffffffff


	//   ....[49]....
        /*0458*/ 	.word	0xffffffff


	//   ....[50]....
        /*045c*/ 	.word	0xffffffff


	//   ....[51]....
        /*0460*/ 	.word	0xffffffff


	//   ....[52]....
        /*0464*/ 	.word	0xffffffff


	//   ....[53]....
        /*0468*/ 	.word	0xffffffff


	//   ....[54]....
        /*046c*/ 	.word	0xffffffff


	//   ....[55]....
        /*0470*/ 	.word	0xffffffff


	//   ....[56]....
        /*0474*/ 	.word	0xffffffff


	//   ....[57]....
        /*0478*/ 	.word	0xffffffff


	//   ....[58]....
        /*047c*/ 	.word	0xffffffff


	//   ....[59]....
        /*0480*/ 	.word	0xffffffff


	//   ....[60]....
        /*0484*/ 	.word	0xffffffff


	//   ....[61]....
        /*0488*/ 	.word	0xffffffff


	//   ....[62]....
        /*048c*/ 	.word	0xffffffff


	//   ....[63]....
        /*0490*/ 	.word	0xffffffff


	//   ....[64]....
        /*0494*/ 	.word	0xffffffff


	//   ....[65]....
        /*0498*/ 	.word	0xffffffff


	//   ....[66]....
        /*049c*/ 	.word	0xffffffff


	//   ....[67]....
        /*04a0*/ 	.word	0xffffffff


	//   ....[68]....
        /*04a4*/ 	.word	0xffffffff


	//   ....[69]....
        /*04a8*/ 	.word	0xffffffff


	//   ....[70]....
        /*04ac*/ 	.word	0xffffffff


	//   ....[71]....
        /*04b0*/ 	.word	0xffffffff


	//   ....[72]....
        /*04b4*/ 	.word	0xffffffff


	//   ....[73]....
        /*04b8*/ 	.word	0xffffffff


	//   ....[74]....
        /*04bc*/ 	.word	0xffffffff


	//   ....[75]....
        /*04c0*/ 	.word	0xffffffff


	//   ....[76]....
        /*04c4*/ 	.word	0xffffffff


	//   ....[77]....
        /*04c8*/ 	.word	0xffffffff


	//   ....[78]....
        /*04cc*/ 	.word	0xffffffff


	//   ....[79]....
        /*04d0*/ 	.word	0xffffffff


	//   ....[80]....
        /*04d4*/ 	.word	0xffffffff


	//   ....[81]....
        /*04d8*/ 	.word	0xffffffff


	//   ....[82]....
        /*04dc*/ 	.word	0xffffffff


	//   ....[83]....
        /*04e0*/ 	.word	0xffffffff


	//   ....[84]....
        /*04e4*/ 	.word	0xffffffff


	//   ....[85]....
        /*04e8*/ 	.word	0xffffffff


	//   ....[86]....
        /*04ec*/ 	.word	0xffffffff


	//   ....[87]....
        /*04f0*/ 	.word	0xffffffff


	//   ....[88]....
        /*04f4*/ 	.word	0xffffffff


	//   ....[89]....
        /*04f8*/ 	.word	0xffffffff


	//   ....[90]....
        /*04fc*/ 	.word	0xffffffff


	//   ....[91]....
        /*0500*/ 	.word	0xffffffff


	//   ....[92]....
        /*0504*/ 	.word	0xffffffff


	//   ....[93]....
        /*0508*/ 	.word	0xffffffff


	//   ....[94]....
        /*050c*/ 	.word	0xffffffff


	//   ....[95]....
        /*0510*/ 	.word	0xffffffff


	//   ....[96]....
        /*0514*/ 	.word	0xffffffff


	//   ....[97]....
        /*0518*/ 	.word	0xffffffff


	//   ....[98]....
        /*051c*/ 	.word	0xffffffff


	//   ....[99]....
        /*0520*/ 	.word	0xffffffff


	//   ....[100]....
        /*0524*/ 	.word	0xffffffff


	//   ....[101]....
        /*0528*/ 	.word	0xffffffff


	//   ....[102]....
        /*052c*/ 	.word	0xffffffff


	//   ....[103]....
        /*0530*/ 	.word	0xffffffff


	//   ....[104]....
        /*0534*/ 	.word	0xffffffff


	//   ....[105]....
        /*0538*/ 	.word	0xffffffff


	//   ....[106]....
        /*053c*/ 	.word	0xffffffff


	//   ....[107]....
        /*0540*/ 	.word	0xffffffff


	//   ....[108]....
        /*0544*/ 	.word	0xffffffff


	//   ....[109]....
        /*0548*/ 	.word	0xffffffff


	//   ....[110]....
        /*054c*/ 	.word	0xffffffff


	//   ....[111]....
        /*0550*/ 	.word	0xffffffff


	//   ....[112]....
        /*0554*/ 	.word	0xffffffff


	//   ....[113]....
        /*0558*/ 	.word	0xffffffff


	//   ....[114]....
        /*055c*/ 	.word	0xffffffff


	//   ....[115]....
        /*0560*/ 	.word	0xffffffff


	//   ....[116]....
        /*0564*/ 	.word	0xffffffff


	//   ....[117]....
        /*0568*/ 	.word	0xffffffff


	//   ....[118]....
        /*056c*/ 	.word	0xffffffff


	//   ....[119]....
        /*0570*/ 	.word	0xffffffff


	//   ....[120]....
        /*0574*/ 	.word	0xffffffff


	//   ....[121]....
        /*0578*/ 	.word	0xffffffff


	//   ....[122]....
        /*057c*/ 	.word	0xffffffff


	//   ....[123]....
        /*0580*/ 	.word	0xffffffff


	//   ....[124]....
        /*0584*/ 	.word	0xffffffff


	//   ....[125]....
        /*0588*/ 	.word	0xffffffff


	//   ....[126]....
        /*058c*/ 	.word	0xffffffff


	//   ....[127]....
        /*0590*/ 	.word	0xffffffff


	//   ....[128]....
        /*0594*/ 	.word	0xffffffff


	//   ....[129]....
        /*0598*/ 	.word	0xffffffff


	//   ....[130]....
        /*059c*/ 	.word	0xffffffff


	//   ....[131]....
        /*05a0*/ 	.word	0xffffffff


	//   ....[132]....
        /*05a4*/ 	.word	0xffffffff


	//   ....[133]....
        /*05a8*/ 	.word	0x0500000f


	//   ....[134]....
        /*05ac*/ 	.word	0x0500000f


	//   ....[135]....
        /*05b0*/ 	.word	0x0500000f


	//   ....[136]....
        /*05b4*/ 	.word	0x0500000f


	//   ....[137]....
        /*05b8*/ 	.word	0x0500000f


	//   ....[138]....
        /*05bc*/ 	.word	0x0500000f


	//   ....[139]....
        /*05c0*/ 	.word	0x0500000f


	//   ....[140]....
        /*05c4*/ 	.word	0x0500000f


	//   ....[141]....
        /*05c8*/ 	.word	0x0500000f


	//   ....[142]....
        /*05cc*/ 	.word	0x0500000f


	//   ....[143]....
        /*05d0*/ 	.word	0x0500000f


	//   ....[144]....
        /*05d4*/ 	.word	0x0500000f


	//   ....[145]....
        /*05d8*/ 	.word	0x0500000f


	//   ....[146]....
        /*05dc*/ 	.word	0x0500000f


	//   ....[147]....
        /*05e0*/ 	.word	0x0500000f


	//   ....[148]....
        /*05e4*/ 	.word	0x0500000f


	//   ....[149]....
        /*05e8*/ 	.word	0x0500000f


	//   ....[150]....
        /*05ec*/ 	.word	0x0500000f


	//   ....[151]....
        /*05f0*/ 	.word	0x0500000f


	//   ....[152]....
        /*05f4*/ 	.word	0x0500000f


	//   ....[153]....
        /*05f8*/ 	.word	0x0500000f


	//   ....[154]....
        /*05fc*/ 	.word	0x0500000f


	//   ....[155]....
        /*0600*/ 	.word	0x0500000f


	//   ....[156]....
        /*0604*/ 	.word	0x0500000f


	//   ....[157]....
        /*0608*/ 	.word	0x0500000f


	//   ....[158]....
        /*060c*/ 	.word	0x0500000f


	//   ....[159]....
        /*0610*/ 	.word	0x0500000f


	//   ....[160]....
        /*0614*/ 	.word	0x0500000f


	//   ....[161]....
        /*0618*/ 	.word	0x0500000f


	//   ....[162]....
        /*061c*/ 	.word	0x0500000f


	//   ....[163]....
        /*0620*/ 	.word	0x0500000f


	//   ....[164]....
        /*0624*/ 	.word	0x0500000f


	//   ....[165]....
        /*0628*/ 	.word	0x0500000f


	//   ....[166]....
        /*062c*/ 	.word	0x0500000f


	//   ....[167]....
        /*0630*/ 	.word	0x0500000f


	//   ....[168]....
        /*0634*/ 	.word	0x0500000f


	//   ....[169]....
        /*0638*/ 	.word	0x0500000f


	//   ....[170]....
        /*063c*/ 	.word	0x0500000f


	//   ....[171]....
        /*0640*/ 	.word	0x0500000f


	//   ....[172]....
        /*0644*/ 	.word	0x0500000f


	//   ....[173]....
        /*0648*/ 	.word	0x0500000f


	//   ....[174]....
        /*064c*/ 	.word	0x0500000f


	//   ....[175]....
        /*0650*/ 	.word	0x0500000f


	//   ....[176]....
        /*0654*/ 	.word	0x0500000f


	//   ....[177]....
        /*0658*/ 	.word	0x0500000f


	//   ....[178]....
        /*065c*/ 	.word	0x0500000f


	//   ....[179]....
        /*0660*/ 	.word	0x0500000f


	//   ....[180]....
        /*0664*/ 	.word	0x0500000f


	//   ....[181]....
        /*0668*/ 	.word	0x0500000f


	//   ....[182]....
        /*066c*/ 	.word	0x0500000f


	//   ....[183]....
        /*0670*/ 	.word	0x0500000f


	//   ....[184]....
        /*0674*/ 	.word	0x0500000f


	//   ....[185]....
        /*0678*/ 	.word	0x0500000f


	//   ....[186]....
        /*067c*/ 	.word	0x0500000f


	//   ....[187]....
        /*0680*/ 	.word	0x0500000f


	//   ....[188]....
        /*0684*/ 	.word	0x0500000f


	//   ....[189]....
        /*0688*/ 	.word	0x0500000f


	//   ....[190]....
        /*068c*/ 	.word	0x0500000f


	//   ....[191]....
        /*0690*/ 	.word	0x0500000f


	//   ....[192]....
        /*0694*/ 	.word	0x0500000f


	//   ....[193]....
        /*0698*/ 	.word	0x0500000f


	//   ....[194]....
        /*069c*/ 	.word	0x0500000f


	//   ....[195]....
        /*06a0*/ 	.word	0x0500000f


	//   ....[196]....
        /*06a4*/ 	.word	0x0500000f


	//   ....[197]....
        /*06a8*/ 	.word	0x0500000f


	//   ....[198]....
        /*06ac*/ 	.word	0x0500000f


	//   ....[199]....
        /*06b0*/ 	.word	0x0500000f


	//   ....[200]....
        /*06b4*/ 	.word	0x0500000f


	//   ....[201]....
        /*06b8*/ 	.word	0x0500000f


	//   ....[202]....
        /*06bc*/ 	.word	0x0500000f


	//   ....[203]....
        /*06c0*/ 	.word	0x0500000f


	//   ....[204]....
        /*06c4*/ 	.word	0x0500000f


	//   ....[205]....
        /*06c8*/ 	.word	0x0500000f


	//   ....[206]....
        /*06cc*/ 	.word	0x0500000f


	//   ....[207]....
        /*06d0*/ 	.word	0x0500000f


	//----- nvinfo : EIATTR_COOP_GROUP_INSTR_OFFSETS
	.align		4
.L_224:
        /*06d4*/ 	.byte	0x04, 0x28
        /*06d6*/ 	.short	(.L_226 - .L_225)


	//   ....[0]....
.L_225:
        /*06d8*/ 	.word	0x00000060


	//   ....[1]....
        /*06dc*/ 	.word	0x00000140


	//   ....[2]....
        /*06e0*/ 	.word	0x00000190


	//   ....[3]....
        /*06e4*/ 	.word	0x00000380


	//   ....[4]....
        /*06e8*/ 	.word	0x000004e0


	//   ....[5]....
        /*06ec*/ 	.word	0x00000600


	//   ....[6]....
        /*06f0*/ 	.word	0x00000760


	//   ....[7]....
        /*06f4*/ 	.word	0x000030c0


	//   ....[8]....
        /*06f8*/ 	.word	0x000030d0


	//   ....[9]....
        /*06fc*/ 	.word	0x00003b00


	//   ....[10]....
        /*0700*/ 	.word	0x00003b10


	//   ....[11]....
        /*0704*/ 	.word	0x000044c0


	//   ....[12]....
        /*0708*/ 	.word	0x000044d0


	//   ....[13]....
        /*070c*/ 	.word	0x00004890


	//   ....[14]....
        /*0710*/ 	.word	0x000048a0


	//   ....[15]....
        /*0714*/ 	.word	0x000057d0


	//   ....[16]....
        /*0718*/ 	.word	0x00007900


	//   ....[17]....
        /*071c*/ 	.word	0x00007ec0


	//   ....[18]....
        /*0720*/ 	.word	0x00007ed0


	//   ....[19]....
        /*0724*/ 	.word	0x00007ee0


	//   ....[20]....
        /*0728*/ 	.word	0x00007ef0


	//   ....[21]....
        /*072c*/ 	.word	0x00008f00


	//   ....[22]....
        /*0730*/ 	.word	0x00008f10


	//   ....[23]....
        /*0734*/ 	.word	0x00008f20


	//   ....[24]....
        /*0738*/ 	.word	0x00008f30


	//   ....[25]....
        /*073c*/ 	.word	0x0000a710


	//   ....[26]....
        /*0740*/ 	.word	0x0000a7f0


	//   ....[27]....
        /*0744*/ 	.word	0x0000a930


	//   ....[28]....
        /*0748*/ 	.word	0x0000a9f0


	//   ....[29]....
        /*074c*/ 	.word	0x0000b390


	//   ....[30]....
        /*0750*/ 	.word	0x0000b990


	//   ....[31]....
        /*0754*/ 	.word	0x0000b9b0


	//   ....[32]....
        /*0758*/ 	.word	0x0000bf80


	//   ....[33]....
        /*075c*/ 	.word	0x0000c150


	//   ....[34]....
        /*0760*/ 	.word	0x0000ce20


	//   ....[35]....
        /*0764*/ 	.word	0x0000cf10


	//   ....[36]....
        /*0768*/ 	.word	0x0000cf30


	//   ....[37]....
        /*076c*/ 	.word	0x0000d0a0


	//   ....[38]....
        /*0770*/ 	.word	0x0000d270


	//   ....[39]....
        /*0774*/ 	.word	0x0000e720


	//   ....[40]....
        /*0778*/ 	.word	0x0000ead0


	//   ....[41]....
        /*077c*/ 	.word	0x0000eb00


	//   ....[42]....
        /*0780*/ 	.word	0x0000eb10


	//   ....[43]....
        /*0784*/ 	.word	0x0000eb20


	//   ....[44]....
        /*0788*/ 	.word	0x0000f840


	//   ....[45]....
        /*078c*/ 	.word	0x0000f860


	//   ....[46]....
        /*0790*/ 	.word	0x0000fb10


	//   ....[47]....
        /*0794*/ 	.word	0x0000fb30


	//   ....[48]....
        /*0798*/ 	.word	0x000103c0


	//   ....[49]....
        /*079c*/ 	.word	0x00010400


	//   ....[50]....
        /*07a0*/ 	.word	0x00010ee0


	//   ....[51]....
        /*07a4*/ 	.word	0x00010f00


	//   ....[52]....
        /*07a8*/ 	.word	0x00012580


	//   ....[53]....
        /*07ac*/ 	.word	0x000125b0


	//   ....[54]....
        /*07b0*/ 	.word	0x000127f0


	//   ....[55]....
        /*07b4*/ 	.word	0x00012810


	//   ....[56]....
        /*07b8*/ 	.word	0x00012ac0


	//   ....[57]....
        /*07bc*/ 	.word	0x00012cb0


	//   ....[58]....
        /*07c0*/ 	.word	0x00012ce0


	//   ....[59]....
        /*07c4*/ 	.word	0x00012d10


	//   ....[60]....
        /*07c8*/ 	.word	0x00012d40


	//   ....[61]....
        /*07cc*/ 	.word	0x00012d70


	//   ....[62]....
        /*07d0*/ 	.word	0x00012da0


	//   ....[63]....
        /*07d4*/ 	.word	0x00012f30


	//   ....[64]....
        /*07d8*/ 	.word	0x00012f60


	//   ....[65]....
        /*07dc*/ 	.word	0x00012f90


	//   ....[66]....
        /*07e0*/ 	.word	0x00012fc0


	//   ....[67]....
        /*07e4*/ 	.word	0x00012ff0


	//   ....[68]....
        /*07e8*/ 	.word	0x00013020


	//   ....[69]....
        /*07ec*/ 	.word	0x000130b0


	//   ....[70]....
        /*07f0*/ 	.word	0x000130e0


	//   ....[71]....
        /*07f4*/ 	.word	0x000130f0


	//   ....[72]....
        /*07f8*/ 	.word	0x00013180


	//   ....[73]....
        /*07fc*/ 	.word	0x00014150


	//   ....[74]....
        /*0800*/ 	.word	0x00016b20


	//   ....[75]....
        /*0804*/ 	.word	0x00016b40


	//   ....[76]....
        /*0808*/ 	.word	0x00016bd0


	//   ....[77]....
        /*080c*/ 	.word	0x00016bf0


	//   ....[78]....
        /*0810*/ 	.word	0x00016c70


	//   ....[79]....
        /*0814*/ 	.word	0x00016c90


	//   ....[80]....
        /*0818*/ 	.word	0x00016ca0


	//   ....[81]....
        /*081c*/ 	.word	0x00016cb0


	//   ....[82]....
        /*0820*/ 	.word	0x000174b0


	//   ....[83]....
        /*0824*/ 	.word	0x000174e0


	//   ....[84]....
        /*0828*/ 	.word	0x00017580


	//   ....[85]....
        /*082c*/ 	.word	0x000175a0


	//   ....[86]....
        /*0830*/ 	.word	0x00017620


	//   ....[87]....
        /*0834*/ 	.word	0x00017640


	//   ....[88]....
        /*0838*/ 	.word	0x00017650


	//   ....[89]....
        /*083c*/ 	.word	0x000176c0


	//   ....[90]....
        /*0840*/ 	.word	0x00017ae0


	//   ....[91]....
        /*0844*/ 	.word	0x00017ba0


	//   ....[92]....
        /*0848*/ 	.word	0x00017cf0


	//   ....[93]....
        /*084c*/ 	.word	0x00017d30


	//   ....[94]....
        /*0850*/ 	.word	0x00017d40


	//   ....[95]....
        /*0854*/ 	.word	0x00017d50


	//   ....[96]....
        /*0858*/ 	.word	0x00017ea0


	//   ....[97]....
        /*085c*/ 	.word	0x00017ff0


	//   ....[98]....
        /*0860*/ 	.word	0x000187f0


	//   ....[99]....
        /*0864*/ 	.word	0x00018810


	//   ....[100]....
        /*0868*/ 	.word	0x00018860


	//   ....[101]....
        /*086c*/ 	.word	0x00018870


	//   ....[102]....
        /*0870*/ 	.word	0x000188b0


	//   ....[103]....
        /*0874*/ 	.word	0x000188c0


	//   ....[104]....
        /*0878*/ 	.word	0x000188d0


	//   ....[105]....
        /*087c*/ 	.word	0x00018910


	//   ....[106]....
        /*0880*/ 	.word	0x00018c10


	//   ....[107]....
        /*0884*/ 	.word	0x00018c50


	//   ....[108]....
        /*0888*/ 	.word	0x00018c70


	//   ....[109]....
        /*088c*/ 	.word	0x00018c90


	//   ....[110]....
        /*0890*/ 	.word	0x00018cc0


	//   ....[111]....
        /*0894*/ 	.word	0x00018ce0


	//   ....[112]....
        /*0898*/ 	.word	0x00018de0


	//   ....[113]....
        /*089c*/ 	.word	0x00018f30


	//   ....[114]....
        /*08a0*/ 	.word	0x00019570


	//   ....[115]....
        /*08a4*/ 	.word	0x000195a0


	//   ....[116]....
        /*08a8*/ 	.word	0x00019600


	//   ....[117]....
        /*08ac*/ 	.word	0x00019630


	//   ....[118]....
        /*08b0*/ 	.word	0x00019660


	//   ....[119]....
        /*08b4*/ 	.word	0x00019690


	//   ....[120]....
        /*08b8*/ 	.word	0x000196c0


	//   ....[121]....
        /*08bc*/ 	.word	0x000196f0


	//   ....[122]....
        /*08c0*/ 	.word	0x00019890


	//   ....[123]....
        /*08c4*/ 	.word	0x000198c0


	//   ....[124]....
        /*08c8*/ 	.word	0x000198f0


	//   ....[125]....
        /*08cc*/ 	.word	0x00019920


	//   ....[126]....
        /*08d0*/ 	.word	0x00019950


	//   ....[127]....
        /*08d4*/ 	.word	0x00019980


	//   ....[128]....
        /*08d8*/ 	.word	0x00019a40


	//   ....[129]....
        /*08dc*/ 	.word	0x00019a60


	//   ....[130]....
        /*08e0*/ 	.word	0x00019a70


	//   ....[131]....
        /*08e4*/ 	.word	0x00019ad0


	//   ....[132]....
        /*08e8*/ 	.word	0x0001a0f0


	//   ....[133]....
        /*08ec*/ 	.word	0x0001a400


	//   ....[134]....
        /*08f0*/ 	.word	0x0001a490


	//   ....[135]....
        /*08f4*/ 	.word	0x0001a560


	//   ....[136]....
        /*08f8*/ 	.word	0x0001a5f0


	//   ....[137]....
        /*08fc*/ 	.word	0x0001a6d0


	//   ....[138]....
        /*0900*/ 	.word	0x0001a760


	//   ....[139]....
        /*0904*/ 	.word	0x0001a8e0


	//   ....[140]....
        /*0908*/ 	.word	0x0001a970


	//   ....[141]....
        /*090c*/ 	.word	0x0001a9c0


	//   ....[142]....
        /*0910*/ 	.word	0x0001aa10


	//   ....[143]....
        /*0914*/ 	.word	0x0001ab00


	//   ....[144]....
        /*0918*/ 	.word	0x0001ab90


	//   ....[145]....
        /*091c*/ 	.word	0x0001abe0


	//   ....[146]....
        /*0920*/ 	.word	0x0001ac30


	//   ....[147]....
        /*0924*/ 	.word	0x0001ae80


	//   ....[148]....
        /*0928*/ 	.word	0x0001b160


	//   ....[149]....
        /*092c*/ 	.word	0x0001b250


	//   ....[150]....
        /*0930*/ 	.word	0x0001b2f0


	//   ....[151]....
        /*0934*/ 	.word	0x0001b350


	//   ....[152]....
        /*0938*/ 	.word	0x0001b440


	//   ....[153]....
        /*093c*/ 	.word	0x0001b4b0


	//   ....[154]....
        /*0940*/ 	.word	0x0001b5a0


	//   ....[155]....
        /*0944*/ 	.word	0x0001b610


	//   ....[156]....
        /*0948*/ 	.word	0x0001b6b0


	//   ....[157]....
        /*094c*/ 	.word	0x0001b7a0


	//   ....[158]....
        /*0950*/ 	.word	0x0001b810


	//   ....[159]....
        /*0954*/ 	.word	0x0001b870


	//   ....[160]....
        /*0958*/ 	.word	0x0001b960


	//   ....[161]....
        /*095c*/ 	.word	0x0001b9c0


	//   ....[162]....
        /*0960*/ 	.word	0x0001bac0


	//   ....[163]....
        /*0964*/ 	.word	0x0001bb20


	//   ....[164]....
        /*0968*/ 	.word	0x0001bc00


	//   ....[165]....
        /*096c*/ 	.word	0x0001bd40


	//   ....[166]....
        /*0970*/ 	.word	0x0001be40


	//   ....[167]....
        /*0974*/ 	.word	0x0001c0c0


	//   ....[168]....
        /*0978*/ 	.word	0x0001c110


	//   ....[169]....
        /*097c*/ 	.word	0x0001c2e0


	//   ....[170]....
        /*0980*/ 	.word	0x0001c330


	//   ....[171]....
        /*0984*/ 	.word	0x0001c500


	//   ....[172]....
        /*0988*/ 	.word	0x0001c550


	//   ....[173]....
        /*098c*/ 	.word	0x0001c640


	//   ....[174]....
        /*0990*/ 	.word	0x0001c6e0


	//   ....[175]....
        /*0994*/ 	.word	0x0001c740


	//   ....[176]....
        /*0998*/ 	.word	0x0001c7f0


	//   ....[177]....
        /*099c*/ 	.word	0x0001c850


	//   ....[178]....
        /*09a0*/ 	.word	0x0001c900


	//   ....[179]....
        /*09a4*/ 	.word	0x0001c960


	//   ....[180]....
        /*09a8*/ 	.word	0x0001ca10


	//   ....[181]....
        /*09ac*/ 	.word	0x0001cb00


	//   ....[182]....
        /*09b0*/ 	.word	0x0001cbe0


	//   ....[183]....
        /*09b4*/ 	.word	0x0001ccf0


	//   ....[184]....
        /*09b8*/ 	.word	0x0001cdf0


	//   ....[185]....
        /*09bc*/ 	.word	0x0001cf20


	//   ....[186]....
        /*09c0*/ 	.word	0x0001d000


	//   ....[187]....
        /*09c4*/ 	.word	0x0001d100


	//   ....[188]....
        /*09c8*/ 	.word	0x0001d1e0


	//   ....[189]....
        /*09cc*/ 	.word	0x0001d270


	//   ....[190]....
        /*09d0*/ 	.word	0x0001d310


	//   ....[191]....
        /*09d4*/ 	.word	0x0001d490


	//   ....[192]....
        /*09d8*/ 	.word	0x0001d500


	//   ....[193]....
        /*09dc*/ 	.word	0x0001d570


	//   ....[194]....
        /*09e0*/ 	.word	0x0001d5e0


	//   ....[195]....
        /*09e4*/ 	.word	0x0001d650


	//   ....[196]....
        /*09e8*/ 	.word	0x0001d6d0


	//   ....[197]....
        /*09ec*/ 	.word	0x0001d750


	//   ....[198]....
        /*09f0*/ 	.word	0x0001d7e0


	//   ....[199]....
        /*09f4*/ 	.word	0x0001d850


	//   ....[200]....
        /*09f8*/ 	.word	0x0001d8c0


	//   ....[201]....
        /*09fc*/ 	.word	0x0001d930


	//   ....[202]....
        /*0a00*/ 	.word	0x0001d9b0


	//   ....[203]....
        /*0a04*/ 	.word	0x0001da20


	//   ....[204]....
        /*0a08*/ 	.word	0x0001dac0


	//   ....[205]....
        /*0a0c*/ 	.word	0x0001db10


	//   ....[206]....
        /*0a10*/ 	.word	0x0001dba0


	//   ....[207]....
        /*0a14*/ 	.word	0x0001dcd0


	//----- nvinfo : EIATTR_REG_RECONFIG
	.align		4
.L_226:
        /*0a18*/ 	.byte	0x01, 0x54
	.zero		2


	//----- nvinfo : EIATTR_SYSCALL_OFFSETS
	.align		4
        /*0a1c*/ 	.byte	0x04, 0x46
        /*0a1e*/ 	.short	(.L_228 - .L_227)


	//   ....[0]....
.L_227:
        /*0a20*/ 	.word	0x00002350


	//   ....[1]....
        /*0a24*/ 	.word	0x000024a0


	//   ....[2]....
        /*0a28*/ 	.word	0x00007aa0


	//   ....[3]....
        /*0a2c*/ 	.word	0x00007e30


	//   ....[4]....
        /*0a30*/ 	.word	0x00015f40


	//   ....[5]....
        /*0a34*/ 	.word	0x00016090


	//   ....[6]....
        /*0a38*/ 	.word	0x00016180


	//   ....[7]....
        /*0a3c*/ 	.word	0x00017110


	//----- nvinfo : EIATTR_MBARRIER_INSTR_OFFSETS
	.align		4
.L_228:
        /*0a40*/ 	.byte	0x04, 0x39
        /*0a42*/ 	.short	(.L_230 - .L_229)


	//   ....[0]....
.L_229:
        /*0a44*/ 	.word	0x00000270
        /*0a48*/ 	.word	0x000000ff
        /*0a4c*/ 	.word	0x00028c00
        /*0a50*/ 	.short	0x0100
        /*0a52*/ 	.byte	0x08
	.zero		1


	//   ....[1]....
        /*0a54*/ 	.word	0x00000280
        /*0a58*/ 	.word	0x000000ff
        /*0a5c*/ 	.word	0x00028c20
        /*0a60*/ 	.short	0x0100
        /*0a62*/ 	.byte	0x08
	.zero		1


	//   ....[2]....
        /*0a64*/ 	.word	0x00000330
        /*0a68*/ 	.word	0x000000ff
        /*0a6c*/ 	.word	0x00028c30
        /*0a70*/ 	.short	0x0100
        /*0a72*/ 	.byte	0x06
	.zero		1


	//   ....[3]....
        /*0a74*/ 	.word	0x00000340
        /*0a78*/ 	.word	0x000000ff
        /*0a7c*/ 	.word	0x00028c40
        /*0a80*/ 	.short	0x0100
        /*0a82*/ 	.byte	0x06
	.zero		1


	//   ....[4]....
        /*0a84*/ 	.word	0x00000350
        /*0a88*/ 	.word	0x000000ff
        /*0a8c*/ 	.word	0x00028c38
        /*0a90*/ 	.short	0x0100
        /*0a92*/ 	.byte	0x06
	.zero		1


	//   ....[5]....
        /*0a94*/ 	.word	0x00000360
        /*0a98*/ 	.word	0x000000ff
        /*0a9c*/ 	.word	0x00028c48
        /*0aa0*/ 	.short	0x0100
        /*0aa2*/ 	.byte	0x06
	.zero		1


	//   ....[6]....
        /*0aa4*/ 	.word	0x00000490
        /*0aa8*/ 	.word	0x000000ff
        /*0aac*/ 	.word	0x00028c50
        /*0ab0*/ 	.short	0x0100
        /*0ab2*/ 	.byte	0x08
	.zero		1


	//   ....[7]....
        /*0ab4*/ 	.word	0x000004a0
        /*0ab8*/ 	.word	0x000000ff
        /*0abc*/ 	.word	0x00028c60
        /*0ac0*/ 	.short	0x0100
        /*0ac2*/ 	.byte	0x08
	.zero		1


	//   ....[8]....
        /*0ac4*/ 	.word	0x000004b0
        /*0ac8*/ 	.word	0x000000ff
        /*0acc*/ 	.word	0x00028c58
        /*0ad0*/ 	.short	0x0100
        /*0ad2*/ 	.byte	0x08
	.zero		1


	//   ....[9]....
        /*0ad4*/ 	.word	0x000004c0
        /*0ad8*/ 	.word	0x000000ff
        /*0adc*/ 	.word	0x00028c68
        /*0ae0*/ 	.short	0x0100
        /*0ae2*/ 	.byte	0x08
	.zero		1


	//   ....[10]....
        /*0ae4*/ 	.word	0x000005b0
        /*0ae8*/ 	.word	0x000000ff
        /*0aec*/ 	.word	0x00028c70
        /*0af0*/ 	.short	0x0100
        /*0af2*/ 	.byte	0x06
	.zero		1


	//   ....[11]....
        /*0af4*/ 	.word	0x000005c0
        /*0af8*/ 	.word	0x000000ff
        /*0afc*/ 	.word	0x00028c80
        /*0b00*/ 	.short	0x0100
        /*0b02*/ 	.byte	0x06
	.zero		1


	//   ....[12]....
        /*0b04*/ 	.word	0x000005d0
        /*0b08*/ 	.word	0x000000ff
        /*0b0c*/ 	.word	0x00028c78
        /*0b10*/ 	.short	0x0100
        /*0b12*/ 	.byte	0x06
	.zero		1


	//   ....[13]....
        /*0b14*/ 	.word	0x000005e0
        /*0b18*/ 	.word	0x000000ff
        /*0b1c*/ 	.word	0x00028c88
        /*0b20*/ 	.short	0x0100
        /*0b22*/ 	.byte	0x06
	.zero		1


	//   ....[14]....
        /*0b24*/ 	.word	0x00000710
        /*0b28*/ 	.word	0x000000ff
        /*0b2c*/ 	.word	0x00028c90
        /*0b30*/ 	.short	0x0100
        /*0b32*/ 	.byte	0x08
	.zero		1


	//   ....[15]....
        /*0b34*/ 	.word	0x00000720
        /*0b38*/ 	.word	0x000000ff
        /*0b3c*/ 	.word	0x00028ca0
        /*0b40*/ 	.short	0x0100
        /*0b42*/ 	.byte	0x08
	.zero		1


	//   ....[16]....
        /*0b44*/ 	.word	0x00000730
        /*0b48*/ 	.word	0x000000ff
        /*0b4c*/ 	.word	0x00028c98
        /*0b50*/ 	.short	0x0100
        /*0b52*/ 	.byte	0x08
	.zero		1


	//   ....[17]....
        /*0b54*/ 	.word	0x00000740
        /*0b58*/ 	.word	0x000000ff
        /*0b5c*/ 	.word	0x00028ca8
        /*0b60*/ 	.short	0x0100
        /*0b62*/ 	.byte	0x08
	.zero		1


	//   ....[18]....
        /*0b64*/ 	.word	0x00000870
        /*0b68*/ 	.word	0x000000ff
        /*0b6c*/ 	.word	0x00028cb0
        /*0b70*/ 	.short	0x0100
        /*0b72*/ 	.byte	0x08
	.zero		1


	//   ....[19]....
        /*0b74*/ 	.word	0x00000880
        /*0b78*/ 	.word	0x000000ff
        /*0b7c*/ 	.word	0x00028cc0
        /*0b80*/ 	.short	0x0100
        /*0b82*/ 	.byte	0x08
	.zero		1


	//   ....[20]....
        /*0b84*/ 	.word	0x00000890
        /*0b88*/ 	.word	0x000000ff
        /*0b8c*/ 	.word	0x00028cb8
        /*0b90*/ 	.short	0x0100
        /*0b92*/ 	.byte	0x08
	.zero		1


	//   ....[21]....
        /*0b94*/ 	.word	0x000008a0
        /*0b98*/ 	.word	0x000000ff
        /*0b9c*/ 	.word	0x00028cc8
        /*0ba0*/ 	.short	0x0100
        /*0ba2*/ 	.byte	0x08
	.zero		1


	//   ....[22]....
        /*0ba4*/ 	.word	0x00003070
        /*0ba8*/ 	.word	0x0000003a
        /*0bac*/ 	.word	0x00028c90
        /*0bb0*/ 	.short	0x010a
        /*0bb2*/ 	.byte	0x3f
	.zero		1


	//   ....[23]....
        /*0bb4*/ 	.word	0x00003ab0
        /*0bb8*/ 	.word	0x0000003a
        /*0bbc*/ 	.word	0x00028c90
        /*0bc0*/ 	.short	0x010a
        /*0bc2*/ 	.byte	0x3f
	.zero		1


	//   ....[24]....
        /*0bc4*/ 	.word	0x00004330
        /*0bc8*/ 	.word	0x0000003a
        /*0bcc*/ 	.word	0x00028c90
        /*0bd0*/ 	.short	0x010a
        /*0bd2*/ 	.byte	0x3f
	.zero		1


	//   ....[25]....
        /*0bd4*/ 	.word	0x000046f0
        /*0bd8*/ 	.word	0x00000004
        /*0bdc*/ 	.word	0x00000000
        /*0be0*/ 	.short	0x0101
        /*0be2*/ 	.byte	0x3f
	.zero		1


	//   ....[26]....
        /*0be4*/ 	.word	0x00004730
        /*0be8*/ 	.word	0x0000003a
        /*0bec*/ 	.word	0x00028cb0
        /*0bf0*/ 	.short	0x010a
        /*0bf2*/ 	.byte	0x3f
	.zero		1


	//   ....[27]....
        /*0bf4*/ 	.word	0x00005050
        /*0bf8*/ 	.word	0x0000003a
        /*0bfc*/ 	.word	0x00000000
        /*0c00*/ 	.short	0x0101
        /*0c02*/ 	.byte	0x3f
	.zero		1


	//   ....[28]....
        /*0c04*/ 	.word	0x000058e0
        /*0c08*/ 	.word	0x0000000a
        /*0c0c*/ 	.word	0x00028c50
        /*0c10*/ 	.short	0x010a
        /*0c12*/ 	.byte	0x3f
	.zero		1


	//   ....[29]....
        /*0c14*/ 	.word	0x00005cb0
        /*0c18*/ 	.word	0x0000000a
        /*0c1c*/ 	.word	0x00000000
        /*0c20*/ 	.short	0x0101
        /*0c22*/ 	.byte	0x3f
	.zero		1


	//   ....[30]....
        /*0c24*/ 	.word	0x000065b0
        /*0c28*/ 	.word	0x0000000a
        /*0c2c*/ 	.word	0x00028c50
        /*0c30*/ 	.short	0x010a
        /*0c32*/ 	.byte	0x3f
	.zero		1


	//   ....[31]....
        /*0c34*/ 	.word	0x00006600
        /*0c38*/ 	.word	0x0000000a
        /*0c3c*/ 	.word	0x00028c50
        /*0c40*/ 	.short	0x010a
        /*0c42*/ 	.byte	0x3f
	.zero		1


	//   ....[32]....
        /*0c44*/ 	.word	0x00006940
        /*0c48*/ 	.word	0x0000000a
        /*0c4c*/ 	.word	0x00000000
        /*0c50*/ 	.short	0x0101
        /*0c52*/ 	.byte	0x3f
	.zero		1


	//   ....[33]....
        /*0c54*/ 	.word	0x00007b40
        /*0c58*/ 	.word	0x00000002
        /*0c5c*/ 	.word	0x00028c00
        /*0c60*/ 	.short	0x010a
        /*0c62*/ 	.byte	0x3f
	.zero		1


	//   ....[34]....
        /*0c64*/ 	.word	0x00007b90
        /*0c68*/ 	.word	0x00000002
        /*0c6c*/ 	.word	0x00028c00
        /*0c70*/ 	.short	0x010a
        /*0c72*/ 	.byte	0x3f
	.zero		1


	//   ....[35]....
        /*0c74*/ 	.word	0x00008200
        /*0c78*/ 	.word	0x00000002
        /*0c7c*/ 	.word	0x00028c00
        /*0c80*/ 	.short	0x010a
        /*0c82*/ 	.byte	0x3f
	.zero		1


	//   ....[36]....
        /*0c84*/ 	.word	0x00009100
        /*0c88*/ 	.word	0x00000002
        /*0c8c*/ 	.word	0x00028c00
        /*0c90*/ 	.short	0x010a
        /*0c92*/ 	.byte	0x3f
	.zero		1


	//   ....[37]....
        /*0c94*/ 	.word	0x00009f50
        /*0c98*/ 	.word	0x0000000e
        /*0c9c*/ 	.word	0x00028c30
        /*0ca0*/ 	.short	0x010a
        /*0ca2*/ 	.byte	0x3f
	.zero		1


	//   ....[38]....
        /*0ca4*/ 	.word	0x0000a000
        /*0ca8*/ 	.word	0x0000000e
        /*0cac*/ 	.word	0x00028c30
        /*0cb0*/ 	.short	0x010a
        /*0cb2*/ 	.byte	0x3f
	.zero		1


	//   ....[39]....
        /*0cb4*/ 	.word	0x0000ac40
        /*0cb8*/ 	.word	0x00000027
        /*0cbc*/ 	.word	0x00000000
        /*0cc0*/ 	.short	0x0101
        /*0cc2*/ 	.byte	0x3f
	.zero		1


	//   ....[40]....
        /*0cc4*/ 	.word	0x0000b0a0
        /*0cc8*/ 	.word	0x0000000e
        /*0ccc*/ 	.word	0x00028c50
        /*0cd0*/ 	.short	0x010a
        /*0cd2*/ 	.byte	0x3f
	.zero		1


	//   ....[41]....
        /*0cd4*/ 	.word	0x0000b130
        /*0cd8*/ 	.word	0x0000000e
        /*0cdc*/ 	.word	0x00028c50
        /*0ce0*/ 	.short	0x010a
        /*0ce2*/ 	.byte	0x3f
	.zero		1


	//   ....[42]....
        /*0ce4*/ 	.word	0x0000b420
        /*0ce8*/ 	.word	0x0000000e
        /*0cec*/ 	.word	0x00000000
        /*0cf0*/ 	.short	0x0101
        /*0cf2*/ 	.byte	0x3f
	.zero		1


	//   ....[43]....
        /*0cf4*/ 	.word	0x0000b540
        /*0cf8*/ 	.word	0x00000015
        /*0cfc*/ 	.word	0x00028c30
        /*0d00*/ 	.short	0x010a
        /*0d02*/ 	.byte	0x3f
	.zero		1


	//   ....[44]....
        /*0d04*/ 	.word	0x0000b5f0
        /*0d08*/ 	.word	0x00000015
        /*0d0c*/ 	.word	0x00028c30
        /*0d10*/ 	.short	0x010a
        /*0d12*/ 	.byte	0x3f
	.zero		1


	//   ....[45]....
        /*0d14*/ 	.word	0x0000bb40
        /*0d18*/ 	.word	0x00000014
        /*0d1c*/ 	.word	0x00000000
        /*0d20*/ 	.short	0x0101
        /*0d22*/ 	.byte	0x3f
	.zero		1


	//   ....[46]....
        /*0d24*/ 	.word	0x0000cb60
        /*0d28*/ 	.word	0x00000015
        /*0d2c*/ 	.word	0x00028c50
        /*0d30*/ 	.short	0x010a
        /*0d32*/ 	.byte	0x3f
	.zero		1


	//   ....[47]....
        /*0d34*/ 	.word	0x0000cbb0
        /*0d38*/ 	.word	0x00000015
        /*0d3c*/ 	.word	0x00028c50
        /*0d40*/ 	.short	0x010a
        /*0d42*/ 	.byte	0x3f
	.zero		1


	//   ....[48]....
        /*0d44*/ 	.word	0x0000ceb0
        /*0d48*/ 	.word	0x00000015
        /*0d4c*/ 	.word	0x00000000
        /*0d50*/ 	.short	0x0101
        /*0d52*/ 	.byte	0x3f
	.zero		1


	//   ....[49]....
        /*0d54*/ 	.word	0x0000f5a0
        /*0d58*/ 	.word	0x00000000
        /*0d5c*/ 	.word	0x00000000
        /*0d60*/ 	.short	0x0101
        /*0d62*/ 	.byte	0x3f
	.zero		1


	//   ....[50]....
        /*0d64*/ 	.word	0x00010420
        /*0d68*/ 	.word	0x00000004
        /*0d6c*/ 	.word	0x00000000
        /*0d70*/ 	.short	0x0101
        /*0d72*/ 	.byte	0x3f
	.zero		1


	//   ....[51]....
        /*0d74*/ 	.word	0x00014230
        /*0d78*/ 	.word	0x00000011
        /*0d7c*/ 	.word	0x00028c20
        /*0d80*/ 	.short	0x010a
        /*0d82*/ 	.byte	0x3f
	.zero		1


	//   ....[52]....
        /*0d84*/ 	.word	0x000142c0
        /*0d88*/ 	.word	0x00000003
        /*0d8c*/ 	.word	0x00028ca0
        /*0d90*/ 	.short	0x010a
        /*0d92*/ 	.byte	0x3f
	.zero		1


	//   ....[53]....
        /*0d94*/ 	.word	0x00014510
        /*0d98*/ 	.word	0x00000003
        /*0d9c*/ 	.word	0x00028cc0
        /*0da0*/ 	.short	0x010a
        /*0da2*/ 	.byte	0x3f
	.zero		1


	//   ....[54]....
        /*0da4*/ 	.word	0x00014ee0
        /*0da8*/ 	.word	0x00000008
        /*0dac*/ 	.word	0x00028ca0
        /*0db0*/ 	.short	0x010a
        /*0db2*/ 	.byte	0x3f
	.zero		1


	//   ....[55]....
        /*0db4*/ 	.word	0x00015120
        /*0db8*/ 	.word	0x00000008
        /*0dbc*/ 	.word	0x00028cc0
        /*0dc0*/ 	.short	0x010a
        /*0dc2*/ 	.byte	0x3f
	.zero		1


	//   ....[56]....
        /*0dc4*/ 	.word	0x00016900
        /*0dc8*/ 	.word	0x0000001e
        /*0dcc*/ 	.word	0x00028c40
        /*0dd0*/ 	.short	0x010a
        /*0dd2*/ 	.byte	0x3f
	.zero		1


	//   ....[57]....
        /*0dd4*/ 	.word	0x00016db0
        /*0dd8*/ 	.word	0x0000001e
        /*0ddc*/ 	.word	0x00028c30
        /*0de0*/ 	.short	0x0107
        /*0de2*/ 	.byte	0x3f
	.zero		1


	//   ....[58]....
        /*0de4*/ 	.word	0x00016e80
        /*0de8*/ 	.word	0x0000001e
        /*0dec*/ 	.word	0x00028c30
        /*0df0*/ 	.short	0x0101
        /*0df2*/ 	.byte	0x3f
	.zero		1


	//   ....[59]....
        /*0df4*/ 	.word	0x00017760
        /*0df8*/ 	.word	0x00000011
        /*0dfc*/ 	.word	0x00028c00
        /*0e00*/ 	.short	0x0107
        /*0e02*/ 	.byte	0x3f
	.zero		1


	//   ....[60]....
        /*0e04*/ 	.word	0x00017850
        /*0e08*/ 	.word	0x00000011
        /*0e0c*/ 	.word	0x00028c00
        /*0e10*/ 	.short	0x0101
        /*0e12*/ 	.byte	0x3f
	.zero		1


	//   ....[61]....
        /*0e14*/ 	.word	0x00017870
        /*0e18*/ 	.word	0x00000011
        /*0e1c*/ 	.word	0x00028c20
        /*0e20*/ 	.short	0x010a
        /*0e22*/ 	.byte	0x3f
	.zero		1


	//   ....[62]....
        /*0e24*/ 	.word	0x00017900
        /*0e28*/ 	.word	0x0000001e
        /*0e2c*/ 	.word	0x00028c60
        /*0e30*/ 	.short	0x010a
        /*0e32*/ 	.byte	0x3f
	.zero		1


	//   ....[63]....
        /*0e34*/ 	.word	0x00018210
        /*0e38*/ 	.word	0x0000001e
        /*0e3c*/ 	.word	0x00028c50
        /*0e40*/ 	.short	0x0107
        /*0e42*/ 	.byte	0x3f
	.zero		1


	//   ....[64]....
        /*0e44*/ 	.word	0x000182e0
        /*0e48*/ 	.word	0x0000001e
        /*0e4c*/ 	.word	0x00028c50
        /*0e50*/ 	.short	0x0101
        /*0e52*/ 	.byte	0x3f
	.zero		1


	//   ....[65]....
        /*0e54*/ 	.word	0x00018670
        /*0e58*/ 	.word	0x00000006
        /*0e5c*/ 	.word	0x00028c40
        /*0e60*/ 	.short	0x010a
        /*0e62*/ 	.byte	0x3f
	.zero		1


	//   ....[66]....
        /*0e64*/ 	.word	0x00018990
        /*0e68*/ 	.word	0x00000006
        /*0e6c*/ 	.word	0x00028c30
        /*0e70*/ 	.short	0x0107
        /*0e72*/ 	.byte	0x3f
	.zero		1


	//   ....[67]....
        /*0e74*/ 	.word	0x00018a50
        /*0e78*/ 	.word	0x00000006
        /*0e7c*/ 	.word	0x00028c30
        /*0e80*/ 	.short	0x0101
        /*0e82*/ 	.byte	0x3f
	.zero		1


	//   ....[68]....
        /*0e84*/ 	.word	0x00018a80
        /*0e88*/ 	.word	0x00000006
        /*0e8c*/ 	.word	0x00028c60
        /*0e90*/ 	.short	0x010a
        /*0e92*/ 	.byte	0x3f
	.zero		1


	//   ....[69]....
        /*0e94*/ 	.word	0x00019130
        /*0e98*/ 	.word	0x00000006
        /*0e9c*/ 	.word	0x00028c50
        /*0ea0*/ 	.short	0x0107
        /*0ea2*/ 	.byte	0x3f
	.zero		1


	//   ....[70]....
        /*0ea4*/ 	.word	0x000191f0
        /*0ea8*/ 	.word	0x00000006
        /*0eac*/ 	.word	0x00028c50
        /*0eb0*/ 	.short	0x0101
        /*0eb2*/ 	.byte	0x3f
	.zero		1


	//   ....[71]....
        /*0eb4*/ 	.word	0x0001a070
        /*0eb8*/ 	.word	0x00000007
        /*0ebc*/ 	.word	0x00028c20
        /*0ec0*/ 	.short	0x010a
        /*0ec2*/ 	.byte	0x3f
	.zero		1


	//   ....[72]....
        /*0ec4*/ 	.word	0x0001a1e0
        /*0ec8*/ 	.word	0x00000005
        /*0ecc*/ 	.word	0x00028c40
        /*0ed0*/ 	.short	0x010a
        /*0ed2*/ 	.byte	0x3f
	.zero		1


	//   ....[73]....
        /*0ed4*/ 	.word	0x0001a280
        /*0ed8*/ 	.word	0x00000003
        /*0edc*/ 	.word	0x00028c40
        /*0ee0*/ 	.short	0x010a
        /*0ee2*/ 	.byte	0x3f
	.zero		1


	//   ....[74]....
        /*0ee4*/ 	.word	0x0001a2c0
        /*0ee8*/ 	.word	0x00000005
        /*0eec*/ 	.word	0x00028c60
        /*0ef0*/ 	.short	0x010a
        /*0ef2*/ 	.byte	0x3f
	.zero		1


	//   ....[75]....
        /*0ef4*/ 	.word	0x0001a300
        /*0ef8*/ 	.word	0x00000003
        /*0efc*/ 	.word	0x00028c60
        /*0f00*/ 	.short	0x010a
        /*0f02*/ 	.byte	0x3f
	.zero		1


	//   ....[76]....
        /*0f04*/ 	.word	0x0001a360
        /*0f08*/ 	.word	0x0000003a
        /*0f0c*/ 	.word	0x00028c90
        /*0f10*/ 	.short	0x010a
        /*0f12*/ 	.byte	0x3f
	.zero		1


	//   ....[77]....
        /*0f14*/ 	.word	0x0001a4c0
        /*0f18*/ 	.word	0x0000003a
        /*0f1c*/ 	.word	0x00028c90
        /*0f20*/ 	.short	0x010a
        /*0f22*/ 	.byte	0x3f
	.zero		1


	//   ....[78]....
        /*0f24*/ 	.word	0x0001a630
        /*0f28*/ 	.word	0x0000003a
        /*0f2c*/ 	.word	0x00028c90
        /*0f30*/ 	.short	0x010a
        /*0f32*/ 	.byte	0x3f
	.zero		1


	//   ....[79]....
        /*0f34*/ 	.word	0x0001a790
        /*0f38*/ 	.word	0x0000003a
        /*0f3c*/ 	.word	0x00028cb0
        /*0f40*/ 	.short	0x010a
        /*0f42*/ 	.byte	0x3f
	.zero		1


	//   ....[80]....
        /*0f44*/ 	.word	0x0001a7e0
        /*0f48*/ 	.word	0x0000000a
        /*0f4c*/ 	.word	0x00028c50
        /*0f50*/ 	.short	0x010a
        /*0f52*/ 	.byte	0x3f
	.zero		1


	//   ....[81]....
        /*0f54*/ 	.word	0x0001a830
        /*0f58*/ 	.word	0x0000000a
        /*0f5c*/ 	.word	0x00028c50
        /*0f60*/ 	.short	0x010a
        /*0f62*/ 	.byte	0x3f
	.zero		1


	//   ....[82]....
        /*0f64*/ 	.word	0x0001aa50
        /*0f68*/ 	.word	0x00000002
        /*0f6c*/ 	.word	0x00028c00
        /*0f70*/ 	.short	0x010a
        /*0f72*/ 	.byte	0x3f
	.zero		1


	//   ....[83]....
        /*0f74*/ 	.word	0x0001ac60
        /*0f78*/ 	.word	0x00000002
        /*0f7c*/ 	.word	0x00028c00
        /*0f80*/ 	.short	0x010a
        /*0f82*/ 	.byte	0x3f
	.zero		1


	//   ....[84]....
        /*0f84*/ 	.word	0x0001acb0
        /*0f88*/ 	.word	0x0000000e
        /*0f8c*/ 	.word	0x00028c30
        /*0f90*/ 	.short	0x010a
        /*0f92*/ 	.byte	0x3f
	.zero		1


	//   ....[85]....
        /*0f94*/ 	.word	0x0001ad00
        /*0f98*/ 	.word	0x0000000e
        /*0f9c*/ 	.word	0x00028c50
        /*0fa0*/ 	.short	0x010a
        /*0fa2*/ 	.byte	0x3f
	.zero		1


	//   ....[86]....
        /*0fa4*/ 	.word	0x0001ad50
        /*0fa8*/ 	.word	0x00000015
        /*0fac*/ 	.word	0x00028c30
        /*0fb0*/ 	.short	0x010a
        /*0fb2*/ 	.byte	0x3f
	.zero		1


	//   ....[87]....
        /*0fb4*/ 	.word	0x0001ada0
        /*0fb8*/ 	.word	0x00000015
        /*0fbc*/ 	.word	0x00028c50
        /*0fc0*/ 	.short	0x010a
        /*0fc2*/ 	.byte	0x3f
	.zero		1


	//   ....[88]....
        /*0fc4*/ 	.word	0x0001af40
        /*0fc8*/ 	.word	0x00000011
        /*0fcc*/ 	.word	0x00028c20
        /*0fd0*/ 	.short	0x010a
        /*0fd2*/ 	.byte	0x3f
	.zero		1


	//   ....[89]....
        /*0fd4*/ 	.word	0x0001af90
        /*0fd8*/ 	.word	0x00000003
        /*0fdc*/ 	.word	0x00028ca0
        /*0fe0*/ 	.short	0x010a
        /*0fe2*/ 	.byte	0x3f
	.zero		1


	//   ....[90]....
        /*0fe4*/ 	.word	0x0001afe0
        /*0fe8*/ 	.word	0x00000003
        /*0fec*/ 	.word	0x00028cc0
        /*0ff0*/ 	.short	0x010a
        /*0ff2*/ 	.byte	0x3f
	.zero		1


	//   ....[91]....
        /*0ff4*/ 	.word	0x0001b030
        /*0ff8*/ 	.word	0x00000008
        /*0ffc*/ 	.word	0x00028ca0
        /*1000*/ 	.short	0x010a
        /*1002*/ 	.byte	0x3f
	.zero		1


	//   ....[92]....
        /*1004*/ 	.word	0x0001b080
        /*1008*/ 	.word	0x00000008
        /*100c*/ 	.word	0x00028cc0
        /*1010*/ 	.short	0x010a
        /*1012*/ 	.byte	0x3f
	.zero		1


	//   ....[93]....
        /*1014*/ 	.word	0x0001b1a0
        /*1018*/ 	.word	0x0000001e
        /*101c*/ 	.word	0x00028c40
        /*1020*/ 	.short	0x010a
        /*1022*/ 	.byte	0x3f
	.zero		1


	//   ....[94]....
        /*1024*/ 	.word	0x0001bc40
        /*1028*/ 	.word	0x00000011
        /*102c*/ 	.word	0x00028c20
        /*1030*/ 	.short	0x010a
        /*1032*/ 	.byte	0x3f
	.zero		1


	//   ....[95]....
        /*1034*/ 	.word	0x0001bc90
        /*1038*/ 	.word	0x0000001e
        /*103c*/ 	.word	0x00028c60
        /*1040*/ 	.short	0x010a
        /*1042*/ 	.byte	0x3f
	.zero		1


	//   ....[96]....
        /*1044*/ 	.word	0x0001c590
        /*1048*/ 	.word	0x00000006
        /*104c*/ 	.word	0x00028c40
        /*1050*/ 	.short	0x010a
        /*1052*/ 	.byte	0x3f
	.zero		1


	//   ....[97]....
        /*1054*/ 	.word	0x0001ca50
        /*1058*/ 	.word	0x00000006
        /*105c*/ 	.word	0x00028c60
        /*1060*/ 	.short	0x010a
        /*1062*/ 	.byte	0x3f
	.zero		1


	//   ....[98]....
        /*1064*/ 	.word	0x0001dbf0
        /*1068*/ 	.word	0x00000007
        /*106c*/ 	.word	0x00028c20
        /*1070*/ 	.short	0x010a
        /*1072*/ 	.byte	0x3f
	.zero		1


	//   ....[99]....
        /*1074*/ 	.word	0x0001dd90
        /*1078*/ 	.word	0x00000005
        /*107c*/ 	.word	0x00028c40
        /*1080*/ 	.short	0x010a
        /*1082*/ 	.byte	0x3f
	.zero		1


	//   ....[100]....
        /*1084*/ 	.word	0x0001dde0
        /*1088*/ 	.word	0x00000003
        /*108c*/ 	.word	0x00028c40
        /*1090*/ 	.short	0x010a
        /*1092*/ 	.byte	0x3f
	.zero		1


	//   ....[101]....
        /*1094*/ 	.word	0x0001de30
        /*1098*/ 	.word	0x00000005
        /*109c*/ 	.word	0x00028c60
        /*10a0*/ 	.short	0x010a
        /*10a2*/ 	.byte	0x3f
	.zero		1


	//----- nvinfo : EIATTR_NUM_MBARRIERS
	.align		4
.L_230:
        /*10a4*/ 	.byte	0x03, 0x38
        /*10a6*/ 	.short	0x0016


	//----- nvinfo : EIATTR_EXIT_INSTR_OFFSETS
	.align		4
        /*10a8*/ 	.byte	0x04, 0x1c
        /*10aa*/ 	.short	(.L_232 - .L_231)


	//   ....[0]....
.L_231:
        /*10ac*/ 	.word	0x0001a350


	//----- nvinfo : EIATTR_MAX_THREADS
	.align		4
.L_232:
        /*10b0*/ 	.byte	0x04, 0x05
        /*10b2*/ 	.short	(.L_234 - .L_233)
.L_233:
        /*10b4*/ 	.word	0x00000180
        /*10b8*/ 	.word	0x00000001
        /*10bc*/ 	.word	0x00000001


	//----- nvinfo : EIATTR_CRS_STACK_SIZE
	.align		4
.L_234:
        /*10c0*/ 	.byte	0x04, 0x1e
        /*10c2*/ 	.short	(.L_236 - .L_235)
.L_235:
        /*10c4*/ 	.word	0x00000000


	//----- nvinfo : EIATTR_CBANK_PARAM_SIZE
	.align		4
.L_236:
        /*10c8*/ 	.byte	0x03, 0x19
        /*10ca*/ 	.short	0x0af0


	//----- nvinfo : EIATTR_PARAM_CBANK
	.align		4
        /*10cc*/ 	.byte	0x04, 0x0a
        /*10ce*/ 	.short	(.L_238 - .L_237)
	.align		4
.L_237:
        /*10d0*/ 	.word	index@(.nv.constant0._ZN7cutlass13device_kernelIN5flash11enable_sm90INS1_16FlashAttnFwdSm90INS1_25CollectiveMainloopFwdSm90ILi2EN4cute5tupleIJNS5_1CILi1EEES8_S8_EEENS6_IJNS7_ILi64EEESA_SA_EEELi512ENS_6half_tEfNS_4arch4Sm90ELb0ELb0ELb0ELb1ELb1ELb1ELb0ELb0ELb0ELb1ELb1ELb0EEENS1_21CollectiveEpilogueFwdINS6_IJSA_NS7_ILi512EEESA_EEES9_SC_SE_Li256ELb1ELb1ELb1ELb0EEENS1_36VarlenDynamicPersistentTileSchedulerILi64ELi64ELi256ELi128ELb1ELb1ELb1ELb0ELb1ELb1EEEEEEEEEvNT_6ParamsE)
        /*10d4*/ 	.short	0x0210
        /*10d6*/ 	.short	0x0af0


	//----- nvinfo : EIATTR_SW_WAR
	.align		4
.L_238:
        /*10d8*/ 	.byte	0x04, 0x36
        /*10da*/ 	.short	(.L_240 - .L_239)
.L_239:
        /*10dc*/ 	.word	0x00000008
.L_240:


//--------------------- .nv.info._ZN7cutlass13device_kernelIN5flash11enable_sm90INS1_16FlashAttnFwdSm90INS1_25CollectiveMainloopFwdSm90ILi2EN4cute5tupleIJNS5_1CILi1EEES8_S8_EEENS6_IJNS7_ILi64EEESA_SA_EEELi512ENS_6half_tEfNS_4arch4Sm90ELb0ELb0ELb0ELb1ELb1ELb0ELb1ELb0ELb0ELb1ELb1ELb0EEENS1_21CollectiveEpilogueFwdINS6_IJSA_NS7_ILi512EEESA_EEES9_SC_SE_Li256ELb1ELb1ELb1ELb0EEENS1_36VarlenDynamicPersistentTileSchedulerILi64ELi64ELi256ELi128ELb1ELb1ELb1ELb0ELb1ELb1EEEEEEEEEvNT_6ParamsE --------------------------
	.section	.nv.info._ZN7cutlass13device_kernelIN5flash11enable_sm90INS1_16FlashAttnFwdSm90INS1_25CollectiveMainloopFwdSm90ILi2EN4cute5tupleIJNS5_1CILi1EEES8_S8_EEENS6_IJNS7_ILi64EEESA_SA_EEELi512ENS_6half_tEfNS_4arch4Sm90ELb0ELb0ELb0ELb1ELb1ELb0ELb1ELb0ELb0ELb1ELb1ELb0EEENS1_21CollectiveEpilogueFwdINS6_IJSA_NS7_ILi512EEESA_EEES9_SC_SE_Li256ELb1ELb1ELb1ELb0EEENS1_36VarlenDynamicPersistentTileSchedulerILi64ELi64ELi256ELi128ELb1ELb1ELb1ELb0ELb1ELb1EEEEEEEEEvNT_6ParamsE,"",@"SHT_CUDA_INFO"
	.sectionflags	@""
	.align	4


	//----- nvinfo : EIATTR_CUDA_API_VERSION
	.align		4
        /*0000*/ 	.byte	0x04, 0x37
        /*0002*/ 	.short	(.L_242 - .L_241)
.L_241:
        /*0004*/ 	.word	0x00000082


	//----- nvinfo : EIATTR_KPARAM_INFO
	.align		4
.L_242:
        /*0008*/ 	.byte	0x04, 0x17
        /*000a*/ 	.short	(.L_244 - .L_243)
.L_243:
        /*000c*/ 	.word	0x00000000
        /*0010*/ 	.short	0x0000
        /*0012*/ 	.short	0x0070
        /*0014*/ 	.byte	0x00, 0xf0, 0x01, 0x2e


	//----- nvinfo : EIATTR_SPARSE_MMA_MASK
	.align		4
.L_244:
        /*0018*/ 	.byte	0x03, 0x50
        /*001a*/ 	.short	0x0000


	//----- nvinfo : EIATTR_MAXREG_COUNT
	.align		4
        /*001c*/ 	.byte	0x03, 0x1b
        /*001e*/ 	.short	0x00a8


	//----- nvinfo : EIATTR_NUM_BARRIERS
	.align		4
        /*0020*/ 	.byte	0x02, 0x4c
        /*0022*/ 	.byte	0x10
	.zero		1


	//----- nvinfo : EIATTR_EXTERNS
	.align		4
        /*0024*/ 	.byte	0x04, 0x0f
        /*0026*/ 	.short	(.L_246 - .L_245)


	//   ....[0]....
	.align		4
.L_245:
        /*0028*/ 	.word	index@(__assertfail)


	//----- nvinfo : EIATTR_ANNOTATIONS
	.align		4
.L_246:
        /*002c*/ 	.byte	0x04, 0x55
        /*002e*/ 	.short	(.L_248 - .L_247)


	//   ....[0]....
.L_247:
        /* <DEDUP_REMOVED lines=24> */


	//----- nvinfo : EIATTR_MERCURY_ISA_VERSION
	.align		4
.L_248:
        /*0198*/ 	.byte	0x03, 0x5f
        /*019a*/ 	.short	0x0101


	//----- nvinfo : EIATTR_UNUSED_LOAD_BYTE_OFFSET
	.align		4
        /*019c*/ 	.byte	0x04, 0x44
        /*019e*/ 	.short	(.L_250 - .L_249)


	//   ....[0]....
.L_249:
        /*01a0*/ 	.word	0x00000960
        /*01a4*/ 	.word	0x0000fff0


	//   ....[1]....
        /*01a8*/ 	.word	0x00009740
        /*01ac*/ 	.word	0x0000fff0


	//----- nvinfo : EIATTR_INT_WARP_WIDE_INSTR_OFFSETS
	.align		4
.L_250:
        /*01b0*/ 	.byte	0x04, 0x31
        /*01b2*/ 	.short	(.L_252 - .L_251)


	//   ....[0]....
.L_251:
        /*01b4*/ 	.word	0x000000c0


	//   ....[1]....
        /*01b8*/ 	.word	0x000000d0


	//   ....[2]....
        /*01bc*/ 	.word	0x000000e0


	//   ....[3]....
        /*01c0*/ 	.word	0x00000180


	//   ....[4]....
        /*01c4*/ 	.word	0x0000f570


	//   ....[5]....
        /*01c8*/ 	.word	0x0000f600


	//   ....[6]....
        /*01cc*/ 	.word	0x000138d0


	//   ....[7]....
        /*01d0*/ 	.word	0x00013960


	//----- nvinfo : EIATTR_COOP_GROUP_MASK_REGIDS
	.align		4
.L_252:
        /*01d4*/ 	.byte	0x04, 0x29
        /*01d6*/ 	.short	(.L_254 - .L_253)


	//   ....[0]....
.L_253:
        /*01d8*/ 	.word	0xffffffff


	//   ....[1]....
        /*01dc*/ 	.word	0xffffffff


	//   ....[2]....
        /*01e0*/ 	.word	0xffffffff


	//   ....[3]....
        /*01e4*/ 	.word	0xffffffff


	//   ....[4]....
        /*01e8*/ 	.word	0xffffffff


	//   ....[5]....
        /*01ec*/ 	.word	0xffffffff


	//   ....[6]....
        /*01f0*/ 	.word	0xffffffff


	//   ....[7]....
        /*01f4*/ 	.word	0xffffffff


	//   ....[8]....
        /*01f8*/ 	.word	0xffffffff


	//   ....[9]....
        /*01fc*/ 	.word	0xffffffff


	//   ....[10]....
        /*0200*/ 	.word	0xffffffff


	//   ....[11]....
        /*0204*/ 	.word	0xffffffff


	//   ....[12]....
        /*0208*/ 	.word	0xffffffff


	//   ....[13]....
        /*020c*/ 	.word	0xffffffff


	//   ....[14]....
        /*0210*/ 	.word	0xffffffff


	//   ....[15]....
        /*0214*/ 	.word	0xffffffff


	//   ....[16]....
        /*0218*/ 	.word	0xffffffff


	//   ....[17]....
        /*021c*/ 	.word	0xffffffff


	//   ....[18]....
        /*0220*/ 	.word	0xffffffff


	//   ....[19]....
        /*0224*/ 	.word	0xffffffff


	//   ....[20]....
        /*0228*/ 	.word	0xffffffff


	//   ....[21]....
        /*022c*/ 	.word	0xffffffff


	//   ....[22]....
        /*0230*/ 	.word	0xffffffff


	//   ....[23]....
        /*0234*/ 	.word	0xffffffff


	//   ....[24]....
        /*0238*/ 	.word	0xffffffff


	//   ....[25]....
        /*023c*/ 	.word	0xffffffff


	//   ....[26]....
        /*0240*/ 	.word	0xffffffff


	//   ....[27]....
        /*0244*/ 	.word	0xffffffff


	//   ....[28]....
        /*0248*/ 	.word	0xffffffff


	//   ....[29]....
        /*024c*/ 	.word	0xffffffff


	//   ....[30]....
        /*0250*/ 	.word	0xffffffff


	//   ....[31]....
        /*0254*/ 	.word	0xffffffff


	//   ....[32]....
        /*0258*/ 	.word	0xffffffff


	//   ....[33]....
        /*025c*/ 	.word	0xffffffff


	//   ....[34]....
        /*0260*/ 	.word	0xffffffff


	//   ....[35]....
        /*0264*/ 	.word	0xffffffff


	//   ....[36]....
        /*0268*/ 	.word	0xffffffff


	//   ....[37]....
        /*026c*/ 	.word	0xffffffff


	//   ....[38]....
        /*0270*/ 	.word	0xffffffff


	//   ....[39]....
        /*0274*/ 	.word	0xffffffff


	//   ....[40]....
        /*0278*/ 	.word	0xffffffff


	//   ....[41]....
        /*027c*/ 	.word	0xffffffff


	//   ....[42]....
        /*0280*/ 	.word	0xffffffff


	//   ....[43]....
        /*0284*/ 	.word	0xffffffff


	//   ....[44]....
        /*0288*/ 	.word	0xffffffff


	//   ....[45]....
        /*028c*/ 	.word	0xffffffff


	//   ....[46]....
        /*0290*/ 	.word	0xffffffff


	//   ....[47]....
        /*0294*/ 	.word	0xffffffff


	//   ....[48]....
        /*0298*/ 	.word	0xffffffff


	//   ....[49]....
        /*029c*/ 	.word	0xffffffff


	//   ....[50]....
        /*02a0*/ 	.word	0xffffffff


	//   ....[51]....
        /*02a4*/ 	.word	0xffffffff


	//   ....[52]....
        /*02a8*/ 	.word	0xffffffff


	//   ....[53]....
        /*02ac*/ 	.word	0xffffffff


	//   ....[54]....
        /*02b0*/ 	.word	0xffffffff


	//   ....[55]....
        /*02b4*/ 	.word	0xffffffff


	//   ....[56]....
        /*02b8*/ 	.word	0xffffffff


	//   ....[57]....
        /*02bc*/ 	.word	0xffffffff


	//   ....[58]....
        /*02c0*/ 	.word	0xffffffff


	//   ....[59]....
        /*02c4*/ 	.word	0xffffffff


	//   ....[60]....
        /*02c8*/ 	.word	0xffffffff


	//   ....[61]....
        /*02cc*/ 	.word	0xffffffff


	//   ....[62]....
        /*02d0*/ 	.word	0xffffffff


	//   ....[63]....
        /*02d4*/ 	.word	0xffffffff


	//   ....[64]....
        /*02d8*/ 	.word	0xffffffff


	//   ....[65]....
        /*02dc*/ 	.word	0xffffffff


	//   ....[66]....
        /*02e0*/ 	.word	0xffffffff


	//   ....[67]....
        /*02e4*/ 	.word	0xffffffff


	//   ....[68]....
        /*02e8*/ 	.word	0xffffffff


	//   ....[69]....
        /*02ec*/ 	.word	0xffffffff


	//   ....[70]....
        /*02f0*/ 	.word	0xffffffff


	//   ....[71]....
        /*02f4*/ 	.word	0xffffffff


	//   ....[72]....
        /*02f8*/ 	.word	0xffffffff


	//   ....[73]....
        /*02fc*/ 	.word	0xffffffff


	//   ....[74]....
        /*0300*/ 	.word	0xffffffff


	//   ....[75]....
        /*0304*/ 	.word	0xffffffff


	//   ....[76]....
        /*0308*/ 	.word	0xffffffff


	//   ....[77]....
        /*030c*/ 	.word	0xffffffff


	//   ....[78]....
        /*0310*/ 	.word	0xffffffff


	//   ....[79]....
        /*0314*/ 	.word	0xffffffff


	//   ....[80]....
        /*0318*/ 	.word	0xffffffff


	//   ....[81]....
        /*031c*/ 	.word	0xffffffff


	//   ....[82]....
        /*0320*/ 	.word	0xffffffff


	//   ....[83]....
        /*0324*/ 	.word	0xffffffff


	//   ....[84]....
        /*0328*/ 	.word	0xffffffff


	//   ....[85]....
        /*032c*/ 	.word	0xffffffff


	//   ....[86]....
        /*0330*/ 	.word	0xffffffff


	//   ....[87]....
        /*0334*/ 	.word	0xffffffff


	//   ....[88]....
        /*0338*/ 	.word	0xffffffff


	//   ....[89]....
        /*033c*/ 	.word	0xffffffff


	//   ....[90]....
        /*0340*/ 	.word	0xffffffff


	//   ....[91]....
        /*0344*/ 	.word	0xffffffff


	//   ....[92]....
        /*0348*/ 	.word	0xffffffff


	//   ....[93]....
        /*034c*/ 	.word	0xffffffff


	//   ....[94]....
        /*0350*/ 	.word	0xffffffff


	//   ....[95]....
        /*0354*/ 	.word	0xffffffff


	//   ....[96]....
        /*0358*/ 	.word	0xffffffff


	//   ....[97]....
        /*035c*/ 	.word	0xffffffff


	//   ....[98]....
        /*0360*/ 	.word	0xffffffff


	//   ....[99]....
        /*0364*/ 	.word	0xffffffff


	//   ....[100]....
        /*0368*/ 	.word	0xffffffff


	//   ....[101]....
        /*036c*/ 	.word	0xffffffff


	//   ....[102]....
        /*0370*/ 	.word	0xffffffff


	//   ....[103]....
        /*0374*/ 	.word	0xffffffff


	//   ....[104]....
        /*0378*/ 	.word	0xffffffff


	//   ....[105]....
        /*037c*/ 	.word	0xffffffff


	//   ....[106]....
        /*0380*/ 	.word	0xffffffff


	//   ....[107]....
        /*0384*/ 	.word	0xffffffff


	//   ....[108]....
        /*0388*/ 	.word	0xffffffff


	//   ....[109]....
        /*038c*/ 	.word	0xffffffff


	//   ....[110]....
        /*0390*/ 	.word	0xffffffff


	//   ....[111]....
        /*0394*/ 	.word	0xffffffff


	//   ....[112]....
        /*0398*/ 	.word	0xffffffff


	//   ....[113]....
        /*039c*/ 	.word	0xffffffff


	//   ....[114]....
        /*03a0*/ 	.word	0xffffffff


	//   ....[115]....
        /*03a4*/ 	.word	0xffffffff


	//   ....[116]....
        /*03a8*/ 	.word	0xffffffff


	//   ....[117]....
        /*03ac*/ 	.word	0xffffffff


	//   ....[118]....
        /*03b0*/ 	.word	0xffffffff


	//   ....[119]....
        /*03b4*/ 	.word	0xffffffff


	//   ....[120]....
        /*03b8*/ 	.word	0xffffffff


	//   ....[121]....
        /*03bc*/ 	.word	0xffffffff


	//   ....[122]....
        /*03c0*/ 	.word	0xffffffff


	//   ....[123]....
        /*03c4*/ 	.word	0xffffffff


	//   ....[124]....
        /*03c8*/ 	.word	0xffffffff


	//   ....[125]....
        /*03cc*/ 	.word	0x0500000f


	//   ....[126]....
        /*03d0*/ 	.word	0x0500000f


	//   ....[127]....
        /*03d4*/ 	.word	0x0500000f


	//   ....[128]....
        /*03d8*/ 	.word	0x0500000f


	//   ....[129]....
        /*03dc*/ 	.word	0x0500000f


	//   ....[130]....
        /*03e0*/ 	.word	0x0500000f


	//   ....[131]....
        /*03e4*/ 	.word	0x0500000f


	//   ....[132]....
        /*03e8*/ 	.word	0x0500000f


	//   ....[133]....
        /*03ec*/ 	.word	0x0500000f


	//   ....[134]....
        /*03f0*/ 	.word	0x0500000f


	//   ....[135]....
        /*03f4*/ 	.word	0x0500000f


	//   ....[136]....
        /*03f8*/ 	.word	0x0500000f


	//   ....[137]....
        /*03fc*/ 	.word	0x0500000f


	//   ....[138]....
        /*0400*/ 	.word	0x0500000f


	//   ....[139]....
        /*0404*/ 	.word	0x0500000f


	//   ....[140]....
        /*0408*/ 	.word	0x0500000f


	//   ....[141]....
        /*040c*/ 	.word	0x0500000f


	//   ....[142]....
        /*0410*/ 	.word	0x0500000f


	//   ....[143]....
        /*0414*/ 	.word	0x0500000f


	//   ....[144]....
        /*0418*/ 	.word	0x0500000f


	//   ....[145]....
        /*041c*/ 	.word	0x0500000f


	//   ....[146]....
        /*0420*/ 	.word	0x0500000f


	//   ....[147]....
        /*0424*/ 	.word	0x0500000f


	//   ....[148]....
        /*0428*/ 	.word	0x0500000f


	//   ....[149]....
        /*042c*/ 	.word	0x0500000f


	//   ....[150]....
        /*0430*/ 	.word	0x0500000f


	//   ....[151]....
        /*0434*/ 	.word	0x0500000f


	//   ....[152]....
        /*0438*/ 	.word	0x0500000f


	//   ....[153]....
        /*043c*/ 	.word	0x0500000f


	//   ....[154]....
        /*0440*/ 	.word	0x0500000f


	//   ....[155]....
        /*0444*/ 	.word	0x0500000f


	//   ....[156]....
        /*0448*/ 	.word	0x0500000f


	//   ....[157]....
        /*044c*/ 	.word	0x0500000f


	//   ....[158]....
        /*0450*/ 	.word	0x0500000f


	//   ....[159]....
        /*0454*/ 	.word	0x0500000f


	//   ....[160]....
        /*0458*/ 	.word	0x0500000f


	//   ....[161]....
        /*045c*/ 	.word	0x0500000f


	//   ....[162]....
        /*0460*/ 	.word	0x0500000f


	//   ....[163]....
        /*0464*/ 	.word	0x0500000f


	//   ....[164]....
        /*0468*/ 	.word	0x0500000f


	//   ....[165]....
        /*046c*/ 	.word	0x0500000f


	//   ....[166]....
        /*0470*/ 	.word	0x0500000f


	//   ....[167]....
        /*0474*/ 	.word	0x0500000f


	//   ....[168]....
        /*0478*/ 	.word	0x0500000f


	//   ....[169]....
        /*047c*/ 	.word	0x0500000f


	//   ....[170]....
        /*0480*/ 	.word	0x0500000f


	//   ....[171]....
        /*0484*/ 	.word	0x0500000f


	//   ....[172]....
        /*0488*/ 	.word	0x0500000f


	//   ....[173]....
        /*048c*/ 	.word	0x0500000f


	//   ....[174]....
        /*0490*/ 	.word	0x0500000f


	//   ....[175]....
        /*0494*/ 	.word	0x0500000f


	//   ....[176]....
        /*0498*/ 	.word	0x0500000f


	//   ....[177]....
        /*049c*/ 	.word	0x0500000f


	//   ....[178]....
        /*04a0*/ 	.word	0x0500000f


	//   ....[179]....
        /*04a4*/ 	.word	0x0500000f


	//   ....[180]....
        /*04a8*/ 	.word	0x0500000f


	//   ....[181]....
        /*04ac*/ 	.word	0x0500000f


	//   ....[182]....
        /*04b0*/ 	.word	0x0500000f


	//   ....[183]....
        /*04b4*/ 	.word	0x0500000f


	//   ....[184]....
        /*04b8*/ 	.word	0x0500000f


	//   ....[185]....
        /*04bc*/ 	.word	0x0500000f


	//   ....[186]....
        /*04c0*/ 	.word	0x0500000f


	//   ....[187]....
        /*04c4*/ 	.word	0x0500000f


	//   ....[188]....
        /*04c8*/ 	.word	0x0500000f


	//   ....[189]....
        /*04cc*/ 	.word	0x0500000f


	//   ....[190]....
        /*04d0*/ 	.word	0x0500000f


	//   ....[191]....
        /*04d4*/ 	.word	0x0500000f


	//   ....[192]....
        /*04d8*/ 	.word	0x0500000f


	//----- nvinfo : EIATTR_COOP_GROUP_INSTR_OFFSETS
	.align		4
.L_254:
        /*04dc*/ 	.byte	0x04, 0x28
        /*04de*/ 	.short	(.L_256 - .L_255)


	//   ....[0]....
.L_255:
        /*04e0*/ 	.word	0x00000080


	//   ....[1]....
        /*04e4*/ 	.word	0x00000090


	//   ....[2]....
        /*04e8*/ 	.word	0x000002b0


	//   ....[3]....
        /*04ec*/ 	.word	0x00000410


	//   ....[4]....
        /*04f0*/ 	.word	0x00000530


	//   ....[5]....
        /*04f4*/ 	.word	0x00000690


	//   ....[6]....
        /*04f8*/ 	.word	0x00001dd0


	//   ....[7]....
        /*04fc*/ 	.word	0x00003b10


	//   ....[8]....
        /*0500*/ 	.word	0x000042c0


	//   ....[9]....
        /*0504*/ 	.word	0x00005730


	//   ....[10]....
        /*0508*/ 	.word	0x000057a0


	//   ....[11]....
        /*050c*/ 	.word	0x00005970


	//   ....[12]....
        /*0510*/ 	.word	0x00005a50


	//   ....[13]....
        /*0514*/ 	.word	0x000061a0


	//   ....[14]....
        /*0518*/ 	.word	0x00006710


	//   ....[15]....
        /*051c*/ 	.word	0x000078a0


	//   ....[16]....
        /*0520*/ 	.word	0x000078c0


	//   ....[17]....
        /*0524*/ 	.word	0x00007d40


	//   ....[18]....
        /*0528*/ 	.word	0x00007f10


	//   ....[19]....
        /*052c*/ 	.word	0x00008ba0


	//   ....[20]....
        /*0530*/ 	.word	0x00008c50


	//   ....[21]....
        /*0534*/ 	.word	0x00008c80


	//   ....[22]....
        /*0538*/ 	.word	0x00008ce0


	//   ....[23]....
        /*053c*/ 	.word	0x00008d10


	//   ....[24]....
        /*0540*/ 	.word	0x0000a4d0


	//   ....[25]....
        /*0544*/ 	.word	0x0000a880


	//   ....[26]....
        /*0548*/ 	.word	0x0000a890


	//   ....[27]....
        /*054c*/ 	.word	0x0000a8a0


	//   ....[28]....
        /*0550*/ 	.word	0x0000a8b0


	//   ....[29]....
        /*0554*/ 	.word	0x0000b510


	//   ....[30]....
        /*0558*/ 	.word	0x0000b540


	//   ....[31]....
        /*055c*/ 	.word	0x0000b7f0


	//   ....[32]....
        /*0560*/ 	.word	0x0000b810


	//   ....[33]....
        /*0564*/ 	.word	0x0000c010


	//   ....[34]....
        /*0568*/ 	.word	0x0000c040


	//   ....[35]....
        /*056c*/ 	.word	0x0000c890


	//   ....[36]....
        /*0570*/ 	.word	0x0000c8b0


	//   ....[37]....
        /*0574*/ 	.word	0x0000db90


	//   ....[38]....
        /*0578*/ 	.word	0x0000dbc0


	//   ....[39]....
        /*057c*/ 	.word	0x0000de00


	//   ....[40]....
        /*0580*/ 	.word	0x0000de20


	//   ....[41]....
        /*0584*/ 	.word	0x0000e0e0


	//   ....[42]....
        /*0588*/ 	.word	0x0000e2d0


	//   ....[43]....
        /*058c*/ 	.word	0x0000e300


	//   ....[44]....
        /*0590*/ 	.word	0x0000e330


	//   ....[45]....
        /*0594*/ 	.word	0x0000e360


	//   ....[46]....
        /*0598*/ 	.word	0x0000e390


	//   ....[47]....
        /*059c*/ 	.word	0x0000e3c0


	//   ....[48]....
        /*05a0*/ 	.word	0x0000e530


	//   ....[49]....
        /*05a4*/ 	.word	0x0000e560


	//   ....[50]....
        /*05a8*/ 	.word	0x0000e590


	//   ....[51]....
        /*05ac*/ 	.word	0x0000e5c0


	//   ....[52]....
        /*05b0*/ 	.word	0x0000e5f0


	//   ....[53]....
        /*05b4*/ 	.word	0x0000e620


	//   ....[54]....
        /*05b8*/ 	.word	0x0000e6b0


	//   ....[55]....
        /*05bc*/ 	.word	0x0000e6e0


	//   ....[56]....
        /*05c0*/ 	.word	0x0000e6f0


	//   ....[57]....
        /*05c4*/ 	.word	0x0000e780


	//   ....[58]....
        /*05c8*/ 	.word	0x00010390


	//   ....[59]....
        /*05cc*/ 	.word	0x000103b0


	//   ....[60]....
        /*05d0*/ 	.word	0x00010440


	//   ....[61]....
        /*05d4*/ 	.word	0x00010460


	//   ....[62]....
        /*05d8*/ 	.word	0x000104e0


	//   ....[63]....
        /*05dc*/ 	.word	0x00010500


	//   ....[64]....
        /*05e0*/ 	.word	0x00010510


	//   ....[65]....
        /*05e4*/ 	.word	0x00010520


	//   ....[66]....
        /*05e8*/ 	.word	0x00010ca0


	//   ....[67]....
        /*05ec*/ 	.word	0x00010ce0


	//   ....[68]....
        /*05f0*/ 	.word	0x00010da0


	//   ....[69]....
        /*05f4*/ 	.word	0x00010dc0


	//   ....[70]....
        /*05f8*/ 	.word	0x00010e60


	//   ....[71]....
        /*05fc*/ 	.word	0x00010e80


	//   ....[72]....
        /*0600*/ 	.word	0x00010e90


	//   ....[73]....
        /*0604*/ 	.word	0x00010f10


	//   ....[74]....
        /*0608*/ 	.word	0x00011770


	//   ....[75]....
        /*060c*/ 	.word	0x00011790


	//   ....[76]....
        /*0610*/ 	.word	0x00011930


	//   ....[77]....
        /*0614*/ 	.word	0x00011960


	//   ....[78]....
        /*0618*/ 	.word	0x00011a70


	//   ....[79]....
        /*061c*/ 	.word	0x00011a80


	//   ....[80]....
        /*0620*/ 	.word	0x00011ab0


	//   ....[81]....
        /*0624*/ 	.word	0x00011ac0


	//   ....[82]....
        /*0628*/ 	.word	0x000120d0


	//   ....[83]....
        /*062c*/ 	.word	0x00012100


	//   ....[84]....
        /*0630*/ 	.word	0x000122f0


	//   ....[85]....
        /*0634*/ 	.word	0x00012330


	//   ....[86]....
        /*0638*/ 	.word	0x00012340


	//   ....[87]....
        /*063c*/ 	.word	0x00012350


	//   ....[88]....
        /*0640*/ 	.word	0x000124a0


	//   ....[89]....
        /*0644*/ 	.word	0x000125f0


	//   ....[90]....
        /*0648*/ 	.word	0x00012e00


	//   ....[91]....
        /*064c*/ 	.word	0x00012e20


	//   ....[92]....
        /*0650*/ 	.word	0x00012e70


	//   ....[93]....
        /*0654*/ 	.word	0x00012e80


	//   ....[94]....
        /*0658*/ 	.word	0x00012ec0


	//   ....[95]....
        /*065c*/ 	.word	0x00012ed0


	//   ....[96]....
        /*0660*/ 	.word	0x00012ee0


	//   ....[97]....
        /*0664*/ 	.word	0x00012f20


	//   ....[98]....
        /*0668*/ 	.word	0x00013220


	//   ....[99]....
        /*066c*/ 	.word	0x00013260


	//   ....[100]....
        /*0670*/ 	.word	0x00013280


	//   ....[101]....
        /*0674*/ 	.word	0x000132a0


	//   ....[102]....
        /*0678*/ 	.word	0x000132d0


	//   ....[103]....
        /*067c*/ 	.word	0x000132f0


	//   ....[104]....
        /*0680*/ 	.word	0x000133f0


	//   ....[105]....
        /*0684*/ 	.word	0x00013540


	//   ....[106]....
        /*0688*/ 	.word	0x00013b80


	//   ....[107]....
        /*068c*/ 	.word	0x00013bb0


	//   ....[108]....
        /*0690*/ 	.word	0x00013c10


	//   ....[109]....
        /*0694*/ 	.word	0x00013c40


	//   ....[110]....
        /*0698*/ 	.word	0x00013c70


	//   ....[111]....
        /*069c*/ 	.word	0x00013ca0


	//   ....[112]....
        /*06a0*/ 	.word	0x00013cd0


	//   ....[113]....
        /*06a4*/ 	.word	0x00013d00


	//   ....[114]....
        /*06a8*/ 	.word	0x00013ea0


	//   ....[115]....
        /*06ac*/ 	.word	0x00013ed0


	//   ....[116]....
        /*06b0*/ 	.word	0x00013f00


	//   ....[117]....
        /*06b4*/ 	.word	0x00013f30


	//   ....[118]....
        /*06b8*/ 	.word	0x00013f60


	//   ....[119]....
        /*06bc*/ 	.word	0x00013f90


	//   ....[120]....
        /*06c0*/ 	.word	0x00014050


	//   ....[121]....
        /*06c4*/ 	.word	0x00014070


	//   ....[122]....
        /*06c8*/ 	.word	0x00014080


	//   ....[123]....
        /*06cc*/ 	.word	0x000140e0


	//   ....[124]....
        /*06d0*/ 	.word	0x00014700


	//   ....[125]....
        /*06d4*/ 	.word	0x00014c30


	//   ....[126]....
        /*06d8*/ 	.word	0x00014d20


	//   ....[127]....
        /*06dc*/ 	.word	0x00014dc0


	//   ....[128]....
        /*06e0*/ 	.word	0x00014e20


	//   ....[129]....
        /*06e4*/ 	.word	0x00014f10


	//   ....[130]....
        /*06e8*/ 	.word	0x00014f80


	//   ....[131]....
        /*06ec*/ 	.word	0x00015070


	//   ....[132]....
        /*06f0*/ 	.word	0x000150e0


	//   ....[133]....
        /*06f4*/ 	.word	0x00015180


	//   ....[134]....
        /*06f8*/ 	.word	0x00015280


	//   ....[135]....
        /*06fc*/ 	.word	0x00015310


	//   ....[136]....
        /*0700*/ 	.word	0x00015370


	//   ....[137]....
        /*0704*/ 	.word	0x00015460


	//   ....[138]....
        /*0708*/ 	.word	0x000154e0


	//   ....[139]....
        /*070c*/ 	.word	0x000155e0


	//   ....[140]....
        /*0710*/ 	.word	0x00015650


	//   ....[141]....
        /*0714*/ 	.word	0x00015730


	//   ....[142]....
        /*0718*/ 	.word	0x00015a40


	//   ....[143]....
        /*071c*/ 	.word	0x00015b00


	//   ....[144]....
        /*0720*/ 	.word	0x00015d70


	//   ....[145]....
        /*0724*/ 	.word	0x00015dc0


	//   ....[146]....
        /*0728*/ 	.word	0x00015fd0


	//   ....[147]....
        /*072c*/ 	.word	0x00016020


	//   ....[148]....
        /*0730*/ 	.word	0x000161d0


	//   ....[149]....
        /*0734*/ 	.word	0x00016220


	//   ....[150]....
        /*0738*/ 	.word	0x00016360


	//   ....[151]....
        /*073c*/ 	.word	0x00016460


	//   ....[152]....
        /*0740*/ 	.word	0x000166d0


	//   ....[153]....
        /*0744*/ 	.word	0x00016720


	//   ....[154]....
        /*0748*/ 	.word	0x000168f0


	//   ....[155]....
        /*074c*/ 	.word	0x00016940


	//   ....[156]....
        /*0750*/ 	.word	0x00016b10


	//   ....[157]....
        /*0754*/ 	.word	0x00016b60


	//   ....[158]....
        /*0758*/ 	.word	0x00016c50


	//   ....[159]....
        /*075c*/ 	.word	0x00016cf0


	//   ....[160]....
        /*0760*/ 	.word	0x00016d50


	//   ....[161]....
        /*0764*/ 	.word	0x00016e00


	//   ....[162]....
        /*0768*/ 	.word	0x00016e60


	//   ....[163]....
        /*076c*/ 	.word	0x00016f10


	//   ....[164]....
        /*0770*/ 	.word	0x00016f70


	//   ....[165]....
        /*0774*/ 	.word	0x00017020


	//   ....[166]....
        /*0778*/ 	.word	0x00017110


	//   ....[167]....
        /*077c*/ 	.word	0x000171f0


	//   ....[168]....
        /*0780*/ 	.word	0x00017300


	//   ....[169]....
        /*0784*/ 	.word	0x00017400


	//   ....[170]....
        /*0788*/ 	.word	0x00017530


	//   ....[171]....
        /*078c*/ 	.word	0x00017610


	//   ....[172]....
        /*0790*/ 	.word	0x00017710


	//   ....[173]....
        /*0794*/ 	.word	0x000177f0


	//   ....[174]....
        /*0798*/ 	.word	0x00017880


	//   ....[175]....
        /*079c*/ 	.word	0x00017920


	//   ....[176]....
        /*07a0*/ 	.word	0x00017aa0


	//   ....[177]....
        /*07a4*/ 	.word	0x00017b10


	//   ....[178]....
        /*07a8*/ 	.word	0x00017b80


	//   ....[179]....
        /*07ac*/ 	.word	0x00017bf0


	//   ....[180]....
        /*07b0*/ 	.word	0x00017c60


	//   ....[181]....
        /*07b4*/ 	.word	0x00017ce0


	//   ....[182]....
        /*07b8*/ 	.word	0x00017d60


	//   ....[183]....
        /*07bc*/ 	.word	0x00017df0


	//   ....[184]....
        /*07c0*/ 	.word	0x00017e60


	//   ....[185]....
        /*07c4*/ 	.word	0x00017ed0


	//   ....[186]....
        /*07c8*/ 	.word	0x00017f40


	//   ....[187]....
        /*07cc*/ 	.word	0x00017fc0


	//   ....[188]....
        /*07d0*/ 	.word	0x00018030


	//   ....[189]....
        /*07d4*/ 	.word	0x000180d0


	//   ....[190]....
        /*07d8*/ 	.word	0x00018120


	//   ....[191]....
        /*07dc*/ 	.word	0x000181b0


	//   ....[192]....
        /*07e0*/ 	.word	0x000182e0


	//----- nvinfo : EIATTR_REG_RECONFIG
	.align		4
.L_256:
        /*07e4*/ 	.byte	0x01, 0x54
	.zero		2


	//----- nvinfo : EIATTR_SYSCALL_OFFSETS
	.align		4
        /*07e8*/ 	.byte	0x04, 0x46
        /*07ea*/ 	.short	(.L_258 - .L_257)


	//   ....[0]....
.L_257:
        /*07ec*/ 	.word	0x00003cd0


	//   ....[1]....
        /*07f0*/ 	.word	0x0000f760


	//   ....[2]....
        /*07f4*/ 	.word	0x0000f8b0


	//   ....[3]....
        /*07f8*/ 	.word	0x0000f9a0


	//   ....[4]....
        /*07fc*/ 	.word	0x000108c0


	//   ....[5]....
        /*0800*/ 	.word	0x00011190


	//----- nvinfo : EIATTR_MBARRIER_INSTR_OFFSETS
	.align		4
.L_258:
        /*0804*/ 	.byte	0x04, 0x39
        /*0806*/ 	.short	(.L_260 - .L_259)


	//   ....[0]....
.L_259:
        /*0808*/ 	.word	0x00000190
        /*080c*/ 	.word	0x000000ff
        /*0810*/ 	.word	0x00038800
        /*0814*/ 	.short	0x0100
        /*0816*/ 	.byte	0x08
	.zero		1


	//   ....[1]....
        /*0818*/ 	.word	0x000001a0
        /*081c*/ 	.word	0x000000ff
        /*0820*/ 	.word	0x00038810
        /*0824*/ 	.short	0x0100
        /*0826*/ 	.byte	0x08
	.zero		1


	//   ....[2]....
        /*0828*/ 	.word	0x000001b0
        /*082c*/ 	.word	0x000000ff
        /*0830*/ 	.word	0x00038820
        /*0834*/ 	.short	0x0100
        /*0836*/ 	.byte	0x08
	.zero		1


	//   ....[3]....
        /*0838*/ 	.word	0x00000260
        /*083c*/ 	.word	0x000000ff
        /*0840*/ 	.word	0x00038830
        /*0844*/ 	.short	0x0100
        /*0846*/ 	.byte	0x06
	.zero		1


	//   ....[4]....
        /*0848*/ 	.word	0x00000270
        /*084c*/ 	.word	0x000000ff
        /*0850*/ 	.word	0x00038840
        /*0854*/ 	.short	0x0100
        /*0856*/ 	.byte	0x06
	.zero		1


	//   ....[5]....
        /*0858*/ 	.word	0x00000280
        /*085c*/ 	.word	0x000000ff
        /*0860*/ 	.word	0x00038838
        /*0864*/ 	.short	0x0100
        /*0866*/ 	.byte	0x06
	.zero		1


	//   ....[6]....
        /*0868*/ 	.word	0x00000290
        /*086c*/ 	.word	0x000000ff
        /*0870*/ 	.word	0x00038848
        /*0874*/ 	.short	0x0100
        /*0876*/ 	.byte	0x06
	.zero		1


	//   ....[7]....
        /*0878*/ 	.word	0x000003c0
        /*087c*/ 	.word	0x000000ff
        /*0880*/ 	.word	0x00038850
        /*0884*/ 	.short	0x0100
        /*0886*/ 	.byte	0x08
	.zero		1


	//   ....[8]....
        /*0888*/ 	.word	0x000003d0
        /*088c*/ 	.word	0x000000ff
        /*0890*/ 	.word	0x00038860
        /*0894*/ 	.short	0x0100
        /*0896*/ 	.byte	0x08
	.zero		1


	//   ....[9]....
        /*0898*/ 	.word	0x000003e0
        /*089c*/ 	.word	0x000000ff
        /*08a0*/ 	.word	0x00038858
        /*08a4*/ 	.short	0x0100
        /*08a6*/ 	.byte	0x08
	.zero		1


	//   ....[10]....
        /*08a8*/ 	.word	0x000003f0
        /*08ac*/ 	.word	0x000000ff
        /*08b0*/ 	.word	0x00038868
        /*08b4*/ 	.short	0x0100
        /*08b6*/ 	.byte	0x08
	.zero		1


	//   ....[11]....
        /*08b8*/ 	.word	0x000004e0
        /*08bc*/ 	.word	0x000000ff
        /*08c0*/ 	.word	0x00038870
        /*08c4*/ 	.short	0x0100
        /*08c6*/ 	.byte	0x06
	.zero		1


	//   ....[12]....
        /*08c8*/ 	.word	0x000004f0
        /*08cc*/ 	.word	0x000000ff
        /*08d0*/ 	.word	0x00038880
        /*08d4*/ 	.short	0x0100
        /*08d6*/ 	.byte	0x06
	.zero		1


	//   ....[13]....
        /*08d8*/ 	.word	0x00000500
        /*08dc*/ 	.word	0x000000ff
        /*08e0*/ 	.word	0x00038878
        /*08e4*/ 	.short	0x0100
        /*08e6*/ 	.byte	0x06
	.zero		1


	//   ....[14]....
        /*08e8*/ 	.word	0x00000510
        /*08ec*/ 	.word	0x000000ff
        /*08f0*/ 	.word	0x00038888
        /*08f4*/ 	.short	0x0100
        /*08f6*/ 	.byte	0x06
	.zero		1


	//   ....[15]....
        /*08f8*/ 	.word	0x00000640
        /*08fc*/ 	.word	0x000000ff
        /*0900*/ 	.word	0x00038890
        /*0904*/ 	.short	0x0100
        /*0906*/ 	.byte	0x08
	.zero		1


	//   ....[16]....
        /*0908*/ 	.word	0x00000650
        /*090c*/ 	.word	0x000000ff
        /*0910*/ 	.word	0x000388a0
        /*0914*/ 	.short	0x0100
        /*0916*/ 	.byte	0x08
	.zero		1


	//   ....[17]....
        /*0918*/ 	.word	0x00000660
        /*091c*/ 	.word	0x000000ff
        /*0920*/ 	.word	0x00038898
        /*0924*/ 	.short	0x0100
        /*0926*/ 	.byte	0x08
	.zero		1


	//   ....[18]....
        /*0928*/ 	.word	0x00000670
        /*092c*/ 	.word	0x000000ff
        /*0930*/ 	.word	0x000388a8
        /*0934*/ 	.short	0x0100
        /*0936*/ 	.byte	0x08
	.zero		1


	//   ....[19]....
        /*0938*/ 	.word	0x000007b0
        /*093c*/ 	.word	0x000000ff
        /*0940*/ 	.word	0x000388b0
        /*0944*/ 	.short	0x0100
        /*0946*/ 	.byte	0x08
	.zero		1


	//   ....[20]....
        /*0948*/ 	.word	0x000007c0
        /*094c*/ 	.word	0x000000ff
        /*0950*/ 	.word	0x000388c0
        /*0954*/ 	.short	0x0100
        /*0956*/ 	.byte	0x08
	.zero		1


	//   ....[21]....
        /*0958*/ 	.word	0x000007d0
        /*095c*/ 	.word	0x000000ff
        /*0960*/ 	.word	0x000388b8
        /*0964*/ 	.short	0x0100
        /*0966*/ 	.byte	0x08
	.zero		1


	//   ....[22]....
        /*0968*/ 	.word	0x000007e0
        /*096c*/ 	.word	0x000000ff
        /*0970*/ 	.word	0x000388c8
        /*0974*/ 	.short	0x0100
        /*0976*/ 	.byte	0x08
	.zero		1


	//   ....[23]....
        /*0978*/ 	.word	0x000020b0
        /*097c*/ 	.word	0x000000ff
        /*0980*/ 	.word	0x00000000
        /*0984*/ 	.short	0x0101
        /*0986*/ 	.byte	0x06
	.zero		1


	//   ....[24]....
        /*0988*/ 	.word	0x00002ba0
        /*098c*/ 	.word	0x000000ff
        /*0990*/ 	.word	0x00000000
        /*0994*/ 	.short	0x0101
        /*0996*/ 	.byte	0x06
	.zero		1


	//   ....[25]....
        /*0998*/ 	.word	0x00003d80
        /*099c*/ 	.word	0x000000ff
        /*09a0*/ 	.word	0x00038800
        /*09a4*/ 	.short	0x010a
        /*09a6*/ 	.byte	0x29
	.zero		1


	//   ....[26]....
        /*09a8*/ 	.word	0x00003df0
        /*09ac*/ 	.word	0x00000007
        /*09b0*/ 	.word	0x00038830
        /*09b4*/ 	.short	0x010a
        /*09b6*/ 	.byte	0x3f
	.zero		1


	//   ....[27]....
        /*09b8*/ 	.word	0x00003e30
        /*09bc*/ 	.word	0x00000007
        /*09c0*/ 	.word	0x00038830
        /*09c4*/ 	.short	0x010a
        /*09c6*/ 	.byte	0x3f
	.zero		1


	//   ....[28]....
        /*09c8*/ 	.word	0x000040b0
        /*09cc*/ 	.word	0x000000ff
        /*09d0*/ 	.word	0x00038810
        /*09d4*/ 	.short	0x010a
        /*09d6*/ 	.byte	0x29
	.zero		1


	//   ....[29]....
        /*09d8*/ 	.word	0x000040f0
        /*09dc*/ 	.word	0x00000007
        /*09e0*/ 	.word	0x00038850
        /*09e4*/ 	.short	0x010a
        /*09e6*/ 	.byte	0x3f
	.zero		1


	//   ....[30]....
        /*09e8*/ 	.word	0x00004130
        /*09ec*/ 	.word	0x00000007
        /*09f0*/ 	.word	0x00038850
        /*09f4*/ 	.short	0x010a
        /*09f6*/ 	.byte	0x3f
	.zero		1


	//   ....[31]....
        /*09f8*/ 	.word	0x00005340
        /*09fc*/ 	.word	0x000000ff
        /*0a00*/ 	.word	0x00000000
        /*0a04*/ 	.short	0x0101
        /*0a06*/ 	.byte	0x05
	.zero		1


	//   ....[32]....
        /*0a08*/ 	.word	0x00006230
        /*0a0c*/ 	.word	0x000000ff
        /*0a10*/ 	.word	0x00000000
        /*0a14*/ 	.short	0x0101
        /*0a16*/ 	.byte	0x05
	.zero		1


	//   ....[33]....
        /*0a18*/ 	.word	0x00006330
        /*0a1c*/ 	.word	0x000000ff
        /*0a20*/ 	.word	0x00038830
        /*0a24*/ 	.short	0x010a
        /*0a26*/ 	.byte	0x05
	.zero		1


	//   ....[34]....
        /*0a28*/ 	.word	0x00006370
        /*0a2c*/ 	.word	0x000000ff
        /*0a30*/ 	.word	0x00038830
        /*0a34*/ 	.short	0x010a
        /*0a36*/ 	.byte	0x05
	.zero		1


	//   ....[35]....
        /*0a38*/ 	.word	0x00006550
        /*0a3c*/ 	.word	0x000000ff
        /*0a40*/ 	.word	0x00038850
        /*0a44*/ 	.short	0x010a
        /*0a46*/ 	.byte	0x05
	.zero		1


	//   ....[36]....
        /*0a48*/ 	.word	0x00006590
        /*0a4c*/ 	.word	0x000000ff
        /*0a50*/ 	.word	0x00038850
        /*0a54*/ 	.short	0x010a
        /*0a56*/ 	.byte	0x05
	.zero		1


	//   ....[37]....
        /*0a58*/ 	.word	0x000077b0
        /*0a5c*/ 	.word	0x000000ff
        /*0a60*/ 	.word	0x00000000
        /*0a64*/ 	.short	0x0101
        /*0a66*/ 	.byte	0x0a
	.zero		1


	//   ....[38]....
        /*0a68*/ 	.word	0x00008c30
        /*0a6c*/ 	.word	0x000000ff
        /*0a70*/ 	.word	0x00000000
        /*0a74*/ 	.short	0x0101
        /*0a76*/ 	.byte	0x05
	.zero		1


	//   ....[39]....
        /*0a78*/ 	.word	0x0000b530
        /*0a7c*/ 	.word	0x000000ff
        /*0a80*/ 	.word	0x00000000
        /*0a84*/ 	.short	0x0101
        /*0a86*/ 	.byte	0x07
	.zero		1


	//   ....[40]....
        /*0a88*/ 	.word	0x0000bf60
        /*0a8c*/ 	.word	0x000000ff
        /*0a90*/ 	.word	0x00000000
        /*0a94*/ 	.short	0x0101
        /*0a96*/ 	.byte	0x07
	.zero		1


	//   ....[41]....
        /*0a98*/ 	.word	0x00010160
        /*0a9c*/ 	.word	0x00000016
        /*0aa0*/ 	.word	0x00038840
        /*0aa4*/ 	.short	0x010a
        /*0aa6*/ 	.byte	0x3f
	.zero		1


	//   ....[42]....
        /*0aa8*/ 	.word	0x00010620
        /*0aac*/ 	.word	0x00000016
        /*0ab0*/ 	.word	0x00038830
        /*0ab4*/ 	.short	0x0107
        /*0ab6*/ 	.byte	0x3f
	.zero		1


	//   ....[43]....
        /*0ab8*/ 	.word	0x00010700
        /*0abc*/ 	.word	0x00000016
        /*0ac0*/ 	.word	0x00038830
        /*0ac4*/ 	.short	0x0101
        /*0ac6*/ 	.byte	0x3f
	.zero		1


	//   ....[44]....
        /*0ac8*/ 	.word	0x00010fd0
        /*0acc*/ 	.word	0x00000011
        /*0ad0*/ 	.word	0x00038800
        /*0ad4*/ 	.short	0x0107
        /*0ad6*/ 	.byte	0x3f
	.zero		1


	//   ....[45]....
        /*0ad8*/ 	.word	0x00011060
        /*0adc*/ 	.word	0x00000011
        /*0ae0*/ 	.word	0x00038800
        /*0ae4*/ 	.short	0x0101
        /*0ae6*/ 	.byte	0x3f
	.zero		1


	//   ....[46]....
        /*0ae8*/ 	.word	0x00011d60
        /*0aec*/ 	.word	0x00000011
        /*0af0*/ 	.word	0x00038810
        /*0af4*/ 	.short	0x0107
        /*0af6*/ 	.byte	0x3f
	.zero		1


	//   ....[47]....
        /*0af8*/ 	.word	0x00011e60
        /*0afc*/ 	.word	0x00000011
        /*0b00*/ 	.word	0x00038810
        /*0b04*/ 	.short	0x0101
        /*0b06*/ 	.byte	0x3f
	.zero		1


	//   ....[48]....
        /*0b08*/ 	.word	0x00011e80
        /*0b0c*/ 	.word	0x00000011
        /*0b10*/ 	.word	0x00038820
        /*0b14*/ 	.short	0x010a
        /*0b16*/ 	.byte	0x3f
	.zero		1


	//   ....[49]....
        /*0b18*/ 	.word	0x00011f10
        /*0b1c*/ 	.word	0x00000016
        /*0b20*/ 	.word	0x00038860
        /*0b24*/ 	.short	0x010a
        /*0b26*/ 	.byte	0x3f
	.zero		1


	//   ....[50]....
        /*0b28*/ 	.word	0x00012810
        /*0b2c*/ 	.word	0x00000016
        /*0b30*/ 	.word	0x00038850
        /*0b34*/ 	.short	0x0107
        /*0b36*/ 	.byte	0x3f
	.zero		1


	//   ....[51]....
        /*0b38*/ 	.word	0x000128e0
        /*0b3c*/ 	.word	0x00000016
        /*0b40*/ 	.word	0x00038850
        /*0b44*/ 	.short	0x0101
        /*0b46*/ 	.byte	0x3f
	.zero		1


	//   ....[52]....
        /*0b48*/ 	.word	0x00012c80
        /*0b4c*/ 	.word	0x00000006
        /*0b50*/ 	.word	0x00038840
        /*0b54*/ 	.short	0x010a
        /*0b56*/ 	.byte	0x3f
	.zero		1


	//   ....[53]....
        /*0b58*/ 	.word	0x00012fa0
        /*0b5c*/ 	.word	0x00000006
        /*0b60*/ 	.word	0x00038830
        /*0b64*/ 	.short	0x0107
        /*0b66*/ 	.byte	0x3f
	.zero		1


	//   ....[54]....
        /*0b68*/ 	.word	0x00013060
        /*0b6c*/ 	.word	0x00000006
        /*0b70*/ 	.word	0x00038830
        /*0b74*/ 	.short	0x0101
        /*0b76*/ 	.byte	0x3f
	.zero		1


	//   ....[55]....
        /*0b78*/ 	.word	0x00013090
        /*0b7c*/ 	.word	0x00000006
        /*0b80*/ 	.word	0x00038860
        /*0b84*/ 	.short	0x010a
        /*0b86*/ 	.byte	0x3f
	.zero		1


	//   ....[56]....
        /*0b88*/ 	.word	0x00013740
        /*0b8c*/ 	.word	0x00000006
        /*0b90*/ 	.word	0x00038850
        /*0b94*/ 	.short	0x0107
        /*0b96*/ 	.byte	0x3f
	.zero		1


	//   ....[57]....
        /*0b98*/ 	.word	0x00013800
        /*0b9c*/ 	.word	0x00000006
        /*0ba0*/ 	.word	0x00038850
        /*0ba4*/ 	.short	0x0101
        /*0ba6*/ 	.byte	0x3f
	.zero		1


	//   ....[58]....
        /*0ba8*/ 	.word	0x00014680
        /*0bac*/ 	.word	0x00000005
        /*0bb0*/ 	.word	0x00038820
        /*0bb4*/ 	.short	0x010a
        /*0bb6*/ 	.byte	0x3f
	.zero		1


	//   ....[59]....
        /*0bb8*/ 	.word	0x00014800
        /*0bbc*/ 	.word	0x00000003
        /*0bc0*/ 	.word	0x00038840
        /*0bc4*/ 	.short	0x010a
        /*0bc6*/ 	.byte	0x3f
	.zero		1


	//   ....[60]....
        /*0bc8*/ 	.word	0x000148a0
        /*0bcc*/ 	.word	0x00000005
        /*0bd0*/ 	.word	0x00038840
        /*0bd4*/ 	.short	0x010a
        /*0bd6*/ 	.byte	0x3f
	.zero		1


	//   ....[61]....
        /*0bd8*/ 	.word	0x000148e0
        /*0bdc*/ 	.word	0x00000003
        /*0be0*/ 	.word	0x00038860
        /*0be4*/ 	.short	0x010a
        /*0be6*/ 	.byte	0x3f
	.zero		1


	//   ....[62]....
        /*0be8*/ 	.word	0x00014920
        /*0bec*/ 	.word	0x00000005
        /*0bf0*/ 	.word	0x00038860
        /*0bf4*/ 	.short	0x010a
        /*0bf6*/ 	.byte	0x3f
	.zero		1


	//   ....[63]....
        /*0bf8*/ 	.word	0x00014990
        /*0bfc*/ 	.word	0x00000000
        /*0c00*/ 	.word	0x00038800
        /*0c04*/ 	.short	0x010a
        /*0c06*/ 	.byte	0x3f
	.zero		1


	//   ....[64]....
        /*0c08*/ 	.word	0x000149e0
        /*0c0c*/ 	.word	0x00000007
        /*0c10*/ 	.word	0x00038830
        /*0c14*/ 	.short	0x010a
        /*0c16*/ 	.byte	0x3f
	.zero		1


	//   ....[65]....
        /*0c18*/ 	.word	0x00014a40
        /*0c1c*/ 	.word	0x00000006
        /*0c20*/ 	.word	0x00038810
        /*0c24*/ 	.short	0x010a
        /*0c26*/ 	.byte	0x3f
	.zero		1


	//   ....[66]....
        /*0c28*/ 	.word	0x00014a90
        /*0c2c*/ 	.word	0x00000007
        /*0c30*/ 	.word	0x00038850
        /*0c34*/ 	.short	0x010a
        /*0c36*/ 	.byte	0x3f
	.zero		1


	//   ....[67]....
        /*0c38*/ 	.word	0x00014af0
        /*0c3c*/ 	.word	0x00000005
        /*0c40*/ 	.word	0x00038830
        /*0c44*/ 	.short	0x010a
        /*0c46*/ 	.byte	0x3f
	.zero		1


	//   ....[68]....
        /*0c48*/ 	.word	0x00014b50
        /*0c4c*/ 	.word	0x00000005
        /*0c50*/ 	.word	0x00038850
        /*0c54*/ 	.short	0x010a
        /*0c56*/ 	.byte	0x3f
	.zero		1


	//   ....[69]....
        /*0c58*/ 	.word	0x00014c70
        /*0c5c*/ 	.word	0x00000016
        /*0c60*/ 	.word	0x00038840
        /*0c64*/ 	.short	0x010a
        /*0c66*/ 	.byte	0x3f
	.zero		1


	//   ....[70]....
        /*0c68*/ 	.word	0x00016260
        /*0c6c*/ 	.word	0x00000011
        /*0c70*/ 	.word	0x00038820
        /*0c74*/ 	.short	0x010a
        /*0c76*/ 	.byte	0x3f
	.zero		1


	//   ....[71]....
        /*0c78*/ 	.word	0x000162b0
        /*0c7c*/ 	.word	0x00000016
        /*0c80*/ 	.word	0x00038860
        /*0c84*/ 	.short	0x010a
        /*0c86*/ 	.byte	0x3f
	.zero		1


	//   ....[72]....
        /*0c88*/ 	.word	0x00016ba0
        /*0c8c*/ 	.word	0x00000006
        /*0c90*/ 	.word	0x00038840
        /*0c94*/ 	.short	0x010a
        /*0c96*/ 	.byte	0x3f
	.zero		1


	//   ....[73]....
        /*0c98*/ 	.word	0x00017060
        /*0c9c*/ 	.word	0x00000006
        /*0ca0*/ 	.word	0x00038860
        /*0ca4*/ 	.short	0x010a
        /*0ca6*/ 	.byte	0x3f
	.zero		1


	//   ....[74]....
        /*0ca8*/ 	.word	0x00018200
        /*0cac*/ 	.word	0x00000005
        /*0cb0*/ 	.word	0x00038820
        /*0cb4*/ 	.short	0x010a
        /*0cb6*/ 	.byte	0x3f
	.zero		1


	//   ....[75]....
        /*0cb8*/ 	.word	0x000183a0
        /*0cbc*/ 	.word	0x00000003
        /*0cc0*/ 	.word	0x00038840
        /*0cc4*/ 	.short	0x010a
        /*0cc6*/ 	.byte	0x3f
	.zero		1


	//   ....[76]....
        /*0cc8*/ 	.word	0x000183f0
        /*0ccc*/ 	.word	0x00000005
        /*0cd0*/ 	.word	0x00038840
        /*0cd4*/ 	.short	0x010a
        /*0cd6*/ 	.byte	0x3f
	.zero		1


	//   ....[77]....
        /*0cd8*/ 	.word	0x00018440
        /*0cdc*/ 	.word	0x00000003
        /*0ce0*/ 	.word	0x00038860
        /*0ce4*/ 	.short	0x010a
        /*0ce6*/ 	.byte	0x3f
	.zero		1


	//----- nvinfo : EIATTR_NUM_MBARRIERS
	.align		4
.L_260:
        /*0ce8*/ 	.byte	0x03, 0x38
        /*0cea*/ 	.short	0x0017


	//----- nvinfo : EIATTR_EXIT_INSTR_OFFSETS
	.align		4
        /*0cec*/ 	.byte	0x04, 0x1c
        /*0cee*/ 	.short	(.L_262 - .L_261)


	//   ....[0]....
.L_261:
        /*0cf0*/ 	.word	0x00000990


	//   ....[1]....
        /*0cf4*/ 	.word	0x0000e080


	//   ....[2]....
        /*0cf8*/ 	.word	0x00014970


	//----- nvinfo : EIATTR_MAX_THREADS
	.align		4
.L_262:
        /*0cfc*/ 	.byte	0x04, 0x05
        /*0cfe*/ 	.short	(.L_264 - .L_263)
.L_263:
        /*0d00*/ 	.word	0x00000180
        /*0d04*/ 	.word	0x00000001
        /*0d08*/ 	.word	0x00000001


	//----- nvinfo : EIATTR_CRS_STACK_SIZE
	.align		4
.L_264:
        /*0d0c*/ 	.byte	0x04, 0x1e
        /*0d0e*/ 	.short	(.L_266 - .L_265)
.L_265:
        /*0d10*/ 	.word	0x00000000


	//----- nvinfo : EIATTR_CBANK_PARAM_SIZE
	.align		4
.L_266:
        /*0d14*/ 	.byte	0x03, 0x19
        /*0d16*/ 	.short	0x0bf0


	//----- nvinfo : EIATTR_PARAM_CBANK
	.align		4
        /*0d18*/ 	.byte	0x04, 0x0a
        /*0d1a*/ 	.short	(.L_268 - .L_267)
	.align		4
.L_267:
        /*0d1c*/ 	.word	index@(.nv.constant0._ZN7cutlass13device_kernelIN5flash11enable_sm90INS1_16FlashAttnFwdSm90INS1_25CollectiveMainloopFwdSm90ILi2EN4cute5tupleIJNS5_1CILi1EEES8_S8_EEENS6_IJNS7_ILi64EEESA_SA_EEELi512ENS_6half_tEfNS_4arch4Sm90ELb0ELb0ELb0ELb1ELb1ELb0ELb1ELb0ELb0ELb1ELb1ELb0EEENS1_21CollectiveEpilogueFwdINS6_IJSA_NS7_ILi512EEESA_EEES9_SC_SE_Li256ELb1ELb1ELb1ELb0EEENS1_36VarlenDynamicPersistentTileSchedulerILi64ELi64ELi256ELi128ELb1ELb1ELb1ELb0ELb1ELb1EEEEEEEEEvNT_6ParamsE)
        /*0d20*/ 	.short	0x0210
        /*0d22*/ 	.short	0x0bf0


	//----- nvinfo : EIATTR_SW_WAR
	.align		4
.L_268:
        /*0d24*/ 	.byte	0x04, 0x36
        /*0d26*/ 	.short	(.L_270 - .L_269)
.L_269:
        /*0d28*/ 	.word	0x00000008
.L_270:


//--------------------- .nv.info._ZN7cutlass13device_kernelIN5flash11enable_sm90INS1_16FlashAttnFwdSm90INS1_25CollectiveMainloopFwdSm90ILi2EN4cute5tupleIJNS5_1CILi1EEES8_S8_EEENS6_IJNS7_ILi64EEESA_SA_EEELi512ENS_6half_tEfNS_4arch4Sm90ELb0ELb0ELb0ELb1ELb1ELb1ELb1ELb0ELb0ELb1ELb1ELb0EEENS1_21CollectiveEpilogueFwdINS6_IJSA_NS7_ILi512EEESA_EEES9_SC_SE_Li256ELb1ELb1ELb1ELb0EEENS1_36VarlenDynamicPersistentTileSchedulerILi64ELi64ELi256ELi128ELb1ELb1ELb1ELb0ELb1ELb1EEEEEEEEEvNT_6ParamsE --------------------------
	.section	.nv.info._ZN7cutlass13device_kernelIN5flash11enable_sm90INS1_16FlashAttnFwdSm90INS1_25CollectiveMainloopFwdSm90ILi2EN4cute5tupleIJNS5_1CILi1EEES8_S8_EEENS6_IJNS7_ILi64EEESA_SA_EEELi512ENS_6half_tEfNS_4arch4Sm90ELb0ELb0ELb0ELb1ELb1ELb1ELb1ELb0ELb0ELb1ELb1ELb0EEENS1_21CollectiveEpilogueFwdINS6_IJSA_NS7_ILi512EEESA_EEES9_SC_SE_Li256ELb1ELb1ELb1ELb0EEENS1_36VarlenDynamicPersistentTileSchedulerILi64ELi64ELi256ELi128ELb1ELb1ELb1ELb0ELb1ELb1EEEEEEEEEvNT_6ParamsE,"",@"SHT_CUDA_INFO"
	.sectionflags	@""
	.align	4


	//----- nvinfo : EIATTR_CUDA_API_VERSION
	.align		4
        /*0000*/ 	.byte	0x04, 0x37
        /*0002*/ 	.short	(.L_272 - .L_271)
.L_271:
        /*0004*/ 	.word	0x00000082


	//----- nvinfo : EIATTR_KPARAM_INFO
	.align		4
.L_272:
        /*0008*/ 	.byte	0x04, 0x17
        /*000a*/ 	.short	(.L_274 - .L_273)
.L_273:
        /*000c*/ 	.word	0x00000000
        /*0010*/ 	.short	0x0000
        /*0012*/ 	.short	0x0070
        /*0014*/ 	.byte	0x00, 0xf0, 0x01, 0x2e


	//----- nvinfo : EIATTR_SPARSE_MMA_MASK
	.align		4
.L_274:
        /*0018*/ 	.byte	0x03, 0x50
        /*001a*/ 	.short	0x0000


	//----- nvinfo : EIATTR_MAXREG_COUNT
	.align		4
        /*001c*/ 	.byte	0x03, 0x1b
        /*001e*/ 	.short	0x00a8


	//----- nvinfo : EIATTR_NUM_BARRIERS
	.align		4
        /*0020*/ 	.byte	0x02, 0x4c
        /*0022*/ 	.byte	0x10
	.zero		1


	//----- nvinfo : EIATTR_EXTERNS
	.align		4
        /*0024*/ 	.byte	0x04, 0x0f
        /*0026*/ 	.short	(.L_276 - .L_275)


	//   ....[0]....
	.align		4
.L_275:
        /*0028*/ 	.word	index@(__assertfail)


	//----- nvinfo : EIATTR_ANNOTATIONS
	.align		4
.L_276:
        /*002c*/ 	.byte	0x04, 0x55
        /*002e*/ 	.short	(.L_278 - .L_277)


	//   ....[0]....
.L_277:
        /* <DEDUP_REMOVED lines=65> */


	//----- nvinfo : EIATTR_MERCURY_ISA_VERSION
	.align		4
.L_278:
        /*0428*/ 	.byte	0x03, 0x5f
        /*042a*/ 	.short	0x0101


	//----- nvinfo : EIATTR_UNUSED_LOAD_BYTE_OFFSET
	.align		4
        /*042c*/ 	.byte	0x04, 0x44
        /*042e*/ 	.short	(.L_280 - .L_279)


	//   ....[0]....
.L_279:
        /*0430*/ 	.word	0x00000a50
        /*0434*/ 	.word	0x0000fff0


	//   ....[1]....
        /*0438*/ 	.word	0x00010ab0
        /*043c*/ 	.word	0x0000fff0


	//----- nvinfo : EIATTR_INT_WARP_WIDE_INSTR_OFFSETS
	.align		4
.L_280:
        /*0440*/ 	.byte	0x04, 0x31
        /*0442*/ 	.short	(.L_282 - .L_281)


	//   ....[0]....
.L_281:
        /*0444*/ 	.word	0x00000130


	//   ....[1]....
        /*0448*/ 	.word	0x00000170


	//   ....[2]....
        /*044c*/ 	.word	0x000001e0


	//   ....[3]....
        /*0450*/ 	.word	0x000001f0


	//   ....[4]....
        /*0454*/ 	.word	0x00018d10


	//   ....[5]....
        /*0458*/ 	.word	0x00018da0


	//   ....[6]....
        /*045c*/ 	.word	0x0001d1d0


	//   ....[7]....
        /*0460*/ 	.word	0x0001d260


	//----- nvinfo : EIATTR_COOP_GROUP_MASK_REGIDS
	.align		4
.L_282:
        /*0464*/ 	.byte	0x04, 0x29
        /*0466*/ 	.short	(.L_284 - .L_283)


	//   ....[0]....
.L_283:
        /*0468*/ 	.word	0xffffffff


	//   ....[1]....
        /*046c*/ 	.word	0xffffffff


	//   ....[2]....
        /*0470*/ 	.word	0xffffffff


	//   ....[3]....
        /*0474*/ 	.word	0xffffffff


	//   ....[4]....
        /*0478*/ 	.word	0xffffffff


	//   ....[5]....
        /*047c*/ 	.word	0xffffffff


	//   ....[6]....
        /*0480*/ 	.word	0xffffffff


	//   ....[7]....
        /*0484*/ 	.word	0xffffffff


	//   ....[8]....
        /*0488*/ 	.word	0xffffffff


	//   ....[9]....
        /*048c*/ 	.word	0xffffffff


	//   ....[10]....
        /*0490*/ 	.word	0xffffffff


	//   ....[11]....
        /*0494*/ 	.word	0xffffffff


	//   ....[12]....
        /*0498*/ 	.word	0xffffffff


	//   ....[13]....
        /*049c*/ 	.word	0xffffffff


	//   ....[14]....
        /*04a0*/ 	.word	0xffffffff


	//   ....[15]....
        /*04a4*/ 	.word	0xffffffff


	//   ....[16]....
        /*04a8*/ 	.word	0xffffffff


	//   ....[17]....
        /*04ac*/ 	.word	0xffffffff


	//   ....[18]....
        /*04b0*/ 	.word	0xffffffff


	//   ....[19]....
        /*04b4*/ 	.word	0xffffffff


	//   ....[20]....
        /*04b8*/ 	.word	0xffffffff


	//   ....[21]....
        /*04bc*/ 	.word	0xffffffff


	//   ....[22]....
        /*04c0*/ 	.word	0xffffffff


	//   ....[23]....
        /*04c4*/ 	.word	0xffffffff


	//   ....[24]....
        /*04c8*/ 	.word	0xffffffff


	//   ....[25]....
        /*04cc*/ 	.word	0xffffffff


	//   ....[26]....
        /*04d0*/ 	.word	0xffffffff


	//   ....[27]....
        /*04d4*/ 	.word	0xffffffff


	//   ....[28]....
        /*04d8*/ 	.word	0xffffffff


	//   ....[29]....
        /*04dc*/ 	.word	0xffffffff


	//   ....[30]....
        /*04e0*/ 	.word	0xffffffff


	//   ....[31]....
        /*04e4*/ 	.word	0xffffffff


	//   ....[32]....
        /*04e8*/ 	.word	0xffffffff


	//   ....[33]....
        /*04ec*/ 	.word	0xffffffff


	//   ....[34]....
        /*04f0*/ 	.word	0xffffffff


	//   ....[35]....
        /*04f4*/ 	.word	0xffffffff


	//   ....[36]....
        /*04f8*/ 	.word	0xffffffff


	//   ....[37]....
        /*04fc*/ 	.word	0xffffffff


	//   ....[38]....
        /*0500*/ 	.word	0xffffffff


	//   ....[39]....
        /*0504*/ 	.word	0xffffffff


	//   ....[40]....
        /*0508*/ 	.word	0xffffffff


	//   ....[41]....
        /*050c*/ 	.word	0xffffffff


	//   ....[42]....
        /*0510*/ 	.word	0xffffffff


	//   ....[43]....
        /*0514*/ 	.word	0xffffffff


	//   ....[44]....
        /*0518*/ 	.word	0xffffffff


	//   ....[45]....
        /*051c*/ 	.word	0xffffffff


	//   ....[46]....
        /*0520*/ 	.word	0xffffffff


	//   ....[47]....
        /*0524*/ 	.word	0xffffffff


	//   ....[48]....
        /*0528*/ 	.word	0xffffffff


	//   ....[49]....
        /*052c*/ 	.word	0xffffffff


	//   ....[50]....
        /*0530*/ 	.word	0xffffffff


	//   ....[51]....
        /*0534*/ 	.word	0xffffffff


	//   ....[52]....
        /*0538*/ 	.word	0xffffffff


	//   ....[53]....
        /*053c*/ 	.word	0xffffffff


	//   ....[54]....
        /*0540*/ 	.word	0xffffffff


	//   ....[55]....
        /*0544*/ 	.word	0xffffffff


	//   ....[56]....
        /*0548*/ 	.word	0xffffffff


	//   ....[57]....
        /*054c*/ 	.word	0xffffffff


	//   ....[58]....
        /*0550*/ 	.word	0xffffffff


	//   ....[59]....
        /*0554*/ 	.word	0xffffffff


	//   ....[60]....
        /*0558*/ 	.word	0xffffffff


	//   ....[61]....
        /*055c*/ 	.word	0xffffffff


	//   ....[62]....
        /*0560*/ 	.word	0xffffffff


	//   ....[63]....
        /*0564*/ 	.word	0xffffffff


	//   ....[64]....
        /*0568*/ 	.word	0xffffffff


	//   ....[65]....
        /*056c*/ 	.word	0xffffffff


	//   ....[66]....
        /*0570*/ 	.word	0xffffffff


	//   ....[67]....
        /*0574*/ 	.word	0xffffffff


	//   ....[68]....
        /*0578*/ 	.word	0xffffffff


	//   ....[69]....
        /*057c*/ 	.word	0xffffffff


	//   ....[70]....
        /*0580*/ 	.word	0xffffffff


	//   ....[71]....
        /*0584*/ 	.word	0xffffffff


	//   ....[72]....
        /*0588*/ 	.word	0xffffffff


	//   ....[73]....
        /*058c*/ 	.word	0xffffffff


	//   ....[74]....
        /*0590*/ 	.word	0xffffffff


	//   ....[75]....
        /*0594*/ 	.word	0xffffffff


	//   ....[76]....
        /*0598*/ 	.word	0xffffffff


	//   ....[77]....
        /*059c*/ 	.word	0xffffffff


	//   ....[78]....
        /*05a0*/ 	.word	0xffffffff


	//   ....[79]....
        /*05a4*/ 	.word	0xffffffff


	//   ....[80]....
        /*05a8*/ 	.word	0xffffffff


	//   ....[81]....
        /*05ac*/ 	.word	0xffffffff


	//   ....[82]....
        /*05b0*/ 	.word	0xffffffff


	//   ....[83]....
        /*05b4*/ 	.word	0xffffffff


	//   ....[84]....
        /*05b8*/ 	.word	0xffffffff


	//   ....[85]....
        /*05bc*/ 	.word	0xffffffff


	//   ....[86]....
        /*05c0*/ 	.word	0xffffffff


	//   ....[87]....
        /*05c4*/ 	.word	0xffffffff


	//   ....[88]....
        /*05c8*/ 	.word	0xffffffff


	//   ....[89]....
        /*05cc*/ 	.word	0xffffffff


	//   ....[90]....
        /*05d0*/ 	.word	0xffffffff


	//   ....[91]....
        /*05d4*/ 	.word	0xffffffff


	//   ....[92]....
        /*05d8*/ 	.word	0xffffffff


	//   ....[93]....
        /*05dc*/ 	.word	0xffffffff


	//   ....[94]....
        /*05e0*/ 	.word	0xffffffff


	//   ....[95]....
        /*05e4*/ 	.word	0xffffffff


	//   ....[96]....
        /*05e8*/ 	.word	0xffffffff


	//   ....[97]....
        /*05ec*/ 	.word	0xffffffff


	//   ....[98]....
        /*05f0*/ 	.word	0xffffffff


	//   ....[99]....
        /*05f4*/ 	.word	0xffffffff


	//   ....[100]....
        /*05f8*/ 	.word	0xffffffff


	//   ....[101]....
        /*05fc*/ 	.word	0xffffffff


	//   ....[102]....
        /*0600*/ 	.word	0xffffffff


	//   ....[103]....
        /*0604*/ 	.word	0xffffffff


	//   ....[104]....
        /*0608*/ 	.word	0xffffffff


	//   ....[105]....
        /*060c*/ 	.word	0xffffffff


	//   ....[106]....
        /*0610*/ 	.word	0xffffffff


	//   ....[107]....
        /*0614*/ 	.word	0xffffffff


	//   ....[108]....
        /*0618*/ 	.word	0xffffffff


	//   ....[109]....
        /*061c*/ 	.word	0xffffffff


	//   ....[110]....
        /*0620*/ 	.word	0xffffffff


	//   ....[111]....
        /*0624*/ 	.word	0xffffffff


	//   ....[112]....
        /*0628*/ 	.word	0xffffffff


	//   ....[113]....
        /*062c*/ 	.word	0xffffffff


	//   ....[114]....
        /*0630*/ 	.word	0xffffffff


	//   ....[115]....
        /*0634*/ 	.word	0xffffffff


	//   ....[116]....
        /*0638*/ 	.word	0xffffffff


	//   ....[117]....
        /*063c*/ 	.word	0xffffffff


	//   ....[118]....
        /*0640*/ 	.word	0xffffffff


	//   ....[119]....
        /*0644*/ 	.word	0xffffffff


	//   ....[120]....
        /*0648*/ 	.word	0xffffffff


	//   ....[121]....
        /*064c*/ 	.word	0xffffffff


	//   ....[122]....
        /*0650*/ 	.word	0xffffffff


	//   ....[123]....
        /*0654*/ 	.word	0xffffffff


	//   ....[124]....
        /*0658*/ 	.word	0xffffffff


	//   ....[125]....
        /*065c*/ 	.word	0xffffffff


	//   ....[126]....
        /*0660*/ 	.word	0xffffffff


	//   ....[127]....
        /*0664*/ 	.word	0xffffffff


	//   ....[128]....
        /*0668*/ 	.word	0xffffffff


	//   ....[129]....
        /*066c*/ 	.word	0xffffffff


	//   ....[130]....
        /*0670*/ 	.word	0xffffffff


	//   ....[131]....
        /*0674*/ 	.word	0xffffffff


	//   ....[132]....
        /*0678*/ 	.word	0xffffffff


	//   ....[133]....
        /*067c*/ 	.word	0xffffffff


	//   ....[134]....
        /*0680*/ 	.word	0xffffffff


	//   ....[135]....
        /*0684*/ 	.word	0xffffffff


	//   ....[136]....
        /*0688*/ 	.word	0xffffffff


	//   ....[137]....
        /*068c*/ 	.word	0xffffffff


	//   ....[138]....
        /*0690*/ 	.word	0xffffffff


	//   ....[139]....
        /*0694*/ 	.word	0xffffffff


	//   ....[140]....
        /*0698*/ 	.word	0xffffffff


	//   ....[141]....
        /*069c*/ 	.word	0xffffffff


	//   ....[142]....
        /*06a0*/ 	.word	0xffffffff


	//   ....[143]....
        /*06a4*/ 	.word	0x0500000f


	//   ....[144]....
        /*06a8*/ 	.word	0x0500000f


	//   ....[145]....
        /*06ac*/ 	.word	0x0500000f


	//   ....[146]....
        /*06b0*/ 	.word	0x0500000f


	//   ....[147]....
        /*06b4*/ 	.word	0x0500000f


	//   ....[148]....
        /*06b8*/ 	.word	0x0500000f


	//   ....[149]....
        /*06bc*/ 	.word	0x0500000f


	//   ....[150]....
        /*06c0*/ 	.word	0x0500000f


	//   ....[151]....
        /*06c4*/ 	.word	0x0500000f


	//   ....[152]....
        /*06c8*/ 	.word	0x0500000f


	//   ....[153]....
        /*06cc*/ 	.word	0x0500000f


	//   ....[154]....
        /*06d0*/ 	.word	0x0500000f


	//   ....[155]....
        /*06d4*/ 	.word	0x0500000f


	//   ....[156]....
        /*06d8*/ 	.word	0x0500000f


	//   ....[157]....
        /*06dc*/ 	.word	0x0500000f


	//   ....[158]....
        /*06e0*/ 	.word	0x0500000f


	//   ....[159]....
        /*06e4*/ 	.word	0x0500000f


	//   ....[160]....
        /*06e8*/ 	.word	0x0500000f


	//   ....[161]....
        /*06ec*/ 	.word	0x0500000f


	//   ....[162]....
        /*06f0*/ 	.word	0x0500000f


	//   ....[163]....
        /*06f4*/ 	.word	0x0500000f


	//   ....[164]....
        /*06f8*/ 	.word	0x0500000f


	//   ....[165]....
        /*06fc*/ 	.word	0x0500000f


	//   ....[166]....
        /*0700*/ 	.word	0x0500000f


	//   ....[167]....
        /*0704*/ 	.word	0x0500000f


	//   ....[168]....
        /*0708*/ 	.word	0x0500000f


	//   ....[169]....
        /*070c*/ 	.word	0x0500000f


	//   ....[170]....
        /*0710*/ 	.word	0x0500000f


	//   ....[171]....
        /*0714*/ 	.word	0x0500000f


	//   ....[172]....
        /*0718*/ 	.word	0x0500000f


	//   ....[173]....
        /*071c*/ 	.word	0x0500000f


	//   ....[174]....
        /*0720*/ 	.word	0x0500000f


	//   ....[175]....
        /*0724*/ 	.word	0x0500000f


	//   ....[176]....
        /*0728*/ 	.word	0x0500000f


	//   ....[177]....
        /*072c*/ 	.word	0x0500000f


	//   ....[178]....
        /*0730*/ 	.word	0x0500000f


	//   ....[179]....
        /*0734*/ 	.word	0x0500000f


	//   ....[180]....
        /*0738*/ 	.word	0x0500000f


	//   ....[181]....
        /*073c*/ 	.word	0x0500000f


	//   ....[182]....
        /*0740*/ 	.word	0x0500000f


	//   ....[183]....
        /*0744*/ 	.word	0x0500000f


	//   ....[184]....
        /*0748*/ 	.word	0x0500000f


	//   ....[185]....
        /*074c*/ 	.word	0x0500000f


	//   ....[186]....
        /*0750*/ 	.word	0x0500000f


	//   ....[187]....
        /*0754*/ 	.word	0x0500000f


	//   ....[188]....
        /*0758*/ 	.word	0x0500000f


	//   ....[189]....
        /*075c*/ 	.word	0x0500000f


	//   ....[190]....
        /*0760*/ 	.word	0x0500000f


	//   ....[191]....
        /*0764*/ 	.word	0x0500000f


	//   ....[192]....
        /*0768*/ 	.word	0x0500000f


	//   ....[193]....
        /*076c*/ 	.word	0x0500000f


	//   ....[194]....
        /*0770*/ 	.word	0x0500000f


	//   ....[195]....
        /*0774*/ 	.word	0x0500000f


	//   ....[196]....
        /*0778*/ 	.word	0x0500000f


	//   ....[197]....
        /*077c*/ 	.word	0x0500000f


	//   ....[198]....
        /*0780*/ 	.word	0x0500000f


	//   ....[199]....
        /*0784*/ 	.word	0x0500000f


	//   ....[200]....
        /*0788*/ 	.word	0x0500000f


	//   ....[201]....
        /*078c*/ 	.word	0x0500000f


	//   ....[202]....
        /*0790*/ 	.word	0x0500000f


	//   ....[203]....
        /*0794*/ 	.word	0x0500000f


	//   ....[204]....
        /*0798*/ 	.word	0x0500000f


	//   ....[205]....
        /*079c*/ 	.word	0x0500000f


	//   ....[206]....
        /*07a0*/ 	.word	0x0500000f


	//   ....[207]....
        /*07a4*/ 	.word	0x0500000f


	//   ....[208]....
        /*07a8*/ 	.word	0x0500000f


	//   ....[209]....
        /*07ac*/ 	.word	0x0500000f


	//   ....[210]....
        /*07b0*/ 	.word	0x0500000f


	//   ....[211]....
        /*07b4*/ 	.word	0x0500000f


	//   ....[212]....
        /*07b8*/ 	.word	0x0500000f


	//   ....[213]....
        /*07bc*/ 	.word	0x0500000f


	//   ....[214]....
        /*07c0*/ 	.word	0x0500000f


	//   ....[215]....
        /*07c4*/ 	.word	0x0500000f


	//   ....[216]....
        /*07c8*/ 	.word	0x0500000f


	//   ....[217]....
        /*07cc*/ 	.word	0x0500000f


	//   ....[218]....
        /*07d0*/ 	.word	0x0500000f


	//   ....[219]....
        /*07d4*/ 	.word	0x0500000f


	//   ....[220]....
        /*07d8*/ 	.word	0x0500000f


	//   ....[221]....
        /*07dc*/ 	.word	0x0500000f


	//   ....[222]....
        /*07e0*/ 	.word	0x0500000f


	//   ....[223]....
        /*07e4*/ 	.word	0x0500000f


	//   ....[224]....
        /*07e8*/ 	.word	0x0500000f


	//   ....[225]....
        /*07ec*/ 	.word	0x0500000f


	//----- nvinfo : EIATTR_COOP_GROUP_INSTR_OFFSETS
	.align		4
.L_284:
        /*07f0*/ 	.byte	0x04, 0x28
        /*07f2*/ 	.short	(.L_286 - .L_285)


	//   ....[0]....
.L_285:
        /*07f4*/ 	.word	0x00000070


	//   ....[1]....
        /*07f8*/ 	.word	0x00000140


	//   ....[2]....
        /*07fc*/ 	.word	0x00000190


	//   ....[3]....
        /*0800*/ 	.word	0x000003a0


	//   ....[4]....
        /*0804*/ 	.word	0x00000500


	//   ....[5]....
        /*0808*/ 	.word	0x00000620


	//   ....[6]....
        /*080c*/ 	.word	0x00000780


	//   ....[7]....
        /*0810*/ 	.word	0x00003170


	//   ....[8]....
        /*0814*/ 	.word	0x00003180


	//   ....[9]....
        /*0818*/ 	.word	0x00003ba0


	//   ....[10]....
        /*081c*/ 	.word	0x00003bb0


	//   ....[11]....
        /*0820*/ 	.word	0x000045b0


	//   ....[12]....
        /*0824*/ 	.word	0x000045c0


	//   ....[13]....
        /*0828*/ 	.word	0x00004980


	//   ....[14]....
        /*082c*/ 	.word	0x00004990


	//   ....[15]....
        /*0830*/ 	.word	0x00005910


	//   ....[16]....
        /*0834*/ 	.word	0x000077e0


	//   ....[17]....
        /*0838*/ 	.word	0x00007da0


	//   ....[18]....
        /*083c*/ 	.word	0x00007db0


	//   ....[19]....
        /*0840*/ 	.word	0x00007dc0


	//   ....[20]....
        /*0844*/ 	.word	0x00007dd0


	//   ....[21]....
        /*0848*/ 	.word	0x00008de0


	//   ....[22]....
        /*084c*/ 	.word	0x00008df0


	//   ....[23]....
        /*0850*/ 	.word	0x00008e00


	//   ....[24]....
        /*0854*/ 	.word	0x00008e10


	//   ....[25]....
        /*0858*/ 	.word	0x0000a4d0


	//   ....[26]....
        /*085c*/ 	.word	0x0000bfe0


	//   ....[27]....
        /*0860*/ 	.word	0x0000c0d0


	//   ....[28]....
        /*0864*/ 	.word	0x0000c1a0


	//   ....[29]....
        /*0868*/ 	.word	0x0000c2c0


	//   ....[30]....
        /*086c*/ 	.word	0x0000cba0


	//   ....[31]....
        /*0870*/ 	.word	0x0000d2b0


	//   ....[32]....
        /*0874*/ 	.word	0x0000eb00


	//   ....[33]....
        /*0878*/ 	.word	0x0000eb20


	//   ....[34]....
        /*087c*/ 	.word	0x0000f1f0


	//   ....[35]....
        /*0880*/ 	.word	0x0000f2f0


	//   ....[36]....
        /*0884*/ 	.word	0x0000fef0


	//   ....[37]....
        /*0888*/ 	.word	0x0000ffe0


	//   ....[38]....
        /*088c*/ 	.word	0x00010000


	//   ....[39]....
        /*0890*/ 	.word	0x00010170


	//   ....[40]....
        /*0894*/ 	.word	0x00010340


	//   ....[41]....
        /*0898*/ 	.word	0x000117f0


	//   ....[42]....
        /*089c*/ 	.word	0x00011ba0


	//   ....[43]....
        /*08a0*/ 	.word	0x00011bd0


	//   ....[44]....
        /*08a4*/ 	.word	0x00011be0


	//   ....[45]....
        /*08a8*/ 	.word	0x00011bf0


	//   ....[46]....
        /*08ac*/ 	.word	0x00012910


	//   ....[47]....
        /*08b0*/ 	.word	0x00012930


	//   ....[48]....
        /*08b4*/ 	.word	0x00012be0


	//   ....[49]....
        /*08b8*/ 	.word	0x00012c00


	//   ....[50]....
        /*08bc*/ 	.word	0x00013570


	//   ....[51]....
        /*08c0*/ 	.word	0x000135b0


	//   ....[52]....
        /*08c4*/ 	.word	0x00013fb0


	//   ....[53]....
        /*08c8*/ 	.word	0x00013fd0


	//   ....[54]....
        /*08cc*/ 	.word	0x00015580


	//   ....[55]....
        /*08d0*/ 	.word	0x000155a0


	//   ....[56]....
        /*08d4*/ 	.word	0x000157d0


	//   ....[57]....
        /*08d8*/ 	.word	0x000157f0


	//   ....[58]....
        /*08dc*/ 	.word	0x00015aa0


	//   ....[59]....
        /*08e0*/ 	.word	0x00015c90


	//   ....[60]....
        /*08e4*/ 	.word	0x00015cc0


	//   ....[61]....
        /*08e8*/ 	.word	0x00015cf0


	//   ....[62]....
        /*08ec*/ 	.word	0x00015d20


	//   ....[63]....
        /*08f0*/ 	.word	0x00015d50


	//   ....[64]....
        /*08f4*/ 	.word	0x00015d80


	//   ....[65]....
        /*08f8*/ 	.word	0x00015f10


	//   ....[66]....
        /*08fc*/ 	.word	0x00015f40


	//   ....[67]....
        /*0900*/ 	.word	0x00015f70


	//   ....[68]....
        /*0904*/ 	.word	0x00015fa0


	//   ....[69]....
        /*0908*/ 	.word	0x00015fd0


	//   ....[70]....
        /*090c*/ 	.word	0x00016000


	//   ....[71]....
        /*0910*/ 	.word	0x00016090


	//   ....[72]....
        /*0914*/ 	.word	0x000160c0


	//   ....[73]....
        /*0918*/ 	.word	0x000160d0


	//   ....[74]....
        /*091c*/ 	.word	0x00016160


	//   ....[75]....
        /*0920*/ 	.word	0x00017110


	//   ....[76]....
        /*0924*/ 	.word	0x00019b00


	//   ....[77]....
        /*0928*/ 	.word	0x00019b20


	//   ....[78]....
        /*092c*/ 	.word	0x00019bb0


	//   ....[79]....
        /*0930*/ 	.word	0x00019bd0


	//   ....[80]....
        /*0934*/ 	.word	0x00019c50


	//   ....[81]....
        /*0938*/ 	.word	0x00019c70


	//   ....[82]....
        /*093c*/ 	.word	0x00019c80


	//   ....[83]....
        /*0940*/ 	.word	0x00019c90


	//   ....[84]....
        /*0944*/ 	.word	0x0001a440


	//   ....[85]....
        /*0948*/ 	.word	0x0001a470


	//   ....[86]....
        /*094c*/ 	.word	0x0001a520


	//   ....[87]....
        /*0950*/ 	.word	0x0001a530


	//   ....[88]....
        /*0954*/ 	.word	0x0001a540


	//   ....[89]....
        /*0958*/ 	.word	0x0001a5c0


	//   ....[90]....
        /*095c*/ 	.word	0x0001a5d0


	//   ....[91]....
        /*0960*/ 	.word	0x0001a640


	//   ....[92]....
        /*0964*/ 	.word	0x0001af30


	//   ....[93]....
        /*0968*/ 	.word	0x0001afa0


	//   ....[94]....
        /*096c*/ 	.word	0x0001b040


	//   ....[95]....
        /*0970*/ 	.word	0x0001b190


	//   ....[96]....
        /*0974*/ 	.word	0x0001b1f0


	//   ....[97]....
        /*0978*/ 	.word	0x0001b210


	//   ....[98]....
        /*097c*/ 	.word	0x0001b220


	//   ....[99]....
        /*0980*/ 	.word	0x0001b240


	//   ....[100]....
        /*0984*/ 	.word	0x0001b9f0


	//   ....[101]....
        /*0988*/ 	.word	0x0001ba20


	//   ....[102]....
        /*098c*/ 	.word	0x0001bc10


	//   ....[103]....
        /*0990*/ 	.word	0x0001bc50


	//   ....[104]....
        /*0994*/ 	.word	0x0001bc60


	//   ....[105]....
        /*0998*/ 	.word	0x0001bc70


	//   ....[106]....
        /*099c*/ 	.word	0x0001bdc0


	//   ....[107]....
        /*09a0*/ 	.word	0x0001bf10


	//   ....[108]....
        /*09a4*/ 	.word	0x0001c700


	//   ....[109]....
        /*09a8*/ 	.word	0x0001c720


	//   ....[110]....
        /*09ac*/ 	.word	0x0001c770


	//   ....[111]....
        /*09b0*/ 	.word	0x0001c780


	//   ....[112]....
        /*09b4*/ 	.word	0x0001c7c0


	//   ....[113]....
        /*09b8*/ 	.word	0x0001c7d0


	//   ....[114]....
        /*09bc*/ 	.word	0x0001c7e0


	//   ....[115]....
        /*09c0*/ 	.word	0x0001c820


	//   ....[116]....
        /*09c4*/ 	.word	0x0001cb20


	//   ....[117]....
        /*09c8*/ 	.word	0x0001cb60


	//   ....[118]....
        /*09cc*/ 	.word	0x0001cb80


	//   ....[119]....
        /*09d0*/ 	.word	0x0001cba0


	//   ....[120]....
        /*09d4*/ 	.word	0x0001cbd0


	//   ....[121]....
        /*09d8*/ 	.word	0x0001cbf0


	//   ....[122]....
        /*09dc*/ 	.word	0x0001ccf0


	//   ....[123]....
        /*09e0*/ 	.word	0x0001ce40


	//   ....[124]....
        /*09e4*/ 	.word	0x0001d480


	//   ....[125]....
        /*09e8*/ 	.word	0x0001d4b0


	//   ....[126]....
        /*09ec*/ 	.word	0x0001d510


	//   ....[127]....
        /*09f0*/ 	.word	0x0001d540


	//   ....[128]....
        /*09f4*/ 	.word	0x0001d570


	//   ....[129]....
        /*09f8*/ 	.word	0x0001d5a0


	//   ....[130]....
        /*09fc*/ 	.word	0x0001d5d0


	//   ....[131]....
        /*0a00*/ 	.word	0x0001d600


	//   ....[132]....
        /*0a04*/ 	.word	0x0001d7a0


	//   ....[133]....
        /*0a08*/ 	.word	0x0001d7d0


	//   ....[134]....
        /*0a0c*/ 	.word	0x0001d800


	//   ....[135]....
        /*0a10*/ 	.word	0x0001d830


	//   ....[136]....
        /*0a14*/ 	.word	0x0001d860


	//   ....[137]....
        /*0a18*/ 	.word	0x0001d890


	//   ....[138]....
        /*0a1c*/ 	.word	0x0001d950


	//   ....[139]....
        /*0a20*/ 	.word	0x0001d970


	//   ....[140]....
        /*0a24*/ 	.word	0x0001d980


	//   ....[141]....
        /*0a28*/ 	.word	0x0001d9e0


	//   ....[142]....
        /*0a2c*/ 	.word	0x0001e000


	//   ....[143]....
        /*0a30*/ 	.word	0x0001e310


	//   ....[144]....
        /*0a34*/ 	.word	0x0001e3a0


	//   ....[145]....
        /*0a38*/ 	.word	0x0001e470


	//   ....[146]....
        /*0a3c*/ 	.word	0x0001e500


	//   ....[147]....
        /*0a40*/ 	.word	0x0001e5e0


	//   ....[148]....
        /*0a44*/ 	.word	0x0001e670


	//   ....[149]....
        /*0a48*/ 	.word	0x0001e750


	//   ....[150]....
        /*0a4c*/ 	.word	0x0001e7e0


	//   ....[151]....
        /*0a50*/ 	.word	0x0001e830


	//   ....[152]....
        /*0a54*/ 	.word	0x0001e880


	//   ....[153]....
        /*0a58*/ 	.word	0x0001e970


	//   ....[154]....
        /*0a5c*/ 	.word	0x0001ea00


	//   ....[155]....
        /*0a60*/ 	.word	0x0001ea50


	//   ....[156]....
        /*0a64*/ 	.word	0x0001eaa0


	//   ....[157]....
        /*0a68*/ 	.word	0x0001ed40


	//   ....[158]....
        /*0a6c*/ 	.word	0x0001f020


	//   ....[159]....
        /*0a70*/ 	.word	0x0001f110


	//   ....[160]....
        /*0a74*/ 	.word	0x0001f1b0


	//   ....[161]....
        /*0a78*/ 	.word	0x0001f210


	//   ....[162]....
        /*0a7c*/ 	.word	0x0001f300


	//   ....[163]....
        /*0a80*/ 	.word	0x0001f370


	//   ....[164]....
        /*0a84*/ 	.word	0x0001f460


	//   ....[165]....
        /*0a88*/ 	.word	0x0001f4d0


	//   ....[166]....
        /*0a8c*/ 	.word	0x0001f570


	//   ....[167]....
        /*0a90*/ 	.word	0x0001f660


	//   ....[168]....
        /*0a94*/ 	.word	0x0001f700


	//   ....[169]....
        /*0a98*/ 	.word	0x0001f760


	//   ....[170]....
        /*0a9c*/ 	.word	0x0001f820


	//   ....[171]....
        /*0aa0*/ 	.word	0x0001f880


	//   ....[172]....
        /*0aa4*/ 	.word	0x0001f920


	//   ....[173]....
        /*0aa8*/ 	.word	0x0001f9d0


	//   ....[174]....
        /*0aac*/ 	.word	0x0001fab0


	//   ....[175]....
        /*0ab0*/ 	.word	0x0001fda0


	//   ....[176]....
        /*0ab4*/ 	.word	0x0001fe60


	//   ....[177]....
        /*0ab8*/ 	.word	0x000200d0


	//   ....[178]....
        /*0abc*/ 	.word	0x00020150


	//   ....[179]....
        /*0ac0*/ 	.word	0x00020360


	//   ....[180]....
        /*0ac4*/ 	.word	0x000203b0


	//   ....[181]....
        /*0ac8*/ 	.word	0x00020520


	//   ....[182]....
        /*0acc*/ 	.word	0x000205b0


	//   ....[183]....
        /*0ad0*/ 	.word	0x000206f0


	//   ....[184]....
        /*0ad4*/ 	.word	0x000207f0


	//   ....[185]....
        /*0ad8*/ 	.word	0x00020a60


	//   ....[186]....
        /*0adc*/ 	.word	0x00020ab0


	//   ....[187]....
        /*0ae0*/ 	.word	0x00020c80


	//   ....[188]....
        /*0ae4*/ 	.word	0x00020cd0


	//   ....[189]....
        /*0ae8*/ 	.word	0x00020ea0


	//   ....[190]....
        /*0aec*/ 	.word	0x00020ef0


	//   ....[191]....
        /*0af0*/ 	.word	0x00020fe0


	//   ....[192]....
        /*0af4*/ 	.word	0x00021080


	//   ....[193]....
        /*0af8*/ 	.word	0x000210e0


	//   ....[194]....
        /*0afc*/ 	.word	0x00021190


	//   ....[195]....
        /*0b00*/ 	.word	0x000211f0


	//   ....[196]....
        /*0b04*/ 	.word	0x000212a0


	//   ....[197]....
        /*0b08*/ 	.word	0x00021300


	//   ....[198]....
        /*0b0c*/ 	.word	0x000213b0


	//   ....[199]....
        /*0b10*/ 	.word	0x000214a0


	//   ....[200]....
        /*0b14*/ 	.word	0x00021580


	//   ....[201]....
        /*0b18*/ 	.word	0x00021690


	//   ....[202]....
        /*0b1c*/ 	.word	0x00021790


	//   ....[203]....
        /*0b20*/ 	.word	0x000218c0


	//   ....[204]....
        /*0b24*/ 	.word	0x000219a0


	//   ....[205]....
        /*0b28*/ 	.word	0x00021aa0


	//   ....[206]....
        /*0b2c*/ 	.word	0x00021b80


	//   ....[207]....
        /*0b30*/ 	.word	0x00021c10


	//   ....[208]....
        /*0b34*/ 	.word	0x00021cb0


	//   ....[209]....
        /*0b38*/ 	.word	0x00021e30


	//   ....[210]....
        /*0b3c*/ 	.word	0x00021ea0


	//   ....[211]....
        /*0b40*/ 	.word	0x00021f10


	//   ....[212]....
        /*0b44*/ 	.word	0x00021f80


	//   ....[213]....
        /*0b48*/ 	.word	0x00021ff0


	//   ....[214]....
        /*0b4c*/ 	.word	0x00022070


	//   ....[215]....
        /*0b50*/ 	.word	0x000220f0


	//   ....[216]....
        /*0b54*/ 	.word	0x00022180


	//   ....[217]....
        /*0b58*/ 	.word	0x000221f0


	//   ....[218]....
        /*0b5c*/ 	.word	0x00022260


	//   ....[219]....
        /*0b60*/ 	.word	0x000222d0


	//   ....[220]....
        /*0b64*/ 	.word	0x00022350


	//   ....[221]....
        /*0b68*/ 	.word	0x000223c0


	//   ....[222]....
        /*0b6c*/ 	.word	0x00022460


	//   ....[223]....
        /*0b70*/ 	.word	0x000224b0


	//   ....[224]....
        /*0b74*/ 	.word	0x00022540


	//   ....[225]....
        /*0b78*/ 	.word	0x00022670


	//----- nvinfo : EIATTR_REG_RECONFIG
	.align		4
.L_286:
        /*0b7c*/ 	.byte	0x01, 0x54
	.zero		2


	//----- nvinfo : EIATTR_SYSCALL_OFFSETS
	.align		4
        /*0b80*/ 	.byte	0x04, 0x46
        /*0b82*/ 	.short	(.L_288 - .L_287)


	//   ....[0]....
.L_287:
        /*0b84*/ 	.word	0x000023e0


	//   ....[1]....
        /*0b88*/ 	.word	0x00002530


	//   ....[2]....
        /*0b8c*/ 	.word	0x00007980


	//   ....[3]....
        /*0b90*/ 	.word	0x00007d10


	//   ....[4]....
        /*0b94*/ 	.word	0x00018f00


	//   ....[5]....
        /*0b98*/ 	.word	0x00019050


	//   ....[6]....
        /*0b9c*/ 	.word	0x00019140


	//   ....[7]....
        /*0ba0*/ 	.word	0x0001a060


	//   ....[8]....
        /*0ba4*/ 	.word	0x0001a8b0


	//----- nvinfo : EIATTR_MBARRIER_INSTR_OFFSETS
	.align		4
.L_288:
        /*0ba8*/ 	.byte	0x04, 0x39
        /*0baa*/ 	.short	(.L_290 - .L_289)


	//   ....[0]....
.L_289:
        /*0bac*/ 	.word	0x00000280
        /*0bb0*/ 	.word	0x000000ff
        /*0bb4*/ 	.word	0x00038800
        /*0bb8*/ 	.short	0x0100
        /*0bba*/ 	.byte	0x08
	.zero		1


	//   ....[1]....
        /*0bbc*/ 	.word	0x00000290
        /*0bc0*/ 	.word	0x000000ff
        /*0bc4*/ 	.word	0x00038810
        /*0bc8*/ 	.short	0x0100
        /*0bca*/ 	.byte	0x08
	.zero		1


	//   ....[2]....
        /*0bcc*/ 	.word	0x000002a0
        /*0bd0*/ 	.word	0x000000ff
        /*0bd4*/ 	.word	0x00038820
        /*0bd8*/ 	.short	0x0100
        /*0bda*/ 	.byte	0x08
	.zero		1


	//   ....[3]....
        /*0bdc*/ 	.word	0x00000350
        /*0be0*/ 	.word	0x000000ff
        /*0be4*/ 	.word	0x00038830
        /*0be8*/ 	.short	0x0100
        /*0bea*/ 	.byte	0x06
	.zero		1


	//   ....[4]....
        /*0bec*/ 	.word	0x00000360
        /*0bf0*/ 	.word	0x000000ff
        /*0bf4*/ 	.word	0x00038840
        /*0bf8*/ 	.short	0x0100
        /*0bfa*/ 	.byte	0x06
	.zero		1


	//   ....[5]....
        /*0bfc*/ 	.word	0x00000370
        /*0c00*/ 	.word	0x000000ff
        /*0c04*/ 	.word	0x00038838
        /*0c08*/ 	.short	0x0100
        /*0c0a*/ 	.byte	0x06
	.zero		1


	//   ....[6]....
        /*0c0c*/ 	.word	0x00000380
        /*0c10*/ 	.word	0x000000ff
        /*0c14*/ 	.word	0x00038848
        /*0c18*/ 	.short	0x0100
        /*0c1a*/ 	.byte	0x06
	.zero		1


	//   ....[7]....
        /*0c1c*/ 	.word	0x000004b0
        /*0c20*/ 	.word	0x000000ff
        /*0c24*/ 	.word	0x00038850
        /*0c28*/ 	.short	0x0100
        /*0c2a*/ 	.byte	0x08
	.zero		1


	//   ....[8]....
        /*0c2c*/ 	.word	0x000004c0
        /*0c30*/ 	.word	0x000000ff
        /*0c34*/ 	.word	0x00038860
        /*0c38*/ 	.short	0x0100
        /*0c3a*/ 	.byte	0x08
	.zero		1


	//   ....[9]....
        /*0c3c*/ 	.word	0x000004d0
        /*0c40*/ 	.word	0x000000ff
        /*0c44*/ 	.word	0x00038858
        /*0c48*/ 	.short	0x0100
        /*0c4a*/ 	.byte	0x08
	.zero		1


	//   ....[10]....
        /*0c4c*/ 	.word	0x000004e0
        /*0c50*/ 	.word	0x000000ff
        /*0c54*/ 	.word	0x00038868
        /*0c58*/ 	.short	0x0100
        /*0c5a*/ 	.byte	0x08
	.zero		1


	//   ....[11]....
        /*0c5c*/ 	.word	0x000005d0
        /*0c60*/ 	.word	0x000000ff
        /*0c64*/ 	.word	0x00038870
        /*0c68*/ 	.short	0x0100
        /*0c6a*/ 	.byte	0x06
	.zero		1


	//   ....[12]....
        /*0c6c*/ 	.word	0x000005e0
        /*0c70*/ 	.word	0x000000ff
        /*0c74*/ 	.word	0x00038880
        /*0c78*/ 	.short	0x0100
        /*0c7a*/ 	.byte	0x06
	.zero		1


	//   ....[13]....
        /*0c7c*/ 	.word	0x000005f0
        /*0c80*/ 	.word	0x000000ff
        /*0c84*/ 	.word	0x00038878
        /*0c88*/ 	.short	0x0100
        /*0c8a*/ 	.byte	0x06
	.zero		1


	//   ....[14]....
        /*0c8c*/ 	.word	0x00000600
        /*0c90*/ 	.word	0x000000ff
        /*0c94*/ 	.word	0x00038888
        /*0c98*/ 	.short	0x0100
        /*0c9a*/ 	.byte	0x06
	.zero		1


	//   ....[15]....
        /*0c9c*/ 	.word	0x00000730
        /*0ca0*/ 	.word	0x000000ff
        /*0ca4*/ 	.word	0x00038890
        /*0ca8*/ 	.short	0x0100
        /*0caa*/ 	.byte	0x08
	.zero		1


	//   ....[16]....
        /*0cac*/ 	.word	0x00000740
        /*0cb0*/ 	.word	0x000000ff
        /*0cb4*/ 	.word	0x000388a0
        /*0cb8*/ 	.short	0x0100
        /*0cba*/ 	.byte	0x08
	.zero		1


	//   ....[17]....
        /*0cbc*/ 	.word	0x00000750
        /*0cc0*/ 	.word	0x000000ff
        /*0cc4*/ 	.word	0x00038898
        /*0cc8*/ 	.short	0x0100
        /*0cca*/ 	.byte	0x08
	.zero		1


	//   ....[18]....
        /*0ccc*/ 	.word	0x00000760
        /*0cd0*/ 	.word	0x000000ff
        /*0cd4*/ 	.word	0x000388a8
        /*0cd8*/ 	.short	0x0100
        /*0cda*/ 	.byte	0x08
	.zero		1


	//   ....[19]....
        /*0cdc*/ 	.word	0x00000890
        /*0ce0*/ 	.word	0x000000ff
        /*0ce4*/ 	.word	0x000388b0
        /*0ce8*/ 	.short	0x0100
        /*0cea*/ 	.byte	0x08
	.zero		1


	//   ....[20]....
        /*0cec*/ 	.word	0x000008a0
        /*0cf0*/ 	.word	0x000000ff
        /*0cf4*/ 	.word	0x000388c0
        /*0cf8*/ 	.short	0x0100
        /*0cfa*/ 	.byte	0x08
	.zero		1


	//   ....[21]....
        /*0cfc*/ 	.word	0x000008b0
        /*0d00*/ 	.word	0x000000ff
        /*0d04*/ 	.word	0x000388b8
        /*0d08*/ 	.short	0x0100
        /*0d0a*/ 	.byte	0x08
	.zero		1


	//   ....[22]....
        /*0d0c*/ 	.word	0x000008c0
        /*0d10*/ 	.word	0x000000ff
        /*0d14*/ 	.word	0x000388c8
        /*0d18*/ 	.short	0x0100
        /*0d1a*/ 	.byte	0x08
	.zero		1


	//   ....[23]....
        /*0d1c*/ 	.word	0x00003120
        /*0d20*/ 	.word	0x0000003a
        /*0d24*/ 	.word	0x00038890
        /*0d28*/ 	.short	0x010a
        /*0d2a*/ 	.byte	0x3f
	.zero		1


	//   ....[24]....
        /*0d2c*/ 	.word	0x00003b50
        /*0d30*/ 	.word	0x0000003a
        /*0d34*/ 	.word	0x00038890
        /*0d38*/ 	.short	0x010a
        /*0d3a*/ 	.byte	0x3f
	.zero		1


	//   ....[25]....
        /*0d3c*/ 	.word	0x00004420
        /*0d40*/ 	.word	0x0000003a
        /*0d44*/ 	.word	0x00038890
        /*0d48*/ 	.short	0x010a
        /*0d4a*/ 	.byte	0x3f
	.zero		1


	//   ....[26]....
        /*0d4c*/ 	.word	0x000047e0
        /*0d50*/ 	.word	0x00000004
        /*0d54*/ 	.word	0x00000000
        /*0d58*/ 	.short	0x0101
        /*0d5a*/ 	.byte	0x3f
	.zero		1


	//   ....[27]....
        /*0d5c*/ 	.word	0x00004820
        /*0d60*/ 	.word	0x0000003a
        /*0d64*/ 	.word	0x000388b0
        /*0d68*/ 	.short	0x010a
        /*0d6a*/ 	.byte	0x3f
	.zero		1


	//   ....[28]....
        /*0d6c*/ 	.word	0x000050d0
        /*0d70*/ 	.word	0x0000003a
        /*0d74*/ 	.word	0x00000000
        /*0d78*/ 	.short	0x0101
        /*0d7a*/ 	.byte	0x3f
	.zero		1


	//   ....[29]....
        /*0d7c*/ 	.word	0x00005ca0
        /*0d80*/ 	.word	0x0000000c
        /*0d84*/ 	.word	0x00000000
        /*0d88*/ 	.short	0x0101
        /*0d8a*/ 	.byte	0x3f
	.zero		1


	//   ....[30]....
        /*0d8c*/ 	.word	0x00006840
        /*0d90*/ 	.word	0x0000000c
        /*0d94*/ 	.word	0x00000000
        /*0d98*/ 	.short	0x0101
        /*0d9a*/ 	.byte	0x3f
	.zero		1


	//   ....[31]....
        /*0d9c*/ 	.word	0x00007a20
        /*0da0*/ 	.word	0x00000002
        /*0da4*/ 	.word	0x00038800
        /*0da8*/ 	.short	0x010a
        /*0daa*/ 	.byte	0x3f
	.zero		1


	//   ....[32]....
        /*0dac*/ 	.word	0x00007a70
        /*0db0*/ 	.word	0x00000002
        /*0db4*/ 	.word	0x00038800
        /*0db8*/ 	.short	0x010a
        /*0dba*/ 	.byte	0x3f
	.zero		1


	//   ....[33]....
        /*0dbc*/ 	.word	0x000080e0
        /*0dc0*/ 	.word	0x00000002
        /*0dc4*/ 	.word	0x00038800
        /*0dc8*/ 	.short	0x010a
        /*0dca*/ 	.byte	0x3f
	.zero		1


	//   ....[34]....
        /*0dcc*/ 	.word	0x00008fe0
        /*0dd0*/ 	.word	0x00000002
        /*0dd4*/ 	.word	0x00038800
        /*0dd8*/ 	.short	0x010a
        /*0dda*/ 	.byte	0x3f
	.zero		1


	//   ....[35]....
        /*0ddc*/ 	.word	0x00009e30
        /*0de0*/ 	.word	0x0000000d
        /*0de4*/ 	.word	0x00038830
        /*0de8*/ 	.short	0x010a
        /*0dea*/ 	.byte	0x3f
	.zero		1


	//   ....[36]....
        /*0dec*/ 	.word	0x00009ee0
        /*0df0*/ 	.word	0x0000000d
        /*0df4*/ 	.word	0x00038830
        /*0df8*/ 	.short	0x010a
        /*0dfa*/ 	.byte	0x3f
	.zero		1


	//   ....[37]....
        /*0dfc*/ 	.word	0x0000a1f0
        /*0e00*/ 	.word	0x00000002
        /*0e04*/ 	.word	0x00038810
        /*0e08*/ 	.short	0x010a
        /*0e0a*/ 	.byte	0x3f
	.zero		1


	//   ....[38]....
        /*0e0c*/ 	.word	0x0000a240
        /*0e10*/ 	.word	0x0000000d
        /*0e14*/ 	.word	0x00038850
        /*0e18*/ 	.short	0x010a
        /*0e1a*/ 	.byte	0x3f
	.zero		1


	//   ....[39]....
        /*0e1c*/ 	.word	0x0000a2f0
        /*0e20*/ 	.word	0x0000000d
        /*0e24*/ 	.word	0x00038850
        /*0e28*/ 	.short	0x010a
        /*0e2a*/ 	.byte	0x3f
	.zero		1


	//   ....[40]....
        /*0e2c*/ 	.word	0x0000c370
        /*0e30*/ 	.word	0x00000015
        /*0e34*/ 	.word	0x00000000
        /*0e38*/ 	.short	0x0101
        /*0e3a*/ 	.byte	0x3f
	.zero		1


	//   ....[41]....
        /*0e3c*/ 	.word	0x0000cc20
        /*0e40*/ 	.word	0x0000000d
        /*0e44*/ 	.word	0x00000000
        /*0e48*/ 	.short	0x0101
        /*0e4a*/ 	.byte	0x3f
	.zero		1


	//   ....[42]....
        /*0e4c*/ 	.word	0x0000cd50
        /*0e50*/ 	.word	0x0000000e
        /*0e54*/ 	.word	0x00038830
        /*0e58*/ 	.short	0x010a
        /*0e5a*/ 	.byte	0x3f
	.zero		1


	//   ....[43]....
        /*0e5c*/ 	.word	0x0000ce00
        /*0e60*/ 	.word	0x0000000e
        /*0e64*/ 	.word	0x00038830
        /*0e68*/ 	.short	0x010a
        /*0e6a*/ 	.byte	0x3f
	.zero		1


	//   ....[44]....
        /*0e6c*/ 	.word	0x0000d070
        /*0e70*/ 	.word	0x0000000e
        /*0e74*/ 	.word	0x00038850
        /*0e78*/ 	.short	0x010a
        /*0e7a*/ 	.byte	0x3f
	.zero		1


	//   ....[45]....
        /*0e7c*/ 	.word	0x0000d0e0
        /*0e80*/ 	.word	0x0000000e
        /*0e84*/ 	.word	0x00038850
        /*0e88*/ 	.short	0x010a
        /*0e8a*/ 	.byte	0x3f
	.zero		1


	//   ....[46]....
        /*0e8c*/ 	.word	0x0000ed60
        /*0e90*/ 	.word	0x0000000b
        /*0e94*/ 	.word	0x00000000
        /*0e98*/ 	.short	0x0101
        /*0e9a*/ 	.byte	0x3f
	.zero		1


	//   ....[47]....
        /*0e9c*/ 	.word	0x0000ff80
        /*0ea0*/ 	.word	0x0000000e
        /*0ea4*/ 	.word	0x00000000
        /*0ea8*/ 	.short	0x0101
        /*0eaa*/ 	.byte	0x3f
	.zero		1


	//   ....[48]....
        /*0eac*/ 	.word	0x00012670
        /*0eb0*/ 	.word	0x00000000
        /*0eb4*/ 	.word	0x00000000
        /*0eb8*/ 	.short	0x0101
        /*0eba*/ 	.byte	0x3f
	.zero		1


	//   ....[49]....
        /*0ebc*/ 	.word	0x000135d0
        /*0ec0*/ 	.word	0x00000008
        /*0ec4*/ 	.word	0x00000000
        /*0ec8*/ 	.short	0x0101
        /*0eca*/ 	.byte	0x3f
	.zero		1


	//   ....[50]....
        /*0ecc*/ 	.word	0x000171f0
        /*0ed0*/ 	.word	0x00000012
        /*0ed4*/ 	.word	0x00038820
        /*0ed8*/ 	.short	0x010a
        /*0eda*/ 	.byte	0x3f
	.zero		1


	//   ....[51]....
        /*0edc*/ 	.word	0x00017280
        /*0ee0*/ 	.word	0x00000003
        /*0ee4*/ 	.word	0x000388a0
        /*0ee8*/ 	.short	0x010a
        /*0eea*/ 	.byte	0x3f
	.zero		1


	//   ....[52]....
        /*0eec*/ 	.word	0x000174d0
        /*0ef0*/ 	.word	0x00000003
        /*0ef4*/ 	.word	0x000388c0
        /*0ef8*/ 	.short	0x010a
        /*0efa*/ 	.byte	0x3f
	.zero		1


	//   ....[53]....
        /*0efc*/ 	.word	0x00017ea0
        /*0f00*/ 	.word	0x00000008
        /*0f04*/ 	.word	0x000388a0
        /*0f08*/ 	.short	0x010a
        /*0f0a*/ 	.byte	0x3f
	.zero		1


	//   ....[54]....
        /*0f0c*/ 	.word	0x000180e0
        /*0f10*/ 	.word	0x00000008
        /*0f14*/ 	.word	0x000388c0
        /*0f18*/ 	.short	0x010a
        /*0f1a*/ 	.byte	0x3f
	.zero		1


	//   ....[55]....
        /*0f1c*/ 	.word	0x000198c0
        /*0f20*/ 	.word	0x0000001a
        /*0f24*/ 	.word	0x00038840
        /*0f28*/ 	.short	0x010a
        /*0f2a*/ 	.byte	0x3f
	.zero		1


	//   ....[56]....
        /*0f2c*/ 	.word	0x00019d90
        /*0f30*/ 	.word	0x0000001a
        /*0f34*/ 	.word	0x00038830
        /*0f38*/ 	.short	0x0107
        /*0f3a*/ 	.byte	0x3f
	.zero		1


	//   ....[57]....
        /*0f3c*/ 	.word	0x00019e60
        /*0f40*/ 	.word	0x0000001a
        /*0f44*/ 	.word	0x00038830
        /*0f48*/ 	.short	0x0101
        /*0f4a*/ 	.byte	0x3f
	.zero		1


	//   ....[58]....
        /*0f4c*/ 	.word	0x0001a6f0
        /*0f50*/ 	.word	0x00000012
        /*0f54*/ 	.word	0x00038800
        /*0f58*/ 	.short	0x0107
        /*0f5a*/ 	.byte	0x3f
	.zero		1


	//   ....[59]....
        /*0f5c*/ 	.word	0x0001a780
        /*0f60*/ 	.word	0x00000012
        /*0f64*/ 	.word	0x00038800
        /*0f68*/ 	.short	0x0101
        /*0f6a*/ 	.byte	0x3f
	.zero		1


	//   ....[60]....
        /*0f6c*/ 	.word	0x0001b670
        /*0f70*/ 	.word	0x00000012
        /*0f74*/ 	.word	0x00038810
        /*0f78*/ 	.short	0x0107
        /*0f7a*/ 	.byte	0x3f
	.zero		1


	//   ....[61]....
        /*0f7c*/ 	.word	0x0001b770
        /*0f80*/ 	.word	0x00000012
        /*0f84*/ 	.word	0x00038810
        /*0f88*/ 	.short	0x0101
        /*0f8a*/ 	.byte	0x3f
	.zero		1


	//   ....[62]....
        /*0f8c*/ 	.word	0x0001b790
        /*0f90*/ 	.word	0x00000012
        /*0f94*/ 	.word	0x00038820
        /*0f98*/ 	.short	0x010a
        /*0f9a*/ 	.byte	0x3f
	.zero		1


	//   ....[63]....
        /*0f9c*/ 	.word	0x0001b820
        /*0fa0*/ 	.word	0x0000001a
        /*0fa4*/ 	.word	0x00038860
        /*0fa8*/ 	.short	0x010a
        /*0faa*/ 	.byte	0x3f
	.zero		1


	//   ....[64]....
        /*0fac*/ 	.word	0x0001c130
        /*0fb0*/ 	.word	0x0000001a
        /*0fb4*/ 	.word	0x00038850
        /*0fb8*/ 	.short	0x0107
        /*0fba*/ 	.byte	0x3f
	.zero		1


	//   ....[65]....
        /*0fbc*/ 	.word	0x0001c200
        /*0fc0*/ 	.word	0x0000001a
        /*0fc4*/ 	.word	0x00038850
        /*0fc8*/ 	.short	0x0101
        /*0fca*/ 	.byte	0x3f
	.zero		1


	//   ....[66]....
        /*0fcc*/ 	.word	0x0001c580
        /*0fd0*/ 	.word	0x00000006
        /*0fd4*/ 	.word	0x00038840
        /*0fd8*/ 	.short	0x010a
        /*0fda*/ 	.byte	0x3f
	.zero		1


	//   ....[67]....
        /*0fdc*/ 	.word	0x0001c8a0
        /*0fe0*/ 	.word	0x00000006
        /*0fe4*/ 	.word	0x00038830
        /*0fe8*/ 	.short	0x0107
        /*0fea*/ 	.byte	0x3f
	.zero		1


	//   ....[68]....
        /*0fec*/ 	.word	0x0001c960
        /*0ff0*/ 	.word	0x00000006
        /*0ff4*/ 	.word	0x00038830
        /*0ff8*/ 	.short	0x0101
        /*0ffa*/ 	.byte	0x3f
	.zero		1


	//   ....[69]....
        /*0ffc*/ 	.word	0x0001c990
        /*1000*/ 	.word	0x00000006
        /*1004*/ 	.word	0x00038860
        /*1008*/ 	.short	0x010a
        /*100a*/ 	.byte	0x3f
	.zero		1


	//   ....[70]....
        /*100c*/ 	.word	0x0001d040
        /*1010*/ 	.word	0x00000006
        /*1014*/ 	.word	0x00038850
        /*1018*/ 	.short	0x0107
        /*101a*/ 	.byte	0x3f
	.zero		1


	//   ....[71]....
        /*101c*/ 	.word	0x0001d100
        /*1020*/ 	.word	0x00000006
        /*1024*/ 	.word	0x00038850
        /*1028*/ 	.short	0x0101
        /*102a*/ 	.byte	0x3f
	.zero		1


	//   ....[72]....
        /*102c*/ 	.word	0x0001df80
        /*1030*/ 	.word	0x00000007
        /*1034*/ 	.word	0x00038820
        /*1038*/ 	.short	0x010a
        /*103a*/ 	.byte	0x3f
	.zero		1


	//   ....[73]....
        /*103c*/ 	.word	0x0001e0f0
        /*1040*/ 	.word	0x00000005
        /*1044*/ 	.word	0x00038840
        /*1048*/ 	.short	0x010a
        /*104a*/ 	.byte	0x3f
	.zero		1


	//   ....[74]....
        /*104c*/ 	.word	0x0001e190
        /*1050*/ 	.word	0x00000003
        /*1054*/ 	.word	0x00038840
        /*1058*/ 	.short	0x010a
        /*105a*/ 	.byte	0x3f
	.zero		1


	//   ....[75]....
        /*105c*/ 	.word	0x0001e1d0
        /*1060*/ 	.word	0x00000005
        /*1064*/ 	.word	0x00038860
        /*1068*/ 	.short	0x010a
        /*106a*/ 	.byte	0x3f
	.zero		1


	//   ....[76]....
        /*106c*/ 	.word	0x0001e210
        /*1070*/ 	.word	0x00000003
        /*1074*/ 	.word	0x00038860
        /*1078*/ 	.short	0x010a
        /*107a*/ 	.byte	0x3f
	.zero		1


	//   ....[77]....
        /*107c*/ 	.word	0x0001e270
        /*1080*/ 	.word	0x0000003a
        /*1084*/ 	.word	0x00038890
        /*1088*/ 	.short	0x010a
        /*108a*/ 	.byte	0x3f
	.zero		1


	//   ....[78]....
        /*108c*/ 	.word	0x0001e3d0
        /*1090*/ 	.word	0x0000003a
        /*1094*/ 	.word	0x00038890
        /*1098*/ 	.short	0x010a
        /*109a*/ 	.byte	0x3f
	.zero		1


	//   ....[79]....
        /*109c*/ 	.word	0x0001e540
        /*10a0*/ 	.word	0x0000003a
        /*10a4*/ 	.word	0x00038890
        /*10a8*/ 	.short	0x010a
        /*10aa*/ 	.byte	0x3f
	.zero		1


	//   ....[80]....
        /*10ac*/ 	.word	0x0001e6a0
        /*10b0*/ 	.word	0x0000003a
        /*10b4*/ 	.word	0x000388b0
        /*10b8*/ 	.short	0x010a
        /*10ba*/ 	.byte	0x3f
	.zero		1


	//   ....[81]....
        /*10bc*/ 	.word	0x0001e8c0
        /*10c0*/ 	.word	0x00000002
        /*10c4*/ 	.word	0x00038800
        /*10c8*/ 	.short	0x010a
        /*10ca*/ 	.byte	0x3f
	.zero		1


	//   ....[82]....
        /*10cc*/ 	.word	0x0001ead0
        /*10d0*/ 	.word	0x00000002
        /*10d4*/ 	.word	0x00038800
        /*10d8*/ 	.short	0x010a
        /*10da*/ 	.byte	0x3f
	.zero		1


	//   ....[83]....
        /*10dc*/ 	.word	0x0001eb20
        /*10e0*/ 	.word	0x0000000d
        /*10e4*/ 	.word	0x00038830
        /*10e8*/ 	.short	0x010a
        /*10ea*/ 	.byte	0x3f
	.zero		1


	//   ....[84]....
        /*10ec*/ 	.word	0x0001eb70
        /*10f0*/ 	.word	0x00000002
        /*10f4*/ 	.word	0x00038810
        /*10f8*/ 	.short	0x010a
        /*10fa*/ 	.byte	0x3f
	.zero		1


	//   ....[85]....
        /*10fc*/ 	.word	0x0001ebc0
        /*1100*/ 	.word	0x0000000d
        /*1104*/ 	.word	0x00038850
        /*1108*/ 	.short	0x010a
        /*110a*/ 	.byte	0x3f
	.zero		1


	//   ....[86]....
        /*110c*/ 	.word	0x0001ec10
        /*1110*/ 	.word	0x0000000e
        /*1114*/ 	.word	0x00038830
        /*1118*/ 	.short	0x010a
        /*111a*/ 	.byte	0x3f
	.zero		1


	//   ....[87]....
        /*111c*/ 	.word	0x0001ec60
        /*1120*/ 	.word	0x0000000e
        /*1124*/ 	.word	0x00038850
        /*1128*/ 	.short	0x010a
        /*112a*/ 	.byte	0x3f
	.zero		1


	//   ....[88]....
        /*112c*/ 	.word	0x0001ee00
        /*1130*/ 	.word	0x00000012
        /*1134*/ 	.word	0x00038820
        /*1138*/ 	.short	0x010a
        /*113a*/ 	.byte	0x3f
	.zero		1


	//   ....[89]....
        /*113c*/ 	.word	0x0001ee50
        /*1140*/ 	.word	0x00000003
        /*1144*/ 	.word	0x000388a0
        /*1148*/ 	.short	0x010a
        /*114a*/ 	.byte	0x3f
	.zero		1


	//   ....[90]....
        /*114c*/ 	.word	0x0001eea0
        /*1150*/ 	.word	0x00000003
        /*1154*/ 	.word	0x000388c0
        /*1158*/ 	.short	0x010a
        /*115a*/ 	.byte	0x3f
	.zero		1


	//   ....[91]....
        /*115c*/ 	.word	0x0001eef0
        /*1160*/ 	.word	0x00000008
        /*1164*/ 	.word	0x000388a0
        /*1168*/ 	.short	0x010a
        /*116a*/ 	.byte	0x3f
	.zero		1


	//   ....[92]....
        /*116c*/ 	.word	0x0001ef40
        /*1170*/ 	.word	0x00000008
        /*1174*/ 	.word	0x000388c0
        /*1178*/ 	.short	0x010a
        /*117a*/ 	.byte	0x3f
	.zero		1


	//   ....[93]....
        /*117c*/ 	.word	0x0001f060
        /*1180*/ 	.word	0x0000001a
        /*1184*/ 	.word	0x00038840
        /*1188*/ 	.short	0x010a
        /*118a*/ 	.byte	0x3f
	.zero		1


	//   ....[94]....
        /*118c*/ 	.word	0x000205f0
        /*1190*/ 	.word	0x00000012
        /*1194*/ 	.word	0x00038820
        /*1198*/ 	.short	0x010a
        /*119a*/ 	.byte	0x3f
	.zero		1


	//   ....[95]....
        /*119c*/ 	.word	0x00020640
        /*11a0*/ 	.word	0x0000001a
        /*11a4*/ 	.word	0x00038860
        /*11a8*/ 	.short	0x010a
        /*11aa*/ 	.byte	0x3f
	.zero		1


	//   ....[96]....
        /*11ac*/ 	.word	0x00020f30
        /*11b0*/ 	.word	0x00000006
        /*11b4*/ 	.word	0x00038840
        /*11b8*/ 	.short	0x010a
        /*11ba*/ 	.byte	0x3f
	.zero		1


	//   ....[97]....
        /*11bc*/ 	.word	0x000213f0
        /*11c0*/ 	.word	0x00000006
        /*11c4*/ 	.word	0x00038860
        /*11c8*/ 	.short	0x010a
        /*11ca*/ 	.byte	0x3f
	.zero		1


	//   ....[98]....
        /*11cc*/ 	.word	0x00022590
        /*11d0*/ 	.word	0x00000007
        /*11d4*/ 	.word	0x00038820
        /*11d8*/ 	.short	0x010a
        /*11da*/ 	.byte	0x3f
	.zero		1


	//   ....[99]....
        /*11dc*/ 	.word	0x00022730
        /*11e0*/ 	.word	0x00000005
        /*11e4*/ 	.word	0x00038840
        /*11e8*/ 	.short	0x010a
        /*11ea*/ 	.byte	0x3f
	.zero		1


	//   ....[100]....
        /*11ec*/ 	.word	0x00022780
        /*11f0*/ 	.word	0x00000003
        /*11f4*/ 	.word	0x00038840
        /*11f8*/ 	.short	0x010a
        /*11fa*/ 	.byte	0x3f
	.zero		1


	//   ....[101]....
        /*11fc*/ 	.word	0x000227d0
        /*1200*/ 	.word	0x00000005
        /*1204*/ 	.word	0x00038860
        /*1208*/ 	.short	0x010a
        /*120a*/ 	.byte	0x3f
	.zero		1


	//----- nvinfo : EIATTR_NUM_MBARRIERS
	.align		4
.L_290:
        /*120c*/ 	.byte	0x03, 0x38
        /*120e*/ 	.short	0x0017


	//----- nvinfo : EIATTR_EXIT_INSTR_OFFSETS
	.align		4
        /*1210*/ 	.byte	0x04, 0x1c
        /*1212*/ 	.short	(.L_292 - .L_291)


	//   ....[0]....
.L_291:
        /*1214*/ 	.word	0x0001e260


	//----- nvinfo : EIATTR_MAX_THREADS
	.align		4
.L_292:
        /*1218*/ 	.byte	0x04, 0x05
        /*121a*/ 	.short	(.L_294 - .L_293)
.L_293:
        /*121c*/ 	.word	0x00000180
        /*1220*/ 	.word	0x00000001
        /*1224*/ 	.word	0x00000001


	//----- nvinfo : EIATTR_CRS_STACK_SIZE
	.align		4
.L_294:
        /*1228*/ 	.byte	0x04, 0x1e
        /*122a*/ 	.short	(.L_296 - .L_295)
.L_295:
        /*122c*/ 	.word	0x00000000


	//----- nvinfo : EIATTR_CBANK_PARAM_SIZE
	.align		4
.L_296:
        /*1230*/ 	.byte	0x03, 0x19
        /*1232*/ 	.short	0x0bf0


	//----- nvinfo : EIATTR_PARAM_CBANK
	.align		4
        /*1234*/ 	.byte	0x04, 0x0a
        /*1236*/ 	.short	(.L_298 - .L_297)
	.align		4
.L_297:
        /*1238*/ 	.word	index@(.nv.constant0._ZN7cutlass13device_kernelIN5flash11enable_sm90INS1_16FlashAttnFwdSm90INS1_25CollectiveMainloopFwdSm90ILi2EN4cute5tupleIJNS5_1CILi1EEES8_S8_EEENS6_IJNS7_ILi64EEESA_SA_EEELi512ENS_6half_tEfNS_4arch4Sm90ELb0ELb0ELb0ELb1ELb1ELb1ELb1ELb0ELb0ELb1ELb1ELb0EEENS1_21CollectiveEpilogueFwdINS6_IJSA_NS7_ILi512EEESA_EEES9_SC_SE_Li256ELb1ELb1ELb1ELb0EEENS1_36VarlenDynamicPersistentTileSchedulerILi64ELi64ELi256ELi128ELb1ELb1ELb1ELb0ELb1ELb1EEEEEEEEEvNT_6ParamsE)
        /*123c*/ 	.short	0x0210
        /*123e*/ 	.short	0x0bf0


	//----- nvinfo : EIATTR_SW_WAR
	.align		4
.L_298:
        /*1240*/ 	.byte	0x04, 0x36
        /*1242*/ 	.short	(.L_300 - .L_299)
.L_299:
        /*1244*/ 	.word	0x00000008
.L_300:


//--------------------- .nv.info._ZN7cutlass13device_kernelIN5flash11enable_sm90INS1_16FlashAttnFwdSm90INS1_25CollectiveMainloopFwdSm90ILi2EN4cute5tupleIJNS5_1CILi1EEES8_S8_EEENS6_IJNS7_ILi64EEESA_SA_EEELi512ENS_6half_tEfNS_4arch4Sm90ELb0ELb1ELb0ELb0ELb1ELb0ELb0ELb0ELb0ELb1ELb1ELb0EEENS1_21CollectiveEpilogueFwdINS6_IJSA_NS7_ILi512EEESA_EEES9_SC_SE_Li256ELb0ELb1ELb1ELb0EEENS1_19SingleTileSchedulerILb0ELb1ELb1ELi64EEEEEEEEEvNT_6ParamsE --------------------------
	.section	.nv.info._ZN7cutlass13device_kernelIN5flash11enable_sm90INS1_16FlashAttnFwdSm90INS1_25CollectiveMainloopFwdSm90ILi2EN4cute5tupleIJNS5_1CILi1EEES8_S8_EEENS6_IJNS7_ILi64EEESA_SA_EEELi512ENS_6half_tEfNS_4arch4Sm90ELb0ELb1ELb0ELb0ELb1ELb0ELb0ELb0ELb0ELb1ELb1ELb0EEENS1_21CollectiveEpilogueFwdINS6_IJSA_NS7_ILi512EEESA_EEES9_SC_SE_Li256ELb0ELb1ELb1ELb0EEENS1_19SingleTileSchedulerILb0ELb1ELb1ELi64EEEEEEEEEvNT_6ParamsE,"",@"SHT_CUDA_INFO"
	.sectionflags	@""
	.align	4


	//----- nvinfo : EIATTR_CUDA_API_VERSION
	.align		4
        /*0000*/ 	.byte	0x04, 0x37
        /*0002*/ 	.short	(.L_302 - .L_301)
.L_301:
        /*0004*/ 	.word	0x00000082


	//----- nvinfo : EIATTR_KPARAM_INFO
	.align		4
.L_302:
        /*0008*/ 	.byte	0x04, 0x17
        /*000a*/ 	.short	(.L_304 - .L_303)
.L_303:
        /*000c*/ 	.word	0x00000000
        /*0010*/ 	.short	0x0000
        /*0012*/ 	.short	0x0070
        /*0014*/ 	.byte	0x00, 0xf0, 0x01, 0x28


	//----- nvinfo : EIATTR_SPARSE_MMA_MASK
	.align		4
.L_304:
        /*0018*/ 	.byte	0x03, 0x50
        /*001a*/ 	.short	0x0000


	//----- nvinfo : EIATTR_MAXREG_COUNT
	.align		4
        /*001c*/ 	.byte	0x03, 0x1b
        /*001e*/ 	.short	0x00a8


	//----- nvinfo : EIATTR_NUM_BARRIERS
	.align		4
        /*0020*/ 	.byte	0x02, 0x4c
        /*0022*/ 	.byte	0x10
	.zero		1


	//----- nvinfo : EIATTR_EXTERNS
	.align		4
        /*0024*/ 	.byte	0x04, 0x0f
        /*0026*/ 	.short	(.L_306 - .L_305)


	//   ....[0]....
	.align		4
.L_305:
        /*0028*/ 	.word	index@(__assertfail)


	//----- nvinfo : EIATTR_MERCURY_ISA_VERSION
	.align		4
.L_306:
        /*002c*/ 	.byte	0x03, 0x5f
        /*002e*/ 	.short	0x0101


	//----- nvinfo : EIATTR_INT_WARP_WIDE_INSTR_OFFSETS
	.align		4
        /*0030*/ 	.byte	0x04, 0x31
        /*0032*/ 	.short	(.L_308 - .L_307)


	//   ....[0]....
.L_307:
        /*0034*/ 	.word	0x000000b0


	//   ....[1]....
        /*0038*/ 	.word	0x000000c0


	//   ....[2]....
        /*003c*/ 	.word	0x00000160


	//----- nvinfo : EIATTR_COOP_GROUP_MASK_REGIDS
	.align		4
.L_308:
        /*0040*/ 	.byte	0x04, 0x29
        /*0042*/ 	.short	(.L_310 - .L_309)


	//   ....[0]....
.L_309:
        /*0044*/ 	.word	0xffffffff


	//   ....[1]....
        /*0048*/ 	.word	0xffffffff


	//   ....[2]....
        /*004c*/ 	.word	0xffffffff


	//   ....[3]....
        /*0050*/ 	.word	0xffffffff


	//   ....[4]....
        /*0054*/ 	.word	0xffffffff


	//   ....[5]....
        /*0058*/ 	.word	0xffffffff


	//   ....[6]....
        /*005c*/ 	.word	0xffffffff


	//   ....[7]....
        /*0060*/ 	.word	0xffffffff


	//   ....[8]....
        /*0064*/ 	.word	0xffffffff


	//   ....[9]....
        /*0068*/ 	.word	0xffffffff


	//   ....[10]....
        /*006c*/ 	.word	0xffffffff


	//   ....[11]....
        /*0070*/ 	.word	0xffffffff


	//   ....[12]....
        /*0074*/ 	.word	0xffffffff


	//   ....[13]....
        /*0078*/ 	.word	0xffffffff


	//   ....[14]....
        /*007c*/ 	.word	0xffffffff


	//   ....[15]....
        /*0080*/ 	.word	0xffffffff


	//   ....[16]....
        /*0084*/ 	.word	0xffffffff


	//   ....[17]....
        /*0088*/ 	.word	0xffffffff


	//   ....[18]....
        /*008c*/ 	.word	0xffffffff


	//   ....[19]....
        /*0090*/ 	.word	0xffffffff


	//   ....[20]....
        /*0094*/ 	.word	0xffffffff


	//   ....[21]....
        /*0098*/ 	.word	0xffffffff


	//   ....[22]....
        /*009c*/ 	.word	0xffffffff


	//   ....[23]....
        /*00a0*/ 	.word	0xffffffff


	//   ....[24]....
        /*00a4*/ 	.word	0xffffffff


	//   ....[25]....
        /*00a8*/ 	.word	0xffffffff


	//   ....[26]....
        /*00ac*/ 	.word	0xffffffff


	//   ....[27]....
        /*00b0*/ 	.word	0xffffffff


	//   ....[28]....
        /*00b4*/ 	.word	0xffffffff


	//   ....[29]....
        /*00b8*/ 	.word	0xffffffff


	//   ....[30]....
        /*00bc*/ 	.word	0xffffffff


	//   ....[31]....
        /*00c0*/ 	.word	0xffffffff


	//   ....[32]....
        /*00c4*/ 	.word	0xffffffff


	//   ....[33]....
        /*00c8*/ 	.word	0xffffffff


	//   ....[34]....
        /*00cc*/ 	.word	0xffffffff


	//   ....[35]....
        /*00d0*/ 	.word	0xffffffff


	//   ....[36]....
        /*00d4*/ 	.word	0xffffffff


	//   ....[37]....
        /*00d8*/ 	.word	0xffffffff


	//   ....[38]....
        /*00dc*/ 	.word	0xffffffff


	//   ....[39]....
        /*00e0*/ 	.word	0xffffffff


	//   ....[40]....
        /*00e4*/ 	.word	0xffffffff


	//   ....[41]....
        /*00e8*/ 	.word	0xffffffff


	//   ....[42]....
        /*00ec*/ 	.word	0xffffffff


	//   ....[43]....
        /*00f0*/ 	.word	0xffffffff


	//   ....[44]....
        /*00f4*/ 	.word	0xffffffff


	//   ....[45]....
        /*00f8*/ 	.word	0xffffffff


	//   ....[46]....
        /*00fc*/ 	.word	0xffffffff


	//   ....[47]....
        /*0100*/ 	.word	0xffffffff


	//   ....[48]....
        /*0104*/ 	.word	0xffffffff


	//   ....[49]....
        /*0108*/ 	.word	0xffffffff


	//   ....[50]....
        /*010c*/ 	.word	0xffffffff


	//   ....[51]....
        /*0110*/ 	.word	0xffffffff


	//   ....[52]....
        /*0114*/ 	.word	0xffffffff


	//   ....[53]....
        /*0118*/ 	.word	0xffffffff


	//   ....[54]....
        /*011c*/ 	.word	0xffffffff


	//   ....[55]....
        /*0120*/ 	.word	0xffffffff


	//   ....[56]....
        /*0124*/ 	.word	0xffffffff


	//   ....[57]....
        /*0128*/ 	.word	0xffffffff


	//   ....[58]....
        /*012c*/ 	.word	0xffffffff


	//   ....[59]....
        /*0130*/ 	.word	0xffffffff


	//   ....[60]....
        /*0134*/ 	.word	0xffffffff


	//   ....[61]....
        /*0138*/ 	.word	0xffffffff


	//   ....[62]....
        /*013c*/ 	.word	0xffffffff


	//   ....[63]....
        /*0140*/ 	.word	0xffffffff


	//   ....[64]....
        /*0144*/ 	.word	0xffffffff


	//   ....[65]....
        /*0148*/ 	.word	0xffffffff


	//   ....[66]....
        /*014c*/ 	.word	0xffffffff


	//   ....[67]....
        /*0150*/ 	.word	0xffffffff


	//   ....[68]....
        /*0154*/ 	.word	0xffffffff


	//   ....[69]....
        /*0158*/ 	.word	0xffffffff


	//   ....[70]....
        /*015c*/ 	.word	0xffffffff


	//   ....[71]....
        /*0160*/ 	.word	0xffffffff


	//   ....[72]....
        /*0164*/ 	.word	0xffffffff


	//   ....[73]....
        /*0168*/ 	.word	0xffffffff


	//   ....[74]....
        /*016c*/ 	.word	0xffffffff


	//   ....[75]....
        /*0170*/ 	.word	0xffffffff


	//   ....[76]....
        /*0174*/ 	.word	0xffffffff


	//   ....[77]....
        /*0178*/ 	.word	0xffffffff


	//   ....[78]....
        /*017c*/ 	.word	0xffffffff


	//   ....[79]....
        /*0180*/ 	.word	0xffffffff


	//   ....[80]....
        /*0184*/ 	.word	0xffffffff


	//   ....[81]....
        /*0188*/ 	.word	0xffffffff


	//   ....[82]....
        /*018c*/ 	.word	0xffffffff


	//   ....[83]....
        /*0190*/ 	.word	0xffffffff


	//   ....[84]....
        /*0194*/ 	.word	0xffffffff


	//   ....[85]....
        /*0198*/ 	.word	0xffffffff


	//   ....[86]....
        /*019c*/ 	.word	0xffffffff


	//   ....[87]....
        /*01a0*/ 	.word	0xffffffff


	//   ....[88]....
        /*01a4*/ 	.word	0xffffffff


	//   ....[89]....
        /*01a8*/ 	.word	0x0500000f


	//   ....[90]....
        /*01ac*/ 	.word	0x0500000f


	//   ....[91]....
        /*01b0*/ 	.word	0x0500000f


	//   ....[92]....
        /*01b4*/ 	.word	0x0500000f


	//   ....[93]....
        /*01b8*/ 	.word	0x0500000f


	//   ....[94]....
        /*01bc*/ 	.word	0x0500000f


	//   ....[95]....
        /*01c0*/ 	.word	0x0500000f


	//   ....[96]....
        /*01c4*/ 	.word	0x0500000f


	//   ....[97]....
        /*01c8*/ 	.word	0x0500000f


	//   ....[98]....
        /*01cc*/ 	.word	0x0500000f


	//   ....[99]....
        /*01d0*/ 	.word	0x0500000f


	//   ....[100]....
        /*01d4*/ 	.word	0x0500000f


	//   ....[101]....
        /*01d8*/ 	.word	0x0500000f


	//   ....[102]....
        /*01dc*/ 	.word	0x0500000f


	//   ....[103]....
        /*01e0*/ 	.word	0x0500000f


	//   ....[104]....
        /*01e4*/ 	.word	0x0500000f


	//   ....[105]....
        /*01e8*/ 	.word	0x0500000f


	//   ....[106]....
        /*01ec*/ 	.word	0x0500000f


	//   ....[107]....
        /*01f0*/ 	.word	0x0500000f


	//   ....[108]....
        /*01f4*/ 	.word	0x0500000f


	//   ....[109]....
        /*01f8*/ 	.word	0x0500000f


	//   ....[110]....
        /*01fc*/ 	.word	0x0500000f


	//   ....[111]....
        /*0200*/ 	.word	0x0500000f


	//   ....[112]....
        /*0204*/ 	.word	0x0500000f


	//   ....[113]....
        /*0208*/ 	.word	0x0500000f


	//   ....[114]....
        /*020c*/ 	.word	0x0500000f


	//   ....[115]....
        /*0210*/ 	.word	0x0500000f


	//   ....[116]....
        /*0214*/ 	.word	0x0500000f


	//   ....[117]....
        /*0218*/ 	.word	0x0500000f


	//   ....[118]....
        /*021c*/ 	.word	0x0500000f


	//   ....[119]....
        /*0220*/ 	.word	0x0500000f


	//   ....[120]....
        /*0224*/ 	.word	0x0500000f


	//   ....[121]....
        /*0228*/ 	.word	0x0500000f


	//   ....[122]....
        /*022c*/ 	.word	0x0500000f


	//   ....[123]....
        /*0230*/ 	.word	0x0500000f


	//   ....[124]....
        /*0234*/ 	.word	0x0500000f


	//   ....[125]....
        /*0238*/ 	.word	0x0500000f


	//   ....[126]....
        /*023c*/ 	.word	0x0500000f


	//   ....[127]....
        /*0240*/ 	.word	0x0500000f


	//   ....[128]....
        /*0244*/ 	.word	0x0500000f


	//   ....[129]....
        /*0248*/ 	.word	0x0500000f


	//   ....[130]....
        /*024c*/ 	.word	0x0500000f


	//----- nvinfo : EIATTR_COOP_GROUP_INSTR_OFFSETS
	.align		4
.L_310:
        /*0250*/ 	.byte	0x04, 0x28
        /*0252*/ 	.short	(.L_312 - .L_311)


	//   ....[0]....
.L_311:
        /*0254*/ 	.word	0x00000060


	//   ....[1]....
        /*0258*/ 	.word	0x000000a0


	//   ....[2]....
        /*025c*/ 	.word	0x00000280


	//   ....[3]....
        /*0260*/ 	.word	0x000003e0


	//   ....[4]....
        /*0264*/ 	.word	0x00000500


	//   ....[5]....
        /*0268*/ 	.word	0x00000660


	//   ....[6]....
        /*026c*/ 	.word	0x000015c0


	//   ....[7]....
        /*0270*/ 	.word	0x000039f0


	//   ....[8]....
        /*0274*/ 	.word	0x00004240


	//   ....[9]....
        /*0278*/ 	.word	0x00004440


	//   ....[10]....
        /*027c*/ 	.word	0x00004f10


	//   ....[11]....
        /*0280*/ 	.word	0x00005010


	//   ....[12]....
        /*0284*/ 	.word	0x00005300


	//   ....[13]....
        /*0288*/ 	.word	0x00005380


	//   ....[14]....
        /*028c*/ 	.word	0x00005dc0


	//   ....[15]....
        /*0290*/ 	.word	0x00006500


	//   ....[16]....
        /*0294*/ 	.word	0x00006710


	//   ....[17]....
        /*0298*/ 	.word	0x00006e00


	//   ....[18]....
        /*029c*/ 	.word	0x00006ec0


	//   ....[19]....
        /*02a0*/ 	.word	0x00007290


	//   ....[20]....
        /*02a4*/ 	.word	0x00007350


	//   ....[21]....
        /*02a8*/ 	.word	0x00008460


	//   ....[22]....
        /*02ac*/ 	.word	0x00008be0


	//   ....[23]....
        /*02b0*/ 	.word	0x00008c10


	//   ....[24]....
        /*02b4*/ 	.word	0x00008e60


	//   ....[25]....
        /*02b8*/ 	.word	0x00009000


	//   ....[26]....
        /*02bc*/ 	.word	0x00009fd0


	//   ....[27]....
        /*02c0*/ 	.word	0x0000a470


	//   ....[28]....
        /*02c4*/ 	.word	0x0000a670


	//   ....[29]....
        /*02c8*/ 	.word	0x0000ad50


	//   ....[30]....
        /*02cc*/ 	.word	0x0000ae10


	//   ....[31]....
        /*02d0*/ 	.word	0x0000b1e0


	//   ....[32]....
        /*02d4*/ 	.word	0x0000b2a0


	//   ....[33]....
        /*02d8*/ 	.word	0x0000c3b0


	//   ....[34]....
        /*02dc*/ 	.word	0x0000c480


	//   ....[35]....
        /*02e0*/ 	.word	0x0000c4c0


	//   ....[36]....
        /*02e4*/ 	.word	0x0000c4e0


	//   ....[37]....
        /*02e8*/ 	.word	0x0000c510


	//   ....[38]....
        /*02ec*/ 	.word	0x0000d000


	//   ....[39]....
        /*02f0*/ 	.word	0x0000d460


	//   ....[40]....
        /*02f4*/ 	.word	0x0000d490


	//   ....[41]....
        /*02f8*/ 	.word	0x0000d4b0


	//   ....[42]....
        /*02fc*/ 	.word	0x0000d4e0


	//   ....[43]....
        /*0300*/ 	.word	0x0000d980


	//   ....[44]....
        /*0304*/ 	.word	0x0000d9a0


	//   ....[45]....
        /*0308*/ 	.word	0x0000e5f0


	//   ....[46]....
        /*030c*/ 	.word	0x0000e610


	//   ....[47]....
        /*0310*/ 	.word	0x0000f630


	//   ....[48]....
        /*0314*/ 	.word	0x00010ce0


	//   ....[49]....
        /*0318*/ 	.word	0x00010d00


	//   ....[50]....
        /*031c*/ 	.word	0x00010d10


	//   ....[51]....
        /*0320*/ 	.word	0x00010d50


	//   ....[52]....
        /*0324*/ 	.word	0x00010da0


	//   ....[53]....
        /*0328*/ 	.word	0x00010dc0


	//   ....[54]....
        /*032c*/ 	.word	0x00010e10


	//   ....[55]....
        /*0330*/ 	.word	0x00010e30


	//   ....[56]....
        /*0334*/ 	.word	0x000113b0


	//   ....[57]....
        /*0338*/ 	.word	0x000113e0


	//   ....[58]....
        /*033c*/ 	.word	0x00011410


	//   ....[59]....
        /*0340*/ 	.word	0x00011470


	//   ....[60]....
        /*0344*/ 	.word	0x000114d0


	//   ....[61]....
        /*0348*/ 	.word	0x000114f0


	//   ....[62]....
        /*034c*/ 	.word	0x00011540


	//   ....[63]....
        /*0350*/ 	.word	0x00011560


	//   ....[64]....
        /*0354*/ 	.word	0x00011850


	//   ....[65]....
        /*0358*/ 	.word	0x00011880


	//   ....[66]....
        /*035c*/ 	.word	0x000118b0


	//   ....[67]....
        /*0360*/ 	.word	0x000118e0


	//   ....[68]....
        /*0364*/ 	.word	0x00011910


	//   ....[69]....
        /*0368*/ 	.word	0x00011960


	//   ....[70]....
        /*036c*/ 	.word	0x00011ae0


	//   ....[71]....
        /*0370*/ 	.word	0x00011b10


	//   ....[72]....
        /*0374*/ 	.word	0x000124a0


	//   ....[73]....
        /*0378*/ 	.word	0x000124c0


	//   ....[74]....
        /*037c*/ 	.word	0x000124d0


	//   ....[75]....
        /*0380*/ 	.word	0x000124f0


	//   ....[76]....
        /*0384*/ 	.word	0x00012510


	//   ....[77]....
        /*0388*/ 	.word	0x00012540


	//   ....[78]....
        /*038c*/ 	.word	0x00012560


	//   ....[79]....
        /*0390*/ 	.word	0x00012590


	//   ....[80]....
        /*0394*/ 	.word	0x000128f0


	//   ....[81]....
        /*0398*/ 	.word	0x00012920


	//   ....[82]....
        /*039c*/ 	.word	0x00012950


	//   ....[83]....
        /*03a0*/ 	.word	0x00012970


	//   ....[84]....
        /*03a4*/ 	.word	0x00012980


	//   ....[85]....
        /*03a8*/ 	.word	0x000129a0


	//   ....[86]....
        /*03ac*/ 	.word	0x00012a40


	//   ....[87]....
        /*03b0*/ 	.word	0x00012a80


	//   ....[88]....
        /*03b4*/ 	.word	0x00012f80


	//   ....[89]....
        /*03b8*/ 	.word	0x00013660


	//   ....[90]....
        /*03bc*/ 	.word	0x00013750


	//   ....[91]....
        /*03c0*/ 	.word	0x000137f0


	//   ....[92]....
        /*03c4*/ 	.word	0x00013870


	//   ....[93]....
        /*03c8*/ 	.word	0x00013920


	//   ....[94]....
        /*03cc*/ 	.word	0x00013980


	//   ....[95]....
        /*03d0*/ 	.word	0x00013a40


	//   ....[96]....
        /*03d4*/ 	.word	0x00013aa0


	//   ....[97]....
        /*03d8*/ 	.word	0x00013b40


	//   ....[98]....
        /*03dc*/ 	.word	0x00013bd0


	//   ....[99]....
        /*03e0*/ 	.word	0x00013c20


	//   ....[100]....
        /*03e4*/ 	.word	0x00013d50


	//   ....[101]....
        /*03e8*/ 	.word	0x00013dc0


	//   ....[102]....
        /*03ec*/ 	.word	0x00013e20


	//   ....[103]....
        /*03f0*/ 	.word	0x00013ee0


	//   ....[104]....
        /*03f4*/ 	.word	0x00013f40


	//   ....[105]....
        /*03f8*/ 	.word	0x00013fe0


	//   ....[106]....
        /*03fc*/ 	.word	0x00014130


	//   ....[107]....
        /*0400*/ 	.word	0x00014200


	//   ....[108]....
        /*0404*/ 	.word	0x00014470


	//   ....[109]....
        /*0408*/ 	.word	0x000144c0


	//   ....[110]....
        /*040c*/ 	.word	0x00014680


	//   ....[111]....
        /*0410*/ 	.word	0x000146d0


	//   ....[112]....
        /*0414*/ 	.word	0x00014890


	//   ....[113]....
        /*0418*/ 	.word	0x000148e0


	//   ....[114]....
        /*041c*/ 	.word	0x000149c0


	//   ....[115]....
        /*0420*/ 	.word	0x00014a60


	//   ....[116]....
        /*0424*/ 	.word	0x00014ac0


	//   ....[117]....
        /*0428*/ 	.word	0x00014b60


	//   ....[118]....
        /*042c*/ 	.word	0x00014bc0


	//   ....[119]....
        /*0430*/ 	.word	0x00014c60


	//   ....[120]....
        /*0434*/ 	.word	0x00014cc0


	//   ....[121]....
        /*0438*/ 	.word	0x00014d60


	//   ....[122]....
        /*043c*/ 	.word	0x00014e40


	//   ....[123]....
        /*0440*/ 	.word	0x00014f00


	//   ....[124]....
        /*0444*/ 	.word	0x00014fe0


	//   ....[125]....
        /*0448*/ 	.word	0x000150e0


	//   ....[126]....
        /*044c*/ 	.word	0x00015200


	//   ....[127]....
        /*0450*/ 	.word	0x000152e0


	//   ....[128]....
        /*0454*/ 	.word	0x000153f0


	//   ....[129]....
        /*0458*/ 	.word	0x000154c0


	//   ....[130]....
        /*045c*/ 	.word	0x000155d0


	//----- nvinfo : EIATTR_REG_RECONFIG
	.align		4
.L_312:
        /*0460*/ 	.byte	0x01, 0x54
	.zero		2


	//----- nvinfo : EIATTR_SYSCALL_OFFSETS
	.align		4
        /*0464*/ 	.byte	0x04, 0x46
        /*0466*/ 	.short	(.L_314 - .L_313)


	//   ....[0]....
.L_313:
        /*0468*/ 	.word	0x00003bc0


	//   ....[1]....
        /*046c*/ 	.word	0x000101f0


	//   ....[2]....
        /*0470*/ 	.word	0x00010330


	//   ....[3]....
        /*0474*/ 	.word	0x00010420


	//   ....[4]....
        /*0478*/ 	.word	0x000110a0


	//----- nvinfo : EIATTR_MBARRIER_INSTR_OFFSETS
	.align		4
.L_314:
        /*047c*/ 	.byte	0x04, 0x39
        /*047e*/ 	.short	(.L_316 - .L_315)


	//   ....[0]....
.L_315:
        /*0480*/ 	.word	0x00000170
        /*0484*/ 	.word	0x000000ff
        /*0488*/ 	.word	0x00028c00
        /*048c*/ 	.short	0x0100
        /*048e*/ 	.byte	0x08
	.zero		1


	//   ....[1]....
        /*0490*/ 	.word	0x00000180
        /*0494*/ 	.word	0x000000ff
        /*0498*/ 	.word	0x00028c20
        /*049c*/ 	.short	0x0100
        /*049e*/ 	.byte	0x08
	.zero		1


	//   ....[2]....
        /*04a0*/ 	.word	0x00000230
        /*04a4*/ 	.word	0x000000ff
        /*04a8*/ 	.word	0x00028c30
        /*04ac*/ 	.short	0x0100
        /*04ae*/ 	.byte	0x06
	.zero		1


	//   ....[3]....
        /*04b0*/ 	.word	0x00000240
        /*04b4*/ 	.word	0x000000ff
        /*04b8*/ 	.word	0x00028c40
        /*04bc*/ 	.short	0x0100
        /*04be*/ 	.byte	0x06
	.zero		1


	//   ....[4]....
        /*04c0*/ 	.word	0x00000250
        /*04c4*/ 	.word	0x000000ff
        /*04c8*/ 	.word	0x00028c38
        /*04cc*/ 	.short	0x0100
        /*04ce*/ 	.byte	0x06
	.zero		1


	//   ....[5]....
        /*04d0*/ 	.word	0x00000260
        /*04d4*/ 	.word	0x000000ff
        /*04d8*/ 	.word	0x00028c48
        /*04dc*/ 	.short	0x0100
        /*04de*/ 	.byte	0x06
	.zero		1


	//   ....[6]....
        /*04e0*/ 	.word	0x00000390
        /*04e4*/ 	.word	0x000000ff
        /*04e8*/ 	.word	0x00028c50
        /*04ec*/ 	.short	0x0100
        /*04ee*/ 	.byte	0x08
	.zero		1


	//   ....[7]....
        /*04f0*/ 	.word	0x000003a0
        /*04f4*/ 	.word	0x000000ff
        /*04f8*/ 	.word	0x00028c60
        /*04fc*/ 	.short	0x0100
        /*04fe*/ 	.byte	0x08
	.zero		1


	//   ....[8]....
        /*0500*/ 	.word	0x000003b0
        /*0504*/ 	.word	0x000000ff
        /*0508*/ 	.word	0x00028c58
        /*050c*/ 	.short	0x0100
        /*050e*/ 	.byte	0x08
	.zero		1


	//   ....[9]....
        /*0510*/ 	.word	0x000003c0
        /*0514*/ 	.word	0x000000ff
        /*0518*/ 	.word	0x00028c68
        /*051c*/ 	.short	0x0100
        /*051e*/ 	.byte	0x08
	.zero		1


	//   ....[10]....
        /*0520*/ 	.word	0x000004b0
        /*0524*/ 	.word	0x000000ff
        /*0528*/ 	.word	0x00028c70
        /*052c*/ 	.short	0x0100
        /*052e*/ 	.byte	0x06
	.zero		1


	//   ....[11]....
        /*0530*/ 	.word	0x000004c0
        /*0534*/ 	.word	0x000000ff
        /*0538*/ 	.word	0x00028c80
        /*053c*/ 	.short	0x0100
        /*053e*/ 	.byte	0x06
	.zero		1


	//   ....[12]....
        /*0540*/ 	.word	0x000004d0
        /*0544*/ 	.word	0x000000ff
        /*0548*/ 	.word	0x00028c78
        /*054c*/ 	.short	0x0100
        /*054e*/ 	.byte	0x06
	.zero		1


	//   ....[13]....
        /*0550*/ 	.word	0x000004e0
        /*0554*/ 	.word	0x000000ff
        /*0558*/ 	.word	0x00028c88
        /*055c*/ 	.short	0x0100
        /*055e*/ 	.byte	0x06
	.zero		1


	//   ....[14]....
        /*0560*/ 	.word	0x00000610
        /*0564*/ 	.word	0x000000ff
        /*0568*/ 	.word	0x00028c90
        /*056c*/ 	.short	0x0100
        /*056e*/ 	.byte	0x08
	.zero		1


	//   ....[15]....
        /*0570*/ 	.word	0x00000620
        /*0574*/ 	.word	0x000000ff
        /*0578*/ 	.word	0x00028ca0
        /*057c*/ 	.short	0x0100
        /*057e*/ 	.byte	0x08
	.zero		1


	//   ....[16]....
        /*0580*/ 	.word	0x00000630
        /*0584*/ 	.word	0x000000ff
        /*0588*/ 	.word	0x00028c98
        /*058c*/ 	.short	0x0100
        /*058e*/ 	.byte	0x08
	.zero		1


	//   ....[17]....
        /*0590*/ 	.word	0x00000640
        /*0594*/ 	.word	0x000000ff
        /*0598*/ 	.word	0x00028ca8
        /*059c*/ 	.short	0x0100
        /*059e*/ 	.byte	0x08
	.zero		1


	//   ....[18]....
        /*05a0*/ 	.word	0x00000780
        /*05a4*/ 	.word	0x000000ff
        /*05a8*/ 	.word	0x00028cb0
        /*05ac*/ 	.short	0x0100
        /*05ae*/ 	.byte	0x08
	.zero		1


	//   ....[19]....
        /*05b0*/ 	.word	0x00000790
        /*05b4*/ 	.word	0x000000ff
        /*05b8*/ 	.word	0x00028cc0
        /*05bc*/ 	.short	0x0100
        /*05be*/ 	.byte	0x08
	.zero		1


	//   ....[20]....
        /*05c0*/ 	.word	0x000007a0
        /*05c4*/ 	.word	0x000000ff
        /*05c8*/ 	.word	0x00028cb8
        /*05cc*/ 	.short	0x0100
        /*05ce*/ 	.byte	0x08
	.zero		1


	//   ....[21]....
        /*05d0*/ 	.word	0x000007b0
        /*05d4*/ 	.word	0x000000ff
        /*05d8*/ 	.word	0x00028cc8
        /*05dc*/ 	.short	0x0100
        /*05de*/ 	.byte	0x08
	.zero		1


	//   ....[22]....
        /*05e0*/ 	.word	0x00001780
        /*05e4*/ 	.word	0x000000ff
        /*05e8*/ 	.word	0x00028c50
        /*05ec*/ 	.short	0x010a
        /*05ee*/ 	.byte	0x05
	.zero		1


	//   ....[23]....
        /*05f0*/ 	.word	0x00001a50
        /*05f4*/ 	.word	0x000000ff
        /*05f8*/ 	.word	0x00000000
        /*05fc*/ 	.short	0x0101
        /*05fe*/ 	.byte	0x04
	.zero		1


	//   ....[24]....
        /*0600*/ 	.word	0x000023b0
        /*0604*/ 	.word	0x000000ff
        /*0608*/ 	.word	0x00028c50
        /*060c*/ 	.short	0x010a
        /*060e*/ 	.byte	0x07
	.zero		1


	//   ....[25]....
        /*0610*/ 	.word	0x000023f0
        /*0614*/ 	.word	0x000000ff
        /*0618*/ 	.word	0x00028c50
        /*061c*/ 	.short	0x010a
        /*061e*/ 	.byte	0x07
	.zero		1


	//   ....[26]....
        /*0620*/ 	.word	0x000025d0
        /*0624*/ 	.word	0x000000ff
        /*0628*/ 	.word	0x00000000
        /*062c*/ 	.short	0x0101
        /*062e*/ 	.byte	0x07
	.zero		1


	//   ....[27]....
        /*0630*/ 	.word	0x00003bf0
        /*0634*/ 	.word	0x000000ff
        /*0638*/ 	.word	0x00028c00
        /*063c*/ 	.short	0x010a
        /*063e*/ 	.byte	0x28
	.zero		1


	//   ....[28]....
        /*0640*/ 	.word	0x00003d80
        /*0644*/ 	.word	0x000000ff
        /*0648*/ 	.word	0x00028c30
        /*064c*/ 	.short	0x010a
        /*064e*/ 	.byte	0x28
	.zero		1


	//   ....[29]....
        /*0650*/ 	.word	0x00003dc0
        /*0654*/ 	.word	0x000000ff
        /*0658*/ 	.word	0x00028c30
        /*065c*/ 	.short	0x010a
        /*065e*/ 	.byte	0x28
	.zero		1


	//   ....[30]....
        /*0660*/ 	.word	0x000041b0
        /*0664*/ 	.word	0x000000ff
        /*0668*/ 	.word	0x00000000
        /*066c*/ 	.short	0x0101
        /*066e*/ 	.byte	0x04
	.zero		1


	//   ....[31]....
        /*0670*/ 	.word	0x00005b60
        /*0674*/ 	.word	0x000000ff
        /*0678*/ 	.word	0x00028c50
        /*067c*/ 	.short	0x010a
        /*067e*/ 	.byte	0x28
	.zero		1


	//   ....[32]....
        /*0680*/ 	.word	0x00005ba0
        /*0684*/ 	.word	0x000000ff
        /*0688*/ 	.word	0x00028c50
        /*068c*/ 	.short	0x010a
        /*068e*/ 	.byte	0x28
	.zero		1


	//   ....[33]....
        /*0690*/ 	.word	0x00005e90
        /*0694*/ 	.word	0x000000ff
        /*0698*/ 	.word	0x00000000
        /*069c*/ 	.short	0x0101
        /*069e*/ 	.byte	0x04
	.zero		1


	//   ....[34]....
        /*06a0*/ 	.word	0x00006240
        /*06a4*/ 	.word	0x000000ff
        /*06a8*/ 	.word	0x00028c30
        /*06ac*/ 	.short	0x010a
        /*06ae*/ 	.byte	0x1f
	.zero		1


	//   ....[35]....
        /*06b0*/ 	.word	0x00006280
        /*06b4*/ 	.word	0x000000ff
        /*06b8*/ 	.word	0x00028c30
        /*06bc*/ 	.short	0x010a
        /*06be*/ 	.byte	0x1f
	.zero		1


	//   ....[36]....
        /*06c0*/ 	.word	0x000064a0
        /*06c4*/ 	.word	0x000000ff
        /*06c8*/ 	.word	0x00000000
        /*06cc*/ 	.short	0x0101
        /*06ce*/ 	.byte	0x0a
	.zero		1


	//   ....[37]....
        /*06d0*/ 	.word	0x00008220
        /*06d4*/ 	.word	0x000000ff
        /*06d8*/ 	.word	0x00028c50
        /*06dc*/ 	.short	0x010a
        /*06de*/ 	.byte	0x1f
	.zero		1


	//   ....[38]....
        /*06e0*/ 	.word	0x00008260
        /*06e4*/ 	.word	0x000000ff
        /*06e8*/ 	.word	0x00028c50
        /*06ec*/ 	.short	0x010a
        /*06ee*/ 	.byte	0x1f
	.zero		1


	//   ....[39]....
        /*06f0*/ 	.word	0x00008510
        /*06f4*/ 	.word	0x000000ff
        /*06f8*/ 	.word	0x00000000
        /*06fc*/ 	.short	0x0101
        /*06fe*/ 	.byte	0x06
	.zero		1


	//   ....[40]....
        /*0700*/ 	.word	0x000088c0
        /*0704*/ 	.word	0x000000ff
        /*0708*/ 	.word	0x00028c30
        /*070c*/ 	.short	0x010a
        /*070e*/ 	.byte	0x1a
	.zero		1


	//   ....[41]....
        /*0710*/ 	.word	0x00008900
        /*0714*/ 	.word	0x000000ff
        /*0718*/ 	.word	0x00028c30
        /*071c*/ 	.short	0x010a
        /*071e*/ 	.byte	0x1a
	.zero		1


	//   ....[42]....
        /*0720*/ 	.word	0x00008b10
        /*0724*/ 	.word	0x000000ff
        /*0728*/ 	.word	0x00000000
        /*072c*/ 	.short	0x0101
        /*072e*/ 	.byte	0x0b
	.zero		1


	//   ....[43]....
        /*0730*/ 	.word	0x00009d90
        /*0734*/ 	.word	0x000000ff
        /*0738*/ 	.word	0x00028c50
        /*073c*/ 	.short	0x010a
        /*073e*/ 	.byte	0x1a
	.zero		1


	//   ....[44]....
        /*0740*/ 	.word	0x00009dd0
        /*0744*/ 	.word	0x000000ff
        /*0748*/ 	.word	0x00028c50
        /*074c*/ 	.short	0x010a
        /*074e*/ 	.byte	0x1a
	.zero		1


	//   ....[45]....
        /*0750*/ 	.word	0x0000a060
        /*0754*/ 	.word	0x000000ff
        /*0758*/ 	.word	0x00000000
        /*075c*/ 	.short	0x0101
        /*075e*/ 	.byte	0x1a
	.zero		1


	//   ....[46]....
        /*0760*/ 	.word	0x0000a1d0
        /*0764*/ 	.word	0x000000ff
        /*0768*/ 	.word	0x00028c30
        /*076c*/ 	.short	0x010a
        /*076e*/ 	.byte	0x19
	.zero		1


	//   ....[47]....
        /*0770*/ 	.word	0x0000a210
        /*0774*/ 	.word	0x000000ff
        /*0778*/ 	.word	0x00028c30
        /*077c*/ 	.short	0x010a
        /*077e*/ 	.byte	0x19
	.zero		1


	//   ....[48]....
        /*0780*/ 	.word	0x0000a420
        /*0784*/ 	.word	0x000000ff
        /*0788*/ 	.word	0x00000000
        /*078c*/ 	.short	0x0101
        /*078e*/ 	.byte	0x0a
	.zero		1


	//   ....[49]....
        /*0790*/ 	.word	0x0000c170
        /*0794*/ 	.word	0x000000ff
        /*0798*/ 	.word	0x00028c50
        /*079c*/ 	.short	0x010a
        /*079e*/ 	.byte	0x19
	.zero		1


	//   ....[50]....
        /*07a0*/ 	.word	0x0000c1b0
        /*07a4*/ 	.word	0x000000ff
        /*07a8*/ 	.word	0x00028c50
        /*07ac*/ 	.short	0x010a
        /*07ae*/ 	.byte	0x19
	.zero		1


	//   ....[51]....
        /*07b0*/ 	.word	0x0000c460
        /*07b4*/ 	.word	0x000000ff
        /*07b8*/ 	.word	0x00000000
        /*07bc*/ 	.short	0x0101
        /*07be*/ 	.byte	0x19
	.zero		1


	//   ....[52]....
        /*07c0*/ 	.word	0x0000cfd0
        /*07c4*/ 	.word	0x000000ff
        /*07c8*/ 	.word	0x00000000
        /*07cc*/ 	.short	0x0101
        /*07ce*/ 	.byte	0x04
	.zero		1


	//   ....[53]....
        /*07d0*/ 	.word	0x00010aa0
        /*07d4*/ 	.word	0x000000ff
        /*07d8*/ 	.word	0x00028c40
        /*07dc*/ 	.short	0x010a
        /*07de*/ 	.byte	0x2e
	.zero		1


	//   ....[54]....
        /*07e0*/ 	.word	0x00010ed0
        /*07e4*/ 	.word	0x000000ff
        /*07e8*/ 	.word	0x00028c30
        /*07ec*/ 	.short	0x0107
        /*07ee*/ 	.byte	0x2e
	.zero		1


	//   ....[55]....
        /*07f0*/ 	.word	0x00010f40
        /*07f4*/ 	.word	0x000000ff
        /*07f8*/ 	.word	0x00028c30
        /*07fc*/ 	.short	0x0101
        /*07fe*/ 	.byte	0x2e
	.zero		1


	//   ....[56]....
        /*0800*/ 	.word	0x00011630
        /*0804*/ 	.word	0x000000ff
        /*0808*/ 	.word	0x00028c00
        /*080c*/ 	.short	0x0107
        /*080e*/ 	.byte	0x2e
	.zero		1


	//   ....[57]....
        /*0810*/ 	.word	0x00011670
        /*0814*/ 	.word	0x000000ff
        /*0818*/ 	.word	0x00028c00
        /*081c*/ 	.short	0x0101
        /*081e*/ 	.byte	0x2e
	.zero		1


	//   ....[58]....
        /*0820*/ 	.word	0x00011680
        /*0824*/ 	.word	0x000000ff
        /*0828*/ 	.word	0x00028c20
        /*082c*/ 	.short	0x010a
        /*082e*/ 	.byte	0x2e
	.zero		1


	//   ....[59]....
        /*0830*/ 	.word	0x000116d0
        /*0834*/ 	.word	0x000000ff
        /*0838*/ 	.word	0x00028c60
        /*083c*/ 	.short	0x010a
        /*083e*/ 	.byte	0x2e
	.zero		1


	//   ....[60]....
        /*0840*/ 	.word	0x00011ef0
        /*0844*/ 	.word	0x000000ff
        /*0848*/ 	.word	0x00028c50
        /*084c*/ 	.short	0x0107
        /*084e*/ 	.byte	0x2e
	.zero		1


	//   ....[61]....
        /*0850*/ 	.word	0x00011f70
        /*0854*/ 	.word	0x000000ff
        /*0858*/ 	.word	0x00028c50
        /*085c*/ 	.short	0x0101
        /*085e*/ 	.byte	0x2e
	.zero		1


	//   ....[62]....
        /*0860*/ 	.word	0x000122a0
        /*0864*/ 	.word	0x0000000a
        /*0868*/ 	.word	0x00028c40
        /*086c*/ 	.short	0x010a
        /*086e*/ 	.byte	0x3f
	.zero		1


	//   ....[63]....
        /*0870*/ 	.word	0x00012630
        /*0874*/ 	.word	0x0000000a
        /*0878*/ 	.word	0x00028c30
        /*087c*/ 	.short	0x0107
        /*087e*/ 	.byte	0x3f
	.zero		1


	//   ....[64]....
        /*0880*/ 	.word	0x000126e0
        /*0884*/ 	.word	0x0000000a
        /*0888*/ 	.word	0x00028c30
        /*088c*/ 	.short	0x0101
        /*088e*/ 	.byte	0x3f
	.zero		1


	//   ....[65]....
        /*0890*/ 	.word	0x00012710
        /*0894*/ 	.word	0x0000000a
        /*0898*/ 	.word	0x00028c60
        /*089c*/ 	.short	0x010a
        /*089e*/ 	.byte	0x3f
	.zero		1


	//   ....[66]....
        /*08a0*/ 	.word	0x00012d50
        /*08a4*/ 	.word	0x0000000a
        /*08a8*/ 	.word	0x00028c50
        /*08ac*/ 	.short	0x0107
        /*08ae*/ 	.byte	0x3f
	.zero		1


	//   ....[67]....
        /*08b0*/ 	.word	0x00012e20
        /*08b4*/ 	.word	0x0000000a
        /*08b8*/ 	.word	0x00028c50
        /*08bc*/ 	.short	0x0101
        /*08be*/ 	.byte	0x3f
	.zero		1


	//   ....[68]....
        /*08c0*/ 	.word	0x00012f00
        /*08c4*/ 	.word	0x00000005
        /*08c8*/ 	.word	0x00028c20
        /*08cc*/ 	.short	0x010a
        /*08ce*/ 	.byte	0x3f
	.zero		1


	//   ....[69]....
        /*08d0*/ 	.word	0x00013070
        /*08d4*/ 	.word	0x00000004
        /*08d8*/ 	.word	0x00028c40
        /*08dc*/ 	.short	0x010a
        /*08de*/ 	.byte	0x3f
	.zero		1


	//   ....[70]....
        /*08e0*/ 	.word	0x00013110
        /*08e4*/ 	.word	0x00000005
        /*08e8*/ 	.word	0x00028c40
        /*08ec*/ 	.short	0x010a
        /*08ee*/ 	.byte	0x3f
	.zero		1


	//   ....[71]....
        /*08f0*/ 	.word	0x00013150
        /*08f4*/ 	.word	0x00000004
        /*08f8*/ 	.word	0x00028c60
        /*08fc*/ 	.short	0x010a
        /*08fe*/ 	.byte	0x3f
	.zero		1


	//   ....[72]....
        /*0900*/ 	.word	0x00013190
        /*0904*/ 	.word	0x00000005
        /*0908*/ 	.word	0x00028c60
        /*090c*/ 	.short	0x010a
        /*090e*/ 	.byte	0x3f
	.zero		1


	//   ....[73]....
        /*0910*/ 	.word	0x00013200
        /*0914*/ 	.word	0x00000005
        /*0918*/ 	.word	0x00028c50
        /*091c*/ 	.short	0x010a
        /*091e*/ 	.byte	0x3f
	.zero		1


	//   ....[74]....
        /*0920*/ 	.word	0x00013260
        /*0924*/ 	.word	0x00000005
        /*0928*/ 	.word	0x00028c50
        /*092c*/ 	.short	0x010a
        /*092e*/ 	.byte	0x3f
	.zero		1


	//   ....[75]....
        /*0930*/ 	.word	0x000132c0
        /*0934*/ 	.word	0x00000000
        /*0938*/ 	.word	0x00028c00
        /*093c*/ 	.short	0x010a
        /*093e*/ 	.byte	0x3f
	.zero		1


	//   ....[76]....
        /*0940*/ 	.word	0x00013320
        /*0944*/ 	.word	0x00000002
        /*0948*/ 	.word	0x00028c30
        /*094c*/ 	.short	0x010a
        /*094e*/ 	.byte	0x3f
	.zero		1


	//   ....[77]....
        /*0950*/ 	.word	0x00013380
        /*0954*/ 	.word	0x0000000e
        /*0958*/ 	.word	0x00028c50
        /*095c*/ 	.short	0x010a
        /*095e*/ 	.byte	0x3f
	.zero		1


	//   ....[78]....
        /*0960*/ 	.word	0x000133e0
        /*0964*/ 	.word	0x0000000c
        /*0968*/ 	.word	0x00028c30
        /*096c*/ 	.short	0x010a
        /*096e*/ 	.byte	0x3f
	.zero		1


	//   ....[79]....
        /*0970*/ 	.word	0x00013440
        /*0974*/ 	.word	0x0000000e
        /*0978*/ 	.word	0x00028c50
        /*097c*/ 	.short	0x010a
        /*097e*/ 	.byte	0x3f
	.zero		1


	//   ....[80]....
        /*0980*/ 	.word	0x000134a0
        /*0984*/ 	.word	0x0000000b
        /*0988*/ 	.word	0x00028c30
        /*098c*/ 	.short	0x010a
        /*098e*/ 	.byte	0x3f
	.zero		1


	//   ....[81]....
        /*0990*/ 	.word	0x00013500
        /*0994*/ 	.word	0x0000000f
        /*0998*/ 	.word	0x00028c50
        /*099c*/ 	.short	0x010a
        /*099e*/ 	.byte	0x3f
	.zero		1


	//   ....[82]....
        /*09a0*/ 	.word	0x00013560
        /*09a4*/ 	.word	0x0000000c
        /*09a8*/ 	.word	0x00028c30
        /*09ac*/ 	.short	0x010a
        /*09ae*/ 	.byte	0x3f
	.zero		1


	//   ....[83]....
        /*09b0*/ 	.word	0x000135c0
        /*09b4*/ 	.word	0x0000000e
        /*09b8*/ 	.word	0x00028c50
        /*09bc*/ 	.short	0x010a
        /*09be*/ 	.byte	0x3f
	.zero		1


	//   ....[84]....
        /*09c0*/ 	.word	0x000136a0
        /*09c4*/ 	.word	0x00000003
        /*09c8*/ 	.word	0x00028c40
        /*09cc*/ 	.short	0x010a
        /*09ce*/ 	.byte	0x3f
	.zero		1


	//   ....[85]....
        /*09d0*/ 	.word	0x00014020
        /*09d4*/ 	.word	0x00000003
        /*09d8*/ 	.word	0x00028c20
        /*09dc*/ 	.short	0x010a
        /*09de*/ 	.byte	0x3f
	.zero		1


	//   ....[86]....
        /*09e0*/ 	.word	0x00014080
        /*09e4*/ 	.word	0x00000003
        /*09e8*/ 	.word	0x00028c60
        /*09ec*/ 	.short	0x010a
        /*09ee*/ 	.byte	0x3f
	.zero		1


	//   ....[87]....
        /*09f0*/ 	.word	0x00014910
        /*09f4*/ 	.word	0x0000000a
        /*09f8*/ 	.word	0x00028c40
        /*09fc*/ 	.short	0x010a
        /*09fe*/ 	.byte	0x3f
	.zero		1


	//   ....[88]....
        /*0a00*/ 	.word	0x00014d90
        /*0a04*/ 	.word	0x0000000a
        /*0a08*/ 	.word	0x00028c60
        /*0a0c*/ 	.short	0x010a
        /*0a0e*/ 	.byte	0x3f
	.zero		1


	//   ....[89]....
        /*0a10*/ 	.word	0x000154f0
        /*0a14*/ 	.word	0x00000005
        /*0a18*/ 	.word	0x00028c20
        /*0a1c*/ 	.short	0x010a
        /*0a1e*/ 	.byte	0x3f
	.zero		1


	//   ....[90]....
        /*0a20*/ 	.word	0x00015690
        /*0a24*/ 	.word	0x00000004
        /*0a28*/ 	.word	0x00028c40
        /*0a2c*/ 	.short	0x010a
        /*0a2e*/ 	.byte	0x3f
	.zero		1


	//   ....[91]....
        /*0a30*/ 	.word	0x000156e0
        /*0a34*/ 	.word	0x00000005
        /*0a38*/ 	.word	0x00028c40
        /*0a3c*/ 	.short	0x010a
        /*0a3e*/ 	.byte	0x3f
	.zero		1


	//   ....[92]....
        /*0a40*/ 	.word	0x00015730
        /*0a44*/ 	.word	0x00000004
        /*0a48*/ 	.word	0x00028c60
        /*0a4c*/ 	.short	0x010a
        /*0a4e*/ 	.byte	0x3f
	.zero		1


	//----- nvinfo : EIATTR_NUM_MBARRIERS
	.align		4
.L_316:
        /*0a50*/ 	.byte	0x03, 0x38
        /*0a52*/ 	.short	0x0016


	//----- nvinfo : EIATTR_EXIT_INSTR_OFFSETS
	.align		4
        /*0a54*/ 	.byte	0x04, 0x1c
        /*0a56*/ 	.short	(.L_318 - .L_317)


	//   ....[0]....
.L_317:
        /*0a58*/ 	.word	0x000131e0


	//----- nvinfo : EIATTR_MAX_THREADS
	.align		4
.L_318:
        /*0a5c*/ 	.byte	0x04, 0x05
        /*0a5e*/ 	.short	(.L_320 - .L_319)
.L_319:
        /*0a60*/ 	.word	0x00000180
        /*0a64*/ 	.word	0x00000001
        /*0a68*/ 	.word	0x00000001


	//----- nvinfo : EIATTR_CRS_STACK_SIZE
	.align		4
.L_320:
        /*0a6c*/ 	.byte	0x04, 0x1e
        /*0a6e*/ 	.short	(.L_322 - .L_321)
.L_321:
        /*0a70*/ 	.word	0x00000000


	//----- nvinfo : EIATTR_CBANK_PARAM_SIZE
	.align		4
.L_322:
        /*0a74*/ 	.byte	0x03, 0x19
        /*0a76*/ 	.short	0x0a70


	//----- nvinfo : EIATTR_PARAM_CBANK
	.align		4
        /*0a78*/ 	.byte	0x04, 0x0a
        /*0a7a*/ 	.short	(.L_324 - .L_323)
	.align		4
.L_323:
        /*0a7c*/ 	.word	index@(.nv.constant0._ZN7cutlass13device_kernelIN5flash11enable_sm90INS1_16FlashAttnFwdSm90INS1_25CollectiveMainloopFwdSm90ILi2EN4cute5tupleIJNS5_1CILi1EEES8_S8_EEENS6_IJNS7_ILi64EEESA_SA_EEELi512ENS_6half_tEfNS_4arch4Sm90ELb0ELb1ELb0ELb0ELb1ELb0ELb0ELb0ELb0ELb1ELb1ELb0EEENS1_21CollectiveEpilogueFwdINS6_IJSA_NS7_ILi512EEESA_EEES9_SC_SE_Li256ELb0ELb1ELb1ELb0EEENS1_19SingleTileSchedulerILb0ELb1ELb1ELi64EEEEEEEEEvNT_6ParamsE)
        /*0a80*/ 	.short	0x0210
        /*0a82*/ 	.short	0x0a70


	//----- nvinfo : EIATTR_SW_WAR
	.align		4
.L_324:
        /*0a84*/ 	.byte	0x04, 0x36
        /*0a86*/ 	.short	(.L_326 - .L_325)
.L_325:
        /*0a88*/ 	.word	0x00000008
.L_326:


//--------------------- .nv.info._ZN7cutlass13device_kernelIN5flash11enable_sm90INS1_16FlashAttnFwdSm90INS1_25CollectiveMainloopFwdSm90ILi2EN4cute5tupleIJNS5_1CILi1EEES8_S8_EEENS6_IJNS7_ILi64EEESA_SA_EEELi512ENS_6half_tEfNS_4arch4Sm90ELb0ELb1ELb0ELb0ELb1ELb0ELb1ELb0ELb0ELb1ELb1ELb0EEENS1_21CollectiveEpilogueFwdINS6_IJSA_NS7_ILi512EEESA_EEES9_SC_SE_Li256ELb0ELb1ELb1ELb0EEENS1_19SingleTileSchedulerILb0ELb1ELb1ELi64EEEEEEEEEvNT_6ParamsE --------------------------
	.section	.nv.info._ZN7cutlass13device_kernelIN5flash11enable_sm90INS1_16FlashAttnFwdSm90INS1_25CollectiveMainloopFwdSm90ILi2EN4cute5tupleIJNS5_1CILi1EEES8_S8_EEENS6_IJNS7_ILi64EEESA_SA_EEELi512ENS_6half_tEfNS_4arch4Sm90ELb0ELb1ELb0ELb0ELb1ELb0ELb1ELb0ELb0ELb1ELb1ELb0EEENS1_21CollectiveEpilogueFwdINS6_IJSA_NS7_ILi512EEESA_EEES9_SC_SE_Li256ELb0ELb1ELb1ELb0EEENS1_19SingleTileSchedulerILb0ELb1ELb1ELi64EEEEEEEEEvNT_6ParamsE,"",@"SHT_CUDA_INFO"
	.sectionflags	@""
	.align	4


	//----- nvinfo : EIATTR_CUDA_API_VERSION
	.align		4
        /*0000*/ 	.byte	0x04, 0x37
        /*0002*/ 	.short	(.L_328 - .L_327)
.L_327:
        /*0004*/ 	.word	0x00000082


	//----- nvinfo : EIATTR_KPARAM_INFO
	.align		4
.L_328:
        /*0008*/ 	.byte	0x04, 0x17
        /*000a*/ 	.short	(.L_330 - .L_329)
.L_329:
        /*000c*/ 	.word	0x00000000
        /*0010*/ 	.short	0x0000
        /*0012*/ 	.short	0x0070
        /*0014*/ 	.byte	0x00, 0xf0, 0x01, 0x2c


	//----- nvinfo : EIATTR_SPARSE_MMA_MASK
	.align		4
.L_330:
        /*0018*/ 	.byte	0x03, 0x50
        /*001a*/ 	.short	0x0000


	//----- nvinfo : EIATTR_MAXREG_COUNT
	.align		4
        /*001c*/ 	.byte	0x03, 0x1b
        /*001e*/ 	.short	0x00a8


	//----- nvinfo : EIATTR_NUM_BARRIERS
	.align		4
        /*0020*/ 	.byte	0x02, 0x4c
        /*0022*/ 	.byte	0x10
	.zero		1


	//----- nvinfo : EIATTR_EXTERNS
	.align		4
        /*0024*/ 	.byte	0x04, 0x0f
        /*0026*/ 	.short	(.L_332 - .L_331)


	//   ....[0]....
	.align		4
.L_331:
        /*0028*/ 	.word	index@(__assertfail)


	//----- nvinfo : EIATTR_ANNOTATIONS
	.align		4
.L_332:
        /*002c*/ 	.byte	0x04, 0x55
        /*002e*/ 	.short	(.L_334 - .L_333)


	//   ....[0]....
.L_333:
        /*0030*/ 	.word	0x00000001
        /*0034*/ 	.byte	0x90, 0x08, 0x00, 0x00, 0x01, 0x00, 0x00, 0x00, 0xb0, 0x15, 0x00, 0x00, 0x01, 0x00, 0x00, 0x00
        /*0044*/ 	.byte	0xc0, 0x3c, 0x00, 0x00, 0x01, 0x00, 0x00, 0x00, 0x80, 0x58, 0x01, 0x00, 0x01, 0x00, 0x00, 0x00
        /*0054*/ 	.byte	0xd0, 0x8c, 0x01, 0x00


	//----- nvinfo : EIATTR_MERCURY_ISA_VERSION
	.align		4
.L_334:
        /*0058*/ 	.byte	0x03, 0x5f
        /*005a*/ 	.short	0x0101


	//----- nvinfo : EIATTR_INT_WARP_WIDE_INSTR_OFFSETS
	.align		4
        /*005c*/ 	.byte	0x04, 0x31
        /*005e*/ 	.short	(.L_336 - .L_335)


	//   ....[0]....
.L_335:
        /*0060*/ 	.word	0x000000c0


	//   ....[1]....
        /*0064*/ 	.word	0x000000d0


	//   ....[2]....
        /*0068*/ 	.word	0x000000e0


	//   ....[3]....
        /*006c*/ 	.word	0x00000180


	//----- nvinfo : EIATTR_COOP_GROUP_MASK_REGIDS
	.align		4
.L_336:
        /*0070*/ 	.byte	0x04, 0x29
        /*0072*/ 	.short	(.L_338 - .L_337)


	//   ....[0]....
.L_337:
        /*0074*/ 	.word	0xffffffff


	//   ....[1]....
        /*0078*/ 	.word	0xffffffff


	//   ....[2]....
        /*007c*/ 	.word	0xffffffff


	//   ....[3]....
        /*0080*/ 	.word	0xffffffff


	//   ....[4]....
        /*0084*/ 	.word	0xffffffff


	//   ....[5]....
        /*0088*/ 	.word	0xffffffff


	//   ....[6]....
        /*008c*/ 	.word	0xffffffff


	//   ....[7]....
        /*0090*/ 	.word	0xffffffff


	//   ....[8]....
        /*0094*/ 	.word	0xffffffff


	//   ....[9]....
        /*0098*/ 	.word	0xffffffff


	//   ....[10]....
        /*009c*/ 	.word	0xffffffff


	//   ....[11]....
        /*00a0*/ 	.word	0xffffffff


	//   ....[12]....
        /*00a4*/ 	.word	0xffffffff


	//   ....[13]....
        /*00a8*/ 	.word	0xffffffff


	//   ....[14]....
        /*00ac*/ 	.word	0xffffffff


	//   ....[15]....
        /*00b0*/ 	.word	0xffffffff


	//   ....[16]....
        /*00b4*/ 	.word	0xffffffff


	//   ....[17]....
        /*00b8*/ 	.word	0xffffffff


	//   ....[18]....
        /*00bc*/ 	.word	0xffffffff


	//   ....[19]....
        /*00c0*/ 	.word	0xffffffff


	//   ....[20]....
        /*00c4*/ 	.word	0xffffffff


	//   ....[21]....
        /*00c8*/ 	.word	0xffffffff


	//   ....[22]....
        /*00cc*/ 	.word	0xffffffff


	//   ....[23]....
        /*00d0*/ 	.word	0xffffffff


	//   ....[24]....
        /*00d4*/ 	.word	0xffffffff


	//   ....[25]....
        /*00d8*/ 	.word	0xffffffff


	//   ....[26]....
        /*00dc*/ 	.word	0xffffffff


	//   ....[27]....
        /*00e0*/ 	.word	0xffffffff


	//   ....[28]....
        /*00e4*/ 	.word	0xffffffff


	//   ....[29]....
        /*00e8*/ 	.word	0xffffffff


	//   ....[30]....
        /*00ec*/ 	.word	0xffffffff


	//   ....[31]....
        /*00f0*/ 	.word	0xffffffff


	//   ....[32]....
        /*00f4*/ 	.word	0xffffffff


	//   ....[33]....
        /*00f8*/ 	.word	0xffffffff


	//   ....[34]....
        /*00fc*/ 	.word	0xffffffff


	//   ....[35]....
        /*0100*/ 	.word	0xffffffff


	//   ....[36]....
        /*0104*/ 	.word	0xffffffff


	//   ....[37]....
        /*0108*/ 	.word	0xffffffff


	//   ....[38]....
        /*010c*/ 	.word	0xffffffff


	//   ....[39]....
        /*0110*/ 	.word	0xffffffff


	//   ....[40]....
        /*0114*/ 	.word	0xffffffff


	//   ....[41]....
        /*0118*/ 	.word	0xffffffff


	//   ....[42]....
        /*011c*/ 	.word	0xffffffff


	//   ....[43]....
        /*0120*/ 	.word	0xffffffff


	//   ....[44]....
        /*0124*/ 	.word	0xffffffff


	//   ....[45]....
        /*0128*/ 	.word	0xffffffff


	//   ....[46]....
        /*012c*/ 	.word	0xffffffff


	//   ....[47]....
        /*0130*/ 	.word	0xffffffff


	//   ....[48]....
        /*0134*/ 	.word	0xffffffff


	//   ....[49]....
        /*0138*/ 	.word	0xffffffff


	//   ....[50]....
        /*013c*/ 	.word	0xffffffff


	//   ....[51]....
        /*0140*/ 	.word	0xffffffff


	//   ....[52]....
        /*0144*/ 	.word	0xffffffff


	//   ....[53]....
        /*0148*/ 	.word	0xffffffff


	//   ....[54]....
        /*014c*/ 	.word	0xffffffff


	//   ....[55]....
        /*0150*/ 	.word	0xffffffff


	//   ....[56]....
        /*0154*/ 	.word	0xffffffff


	//   ....[57]....
        /*0158*/ 	.word	0xffffffff


	//   ....[58]....
        /*015c*/ 	.word	0xffffffff


	//   ....[59]....
        /*0160*/ 	.word	0xffffffff


	//   ....[60]....
        /*0164*/ 	.word	0xffffffff


	//   ....[61]....
        /*0168*/ 	.word	0xffffffff


	//   ....[62]....
        /*016c*/ 	.word	0xffffffff


	//   ....[63]....
        /*0170*/ 	.word	0xffffffff


	//   ....[64]....
        /*0174*/ 	.word	0xffffffff


	//   ....[65]....
        /*0178*/ 	.word	0xffffffff


	//   ....[66]....
        /*017c*/ 	.word	0xffffffff


	//   ....[67]....
        /*0180*/ 	.word	0xffffffff


	//   ....[68]....
        /*0184*/ 	.word	0xffffffff


	//   ....[69]....
        /*0188*/ 	.word	0xffffffff


	//   ....[70]....
        /*018c*/ 	.word	0xffffffff


	//   ....[71]....
        /*0190*/ 	.word	0xffffffff


	//   ....[72]....
        /*0194*/ 	.word	0xffffffff


	//   ....[73]....
        /*0198*/ 	.word	0xffffffff


	//   ....[74]....
        /*019c*/ 	.word	0xffffffff


	//   ....[75]....
        /*01a0*/ 	.word	0xffffffff


	//   ....[76]....
        /*01a4*/ 	.word	0xffffffff


	//   ....[77]....
        /*01a8*/ 	.word	0xffffffff


	//   ....[78]....
        /*01ac*/ 	.word	0xffffffff


	//   ....[79]....
        /*01b0*/ 	.word	0xffffffff


	//   ....[80]....
        /*01b4*/ 	.word	0xffffffff


	//   ....[81]....
        /*01b8*/ 	.word	0xffffffff


	//   ....[82]....
        /*01bc*/ 	.word	0xffffffff


	//   ....[83]....
        /*01c0*/ 	.word	0xffffffff


	//   ....[84]....
        /*01c4*/ 	.word	0xffffffff


	//   ....[85]....
        /*01c8*/ 	.word	0xffffffff


	//   ....[86]....
        /*01cc*/ 	.word	0xffffffff


	//   ....[87]....
        /*01d0*/ 	.word	0xffffffff


	//   ....[88]....
        /*01d4*/ 	.word	0xffffffff


	//   ....[89]....
        /*01d8*/ 	.word	0xffffffff


	//   ....[90]....
        /*01dc*/ 	.word	0xffffffff


	//   ....[91]....
        /*01e0*/ 	.word	0xffffffff


	//   ....[92]....
        /*01e4*/ 	.word	0xffffffff


	//   ....[93]....
        /*01e8*/ 	.word	0xffffffff


	//   ....[94]....
        /*01ec*/ 	.word	0xffffffff


	//   ....[95]....
        /*01f0*/ 	.word	0xffffffff


	//   ....[96]....
        /*01f4*/ 	.word	0xffffffff


	//   ....[97]....
        /*01f8*/ 	.word	0xffffffff


	//   ....[98]....
        /*01fc*/ 	.word	0xffffffff


	//   ....[99]....
        /*0200*/ 	.word	0xffffffff


	//   ....[100]....
        /*0204*/ 	.word	0xffffffff


	//   ....[101]....
        /*0208*/ 	.word	0x0500000f


	//   ....[102]....
        /*020c*/ 	.word	0x0500000f


	//   ....[103]....
        /*0210*/ 	.word	0x0500000f


	//   ....[104]....
        /*0214*/ 	.word	0x0500000f


	//   ....[105]....
        /*0218*/ 	.word	0x0500000f


	//   ....[106]....
        /*021c*/ 	.word	0x0500000f


	//   ....[107]....
        /*0220*/ 	.word	0x0500000f


	//   ....[108]....
        /*0224*/ 	.word	0x0500000f


	//   ....[109]....
        /*0228*/ 	.word	0x0500000f


	//   ....[110]....
        /*022c*/ 	.word	0x0500000f


	//   ....[111]....
        /*0230*/ 	.word	0x0500000f


	//   ....[112]....
        /*0234*/ 	.word	0x0500000f


	//   ....[113]....
        /*0238*/ 	.word	0x0500000f


	//   ....[114]....
        /*023c*/ 	.word	0x0500000f


	//   ....[115]....
        /*0240*/ 	.word	0x0500000f


	//   ....[116]....
        /*0244*/ 	.word	0x0500000f


	//   ....[117]....
        /*0248*/ 	.word	0x0500000f


	//   ....[118]....
        /*024c*/ 	.word	0x0500000f


	//   ....[119]....
        /*0250*/ 	.word	0x0500000f


	//   ....[120]....
        /*0254*/ 	.word	0x0500000f


	//   ....[121]....
        /*0258*/ 	.word	0x0500000f


	//   ....[122]....
        /*025c*/ 	.word	0x0500000f


	//   ....[123]....
        /*0260*/ 	.word	0x0500000f


	//   ....[124]....
        /*0264*/ 	.word	0x0500000f


	//   ....[125]....
        /*0268*/ 	.word	0x0500000f


	//   ....[126]....
        /*026c*/ 	.word	0x0500000f


	//   ....[127]....
        /*0270*/ 	.word	0x0500000f


	//   ....[128]....
        /*0274*/ 	.word	0x0500000f


	//   ....[129]....
        /*0278*/ 	.word	0x0500000f


	//   ....[130]....
        /*027c*/ 	.word	0x0500000f


	//   ....[131]....
        /*0280*/ 	.word	0x0500000f


	//   ....[132]....
        /*0284*/ 	.word	0x0500000f


	//   ....[133]....
        /*0288*/ 	.word	0x0500000f


	//   ....[134]....
        /*028c*/ 	.word	0x0500000f


	//   ....[135]....
        /*0290*/ 	.word	0x0500000f


	//   ....[136]....
        /*0294*/ 	.word	0x0500000f


	//   ....[137]....
        /*0298*/ 	.word	0x0500000f


	//   ....[138]....
        /*029c*/ 	.word	0x0500000f


	//   ....[139]....
        /*02a0*/ 	.word	0x0500000f


	//   ....[140]....
        /*02a4*/ 	.word	0x0500000f


	//   ....[141]....
        /*02a8*/ 	.word	0x0500000f


	//   ....[142]....
        /*02ac*/ 	.word	0x0500000f


	//   ....[143]....
        /*02b0*/ 	.word	0x0500000f


	//   ....[144]....
        /*02b4*/ 	.word	0x0500000f


	//   ....[145]....
        /*02b8*/ 	.word	0x0500000f


	//   ....[146]....
        /*02bc*/ 	.word	0x0500000f


	//   ....[147]....
        /*02c0*/ 	.word	0x0500000f


	//   ....[148]....
        /*02c4*/ 	.word	0x0500000f


	//   ....[149]....
        /*02c8*/ 	.word	0x0500000f


	//   ....[150]....
        /*02cc*/ 	.word	0x0500000f


	//----- nvinfo : EIATTR_COOP_GROUP_INSTR_OFFSETS
	.align		4
.L_338:
        /*02d0*/ 	.byte	0x04, 0x28
        /*02d2*/ 	.short	(.L_340 - .L_339)


	//   ....[0]....
.L_339:
        /*02d4*/ 	.word	0x00000080


	//   ....[1]....
        /*02d8*/ 	.word	0x00000090


	//   ....[2]....
        /*02dc*/ 	.word	0x000002b0


	//   ....[3]....
        /*02e0*/ 	.word	0x00000410


	//   ....[4]....
        /*02e4*/ 	.word	0x00000530


	//   ....[5]....
        /*02e8*/ 	.word	0x00000690


	//   ....[6]....
        /*02ec*/ 	.word	0x00001680


	//   ....[7]....
        /*02f0*/ 	.word	0x00003a50


	//   ....[8]....
        /*02f4*/ 	.word	0x00004ba0


	//   ....[9]....
        /*02f8*/ 	.word	0x00005ac0


	//   ....[10]....
        /*02fc*/ 	.word	0x00005d00


	//   ....[11]....
        /*0300*/ 	.word	0x00006730


	//   ....[12]....
        /*0304*/ 	.word	0x00006760


	//   ....[13]....
        /*0308*/ 	.word	0x00006960


	//   ....[14]....
        /*030c*/ 	.word	0x00006a40


	//   ....[15]....
        /*0310*/ 	.word	0x00007360


	//   ....[16]....
        /*0314*/ 	.word	0x00007ff0


	//   ....[17]....
        /*0318*/ 	.word	0x00008ef0


	//   ....[18]....
        /*031c*/ 	.word	0x00009180


	//   ....[19]....
        /*0320*/ 	.word	0x00009820


	//   ....[20]....
        /*0324*/ 	.word	0x00009920


	//   ....[21]....
        /*0328*/ 	.word	0x00009cc0


	//   ....[22]....
        /*032c*/ 	.word	0x00009d20


	//   ....[23]....
        /*0330*/ 	.word	0x0000ade0


	//   ....[24]....
        /*0334*/ 	.word	0x0000b980


	//   ....[25]....
        /*0338*/ 	.word	0x0000c870


	//   ....[26]....
        /*033c*/ 	.word	0x0000c8a0


	//   ....[27]....
        /*0340*/ 	.word	0x0000cba0


	//   ....[28]....
        /*0344*/ 	.word	0x0000cd70


	//   ....[29]....
        /*0348*/ 	.word	0x0000dc10


	//   ....[30]....
        /*034c*/ 	.word	0x0000e500


	//   ....[31]....
        /*0350*/ 	.word	0x0000f350


	//   ....[32]....
        /*0354*/ 	.word	0x0000f5e0


	//   ....[33]....
        /*0358*/ 	.word	0x0000fc60


	//   ....[34]....
        /*035c*/ 	.word	0x0000fcf0


	//   ....[35]....
        /*0360*/ 	.word	0x00010100


	//   ....[36]....
        /*0364*/ 	.word	0x000101a0


	//   ....[37]....
        /*0368*/ 	.word	0x00011240


	//   ....[38]....
        /*036c*/ 	.word	0x00011310


	//   ....[39]....
        /*0370*/ 	.word	0x00011360


	//   ....[40]....
        /*0374*/ 	.word	0x00011390


	//   ....[41]....
        /*0378*/ 	.word	0x000113d0


	//   ....[42]....
        /*037c*/ 	.word	0x00011e80


	//   ....[43]....
        /*0380*/ 	.word	0x000122e0


	//   ....[44]....
        /*0384*/ 	.word	0x00012310


	//   ....[45]....
        /*0388*/ 	.word	0x00012340


	//   ....[46]....
        /*038c*/ 	.word	0x00012360


	//   ....[47]....
        /*0390*/ 	.word	0x000127e0


	//   ....[48]....
        /*0394*/ 	.word	0x00012810


	//   ....[49]....
        /*0398*/ 	.word	0x00013470


	//   ....[50]....
        /*039c*/ 	.word	0x00013490


	//   ....[51]....
        /*03a0*/ 	.word	0x000144a0


	//   ....[52]....
        /*03a4*/ 	.word	0x00015bf0


	//   ....[53]....
        /*03a8*/ 	.word	0x00015c10


	//   ....[54]....
        /*03ac*/ 	.word	0x00015c20


	//   ....[55]....
        /*03b0*/ 	.word	0x00015c60


	//   ....[56]....
        /*03b4*/ 	.word	0x00015cb0


	//   ....[57]....
        /*03b8*/ 	.word	0x00015cd0


	//   ....[58]....
        /*03bc*/ 	.word	0x00015d20


	//   ....[59]....
        /*03c0*/ 	.word	0x00015d40


	//   ....[60]....
        /*03c4*/ 	.word	0x000162e0


	//   ....[61]....
        /*03c8*/ 	.word	0x00016320


	//   ....[62]....
        /*03cc*/ 	.word	0x00016350


	//   ....[63]....
        /*03d0*/ 	.word	0x00016380


	//   ....[64]....
        /*03d4*/ 	.word	0x000163c0


	//   ....[65]....
        /*03d8*/ 	.word	0x00016480


	//   ....[66]....
        /*03dc*/ 	.word	0x000164a0


	//   ....[67]....
        /*03e0*/ 	.word	0x000164d0


	//   ....[68]....
        /*03e4*/ 	.word	0x00016be0


	//   ....[69]....
        /*03e8*/ 	.word	0x00016c10


	//   ....[70]....
        /*03ec*/ 	.word	0x00016ca0


	//   ....[71]....
        /*03f0*/ 	.word	0x00016d50


	//   ....[72]....
        /*03f4*/ 	.word	0x00016e40


	//   ....[73]....
        /*03f8*/ 	.word	0x00016f10


	//   ....[74]....
        /*03fc*/ 	.word	0x00016f70


	//   ....[75]....
        /*0400*/ 	.word	0x00017010


	//   ....[76]....
        /*0404*/ 	.word	0x000174c0


	//   ....[77]....
        /*0408*/ 	.word	0x000174f0


	//   ....[78]....
        /*040c*/ 	.word	0x00017520


	//   ....[79]....
        /*0410*/ 	.word	0x00017550


	//   ....[80]....
        /*0414*/ 	.word	0x00017580


	//   ....[81]....
        /*0418*/ 	.word	0x000175d0


	//   ....[82]....
        /*041c*/ 	.word	0x00017750


	//   ....[83]....
        /*0420*/ 	.word	0x00017780


	//   ....[84]....
        /*0424*/ 	.word	0x00018180


	//   ....[85]....
        /*0428*/ 	.word	0x000181a0


	//   ....[86]....
        /*042c*/ 	.word	0x000181b0


	//   ....[87]....
        /*0430*/ 	.word	0x000181d0


	//   ....[88]....
        /*0434*/ 	.word	0x000181f0


	//   ....[89]....
        /*0438*/ 	.word	0x00018220


	//   ....[90]....
        /*043c*/ 	.word	0x00018240


	//   ....[91]....
        /*0440*/ 	.word	0x00018270


	//   ....[92]....
        /*0444*/ 	.word	0x000185d0


	//   ....[93]....
        /*0448*/ 	.word	0x00018600


	//   ....[94]....
        /*044c*/ 	.word	0x00018630


	//   ....[95]....
        /*0450*/ 	.word	0x00018650


	//   ....[96]....
        /*0454*/ 	.word	0x00018660


	//   ....[97]....
        /*0458*/ 	.word	0x00018680


	//   ....[98]....
        /*045c*/ 	.word	0x00018720


	//   ....[99]....
        /*0460*/ 	.word	0x00018760


	//   ....[100]....
        /*0464*/ 	.word	0x00018c60


	//   ....[101]....
        /*0468*/ 	.word	0x00019260


	//   ....[102]....
        /*046c*/ 	.word	0x00019350


	//   ....[103]....
        /*0470*/ 	.word	0x000193f0


	//   ....[104]....
        /*0474*/ 	.word	0x00019470


	//   ....[105]....
        /*0478*/ 	.word	0x00019520


	//   ....[106]....
        /*047c*/ 	.word	0x00019580


	//   ....[107]....
        /*0480*/ 	.word	0x00019640


	//   ....[108]....
        /*0484*/ 	.word	0x000196a0


	//   ....[109]....
        /*0488*/ 	.word	0x00019740


	//   ....[110]....
        /*048c*/ 	.word	0x000197e0


	//   ....[111]....
        /*0490*/ 	.word	0x00019840


	//   ....[112]....
        /*0494*/ 	.word	0x000198f0


	//   ....[113]....
        /*0498*/ 	.word	0x000199e0


	//   ....[114]....
        /*049c*/ 	.word	0x00019a80


	//   ....[115]....
        /*04a0*/ 	.word	0x00019b60


	//   ....[116]....
        /*04a4*/ 	.word	0x00019c70


	//   ....[117]....
        /*04a8*/ 	.word	0x00019cc0


	//   ....[118]....
        /*04ac*/ 	.word	0x00019d50


	//   ....[119]....
        /*04b0*/ 	.word	0x00019e30


	//   ....[120]....
        /*04b4*/ 	.word	0x0001a090


	//   ....[121]....
        /*04b8*/ 	.word	0x0001a100


	//   ....[122]....
        /*04bc*/ 	.word	0x0001a330


	//   ....[123]....
        /*04c0*/ 	.word	0x0001a3a0


	//   ....[124]....
        /*04c4*/ 	.word	0x0001a570


	//   ....[125]....
        /*04c8*/ 	.word	0x0001a5c0


	//   ....[126]....
        /*04cc*/ 	.word	0x0001a710


	//   ....[127]....
        /*04d0*/ 	.word	0x0001a800


	//   ....[128]....
        /*04d4*/ 	.word	0x0001aa50


	//   ....[129]....
        /*04d8*/ 	.word	0x0001aaa0


	//   ....[130]....
        /*04dc*/ 	.word	0x0001ac60


	//   ....[131]....
        /*04e0*/ 	.word	0x0001acb0


	//   ....[132]....
        /*04e4*/ 	.word	0x0001ae70


	//   ....[133]....
        /*04e8*/ 	.word	0x0001aec0


	//   ....[134]....
        /*04ec*/ 	.word	0x0001afa0


	//   ....[135]....
        /*04f0*/ 	.word	0x0001b040


	//   ....[136]....
        /*04f4*/ 	.word	0x0001b0a0


	//   ....[137]....
        /*04f8*/ 	.word	0x0001b140


	//   ....[138]....
        /*04fc*/ 	.word	0x0001b1a0


	//   ....[139]....
        /*0500*/ 	.word	0x0001b240


	//   ....[140]....
        /*0504*/ 	.word	0x0001b2a0


	//   ....[141]....
        /*0508*/ 	.word	0x0001b340


	//   ....[142]....
        /*050c*/ 	.word	0x0001b420


	//   ....[143]....
        /*0510*/ 	.word	0x0001b4f0


	//   ....[144]....
        /*0514*/ 	.word	0x0001b5c0


	//   ....[145]....
        /*0518*/ 	.word	0x0001b6c0


	//   ....[146]....
        /*051c*/ 	.word	0x0001b7e0


	//   ....[147]....
        /*0520*/ 	.word	0x0001b8c0


	//   ....[148]....
        /*0524*/ 	.word	0x0001b9d0


	//   ....[149]....
        /*0528*/ 	.word	0x0001baa0


	//   ....[150]....
        /*052c*/ 	.word	0x0001bbb0


	//----- nvinfo : EIATTR_REG_RECONFIG
	.align		4
.L_340:
        /*0530*/ 	.byte	0x01, 0x54
	.zero		2


	//----- nvinfo : EIATTR_SYSCALL_OFFSETS
	.align		4
        /*0534*/ 	.byte	0x04, 0x46
        /*0536*/ 	.short	(.L_342 - .L_341)


	//   ....[0]....
.L_341:
        /*0538*/ 	.word	0x00003c00


	//   ....[1]....
        /*053c*/ 	.word	0x000150a0


	//   ....[2]....
        /*0540*/ 	.word	0x000151e0


	//   ....[3]....
        /*0544*/ 	.word	0x000152d0


	//   ....[4]....
        /*0548*/ 	.word	0x00015fc0


	//   ....[5]....
        /*054c*/ 	.word	0x000167a0


	//----- nvinfo : EIATTR_MBARRIER_INSTR_OFFSETS
	.align		4
.L_342:
        /*0550*/ 	.byte	0x04, 0x39
        /*0552*/ 	.short	(.L_344 - .L_343)


	//   ....[0]....
.L_343:
        /*0554*/ 	.word	0x00000190
        /*0558*/ 	.word	0x000000ff
        /*055c*/ 	.word	0x00038800
        /*0560*/ 	.short	0x0100
        /*0562*/ 	.byte	0x08
	.zero		1


	//   ....[1]....
        /*0564*/ 	.word	0x000001a0
        /*0568*/ 	.word	0x000000ff
        /*056c*/ 	.word	0x00038810
        /*0570*/ 	.short	0x0100
        /*0572*/ 	.byte	0x08
	.zero		1


	//   ....[2]....
        /*0574*/ 	.word	0x000001b0
        /*0578*/ 	.word	0x000000ff
        /*057c*/ 	.word	0x00038820
        /*0580*/ 	.short	0x0100
        /*0582*/ 	.byte	0x08
	.zero		1


	//   ....[3]....
        /*0584*/ 	.word	0x00000260
        /*0588*/ 	.word	0x000000ff
        /*058c*/ 	.word	0x00038830
        /*0590*/ 	.short	0x0100
        /*0592*/ 	.byte	0x06
	.zero		1


	//   ....[4]....
        /*0594*/ 	.word	0x00000270
        /*0598*/ 	.word	0x000000ff
        /*059c*/ 	.word	0x00038840
        /*05a0*/ 	.short	0x0100
        /*05a2*/ 	.byte	0x06
	.zero		1


	//   ....[5]....
        /*05a4*/ 	.word	0x00000280
        /*05a8*/ 	.word	0x000000ff
        /*05ac*/ 	.word	0x00038838
        /*05b0*/ 	.short	0x0100
        /*05b2*/ 	.byte	0x06
	.zero		1


	//   ....[6]....
        /*05b4*/ 	.word	0x00000290
        /*05b8*/ 	.word	0x000000ff
        /*05bc*/ 	.word	0x00038848
        /*05c0*/ 	.short	0x0100
        /*05c2*/ 	.byte	0x06
	.zero		1


	//   ....[7]....
        /*05c4*/ 	.word	0x000003c0
        /*05c8*/ 	.word	0x000000ff
        /*05cc*/ 	.word	0x00038850
        /*05d0*/ 	.short	0x0100
        /*05d2*/ 	.byte	0x08
	.zero		1


	//   ....[8]....
        /*05d4*/ 	.word	0x000003d0
        /*05d8*/ 	.word	0x000000ff
        /*05dc*/ 	.word	0x00038860
        /*05e0*/ 	.short	0x0100
        /*05e2*/ 	.byte	0x08
	.zero		1


	//   ....[9]....
        /*05e4*/ 	.word	0x000003e0
        /*05e8*/ 	.word	0x000000ff
        /*05ec*/ 	.word	0x00038858
        /*05f0*/ 	.short	0x0100
        /*05f2*/ 	.byte	0x08
	.zero		1


	//   ....[10]....
        /*05f4*/ 	.word	0x000003f0
        /*05f8*/ 	.word	0x000000ff
        /*05fc*/ 	.word	0x00038868
        /*0600*/ 	.short	0x0100
        /*0602*/ 	.byte	0x08
	.zero		1


	//   ....[11]....
        /*0604*/ 	.word	0x000004e0
        /*0608*/ 	.word	0x000000ff
        /*060c*/ 	.word	0x00038870
        /*0610*/ 	.short	0x0100
        /*0612*/ 	.byte	0x06
	.zero		1


	//   ....[12]....
        /*0614*/ 	.word	0x000004f0
        /*0618*/ 	.word	0x000000ff
        /*061c*/ 	.word	0x00038880
        /*0620*/ 	.short	0x0100
        /*0622*/ 	.byte	0x06
	.zero		1


	//   ....[13]....
        /*0624*/ 	.word	0x00000500
        /*0628*/ 	.word	0x000000ff
        /*062c*/ 	.word	0x00038878
        /*0630*/ 	.short	0x0100
        /*0632*/ 	.byte	0x06
	.zero		1


	//   ....[14]....
        /*0634*/ 	.word	0x00000510
        /*0638*/ 	.word	0x000000ff
        /*063c*/ 	.word	0x00038888
        /*0640*/ 	.short	0x0100
        /*0642*/ 	.byte	0x06
	.zero		1


	//   ....[15]....
        /*0644*/ 	.word	0x00000640
        /*0648*/ 	.word	0x000000ff
        /*064c*/ 	.word	0x00038890
        /*0650*/ 	.short	0x0100
        /*0652*/ 	.byte	0x08
	.zero		1


	//   ....[16]....
        /*0654*/ 	.word	0x00000650
        /*0658*/ 	.word	0x000000ff
        /*065c*/ 	.word	0x000388a0
        /*0660*/ 	.short	0x0100
        /*0662*/ 	.byte	0x08
	.zero		1


	//   ....[17]....
        /*0664*/ 	.word	0x00000660
        /*0668*/ 	.word	0x000000ff
        /*066c*/ 	.word	0x00038898
        /*0670*/ 	.short	0x0100
        /*0672*/ 	.byte	0x08
	.zero		1


	//   ....[18]....
        /*0674*/ 	.word	0x00000670
        /*0678*/ 	.word	0x000000ff
        /*067c*/ 	.word	0x000388a8
        /*0680*/ 	.short	0x0100
        /*0682*/ 	.byte	0x08
	.zero		1


	//   ....[19]....
        /*0684*/ 	.word	0x000007b0
        /*0688*/ 	.word	0x000000ff
        /*068c*/ 	.word	0x000388b0
        /*0690*/ 	.short	0x0100
        /*0692*/ 	.byte	0x08
	.zero		1


	//   ....[20]....
        /*0694*/ 	.word	0x000007c0
        /*0698*/ 	.word	0x000000ff
        /*069c*/ 	.word	0x000388c0
        /*06a0*/ 	.short	0x0100
        /*06a2*/ 	.byte	0x08
	.zero		1


	//   ....[21]....
        /*06a4*/ 	.word	0x000007d0
        /*06a8*/ 	.word	0x000000ff
        /*06ac*/ 	.word	0x000388b8
        /*06b0*/ 	.short	0x0100
        /*06b2*/ 	.byte	0x08
	.zero		1


	//   ....[22]....
        /*06b4*/ 	.word	0x000007e0
        /*06b8*/ 	.word	0x000000ff
        /*06bc*/ 	.word	0x000388c8
        /*06c0*/ 	.short	0x0100
        /*06c2*/ 	.byte	0x08
	.zero		1


	//   ....[23]....
        /*06c4*/ 	.word	0x00001ab0
        /*06c8*/ 	.word	0x00000004
        /*06cc*/ 	.word	0x00000000
        /*06d0*/ 	.short	0x0101
        /*06d2*/ 	.byte	0x3f
	.zero		1


	//   ....[24]....
        /*06d4*/ 	.word	0x00002590
        /*06d8*/ 	.word	0x00000004
        /*06dc*/ 	.word	0x00000000
        /*06e0*/ 	.short	0x0101
        /*06e2*/ 	.byte	0x3f
	.zero		1


	//   ....[25]....
        /*06e4*/ 	.word	0x00003c30
        /*06e8*/ 	.word	0x000000ca
        /*06ec*/ 	.word	0x00038800
        /*06f0*/ 	.short	0x010a
        /*06f2*/ 	.byte	0x3f
	.zero		1


	//   ....[26]....
        /*06f4*/ 	.word	0x00003de0
        /*06f8*/ 	.word	0x000000ca
        /*06fc*/ 	.word	0x00038830
        /*0700*/ 	.short	0x010a
        /*0702*/ 	.byte	0x3f
	.zero		1


	//   ....[27]....
        /*0704*/ 	.word	0x00003e20
        /*0708*/ 	.word	0x000000ca
        /*070c*/ 	.word	0x00038830
        /*0710*/ 	.short	0x010a
        /*0712*/ 	.byte	0x3f
	.zero		1


	//   ....[28]....
        /*0714*/ 	.word	0x00004230
        /*0718*/ 	.word	0x000000ca
        /*071c*/ 	.word	0x00038810
        /*0720*/ 	.short	0x010a
        /*0722*/ 	.byte	0x3f
	.zero		1


	//   ....[29]....
        /*0724*/ 	.word	0x00004270
        /*0728*/ 	.word	0x000000ca
        /*072c*/ 	.word	0x00038850
        /*0730*/ 	.short	0x010a
        /*0732*/ 	.byte	0x3f
	.zero		1


	//   ....[30]....
        /*0734*/ 	.word	0x00004330
        /*0738*/ 	.word	0x000000ca
        /*073c*/ 	.word	0x00038850
        /*0740*/ 	.short	0x010a
        /*0742*/ 	.byte	0x3f
	.zero		1


	//   ....[31]....
        /*0744*/ 	.word	0x00005a60
        /*0748*/ 	.word	0x00000004
        /*074c*/ 	.word	0x00000000
        /*0750*/ 	.short	0x0101
        /*0752*/ 	.byte	0x3f
	.zero		1


	//   ....[32]....
        /*0754*/ 	.word	0x00007440
        /*0758*/ 	.word	0x00000004
        /*075c*/ 	.word	0x00000000
        /*0760*/ 	.short	0x0101
        /*0762*/ 	.byte	0x3f
	.zero		1


	//   ....[33]....
        /*0764*/ 	.word	0x00007720
        /*0768*/ 	.word	0x000000d0
        /*076c*/ 	.word	0x00038830
        /*0770*/ 	.short	0x010a
        /*0772*/ 	.byte	0x3f
	.zero		1


	//   ....[34]....
        /*0774*/ 	.word	0x00007770
        /*0778*/ 	.word	0x000000d0
        /*077c*/ 	.word	0x00038830
        /*0780*/ 	.short	0x010a
        /*0782*/ 	.byte	0x3f
	.zero		1


	//   ....[35]....
        /*0784*/ 	.word	0x00007aa0
        /*0788*/ 	.word	0x000000d0
        /*078c*/ 	.word	0x00038850
        /*0790*/ 	.short	0x010a
        /*0792*/ 	.byte	0x3f
	.zero		1


	//   ....[36]....
        /*0794*/ 	.word	0x00007af0
        /*0798*/ 	.word	0x000000d0
        /*079c*/ 	.word	0x00038850
        /*07a0*/ 	.short	0x010a
        /*07a2*/ 	.byte	0x3f
	.zero		1


	//   ....[37]....
        /*07a4*/ 	.word	0x00008f30
        /*07a8*/ 	.word	0x000000cc
        /*07ac*/ 	.word	0x00000000
        /*07b0*/ 	.short	0x0101
        /*07b2*/ 	.byte	0x3f
	.zero		1


	//   ....[38]....
        /*07b4*/ 	.word	0x0000ae90
        /*07b8*/ 	.word	0x000000d0
        /*07bc*/ 	.word	0x00000000
        /*07c0*/ 	.short	0x0101
        /*07c2*/ 	.byte	0x3f
	.zero		1


	//   ....[39]....
        /*07c4*/ 	.word	0x0000b260
        /*07c8*/ 	.word	0x000000cc
        /*07cc*/ 	.word	0x00038830
        /*07d0*/ 	.short	0x010a
        /*07d2*/ 	.byte	0x3f
	.zero		1


	//   ....[40]....
        /*07d4*/ 	.word	0x0000b2b0
        /*07d8*/ 	.word	0x000000cc
        /*07dc*/ 	.word	0x00038830
        /*07e0*/ 	.short	0x010a
        /*07e2*/ 	.byte	0x3f
	.zero		1


	//   ....[41]....
        /*07e4*/ 	.word	0x0000b4e0
        /*07e8*/ 	.word	0x000000cc
        /*07ec*/ 	.word	0x00038850
        /*07f0*/ 	.short	0x010a
        /*07f2*/ 	.byte	0x3f
	.zero		1


	//   ....[42]....
        /*07f4*/ 	.word	0x0000b530
        /*07f8*/ 	.word	0x000000cc
        /*07fc*/ 	.word	0x00038850
        /*0800*/ 	.short	0x010a
        /*0802*/ 	.byte	0x3f
	.zero		1


	//   ....[43]....
        /*0804*/ 	.word	0x0000d0e0
        /*0808*/ 	.word	0x0000009a
        /*080c*/ 	.word	0x00000000
        /*0810*/ 	.short	0x0101
        /*0812*/ 	.byte	0x3f
	.zero		1


	//   ....[44]....
        /*0814*/ 	.word	0x0000dca0
        /*0818*/ 	.word	0x000000cc
        /*081c*/ 	.word	0x00000000
        /*0820*/ 	.short	0x0101
        /*0822*/ 	.byte	0x3f
	.zero		1


	//   ....[45]....
        /*0824*/ 	.word	0x0000dde0
        /*0828*/ 	.word	0x00000014
        /*082c*/ 	.word	0x00038830
        /*0830*/ 	.short	0x010a
        /*0832*/ 	.byte	0x3f
	.zero		1


	//   ....[46]....
        /*0834*/ 	.word	0x0000de30
        /*0838*/ 	.word	0x00000014
        /*083c*/ 	.word	0x00038830
        /*0840*/ 	.short	0x010a
        /*0842*/ 	.byte	0x3f
	.zero		1


	//   ....[47]....
        /*0844*/ 	.word	0x0000e060
        /*0848*/ 	.word	0x00000014
        /*084c*/ 	.word	0x00038850
        /*0850*/ 	.short	0x010a
        /*0852*/ 	.byte	0x3f
	.zero		1


	//   ....[48]....
        /*0854*/ 	.word	0x0000e0b0
        /*0858*/ 	.word	0x00000014
        /*085c*/ 	.word	0x00038850
        /*0860*/ 	.short	0x010a
        /*0862*/ 	.byte	0x3f
	.zero		1


	//   ....[49]....
        /*0864*/ 	.word	0x0000f390
        /*0868*/ 	.word	0x000000cc
        /*086c*/ 	.word	0x00000000
        /*0870*/ 	.short	0x0101
        /*0872*/ 	.byte	0x3f
	.zero		1


	//   ....[50]....
        /*0874*/ 	.word	0x000112f0
        /*0878*/ 	.word	0x00000014
        /*087c*/ 	.word	0x00000000
        /*0880*/ 	.short	0x0101
        /*0882*/ 	.byte	0x3f
	.zero		1


	//   ....[51]....
        /*0884*/ 	.word	0x00011e40
        /*0888*/ 	.word	0x000000ff
        /*088c*/ 	.word	0x00000000
        /*0890*/ 	.short	0x0101
        /*0892*/ 	.byte	0x04
	.zero		1


	//   ....[52]....
        /*0894*/ 	.word	0x000159a0
        /*0898*/ 	.word	0x000000ff
        /*089c*/ 	.word	0x00038840
        /*08a0*/ 	.short	0x010a
        /*08a2*/ 	.byte	0x2d
	.zero		1


	//   ....[53]....
        /*08a4*/ 	.word	0x00015de0
        /*08a8*/ 	.word	0x000000ff
        /*08ac*/ 	.word	0x00038830
        /*08b0*/ 	.short	0x0107
        /*08b2*/ 	.byte	0x2d
	.zero		1


	//   ....[54]....
        /*08b4*/ 	.word	0x00015e50
        /*08b8*/ 	.word	0x000000ff
        /*08bc*/ 	.word	0x00038830
        /*08c0*/ 	.short	0x0101
        /*08c2*/ 	.byte	0x2d
	.zero		1


	//   ....[55]....
        /*08c4*/ 	.word	0x00016620
        /*08c8*/ 	.word	0x000000ff
        /*08cc*/ 	.word	0x00038800
        /*08d0*/ 	.short	0x0107
        /*08d2*/ 	.byte	0x2d
	.zero		1


	//   ....[56]....
        /*08d4*/ 	.word	0x00016670
        /*08d8*/ 	.word	0x000000ff
        /*08dc*/ 	.word	0x00038800
        /*08e0*/ 	.short	0x0101
        /*08e2*/ 	.byte	0x2d
	.zero		1


	//   ....[57]....
        /*08e4*/ 	.word	0x00017280
        /*08e8*/ 	.word	0x000000ff
        /*08ec*/ 	.word	0x00038810
        /*08f0*/ 	.short	0x0107
        /*08f2*/ 	.byte	0x2d
	.zero		1


	//   ....[58]....
        /*08f4*/ 	.word	0x000172e0
        /*08f8*/ 	.word	0x000000ff
        /*08fc*/ 	.word	0x00038810
        /*0900*/ 	.short	0x0101
        /*0902*/ 	.byte	0x2d
	.zero		1


	//   ....[59]....
        /*0904*/ 	.word	0x000172f0
        /*0908*/ 	.word	0x000000ff
        /*090c*/ 	.word	0x00038820
        /*0910*/ 	.short	0x010a
        /*0912*/ 	.byte	0x2d
	.zero		1


	//   ....[60]....
        /*0914*/ 	.word	0x00017340
        /*0918*/ 	.word	0x000000ff
        /*091c*/ 	.word	0x00038860
        /*0920*/ 	.short	0x010a
        /*0922*/ 	.byte	0x2d
	.zero		1


	//   ....[61]....
        /*0924*/ 	.word	0x00017b60
        /*0928*/ 	.word	0x000000ff
        /*092c*/ 	.word	0x00038850
        /*0930*/ 	.short	0x0107
        /*0932*/ 	.byte	0x2d
	.zero		1


	//   ....[62]....
        /*0934*/ 	.word	0x00017be0
        /*0938*/ 	.word	0x000000ff
        /*093c*/ 	.word	0x00038850
        /*0940*/ 	.short	0x0101
        /*0942*/ 	.byte	0x2d
	.zero		1


	//   ....[63]....
        /*0944*/ 	.word	0x00017f80
        /*0948*/ 	.word	0x0000000a
        /*094c*/ 	.word	0x00038840
        /*0950*/ 	.short	0x010a
        /*0952*/ 	.byte	0x3f
	.zero		1


	//   ....[64]....
        /*0954*/ 	.word	0x00018310
        /*0958*/ 	.word	0x0000000a
        /*095c*/ 	.word	0x00038830
        /*0960*/ 	.short	0x0107
        /*0962*/ 	.byte	0x3f
	.zero		1


	//   ....[65]....
        /*0964*/ 	.word	0x000183c0
        /*0968*/ 	.word	0x0000000a
        /*096c*/ 	.word	0x00038830
        /*0970*/ 	.short	0x0101
        /*0972*/ 	.byte	0x3f
	.zero		1


	//   ....[66]....
        /*0974*/ 	.word	0x000183f0
        /*0978*/ 	.word	0x0000000a
        /*097c*/ 	.word	0x00038860
        /*0980*/ 	.short	0x010a
        /*0982*/ 	.byte	0x3f
	.zero		1


	//   ....[67]....
        /*0984*/ 	.word	0x00018a30
        /*0988*/ 	.word	0x0000000a
        /*098c*/ 	.word	0x00038850
        /*0990*/ 	.short	0x0107
        /*0992*/ 	.byte	0x3f
	.zero		1


	//   ....[68]....
        /*0994*/ 	.word	0x00018af0
        /*0998*/ 	.word	0x0000000a
        /*099c*/ 	.word	0x00038850
        /*09a0*/ 	.short	0x0101
        /*09a2*/ 	.byte	0x3f
	.zero		1


	//   ....[69]....
        /*09a4*/ 	.word	0x00018be0
        /*09a8*/ 	.word	0x00000005
        /*09ac*/ 	.word	0x00038820
        /*09b0*/ 	.short	0x010a
        /*09b2*/ 	.byte	0x3f
	.zero		1


	//   ....[70]....
        /*09b4*/ 	.word	0x00018d70
        /*09b8*/ 	.word	0x00000003
        /*09bc*/ 	.word	0x00038840
        /*09c0*/ 	.short	0x010a
        /*09c2*/ 	.byte	0x3f
	.zero		1


	//   ....[71]....
        /*09c4*/ 	.word	0x00018e10
        /*09c8*/ 	.word	0x00000005
        /*09cc*/ 	.word	0x00038840
        /*09d0*/ 	.short	0x010a
        /*09d2*/ 	.byte	0x3f
	.zero		1


	//   ....[72]....
        /*09d4*/ 	.word	0x00018e50
        /*09d8*/ 	.word	0x00000003
        /*09dc*/ 	.word	0x00038860
        /*09e0*/ 	.short	0x010a
        /*09e2*/ 	.byte	0x3f
	.zero		1


	//   ....[73]....
        /*09e4*/ 	.word	0x00018e90
        /*09e8*/ 	.word	0x00000005
        /*09ec*/ 	.word	0x00038860
        /*09f0*/ 	.short	0x010a
        /*09f2*/ 	.byte	0x3f
	.zero		1


	//   ....[74]....
        /*09f4*/ 	.word	0x00018ef0
        /*09f8*/ 	.word	0x000000ca
        /*09fc*/ 	.word	0x00038800
        /*0a00*/ 	.short	0x010a
        /*0a02*/ 	.byte	0x3f
	.zero		1


	//   ....[75]....
        /*0a04*/ 	.word	0x00018f40
        /*0a08*/ 	.word	0x000000ca
        /*0a0c*/ 	.word	0x00038830
        /*0a10*/ 	.short	0x010a
        /*0a12*/ 	.byte	0x3f
	.zero		1


	//   ....[76]....
        /*0a14*/ 	.word	0x00018f90
        /*0a18*/ 	.word	0x000000ca
        /*0a1c*/ 	.word	0x00038810
        /*0a20*/ 	.short	0x010a
        /*0a22*/ 	.byte	0x3f
	.zero		1


	//   ....[77]....
        /*0a24*/ 	.word	0x00018fe0
        /*0a28*/ 	.word	0x000000ca
        /*0a2c*/ 	.word	0x00038850
        /*0a30*/ 	.short	0x010a
        /*0a32*/ 	.byte	0x3f
	.zero		1


	//   ....[78]....
        /*0a34*/ 	.word	0x00019030
        /*0a38*/ 	.word	0x000000d0
        /*0a3c*/ 	.word	0x00038830
        /*0a40*/ 	.short	0x010a
        /*0a42*/ 	.byte	0x3f
	.zero		1


	//   ....[79]....
        /*0a44*/ 	.word	0x00019080
        /*0a48*/ 	.word	0x000000d0
        /*0a4c*/ 	.word	0x00038850
        /*0a50*/ 	.short	0x010a
        /*0a52*/ 	.byte	0x3f
	.zero		1


	//   ....[80]....
        /*0a54*/ 	.word	0x000190d0
        /*0a58*/ 	.word	0x000000cc
        /*0a5c*/ 	.word	0x00038830
        /*0a60*/ 	.short	0x010a
        /*0a62*/ 	.byte	0x3f
	.zero		1


	//   ....[81]....
        /*0a64*/ 	.word	0x00019120
        /*0a68*/ 	.word	0x000000cc
        /*0a6c*/ 	.word	0x00038850
        /*0a70*/ 	.short	0x010a
        /*0a72*/ 	.byte	0x3f
	.zero		1


	//   ....[82]....
        /*0a74*/ 	.word	0x00019170
        /*0a78*/ 	.word	0x00000014
        /*0a7c*/ 	.word	0x00038830
        /*0a80*/ 	.short	0x010a
        /*0a82*/ 	.byte	0x3f
	.zero		1


	//   ....[83]....
        /*0a84*/ 	.word	0x000191c0
        /*0a88*/ 	.word	0x00000014
        /*0a8c*/ 	.word	0x00038850
        /*0a90*/ 	.short	0x010a
        /*0a92*/ 	.byte	0x3f
	.zero		1


	//   ....[84]....
        /*0a94*/ 	.word	0x000192a0
        /*0a98*/ 	.word	0x00000003
        /*0a9c*/ 	.word	0x00038840
        /*0aa0*/ 	.short	0x010a
        /*0aa2*/ 	.byte	0x3f
	.zero		1


	//   ....[85]....
        /*0aa4*/ 	.word	0x0001a600
        /*0aa8*/ 	.word	0x00000003
        /*0aac*/ 	.word	0x00038820
        /*0ab0*/ 	.short	0x010a
        /*0ab2*/ 	.byte	0x3f
	.zero		1


	//   ....[86]....
        /*0ab4*/ 	.word	0x0001a660
        /*0ab8*/ 	.word	0x00000003
        /*0abc*/ 	.word	0x00038860
        /*0ac0*/ 	.short	0x010a
        /*0ac2*/ 	.byte	0x3f
	.zero		1


	//   ....[87]....
        /*0ac4*/ 	.word	0x0001aef0
        /*0ac8*/ 	.word	0x0000000a
        /*0acc*/ 	.word	0x00038840
        /*0ad0*/ 	.short	0x010a
        /*0ad2*/ 	.byte	0x3f
	.zero		1


	//   ....[88]....
        /*0ad4*/ 	.word	0x0001b370
        /*0ad8*/ 	.word	0x0000000a
        /*0adc*/ 	.word	0x00038860
        /*0ae0*/ 	.short	0x010a
        /*0ae2*/ 	.byte	0x3f
	.zero		1


	//   ....[89]....
        /*0ae4*/ 	.word	0x0001bad0
        /*0ae8*/ 	.word	0x00000005
        /*0aec*/ 	.word	0x00038820
        /*0af0*/ 	.short	0x010a
        /*0af2*/ 	.byte	0x3f
	.zero		1


	//   ....[90]....
        /*0af4*/ 	.word	0x0001bc70
        /*0af8*/ 	.word	0x00000003
        /*0afc*/ 	.word	0x00038840
        /*0b00*/ 	.short	0x010a
        /*0b02*/ 	.byte	0x3f
	.zero		1


	//   ....[91]....
        /*0b04*/ 	.word	0x0001bcc0
        /*0b08*/ 	.word	0x00000005
        /*0b0c*/ 	.word	0x00038840
        /*0b10*/ 	.short	0x010a
        /*0b12*/ 	.byte	0x3f
	.zero		1


	//   ....[92]....
        /*0b14*/ 	.word	0x0001bd10
        /*0b18*/ 	.word	0x00000003
        /*0b1c*/ 	.word	0x00038860
        /*0b20*/ 	.short	0x010a
        /*0b22*/ 	.byte	0x3f
	.zero		1


	//----- nvinfo : EIATTR_NUM_MBARRIERS
	.align		4
.L_344:
        /*0b24*/ 	.byte	0x03, 0x38
        /*0b26*/ 	.short	0x0017


	//----- nvinfo : EIATTR_EXIT_INSTR_OFFSETS
	.align		4
        /*0b28*/ 	.byte	0x04, 0x1c
        /*0b2a*/ 	.short	(.L_346 - .L_345)


	//   ....[0]....
.L_345:
        /*0b2c*/ 	.word	0x00018ee0


	//----- nvinfo : EIATTR_MAX_THREADS
	.align		4
.L_346:
        /*0b30*/ 	.byte	0x04, 0x05
        /*0b32*/ 	.short	(.L_348 - .L_347)
.L_347:
        /*0b34*/ 	.word	0x00000180
        /*0b38*/ 	.word	0x00000001
        /*0b3c*/ 	.word	0x00000001


	//----- nvinfo : EIATTR_CRS_STACK_SIZE
	.align		4
.L_348:
        /*0b40*/ 	.byte	0x04, 0x1e
        /*0b42*/ 	.short	(.L_350 - .L_349)
.L_349:
        /*0b44*/ 	.word	0x00000000


	//----- nvinfo : EIATTR_CBANK_PARAM_SIZE
	.align		4
.L_350:
        /*0b48*/ 	.byte	0x03, 0x19
        /*0b4a*/ 	.short	0x0b70


	//----- nvinfo : EIATTR_PARAM_CBANK
	.align		4
        /*0b4c*/ 	.byte	0x04, 0x0a
        /*0b4e*/ 	.short	(.L_352 - .L_351)
	.align		4
.L_351:
        /*0b50*/ 	.word	index@(.nv.constant0._ZN7cutlass13device_kernelIN5flash11enable_sm90INS1_16FlashAttnFwdSm90INS1_25CollectiveMainloopFwdSm90ILi2EN4cute5tupleIJNS5_1CILi1EEES8_S8_EEENS6_IJNS7_ILi64EEESA_SA_EEELi512ENS_6half_tEfNS_4arch4Sm90ELb0ELb1ELb0ELb0ELb1ELb0ELb1ELb0ELb0ELb1ELb1ELb0EEENS1_21CollectiveEpilogueFwdINS6_IJSA_NS7_ILi512EEESA_EEES9_SC_SE_Li256ELb0ELb1ELb1ELb0EEENS1_19SingleTileSchedulerILb0ELb1ELb1ELi64EEEEEEEEEvNT_6ParamsE)
        /*0b54*/ 	.short	0x0210
        /*0b56*/ 	.short	0x0b70


	//----- nvinfo : EIATTR_SW_WAR
	.align		4
.L_352:
        /*0b58*/ 	.byte	0x04, 0x36
        /*0b5a*/ 	.short	(.L_354 - .L_353)
.L_353:
        /*0b5c*/ 	.word	0x00000008
.L_354:


//--------------------- .nv.info._ZN7cutlass13device_kernelIN5flash11enable_sm90INS1_16FlashAttnFwdSm90INS1_25CollectiveMainloopFwdSm90ILi2EN4cute5tupleIJNS5_1CILi1EEES8_S8_EEENS6_IJNS7_ILi64EEESA_SA_EEELi512ENS_6half_tEfNS_4arch4Sm90ELb0ELb1ELb0ELb1ELb1ELb0ELb0ELb0ELb0ELb1ELb1ELb0EEENS1_21CollectiveEpilogueFwdINS6_IJSA_NS7_ILi512EEESA_EEES9_SC_SE_Li256ELb1ELb1ELb1ELb0EEENS1_36VarlenDynamicPersistentTileSchedulerILi64ELi64ELi256ELi128ELb1ELb1ELb1ELb1ELb0ELb1EEEEEEEEEvNT_6ParamsE --------------------------
	.section	.nv.info._ZN7cutlass13device_kernelIN5flash11enable_sm90INS1_16FlashAttnFwdSm90INS1_25CollectiveMainloopFwdSm90ILi2EN4cute5tupleIJNS5_1CILi1EEES8_S8_EEENS6_IJNS7_ILi64EEESA_SA_EEELi512ENS_6half_tEfNS_4arch4Sm90ELb0ELb1ELb0ELb1ELb1ELb0ELb0ELb0ELb0ELb1ELb1ELb0EEENS1_21CollectiveEpilogueFwdINS6_IJSA_NS7_ILi512EEESA_EEES9_SC_SE_Li256ELb1ELb1ELb1ELb0EEENS1_36VarlenDynamicPersistentTileSchedulerILi64ELi64ELi256ELi128ELb1ELb1ELb1ELb1ELb0ELb1EEEEEEEEEvNT_6ParamsE,"",@"SHT_CUDA_INFO"
	.sectionflags	@""
	.align	4


	//----- nvinfo : EIATTR_CUDA_API_VERSION
	.align		4
        /*0000*/ 	.byte	0x04, 0x37
        /*0002*/ 	.short	(.L_356 - .L_355)
.L_355:
        /*0004*/ 	.word	0x00000082


	//----- nvinfo : EIATTR_KPARAM_INFO
	.align		4
.L_356:
        /*0008*/ 	.byte	0x04, 0x17
        /*000a*/ 	.short	(.L_358 - .L_357)
.L_357:
        /*000c*/ 	.word	0x00000000
        /*0010*/ 	.short	0x0000
        /*0012*/ 	.short	0x0070
        /*0014*/ 	.byte	0x00, 0xf0, 0x01, 0x2a


	//----- nvinfo : EIATTR_SPARSE_MMA_MASK
	.align		4
.L_358:
        /*0018*/ 	.byte	0x03, 0x50
        /*001a*/ 	.short	0x0000


	//----- nvinfo : EIATTR_MAXREG_COUNT
	.align		4
        /*001c*/ 	.byte	0x03, 0x1b
        /*001e*/ 	.short	0x00a8


	//----- nvinfo : EIATTR_NUM_BARRIERS
	.align		4
        /*0020*/ 	.byte	0x02, 0x4c
        /*0022*/ 	.byte	0x10
	.zero		1


	//----- nvinfo : EIATTR_EXTERNS
	.align		4
        /*0024*/ 	.byte	0x04, 0x0f
        /*0026*/ 	.short	(.L_360 - .L_359)


	//   ....[0]....
	.align		4
.L_359:
        /*0028*/ 	.word	index@(__assertfail)


	//----- nvinfo : EIATTR_ANNOTATIONS
	.align		4
.L_360:
        /*002c*/ 	.byte	0x04, 0x55
        /*002e*/ 	.short	(.L_362 - .L_361)


	//   ....[0]....
.L_361:
        /* <DEDUP_REMOVED lines=12> */


	//----- nvinfo : EIATTR_MERCURY_ISA_VERSION
	.align		4
.L_362:
        /*00d8*/ 	.byte	0x03, 0x5f
        /*00da*/ 	.short	0x0101


	//----- nvinfo : EIATTR_UNUSED_LOAD_BYTE_OFFSET
	.align		4
        /*00dc*/ 	.byte	0x04, 0x44
        /*00de*/ 	.short	(.L_364 - .L_363)


	//   ....[0]....
.L_363:
        /*00e0*/ 	.word	0x00000940
        /*00e4*/ 	.word	0x0000fff0


	//   ....[1]....
        /*00e8*/ 	.word	0x0000deb0
        /*00ec*/ 	.word	0x0000fff0


	//----- nvinfo : EIATTR_INT_WARP_WIDE_INSTR_OFFSETS
	.align		4
.L_364:
        /*00f0*/ 	.byte	0x04, 0x31
        /*00f2*/ 	.short	(.L_366 - .L_365)


	//   ....[0]....
.L_365:
        /*00f4*/ 	.word	0x000000c0


	//   ....[1]....
        /*00f8*/ 	.word	0x000000d0


	//   ....[2]....
        /*00fc*/ 	.word	0x00000170


	//   ....[3]....
        /*0100*/ 	.word	0x00014560


	//   ....[4]....
        /*0104*/ 	.word	0x000145f0


	//   ....[5]....
        /*0108*/ 	.word	0x000178f0


	//   ....[6]....
        /*010c*/ 	.word	0x00017980


	//----- nvinfo : EIATTR_COOP_GROUP_MASK_REGIDS
	.align		4
.L_366:
        /*0110*/ 	.byte	0x04, 0x29
        /*0112*/ 	.short	(.L_368 - .L_367)


	//   ....[0]....
.L_367:
        /*0114*/ 	.word	0xffffffff


	//   ....[1]....
        /*0118*/ 	.word	0xffffffff


	//   ....[2]....
        /*011c*/ 	.word	0xffffffff


	//   ....[3]....
        /*0120*/ 	.word	0xffffffff


	//   ....[4]....
        /*0124*/ 	.word	0xffffffff


	//   ....[5]....
        /*0128*/ 	.word	0xffffffff


	//   ....[6]....
        /*012c*/ 	.word	0xffffffff


	//   ....[7]....
        /*0130*/ 	.word	0xffffffff


	//   ....[8]....
        /*0134*/ 	.word	0xffffffff


	//   ....[9]....
        /*0138*/ 	.word	0xffffffff


	//   ....[10]....
        /*013c*/ 	.word	0xffffffff


	//   ....[11]....
        /*0140*/ 	.word	0xffffffff


	//   ....[12]....
        /*0144*/ 	.word	0xffffffff


	//   ....[13]....
        /*0148*/ 	.word	0xffffffff


	//   ....[14]....
        /*014c*/ 	.word	0xffffffff


	//   ....[15]....
        /*0150*/ 	.word	0xffffffff


	//   ....[16]....
        /*0154*/ 	.word	0xffffffff


	//   ....[17]....
        /*0158*/ 	.word	0xffffffff


	//   ....[18]....
        /*015c*/ 	.word	0xffffffff


	//   ....[19]....
        /*0160*/ 	.word	0xffffffff


	//   ....[20]....
        /*0164*/ 	.word	0xffffffff


	//   ....[21]....
        /*0168*/ 	.word	0xffffffff


	//   ....[22]....
        /*016c*/ 	.word	0xffffffff


	//   ....[23]....
        /*0170*/ 	.word	0xffffffff


	//   ....[24]....
        /*0174*/ 	.word	0xffffffff


	//   ....[25]....
        /*0178*/ 	.word	0xffffffff


	//   ....[26]....
        /*017c*/ 	.word	0xffffffff


	//   ....[27]....
        /*0180*/ 	.word	0xffffffff


	//   ....[28]....
        /*0184*/ 	.word	0xffffffff


	//   ....[29]....
        /*0188*/ 	.word	0xffffffff


	//   ....[30]....
        /*018c*/ 	.word	0xffffffff


	//   ....[31]....
        /*0190*/ 	.word	0xffffffff


	//   ....[32]....
        /*0194*/ 	.word	0xffffffff


	//   ....[33]....
        /*0198*/ 	.word	0xffffffff


	//   ....[34]....
        /*019c*/ 	.word	0xffffffff


	//   ....[35]....
        /*01a0*/ 	.word	0xffffffff


	//   ....[36]....
        /*01a4*/ 	.word	0xffffffff


	//   ....[37]....
        /*01a8*/ 	.word	0xffffffff


	//   ....[38]....
        /*01ac*/ 	.word	0xffffffff


	//   ....[39]....
        /*01b0*/ 	.word	0xffffffff


	//   ....[40]....
        /*01b4*/ 	.word	0xffffffff


	//   ....[41]....
        /*01b8*/ 	.word	0xffffffff


	//   ....[42]....
        /*01bc*/ 	.word	0xffffffff


	//   ....[43]....
        /*01c0*/ 	.word	0xffffffff


	//   ....[44]....
        /*01c4*/ 	.word	0xffffffff


	//   ....[45]....
        /*01c8*/ 	.word	0xffffffff


	//   ....[46]....
        /*01cc*/ 	.word	0xffffffff


	//   ....[47]....
        /*01d0*/ 	.word	0xffffffff


	//   ....[48]....
        /*01d4*/ 	.word	0xffffffff


	//   ....[49]....
        /*01d8*/ 	.word	0xffffffff


	//   ....[50]....
        /*01dc*/ 	.word	0xffffffff


	//   ....[51]....
        /*01e0*/ 	.word	0xffffffff


	//   ....[52]....
        /*01e4*/ 	.word	0xffffffff


	//   ....[53]....
        /*01e8*/ 	.word	0xffffffff


	//   ....[54]....
        /*01ec*/ 	.word	0xffffffff


	//   ....[55]....
        /*01f0*/ 	.word	0xffffffff


	//   ....[56]....
        /*01f4*/ 	.word	0xffffffff


	//   ....[57]....
        /*01f8*/ 	.word	0xffffffff


	//   ....[58]....
        /*01fc*/ 	.word	0xffffffff


	//   ....[59]....
        /*0200*/ 	.word	0xffffffff


	//   ....[60]....
        /*0204*/ 	.word	0xffffffff


	//   ....[61]....
        /*0208*/ 	.word	0xffffffff


	//   ....[62]....
        /*020c*/ 	.word	0xffffffff


	//   ....[63]....
        /*0210*/ 	.word	0xffffffff


	//   ....[64]....
        /*0214*/ 	.word	0xffffffff


	//   ....[65]....
        /*0218*/ 	.word	0xffffffff


	//   ....[66]....
        /*021c*/ 	.word	0xffffffff


	//   ....[67]....
        /*0220*/ 	.word	0xffffffff


	//   ....[68]....
        /*0224*/ 	.word	0xffffffff


	//   ....[69]....
        /*0228*/ 	.word	0xffffffff


	//   ....[70]....
        /*022c*/ 	.word	0xffffffff


	//   ....[71]....
        /*0230*/ 	.word	0xffffffff


	//   ....[72]....
        /*0234*/ 	.word	0xffffffff


	//   ....[73]....
        /*0238*/ 	.word	0xffffffff


	//   ....[74]....
        /*023c*/ 	.word	0xffffffff


	//   ....[75]....
        /*0240*/ 	.word	0xffffffff


	//   ....[76]....
        /*0244*/ 	.word	0xffffffff


	//   ....[77]....
        /*0248*/ 	.word	0xffffffff


	//   ....[78]....
        /*024c*/ 	.word	0xffffffff


	//   ....[79]....
        /*0250*/ 	.word	0xffffffff


	//   ....[80]....
        /*0254*/ 	.word	0xffffffff


	//   ....[81]....
        /*0258*/ 	.word	0xffffffff


	//   ....[82]....
        /*025c*/ 	.word	0xffffffff


	//   ....[83]....
        /*0260*/ 	.word	0xffffffff


	//   ....[84]....
        /*0264*/ 	.word	0xffffffff


	//   ....[85]....
        /*0268*/ 	.word	0xffffffff


	//   ....[86]....
        /*026c*/ 	.word	0xffffffff


	//   ....[87]....
        /*0270*/ 	.word	0xffffffff


	//   ....[88]....
        /*0274*/ 	.word	0xffffffff


	//   ....[89]....
        /*0278*/ 	.word	0xffffffff


	//   ....[90]....
        /*027c*/ 	.word	0xffffffff


	//   ....[91]....
        /*0280*/ 	.word	0xffffffff


	//   ....[92]....
        /*0284*/ 	.word	0xffffffff


	//   ....[93]....
        /*0288*/ 	.word	0xffffffff


	//   ....[94]....
        /*028c*/ 	.word	0xffffffff


	//   ....[95]....
        /*0290*/ 	.word	0xffffffff


	//   ....[96]....
        /*0294*/ 	.word	0xffffffff


	//   ....[97]....
        /*0298*/ 	.word	0xffffffff


	//   ....[98]....
        /*029c*/ 	.word	0xffffffff


	//   ....[99]....
        /*02a0*/ 	.word	0xffffffff


	//   ....[100]....
        /*02a4*/ 	.word	0xffffffff


	//   ....[101]....
        /*02a8*/ 	.word	0xffffffff


	//   ....[102]....
        /*02ac*/ 	.word	0xffffffff


	//   ....[103]....
        /*02b0*/ 	.word	0xffffffff


	//   ....[104]....
        /*02b4*/ 	.word	0xffffffff


	//   ....[105]....
        /*02b8*/ 	.word	0xffffffff


	//   ....[106]....
        /*02bc*/ 	.word	0xffffffff


	//   ....[107]....
        /*02c0*/ 	.word	0xffffffff


	//   ....[108]....
        /*02c4*/ 	.word	0xffffffff


	//   ....[109]....
        /*02c8*/ 	.word	0xffffffff


	//   ....[110]....
        /*02cc*/ 	.word	0xffffffff


	//   ....[111]....
        /*02d0*/ 	.word	0xffffffff


	//   ....[112]....
        /*02d4*/ 	.word	0xffffffff


	//   ....[113]....
        /*02d8*/ 	.word	0xffffffff


	//   ....[114]....
        /*02dc*/ 	.word	0xffffffff


	//   ....[115]....
        /*02e0*/ 	.word	0xffffffff


	//   ....[116]....
        /*02e4*/ 	.word	0xffffffff


	//   ....[117]....
        /*02e8*/ 	.word	0xffffffff


	//   ....[118]....
        /*02ec*/ 	.word	0xffffffff


	//   ....[119]....
        /*02f0*/ 	.word	0xffffffff


	//   ....[120]....
        /*02f4*/ 	.word	0xffffffff


	//   ....[121]....
        /*02f8*/ 	.word	0xffffffff


	//   ....[122]....
        /*02fc*/ 	.word	0xffffffff


	//   ....[123]....
        /*0300*/ 	.word	0xffffffff


	//   ....[124]....
        /*0304*/ 	.word	0xffffffff


	//   ....[125]....
        /*0308*/ 	.word	0xffffffff


	//   ....[126]....
        /*030c*/ 	.word	0xffffffff


	//   ....[127]....
        /*0310*/ 	.word	0xffffffff


	//   ....[128]....
        /*0314*/ 	.word	0xffffffff


	//   ....[129]....
        /*0318*/ 	.word	0xffffffff


	//   ....[130]....
        /*031c*/ 	.word	0xffffffff


	//   ....[131]....
        /*0320*/ 	.word	0x0500000f


	//   ....[132]....
        /*0324*/ 	.word	0x0500000f


	//   ....[133]....
        /*0328*/ 	.word	0x0500000f


	//   ....[134]....
        /*032c*/ 	.word	0x0500000f


	//   ....[135]....
        /*0330*/ 	.word	0x0500000f


	//   ....[136]....
        /*0334*/ 	.word	0x0500000f


	//   ....[137]....
        /*0338*/ 	.word	0x0500000f


	//   ....[138]....
        /*033c*/ 	.word	0x0500000f


	//   ....[139]....
        /*0340*/ 	.word	0x0500000f


	//   ....[140]....
        /*0344*/ 	.word	0x0500000f


	//   ....[141]....
        /*0348*/ 	.word	0x0500000f


	//   ....[142]....
        /*034c*/ 	.word	0x0500000f


	//   ....[143]....
        /*0350*/ 	.word	0x0500000f


	//   ....[144]....
        /*0354*/ 	.word	0x0500000f


	//   ....[145]....
        /*0358*/ 	.word	0x0500000f


	//   ....[146]....
        /*035c*/ 	.word	0x0500000f


	//   ....[147]....
        /*0360*/ 	.word	0x0500000f


	//   ....[148]....
        /*0364*/ 	.word	0x0500000f


	//   ....[149]....
        /*0368*/ 	.word	0x0500000f


	//   ....[150]....
        /*036c*/ 	.word	0x0500000f


	//   ....[151]....
        /*0370*/ 	.word	0x0500000f


	//   ....[152]....
        /*0374*/ 	.word	0x0500000f


	//   ....[153]....
        /*0378*/ 	.word	0x0500000f


	//   ....[154]....
        /*037c*/ 	.word	0x0500000f


	//   ....[155]....
        /*0380*/ 	.word	0x0500000f


	//   ....[156]....
        /*0384*/ 	.word	0x0500000f


	//   ....[157]....
        /*0388*/ 	.word	0x0500000f


	//   ....[158]....
        /*038c*/ 	.word	0x0500000f


	//   ....[159]....
        /*0390*/ 	.word	0x0500000f


	//   ....[160]....
        /*0394*/ 	.word	0x0500000f


	//   ....[161]....
        /*0398*/ 	.word	0x0500000f


	//   ....[162]....
        /*039c*/ 	.word	0x0500000f


	//   ....[163]....
        /*03a0*/ 	.word	0x0500000f


	//   ....[164]....
        /*03a4*/ 	.word	0x0500000f


	//   ....[165]....
        /*03a8*/ 	.word	0x0500000f


	//   ....[166]....
        /*03ac*/ 	.word	0x0500000f


	//   ....[167]....
        /*03b0*/ 	.word	0x0500000f


	//   ....[168]....
        /*03b4*/ 	.word	0x0500000f


	//   ....[169]....
        /*03b8*/ 	.word	0x0500000f


	//   ....[170]....
        /*03bc*/ 	.word	0x0500000f


	//   ....[171]....
        /*03c0*/ 	.word	0x0500000f


	//   ....[172]....
        /*03c4*/ 	.word	0x0500000f


	//   ....[173]....
        /*03c8*/ 	.word	0x0500000f


	//   ....[174]....
        /*03cc*/ 	.word	0x0500000f


	//   ....[175]....
        /*03d0*/ 	.word	0x0500000f


	//   ....[176]....
        /*03d4*/ 	.word	0x0500000f


	//   ....[177]....
        /*03d8*/ 	.word	0x0500000f


	//   ....[178]....
        /*03dc*/ 	.word	0x0500000f


	//   ....[179]....
        /*03e0*/ 	.word	0x0500000f


	//   ....[180]....
        /*03e4*/ 	.word	0x0500000f


	//   ....[181]....
        /*03e8*/ 	.word	0x0500000f


	//   ....[182]....
        /*03ec*/ 	.word	0x0500000f


	//   ....[183]....
        /*03f0*/ 	.word	0x0500000f


	//   ....[184]....
        /*03f4*/ 	.word	0x0500000f


	//   ....[185]....
        /*03f8*/ 	.word	0x0500000f


	//   ....[186]....
        /*03fc*/ 	.word	0x0500000f


	//   ....[187]....
        /*0400*/ 	.word	0x0500000f


	//   ....[188]....
        /*0404*/ 	.word	0x0500000f


	//   ....[189]....
        /*0408*/ 	.word	0x0500000f


	//   ....[190]....
        /*040c*/ 	.word	0x0500000f


	//----- nvinfo : EIATTR_COOP_GROUP_INSTR_OFFSETS
	.align		4
.L_368:
        /*0410*/ 	.byte	0x04, 0x28
        /*0412*/ 	.short	(.L_370 - .L_369)


	//   ....[0]....
.L_369:
        /*0414*/ 	.word	0x00000070


	//   ....[1]....
        /*0418*/ 	.word	0x000000b0


	//   ....[2]....
        /*041c*/ 	.word	0x00000290


	//   ....[3]....
        /*0420*/ 	.word	0x000003f0


	//   ....[4]....
        /*0424*/ 	.word	0x00000510


	//   ....[5]....
        /*0428*/ 	.word	0x00000670


	//   ....[6]....
        /*042c*/ 	.word	0x00002350


	//   ....[7]....
        /*0430*/ 	.word	0x000047d0


	//   ....[8]....
        /*0434*/ 	.word	0x00004f20


	//   ....[9]....
        /*0438*/ 	.word	0x000055d0


	//   ....[10]....
        /*043c*/ 	.word	0x00005a70


	//   ....[11]....
        /*0440*/ 	.word	0x00005b70


	//   ....[12]....
        /*0444*/ 	.word	0x00005ec0


	//   ....[13]....
        /*0448*/ 	.word	0x00005f80


	//   ....[14]....
        /*044c*/ 	.word	0x000067d0


	//   ....[15]....
        /*0450*/ 	.word	0x00006ea0


	//   ....[16]....
        /*0454*/ 	.word	0x000070c0


	//   ....[17]....
        /*0458*/ 	.word	0x00007930


	//   ....[18]....
        /*045c*/ 	.word	0x00007a20


	//   ....[19]....
        /*0460*/ 	.word	0x00007f70


	//   ....[20]....
        /*0464*/ 	.word	0x00007fd0


	//   ....[21]....
        /*0468*/ 	.word	0x00009090


	//   ....[22]....
        /*046c*/ 	.word	0x00009850


	//   ....[23]....
        /*0470*/ 	.word	0x00009870


	//   ....[24]....
        /*0474*/ 	.word	0x00009cd0


	//   ....[25]....
        /*0478*/ 	.word	0x00009ea0


	//   ....[26]....
        /*047c*/ 	.word	0x0000ac20


	//   ....[27]....
        /*0480*/ 	.word	0x0000b0e0


	//   ....[28]....
        /*0484*/ 	.word	0x0000b300


	//   ....[29]....
        /*0488*/ 	.word	0x0000bb70


	//   ....[30]....
        /*048c*/ 	.word	0x0000bc60


	//   ....[31]....
        /*0490*/ 	.word	0x0000c1b0


	//   ....[32]....
        /*0494*/ 	.word	0x0000c210


	//   ....[33]....
        /*0498*/ 	.word	0x0000d2d0


	//   ....[34]....
        /*049c*/ 	.word	0x0000d3b0


	//   ....[35]....
        /*04a0*/ 	.word	0x0000d420


	//   ....[36]....
        /*04a4*/ 	.word	0x0000d450


	//   ....[37]....
        /*04a8*/ 	.word	0x0000d490


	//   ....[38]....
        /*04ac*/ 	.word	0x0000ec90


	//   ....[39]....
        /*04b0*/ 	.word	0x0000f090


	//   ....[40]....
        /*04b4*/ 	.word	0x0000f0a0


	//   ....[41]....
        /*04b8*/ 	.word	0x0000f0b0


	//   ....[42]....
        /*04bc*/ 	.word	0x0000f0e0


	//   ....[43]....
        /*04c0*/ 	.word	0x0000fd20


	//   ....[44]....
        /*04c4*/ 	.word	0x0000fd30


	//   ....[45]....
        /*04c8*/ 	.word	0x0000ffd0


	//   ....[46]....
        /*04cc*/ 	.word	0x0000fff0


	//   ....[47]....
        /*04d0*/ 	.word	0x00010720


	//   ....[48]....
        /*04d4*/ 	.word	0x00010750


	//   ....[49]....
        /*04d8*/ 	.word	0x00010ff0


	//   ....[50]....
        /*04dc*/ 	.word	0x00011010


	//   ....[51]....
        /*04e0*/ 	.word	0x000123a0


	//   ....[52]....
        /*04e4*/ 	.word	0x000123e0


	//   ....[53]....
        /*04e8*/ 	.word	0x00012620


	//   ....[54]....
        /*04ec*/ 	.word	0x00012640


	//   ....[55]....
        /*04f0*/ 	.word	0x00012900


	//   ....[56]....
        /*04f4*/ 	.word	0x00012af0


	//   ....[57]....
        /*04f8*/ 	.word	0x00012b20


	//   ....[58]....
        /*04fc*/ 	.word	0x00012b50


	//   ....[59]....
        /*0500*/ 	.word	0x00012b80


	//   ....[60]....
        /*0504*/ 	.word	0x00012bb0


	//   ....[61]....
        /*0508*/ 	.word	0x00012be0


	//   ....[62]....
        /*050c*/ 	.word	0x00012d50


	//   ....[63]....
        /*0510*/ 	.word	0x00012d80


	//   ....[64]....
        /*0514*/ 	.word	0x00012db0


	//   ....[65]....
        /*0518*/ 	.word	0x00012de0


	//   ....[66]....
        /*051c*/ 	.word	0x00012e10


	//   ....[67]....
        /*0520*/ 	.word	0x00012e40


	//   ....[68]....
        /*0524*/ 	.word	0x00012ed0


	//   ....[69]....
        /*0528*/ 	.word	0x00012f00


	//   ....[70]....
        /*052c*/ 	.word	0x00012f10


	//   ....[71]....
        /*0530*/ 	.word	0x00012f50


	//   ....[72]....
        /*0534*/ 	.word	0x000152d0


	//   ....[73]....
        /*0538*/ 	.word	0x000152f0


	//   ....[74]....
        /*053c*/ 	.word	0x00015380


	//   ....[75]....
        /*0540*/ 	.word	0x000153a0


	//   ....[76]....
        /*0544*/ 	.word	0x00015420


	//   ....[77]....
        /*0548*/ 	.word	0x00015440


	//   ....[78]....
        /*054c*/ 	.word	0x00015450


	//   ....[79]....
        /*0550*/ 	.word	0x00015460


	//   ....[80]....
        /*0554*/ 	.word	0x00015b20


	//   ....[81]....
        /*0558*/ 	.word	0x00015b50


	//   ....[82]....
        /*055c*/ 	.word	0x00015bf0


	//   ....[83]....
        /*0560*/ 	.word	0x00015c10


	//   ....[84]....
        /*0564*/ 	.word	0x00015c90


	//   ....[85]....
        /*0568*/ 	.word	0x00015cb0


	//   ....[86]....
        /*056c*/ 	.word	0x00015cc0


	//   ....[87]....
        /*0570*/ 	.word	0x00015cd0


	//   ....[88]....
        /*0574*/ 	.word	0x00016120


	//   ....[89]....
        /*0578*/ 	.word	0x00016150


	//   ....[90]....
        /*057c*/ 	.word	0x00016340


	//   ....[91]....
        /*0580*/ 	.word	0x00016380


	//   ....[92]....
        /*0584*/ 	.word	0x00016390


	//   ....[93]....
        /*0588*/ 	.word	0x000163a0


	//   ....[94]....
        /*058c*/ 	.word	0x000164f0


	//   ....[95]....
        /*0590*/ 	.word	0x00016640


	//   ....[96]....
        /*0594*/ 	.word	0x00016e20


	//   ....[97]....
        /*0598*/ 	.word	0x00016e40


	//   ....[98]....
        /*059c*/ 	.word	0x00016e90


	//   ....[99]....
        /*05a0*/ 	.word	0x00016ea0


	//   ....[100]....
        /*05a4*/ 	.word	0x00016ee0


	//   ....[101]....
        /*05a8*/ 	.word	0x00016ef0


	//   ....[102]....
        /*05ac*/ 	.word	0x00016f00


	//   ....[103]....
        /*05b0*/ 	.word	0x00016f40


	//   ....[104]....
        /*05b4*/ 	.word	0x00017240


	//   ....[105]....
        /*05b8*/ 	.word	0x00017280


	//   ....[106]....
        /*05bc*/ 	.word	0x000172a0


	//   ....[107]....
        /*05c0*/ 	.word	0x000172c0


	//   ....[108]....
        /*05c4*/ 	.word	0x000172f0


	//   ....[109]....
        /*05c8*/ 	.word	0x00017310


	//   ....[110]....
        /*05cc*/ 	.word	0x00017410


	//   ....[111]....
        /*05d0*/ 	.word	0x00017560


	//   ....[112]....
        /*05d4*/ 	.word	0x00017ba0


	//   ....[113]....
        /*05d8*/ 	.word	0x00017bd0


	//   ....[114]....
        /*05dc*/ 	.word	0x00017c30


	//   ....[115]....
        /*05e0*/ 	.word	0x00017c60


	//   ....[116]....
        /*05e4*/ 	.word	0x00017c90


	//   ....[117]....
        /*05e8*/ 	.word	0x00017cc0


	//   ....[118]....
        /*05ec*/ 	.word	0x00017cf0


	//   ....[119]....
        /*05f0*/ 	.word	0x00017d20


	//   ....[120]....
        /*05f4*/ 	.word	0x00017ec0


	//   ....[121]....
        /*05f8*/ 	.word	0x00017ef0


	//   ....[122]....
        /*05fc*/ 	.word	0x00017f20


	//   ....[123]....
        /*0600*/ 	.word	0x00017f50


	//   ....[124]....
        /*0604*/ 	.word	0x00017f80


	//   ....[125]....
        /*0608*/ 	.word	0x00017fb0


	//   ....[126]....
        /*060c*/ 	.word	0x00018070


	//   ....[127]....
        /*0610*/ 	.word	0x00018090


	//   ....[128]....
        /*0614*/ 	.word	0x000180b0


	//   ....[129]....
        /*0618*/ 	.word	0x00018110


	//   ....[130]....
        /*061c*/ 	.word	0x00018b30


	//   ....[131]....
        /*0620*/ 	.word	0x00019240


	//   ....[132]....
        /*0624*/ 	.word	0x00019330


	//   ....[133]....
        /*0628*/ 	.word	0x000193d0


	//   ....[134]....
        /*062c*/ 	.word	0x00019430


	//   ....[135]....
        /*0630*/ 	.word	0x00019520


	//   ....[136]....
        /*0634*/ 	.word	0x00019590


	//   ....[137]....
        /*0638*/ 	.word	0x00019680


	//   ....[138]....
        /*063c*/ 	.word	0x000196f0


	//   ....[139]....
        /*0640*/ 	.word	0x00019790


	//   ....[140]....
        /*0644*/ 	.word	0x00019880


	//   ....[141]....
        /*0648*/ 	.word	0x000198f0


	//   ....[142]....
        /*064c*/ 	.word	0x00019950


	//   ....[143]....
        /*0650*/ 	.word	0x00019a40


	//   ....[144]....
        /*0654*/ 	.word	0x00019aa0


	//   ....[145]....
        /*0658*/ 	.word	0x00019ba0


	//   ....[146]....
        /*065c*/ 	.word	0x00019c00


	//   ....[147]....
        /*0660*/ 	.word	0x00019ca0


	//   ....[148]....
        /*0664*/ 	.word	0x00019e20


	//   ....[149]....
        /*0668*/ 	.word	0x00019f20


	//   ....[150]....
        /*066c*/ 	.word	0x0001a190


	//   ....[151]....
        /*0670*/ 	.word	0x0001a1e0


	//   ....[152]....
        /*0674*/ 	.word	0x0001a3b0


	//   ....[153]....
        /*0678*/ 	.word	0x0001a400


	//   ....[154]....
        /*067c*/ 	.word	0x0001a5d0


	//   ....[155]....
        /*0680*/ 	.word	0x0001a620


	//   ....[156]....
        /*0684*/ 	.word	0x0001a710


	//   ....[157]....
        /*0688*/ 	.word	0x0001a7b0


	//   ....[158]....
        /*068c*/ 	.word	0x0001a810


	//   ....[159]....
        /*0690*/ 	.word	0x0001a8c0


	//   ....[160]....
        /*0694*/ 	.word	0x0001a920


	//   ....[161]....
        /*0698*/ 	.word	0x0001a9d0


	//   ....[162]....
        /*069c*/ 	.word	0x0001aa30


	//   ....[163]....
        /*06a0*/ 	.word	0x0001aae0


	//   ....[164]....
        /*06a4*/ 	.word	0x0001abd0


	//   ....[165]....
        /*06a8*/ 	.word	0x0001acb0


	//   ....[166]....
        /*06ac*/ 	.word	0x0001adc0


	//   ....[167]....
        /*06b0*/ 	.word	0x0001aec0


	//   ....[168]....
        /*06b4*/ 	.word	0x0001aff0


	//   ....[169]....
        /*06b8*/ 	.word	0x0001b0d0


	//   ....[170]....
        /*06bc*/ 	.word	0x0001b1d0


	//   ....[171]....
        /*06c0*/ 	.word	0x0001b2b0


	//   ....[172]....
        /*06c4*/ 	.word	0x0001b340


	//   ....[173]....
        /*06c8*/ 	.word	0x0001b3e0


	//   ....[174]....
        /*06cc*/ 	.word	0x0001b550


	//   ....[175]....
        /*06d0*/ 	.word	0x0001b5c0


	//   ....[176]....
        /*06d4*/ 	.word	0x0001b630


	//   ....[177]....
        /*06d8*/ 	.word	0x0001b6a0


	//   ....[178]....
        /*06dc*/ 	.word	0x0001b710


	//   ....[179]....
        /*06e0*/ 	.word	0x0001b790


	//   ....[180]....
        /*06e4*/ 	.word	0x0001b810


	//   ....[181]....
        /*06e8*/ 	.word	0x0001b8a0


	//   ....[182]....
        /*06ec*/ 	.word	0x0001b910


	//   ....[183]....
        /*06f0*/ 	.word	0x0001b980


	//   ....[184]....
        /*06f4*/ 	.word	0x0001b9f0


	//   ....[185]....
        /*06f8*/ 	.word	0x0001ba70


	//   ....[186]....
        /*06fc*/ 	.word	0x0001bae0


	//   ....[187]....
        /*0700*/ 	.word	0x0001bb70


	//   ....[188]....
        /*0704*/ 	.word	0x0001bbd0


	//   ....[189]....
        /*0708*/ 	.word	0x0001bc60


	//   ....[190]....
        /*070c*/ 	.word	0x0001bd90


	//----- nvinfo : EIATTR_REG_RECONFIG
	.align		4
.L_370:
        /*0710*/ 	.byte	0x01, 0x54
	.zero		2


	//----- nvinfo : EIATTR_SYSCALL_OFFSETS
	.align		4
        /*0714*/ 	.byte	0x04, 0x46
        /*0716*/ 	.short	(.L_372 - .L_371)


	//   ....[0]....
.L_371:
        /*0718*/ 	.word	0x000049a0


	//   ....[1]....
        /*071c*/ 	.word	0x00014750


	//   ....[2]....
        /*0720*/ 	.word	0x000148a0


	//   ....[3]....
        /*0724*/ 	.word	0x00014990


	//   ....[4]....
        /*0728*/ 	.word	0x00015780


	//----- nvinfo : EIATTR_MBARRIER_INSTR_OFFSETS
	.align		4
.L_372:
        /*072c*/ 	.byte	0x04, 0x39
        /*072e*/ 	.short	(.L_374 - .L_373)


	//   ....[0]....
.L_373:
        /*0730*/ 	.word	0x00000180
        /*0734*/ 	.word	0x000000ff
        /*0738*/ 	.word	0x00028c00
        /*073c*/ 	.short	0x0100
        /*073e*/ 	.byte	0x08
	.zero		1


	//   ....[1]....
        /*0740*/ 	.word	0x00000190
        /*0744*/ 	.word	0x000000ff
        /*0748*/ 	.word	0x00028c20
        /*074c*/ 	.short	0x0100
        /*074e*/ 	.byte	0x08
	.zero		1


	//   ....[2]....
        /*0750*/ 	.word	0x00000240
        /*0754*/ 	.word	0x000000ff
        /*0758*/ 	.word	0x00028c30
        /*075c*/ 	.short	0x0100
        /*075e*/ 	.byte	0x06
	.zero		1


	//   ....[3]....
        /*0760*/ 	.word	0x00000250
        /*0764*/ 	.word	0x000000ff
        /*0768*/ 	.word	0x00028c40
        /*076c*/ 	.short	0x0100
        /*076e*/ 	.byte	0x06
	.zero		1


	//   ....[4]....
        /*0770*/ 	.word	0x00000260
        /*0774*/ 	.word	0x000000ff
        /*0778*/ 	.word	0x00028c38
        /*077c*/ 	.short	0x0100
        /*077e*/ 	.byte	0x06
	.zero		1


	//   ....[5]....
        /*0780*/ 	.word	0x00000270
        /*0784*/ 	.word	0x000000ff
        /*0788*/ 	.word	0x00028c48
        /*078c*/ 	.short	0x0100
        /*078e*/ 	.byte	0x06
	.zero		1


	//   ....[6]....
        /*0790*/ 	.word	0x000003a0
        /*0794*/ 	.word	0x000000ff
        /*0798*/ 	.word	0x00028c50
        /*079c*/ 	.short	0x0100
        /*079e*/ 	.byte	0x08
	.zero		1


	//   ....[7]....
        /*07a0*/ 	.word	0x000003b0
        /*07a4*/ 	.word	0x000000ff
        /*07a8*/ 	.word	0x00028c60
        /*07ac*/ 	.short	0x0100
        /*07ae*/ 	.byte	0x08
	.zero		1


	//   ....[8]....
        /*07b0*/ 	.word	0x000003c0
        /*07b4*/ 	.word	0x000000ff
        /*07b8*/ 	.word	0x00028c58
        /*07bc*/ 	.short	0x0100
        /*07be*/ 	.byte	0x08
	.zero		1


	//   ....[9]....
        /*07c0*/ 	.word	0x000003d0
        /*07c4*/ 	.word	0x000000ff
        /*07c8*/ 	.word	0x00028c68
        /*07cc*/ 	.short	0x0100
        /*07ce*/ 	.byte	0x08
	.zero		1


	//   ....[10]....
        /*07d0*/ 	.word	0x000004c0
        /*07d4*/ 	.word	0x000000ff
        /*07d8*/ 	.word	0x00028c70
        /*07dc*/ 	.short	0x0100
        /*07de*/ 	.byte	0x06
	.zero		1


	//   ....[11]....
        /*07e0*/ 	.word	0x000004d0
        /*07e4*/ 	.word	0x000000ff
        /*07e8*/ 	.word	0x00028c80
        /*07ec*/ 	.short	0x0100
        /*07ee*/ 	.byte	0x06
	.zero		1


	//   ....[12]....
        /*07f0*/ 	.word	0x000004e0
        /*07f4*/ 	.word	0x000000ff
        /*07f8*/ 	.word	0x00028c78
        /*07fc*/ 	.short	0x0100
        /*07fe*/ 	.byte	0x06
	.zero		1


	//   ....[13]....
        /*0800*/ 	.word	0x000004f0
        /*0804*/ 	.word	0x000000ff
        /*0808*/ 	.word	0x00028c88
        /*080c*/ 	.short	0x0100
        /*080e*/ 	.byte	0x06
	.zero		1


	//   ....[14]....
        /*0810*/ 	.word	0x00000620
        /*0814*/ 	.word	0x000000ff
        /*0818*/ 	.word	0x00028c90
        /*081c*/ 	.short	0x0100
        /*081e*/ 	.byte	0x08
	.zero		1


	//   ....[15]....
        /*0820*/ 	.word	0x00000630
        /*0824*/ 	.word	0x000000ff
        /*0828*/ 	.word	0x00028ca0
        /*082c*/ 	.short	0x0100
        /*082e*/ 	.byte	0x08
	.zero		1


	//   ....[16]....
        /*0830*/ 	.word	0x00000640
        /*0834*/ 	.word	0x000000ff
        /*0838*/ 	.word	0x00028c98
        /*083c*/ 	.short	0x0100
        /*083e*/ 	.byte	0x08
	.zero		1


	//   ....[17]....
        /*0840*/ 	.word	0x00000650
        /*0844*/ 	.word	0x000000ff
        /*0848*/ 	.word	0x00028ca8
        /*084c*/ 	.short	0x0100
        /*084e*/ 	.byte	0x08
	.zero		1


	//   ....[18]....
        /*0850*/ 	.word	0x00000790
        /*0854*/ 	.word	0x000000ff
        /*0858*/ 	.word	0x00028cb0
        /*085c*/ 	.short	0x0100
        /*085e*/ 	.byte	0x08
	.zero		1


	//   ....[19]....
        /*0860*/ 	.word	0x000007a0
        /*0864*/ 	.word	0x000000ff
        /*0868*/ 	.word	0x00028cc0
        /*086c*/ 	.short	0x0100
        /*086e*/ 	.byte	0x08
	.zero		1


	//   ....[20]....
        /*0870*/ 	.word	0x000007b0
        /*0874*/ 	.word	0x000000ff
        /*0878*/ 	.word	0x00028cb8
        /*087c*/ 	.short	0x0100
        /*087e*/ 	.byte	0x08
	.zero		1


	//   ....[21]....
        /*0880*/ 	.word	0x000007c0
        /*0884*/ 	.word	0x000000ff
        /*0888*/ 	.word	0x00028cc8
        /*088c*/ 	.short	0x0100
        /*088e*/ 	.byte	0x08
	.zero		1


	//   ....[22]....
        /*0890*/ 	.word	0x00002490
        /*0894*/ 	.word	0x000000ff
        /*0898*/ 	.word	0x00028c50
        /*089c*/ 	.short	0x010a
        /*089e*/ 	.byte	0x17
	.zero		1


	//   ....[23]....
        /*08a0*/ 	.word	0x00002730
        /*08a4*/ 	.word	0x000000ff
        /*08a8*/ 	.word	0x00000000
        /*08ac*/ 	.short	0x0101
        /*08ae*/ 	.byte	0x06
	.zero		1


	//   ....[24]....
        /*08b0*/ 	.word	0x000030c0
        /*08b4*/ 	.word	0x000000ff
        /*08b8*/ 	.word	0x00028c50
        /*08bc*/ 	.short	0x010a
        /*08be*/ 	.byte	0x17
	.zero		1


	//   ....[25]....
        /*08c0*/ 	.word	0x00003100
        /*08c4*/ 	.word	0x000000ff
        /*08c8*/ 	.word	0x00028c50
        /*08cc*/ 	.short	0x010a
        /*08ce*/ 	.byte	0x17
	.zero		1


	//   ....[26]....
        /*08d0*/ 	.word	0x000032f0
        /*08d4*/ 	.word	0x000000ff
        /*08d8*/ 	.word	0x00000000
        /*08dc*/ 	.short	0x0101
        /*08de*/ 	.byte	0x06
	.zero		1


	//   ....[27]....
        /*08e0*/ 	.word	0x00004a50
        /*08e4*/ 	.word	0x000000ff
        /*08e8*/ 	.word	0x00028c00
        /*08ec*/ 	.short	0x010a
        /*08ee*/ 	.byte	0x29
	.zero		1


	//   ....[28]....
        /*08f0*/ 	.word	0x00004ad0
        /*08f4*/ 	.word	0x00000007
        /*08f8*/ 	.word	0x00028c30
        /*08fc*/ 	.short	0x010a
        /*08fe*/ 	.byte	0x3f
	.zero		1


	//   ....[29]....
        /*0900*/ 	.word	0x00004b10
        /*0904*/ 	.word	0x00000007
        /*0908*/ 	.word	0x00028c30
        /*090c*/ 	.short	0x010a
        /*090e*/ 	.byte	0x3f
	.zero		1


	//   ....[30]....
        /*0910*/ 	.word	0x00004f00
        /*0914*/ 	.word	0x000000ff
        /*0918*/ 	.word	0x00000000
        /*091c*/ 	.short	0x0101
        /*091e*/ 	.byte	0x06
	.zero		1


	//   ....[31]....
        /*0920*/ 	.word	0x00006590
        /*0924*/ 	.word	0x00000007
        /*0928*/ 	.word	0x00028c50
        /*092c*/ 	.short	0x010a
        /*092e*/ 	.byte	0x3f
	.zero		1


	//   ....[32]....
        /*0930*/ 	.word	0x000065d0
        /*0934*/ 	.word	0x00000007
        /*0938*/ 	.word	0x00028c50
        /*093c*/ 	.short	0x010a
        /*093e*/ 	.byte	0x3f
	.zero		1


	//   ....[33]....
        /*0940*/ 	.word	0x000068c0
        /*0944*/ 	.word	0x000000ff
        /*0948*/ 	.word	0x00000000
        /*094c*/ 	.short	0x0101
        /*094e*/ 	.byte	0x0e
	.zero		1


	//   ....[34]....
        /*0950*/ 	.word	0x00006be0
        /*0954*/ 	.word	0x000000ff
        /*0958*/ 	.word	0x00028c30
        /*095c*/ 	.short	0x010a
        /*095e*/ 	.byte	0x17
	.zero		1


	//   ....[35]....
        /*0960*/ 	.word	0x00006c20
        /*0964*/ 	.word	0x000000ff
        /*0968*/ 	.word	0x00028c30
        /*096c*/ 	.short	0x010a
        /*096e*/ 	.byte	0x17
	.zero		1


	//   ....[36]....
        /*0970*/ 	.word	0x00006ee0
        /*0974*/ 	.word	0x000000ff
        /*0978*/ 	.word	0x00000000
        /*097c*/ 	.short	0x0101
        /*097e*/ 	.byte	0x06
	.zero		1


	//   ....[37]....
        /*0980*/ 	.word	0x00008e50
        /*0984*/ 	.word	0x000000ff
        /*0988*/ 	.word	0x00028c50
        /*098c*/ 	.short	0x010a
        /*098e*/ 	.byte	0x17
	.zero		1


	//   ....[38]....
        /*0990*/ 	.word	0x00008e90
        /*0994*/ 	.word	0x000000ff
        /*0998*/ 	.word	0x00028c50
        /*099c*/ 	.short	0x010a
        /*099e*/ 	.byte	0x17
	.zero		1


	//   ....[39]....
        /*09a0*/ 	.word	0x00009150
        /*09a4*/ 	.word	0x000000ff
        /*09a8*/ 	.word	0x00000000
        /*09ac*/ 	.short	0x0101
        /*09ae*/ 	.byte	0x17
	.zero		1


	//   ....[40]....
        /*09b0*/ 	.word	0x00009500
        /*09b4*/ 	.word	0x000000ff
        /*09b8*/ 	.word	0x00028c30
        /*09bc*/ 	.short	0x010a
        /*09be*/ 	.byte	0x17
	.zero		1


	//   ....[41]....
        /*09c0*/ 	.word	0x00009540
        /*09c4*/ 	.word	0x000000ff
        /*09c8*/ 	.word	0x00028c30
        /*09cc*/ 	.short	0x010a
        /*09ce*/ 	.byte	0x17
	.zero		1


	//   ....[42]....
        /*09d0*/ 	.word	0x00009780
        /*09d4*/ 	.word	0x000000ff
        /*09d8*/ 	.word	0x00000000
        /*09dc*/ 	.short	0x0101
        /*09de*/ 	.byte	0x06
	.zero		1


	//   ....[43]....
        /*09e0*/ 	.word	0x0000a9e0
        /*09e4*/ 	.word	0x000000ff
        /*09e8*/ 	.word	0x00028c50
        /*09ec*/ 	.short	0x010a
        /*09ee*/ 	.byte	0x17
	.zero		1


	//   ....[44]....
        /*09f0*/ 	.word	0x0000aa20
        /*09f4*/ 	.word	0x000000ff
        /*09f8*/ 	.word	0x00028c50
        /*09fc*/ 	.short	0x010a
        /*09fe*/ 	.byte	0x17
	.zero		1


	//   ....[45]....
        /*0a00*/ 	.word	0x0000acc0
        /*0a04*/ 	.word	0x000000ff
        /*0a08*/ 	.word	0x00000000
        /*0a0c*/ 	.short	0x0101
        /*0a0e*/ 	.byte	0x17
	.zero		1


	//   ....[46]....
        /*0a10*/ 	.word	0x0000ae20
        /*0a14*/ 	.word	0x000000ff
        /*0a18*/ 	.word	0x00028c30
        /*0a1c*/ 	.short	0x010a
        /*0a1e*/ 	.byte	0x14
	.zero		1


	//   ....[47]....
        /*0a20*/ 	.word	0x0000ae60
        /*0a24*/ 	.word	0x000000ff
        /*0a28*/ 	.word	0x00028c30
        /*0a2c*/ 	.short	0x010a
        /*0a2e*/ 	.byte	0x14
	.zero		1


	//   ....[48]....
        /*0a30*/ 	.word	0x0000b120
        /*0a34*/ 	.word	0x000000ff
        /*0a38*/ 	.word	0x00000000
        /*0a3c*/ 	.short	0x0101
        /*0a3e*/ 	.byte	0x06
	.zero		1


	//   ....[49]....
        /*0a40*/ 	.word	0x0000d090
        /*0a44*/ 	.word	0x000000ff
        /*0a48*/ 	.word	0x00028c50
        /*0a4c*/ 	.short	0x010a
        /*0a4e*/ 	.byte	0x14
	.zero		1


	//   ....[50]....
        /*0a50*/ 	.word	0x0000d0d0
        /*0a54*/ 	.word	0x000000ff
        /*0a58*/ 	.word	0x00028c50
        /*0a5c*/ 	.short	0x010a
        /*0a5e*/ 	.byte	0x14
	.zero		1


	//   ....[51]....
        /*0a60*/ 	.word	0x0000d390
        /*0a64*/ 	.word	0x000000ff
        /*0a68*/ 	.word	0x00000000
        /*0a6c*/ 	.short	0x0101
        /*0a6e*/ 	.byte	0x14
	.zero		1


	//   ....[52]....
        /*0a70*/ 	.word	0x0000fd10
        /*0a74*/ 	.word	0x000000ff
        /*0a78*/ 	.word	0x00000000
        /*0a7c*/ 	.short	0x0101
        /*0a7e*/ 	.byte	0x04
	.zero		1


	//   ....[53]....
        /*0a80*/ 	.word	0x00010630
        /*0a84*/ 	.word	0x000000ff
        /*0a88*/ 	.word	0x00000000
        /*0a8c*/ 	.short	0x0101
        /*0a8e*/ 	.byte	0x04
	.zero		1


	//   ....[54]....
        /*0a90*/ 	.word	0x000150b0
        /*0a94*/ 	.word	0x00000019
        /*0a98*/ 	.word	0x00028c40
        /*0a9c*/ 	.short	0x010a
        /*0a9e*/ 	.byte	0x3f
	.zero		1


	//   ....[55]....
        /*0aa0*/ 	.word	0x00015560
        /*0aa4*/ 	.word	0x00000019
        /*0aa8*/ 	.word	0x00028c30
        /*0aac*/ 	.short	0x0107
        /*0aae*/ 	.byte	0x3f
	.zero		1


	//   ....[56]....
        /*0ab0*/ 	.word	0x00015630
        /*0ab4*/ 	.word	0x00000019
        /*0ab8*/ 	.word	0x00028c30
        /*0abc*/ 	.short	0x0101
        /*0abe*/ 	.byte	0x3f
	.zero		1


	//   ....[57]....
        /*0ac0*/ 	.word	0x00015dd0
        /*0ac4*/ 	.word	0x00000011
        /*0ac8*/ 	.word	0x00028c00
        /*0acc*/ 	.short	0x0107
        /*0ace*/ 	.byte	0x3f
	.zero		1


	//   ....[58]....
        /*0ad0*/ 	.word	0x00015ec0
        /*0ad4*/ 	.word	0x00000011
        /*0ad8*/ 	.word	0x00028c00
        /*0adc*/ 	.short	0x0101
        /*0ade*/ 	.byte	0x3f
	.zero		1


	//   ....[59]....
        /*0ae0*/ 	.word	0x00015ee0
        /*0ae4*/ 	.word	0x00000011
        /*0ae8*/ 	.word	0x00028c20
        /*0aec*/ 	.short	0x010a
        /*0aee*/ 	.byte	0x3f
	.zero		1


	//   ....[60]....
        /*0af0*/ 	.word	0x00015f70
        /*0af4*/ 	.word	0x00000019
        /*0af8*/ 	.word	0x00028c60
        /*0afc*/ 	.short	0x010a
        /*0afe*/ 	.byte	0x3f
	.zero		1


	//   ....[61]....
        /*0b00*/ 	.word	0x00016860
        /*0b04*/ 	.word	0x00000019
        /*0b08*/ 	.word	0x00028c50
        /*0b0c*/ 	.short	0x0107
        /*0b0e*/ 	.byte	0x3f
	.zero		1


	//   ....[62]....
        /*0b10*/ 	.word	0x00016930
        /*0b14*/ 	.word	0x00000019
        /*0b18*/ 	.word	0x00028c50
        /*0b1c*/ 	.short	0x0101
        /*0b1e*/ 	.byte	0x3f
	.zero		1


	//   ....[63]....
        /*0b20*/ 	.word	0x00016ca0
        /*0b24*/ 	.word	0x00000006
        /*0b28*/ 	.word	0x00028c40
        /*0b2c*/ 	.short	0x010a
        /*0b2e*/ 	.byte	0x3f
	.zero		1


	//   ....[64]....
        /*0b30*/ 	.word	0x00016fc0
        /*0b34*/ 	.word	0x00000006
        /*0b38*/ 	.word	0x00028c30
        /*0b3c*/ 	.short	0x0107
        /*0b3e*/ 	.byte	0x3f
	.zero		1


	//   ....[65]....
        /*0b40*/ 	.word	0x00017080
        /*0b44*/ 	.word	0x00000006
        /*0b48*/ 	.word	0x00028c30
        /*0b4c*/ 	.short	0x0101
        /*0b4e*/ 	.byte	0x3f
	.zero		1


	//   ....[66]....
        /*0b50*/ 	.word	0x000170b0
        /*0b54*/ 	.word	0x00000006
        /*0b58*/ 	.word	0x00028c60
        /*0b5c*/ 	.short	0x010a
        /*0b5e*/ 	.byte	0x3f
	.zero		1


	//   ....[67]....
        /*0b60*/ 	.word	0x00017760
        /*0b64*/ 	.word	0x00000006
        /*0b68*/ 	.word	0x00028c50
        /*0b6c*/ 	.short	0x0107
        /*0b6e*/ 	.byte	0x3f
	.zero		1


	//   ....[68]....
        /*0b70*/ 	.word	0x00017820
        /*0b74*/ 	.word	0x00000006
        /*0b78*/ 	.word	0x00028c50
        /*0b7c*/ 	.short	0x0101
        /*0b7e*/ 	.byte	0x3f
	.zero		1


	//   ....[69]....
        /*0b80*/ 	.word	0x00018ab0
        /*0b84*/ 	.word	0x00000007
        /*0b88*/ 	.word	0x00028c20
        /*0b8c*/ 	.short	0x010a
        /*0b8e*/ 	.byte	0x3f
	.zero		1


	//   ....[70]....
        /*0b90*/ 	.word	0x00018c30
        /*0b94*/ 	.word	0x00000005
        /*0b98*/ 	.word	0x00028c40
        /*0b9c*/ 	.short	0x010a
        /*0b9e*/ 	.byte	0x3f
	.zero		1


	//   ....[71]....
        /*0ba0*/ 	.word	0x00018cd0
        /*0ba4*/ 	.word	0x00000003
        /*0ba8*/ 	.word	0x00028c40
        /*0bac*/ 	.short	0x010a
        /*0bae*/ 	.byte	0x3f
	.zero		1


	//   ....[72]....
        /*0bb0*/ 	.word	0x00018d10
        /*0bb4*/ 	.word	0x00000005
        /*0bb8*/ 	.word	0x00028c60
        /*0bbc*/ 	.short	0x010a
        /*0bbe*/ 	.byte	0x3f
	.zero		1


	//   ....[73]....
        /*0bc0*/ 	.word	0x00018d50
        /*0bc4*/ 	.word	0x00000003
        /*0bc8*/ 	.word	0x00028c60
        /*0bcc*/ 	.short	0x010a
        /*0bce*/ 	.byte	0x3f
	.zero		1


	//   ....[74]....
        /*0bd0*/ 	.word	0x00018dc0
        /*0bd4*/ 	.word	0x00000003
        /*0bd8*/ 	.word	0x00028c50
        /*0bdc*/ 	.short	0x010a
        /*0bde*/ 	.byte	0x3f
	.zero		1


	//   ....[75]....
        /*0be0*/ 	.word	0x00018e20
        /*0be4*/ 	.word	0x00000003
        /*0be8*/ 	.word	0x00028c50
        /*0bec*/ 	.short	0x010a
        /*0bee*/ 	.byte	0x3f
	.zero		1


	//   ....[76]....
        /*0bf0*/ 	.word	0x00018e80
        /*0bf4*/ 	.word	0x00000003
        /*0bf8*/ 	.word	0x00028c00
        /*0bfc*/ 	.short	0x010a
        /*0bfe*/ 	.byte	0x3f
	.zero		1


	//   ....[77]....
        /*0c00*/ 	.word	0x00018ed0
        /*0c04*/ 	.word	0x00000007
        /*0c08*/ 	.word	0x00028c30
        /*0c0c*/ 	.short	0x010a
        /*0c0e*/ 	.byte	0x3f
	.zero		1


	//   ....[78]....
        /*0c10*/ 	.word	0x00018f20
        /*0c14*/ 	.word	0x00000007
        /*0c18*/ 	.word	0x00028c50
        /*0c1c*/ 	.short	0x010a
        /*0c1e*/ 	.byte	0x3f
	.zero		1


	//   ....[79]....
        /*0c20*/ 	.word	0x00018f80
        /*0c24*/ 	.word	0x00000005
        /*0c28*/ 	.word	0x00028c30
        /*0c2c*/ 	.short	0x010a
        /*0c2e*/ 	.byte	0x3f
	.zero		1


	//   ....[80]....
        /*0c30*/ 	.word	0x00018fe0
        /*0c34*/ 	.word	0x00000007
        /*0c38*/ 	.word	0x00028c50
        /*0c3c*/ 	.short	0x010a
        /*0c3e*/ 	.byte	0x3f
	.zero		1


	//   ....[81]....
        /*0c40*/ 	.word	0x00019040
        /*0c44*/ 	.word	0x00000006
        /*0c48*/ 	.word	0x00028c30
        /*0c4c*/ 	.short	0x010a
        /*0c4e*/ 	.byte	0x3f
	.zero		1


	//   ....[82]....
        /*0c50*/ 	.word	0x000190a0
        /*0c54*/ 	.word	0x00000008
        /*0c58*/ 	.word	0x00028c50
        /*0c5c*/ 	.short	0x010a
        /*0c5e*/ 	.byte	0x3f
	.zero		1


	//   ....[83]....
        /*0c60*/ 	.word	0x00019100
        /*0c64*/ 	.word	0x00000005
        /*0c68*/ 	.word	0x00028c30
        /*0c6c*/ 	.short	0x010a
        /*0c6e*/ 	.byte	0x3f
	.zero		1


	//   ....[84]....
        /*0c70*/ 	.word	0x00019160
        /*0c74*/ 	.word	0x00000007
        /*0c78*/ 	.word	0x00028c50
        /*0c7c*/ 	.short	0x010a
        /*0c7e*/ 	.byte	0x3f
	.zero		1


	//   ....[85]....
        /*0c80*/ 	.word	0x00019280
        /*0c84*/ 	.word	0x00000019
        /*0c88*/ 	.word	0x00028c40
        /*0c8c*/ 	.short	0x010a
        /*0c8e*/ 	.byte	0x3f
	.zero		1


	//   ....[86]....
        /*0c90*/ 	.word	0x00019d20
        /*0c94*/ 	.word	0x00000011
        /*0c98*/ 	.word	0x00028c20
        /*0c9c*/ 	.short	0x010a
        /*0c9e*/ 	.byte	0x3f
	.zero		1


	//   ....[87]....
        /*0ca0*/ 	.word	0x00019d70
        /*0ca4*/ 	.word	0x00000019
        /*0ca8*/ 	.word	0x00028c60
        /*0cac*/ 	.short	0x010a
        /*0cae*/ 	.byte	0x3f
	.zero		1


	//   ....[88]....
        /*0cb0*/ 	.word	0x0001a660
        /*0cb4*/ 	.word	0x00000006
        /*0cb8*/ 	.word	0x00028c40
        /*0cbc*/ 	.short	0x010a
        /*0cbe*/ 	.byte	0x3f
	.zero		1


	//   ....[89]....
        /*0cc0*/ 	.word	0x0001ab20
        /*0cc4*/ 	.word	0x00000006
        /*0cc8*/ 	.word	0x00028c60
        /*0ccc*/ 	.short	0x010a
        /*0cce*/ 	.byte	0x3f
	.zero		1


	//   ....[90]....
        /*0cd0*/ 	.word	0x0001bcb0
        /*0cd4*/ 	.word	0x00000007
        /*0cd8*/ 	.word	0x00028c20
        /*0cdc*/ 	.short	0x010a
        /*0cde*/ 	.byte	0x3f
	.zero		1


	//   ....[91]....
        /*0ce0*/ 	.word	0x0001be50
        /*0ce4*/ 	.word	0x00000005
        /*0ce8*/ 	.word	0x00028c40
        /*0cec*/ 	.short	0x010a
        /*0cee*/ 	.byte	0x3f
	.zero		1


	//   ....[92]....
        /*0cf0*/ 	.word	0x0001bea0
        /*0cf4*/ 	.word	0x00000003
        /*0cf8*/ 	.word	0x00028c40
        /*0cfc*/ 	.short	0x010a
        /*0cfe*/ 	.byte	0x3f
	.zero		1


	//   ....[93]....
        /*0d00*/ 	.word	0x0001bef0
        /*0d04*/ 	.word	0x00000005
        /*0d08*/ 	.word	0x00028c60
        /*0d0c*/ 	.short	0x010a
        /*0d0e*/ 	.byte	0x3f
	.zero		1


	//----- nvinfo : EIATTR_NUM_MBARRIERS
	.align		4
.L_374:
        /*0d10*/ 	.byte	0x03, 0x38
        /*0d12*/ 	.short	0x0016


	//----- nvinfo : EIATTR_EXIT_INSTR_OFFSETS
	.align		4
        /*0d14*/ 	.byte	0x04, 0x1c
        /*0d16*/ 	.short	(.L_376 - .L_375)


	//   ....[0]....
.L_375:
        /*0d18*/ 	.word	0x00000970


	//   ....[1]....
        /*0d1c*/ 	.word	0x000128a0


	//   ....[2]....
        /*0d20*/ 	.word	0x00018da0


	//----- nvinfo : EIATTR_MAX_THREADS
	.align		4
.L_376:
        /*0d24*/ 	.byte	0x04, 0x05
        /*0d26*/ 	.short	(.L_378 - .L_377)
.L_377:
        /*0d28*/ 	.word	0x00000180
        /*0d2c*/ 	.word	0x00000001
        /*0d30*/ 	.word	0x00000001


	//----- nvinfo : EIATTR_CRS_STACK_SIZE
	.align		4
.L_378:
        /*0d34*/ 	.byte	0x04, 0x1e
        /*0d36*/ 	.short	(.L_380 - .L_379)
.L_379:
        /*0d38*/ 	.word	0x00000000


	//----- nvinfo : EIATTR_CBANK_PARAM_SIZE
	.align		4
.L_380:
        /*0d3c*/ 	.byte	0x03, 0x19
        /*0d3e*/ 	.short	0x0af0


	//----- nvinfo : EIATTR_PARAM_CBANK
	.align		4
        /*0d40*/ 	.byte	0x04, 0x0a
        /*0d42*/ 	.short	(.L_382 - .L_381)
	.align		4
.L_381:
        /*0d44*/ 	.word	index@(.nv.constant0._ZN7cutlass13device_kernelIN5flash11enable_sm90INS1_16FlashAttnFwdSm90INS1_25CollectiveMainloopFwdSm90ILi2EN4cute5tupleIJNS5_1CILi1EEES8_S8_EEENS6_IJNS7_ILi64EEESA_SA_EEELi512ENS_6half_tEfNS_4arch4Sm90ELb0ELb1ELb0ELb1ELb1ELb0ELb0ELb0ELb0ELb1ELb1ELb0EEENS1_21CollectiveEpilogueFwdINS6_IJSA_NS7_ILi512EEESA_EEES9_SC_SE_Li256ELb1ELb1ELb1ELb0EEENS1_36VarlenDynamicPersistentTileSchedulerILi64ELi64ELi256ELi128ELb1ELb1ELb1ELb1ELb0ELb1EEEEEEEEEvNT_6ParamsE)
        /*0d48*/ 	.short	0x0210
        /*0d4a*/ 	.short	0x0af0


	//----- nvinfo : EIATTR_SW_WAR
	.align		4
.L_382:
        /*0d4c*/ 	.byte	0x04, 0x36
        /*0d4e*/ 	.short	(.L_384 - .L_383)
.L_383:
        /*0d50*/ 	.word	0x00000008
.L_384:


//--------------------- .nv.info._ZN7cutlass13device_kernelIN5flash11enable_sm90INS1_16FlashAttnFwdSm90INS1_25CollectiveMainloopFwdSm90ILi2EN4cute5tupleIJNS5_1CILi1EEES8_S8_EEENS6_IJNS7_ILi64EEESA_SA_EEELi512ENS_6half_tEfNS_4arch4Sm90ELb0ELb1ELb0ELb1ELb1ELb1ELb0ELb0ELb0ELb1ELb1ELb0EEENS1_21CollectiveEpilogueFwdINS6_IJSA_NS7_ILi512EEESA_EEES9_SC_SE_Li256ELb1ELb1ELb1ELb0EEENS1_36VarlenDynamicPersistentTileSchedulerILi64ELi64ELi256ELi128ELb1ELb1ELb1ELb1ELb0ELb1EEEEEEEEEvNT_6ParamsE --------------------------
	.section	.nv.info._ZN7cutlass13device_kernelIN5flash11enable_sm90INS1_16FlashAttnFwdSm90INS1_25CollectiveMainloopFwdSm90ILi2EN4cute5tupleIJNS5_1CILi1EEES8_S8_EEENS6_IJNS7_ILi64EEESA_SA_EEELi512ENS_6half_tEfNS_4arch4Sm90ELb0ELb1ELb0ELb1ELb1ELb1ELb0ELb0ELb0ELb1ELb1ELb0EEENS1_21CollectiveEpilogueFwdINS6_IJSA_NS7_ILi512EEESA_EEES9_SC_SE_Li256ELb1ELb1ELb1ELb0EEENS1_36VarlenDynamicPersistentTileSchedulerILi64ELi64ELi256ELi128ELb1ELb1ELb1ELb1ELb0ELb1EEEEEEEEEvNT_6ParamsE,"",@"SHT_CUDA_INFO"
	.sectionflags	@""
	.align	4


	//----- nvinfo : EIATTR_CUDA_API_VERSION
	.align		4
        /*0000*/ 	.byte	0x04, 0x37
        /*0002*/ 	.short	(.L_386 - .L_385)
.L_385:
        /*0004*/ 	.word	0x00000082


	//----- nvinfo : EIATTR_KPARAM_INFO
	.align		4
.L_386:
        /*0008*/ 	.byte	0x04, 0x17
        /*000a*/ 	.short	(.L_388 - .L_387)
.L_387:
        /*000c*/ 	.word	0x00000000
        /*0010*/ 	.short	0x0000
        /*0012*/ 	.short	0x0070
        /*0014*/ 	.byte	0x00, 0xf0, 0x01, 0x2a


	//----- nvinfo : EIATTR_SPARSE_MMA_MASK
	.align		4
.L_388:
        /*0018*/ 	.byte	0x03, 0x50
        /*001a*/ 	.short	0x0000


	//----- nvinfo : EIATTR_MAXREG_COUNT
	.align		4
        /*001c*/ 	.byte	0x03, 0x1b
        /*001e*/ 	.short	0x00a8


	//----- nvinfo : EIATTR_NUM_BARRIERS
	.align		4
        /*0020*/ 	.byte	0x02, 0x4c
        /*0022*/ 	.byte	0x10
	.zero		1


	//----- nvinfo : EIATTR_EXTERNS
	.align		4
        /*0024*/ 	.byte	0x04, 0x0f
        /*0026*/ 	.short	(.L_390 - .L_389)


	//   ....[0]....
	.align		4
.L_389:
        /*0028*/ 	.word	index@(__assertfail)


	//----- nvinfo : EIATTR_ANNOTATIONS
	.align		4
.L_390:
        /*002c*/ 	.byte	0x04, 0x55
        /*002e*/ 	.short	(.L_392 - .L_391)


	//   ....[0]....
.L_391:
        /* <DEDUP_REMOVED lines=53> */


	//----- nvinfo : EIATTR_MERCURY_ISA_VERSION
	.align		4
.L_392:
        /*0368*/ 	.byte	0x03, 0x5f
        /*036a*/ 	.short	0x0101


	//----- nvinfo : EIATTR_UNUSED_LOAD_BYTE_OFFSET
	.align		4
        /*036c*/ 	.byte	0x04, 0x44
        /*036e*/ 	.short	(.L_394 - .L_393)


	//   ....[0]....
.L_393:
        /*0370*/ 	.word	0x00000a20
        /*0374*/ 	.word	0x0000fff0


	//   ....[1]....
        /*0378*/ 	.word	0x00014c70
        /*037c*/ 	.word	0x0000fff0


	//----- nvinfo : EIATTR_INT_WARP_WIDE_INSTR_OFFSETS
	.align		4
.L_394:
        /*0380*/ 	.byte	0x04, 0x31
        /*0382*/ 	.short	(.L_396 - .L_395)


	//   ....[0]....
.L_395:
        /*0384*/ 	.word	0x00000130


	//   ....[1]....
        /*0388*/ 	.word	0x00000170


	//   ....[2]....
        /*038c*/ 	.word	0x000001e0


	//   ....[3]....
        /*0390*/ 	.word	0x0001d9a0


	//   ....[4]....
        /*0394*/ 	.word	0x0001da30


	//   ....[5]....
        /*0398*/ 	.word	0x00020ef0


	//   ....[6]....
        /*039c*/ 	.word	0x00020f80


	//----- nvinfo : EIATTR_COOP_GROUP_MASK_REGIDS
	.align		4
.L_396:
        /*03a0*/ 	.byte	0x04, 0x29
        /*03a2*/ 	.short	(.L_398 - .L_397)


	//   ....[0]....
.L_397:
        /*03a4*/ 	.word	0xffffffff


	//   ....[1]....
        /*03a8*/ 	.word	0xffffffff


	//   ....[2]....
        /*03ac*/ 	.word	0xffffffff


	//   ....[3]....
        /*03b0*/ 	.word	0xffffffff


	//   ....[4]....
        /*03b4*/ 	.word	0xffffffff


	//   ....[5]....
        /*03b8*/ 	.word	0xffffffff


	//   ....[6]....
        /*03bc*/ 	.word	0xffffffff


	//   ....[7]....
        /*03c0*/ 	.word	0xffffffff


	//   ....[8]....
        /*03c4*/ 	.word	0xffffffff


	//   ....[9]....
        /*03c8*/ 	.word	0xffffffff


	//   ....[10]....
        /*03cc*/ 	.word	0xffffffff


	//   ....[11]....
        /*03d0*/ 	.word	0xffffffff


	//   ....[12]....
        /*03d4*/ 	.word	0xffffffff


	//   ....[13]....
        /*03d8*/ 	.word	0xffffffff


	//   ....[14]....
        /*03dc*/ 	.word	0xffffffff


	//   ....[15]....
        /*03e0*/ 	.word	0xffffffff


	//   ....[16]....
        /*03e4*/ 	.word	0xffffffff


	//   ....[17]....
        /*03e8*/ 	.word	0xffffffff


	//   ....[18]....
        /*03ec*/ 	.word	0xffffffff


	//   ....[19]....
        /*03f0*/ 	.word	0xffffffff


	//   ....[20]....
        /*03f4*/ 	.word	0xffffffff


	//   ....[21]....
        /*03f8*/ 	.word	0xffffffff


	//   ....[22]....
        /*03fc*/ 	.word	0xffffffff


	//   ....[23]....
        /*0400*/ 	.word	0xffffffff


	//   ....[24]....
        /*0404*/ 	.word	0xffffffff


	//   ....[25]....
        /*0408*/ 	.word	0xffffffff


	//   ....[26]....
        /*040c*/ 	.word	0xffffffff


	//   ....[27]....
        /*0410*/ 	.word	0xffffffff


	//   ....[28]....
        /*0414*/ 	.word	0xffffffff


	//   ....[29]....
        /*0418*/ 	.word	0xffffffff


	//   ....[30]....
        /*041c*/ 	.word	0xffffffff


	//   ....[31]....
        /*0420*/ 	.word	0xffffffff


	//   ....[32]....
        /*0424*/ 	.word	0xffffffff


	//   ....[33]....
        /*0428*/ 	.word	0xffffffff


	//   ....[34]....
        /*042c*/ 	.word	0xffffffff


	//   ....[35]....
        /*0430*/ 	.word	0xffffffff


	//   ....[36]....
        /*0434*/ 	.word	0xffffffff


	//   ....[37]....
        /*0438*/ 	.word	0xffffffff


	//   ....[38]....
        /*043c*/ 	.word	0xffffffff


	//   ....[39]....
        /*0440*/ 	.word	0xffffffff


	//   ....[40]....
        /*0444*/ 	.word	0xffffffff


	//   ....[41]....
        /*0448*/ 	.word	0xffffffff


	//   ....[42]....
        /*044c*/ 	.word	0xffffffff


	//   ....[43]....
        /*0450*/ 	.word	0xffffffff


	//   ....[44]....
        /*0454*/ 	.word	0xffffffff


	//   ....[45]....
        /*0458*/ 	.word	0xffffffff


	//   ....[46]....
        /*045c*/ 	.word	0xffffffff


	//   ....[47]....
        /*0460*/ 	.word	0xffffffff


	//   ....[48]....
        /*0464*/ 	.word	0xffffffff


	//   ....[49]....
        /*0468*/ 	.word	0xffffffff


	//   ....[50]....
        /*046c*/ 	.word	0xffffffff


	//   ....[51]....
        /*0470*/ 	.word	0xffffffff


	//   ....[52]....
        /*0474*/ 	.word	0xffffffff


	//   ....[53]....
        /*0478*/ 	.word	0xffffffff


	//   ....[54]....
        /*047c*/ 	.word	0xffffffff


	//   ....[55]....
        /*0480*/ 	.word	0xffffffff


	//   ....[56]....
        /*0484*/ 	.word	0xffffffff


	//   ....[57]....
        /*0488*/ 	.word	0xffffffff


	//   ....[58]....
        /*048c*/ 	.word	0xffffffff


	//   ....[59]....
        /*0490*/ 	.word	0xffffffff


	//   ....[60]....
        /*0494*/ 	.word	0xffffffff


	//   ....[61]....
        /*0498*/ 	.word	0xffffffff


	//   ....[62]....
        /*049c*/ 	.word	0xffffffff


	//   ....[63]....
        /*04a0*/ 	.word	0xffffffff


	//   ....[64]....
        /*04a4*/ 	.word	0xffffffff


	//   ....[65]....
        /*04a8*/ 	.word	0xffffffff


	//   ....[66]....
        /*04ac*/ 	.word	0xffffffff


	//   ....[67]....
        /*04b0*/ 	.word	0xffffffff


	//   ....[68]....
        /*04b4*/ 	.word	0xffffffff


	//   ....[69]....
        /*04b8*/ 	.word	0xffffffff


	//   ....[70]....
        /*04bc*/ 	.word	0xffffffff


	//   ....[71]....
        /*04c0*/ 	.word	0xffffffff


	//   ....[72]....
        /*04c4*/ 	.word	0xffffffff


	//   ....[73]....
        /*04c8*/ 	.word	0xffffffff


	//   ....[74]....
        /*04cc*/ 	.word	0xffffffff


	//   ....[75]....
        /*04d0*/ 	.word	0xffffffff


	//   ....[76]....
        /*04d4*/ 	.word	0xffffffff


	//   ....[77]....
        /*04d8*/ 	.word	0xffffffff


	//   ....[78]....
        /*04dc*/ 	.word	0xffffffff


	//   ....[79]....
        /*04e0*/ 	.word	0xffffffff


	//   ....[80]....
        /*04e4*/ 	.word	0xffffffff


	//   ....[81]....
        /*04e8*/ 	.word	0xffffffff


	//   ....[82]....
        /*04ec*/ 	.word	0xffffffff


	//   ....[83]....
        /*04f0*/ 	.word	0xffffffff


	//   ....[84]....
        /*04f4*/ 	.word	0xffffffff


	//   ....[85]....
        /*04f8*/ 	.word	0xffffffff


	//   ....[86]....
        /*04fc*/ 	.word	0xffffffff


	//   ....[87]....
        /*0500*/ 	.word	0xffffffff


	//   ....[88]....
        /*0504*/ 	.word	0xffffffff


	//   ....[89]....
        /*0508*/ 	.word	0xffffffff


	//   ....[90]....
        /*050c*/ 	.word	0xffffffff


	//   ....[91]....
        /*0510*/ 	.word	0xffffffff


	//   ....[92]....
        /*0514*/ 	.word	0xffffffff


	//   ....[93]....
        /*0518*/ 	.word	0xffffffff


	//   ....[94]....
        /*051c*/ 	.word	0xffffffff


	//   ....[95]....
        /*0520*/ 	.word	0xffffffff


	//   ....[96]....
        /*0524*/ 	.word	0xffffffff


	//   ....[97]....
        /*0528*/ 	.word	0xffffffff


	//   ....[98]....
        /*052c*/ 	.word	0xffffffff


	//   ....[99]....
        /*0530*/ 	.word	0xffffffff


	//   ....[100]....
        /*0534*/ 	.word	0xffffffff


	//   ....[101]....
        /*0538*/ 	.word	0xffffffff


	//   ....[102]....
        /*053c*/ 	.word	0xffffffff


	//   ....[103]....
        /*0540*/ 	.word	0xffffffff


	//   ....[104]....
        /*0544*/ 	.word	0xffffffff


	//   ....[105]....
        /*0548*/ 	.word	0xffffffff


	//   ....[106]....
        /*054c*/ 	.word	0xffffffff


	//   ....[107]....
        /*0550*/ 	.word	0xffffffff


	//   ....[108]....
        /*0554*/ 	.word	0xffffffff


	//   ....[109]....
        /*0558*/ 	.word	0xffffffff


	//   ....[110]....
        /*055c*/ 	.word	0xffffffff


	//   ....[111]....
        /*0560*/ 	.word	0xffffffff


	//   ....[112]....
        /*0564*/ 	.word	0xffffffff


	//   ....[113]....
        /*0568*/ 	.word	0xffffffff


	//   ....[114]....
        /*056c*/ 	.word	0xffffffff


	//   ....[115]....
        /*0570*/ 	.word	0xffffffff


	//   ....[116]....
        /*0574*/ 	.word	0xffffffff


	//   ....[117]....
        /*0578*/ 	.word	0xffffffff


	//   ....[118]....
        /*057c*/ 	.word	0xffffffff


	//   ....[119]....
        /*0580*/ 	.word	0xffffffff


	//   ....[120]....
        /*0584*/ 	.word	0xffffffff


	//   ....[121]....
        /*0588*/ 	.word	0xffffffff


	//   ....[122]....
        /*058c*/ 	.word	0xffffffff


	//   ....[123]....
        /*0590*/ 	.word	0xffffffff


	//   ....[124]....
        /*0594*/ 	.word	0xffffffff


	//   ....[125]....
        /*0598*/ 	.word	0xffffffff


	//   ....[126]....
        /*059c*/ 	.word	0xffffffff


	//   ....[127]....
        /*05a0*/ 	.word	0xffffffff


	//   ....[128]....
        /*05a4*/ 	.word	0xffffffff


	//   ....[129]....
        /*05a8*/ 	.word	0xffffffff


	//   ....[130]....
        /*05ac*/ 	.word	0xffffffff


	//   ....[131]....
        /*05b0*/ 	.word	0xffffffff


	//   ....[132]....
        /*05b4*/ 	.word	0xffffffff


	//   ....[133]....
        /*05b8*/ 	.word	0xffffffff


	//   ....[134]....
        /*05bc*/ 	.word	0xffffffff


	//   ....[135]....
        /*05c0*/ 	.word	0xffffffff


	//   ....[136]....
        /*05c4*/ 	.word	0xffffffff


	//   ....[137]....
        /*05c8*/ 	.word	0xffffffff


	//   ....[138]....
        /*05cc*/ 	.word	0xffffffff


	//   ....[139]....
        /*05d0*/ 	.word	0xffffffff


	//   ....[140]....
        /*05d4*/ 	.word	0xffffffff


	//   ....[141]....
        /*05d8*/ 	.word	0xffffffff


	//   ....[142]....
        /*05dc*/ 	.word	0xffffffff


	//   ....[143]....
        /*05e0*/ 	.word	0xffffffff


	//   ....[144]....
        /*05e4*/ 	.word	0xffffffff


	//   ....[145]....
        /*05e8*/ 	.word	0xffffffff


	//   ....[146]....
        /*05ec*/ 	.word	0xffffffff


	//   ....[147]....
        /*05f0*/ 	.word	0xffffffff


	//   ....[148]....
        /*05f4*/ 	.word	0xffffffff


	//   ....[149]....
        /*05f8*/ 	.word	0xffffffff


	//   ....[150]....
        /*05fc*/ 	.word	0xffffffff


	//   ....[151]....
        /*0600*/ 	.word	0xffffffff


	//   ....[152]....
        /*0604*/ 	.word	0xffffffff


	//   ....[153]....
        /*0608*/ 	.word	0xffffffff


	//   ....[154]....
        /*060c*/ 	.word	0xffffffff


	//   ....[155]....
        /*0610*/ 	.word	0xffffffff


	//   ....[156]....
        /*0614*/ 	.word	0xffffffff


	//   ....[157]....
        /*0618*/ 	.word	0x0500000f


	//   ....[158]....
        /*061c*/ 	.word	0x0500000f


	//   ....[159]....
        /*0620*/ 	.word	0x0500000f


	//   ....[160]....
        /*0624*/ 	.word	0x0500000f


	//   ....[161]....
        /*0628*/ 	.word	0x0500000f


	//   ....[162]....
        /*062c*/ 	.word	0x0500000f


	//   ....[163]....
        /*0630*/ 	.word	0x0500000f


	//   ....[164]....
        /*0634*/ 	.word	0x0500000f


	//   ....[165]....
        /*0638*/ 	.word	0x0500000f


	//   ....[166]....
        /*063c*/ 	.word	0x0500000f


	//   ....[167]....
        /*0640*/ 	.word	0x0500000f


	//   ....[168]....
        /*0644*/ 	.word	0x0500000f


	//   ....[169]....
        /*0648*/ 	.word	0x0500000f


	//   ....[170]....
        /*064c*/ 	.word	0x0500000f


	//   ....[171]....
        /*0650*/ 	.word	0x0500000f


	//   ....[172]....
        /*0654*/ 	.word	0x0500000f


	//   ....[173]....
        /*0658*/ 	.word	0x0500000f


	//   ....[174]....
        /*065c*/ 	.word	0x0500000f


	//   ....[175]....
        /*0660*/ 	.word	0x0500000f


	//   ....[176]....
        /*0664*/ 	.word	0x0500000f


	//   ....[177]....
        /*0668*/ 	.word	0x0500000f


	//   ....[178]....
        /*066c*/ 	.word	0x0500000f


	//   ....[179]....
        /*0670*/ 	.word	0x0500000f


	//   ....[180]....
        /*0674*/ 	.word	0x0500000f


	//   ....[181]....
        /*0678*/ 	.word	0x0500000f


	//   ....[182]....
        /*067c*/ 	.word	0x0500000f


	//   ....[183]....
        /*0680*/ 	.word	0x0500000f


	//   ....[184]....
        /*0684*/ 	.word	0x0500000f


	//   ....[185]....
        /*0688*/ 	.word	0x0500000f


	//   ....[186]....
        /*068c*/ 	.word	0x0500000f


	//   ....[187]....
        /*0690*/ 	.word	0x0500000f


	//   ....[188]....
        /*0694*/ 	.word	0x0500000f


	//   ....[189]....
        /*0698*/ 	.word	0x0500000f


	//   ....[190]....
        /*069c*/ 	.word	0x0500000f


	//   ....[191]....
        /*06a0*/ 	.word	0x0500000f


	//   ....[192]....
        /*06a4*/ 	.word	0x0500000f


	//   ....[193]....
        /*06a8*/ 	.word	0x0500000f


	//   ....[194]....
        /*06ac*/ 	.word	0x0500000f


	//   ....[195]....
        /*06b0*/ 	.word	0x0500000f


	//   ....[196]....
        /*06b4*/ 	.word	0x0500000f


	//   ....[197]....
        /*06b8*/ 	.word	0x0500000f


	//   ....[198]....
        /*06bc*/ 	.word	0x0500000f


	//   ....[199]....
        /*06c0*/ 	.word	0x0500000f


	//   ....[200]....
        /*06c4*/ 	.word	0x0500000f


	//   ....[201]....
        /*06c8*/ 	.word	0x0500000f


	//   ....[202]....
        /*06cc*/ 	.word	0x0500000f


	//   ....[203]....
        /*06d0*/ 	.word	0x0500000f


	//   ....[204]....
        /*06d4*/ 	.word	0x0500000f


	//   ....[205]....
        /*06d8*/ 	.word	0x0500000f


	//   ....[206]....
        /*06dc*/ 	.word	0x0500000f


	//   ....[207]....
        /*06e0*/ 	.word	0x0500000f


	//   ....[208]....
        /*06e4*/ 	.word	0x0500000f


	//   ....[209]....
        /*06e8*/ 	.word	0x0500000f


	//   ....[210]....
        /*06ec*/ 	.word	0x0500000f


	//   ....[211]....
        /*06f0*/ 	.word	0x0500000f


	//   ....[212]....
        /*06f4*/ 	.word	0x0500000f


	//   ....[213]....
        /*06f8*/ 	.word	0x0500000f


	//   ....[214]....
        /*06fc*/ 	.word	0x0500000f


	//   ....[215]....
        /*0700*/ 	.word	0x0500000f


	//   ....[216]....
        /*0704*/ 	.word	0x0500000f


	//   ....[217]....
        /*0708*/ 	.word	0x0500000f


	//   ....[218]....
        /*070c*/ 	.word	0x0500000f


	//   ....[219]....
        /*0710*/ 	.word	0x0500000f


	//   ....[220]....
        /*0714*/ 	.word	0x0500000f


	//   ....[221]....
        /*0718*/ 	.word	0x0500000f


	//   ....[222]....
        /*071c*/ 	.word	0x0500000f


	//   ....[223]....
        /*0720*/ 	.word	0x0500000f


	//   ....[224]....
        /*0724*/ 	.word	0x0500000f


	//   ....[225]....
        /*0728*/ 	.word	0x0500000f


	//   ....[226]....
        /*072c*/ 	.word	0x0500000f


	//   ....[227]....
        /*0730*/ 	.word	0x0500000f


	//   ....[228]....
        /*0734*/ 	.word	0x0500000f


	//   ....[229]....
        /*0738*/ 	.word	0x0500000f


	//   ....[230]....
        /*073c*/ 	.word	0x0500000f


	//   ....[231]....
        /*0740*/ 	.word	0x0500000f


	//   ....[232]....
        /*0744*/ 	.word	0x0500000f


	//   ....[233]....
        /*0748*/ 	.word	0x0500000f


	//   ....[234]....
        /*074c*/ 	.word	0x0500000f


	//   ....[235]....
        /*0750*/ 	.word	0x0500000f


	//   ....[236]....
        /*0754*/ 	.word	0x0500000f


	//   ....[237]....
        /*0758*/ 	.word	0x0500000f


	//   ....[238]....
        /*075c*/ 	.word	0x0500000f


	//   ....[239]....
        /*0760*/ 	.word	0x0500000f


	//----- nvinfo : EIATTR_COOP_GROUP_INSTR_OFFSETS
	.align		4
.L_398:
        /*0764*/ 	.byte	0x04, 0x28
        /*0766*/ 	.short	(.L_400 - .L_399)


	//   ....[0]....
.L_399:
        /*0768*/ 	.word	0x00000060


	//   ....[1]....
        /*076c*/ 	.word	0x00000140


	//   ....[2]....
        /*0770*/ 	.word	0x00000190


	//   ....[3]....
        /*0774*/ 	.word	0x00000380


	//   ....[4]....
        /*0778*/ 	.word	0x000004e0


	//   ....[5]....
        /*077c*/ 	.word	0x00000600


	//   ....[6]....
        /*0780*/ 	.word	0x00000760


	//   ....[7]....
        /*0784*/ 	.word	0x000034f0


	//   ....[8]....
        /*0788*/ 	.word	0x00003500


	//   ....[9]....
        /*078c*/ 	.word	0x00003ef0


	//   ....[10]....
        /*0790*/ 	.word	0x00003f00


	//   ....[11]....
        /*0794*/ 	.word	0x000048c0


	//   ....[12]....
        /*0798*/ 	.word	0x000048d0


	//   ....[13]....
        /*079c*/ 	.word	0x00004c90


	//   ....[14]....
        /*07a0*/ 	.word	0x00004ca0


	//   ....[15]....
        /*07a4*/ 	.word	0x000060f0


	//   ....[16]....
        /*07a8*/ 	.word	0x00008640


	//   ....[17]....
        /*07ac*/ 	.word	0x00008db0


	//   ....[18]....
        /*07b0*/ 	.word	0x00008dc0


	//   ....[19]....
        /*07b4*/ 	.word	0x00008dd0


	//   ....[20]....
        /*07b8*/ 	.word	0x00008de0


	//   ....[21]....
        /*07bc*/ 	.word	0x00009100


	//   ....[22]....
        /*07c0*/ 	.word	0x00009110


	//   ....[23]....
        /*07c4*/ 	.word	0x00009120


	//   ....[24]....
        /*07c8*/ 	.word	0x00009130


	//   ....[25]....
        /*07cc*/ 	.word	0x0000a380


	//   ....[26]....
        /*07d0*/ 	.word	0x0000a3a0


	//   ....[27]....
        /*07d4*/ 	.word	0x0000a3b0


	//   ....[28]....
        /*07d8*/ 	.word	0x0000a3c0


	//   ....[29]....
        /*07dc*/ 	.word	0x0000a4a0


	//   ....[30]....
        /*07e0*/ 	.word	0x0000a4c0


	//   ....[31]....
        /*07e4*/ 	.word	0x0000a4d0


	//   ....[32]....
        /*07e8*/ 	.word	0x0000a550


	//   ....[33]....
        /*07ec*/ 	.word	0x0000bbc0


	//   ....[34]....
        /*07f0*/ 	.word	0x0000bda0


	//   ....[35]....
        /*07f4*/ 	.word	0x0000c870


	//   ....[36]....
        /*07f8*/ 	.word	0x0000c900


	//   ....[37]....
        /*07fc*/ 	.word	0x0000cb20


	//   ....[38]....
        /*0800*/ 	.word	0x0000cba0


	//   ....[39]....
        /*0804*/ 	.word	0x0000d510


	//   ....[40]....
        /*0808*/ 	.word	0x0000dc40


	//   ....[41]....
        /*080c*/ 	.word	0x0000de70


	//   ....[42]....
        /*0810*/ 	.word	0x0000e5b0


	//   ....[43]....
        /*0814*/ 	.word	0x0000e6d0


	//   ....[44]....
        /*0818*/ 	.word	0x0000ec70


	//   ....[45]....
        /*081c*/ 	.word	0x0000ecd0


	//   ....[46]....
        /*0820*/ 	.word	0x0000fe00


	//   ....[47]....
        /*0824*/ 	.word	0x000106a0


	//   ....[48]....
        /*0828*/ 	.word	0x000106c0


	//   ....[49]....
        /*082c*/ 	.word	0x00010c90


	//   ....[50]....
        /*0830*/ 	.word	0x00010e60


	//   ....[51]....
        /*0834*/ 	.word	0x00011b50


	//   ....[52]....
        /*0838*/ 	.word	0x000120e0


	//   ....[53]....
        /*083c*/ 	.word	0x000122d0


	//   ....[54]....
        /*0840*/ 	.word	0x000129b0


	//   ....[55]....
        /*0844*/ 	.word	0x00012a80


	//   ....[56]....
        /*0848*/ 	.word	0x00012ee0


	//   ....[57]....
        /*084c*/ 	.word	0x00012f60


	//   ....[58]....
        /*0850*/ 	.word	0x00014090


	//   ....[59]....
        /*0854*/ 	.word	0x000141a0


	//   ....[60]....
        /*0858*/ 	.word	0x000141c0


	//   ....[61]....
        /*085c*/ 	.word	0x00014330


	//   ....[62]....
        /*0860*/ 	.word	0x00014500


	//   ....[63]....
        /*0864*/ 	.word	0x00015980


	//   ....[64]....
        /*0868*/ 	.word	0x00015d30


	//   ....[65]....
        /*086c*/ 	.word	0x00015d40


	//   ....[66]....
        /*0870*/ 	.word	0x00015d50


	//   ....[67]....
        /*0874*/ 	.word	0x00015d60


	//   ....[68]....
        /*0878*/ 	.word	0x00016a90


	//   ....[69]....
        /*087c*/ 	.word	0x00016ab0


	//   ....[70]....
        /*0880*/ 	.word	0x00016d50


	//   ....[71]....
        /*0884*/ 	.word	0x00016d70


	//   ....[72]....
        /*0888*/ 	.word	0x00017730


	//   ....[73]....
        /*088c*/ 	.word	0x00017770


	//   ....[74]....
        /*0890*/ 	.word	0x00018100


	//   ....[75]....
        /*0894*/ 	.word	0x00018120


	//   ....[76]....
        /*0898*/ 	.word	0x000195e0


	//   ....[77]....
        /*089c*/ 	.word	0x00019610


	//   ....[78]....
        /*08a0*/ 	.word	0x00019870


	//   ....[79]....
        /*08a4*/ 	.word	0x00019890


	//   ....[80]....
        /*08a8*/ 	.word	0x00019b40


	//   ....[81]....
        /*08ac*/ 	.word	0x00019d30


	//   ....[82]....
        /*08b0*/ 	.word	0x00019d60


	//   ....[83]....
        /*08b4*/ 	.word	0x00019d90


	//   ....[84]....
        /*08b8*/ 	.word	0x00019dc0


	//   ....[85]....
        /*08bc*/ 	.word	0x00019df0


	//   ....[86]....
        /*08c0*/ 	.word	0x00019e20


	//   ....[87]....
        /*08c4*/ 	.word	0x00019fb0


	//   ....[88]....
        /*08c8*/ 	.word	0x00019fe0


	//   ....[89]....
        /*08cc*/ 	.word	0x0001a010


	//   ....[90]....
        /*08d0*/ 	.word	0x0001a040


	//   ....[91]....
        /*08d4*/ 	.word	0x0001a070


	//   ....[92]....
        /*08d8*/ 	.word	0x0001a0a0


	//   ....[93]....
        /*08dc*/ 	.word	0x0001a130


	//   ....[94]....
        /*08e0*/ 	.word	0x0001a160


	//   ....[95]....
        /*08e4*/ 	.word	0x0001a170


	//   ....[96]....
        /*08e8*/ 	.word	0x0001a1b0


	//   ....[97]....
        /*08ec*/ 	.word	0x0001b970


	//   ....[98]....
        /*08f0*/ 	.word	0x0001e760


	//   ....[99]....
        /*08f4*/ 	.word	0x0001e780


	//   ....[100]....
        /*08f8*/ 	.word	0x0001e810


	//   ....[101]....
        /*08fc*/ 	.word	0x0001e830


	//   ....[102]....
        /*0900*/ 	.word	0x0001e8b0


	//   ....[103]....
        /*0904*/ 	.word	0x0001e8d0


	//   ....[104]....
        /*0908*/ 	.word	0x0001e8e0


	//   ....[105]....
        /*090c*/ 	.word	0x0001e8f0


	//   ....[106]....
        /*0910*/ 	.word	0x0001f0e0


	//   ....[107]....
        /*0914*/ 	.word	0x0001f110


	//   ....[108]....
        /*0918*/ 	.word	0x0001f1b0


	//   ....[109]....
        /*091c*/ 	.word	0x0001f1d0


	//   ....[110]....
        /*0920*/ 	.word	0x0001f250


	//   ....[111]....
        /*0924*/ 	.word	0x0001f270


	//   ....[112]....
        /*0928*/ 	.word	0x0001f280


	//   ....[113]....
        /*092c*/ 	.word	0x0001f290


	//   ....[114]....
        /*0930*/ 	.word	0x0001f710


	//   ....[115]....
        /*0934*/ 	.word	0x0001f7d0


	//   ....[116]....
        /*0938*/ 	.word	0x0001f920


	//   ....[117]....
        /*093c*/ 	.word	0x0001f960


	//   ....[118]....
        /*0940*/ 	.word	0x0001f970


	//   ....[119]....
        /*0944*/ 	.word	0x0001f980


	//   ....[120]....
        /*0948*/ 	.word	0x0001fad0


	//   ....[121]....
        /*094c*/ 	.word	0x0001fc20


	//   ....[122]....
        /*0950*/ 	.word	0x00020420


	//   ....[123]....
        /*0954*/ 	.word	0x00020440


	//   ....[124]....
        /*0958*/ 	.word	0x00020490


	//   ....[125]....
        /*095c*/ 	.word	0x000204a0


	//   ....[126]....
        /*0960*/ 	.word	0x000204e0


	//   ....[127]....
        /*0964*/ 	.word	0x000204f0


	//   ....[128]....
        /*0968*/ 	.word	0x00020500


	//   ....[129]....
        /*096c*/ 	.word	0x00020540


	//   ....[130]....
        /*0970*/ 	.word	0x00020840


	//   ....[131]....
        /*0974*/ 	.word	0x00020880


	//   ....[132]....
        /*0978*/ 	.word	0x000208a0


	//   ....[133]....
        /*097c*/ 	.word	0x000208c0


	//   ....[134]....
        /*0980*/ 	.word	0x000208f0


	//   ....[135]....
        /*0984*/ 	.word	0x00020910


	//   ....[136]....
        /*0988*/ 	.word	0x00020a10


	//   ....[137]....
        /*098c*/ 	.word	0x00020b60


	//   ....[138]....
        /*0990*/ 	.word	0x000211a0


	//   ....[139]....
        /*0994*/ 	.word	0x000211d0


	//   ....[140]....
        /*0998*/ 	.word	0x00021230


	//   ....[141]....
        /*099c*/ 	.word	0x00021260


	//   ....[142]....
        /*09a0*/ 	.word	0x00021290


	//   ....[143]....
        /*09a4*/ 	.word	0x000212c0


	//   ....[144]....
        /*09a8*/ 	.word	0x000212f0


	//   ....[145]....
        /*09ac*/ 	.word	0x00021320


	//   ....[146]....
        /*09b0*/ 	.word	0x000214c0


	//   ....[147]....
        /*09b4*/ 	.word	0x000214f0


	//   ....[148]....
        /*09b8*/ 	.word	0x00021520


	//   ....[149]....
        /*09bc*/ 	.word	0x00021550


	//   ....[150]....
        /*09c0*/ 	.word	0x00021580


	//   ....[151]....
        /*09c4*/ 	.word	0x000215b0


	//   ....[152]....
        /*09c8*/ 	.word	0x00021670


	//   ....[153]....
        /*09cc*/ 	.word	0x00021690


	//   ....[154]....
        /*09d0*/ 	.word	0x000216b0


	//   ....[155]....
        /*09d4*/ 	.word	0x00021710


	//   ....[156]....
        /*09d8*/ 	.word	0x00022130


	//   ....[157]....
        /*09dc*/ 	.word	0x00022450


	//   ....[158]....
        /*09e0*/ 	.word	0x000224e0


	//   ....[159]....
        /*09e4*/ 	.word	0x000225d0


	//   ....[160]....
        /*09e8*/ 	.word	0x00022660


	//   ....[161]....
        /*09ec*/ 	.word	0x00022740


	//   ....[162]....
        /*09f0*/ 	.word	0x000227d0


	//   ....[163]....
        /*09f4*/ 	.word	0x00022950


	//   ....[164]....
        /*09f8*/ 	.word	0x000229e0


	//   ....[165]....
        /*09fc*/ 	.word	0x00022a30


	//   ....[166]....
        /*0a00*/ 	.word	0x00022a80


	//   ....[167]....
        /*0a04*/ 	.word	0x00022b20


	//   ....[168]....
        /*0a08*/ 	.word	0x00022bb0


	//   ....[169]....
        /*0a0c*/ 	.word	0x00022c00


	//   ....[170]....
        /*0a10*/ 	.word	0x00022c50


	//   ....[171]....
        /*0a14*/ 	.word	0x00022d50


	//   ....[172]....
        /*0a18*/ 	.word	0x00022e00


	//   ....[173]....
        /*0a1c*/ 	.word	0x00022e80


	//   ....[174]....
        /*0a20*/ 	.word	0x00022ef0


	//   ....[175]....
        /*0a24*/ 	.word	0x00023040


	//   ....[176]....
        /*0a28*/ 	.word	0x00023180


	//   ....[177]....
        /*0a2c*/ 	.word	0x000231f0


	//   ....[178]....
        /*0a30*/ 	.word	0x00023240


	//   ....[179]....
        /*0a34*/ 	.word	0x000235c0


	//   ....[180]....
        /*0a38*/ 	.word	0x000238a0


	//   ....[181]....
        /*0a3c*/ 	.word	0x00023990


	//   ....[182]....
        /*0a40*/ 	.word	0x00023a30


	//   ....[183]....
        /*0a44*/ 	.word	0x00023a90


	//   ....[184]....
        /*0a48*/ 	.word	0x00023b80


	//   ....[185]....
        /*0a4c*/ 	.word	0x00023bf0


	//   ....[186]....
        /*0a50*/ 	.word	0x00023ce0


	//   ....[187]....
        /*0a54*/ 	.word	0x00023d50


	//   ....[188]....
        /*0a58*/ 	.word	0x00023df0


	//   ....[189]....
        /*0a5c*/ 	.word	0x00023ee0


	//   ....[190]....
        /*0a60*/ 	.word	0x00023f50


	//   ....[191]....
        /*0a64*/ 	.word	0x00023fb0


	//   ....[192]....
        /*0a68*/ 	.word	0x000240a0


	//   ....[193]....
        /*0a6c*/ 	.word	0x00024100


	//   ....[194]....
        /*0a70*/ 	.word	0x00024200


	//   ....[195]....
        /*0a74*/ 	.word	0x00024260


	//   ....[196]....
        /*0a78*/ 	.word	0x00024300


	//   ....[197]....
        /*0a7c*/ 	.word	0x00024480


	//   ....[198]....
        /*0a80*/ 	.word	0x00024580


	//   ....[199]....
        /*0a84*/ 	.word	0x00024800


	//   ....[200]....
        /*0a88*/ 	.word	0x00024850


	//   ....[201]....
        /*0a8c*/ 	.word	0x00024a20


	//   ....[202]....
        /*0a90*/ 	.word	0x00024a70


	//   ....[203]....
        /*0a94*/ 	.word	0x00024c40


	//   ....[204]....
        /*0a98*/ 	.word	0x00024c90


	//   ....[205]....
        /*0a9c*/ 	.word	0x00024d80


	//   ....[206]....
        /*0aa0*/ 	.word	0x00024e20


	//   ....[207]....
        /*0aa4*/ 	.word	0x00024e80


	//   ....[208]....
        /*0aa8*/ 	.word	0x00024f30


	//   ....[209]....
        /*0aac*/ 	.word	0x00024f90


	//   ....[210]....
        /*0ab0*/ 	.word	0x00025040


	//   ....[211]....
        /*0ab4*/ 	.word	0x000250a0


	//   ....[212]....
        /*0ab8*/ 	.word	0x00025150


	//   ....[213]....
        /*0abc*/ 	.word	0x00025240


	//   ....[214]....
        /*0ac0*/ 	.word	0x00025320


	//   ....[215]....
        /*0ac4*/ 	.word	0x00025430


	//   ....[216]....
        /*0ac8*/ 	.word	0x00025530


	//   ....[217]....
        /*0acc*/ 	.word	0x00025660


	//   ....[218]....
        /*0ad0*/ 	.word	0x00025740


	//   ....[219]....
        /*0ad4*/ 	.word	0x00025840


	//   ....[220]....
        /*0ad8*/ 	.word	0x00025920


	//   ....[221]....
        /*0adc*/ 	.word	0x000259b0


	//   ....[222]....
        /*0ae0*/ 	.word	0x00025a50


	//   ....[223]....
        /*0ae4*/ 	.word	0x00025bc0


	//   ....[224]....
        /*0ae8*/ 	.word	0x00025c30


	//   ....[225]....
        /*0aec*/ 	.word	0x00025ca0


	//   ....[226]....
        /*0af0*/ 	.word	0x00025d10


	//   ....[227]....
        /*0af4*/ 	.word	0x00025d80


	//   ....[228]....
        /*0af8*/ 	.word	0x00025e00


	//   ....[229]....
        /*0afc*/ 	.word	0x00025e80


	//   ....[230]....
        /*0b00*/ 	.word	0x00025f10


	//   ....[231]....
        /*0b04*/ 	.word	0x00025f80


	//   ....[232]....
        /*0b08*/ 	.word	0x00025ff0


	//   ....[233]....
        /*0b0c*/ 	.word	0x00026060


	//   ....[234]....
        /*0b10*/ 	.word	0x000260e0


	//   ....[235]....
        /*0b14*/ 	.word	0x00026150


	//   ....[236]....
        /*0b18*/ 	.word	0x00026200


	//   ....[237]....
        /*0b1c*/ 	.word	0x00026250


	//   ....[238]....
        /*0b20*/ 	.word	0x000262e0


	//   ....[239]....
        /*0b24*/ 	.word	0x00026410


	//----- nvinfo : EIATTR_REG_RECONFIG
	.align		4
.L_400:
        /*0b28*/ 	.byte	0x01, 0x54
	.zero		2


	//----- nvinfo : EIATTR_SYSCALL_OFFSETS
	.align		4
        /*0b2c*/ 	.byte	0x04, 0x46
        /*0b2e*/ 	.short	(.L_402 - .L_401)


	//   ....[0]....
.L_401:
        /*0b30*/ 	.word	0x000027c0


	//   ....[1]....
        /*0b34*/ 	.word	0x00002910


	//   ....[2]....
        /*0b38*/ 	.word	0x000087f0


	//   ....[3]....
        /*0b3c*/ 	.word	0x00008b20


	//   ....[4]....
        /*0b40*/ 	.word	0x0001db90


	//   ....[5]....
        /*0b44*/ 	.word	0x0001dce0


	//   ....[6]....
        /*0b48*/ 	.word	0x0001ddd0


	//   ....[7]....
        /*0b4c*/ 	.word	0x0001ed40


	//----- nvinfo : EIATTR_MBARRIER_INSTR_OFFSETS
	.align		4
.L_402:
        /*0b50*/ 	.byte	0x04, 0x39
        /*0b52*/ 	.short	(.L_404 - .L_403)


	//   ....[0]....
.L_403:
        /*0b54*/ 	.word	0x00000270
        /*0b58*/ 	.word	0x000000ff
        /*0b5c*/ 	.word	0x00028c00
        /*0b60*/ 	.short	0x0100
        /*0b62*/ 	.byte	0x08
	.zero		1


	//   ....[1]....
        /*0b64*/ 	.word	0x00000280
        /*0b68*/ 	.word	0x000000ff
        /*0b6c*/ 	.word	0x00028c20
        /*0b70*/ 	.short	0x0100
        /*0b72*/ 	.byte	0x08
	.zero		1


	//   ....[2]....
        /*0b74*/ 	.word	0x00000330
        /*0b78*/ 	.word	0x000000ff
        /*0b7c*/ 	.word	0x00028c30
        /*0b80*/ 	.short	0x0100
        /*0b82*/ 	.byte	0x06
	.zero		1


	//   ....[3]....
        /*0b84*/ 	.word	0x00000340
        /*0b88*/ 	.word	0x000000ff
        /*0b8c*/ 	.word	0x00028c40
        /*0b90*/ 	.short	0x0100
        /*0b92*/ 	.byte	0x06
	.zero		1


	//   ....[4]....
        /*0b94*/ 	.word	0x00000350
        /*0b98*/ 	.word	0x000000ff
        /*0b9c*/ 	.word	0x00028c38
        /*0ba0*/ 	.short	0x0100
        /*0ba2*/ 	.byte	0x06
	.zero		1


	//   ....[5]....
        /*0ba4*/ 	.word	0x00000360
        /*0ba8*/ 	.word	0x000000ff
        /*0bac*/ 	.word	0x00028c48
        /*0bb0*/ 	.short	0x0100
        /*0bb2*/ 	.byte	0x06
	.zero		1


	//   ....[6]....
        /*0bb4*/ 	.word	0x00000490
        /*0bb8*/ 	.word	0x000000ff
        /*0bbc*/ 	.word	0x00028c50
        /*0bc0*/ 	.short	0x0100
        /*0bc2*/ 	.byte	0x08
	.zero		1


	//   ....[7]....
        /*0bc4*/ 	.word	0x000004a0
        /*0bc8*/ 	.word	0x000000ff
        /*0bcc*/ 	.word	0x00028c60
        /*0bd0*/ 	.short	0x0100
        /*0bd2*/ 	.byte	0x08
	.zero		1


	//   ....[8]....
        /*0bd4*/ 	.word	0x000004b0
        /*0bd8*/ 	.word	0x000000ff
        /*0bdc*/ 	.word	0x00028c58
        /*0be0*/ 	.short	0x0100
        /*0be2*/ 	.byte	0x08
	.zero		1


	//   ....[9]....
        /*0be4*/ 	.word	0x000004c0
        /*0be8*/ 	.word	0x000000ff
        /*0bec*/ 	.word	0x00028c68
        /*0bf0*/ 	.short	0x0100
        /*0bf2*/ 	.byte	0x08
	.zero		1


	//   ....[10]....
        /*0bf4*/ 	.word	0x000005b0
        /*0bf8*/ 	.word	0x000000ff
        /*0bfc*/ 	.word	0x00028c70
        /*0c00*/ 	.short	0x0100
        /*0c02*/ 	.byte	0x06
	.zero		1


	//   ....[11]....
        /*0c04*/ 	.word	0x000005c0
        /*0c08*/ 	.word	0x000000ff
        /*0c0c*/ 	.word	0x00028c80
        /*0c10*/ 	.short	0x0100
        /*0c12*/ 	.byte	0x06
	.zero		1


	//   ....[12]....
        /*0c14*/ 	.word	0x000005d0
        /*0c18*/ 	.word	0x000000ff
        /*0c1c*/ 	.word	0x00028c78
        /*0c20*/ 	.short	0x0100
        /*0c22*/ 	.byte	0x06
	.zero		1


	//   ....[13]....
        /*0c24*/ 	.word	0x000005e0
        /*0c28*/ 	.word	0x000000ff
        /*0c2c*/ 	.word	0x00028c88
        /*0c30*/ 	.short	0x0100
        /*0c32*/ 	.byte	0x06
	.zero		1


	//   ....[14]....
        /*0c34*/ 	.word	0x00000710
        /*0c38*/ 	.word	0x000000ff
        /*0c3c*/ 	.word	0x00028c90
        /*0c40*/ 	.short	0x0100
        /*0c42*/ 	.byte	0x08
	.zero		1


	//   ....[15]....
        /*0c44*/ 	.word	0x00000720
        /*0c48*/ 	.word	0x000000ff
        /*0c4c*/ 	.word	0x00028ca0
        /*0c50*/ 	.short	0x0100
        /*0c52*/ 	.byte	0x08
	.zero		1


	//   ....[16]....
        /*0c54*/ 	.word	0x00000730
        /*0c58*/ 	.word	0x000000ff
        /*0c5c*/ 	.word	0x00028c98
        /*0c60*/ 	.short	0x0100
        /*0c62*/ 	.byte	0x08
	.zero		1


	//   ....[17]....
        /*0c64*/ 	.word	0x00000740
        /*0c68*/ 	.word	0x000000ff
        /*0c6c*/ 	.word	0x00028ca8
        /*0c70*/ 	.short	0x0100
        /*0c72*/ 	.byte	0x08
	.zero		1


	//   ....[18]....
        /*0c74*/ 	.word	0x00000870
        /*0c78*/ 	.word	0x000000ff
        /*0c7c*/ 	.word	0x00028cb0
        /*0c80*/ 	.short	0x0100
        /*0c82*/ 	.byte	0x08
	.zero		1


	//   ....[19]....
        /*0c84*/ 	.word	0x00000880
        /*0c88*/ 	.word	0x000000ff
        /*0c8c*/ 	.word	0x00028cc0
        /*0c90*/ 	.short	0x0100
        /*0c92*/ 	.byte	0x08
	.zero		1


	//   ....[20]....
        /*0c94*/ 	.word	0x00000890
        /*0c98*/ 	.word	0x000000ff
        /*0c9c*/ 	.word	0x00028cb8
        /*0ca0*/ 	.short	0x0100
        /*0ca2*/ 	.byte	0x08
	.zero		1


	//   ....[21]....
        /*0ca4*/ 	.word	0x000008a0
        /*0ca8*/ 	.word	0x000000ff
        /*0cac*/ 	.word	0x00028cc8
        /*0cb0*/ 	.short	0x0100
        /*0cb2*/ 	.byte	0x08
	.zero		1


	//   ....[22]....
        /*0cb4*/ 	.word	0x000034a0
        /*0cb8*/ 	.word	0x0000003c
        /*0cbc*/ 	.word	0x00028c90
        /*0cc0*/ 	.short	0x010a
        /*0cc2*/ 	.byte	0x3f
	.zero		1


	//   ....[23]....
        /*0cc4*/ 	.word	0x00003ea0
        /*0cc8*/ 	.word	0x0000003c
        /*0ccc*/ 	.word	0x00028c90
        /*0cd0*/ 	.short	0x010a
        /*0cd2*/ 	.byte	0x3f
	.zero		1


	//   ....[24]....
        /*0cd4*/ 	.word	0x00004730
        /*0cd8*/ 	.word	0x0000003c
        /*0cdc*/ 	.word	0x00028c90
        /*0ce0*/ 	.short	0x010a
        /*0ce2*/ 	.byte	0x3f
	.zero		1


	//   ....[25]....
        /*0ce4*/ 	.word	0x00004af0
        /*0ce8*/ 	.word	0x00000004
        /*0cec*/ 	.word	0x00000000
        /*0cf0*/ 	.short	0x0101
        /*0cf2*/ 	.byte	0x3f
	.zero		1


	//   ....[26]....
        /*0cf4*/ 	.word	0x00004b30
        /*0cf8*/ 	.word	0x0000003c
        /*0cfc*/ 	.word	0x00028cb0
        /*0d00*/ 	.short	0x010a
        /*0d02*/ 	.byte	0x3f
	.zero		1


	//   ....[27]....
        /*0d04*/ 	.word	0x00005540
        /*0d08*/ 	.word	0x0000003c
        /*0d0c*/ 	.word	0x00000000
        /*0d10*/ 	.short	0x0101
        /*0d12*/ 	.byte	0x3f
	.zero		1


	//   ....[28]....
        /*0d14*/ 	.word	0x00006210
        /*0d18*/ 	.word	0x0000000c
        /*0d1c*/ 	.word	0x00028c50
        /*0d20*/ 	.short	0x010a
        /*0d22*/ 	.byte	0x3f
	.zero		1


	//   ....[29]....
        /*0d24*/ 	.word	0x000065d0
        /*0d28*/ 	.word	0x0000000c
        /*0d2c*/ 	.word	0x00000000
        /*0d30*/ 	.short	0x0101
        /*0d32*/ 	.byte	0x3f
	.zero		1


	//   ....[30]....
        /*0d34*/ 	.word	0x00006ef0
        /*0d38*/ 	.word	0x00000015
        /*0d3c*/ 	.word	0x00028c50
        /*0d40*/ 	.short	0x010a
        /*0d42*/ 	.byte	0x3f
	.zero		1


	//   ....[31]....
        /*0d44*/ 	.word	0x00006f40
        /*0d48*/ 	.word	0x00000015
        /*0d4c*/ 	.word	0x00028c50
        /*0d50*/ 	.short	0x010a
        /*0d52*/ 	.byte	0x3f
	.zero		1


	//   ....[32]....
        /*0d54*/ 	.word	0x00007230
        /*0d58*/ 	.word	0x00000015
        /*0d5c*/ 	.word	0x00000000
        /*0d60*/ 	.short	0x0101
        /*0d62*/ 	.byte	0x3f
	.zero		1


	//   ....[33]....
        /*0d64*/ 	.word	0x00008890
        /*0d68*/ 	.word	0x00000002
        /*0d6c*/ 	.word	0x00028c00
        /*0d70*/ 	.short	0x010a
        /*0d72*/ 	.byte	0x3f
	.zero		1


	//   ....[34]....
        /*0d74*/ 	.word	0x000088e0
        /*0d78*/ 	.word	0x00000002
        /*0d7c*/ 	.word	0x00028c00
        /*0d80*/ 	.short	0x010a
        /*0d82*/ 	.byte	0x3f
	.zero		1


	//   ....[35]....
        /*0d84*/ 	.word	0x000093a0
        /*0d88*/ 	.word	0x00000002
        /*0d8c*/ 	.word	0x00028c00
        /*0d90*/ 	.short	0x010a
        /*0d92*/ 	.byte	0x3f
	.zero		1


	//   ....[36]....
        /*0d94*/ 	.word	0x0000a800
        /*0d98*/ 	.word	0x00000002
        /*0d9c*/ 	.word	0x00028c00
        /*0da0*/ 	.short	0x010a
        /*0da2*/ 	.byte	0x3f
	.zero		1


	//   ....[37]....
        /*0da4*/ 	.word	0x0000b670
        /*0da8*/ 	.word	0x0000000f
        /*0dac*/ 	.word	0x00028c30
        /*0db0*/ 	.short	0x010a
        /*0db2*/ 	.byte	0x3f
	.zero		1


	//   ....[38]....
        /*0db4*/ 	.word	0x0000b720
        /*0db8*/ 	.word	0x0000000f
        /*0dbc*/ 	.word	0x00028c30
        /*0dc0*/ 	.short	0x010a
        /*0dc2*/ 	.byte	0x3f
	.zero		1


	//   ....[39]....
        /*0dc4*/ 	.word	0x0000bbf0
        /*0dc8*/ 	.word	0x00000003
        /*0dcc*/ 	.word	0x00000000
        /*0dd0*/ 	.short	0x0101
        /*0dd2*/ 	.byte	0x3f
	.zero		1


	//   ....[40]....
        /*0dd4*/ 	.word	0x0000d200
        /*0dd8*/ 	.word	0x0000000f
        /*0ddc*/ 	.word	0x00028c50
        /*0de0*/ 	.short	0x010a
        /*0de2*/ 	.byte	0x3f
	.zero		1


	//   ....[41]....
        /*0de4*/ 	.word	0x0000d2b0
        /*0de8*/ 	.word	0x0000000f
        /*0dec*/ 	.word	0x00028c50
        /*0df0*/ 	.short	0x010a
        /*0df2*/ 	.byte	0x3f
	.zero		1


	//   ....[42]....
        /*0df4*/ 	.word	0x0000d5a0
        /*0df8*/ 	.word	0x0000000f
        /*0dfc*/ 	.word	0x00000000
        /*0e00*/ 	.short	0x0101
        /*0e02*/ 	.byte	0x3f
	.zero		1


	//   ....[43]....
        /*0e04*/ 	.word	0x0000d8b0
        /*0e08*/ 	.word	0x000000d1
        /*0e0c*/ 	.word	0x00028c30
        /*0e10*/ 	.short	0x010a
        /*0e12*/ 	.byte	0x3f
	.zero		1


	//   ....[44]....
        /*0e14*/ 	.word	0x0000d920
        /*0e18*/ 	.word	0x000000d1
        /*0e1c*/ 	.word	0x00028c30
        /*0e20*/ 	.short	0x010a
        /*0e22*/ 	.byte	0x3f
	.zero		1


	//   ....[45]....
        /*0e24*/ 	.word	0x0000dc70
        /*0e28*/ 	.word	0x0000000b
        /*0e2c*/ 	.word	0x00000000
        /*0e30*/ 	.short	0x0101
        /*0e32*/ 	.byte	0x3f
	.zero		1


	//   ....[46]....
        /*0e34*/ 	.word	0x0000fb40
        /*0e38*/ 	.word	0x000000d1
        /*0e3c*/ 	.word	0x00028c50
        /*0e40*/ 	.short	0x010a
        /*0e42*/ 	.byte	0x3f
	.zero		1


	//   ....[47]....
        /*0e44*/ 	.word	0x0000fb90
        /*0e48*/ 	.word	0x000000d1
        /*0e4c*/ 	.word	0x00028c50
        /*0e50*/ 	.short	0x010a
        /*0e52*/ 	.byte	0x3f
	.zero		1


	//   ....[48]....
        /*0e54*/ 	.word	0x0000feb0
        /*0e58*/ 	.word	0x000000d1
        /*0e5c*/ 	.word	0x00000000
        /*0e60*/ 	.short	0x0101
        /*0e62*/ 	.byte	0x3f
	.zero		1


	//   ....[49]....
        /*0e64*/ 	.word	0x000102a0
        /*0e68*/ 	.word	0x0000000f
        /*0e6c*/ 	.word	0x00028c30
        /*0e70*/ 	.short	0x010a
        /*0e72*/ 	.byte	0x3f
	.zero		1


	//   ....[50]....
        /*0e74*/ 	.word	0x00010310
        /*0e78*/ 	.word	0x0000000f
        /*0e7c*/ 	.word	0x00028c30
        /*0e80*/ 	.short	0x010a
        /*0e82*/ 	.byte	0x3f
	.zero		1


	//   ....[51]....
        /*0e84*/ 	.word	0x00010850
        /*0e88*/ 	.word	0x0000000e
        /*0e8c*/ 	.word	0x00000000
        /*0e90*/ 	.short	0x0101
        /*0e92*/ 	.byte	0x3f
	.zero		1


	//   ....[52]....
        /*0e94*/ 	.word	0x00011890
        /*0e98*/ 	.word	0x0000000f
        /*0e9c*/ 	.word	0x00028c50
        /*0ea0*/ 	.short	0x010a
        /*0ea2*/ 	.byte	0x3f
	.zero		1


	//   ....[53]....
        /*0ea4*/ 	.word	0x000118e0
        /*0ea8*/ 	.word	0x0000000f
        /*0eac*/ 	.word	0x00028c50
        /*0eb0*/ 	.short	0x010a
        /*0eb2*/ 	.byte	0x3f
	.zero		1


	//   ....[54]....
        /*0eb4*/ 	.word	0x00011be0
        /*0eb8*/ 	.word	0x0000000f
        /*0ebc*/ 	.word	0x00000000
        /*0ec0*/ 	.short	0x0101
        /*0ec2*/ 	.byte	0x3f
	.zero		1


	//   ....[55]....
        /*0ec4*/ 	.word	0x00011d20
        /*0ec8*/ 	.word	0x00000014
        /*0ecc*/ 	.word	0x00028c30
        /*0ed0*/ 	.short	0x010a
        /*0ed2*/ 	.byte	0x3f
	.zero		1


	//   ....[56]....
        /*0ed4*/ 	.word	0x00011d90
        /*0ed8*/ 	.word	0x00000014
        /*0edc*/ 	.word	0x00028c30
        /*0ee0*/ 	.short	0x010a
        /*0ee2*/ 	.byte	0x3f
	.zero		1


	//   ....[57]....
        /*0ee4*/ 	.word	0x00012100
        /*0ee8*/ 	.word	0x0000000a
        /*0eec*/ 	.word	0x00000000
        /*0ef0*/ 	.short	0x0101
        /*0ef2*/ 	.byte	0x3f
	.zero		1


	//   ....[58]....
        /*0ef4*/ 	.word	0x00013dd0
        /*0ef8*/ 	.word	0x00000014
        /*0efc*/ 	.word	0x00028c50
        /*0f00*/ 	.short	0x010a
        /*0f02*/ 	.byte	0x3f
	.zero		1


	//   ....[59]....
        /*0f04*/ 	.word	0x00013e20
        /*0f08*/ 	.word	0x00000014
        /*0f0c*/ 	.word	0x00028c50
        /*0f10*/ 	.short	0x010a
        /*0f12*/ 	.byte	0x3f
	.zero		1


	//   ....[60]....
        /*0f14*/ 	.word	0x00014140
        /*0f18*/ 	.word	0x00000014
        /*0f1c*/ 	.word	0x00000000
        /*0f20*/ 	.short	0x0101
        /*0f22*/ 	.byte	0x3f
	.zero		1


	//   ....[61]....
        /*0f24*/ 	.word	0x00016a10
        /*0f28*/ 	.word	0x00000003
        /*0f2c*/ 	.word	0x00000000
        /*0f30*/ 	.short	0x0101
        /*0f32*/ 	.byte	0x3f
	.zero		1


	//   ....[62]....
        /*0f34*/ 	.word	0x00017790
        /*0f38*/ 	.word	0x00000008
        /*0f3c*/ 	.word	0x00000000
        /*0f40*/ 	.short	0x0101
        /*0f42*/ 	.byte	0x3f
	.zero		1


	//   ....[63]....
        /*0f44*/ 	.word	0x0001ba50
        /*0f48*/ 	.word	0x00000012
        /*0f4c*/ 	.word	0x00028c20
        /*0f50*/ 	.short	0x010a
        /*0f52*/ 	.byte	0x3f
	.zero		1


	//   ....[64]....
        /*0f54*/ 	.word	0x0001bae0
        /*0f58*/ 	.word	0x0000000b
        /*0f5c*/ 	.word	0x00028ca0
        /*0f60*/ 	.short	0x010a
        /*0f62*/ 	.byte	0x3f
	.zero		1


	//   ....[65]....
        /*0f64*/ 	.word	0x0001bd30
        /*0f68*/ 	.word	0x0000000b
        /*0f6c*/ 	.word	0x00028cc0
        /*0f70*/ 	.short	0x010a
        /*0f72*/ 	.byte	0x3f
	.zero		1


	//   ....[66]....
        /*0f74*/ 	.word	0x0001c700
        /*0f78*/ 	.word	0x0000000b
        /*0f7c*/ 	.word	0x00028ca0
        /*0f80*/ 	.short	0x010a
        /*0f82*/ 	.byte	0x3f
	.zero		1


	//   ....[67]....
        /*0f84*/ 	.word	0x0001c940
        /*0f88*/ 	.word	0x0000000b
        /*0f8c*/ 	.word	0x00028cc0
        /*0f90*/ 	.short	0x010a
        /*0f92*/ 	.byte	0x3f
	.zero		1


	//   ....[68]....
        /*0f94*/ 	.word	0x0001e540
        /*0f98*/ 	.word	0x00000019
        /*0f9c*/ 	.word	0x00028c40
        /*0fa0*/ 	.short	0x010a
        /*0fa2*/ 	.byte	0x3f
	.zero		1


	//   ....[69]....
        /*0fa4*/ 	.word	0x0001e9f0
        /*0fa8*/ 	.word	0x00000019
        /*0fac*/ 	.word	0x00028c30
        /*0fb0*/ 	.short	0x0107
        /*0fb2*/ 	.byte	0x3f
	.zero		1


	//   ....[70]....
        /*0fb4*/ 	.word	0x0001eac0
        /*0fb8*/ 	.word	0x00000019
        /*0fbc*/ 	.word	0x00028c30
        /*0fc0*/ 	.short	0x0101
        /*0fc2*/ 	.byte	0x3f
	.zero		1


	//   ....[71]....
        /*0fc4*/ 	.word	0x0001f390
        /*0fc8*/ 	.word	0x00000012
        /*0fcc*/ 	.word	0x00028c00
        /*0fd0*/ 	.short	0x0107
        /*0fd2*/ 	.byte	0x3f
	.zero		1


	//   ....[72]....
        /*0fd4*/ 	.word	0x0001f480
        /*0fd8*/ 	.word	0x00000012
        /*0fdc*/ 	.word	0x00028c00
        /*0fe0*/ 	.short	0x0101
        /*0fe2*/ 	.byte	0x3f
	.zero		1


	//   ....[73]....
        /*0fe4*/ 	.word	0x0001f4a0
        /*0fe8*/ 	.word	0x00000012
        /*0fec*/ 	.word	0x00028c20
        /*0ff0*/ 	.short	0x010a
        /*0ff2*/ 	.byte	0x3f
	.zero		1


	//   ....[74]....
        /*0ff4*/ 	.word	0x0001f530
        /*0ff8*/ 	.word	0x00000019
        /*0ffc*/ 	.word	0x00028c60
        /*1000*/ 	.short	0x010a
        /*1002*/ 	.byte	0x3f
	.zero		1


	//   ....[75]....
        /*1004*/ 	.word	0x0001fe40
        /*1008*/ 	.word	0x00000019
        /*100c*/ 	.word	0x00028c50
        /*1010*/ 	.short	0x0107
        /*1012*/ 	.byte	0x3f
	.zero		1


	//   ....[76]....
        /*1014*/ 	.word	0x0001ff10
        /*1018*/ 	.word	0x00000019
        /*101c*/ 	.word	0x00028c50
        /*1020*/ 	.short	0x0101
        /*1022*/ 	.byte	0x3f
	.zero		1


	//   ....[77]....
        /*1024*/ 	.word	0x000202a0
        /*1028*/ 	.word	0x00000006
        /*102c*/ 	.word	0x00028c40
        /*1030*/ 	.short	0x010a
        /*1032*/ 	.byte	0x3f
	.zero		1


	//   ....[78]....
        /*1034*/ 	.word	0x000205c0
        /*1038*/ 	.word	0x00000006
        /*103c*/ 	.word	0x00028c30
        /*1040*/ 	.short	0x0107
        /*1042*/ 	.byte	0x3f
	.zero		1


	//   ....[79]....
        /*1044*/ 	.word	0x00020680
        /*1048*/ 	.word	0x00000006
        /*104c*/ 	.word	0x00028c30
        /*1050*/ 	.short	0x0101
        /*1052*/ 	.byte	0x3f
	.zero		1


	//   ....[80]....
        /*1054*/ 	.word	0x000206b0
        /*1058*/ 	.word	0x00000006
        /*105c*/ 	.word	0x00028c60
        /*1060*/ 	.short	0x010a
        /*1062*/ 	.byte	0x3f
	.zero		1


	//   ....[81]....
        /*1064*/ 	.word	0x00020d60
        /*1068*/ 	.word	0x00000006
        /*106c*/ 	.word	0x00028c50
        /*1070*/ 	.short	0x0107
        /*1072*/ 	.byte	0x3f
	.zero		1


	//   ....[82]....
        /*1074*/ 	.word	0x00020e20
        /*1078*/ 	.word	0x00000006
        /*107c*/ 	.word	0x00028c50
        /*1080*/ 	.short	0x0101
        /*1082*/ 	.byte	0x3f
	.zero		1


	//   ....[83]....
        /*1084*/ 	.word	0x000220b0
        /*1088*/ 	.word	0x00000007
        /*108c*/ 	.word	0x00028c20
        /*1090*/ 	.short	0x010a
        /*1092*/ 	.byte	0x3f
	.zero		1


	//   ....[84]....
        /*1094*/ 	.word	0x00022220
        /*1098*/ 	.word	0x00000005
        /*109c*/ 	.word	0x00028c40
        /*10a0*/ 	.short	0x010a
        /*10a2*/ 	.byte	0x3f
	.zero		1


	//   ....[85]....
        /*10a4*/ 	.word	0x000222c0
        /*10a8*/ 	.word	0x00000003
        /*10ac*/ 	.word	0x00028c40
        /*10b0*/ 	.short	0x010a
        /*10b2*/ 	.byte	0x3f
	.zero		1


	//   ....[86]....
        /*10b4*/ 	.word	0x00022300
        /*10b8*/ 	.word	0x00000005
        /*10bc*/ 	.word	0x00028c60
        /*10c0*/ 	.short	0x010a
        /*10c2*/ 	.byte	0x3f
	.zero		1


	//   ....[87]....
        /*10c4*/ 	.word	0x00022340
        /*10c8*/ 	.word	0x00000003
        /*10cc*/ 	.word	0x00028c60
        /*10d0*/ 	.short	0x010a
        /*10d2*/ 	.byte	0x3f
	.zero		1


	//   ....[88]....
        /*10d4*/ 	.word	0x000223a0
        /*10d8*/ 	.word	0x0000003c
        /*10dc*/ 	.word	0x00028c90
        /*10e0*/ 	.short	0x010a
        /*10e2*/ 	.byte	0x3f
	.zero		1


	//   ....[89]....
        /*10e4*/ 	.word	0x00022520
        /*10e8*/ 	.word	0x0000003c
        /*10ec*/ 	.word	0x00028c90
        /*10f0*/ 	.short	0x010a
        /*10f2*/ 	.byte	0x3f
	.zero		1


	//   ....[90]....
        /*10f4*/ 	.word	0x000226a0
        /*10f8*/ 	.word	0x0000003c
        /*10fc*/ 	.word	0x00028c90
        /*1100*/ 	.short	0x010a
        /*1102*/ 	.byte	0x3f
	.zero		1


	//   ....[91]....
        /*1104*/ 	.word	0x00022800
        /*1108*/ 	.word	0x0000003c
        /*110c*/ 	.word	0x00028cb0
        /*1110*/ 	.short	0x010a
        /*1112*/ 	.byte	0x3f
	.zero		1


	//   ....[92]....
        /*1114*/ 	.word	0x00022850
        /*1118*/ 	.word	0x0000000c
        /*111c*/ 	.word	0x00028c50
        /*1120*/ 	.short	0x010a
        /*1122*/ 	.byte	0x3f
	.zero		1


	//   ....[93]....
        /*1124*/ 	.word	0x000228a0
        /*1128*/ 	.word	0x00000015
        /*112c*/ 	.word	0x00028c50
        /*1130*/ 	.short	0x010a
        /*1132*/ 	.byte	0x3f
	.zero		1


	//   ....[94]....
        /*1134*/ 	.word	0x00022c90
        /*1138*/ 	.word	0x00000002
        /*113c*/ 	.word	0x00028c00
        /*1140*/ 	.short	0x010a
        /*1142*/ 	.byte	0x3f
	.zero		1


	//   ....[95]....
        /*1144*/ 	.word	0x00023270
        /*1148*/ 	.word	0x00000002
        /*114c*/ 	.word	0x00028c00
        /*1150*/ 	.short	0x010a
        /*1152*/ 	.byte	0x3f
	.zero		1


	//   ....[96]....
        /*1154*/ 	.word	0x000232c0
        /*1158*/ 	.word	0x0000000f
        /*115c*/ 	.word	0x00028c30
        /*1160*/ 	.short	0x010a
        /*1162*/ 	.byte	0x3f
	.zero		1


	//   ....[97]....
        /*1164*/ 	.word	0x00023310
        /*1168*/ 	.word	0x0000000f
        /*116c*/ 	.word	0x00028c50
        /*1170*/ 	.short	0x010a
        /*1172*/ 	.byte	0x3f
	.zero		1


	//   ....[98]....
        /*1174*/ 	.word	0x00023360
        /*1178*/ 	.word	0x000000d1
        /*117c*/ 	.word	0x00028c30
        /*1180*/ 	.short	0x010a
        /*1182*/ 	.byte	0x3f
	.zero		1


	//   ....[99]....
        /*1184*/ 	.word	0x000233b0
        /*1188*/ 	.word	0x000000d1
        /*118c*/ 	.word	0x00028c50
        /*1190*/ 	.short	0x010a
        /*1192*/ 	.byte	0x3f
	.zero		1


	//   ....[100]....
        /*1194*/ 	.word	0x00023400
        /*1198*/ 	.word	0x0000000f
        /*119c*/ 	.word	0x00028c30
        /*11a0*/ 	.short	0x010a
        /*11a2*/ 	.byte	0x3f
	.zero		1


	//   ....[101]....
        /*11a4*/ 	.word	0x00023450
        /*11a8*/ 	.word	0x0000000f
        /*11ac*/ 	.word	0x00028c50
        /*11b0*/ 	.short	0x010a
        /*11b2*/ 	.byte	0x3f
	.zero		1


	//   ....[102]....
        /*11b4*/ 	.word	0x000234a0
        /*11b8*/ 	.word	0x00000014
        /*11bc*/ 	.word	0x00028c30
        /*11c0*/ 	.short	0x010a
        /*11c2*/ 	.byte	0x3f
	.zero		1


	//   ....[103]....
        /*11c4*/ 	.word	0x000234f0
        /*11c8*/ 	.word	0x00000014
        /*11cc*/ 	.word	0x00028c50
        /*11d0*/ 	.short	0x010a
        /*11d2*/ 	.byte	0x3f
	.zero		1


	//   ....[104]....
        /*11d4*/ 	.word	0x00023680
        /*11d8*/ 	.word	0x00000012
        /*11dc*/ 	.word	0x00028c20
        /*11e0*/ 	.short	0x010a
        /*11e2*/ 	.byte	0x3f
	.zero		1


	//   ....[105]....
        /*11e4*/ 	.word	0x000236d0
        /*11e8*/ 	.word	0x0000000b
        /*11ec*/ 	.word	0x00028ca0
        /*11f0*/ 	.short	0x010a
        /*11f2*/ 	.byte	0x3f
	.zero		1


	//   ....[106]....
        /*11f4*/ 	.word	0x00023720
        /*11f8*/ 	.word	0x0000000b
        /*11fc*/ 	.word	0x00028cc0
        /*1200*/ 	.short	0x010a
        /*1202*/ 	.byte	0x3f
	.zero		1


	//   ....[107]....
        /*1204*/ 	.word	0x00023770
        /*1208*/ 	.word	0x0000000b
        /*120c*/ 	.word	0x00028ca0
        /*1210*/ 	.short	0x010a
        /*1212*/ 	.byte	0x3f
	.zero		1


	//   ....[108]....
        /*1214*/ 	.word	0x000237c0
        /*1218*/ 	.word	0x0000000b
        /*121c*/ 	.word	0x00028cc0
        /*1220*/ 	.short	0x010a
        /*1222*/ 	.byte	0x3f
	.zero		1


	//   ....[109]....
        /*1224*/ 	.word	0x000238e0
        /*1228*/ 	.word	0x00000019
        /*122c*/ 	.word	0x00028c40
        /*1230*/ 	.short	0x010a
        /*1232*/ 	.byte	0x3f
	.zero		1


	//   ....[110]....
        /*1234*/ 	.word	0x00024380
        /*1238*/ 	.word	0x00000012
        /*123c*/ 	.word	0x00028c20
        /*1240*/ 	.short	0x010a
        /*1242*/ 	.byte	0x3f
	.zero		1


	//   ....[111]....
        /*1244*/ 	.word	0x000243d0
        /*1248*/ 	.word	0x00000019
        /*124c*/ 	.word	0x00028c60
        /*1250*/ 	.short	0x010a
        /*1252*/ 	.byte	0x3f
	.zero		1


	//   ....[112]....
        /*1254*/ 	.word	0x00024cd0
        /*1258*/ 	.word	0x00000006
        /*125c*/ 	.word	0x00028c40
        /*1260*/ 	.short	0x010a
        /*1262*/ 	.byte	0x3f
	.zero		1


	//   ....[113]....
        /*1264*/ 	.word	0x00025190
        /*1268*/ 	.word	0x00000006
        /*126c*/ 	.word	0x00028c60
        /*1270*/ 	.short	0x010a
        /*1272*/ 	.byte	0x3f
	.zero		1


	//   ....[114]....
        /*1274*/ 	.word	0x00026330
        /*1278*/ 	.word	0x00000007
        /*127c*/ 	.word	0x00028c20
        /*1280*/ 	.short	0x010a
        /*1282*/ 	.byte	0x3f
	.zero		1


	//   ....[115]....
        /*1284*/ 	.word	0x000264d0
        /*1288*/ 	.word	0x00000005
        /*128c*/ 	.word	0x00028c40
        /*1290*/ 	.short	0x010a
        /*1292*/ 	.byte	0x3f
	.zero		1


	//   ....[116]....
        /*1294*/ 	.word	0x00026520
        /*1298*/ 	.word	0x00000003
        /*129c*/ 	.word	0x00028c40
        /*12a0*/ 	.short	0x010a
        /*12a2*/ 	.byte	0x3f
	.zero		1


	//   ....[117]....
        /*12a4*/ 	.word	0x00026570
        /*12a8*/ 	.word	0x00000005
        /*12ac*/ 	.word	0x00028c60
        /*12b0*/ 	.short	0x010a
        /*12b2*/ 	.byte	0x3f
	.zero		1


	//----- nvinfo : EIATTR_NUM_MBARRIERS
	.align		4
.L_404:
        /*12b4*/ 	.byte	0x03, 0x38
        /*12b6*/ 	.short	0x0016


	//----- nvinfo : EIATTR_EXIT_INSTR_OFFSETS
	.align		4
        /*12b8*/ 	.byte	0x04, 0x1c
        /*12ba*/ 	.short	(.L_406 - .L_405)


	//   ....[0]....
.L_405:
        /*12bc*/ 	.word	0x00022390


	//----- nvinfo : EIATTR_MAX_THREADS
	.align		4
.L_406:
        /*12c0*/ 	.byte	0x04, 0x05
        /*12c2*/ 	.short	(.L_408 - .L_407)
.L_407:
        /*12c4*/ 	.word	0x00000180
        /*12c8*/ 	.word	0x00000001
        /*12cc*/ 	.word	0x00000001


	//----- nvinfo : EIATTR_CRS_STACK_SIZE
	.align		4
.L_408:
        /*12d0*/ 	.byte	0x04, 0x1e
        /*12d2*/ 	.short	(.L_410 - .L_409)
.L_409:
        /*12d4*/ 	.word	0x00000000


	//----- nvinfo : EIATTR_CBANK_PARAM_SIZE
	.align		4
.L_410:
        /*12d8*/ 	.byte	0x03, 0x19
        /*12da*/ 	.short	0x0af0


	//----- nvinfo : EIATTR_PARAM_CBANK
	.align		4
        /*12dc*/ 	.byte	0x04, 0x0a
        /*12de*/ 	.short	(.L_412 - .L_411)
	.align		4
.L_411:
        /*12e0*/ 	.word	index@(.nv.constant0._ZN7cutlass13device_kernelIN5flash11enable_sm90INS1_16FlashAttnFwdSm90INS1_25CollectiveMainloopFwdSm90ILi2EN4cute5tupleIJNS5_1CILi1EEES8_S8_EEENS6_IJNS7_ILi64EEESA_SA_EEELi512ENS_6half_tEfNS_4arch4Sm90ELb0ELb1ELb0ELb1ELb1ELb1ELb0ELb0ELb0ELb1ELb1ELb0EEENS1_21CollectiveEpilogueFwdINS6_IJSA_NS7_ILi512EEESA_EEES9_SC_SE_Li256ELb1ELb1ELb1ELb0EEENS1_36VarlenDynamicPersistentTileSchedulerILi64ELi64ELi256ELi128ELb1ELb1ELb1ELb1ELb0ELb1EEEEEEEEEvNT_6ParamsE)
        /*12e4*/ 	.short	0x0210
        /*12e6*/ 	.short	0x0af0


	//----- nvinfo : EIATTR_SW_WAR
	.align		4
.L_412:
        /*12e8*/ 	.byte	0x04, 0x36
        /*12ea*/ 	.short	(.L_414 - .L_413)
.L_413:
        /*12ec*/ 	.word	0x00000008
.L_414:


//--------------------- .nv.info._ZN7cutlass13device_kernelIN5flash11enable_sm90INS1_16FlashAttnFwdSm90INS1_25CollectiveMainloopFwdSm90ILi2EN4cute5tupleIJNS5_1CILi1EEES8_S8_EEENS6_IJNS7_ILi64EEESA_SA_EEELi512ENS_6half_tEfNS_4arch4Sm90ELb0ELb1ELb0ELb1ELb1ELb0ELb1ELb0ELb0ELb1ELb1ELb0EEENS1_21CollectiveEpilogueFwdINS6_IJSA_NS7_ILi512EEESA_EEES9_SC_SE_Li256ELb1ELb1ELb1ELb0EEENS1_36VarlenDynamicPersistentTileSchedulerILi64ELi64ELi256ELi128ELb1ELb1ELb1ELb1ELb0ELb1EEEEEEEEEvNT_6ParamsE --------------------------
	.section	.nv.info._ZN7cutlass13device_kernelIN5flash11enable_sm90INS1_16FlashAttnFwdSm90INS1_25CollectiveMainloopFwdSm90ILi2EN4cute5tupleIJNS5_1CILi1EEES8_S8_EEENS6_IJNS7_ILi64EEESA_SA_EEELi512ENS_6half_tEfNS_4arch4Sm90ELb0ELb1ELb0ELb1ELb1ELb0ELb1ELb0ELb0ELb1ELb1ELb0EEENS1_21CollectiveEpilogueFwdINS6_IJSA_NS7_ILi512EEESA_EEES9_SC_SE_Li256ELb1ELb1ELb1ELb0EEENS1_36VarlenDynamicPersistentTileSchedulerILi64ELi64ELi256ELi128ELb1ELb1ELb1ELb1ELb0ELb1EEEEEEEEEvNT_6ParamsE,"",@"SHT_CUDA_INFO"
	.sectionflags	@""
	.align	4


	//----- nvinfo : EIATTR_CUDA_API_VERSION
	.align		4
        /*0000*/ 	.byte	0x04, 0x37
        /*0002*/ 	.short	(.L_416 - .L_415)
.L_415:
        /*0004*/ 	.word	0x00000082


	//----- nvinfo : EIATTR_KPARAM_INFO
	.align		4
.L_416:
        /*0008*/ 	.byte	0x04, 0x17
        /*000a*/ 	.short	(.L_418 - .L_417)
.L_417:
        /*000c*/ 	.word	0x00000000
        /*0010*/ 	.short	0x0000
        /*0012*/ 	.short	0x0070
        /*0014*/ 	.byte	0x00, 0xf0, 0x01, 0x2e


	//----- nvinfo : EIATTR_SPARSE_MMA_MASK
	.align		4
.L_418:
        /*0018*/ 	.byte	0x03, 0x50
        /*001a*/ 	.short	0x0000


	//----- nvinfo : EIATTR_MAXREG_COUNT
	.align		4
        /*001c*/ 	.byte	0x03, 0x1b
        /*001e*/ 	.short	0x00a8


	//----- nvinfo : EIATTR_NUM_BARRIERS
	.align		4
        /*0020*/ 	.byte	0x02, 0x4c
        /*0022*/ 	.byte	0x10
	.zero		1


	//----- nvinfo : EIATTR_EXTERNS
	.align		4
        /*0024*/ 	.byte	0x04, 0x0f
        /*0026*/ 	.short	(.L_420 - .L_419)


	//   ....[0]....
	.align		4
.L_419:
        /*0028*/ 	.word	index@(__assertfail)


	//----- nvinfo : EIATTR_ANNOTATIONS
	.align		4
.L_420:
        /*002c*/ 	.byte	0x04, 0x55
        /*002e*/ 	.short	(.L_422 - .L_421)


	//   ....[0]....
.L_421:
        /* <DEDUP_REMOVED lines=29> */
        /*01f4*/ 	.byte	0xc0, 0xce, 0x01, 0x00, 0x01, 0x00, 0x00, 0x00, 0x60, 0xd0, 0x01, 0x00


	//----- nvinfo : EIATTR_MERCURY_ISA_VERSION
	.align		4
.L_422:
        /*0200*/ 	.byte	0x03, 0x5f
        /*0202*/ 	.short	0x0101


	//----- nvinfo : EIATTR_UNUSED_LOAD_BYTE_OFFSET
	.align		4
        /*0204*/ 	.byte	0x04, 0x44
        /*0206*/ 	.short	(.L_424 - .L_423)


	//   ....[0]....
.L_423:
        /*0208*/ 	.word	0x00000960
        /*020c*/ 	.word	0x0000fff0


	//   ....[1]....
        /*0210*/ 	.word	0x00011570
        /*0214*/ 	.word	0x0000fff0


	//----- nvinfo : EIATTR_INT_WARP_WIDE_INSTR_OFFSETS
	.align		4
.L_424:
        /*0218*/ 	.byte	0x04, 0x31
        /*021a*/ 	.short	(.L_426 - .L_425)


	//   ....[0]....
.L_425:
        /*021c*/ 	.word	0x000000d0


	//   ....[1]....
        /*0220*/ 	.word	0x000000e0


	//   ....[2]....
        /*0224*/ 	.word	0x000000f0


	//   ....[3]....
        /*0228*/ 	.word	0x00000190


	//   ....[4]....
        /*022c*/ 	.word	0x00017a70


	//   ....[5]....
        /*0230*/ 	.word	0x00017b00


	//   ....[6]....
        /*0234*/ 	.word	0x0001bda0


	//   ....[7]....
        /*0238*/ 	.word	0x0001be30


	//----- nvinfo : EIATTR_COOP_GROUP_MASK_REGIDS
	.align		4
.L_426:
        /*023c*/ 	.byte	0x04, 0x29
        /*023e*/ 	.short	(.L_428 - .L_427)


	//   ....[0]....
.L_427:
        /*0240*/ 	.word	0xffffffff


	//   ....[1]....
        /*0244*/ 	.word	0xffffffff


	//   ....[2]....
        /*0248*/ 	.word	0xffffffff


	//   ....[3]....
        /*024c*/ 	.word	0xffffffff


	//   ....[4]....
        /*0250*/ 	.word	0xffffffff


	//   ....[5]....
        /*0254*/ 	.word	0xffffffff


	//   ....[6]....
        /*0258*/ 	.word	0xffffffff


	//   ....[7]....
        /*025c*/ 	.word	0xffffffff


	//   ....[8]....
        /*0260*/ 	.word	0xffffffff


	//   ....[9]....
        /*0264*/ 	.word	0xffffffff


	//   ....[10]....
        /*0268*/ 	.word	0xffffffff


	//   ....[11]....
        /*026c*/ 	.word	0xffffffff


	//   ....[12]....
        /*0270*/ 	.word	0xffffffff


	//   ....[13]....
        /*0274*/ 	.word	0xffffffff


	//   ....[14]....
        /*0278*/ 	.word	0xffffffff


	//   ....[15]....
        /*027c*/ 	.word	0xffffffff


	//   ....[16]....
        /*0280*/ 	.word	0xffffffff


	//   ....[17]....
        /*0284*/ 	.word	0xffffffff


	//   ....[18]....
        /*0288*/ 	.word	0xffffffff


	//   ....[19]....
        /*028c*/ 	.word	0xffffffff


	//   ....[20]....
        /*0290*/ 	.word	0xffffffff


	//   ....[21]....
        /*0294*/ 	.word	0xffffffff


	//   ....[22]....
        /*0298*/ 	.word	0xffffffff


	//   ....[23]....
        /*029c*/ 	.word	0xffffffff


	//   ....[24]....
        /*02a0*/ 	.word	0xffffffff


	//   ....[25]....
        /*02a4*/ 	.word	0xffffffff


	//   ....[26]....
        /*02a8*/ 	.word	0xffffffff


	//   ....[27]....
        /*02ac*/ 	.word	0xffffffff


	//   ....[28]....
        /*02b0*/ 	.word	0xffffffff


	//   ....[29]....
        /*02b4*/ 	.word	0xffffffff


	//   ....[30]....
        /*02b8*/ 	.word	0xffffffff


	//   ....[31]....
        /*02bc*/ 	.word	0xffffffff


	//   ....[32]....
        /*02c0*/ 	.word	0xffffffff


	//   ....[33]....
        /*02c4*/ 	.word	0xffffffff


	//   ....[34]....
        /*02c8*/ 	.word	0xffffffff


	//   ....[35]....
        /*02cc*/ 	.word	0xffffffff


	//   ....[36]....
        /*02d0*/ 	.word	0xffffffff


	//   ....[37]....
        /*02d4*/ 	.word	0xffffffff


	//   ....[38]....
        /*02d8*/ 	.word	0xffffffff


	//   ....[39]....
        /*02dc*/ 	.word	0xffffffff


	//   ....[40]....
        /*02e0*/ 	.word	0xffffffff


	//   ....[41]....
        /*02e4*/ 	.word	0xffffffff


	//   ....[42]....
        /*02e8*/ 	.word	0xffffffff


	//   ....[43]....
        /*02ec*/ 	.word	0xffffffff


	//   ....[44]....
        /*02f0*/ 	.word	0xffffffff


	//   ....[45]....
        /*02f4*/ 	.word	0xffffffff


	//   ....[46]....
        /*02f8*/ 	.word	0xffffffff


	//   ....[47]....
        /*02fc*/ 	.word	0xffffffff


	//   ....[48]....
        /*0300*/ 	.word	0xffffffff


	//   ....[49]....
        /*0304*/ 	.word	0xffffffff


	//   ....[50]....
        /*0308*/ 	.word	0xffffffff


	//   ....[51]....
        /*030c*/ 	.word	0xffffffff


	//   ....[52]....
        /*0310*/ 	.word	0xffffffff


	//   ....[53]....
        /*0314*/ 	.word	0xffffffff


	//   ....[54]....
        /*0318*/ 	.word	0xffffffff


	//   ....[55]....
        /*031c*/ 	.word	0xffffffff


	//   ....[56]....
        /*0320*/ 	.word	0xffffffff


	//   ....[57]....
        /*0324*/ 	.word	0xffffffff


	//   ....[58]....
        /*0328*/ 	.word	0xffffffff


	//   ....[59]....
        /*032c*/ 	.word	0xffffffff


	//   ....[60]....
        /*0330*/ 	.word	0xffffffff


	//   ....[61]....
        /*0334*/ 	.word	0xffffffff


	//   ....[62]....
        /*0338*/ 	.word	0xffffffff


	//   ....[63]....
        /*033c*/ 	.word	0xffffffff


	//   ....[64]....
        /*0340*/ 	.word	0xffffffff


	//   ....[65]....
        /*0344*/ 	.word	0xffffffff


	//   ....[66]....
        /*0348*/ 	.word	0xffffffff


	//   ....[67]....
        /*034c*/ 	.word	0xffffffff


	//   ....[68]....
        /*0350*/ 	.word	0xffffffff


	//   ....[69]....
        /*0354*/ 	.word	0xffffffff


	//   ....[70]....
        /*0358*/ 	.word	0xffffffff


	//   ....[71]....
        /*035c*/ 	.word	0xffffffff


	//   ....[72]....
        /*0360*/ 	.word	0xffffffff


	//   ....[73]....
        /*0364*/ 	.word	0xffffffff


	//   ....[74]....
        /*0368*/ 	.word	0xffffffff


	//   ....[75]....
        /*036c*/ 	.word	0xffffffff


	//   ....[76]....
        /*0370*/ 	.word	0xffffffff


	//   ....[77]....
        /*0374*/ 	.word	0xffffffff


	//   ....[78]....
        /*0378*/ 	.word	0xffffffff


	//   ....[79]....
        /*037c*/ 	.word	0xffffffff


	//   ....[80]....
        /*0380*/ 	.word	0xffffffff


	//   ....[81]....
        /*0384*/ 	.word	0xffffffff


	//   ....[82]....
        /*0388*/ 	.word	0xffffffff


	//   ....[83]....
        /*038c*/ 	.word	0xffffffff


	//   ....[84]....
        /*0390*/ 	.word	0xffffffff


	//   ....[85]....
        /*0394*/ 	.word	0xffffffff


	//   ....[86]....
        /*0398*/ 	.word	0xffffffff


	//   ....[87]....
        /*039c*/ 	.word	0xffffffff


	//   ....[88]....
        /*03a0*/ 	.word	0xffffffff


	//   ....[89]....
        /*03a4*/ 	.word	0xffffffff


	//   ....[90]....
        /*03a8*/ 	.word	0xffffffff


	//   ....[91]....
        /*03ac*/ 	.word	0xffffffff


	//   ....[92]....
        /*03b0*/ 	.word	0xffffffff


	//   ....[93]....
        /*03b4*/ 	.word	0xffffffff


	//   ....[94]....
        /*03b8*/ 	.word	0xffffffff


	//   ....[95]....
        /*03bc*/ 	.word	0xffffffff


	//   ....[96]....
        /*03c0*/ 	.word	0xffffffff


	//   ....[97]....
        /*03c4*/ 	.word	0xffffffff


	//   ....[98]....
        /*03c8*/ 	.word	0xffffffff


	//   ....[99]....
        /*03cc*/ 	.word	0xffffffff


	//   ....[100]....
        /*03d0*/ 	.word	0xffffffff


	//   ....[101]....
        /*03d4*/ 	.word	0xffffffff


	//   ....[102]....
        /*03d8*/ 	.word	0xffffffff


	//   ....[103]....
        /*03dc*/ 	.word	0xffffffff


	//   ....[104]....
        /*03e0*/ 	.word	0xffffffff


	//   ....[105]....
        /*03e4*/ 	.word	0xffffffff


	//   ....[106]....
        /*03e8*/ 	.word	0xffffffff


	//   ....[107]....
        /*03ec*/ 	.word	0xffffffff


	//   ....[108]....
        /*03f0*/ 	.word	0xffffffff


	//   ....[109]....
        /*03f4*/ 	.word	0xffffffff


	//   ....[110]....
        /*03f8*/ 	.word	0xffffffff


	//   ....[111]....
        /*03fc*/ 	.word	0xffffffff


	//   ....[112]....
        /*0400*/ 	.word	0xffffffff


	//   ....[113]....
        /*0404*/ 	.word	0xffffffff


	//   ....[114]....
        /*0408*/ 	.word	0xffffffff


	//   ....[115]....
        /*040c*/ 	.word	0xffffffff


	//   ....[116]....
        /*0410*/ 	.word	0xffffffff


	//   ....[117]....
        /*0414*/ 	.word	0xffffffff


	//   ....[118]....
        /*0418*/ 	.word	0xffffffff


	//   ....[119]....
        /*041c*/ 	.word	0xffffffff


	//   ....[120]....
        /*0420*/ 	.word	0xffffffff


	//   ....[121]....
        /*0424*/ 	.word	0xffffffff


	//   ....[122]....
        /*0428*/ 	.word	0xffffffff


	//   ....[123]....
        /*042c*/ 	.word	0xffffffff


	//   ....[124]....
        /*0430*/ 	.word	0xffffffff


	//   ....[125]....
        /*0434*/ 	.word	0xffffffff


	//   ....[126]....
        /*0438*/ 	.word	0xffffffff


	//   ....[127]....
        /*043c*/ 	.word	0xffffffff


	//   ....[128]....
        /*0440*/ 	.word	0xffffffff


	//   ....[129]....
        /*0444*/ 	.word	0xffffffff


	//   ....[130]....
        /*0448*/ 	.word	0xffffffff


	//   ....[131]....
        /*044c*/ 	.word	0xffffffff


	//   ....[132]....
        /*0450*/ 	.word	0xffffffff


	//   ....[133]....
        /*0454*/ 	.word	0xffffffff


	//   ....[134]....
        /*0458*/ 	.word	0xffffffff


	//   ....[135]....
        /*045c*/ 	.word	0xffffffff


	//   ....[136]....
        /*0460*/ 	.word	0xffffffff


	//   ....[137]....
        /*0464*/ 	.word	0xffffffff


	//   ....[138]....
        /*0468*/ 	.word	0xffffffff


	//   ....[139]....
        /*046c*/ 	.word	0xffffffff


	//   ....[140]....
        /*0470*/ 	.word	0xffffffff


	//   ....[141]....
        /*0474*/ 	.word	0xffffffff


	//   ....[142]....
        /*0478*/ 	.word	0xffffffff


	//   ....[143]....
        /*047c*/ 	.word	0x0500000f


	//   ....[144]....
        /*0480*/ 	.word	0x0500000f


	//   ....[145]....
        /*0484*/ 	.word	0x0500000f


	//   ....[146]....
        /*0488*/ 	.word	0x0500000f


	//   ....[147]....
        /*048c*/ 	.word	0x0500000f


	//   ....[148]....
        /*0490*/ 	.word	0x0500000f


	//   ....[149]....
        /*0494*/ 	.word	0x0500000f


	//   ....[150]....
        /*0498*/ 	.word	0x0500000f


	//   ....[151]....
        /*049c*/ 	.word	0x0500000f


	//   ....[152]....
        /*04a0*/ 	.word	0x0500000f


	//   ....[153]....
        /*04a4*/ 	.word	0x0500000f


	//   ....[154]....
        /*04a8*/ 	.word	0x0500000f


	//   ....[155]....
        /*04ac*/ 	.word	0x0500000f


	//   ....[156]....
        /*04b0*/ 	.word	0x0500000f


	//   ....[157]....
        /*04b4*/ 	.word	0x0500000f


	//   ....[158]....
        /*04b8*/ 	.word	0x0500000f


	//   ....[159]....
        /*04bc*/ 	.word	0x0500000f


	//   ....[160]....
        /*04c0*/ 	.word	0x0500000f


	//   ....[161]....
        /*04c4*/ 	.word	0x0500000f


	//   ....[162]....
        /*04c8*/ 	.word	0x0500000f


	//   ....[163]....
        /*04cc*/ 	.word	0x0500000f


	//   ....[164]....
        /*04d0*/ 	.word	0x0500000f


	//   ....[165]....
        /*04d4*/ 	.word	0x0500000f


	//   ....[166]....
        /*04d8*/ 	.word	0x0500000f


	//   ....[167]....
        /*04dc*/ 	.word	0x0500000f


	//   ....[168]....
        /*04e0*/ 	.word	0x0500000f


	//   ....[169]....
        /*04e4*/ 	.word	0x0500000f


	//   ....[170]....
        /*04e8*/ 	.word	0x0500000f


	//   ....[171]....
        /*04ec*/ 	.word	0x0500000f


	//   ....[172]....
        /*04f0*/ 	.word	0x0500000f


	//   ....[173]....
        /*04f4*/ 	.word	0x0500000f


	//   ....[174]....
        /*04f8*/ 	.word	0x0500000f


	//   ....[175]....
        /*04fc*/ 	.word	0x0500000f


	//   ....[176]....
        /*0500*/ 	.word	0x0500000f


	//   ....[177]....
        /*0504*/ 	.word	0x0500000f


	//   ....[178]....
        /*0508*/ 	.word	0x0500000f


	//   ....[179]....
        /*050c*/ 	.word	0x0500000f


	//   ....[180]....
        /*0510*/ 	.word	0x0500000f


	//   ....[181]....
        /*0514*/ 	.word	0x0500000f


	//   ....[182]....
        /*0518*/ 	.word	0x0500000f


	//   ....[183]....
        /*051c*/ 	.word	0x0500000f


	//   ....[184]....
        /*0520*/ 	.word	0x0500000f


	//   ....[185]....
        /*0524*/ 	.word	0x0500000f


	//   ....[186]....
        /*0528*/ 	.word	0x0500000f


	//   ....[187]....
        /*052c*/ 	.word	0x0500000f


	//   ....[188]....
        /*0530*/ 	.word	0x0500000f


	//   ....[189]....
        /*0534*/ 	.word	0x0500000f


	//   ....[190]....
        /*0538*/ 	.word	0x0500000f


	//   ....[191]....
        /*053c*/ 	.word	0x0500000f


	//   ....[192]....
        /*0540*/ 	.word	0x0500000f


	//   ....[193]....
        /*0544*/ 	.word	0x0500000f


	//   ....[194]....
        /*0548*/ 	.word	0x0500000f


	//   ....[195]....
        /*054c*/ 	.word	0x0500000f


	//   ....[196]....
        /*0550*/ 	.word	0x0500000f


	//   ....[197]....
        /*0554*/ 	.word	0x0500000f


	//   ....[198]....
        /*0558*/ 	.word	0x0500000f


	//   ....[199]....
        /*055c*/ 	.word	0x0500000f


	//   ....[200]....
        /*0560*/ 	.word	0x0500000f


	//   ....[201]....
        /*0564*/ 	.word	0x0500000f


	//   ....[202]....
        /*0568*/ 	.word	0x0500000f


	//   ....[203]....
        /*056c*/ 	.word	0x0500000f


	//   ....[204]....
        /*0570*/ 	.word	0x0500000f


	//   ....[205]....
        /*0574*/ 	.word	0x0500000f


	//   ....[206]....
        /*0578*/ 	.word	0x0500000f


	//   ....[207]....
        /*057c*/ 	.word	0x0500000f


	//   ....[208]....
        /*0580*/ 	.word	0x0500000f


	//   ....[209]....
        /*0584*/ 	.word	0x0500000f


	//   ....[210]....
        /*0588*/ 	.word	0x0500000f


	//----- nvinfo : EIATTR_COOP_GROUP_INSTR_OFFSETS
	.align		4
.L_428:
        /*058c*/ 	.byte	0x04, 0x28
        /*058e*/ 	.short	(.L_430 - .L_429)


	//   ....[0]....
.L_429:
        /*0590*/ 	.word	0x00000080


	//   ....[1]....
        /*0594*/ 	.word	0x00000090


	//   ....[2]....
        /*0598*/ 	.word	0x000002c0


	//   ....[3]....
        /*059c*/ 	.word	0x00000420


	//   ....[4]....
        /*05a0*/ 	.word	0x00000540


	//   ....[5]....
        /*05a4*/ 	.word	0x000006a0


	//   ....[6]....
        /*05a8*/ 	.word	0x00002210


	//   ....[7]....
        /*05ac*/ 	.word	0x000043d0


	//   ....[8]....
        /*05b0*/ 	.word	0x00004b90


	//   ....[9]....
        /*05b4*/ 	.word	0x00005c80


	//   ....[10]....
        /*05b8*/ 	.word	0x00006340


	//   ....[11]....
        /*05bc*/ 	.word	0x000067a0


	//   ....[12]....
        /*05c0*/ 	.word	0x000068b0


	//   ....[13]....
        /*05c4*/ 	.word	0x00006d10


	//   ....[14]....
        /*05c8*/ 	.word	0x00006d70


	//   ....[15]....
        /*05cc*/ 	.word	0x00007490


	//   ....[16]....
        /*05d0*/ 	.word	0x00007af0


	//   ....[17]....
        /*05d4*/ 	.word	0x00008bb0


	//   ....[18]....
        /*05d8*/ 	.word	0x00008db0


	//   ....[19]....
        /*05dc*/ 	.word	0x00009490


	//   ....[20]....
        /*05e0*/ 	.word	0x00009560


	//   ....[21]....
        /*05e4*/ 	.word	0x00009ba0


	//   ....[22]....
        /*05e8*/ 	.word	0x00009d70


	//   ....[23]....
        /*05ec*/ 	.word	0x0000aa60


	//   ....[24]....
        /*05f0*/ 	.word	0x0000b140


	//   ....[25]....
        /*05f4*/ 	.word	0x0000c2c0


	//   ....[26]....
        /*05f8*/ 	.word	0x0000c2e0


	//   ....[27]....
        /*05fc*/ 	.word	0x0000c7c0


	//   ....[28]....
        /*0600*/ 	.word	0x0000c990


	//   ....[29]....
        /*0604*/ 	.word	0x0000d5d0


	//   ....[30]....
        /*0608*/ 	.word	0x0000da50


	//   ....[31]....
        /*060c*/ 	.word	0x0000eb10


	//   ....[32]....
        /*0610*/ 	.word	0x0000ed10


	//   ....[33]....
        /*0614*/ 	.word	0x0000f400


	//   ....[34]....
        /*0618*/ 	.word	0x0000f4d0


	//   ....[35]....
        /*061c*/ 	.word	0x0000fb10


	//   ....[36]....
        /*0620*/ 	.word	0x0000fce0


	//   ....[37]....
        /*0624*/ 	.word	0x000109a0


	//   ....[38]....
        /*0628*/ 	.word	0x00010a90


	//   ....[39]....
        /*062c*/ 	.word	0x00010aa0


	//   ....[40]....
        /*0630*/ 	.word	0x00010ad0


	//   ....[41]....
        /*0634*/ 	.word	0x00010af0


	//   ....[42]....
        /*0638*/ 	.word	0x000122b0


	//   ....[43]....
        /*063c*/ 	.word	0x00012610


	//   ....[44]....
        /*0640*/ 	.word	0x00012620


	//   ....[45]....
        /*0644*/ 	.word	0x00012650


	//   ....[46]....
        /*0648*/ 	.word	0x00012660


	//   ....[47]....
        /*064c*/ 	.word	0x000132b0


	//   ....[48]....
        /*0650*/ 	.word	0x000132d0


	//   ....[49]....
        /*0654*/ 	.word	0x00013560


	//   ....[50]....
        /*0658*/ 	.word	0x00013580


	//   ....[51]....
        /*065c*/ 	.word	0x00013d20


	//   ....[52]....
        /*0660*/ 	.word	0x00013d60


	//   ....[53]....
        /*0664*/ 	.word	0x000145c0


	//   ....[54]....
        /*0668*/ 	.word	0x000145e0


	//   ....[55]....
        /*066c*/ 	.word	0x00015880


	//   ....[56]....
        /*0670*/ 	.word	0x000158c0


	//   ....[57]....
        /*0674*/ 	.word	0x00015b00


	//   ....[58]....
        /*0678*/ 	.word	0x00015b20


	//   ....[59]....
        /*067c*/ 	.word	0x00015dd0


	//   ....[60]....
        /*0680*/ 	.word	0x00015fc0


	//   ....[61]....
        /*0684*/ 	.word	0x00015ff0


	//   ....[62]....
        /*0688*/ 	.word	0x00016020


	//   ....[63]....
        /*068c*/ 	.word	0x00016050


	//   ....[64]....
        /*0690*/ 	.word	0x00016080


	//   ....[65]....
        /*0694*/ 	.word	0x000160b0


	//   ....[66]....
        /*0698*/ 	.word	0x00016220


	//   ....[67]....
        /*069c*/ 	.word	0x00016250


	//   ....[68]....
        /*06a0*/ 	.word	0x00016280


	//   ....[69]....
        /*06a4*/ 	.word	0x000162b0


	//   ....[70]....
        /*06a8*/ 	.word	0x000162e0


	//   ....[71]....
        /*06ac*/ 	.word	0x00016310


	//   ....[72]....
        /*06b0*/ 	.word	0x000163a0


	//   ....[73]....
        /*06b4*/ 	.word	0x000163d0


	//   ....[74]....
        /*06b8*/ 	.word	0x000163e0


	//   ....[75]....
        /*06bc*/ 	.word	0x00016420


	//   ....[76]....
        /*06c0*/ 	.word	0x00018860


	//   ....[77]....
        /*06c4*/ 	.word	0x00018880


	//   ....[78]....
        /*06c8*/ 	.word	0x00018910


	//   ....[79]....
        /*06cc*/ 	.word	0x00018930


	//   ....[80]....
        /*06d0*/ 	.word	0x000189b0


	//   ....[81]....
        /*06d4*/ 	.word	0x000189d0


	//   ....[82]....
        /*06d8*/ 	.word	0x000189e0


	//   ....[83]....
        /*06dc*/ 	.word	0x000189f0


	//   ....[84]....
        /*06e0*/ 	.word	0x00019180


	//   ....[85]....
        /*06e4*/ 	.word	0x000191b0


	//   ....[86]....
        /*06e8*/ 	.word	0x00019270


	//   ....[87]....
        /*06ec*/ 	.word	0x00019290


	//   ....[88]....
        /*06f0*/ 	.word	0x00019330


	//   ....[89]....
        /*06f4*/ 	.word	0x00019350


	//   ....[90]....
        /*06f8*/ 	.word	0x00019360


	//   ....[91]....
        /*06fc*/ 	.word	0x000193e0


	//   ....[92]....
        /*0700*/ 	.word	0x00019c40


	//   ....[93]....
        /*0704*/ 	.word	0x00019c60


	//   ....[94]....
        /*0708*/ 	.word	0x00019e00


	//   ....[95]....
        /*070c*/ 	.word	0x00019e30


	//   ....[96]....
        /*0710*/ 	.word	0x00019f40


	//   ....[97]....
        /*0714*/ 	.word	0x00019f50


	//   ....[98]....
        /*0718*/ 	.word	0x00019f80


	//   ....[99]....
        /*071c*/ 	.word	0x00019f90


	//   ....[100]....
        /*0720*/ 	.word	0x0001a5a0


	//   ....[101]....
        /*0724*/ 	.word	0x0001a5d0


	//   ....[102]....
        /*0728*/ 	.word	0x0001a7c0


	//   ....[103]....
        /*072c*/ 	.word	0x0001a800


	//   ....[104]....
        /*0730*/ 	.word	0x0001a810


	//   ....[105]....
        /*0734*/ 	.word	0x0001a820


	//   ....[106]....
        /*0738*/ 	.word	0x0001a970


	//   ....[107]....
        /*073c*/ 	.word	0x0001aac0


	//   ....[108]....
        /*0740*/ 	.word	0x0001b2d0


	//   ....[109]....
        /*0744*/ 	.word	0x0001b2f0


	//   ....[110]....
        /*0748*/ 	.word	0x0001b340


	//   ....[111]....
        /*074c*/ 	.word	0x0001b350


	//   ....[112]....
        /*0750*/ 	.word	0x0001b390


	//   ....[113]....
        /*0754*/ 	.word	0x0001b3a0


	//   ....[114]....
        /*0758*/ 	.word	0x0001b3b0


	//   ....[115]....
        /*075c*/ 	.word	0x0001b3f0


	//   ....[116]....
        /*0760*/ 	.word	0x0001b6f0


	//   ....[117]....
        /*0764*/ 	.word	0x0001b730


	//   ....[118]....
        /*0768*/ 	.word	0x0001b750


	//   ....[119]....
        /*076c*/ 	.word	0x0001b770


	//   ....[120]....
        /*0770*/ 	.word	0x0001b7a0


	//   ....[121]....
        /*0774*/ 	.word	0x0001b7c0


	//   ....[122]....
        /*0778*/ 	.word	0x0001b8c0


	//   ....[123]....
        /*077c*/ 	.word	0x0001ba10


	//   ....[124]....
        /*0780*/ 	.word	0x0001c050


	//   ....[125]....
        /*0784*/ 	.word	0x0001c080


	//   ....[126]....
        /*0788*/ 	.word	0x0001c0e0


	//   ....[127]....
        /*078c*/ 	.word	0x0001c110


	//   ....[128]....
        /*0790*/ 	.word	0x0001c140


	//   ....[129]....
        /*0794*/ 	.word	0x0001c170


	//   ....[130]....
        /*0798*/ 	.word	0x0001c1a0


	//   ....[131]....
        /*079c*/ 	.word	0x0001c1d0


	//   ....[132]....
        /*07a0*/ 	.word	0x0001c370


	//   ....[133]....
        /*07a4*/ 	.word	0x0001c3a0


	//   ....[134]....
        /*07a8*/ 	.word	0x0001c3d0


	//   ....[135]....
        /*07ac*/ 	.word	0x0001c400


	//   ....[136]....
        /*07b0*/ 	.word	0x0001c430


	//   ....[137]....
        /*07b4*/ 	.word	0x0001c460


	//   ....[138]....
        /*07b8*/ 	.word	0x0001c520


	//   ....[139]....
        /*07bc*/ 	.word	0x0001c540


	//   ....[140]....
        /*07c0*/ 	.word	0x0001c560


	//   ....[141]....
        /*07c4*/ 	.word	0x0001c5c0


	//   ....[142]....
        /*07c8*/ 	.word	0x0001cfe0


	//   ....[143]....
        /*07cc*/ 	.word	0x0001d690


	//   ....[144]....
        /*07d0*/ 	.word	0x0001d780


	//   ....[145]....
        /*07d4*/ 	.word	0x0001d820


	//   ....[146]....
        /*07d8*/ 	.word	0x0001d880


	//   ....[147]....
        /*07dc*/ 	.word	0x0001d970


	//   ....[148]....
        /*07e0*/ 	.word	0x0001d9e0


	//   ....[149]....
        /*07e4*/ 	.word	0x0001dad0


	//   ....[150]....
        /*07e8*/ 	.word	0x0001db40


	//   ....[151]....
        /*07ec*/ 	.word	0x0001dbe0


	//   ....[152]....
        /*07f0*/ 	.word	0x0001dce0


	//   ....[153]....
        /*07f4*/ 	.word	0x0001dd70


	//   ....[154]....
        /*07f8*/ 	.word	0x0001ddd0


	//   ....[155]....
        /*07fc*/ 	.word	0x0001dec0


	//   ....[156]....
        /*0800*/ 	.word	0x0001df40


	//   ....[157]....
        /*0804*/ 	.word	0x0001e040


	//   ....[158]....
        /*0808*/ 	.word	0x0001e0b0


	//   ....[159]....
        /*080c*/ 	.word	0x0001e190


	//   ....[160]....
        /*0810*/ 	.word	0x0001e4a0


	//   ....[161]....
        /*0814*/ 	.word	0x0001e560


	//   ....[162]....
        /*0818*/ 	.word	0x0001e7d0


	//   ....[163]....
        /*081c*/ 	.word	0x0001e820


	//   ....[164]....
        /*0820*/ 	.word	0x0001ea30


	//   ....[165]....
        /*0824*/ 	.word	0x0001ea80


	//   ....[166]....
        /*0828*/ 	.word	0x0001ec30


	//   ....[167]....
        /*082c*/ 	.word	0x0001ec80


	//   ....[168]....
        /*0830*/ 	.word	0x0001edc0


	//   ....[169]....
        /*0834*/ 	.word	0x0001eec0


	//   ....[170]....
        /*0838*/ 	.word	0x0001f130


	//   ....[171]....
        /*083c*/ 	.word	0x0001f180


	//   ....[172]....
        /*0840*/ 	.word	0x0001f350


	//   ....[173]....
        /*0844*/ 	.word	0x0001f3a0


	//   ....[174]....
        /*0848*/ 	.word	0x0001f570


	//   ....[175]....
        /*084c*/ 	.word	0x0001f5c0


	//   ....[176]....
        /*0850*/ 	.word	0x0001f6b0


	//   ....[177]....
        /*0854*/ 	.word	0x0001f750


	//   ....[178]....
        /*0858*/ 	.word	0x0001f7b0


	//   ....[179]....
        /*085c*/ 	.word	0x0001f860


	//   ....[180]....
        /*0860*/ 	.word	0x0001f8c0


	//   ....[181]....
        /*0864*/ 	.word	0x0001f970


	//   ....[182]....
        /*0868*/ 	.word	0x0001f9d0


	//   ....[183]....
        /*086c*/ 	.word	0x0001fa80


	//   ....[184]....
        /*0870*/ 	.word	0x0001fb70


	//   ....[185]....
        /*0874*/ 	.word	0x0001fc50


	//   ....[186]....
        /*0878*/ 	.word	0x0001fd60


	//   ....[187]....
        /*087c*/ 	.word	0x0001fe60


	//   ....[188]....
        /*0880*/ 	.word	0x0001ff90


	//   ....[189]....
        /*0884*/ 	.word	0x00020070


	//   ....[190]....
        /*0888*/ 	.word	0x00020170


	//   ....[191]....
        /*088c*/ 	.word	0x00020250


	//   ....[192]....
        /*0890*/ 	.word	0x000202e0


	//   ....[193]....
        /*0894*/ 	.word	0x00020380


	//   ....[194]....
        /*0898*/ 	.word	0x000204f0


	//   ....[195]....
        /*089c*/ 	.word	0x00020560


	//   ....[196]....
        /*08a0*/ 	.word	0x000205d0


	//   ....[197]....
        /*08a4*/ 	.word	0x00020640


	//   ....[198]....
        /*08a8*/ 	.word	0x000206b0


	//   ....[199]....
        /*08ac*/ 	.word	0x00020730


	//   ....[200]....
        /*08b0*/ 	.word	0x000207b0


	//   ....[201]....
        /*08b4*/ 	.word	0x00020840


	//   ....[202]....
        /*08b8*/ 	.word	0x000208b0


	//   ....[203]....
        /*08bc*/ 	.word	0x00020920


	//   ....[204]....
        /*08c0*/ 	.word	0x00020990


	//   ....[205]....
        /*08c4*/ 	.word	0x00020a10


	//   ....[206]....
        /*08c8*/ 	.word	0x00020a80


	//   ....[207]....
        /*08cc*/ 	.word	0x00020b30


	//   ....[208]....
        /*08d0*/ 	.word	0x00020b80


	//   ....[209]....
        /*08d4*/ 	.word	0x00020c10


	//   ....[210]....
        /*08d8*/ 	.word	0x00020d40


	//----- nvinfo : EIATTR_REG_RECONFIG
	.align		4
.L_430:
        /*08dc*/ 	.byte	0x01, 0x54
	.zero		2


	//----- nvinfo : EIATTR_SYSCALL_OFFSETS
	.align		4
        /*08e0*/ 	.byte	0x04, 0x46
        /*08e2*/ 	.short	(.L_432 - .L_431)


	//   ....[0]....
.L_431:
        /*08e4*/ 	.word	0x000045a0


	//   ....[1]....
        /*08e8*/ 	.word	0x00017c60


	//   ....[2]....
        /*08ec*/ 	.word	0x00017db0


	//   ....[3]....
        /*08f0*/ 	.word	0x00017ea0


	//   ....[4]....
        /*08f4*/ 	.word	0x00018d90


	//   ....[5]....
        /*08f8*/ 	.word	0x00019660


	//----- nvinfo : EIATTR_MBARRIER_INSTR_OFFSETS
	.align		4
.L_432:
        /*08fc*/ 	.byte	0x04, 0x39
        /*08fe*/ 	.short	(.L_434 - .L_433)


	//   ....[0]....
.L_433:
        /*0900*/ 	.word	0x000001a0
        /*0904*/ 	.word	0x000000ff
        /*0908*/ 	.word	0x00038800
        /*090c*/ 	.short	0x0100
        /*090e*/ 	.byte	0x08
	.zero		1


	//   ....[1]....
        /*0910*/ 	.word	0x000001b0
        /*0914*/ 	.word	0x000000ff
        /*0918*/ 	.word	0x00038810
        /*091c*/ 	.short	0x0100
        /*091e*/ 	.byte	0x08
	.zero		1


	//   ....[2]....
        /*0920*/ 	.word	0x000001c0
        /*0924*/ 	.word	0x000000ff
        /*0928*/ 	.word	0x00038820
        /*092c*/ 	.short	0x0100
        /*092e*/ 	.byte	0x08
	.zero		1


	//   ....[3]....
        /*0930*/ 	.word	0x00000270
        /*0934*/ 	.word	0x000000ff
        /*0938*/ 	.word	0x00038830
        /*093c*/ 	.short	0x0100
        /*093e*/ 	.byte	0x06
	.zero		1


	//   ....[4]....
        /*0940*/ 	.word	0x00000280
        /*0944*/ 	.word	0x000000ff
        /*0948*/ 	.word	0x00038840
        /*094c*/ 	.short	0x0100
        /*094e*/ 	.byte	0x06
	.zero		1


	//   ....[5]....
        /*0950*/ 	.word	0x00000290
        /*0954*/ 	.word	0x000000ff
        /*0958*/ 	.word	0x00038838
        /*095c*/ 	.short	0x0100
        /*095e*/ 	.byte	0x06
	.zero		1


	//   ....[6]....
        /*0960*/ 	.word	0x000002a0
        /*0964*/ 	.word	0x000000ff
        /*0968*/ 	.word	0x00038848
        /*096c*/ 	.short	0x0100
        /*096e*/ 	.byte	0x06
	.zero		1


	//   ....[7]....
        /*0970*/ 	.word	0x000003d0
        /*0974*/ 	.word	0x000000ff
        /*0978*/ 	.word	0x00038850
        /*097c*/ 	.short	0x0100
        /*097e*/ 	.byte	0x08
	.zero		1


	//   ....[8]....
        /*0980*/ 	.word	0x000003e0
        /*0984*/ 	.word	0x000000ff
        /*0988*/ 	.word	0x00038860
        /*098c*/ 	.short	0x0100
        /*098e*/ 	.byte	0x08
	.zero		1


	//   ....[9]....
        /*0990*/ 	.word	0x000003f0
        /*0994*/ 	.word	0x000000ff
        /*0998*/ 	.word	0x00038858
        /*099c*/ 	.short	0x0100
        /*099e*/ 	.byte	0x08
	.zero		1


	//   ....[10]....
        /*09a0*/ 	.word	0x00000400
        /*09a4*/ 	.word	0x000000ff
        /*09a8*/ 	.word	0x00038868
        /*09ac*/ 	.short	0x0100
        /*09ae*/ 	.byte	0x08
	.zero		1


	//   ....[11]....
        /*09b0*/ 	.word	0x000004f0
        /*09b4*/ 	.word	0x000000ff
        /*09b8*/ 	.word	0x00038870
        /*09bc*/ 	.short	0x0100
        /*09be*/ 	.byte	0x06
	.zero		1


	//   ....[12]....
        /*09c0*/ 	.word	0x00000500
        /*09c4*/ 	.word	0x000000ff
        /*09c8*/ 	.word	0x00038880
        /*09cc*/ 	.short	0x0100
        /*09ce*/ 	.byte	0x06
	.zero		1


	//   ....[13]....
        /*09d0*/ 	.word	0x00000510
        /*09d4*/ 	.word	0x000000ff
        /*09d8*/ 	.word	0x00038878
        /*09dc*/ 	.short	0x0100
        /*09de*/ 	.byte	0x06
	.zero		1


	//   ....[14]....
        /*09e0*/ 	.word	0x00000520
        /*09e4*/ 	.word	0x000000ff
        /*09e8*/ 	.word	0x00038888
        /*09ec*/ 	.short	0x0100
        /*09ee*/ 	.byte	0x06
	.zero		1


	//   ....[15]....
        /*09f0*/ 	.word	0x00000650
        /*09f4*/ 	.word	0x000000ff
        /*09f8*/ 	.word	0x00038890
        /*09fc*/ 	.short	0x0100
        /*09fe*/ 	.byte	0x08
	.zero		1


	//   ....[16]....
        /*0a00*/ 	.word	0x00000660
        /*0a04*/ 	.word	0x000000ff
        /*0a08*/ 	.word	0x000388a0
        /*0a0c*/ 	.short	0x0100
        /*0a0e*/ 	.byte	0x08
	.zero		1


	//   ....[17]....
        /*0a10*/ 	.word	0x00000670
        /*0a14*/ 	.word	0x000000ff
        /*0a18*/ 	.word	0x00038898
        /*0a1c*/ 	.short	0x0100
        /*0a1e*/ 	.byte	0x08
	.zero		1


	//   ....[18]....
        /*0a20*/ 	.word	0x00000680
        /*0a24*/ 	.word	0x000000ff
        /*0a28*/ 	.word	0x000388a8
        /*0a2c*/ 	.short	0x0100
        /*0a2e*/ 	.byte	0x08
	.zero		1


	//   ....[19]....
        /*0a30*/ 	.word	0x000007b0
        /*0a34*/ 	.word	0x000000ff
        /*0a38*/ 	.word	0x000388b0
        /*0a3c*/ 	.short	0x0100
        /*0a3e*/ 	.byte	0x08
	.zero		1


	//   ....[20]....
        /*0a40*/ 	.word	0x000007c0
        /*0a44*/ 	.word	0x000000ff
        /*0a48*/ 	.word	0x000388c0
        /*0a4c*/ 	.short	0x0100
        /*0a4e*/ 	.byte	0x08
	.zero		1


	//   ....[21]....
        /*0a50*/ 	.word	0x000007d0
        /*0a54*/ 	.word	0x000000ff
        /*0a58*/ 	.word	0x000388b8
        /*0a5c*/ 	.short	0x0100
        /*0a5e*/ 	.byte	0x08
	.zero		1


	//   ....[22]....
        /*0a60*/ 	.word	0x000007e0
        /*0a64*/ 	.word	0x000000ff
        /*0a68*/ 	.word	0x000388c8
        /*0a6c*/ 	.short	0x0100
        /*0a6e*/ 	.byte	0x08
	.zero		1


	//   ....[23]....
        /*0a70*/ 	.word	0x00002510
        /*0a74*/ 	.word	0x000000ff
        /*0a78*/ 	.word	0x00000000
        /*0a7c*/ 	.short	0x0101
        /*0a7e*/ 	.byte	0x06
	.zero		1


	//   ....[24]....
        /*0a80*/ 	.word	0x00002fd0
        /*0a84*/ 	.word	0x000000ff
        /*0a88*/ 	.word	0x00000000
        /*0a8c*/ 	.short	0x0101
        /*0a8e*/ 	.byte	0x06
	.zero		1


	//   ....[25]....
        /*0a90*/ 	.word	0x00004650
        /*0a94*/ 	.word	0x000000ff
        /*0a98*/ 	.word	0x00038800
        /*0a9c*/ 	.short	0x010a
        /*0a9e*/ 	.byte	0x26
	.zero		1


	//   ....[26]....
        /*0aa0*/ 	.word	0x000046d0
        /*0aa4*/ 	.word	0x00000008
        /*0aa8*/ 	.word	0x00038830
        /*0aac*/ 	.short	0x010a
        /*0aae*/ 	.byte	0x3f
	.zero		1


	//   ....[27]....
        /*0ab0*/ 	.word	0x00004710
        /*0ab4*/ 	.word	0x00000008
        /*0ab8*/ 	.word	0x00038830
        /*0abc*/ 	.short	0x010a
        /*0abe*/ 	.byte	0x3f
	.zero		1


	//   ....[28]....
        /*0ac0*/ 	.word	0x00004990
        /*0ac4*/ 	.word	0x000000ff
        /*0ac8*/ 	.word	0x00038810
        /*0acc*/ 	.short	0x010a
        /*0ace*/ 	.byte	0x26
	.zero		1


	//   ....[29]....
        /*0ad0*/ 	.word	0x000049d0
        /*0ad4*/ 	.word	0x00000008
        /*0ad8*/ 	.word	0x00038850
        /*0adc*/ 	.short	0x010a
        /*0ade*/ 	.byte	0x3f
	.zero		1


	//   ....[30]....
        /*0ae0*/ 	.word	0x00004a10
        /*0ae4*/ 	.word	0x00000008
        /*0ae8*/ 	.word	0x00038850
        /*0aec*/ 	.short	0x010a
        /*0aee*/ 	.byte	0x3f
	.zero		1


	//   ....[31]....
        /*0af0*/ 	.word	0x00005c10
        /*0af4*/ 	.word	0x000000ff
        /*0af8*/ 	.word	0x00000000
        /*0afc*/ 	.short	0x0101
        /*0afe*/ 	.byte	0x05
	.zero		1


	//   ....[32]....
        /*0b00*/ 	.word	0x00007550
        /*0b04*/ 	.word	0x000000ff
        /*0b08*/ 	.word	0x00000000
        /*0b0c*/ 	.short	0x0101
        /*0b0e*/ 	.byte	0x05
	.zero		1


	//   ....[33]....
        /*0b10*/ 	.word	0x00007800
        /*0b14*/ 	.word	0x000000ff
        /*0b18*/ 	.word	0x00038830
        /*0b1c*/ 	.short	0x010a
        /*0b1e*/ 	.byte	0x05
	.zero		1


	//   ....[34]....
        /*0b20*/ 	.word	0x00007840
        /*0b24*/ 	.word	0x000000ff
        /*0b28*/ 	.word	0x00038830
        /*0b2c*/ 	.short	0x010a
        /*0b2e*/ 	.byte	0x05
	.zero		1


	//   ....[35]....
        /*0b30*/ 	.word	0x000079d0
        /*0b34*/ 	.word	0x000000ff
        /*0b38*/ 	.word	0x00038850
        /*0b3c*/ 	.short	0x010a
        /*0b3e*/ 	.byte	0x05
	.zero		1


	//   ....[36]....
        /*0b40*/ 	.word	0x00007a10
        /*0b44*/ 	.word	0x000000ff
        /*0b48*/ 	.word	0x00038850
        /*0b4c*/ 	.short	0x010a
        /*0b4e*/ 	.byte	0x05
	.zero		1


	//   ....[37]....
        /*0b50*/ 	.word	0x00008b30
        /*0b54*/ 	.word	0x000000ff
        /*0b58*/ 	.word	0x00000000
        /*0b5c*/ 	.short	0x0101
        /*0b5e*/ 	.byte	0x0a
	.zero		1


	//   ....[38]....
        /*0b60*/ 	.word	0x0000ab10
        /*0b64*/ 	.word	0x000000ff
        /*0b68*/ 	.word	0x00000000
        /*0b6c*/ 	.short	0x0101
        /*0b6e*/ 	.byte	0x05
	.zero		1


	//   ....[39]....
        /*0b70*/ 	.word	0x0000ae50
        /*0b74*/ 	.word	0x000000ff
        /*0b78*/ 	.word	0x00038830
        /*0b7c*/ 	.short	0x010a
        /*0b7e*/ 	.byte	0x05
	.zero		1


	//   ....[40]....
        /*0b80*/ 	.word	0x0000ae90
        /*0b84*/ 	.word	0x000000ff
        /*0b88*/ 	.word	0x00038830
        /*0b8c*/ 	.short	0x010a
        /*0b8e*/ 	.byte	0x05
	.zero		1


	//   ....[41]....
        /*0b90*/ 	.word	0x0000b020
        /*0b94*/ 	.word	0x000000ff
        /*0b98*/ 	.word	0x00038850
        /*0b9c*/ 	.short	0x010a
        /*0b9e*/ 	.byte	0x05
	.zero		1


	//   ....[42]....
        /*0ba0*/ 	.word	0x0000b060
        /*0ba4*/ 	.word	0x000000ff
        /*0ba8*/ 	.word	0x00038850
        /*0bac*/ 	.short	0x010a
        /*0bae*/ 	.byte	0x05
	.zero		1


	//   ....[43]....
        /*0bb0*/ 	.word	0x0000c1b0
        /*0bb4*/ 	.word	0x000000ff
        /*0bb8*/ 	.word	0x00000000
        /*0bbc*/ 	.short	0x0101
        /*0bbe*/ 	.byte	0x0a
	.zero		1


	//   ....[44]....
        /*0bc0*/ 	.word	0x0000d660
        /*0bc4*/ 	.word	0x000000ff
        /*0bc8*/ 	.word	0x00000000
        /*0bcc*/ 	.short	0x0101
        /*0bce*/ 	.byte	0x05
	.zero		1


	//   ....[45]....
        /*0bd0*/ 	.word	0x0000d760
        /*0bd4*/ 	.word	0x000000ff
        /*0bd8*/ 	.word	0x00038830
        /*0bdc*/ 	.short	0x010a
        /*0bde*/ 	.byte	0x07
	.zero		1


	//   ....[46]....
        /*0be0*/ 	.word	0x0000d7a0
        /*0be4*/ 	.word	0x000000ff
        /*0be8*/ 	.word	0x00038830
        /*0bec*/ 	.short	0x010a
        /*0bee*/ 	.byte	0x07
	.zero		1


	//   ....[47]....
        /*0bf0*/ 	.word	0x0000d930
        /*0bf4*/ 	.word	0x000000ff
        /*0bf8*/ 	.word	0x00038850
        /*0bfc*/ 	.short	0x010a
        /*0bfe*/ 	.byte	0x07
	.zero		1


	//   ....[48]....
        /*0c00*/ 	.word	0x0000d970
        /*0c04*/ 	.word	0x000000ff
        /*0c08*/ 	.word	0x00038850
        /*0c0c*/ 	.short	0x010a
        /*0c0e*/ 	.byte	0x07
	.zero		1


	//   ....[49]....
        /*0c10*/ 	.word	0x0000ea80
        /*0c14*/ 	.word	0x000000ff
        /*0c18*/ 	.word	0x00000000
        /*0c1c*/ 	.short	0x0101
        /*0c1e*/ 	.byte	0x0a
	.zero		1


	//   ....[50]....
        /*0c20*/ 	.word	0x00010a50
        /*0c24*/ 	.word	0x000000ff
        /*0c28*/ 	.word	0x00000000
        /*0c2c*/ 	.short	0x0101
        /*0c2e*/ 	.byte	0x07
	.zero		1


	//   ....[51]....
        /*0c30*/ 	.word	0x000132a0
        /*0c34*/ 	.word	0x000000ff
        /*0c38*/ 	.word	0x00000000
        /*0c3c*/ 	.short	0x0101
        /*0c3e*/ 	.byte	0x04
	.zero		1


	//   ....[52]....
        /*0c40*/ 	.word	0x00013d70
        /*0c44*/ 	.word	0x000000ff
        /*0c48*/ 	.word	0x00000000
        /*0c4c*/ 	.short	0x0101
        /*0c4e*/ 	.byte	0x04
	.zero		1


	//   ....[53]....
        /*0c50*/ 	.word	0x00018630
        /*0c54*/ 	.word	0x00000016
        /*0c58*/ 	.word	0x00038840
        /*0c5c*/ 	.short	0x010a
        /*0c5e*/ 	.byte	0x3f
	.zero		1


	//   ....[54]....
        /*0c60*/ 	.word	0x00018af0
        /*0c64*/ 	.word	0x00000016
        /*0c68*/ 	.word	0x00038830
        /*0c6c*/ 	.short	0x0107
        /*0c6e*/ 	.byte	0x3f
	.zero		1


	//   ....[55]....
        /*0c70*/ 	.word	0x00018bd0
        /*0c74*/ 	.word	0x00000016
        /*0c78*/ 	.word	0x00038830
        /*0c7c*/ 	.short	0x0101
        /*0c7e*/ 	.byte	0x3f
	.zero		1


	//   ....[56]....
        /*0c80*/ 	.word	0x000194a0
        /*0c84*/ 	.word	0x00000011
        /*0c88*/ 	.word	0x00038800
        /*0c8c*/ 	.short	0x0107
        /*0c8e*/ 	.byte	0x3f
	.zero		1


	//   ....[57]....
        /*0c90*/ 	.word	0x00019530
        /*0c94*/ 	.word	0x00000011
        /*0c98*/ 	.word	0x00038800
        /*0c9c*/ 	.short	0x0101
        /*0c9e*/ 	.byte	0x3f
	.zero		1


	//   ....[58]....
        /*0ca0*/ 	.word	0x0001a230
        /*0ca4*/ 	.word	0x00000011
        /*0ca8*/ 	.word	0x00038810
        /*0cac*/ 	.short	0x0107
        /*0cae*/ 	.byte	0x3f
	.zero		1


	//   ....[59]....
        /*0cb0*/ 	.word	0x0001a330
        /*0cb4*/ 	.word	0x00000011
        /*0cb8*/ 	.word	0x00038810
        /*0cbc*/ 	.short	0x0101
        /*0cbe*/ 	.byte	0x3f
	.zero		1


	//   ....[60]....
        /*0cc0*/ 	.word	0x0001a350
        /*0cc4*/ 	.word	0x00000011
        /*0cc8*/ 	.word	0x00038820
        /*0ccc*/ 	.short	0x010a
        /*0cce*/ 	.byte	0x3f
	.zero		1


	//   ....[61]....
        /*0cd0*/ 	.word	0x0001a3e0
        /*0cd4*/ 	.word	0x00000016
        /*0cd8*/ 	.word	0x00038860
        /*0cdc*/ 	.short	0x010a
        /*0cde*/ 	.byte	0x3f
	.zero		1


	//   ....[62]....
        /*0ce0*/ 	.word	0x0001ace0
        /*0ce4*/ 	.word	0x00000016
        /*0ce8*/ 	.word	0x00038850
        /*0cec*/ 	.short	0x0107
        /*0cee*/ 	.byte	0x3f
	.zero		1


	//   ....[63]....
        /*0cf0*/ 	.word	0x0001adb0
        /*0cf4*/ 	.word	0x00000016
        /*0cf8*/ 	.word	0x00038850
        /*0cfc*/ 	.short	0x0101
        /*0cfe*/ 	.byte	0x3f
	.zero		1


	//   ....[64]....
        /*0d00*/ 	.word	0x0001b150
        /*0d04*/ 	.word	0x00000006
        /*0d08*/ 	.word	0x00038840
        /*0d0c*/ 	.short	0x010a
        /*0d0e*/ 	.byte	0x3f
	.zero		1


	//   ....[65]....
        /*0d10*/ 	.word	0x0001b470
        /*0d14*/ 	.word	0x00000006
        /*0d18*/ 	.word	0x00038830
        /*0d1c*/ 	.short	0x0107
        /*0d1e*/ 	.byte	0x3f
	.zero		1


	//   ....[66]....
        /*0d20*/ 	.word	0x0001b530
        /*0d24*/ 	.word	0x00000006
        /*0d28*/ 	.word	0x00038830
        /*0d2c*/ 	.short	0x0101
        /*0d2e*/ 	.byte	0x3f
	.zero		1


	//   ....[67]....
        /*0d30*/ 	.word	0x0001b560
        /*0d34*/ 	.word	0x00000006
        /*0d38*/ 	.word	0x00038860
        /*0d3c*/ 	.short	0x010a
        /*0d3e*/ 	.byte	0x3f
	.zero		1


	//   ....[68]....
        /*0d40*/ 	.word	0x0001bc10
        /*0d44*/ 	.word	0x00000006
        /*0d48*/ 	.word	0x00038850
        /*0d4c*/ 	.short	0x0107
        /*0d4e*/ 	.byte	0x3f
	.zero		1


	//   ....[69]....
        /*0d50*/ 	.word	0x0001bcd0
        /*0d54*/ 	.word	0x00000006
        /*0d58*/ 	.word	0x00038850
        /*0d5c*/ 	.short	0x0101
        /*0d5e*/ 	.byte	0x3f
	.zero		1


	//   ....[70]....
        /*0d60*/ 	.word	0x0001cf60
        /*0d64*/ 	.word	0x00000005
        /*0d68*/ 	.word	0x00038820
        /*0d6c*/ 	.short	0x010a
        /*0d6e*/ 	.byte	0x3f
	.zero		1


	//   ....[71]....
        /*0d70*/ 	.word	0x0001d0e0
        /*0d74*/ 	.word	0x00000003
        /*0d78*/ 	.word	0x00038840
        /*0d7c*/ 	.short	0x010a
        /*0d7e*/ 	.byte	0x3f
	.zero		1


	//   ....[72]....
        /*0d80*/ 	.word	0x0001d180
        /*0d84*/ 	.word	0x00000005
        /*0d88*/ 	.word	0x00038840
        /*0d8c*/ 	.short	0x010a
        /*0d8e*/ 	.byte	0x3f
	.zero		1


	//   ....[73]....
        /*0d90*/ 	.word	0x0001d1c0
        /*0d94*/ 	.word	0x00000003
        /*0d98*/ 	.word	0x00038860
        /*0d9c*/ 	.short	0x010a
        /*0d9e*/ 	.byte	0x3f
	.zero		1


	//   ....[74]....
        /*0da0*/ 	.word	0x0001d200
        /*0da4*/ 	.word	0x00000005
        /*0da8*/ 	.word	0x00038860
        /*0dac*/ 	.short	0x010a
        /*0dae*/ 	.byte	0x3f
	.zero		1


	//   ....[75]....
        /*0db0*/ 	.word	0x0001d270
        /*0db4*/ 	.word	0x00000003
        /*0db8*/ 	.word	0x00038800
        /*0dbc*/ 	.short	0x010a
        /*0dbe*/ 	.byte	0x3f
	.zero		1


	//   ....[76]....
        /*0dc0*/ 	.word	0x0001d2c0
        /*0dc4*/ 	.word	0x00000008
        /*0dc8*/ 	.word	0x00038830
        /*0dcc*/ 	.short	0x010a
        /*0dce*/ 	.byte	0x3f
	.zero		1


	//   ....[77]....
        /*0dd0*/ 	.word	0x0001d320
        /*0dd4*/ 	.word	0x00000005
        /*0dd8*/ 	.word	0x00038810
        /*0ddc*/ 	.short	0x010a
        /*0dde*/ 	.byte	0x3f
	.zero		1


	//   ....[78]....
        /*0de0*/ 	.word	0x0001d370
        /*0de4*/ 	.word	0x00000008
        /*0de8*/ 	.word	0x00038850
        /*0dec*/ 	.short	0x010a
        /*0dee*/ 	.byte	0x3f
	.zero		1


	//   ....[79]....
        /*0df0*/ 	.word	0x0001d3d0
        /*0df4*/ 	.word	0x00000006
        /*0df8*/ 	.word	0x00038830
        /*0dfc*/ 	.short	0x010a
        /*0dfe*/ 	.byte	0x3f
	.zero		1


	//   ....[80]....
        /*0e00*/ 	.word	0x0001d430
        /*0e04*/ 	.word	0x00000006
        /*0e08*/ 	.word	0x00038850
        /*0e0c*/ 	.short	0x010a
        /*0e0e*/ 	.byte	0x3f
	.zero		1


	//   ....[81]....
        /*0e10*/ 	.word	0x0001d490
        /*0e14*/ 	.word	0x00000006
        /*0e18*/ 	.word	0x00038830
        /*0e1c*/ 	.short	0x010a
        /*0e1e*/ 	.byte	0x3f
	.zero		1


	//   ....[82]....
        /*0e20*/ 	.word	0x0001d4f0
        /*0e24*/ 	.word	0x00000006
        /*0e28*/ 	.word	0x00038850
        /*0e2c*/ 	.short	0x010a
        /*0e2e*/ 	.byte	0x3f
	.zero		1


	//   ....[83]....
        /*0e30*/ 	.word	0x0001d550
        /*0e34*/ 	.word	0x00000006
        /*0e38*/ 	.word	0x00038830
        /*0e3c*/ 	.short	0x010a
        /*0e3e*/ 	.byte	0x3f
	.zero		1


	//   ....[84]....
        /*0e40*/ 	.word	0x0001d5b0
        /*0e44*/ 	.word	0x00000006
        /*0e48*/ 	.word	0x00038850
        /*0e4c*/ 	.short	0x010a
        /*0e4e*/ 	.byte	0x3f
	.zero		1


	//   ....[85]....
        /*0e50*/ 	.word	0x0001d6d0
        /*0e54*/ 	.word	0x00000016
        /*0e58*/ 	.word	0x00038840
        /*0e5c*/ 	.short	0x010a
        /*0e5e*/ 	.byte	0x3f
	.zero		1


	//   ....[86]....
        /*0e60*/ 	.word	0x0001ecc0
        /*0e64*/ 	.word	0x00000011
        /*0e68*/ 	.word	0x00038820
        /*0e6c*/ 	.short	0x010a
        /*0e6e*/ 	.byte	0x3f
	.zero		1


	//   ....[87]....
        /*0e70*/ 	.word	0x0001ed10
        /*0e74*/ 	.word	0x00000016
        /*0e78*/ 	.word	0x00038860
        /*0e7c*/ 	.short	0x010a
        /*0e7e*/ 	.byte	0x3f
	.zero		1


	//   ....[88]....
        /*0e80*/ 	.word	0x0001f600
        /*0e84*/ 	.word	0x00000006
        /*0e88*/ 	.word	0x00038840
        /*0e8c*/ 	.short	0x010a
        /*0e8e*/ 	.byte	0x3f
	.zero		1


	//   ....[89]....
        /*0e90*/ 	.word	0x0001fac0
        /*0e94*/ 	.word	0x00000006
        /*0e98*/ 	.word	0x00038860
        /*0e9c*/ 	.short	0x010a
        /*0e9e*/ 	.byte	0x3f
	.zero		1


	//   ....[90]....
        /*0ea0*/ 	.word	0x00020c60
        /*0ea4*/ 	.word	0x00000005
        /*0ea8*/ 	.word	0x00038820
        /*0eac*/ 	.short	0x010a
        /*0eae*/ 	.byte	0x3f
	.zero		1


	//   ....[91]....
        /*0eb0*/ 	.word	0x00020e00
        /*0eb4*/ 	.word	0x00000003
        /*0eb8*/ 	.word	0x00038840
        /*0ebc*/ 	.short	0x010a
        /*0ebe*/ 	.byte	0x3f
	.zero		1


	//   ....[92]....
        /*0ec0*/ 	.word	0x00020e50
        /*0ec4*/ 	.word	0x00000005
        /*0ec8*/ 	.word	0x00038840
        /*0ecc*/ 	.short	0x010a
        /*0ece*/ 	.byte	0x3f
	.zero		1


	//   ....[93]....
        /*0ed0*/ 	.word	0x00020ea0
        /*0ed4*/ 	.word	0x00000003
        /*0ed8*/ 	.word	0x00038860
        /*0edc*/ 	.short	0x010a
        /*0ede*/ 	.byte	0x3f
	.zero		1


	//----- nvinfo : EIATTR_NUM_MBARRIERS
	.align		4
.L_434:
        /*0ee0*/ 	.byte	0x03, 0x38
        /*0ee2*/ 	.short	0x0017


	//----- nvinfo : EIATTR_EXIT_INSTR_OFFSETS
	.align		4
        /*0ee4*/ 	.byte	0x04, 0x1c
        /*0ee6*/ 	.short	(.L_436 - .L_435)


	//   ....[0]....
.L_435:
        /*0ee8*/ 	.word	0x00000990


	//   ....[1]....
        /*0eec*/ 	.word	0x00015d70


	//   ....[2]....
        /*0ef0*/ 	.word	0x0001d250


	//----- nvinfo : EIATTR_MAX_THREADS
	.align		4
.L_436:
        /*0ef4*/ 	.byte	0x04, 0x05
        /*0ef6*/ 	.short	(.L_438 - .L_437)
.L_437:
        /*0ef8*/ 	.word	0x00000180
        /*0efc*/ 	.word	0x00000001
        /*0f00*/ 	.word	0x00000001


	//----- nvinfo : EIATTR_CRS_STACK_SIZE
	.align		4
.L_438:
        /*0f04*/ 	.byte	0x04, 0x1e
        /*0f06*/ 	.short	(.L_440 - .L_439)
.L_439:
        /*0f08*/ 	.word	0x00000000


	//----- nvinfo : EIATTR_CBANK_PARAM_SIZE
	.align		4
.L_440:
        /*0f0c*/ 	.byte	0x03, 0x19
        /*0f0e*/ 	.short	0x0bf0


	//----- nvinfo : EIATTR_PARAM_CBANK
	.align		4
        /*0f10*/ 	.byte	0x04, 0x0a
        /*0f12*/ 	.short	(.L_442 - .L_441)
	.align		4
.L_441:
        /*0f14*/ 	.word	index@(.nv.constant0._ZN7cutlass13device_kernelIN5flash11enable_sm90INS1_16FlashAttnFwdSm90INS1_25CollectiveMainloopFwdSm90ILi2EN4cute5tupleIJNS5_1CILi1EEES8_S8_EEENS6_IJNS7_ILi64EEESA_SA_EEELi512ENS_6half_tEfNS_4arch4Sm90ELb0ELb1ELb0ELb1ELb1ELb0ELb1ELb0ELb0ELb1ELb1ELb0EEENS1_21CollectiveEpilogueFwdINS6_IJSA_NS7_ILi512EEESA_EEES9_SC_SE_Li256ELb1ELb1ELb1ELb0EEENS1_36VarlenDynamicPersistentTileSchedulerILi64ELi64ELi256ELi128ELb1ELb1ELb1ELb1ELb0ELb1EEEEEEEEEvNT_6ParamsE)
        /*0f18*/ 	.short	0x0210
        /*0f1a*/ 	.short	0x0bf0


	//----- nvinfo : EIATTR_SW_WAR
	.align		4
.L_442:
        /*0f1c*/ 	.byte	0x04, 0x36
        /*0f1e*/ 	.short	(.L_444 - .L_443)
.L_443:
        /*0f20*/ 	.word	0x00000008
.L_444:


//--------------------- .nv.info._ZN7cutlass13device_kernelIN5flash11enable_sm90INS1_16FlashAttnFwdSm90INS1_25CollectiveMainloopFwdSm90ILi2EN4cute5tupleIJNS5_1CILi1EEES8_S8_EEENS6_IJNS7_ILi64EEESA_SA_EEELi512ENS_6half_tEfNS_4arch4Sm90ELb0ELb1ELb0ELb1ELb1ELb1ELb1ELb0ELb0ELb1ELb1ELb0EEENS1_21CollectiveEpilogueFwdINS6_IJSA_NS7_ILi512EEESA_EEES9_SC_SE_Li256ELb1ELb1ELb1ELb0EEENS1_36VarlenDynamicPersistentTileSchedulerILi64ELi64ELi256ELi128ELb1ELb1ELb1ELb1ELb0ELb1EEEEEEEEEvNT_6ParamsE --------------------------
	.section	.nv.info._ZN7cutlass13device_kernelIN5flash11enable_sm90INS1_16FlashAttnFwdSm90INS1_25CollectiveMainloopFwdSm90ILi2EN4cute5tupleIJNS5_1CILi1EEES8_S8_EEENS6_IJNS7_ILi64EEESA_SA_EEELi512ENS_6half_tEfNS_4arch4Sm90ELb0ELb1ELb0ELb1ELb1ELb1ELb1ELb0ELb0ELb1ELb1ELb0EEENS1_21CollectiveEpilogueFwdINS6_IJSA_NS7_ILi512EEESA_EEES9_SC_SE_Li256ELb1ELb1ELb1ELb0EEENS1_36VarlenDynamicPersistentTileSchedulerILi64ELi64ELi256ELi128ELb1ELb1ELb1ELb1ELb0ELb1EEEEEEEEEvNT_6ParamsE,"",@"SHT_CUDA_INFO"
	.sectionflags	@""
	.align	4


	//----- nvinfo : EIATTR_CUDA_API_VERSION
	.align		4
        /*0000*/ 	.byte	0x04, 0x37
        /*0002*/ 	.short	(.L_446 - .L_445)
.L_445:
        /*0004*/ 	.word	0x00000082


	//----- nvinfo : EIATTR_KPARAM_INFO
	.align		4
.L_446:
        /*0008*/ 	.byte	0x04, 0x17
        /*000a*/ 	.short	(.L_448 - .L_447)
.L_447:
        /*000c*/ 	.word	0x00000000
        /*0010*/ 	.short	0x0000
        /*0012*/ 	.short	0x0070
        /*0014*/ 	.byte	0x00, 0xf0, 0x01, 0x2e


	//----- nvinfo : EIATTR_SPARSE_MMA_MASK
	.align		4
.L_448:
        /*0018*/ 	.byte	0x03, 0x50
        /*001a*/ 	.short	0x0000


	//----- nvinfo : EIATTR_MAXREG_COUNT
	.align		4
        /*001c*/ 	.byte	0x03, 0x1b
        /*001e*/ 	.short	0x00a8


	//----- nvinfo : EIATTR_NUM_BARRIERS
	.align		4
        /*0020*/ 	.byte	0x02, 0x4c
        /*0022*/ 	.byte	0x10
	.zero		1


	//----- nvinfo : EIATTR_EXTERNS
	.align		4
        /*0024*/ 	.byte	0x04, 0x0f
        /*0026*/ 	.short	(.L_450 - .L_449)


	//   ....[0]....
	.align		4
.L_449:
        /*0028*/ 	.word	index@(__assertfail)


	//----- nvinfo : EIATTR_ANNOTATIONS
	.align		4
.L_450:
        /*002c*/ 	.byte	0x04, 0x55
        /*002e*/ 	.short	(.L_452 - .L_451)


	//   ....[0]....
.L_451:
        /* <DEDUP_REMOVED lines=64> */


	//----- nvinfo : EIATTR_MERCURY_ISA_VERSION
	.align		4
.L_452:
        /*0418*/ 	.byte	0x03, 0x5f
        /*041a*/ 	.short	0x0101


	//----- nvinfo : EIATTR_UNUSED_LOAD_BYTE_OFFSET
	.align		4
        /*041c*/ 	.byte	0x04, 0x44
        /*041e*/ 	.short	(.L_454 - .L_453)


	//   ....[0]....
.L_453:
        /*0420*/ 	.word	0x00000a50
        /*0424*/ 	.word	0x0000fff0


	//   ....[1]....
        /*0428*/ 	.word	0x0001adb0
        /*042c*/ 	.word	0x0000fff0


	//----- nvinfo : EIATTR_INT_WARP_WIDE_INSTR_OFFSETS
	.align		4
.L_454:
        /*0430*/ 	.byte	0x04, 0x31
        /*0432*/ 	.short	(.L_456 - .L_455)


	//   ....[0]....
.L_455:
        /*0434*/ 	.word	0x00000130


	//   ....[1]....
        /*0438*/ 	.word	0x00000170


	//   ....[2]....
        /*043c*/ 	.word	0x000001e0


	//   ....[3]....
        /*0440*/ 	.word	0x000001f0


	//   ....[4]....
        /*0444*/ 	.word	0x00023a80


	//   ....[5]....
        /*0448*/ 	.word	0x00023b10


	//   ....[6]....
        /*044c*/ 	.word	0x00027f50


	//   ....[7]....
        /*0450*/ 	.word	0x00027fe0


	//----- nvinfo : EIATTR_COOP_GROUP_MASK_REGIDS
	.align		4
.L_456:
        /*0454*/ 	.byte	0x04, 0x29
        /*0456*/ 	.short	(.L_458 - .L_457)


	//   ....[0]....
.L_457:
        /*0458*/ 	.word	0xffffffff


	//   ....[1]....
        /*045c*/ 	.word	0xffffffff


	//   ....[2]....
        /*0460*/ 	.word	0xffffffff


	//   ....[3]....
        /*0464*/ 	.word	0xffffffff


	//   ....[4]....
        /*0468*/ 	.word	0xffffffff


	//   ....[5]....
        /*046c*/ 	.word	0xffffffff


	//   ....[6]....
        /*0470*/ 	.word	0xffffffff


	//   ....[7]....
        /*0474*/ 	.word	0xffffffff


	//   ....[8]....
        /*0478*/ 	.word	0xffffffff


	//   ....[9]....
        /*047c*/ 	.word	0xffffffff


	//   ....[10]....
        /*0480*/ 	.word	0xffffffff


	//   ....[11]....
        /*0484*/ 	.word	0xffffffff


	//   ....[12]....
        /*0488*/ 	.word	0xffffffff


	//   ....[13]....
        /*048c*/ 	.word	0xffffffff


	//   ....[14]....
        /*0490*/ 	.word	0xffffffff


	//   ....[15]....
        /*0494*/ 	.word	0xffffffff


	//   ....[16]....
        /*0498*/ 	.word	0xffffffff


	//   ....[17]....
        /*049c*/ 	.word	0xffffffff


	//   ....[18]....
        /*04a0*/ 	.word	0xffffffff


	//   ....[19]....
        /*04a4*/ 	.word	0xffffffff


	//   ....[20]....
        /*04a8*/ 	.word	0xffffffff


	//   ....[21]....
        /*04ac*/ 	.word	0xffffffff


	//   ....[22]....
        /*04b0*/ 	.word	0xffffffff


	//   ....[23]....
        /*04b4*/ 	.word	0xffffffff


	//   ....[24]....
        /*04b8*/ 	.word	0xffffffff


	//   ....[25]....
        /*04bc*/ 	.word	0xffffffff


	//   ....[26]....
        /*04c0*/ 	.word	0xffffffff


	//   ....[27]....
        /*04c4*/ 	.word	0xffffffff


	//   ....[28]....
        /*04c8*/ 	.word	0xffffffff


	//   ....[29]....
        /*04cc*/ 	.word	0xffffffff


	//   ....[30]....
        /*04d0*/ 	.word	0xffffffff


	//   ....[31]....
        /*04d4*/ 	.word	0xffffffff


	//   ....[32]....
        /*04d8*/ 	.word	0xffffffff


	//   ....[33]....
        /*04dc*/ 	.word	0xffffffff


	//   ....[34]....
        /*04e0*/ 	.word	0xffffffff


	//   ....[35]....
        /*04e4*/ 	.word	0xffffffff


	//   ....[36]....
        /*04e8*/ 	.word	0xffffffff


	//   ....[37]....
        /*04ec*/ 	.word	0xffffffff


	//   ....[38]....
        /*04f0*/ 	.word	0xffffffff


	//   ....[39]....
        /*04f4*/ 	.word	0xffffffff


	//   ....[40]....
        /*04f8*/ 	.word	0xffffffff


	//   ....[41]....
        /*04fc*/ 	.word	0xffffffff


	//   ....[42]....
        /*0500*/ 	.word	0xffffffff


	//   ....[43]....
        /*0504*/ 	.word	0xffffffff


	//   ....[44]....
        /*0508*/ 	.word	0xffffffff


	//   ....[45]....
        /*050c*/ 	.word	0xffffffff


	//   ....[46]....
        /*0510*/ 	.word	0xffffffff


	//   ....[47]....
        /*0514*/ 	.word	0xffffffff


	//   ....[48]....
        /*0518*/ 	.word	0xffffffff


	//   ....[49]....
        /*051c*/ 	.word	0xffffffff


	//   ....[50]....
        /*0520*/ 	.word	0xffffffff


	//   ....[51]....
        /*0524*/ 	.word	0xffffffff


	//   ....[52]....
        /*0528*/ 	.word	0xffffffff


	//   ....[53]....
        /*052c*/ 	.word	0xffffffff


	//   ....[54]....
        /*0530*/ 	.word	0xffffffff


	//   ....[55]....
        /*0534*/ 	.word	0xffffffff


	//   ....[56]....
        /*0538*/ 	.word	0xffffffff


	//   ....[57]....
        /*053c*/ 	.word	0xffffffff


	//   ....[58]....
        /*0540*/ 	.word	0xffffffff


	//   ....[59]....
        /*0544*/ 	.word	0xffffffff


	//   ....[60]....
        /*0548*/ 	.word	0xffffffff


	//   ....[61]....
        /*054c*/ 	.word	0xffffffff


	//   ....[62]....
        /*0550*/ 	.word	0xffffffff


	//   ....[63]....
        /*0554*/ 	.word	0xffffffff


	//   ....[64]....
        /*0558*/ 	.word	0xffffffff


	//   ....[65]....
        /*055c*/ 	.word	0xffffffff


	//   ....[66]....
        /*0560*/ 	.word	0xffffffff


	//   ....[67]....
        /*0564*/ 	.word	0xffffffff


	//   ....[68]....
        /*0568*/ 	.word	0xffffffff


	//   ....[69]....
        /*056c*/ 	.word	0xffffffff


	//   ....[70]....
        /*0570*/ 	.word	0xffffffff


	//   ....[71]....
        /*0574*/ 	.word	0xffffffff


	//   ....[72]....
        /*0578*/ 	.word	0xffffffff


	//   ....[73]....
        /*057c*/ 	.word	0xffffffff


	//   ....[74]....
        /*0580*/ 	.word	0xffffffff


	//   ....[75]....
        /*0584*/ 	.word	0xffffffff


	//   ....[76]....
        /*0588*/ 	.word	0xffffffff


	//   ....[77]....
        /*058c*/ 	.word	0xffffffff


	//   ....[78]....
        /*0590*/ 	.word	0xffffffff


	//   ....[79]....
        /*0594*/ 	.word	0xffffffff


	//   ....[80]....
        /*0598*/ 	.word	0xffffffff


	//   ....[81]....
        /*059c*/ 	.word	0xffffffff


	//   ....[82]....
        /*05a0*/ 	.word	0xffffffff


	//   ....[83]....
        /*05a4*/ 	.word	0xffffffff


	//   ....[84]....
        /*05a8*/ 	.word	0xffffffff


	//   ....[85]....
        /*05ac*/ 	.word	0xffffffff


	//   ....[86]....
        /*05b0*/ 	.word	0xffffffff


	//   ....[87]....
        /*05b4*/ 	.word	0xffffffff


	//   ....[88]....
        /*05b8*/ 	.word	0xffffffff


	//   ....[89]....
        /*05bc*/ 	.word	0xffffffff


	//   ....[90]....
        /*05c0*/ 	.word	0xffffffff


	//   ....[91]....
        /*05c4*/ 	.word	0xffffffff


	//   ....[92]....
        /*05c8*/ 	.word	0xffffffff


	//   ....[93]....
        /*05cc*/ 	.word	0xffffffff


	//   ....[94]....
        /*05d0*/ 	.word	0xffffffff


	//   ....[95]....
        /*05d4*/ 	.word	0xffffffff


	//   ....[96]....
        /*05d8*/ 	.word	0xffffffff


	//   ....[97]....
        /*05dc*/ 	.word	0xffffffff


	//   ....[98]....
        /*05e0*/ 	.word	0xffffffff


	//   ....[99]....
        /*05e4*/ 	.word	0xffffffff


	//   ....[100]....
        /*05e8*/ 	.word	0xffffffff


	//   ....[101]....
        /*05ec*/ 	.word	0xffffffff


	//   ....[102]....
        /*05f0*/ 	.word	0xffffffff


	//   ....[103]....
        /*05f4*/ 	.word	0xffffffff


	//   ....[104]....
        /*05f8*/ 	.word	0xffffffff


	//   ....[105]....
        /*05fc*/ 	.word	0xffffffff


	//   ....[106]....
        /*0600*/ 	.word	0xffffffff


	//   ....[107]....
        /*0604*/ 	.word	0xffffffff


	//   ....[108]....
        /*0608*/ 	.word	0xffffffff


	//   ....[109]....
        /*060c*/ 	.word	0xffffffff


	//   ....[110]....
        /*0610*/ 	.word	0xffffffff


	//   ....[111]....
        /*0614*/ 	.word	0xffffffff


	//   ....[112]....
        /*0618*/ 	.word	0xffffffff


	//   ....[113]....
        /*061c*/ 	.word	0xffffffff


	//   ....[114]....
        /*0620*/ 	.word	0xffffffff


	//   ....[115]....
        /*0624*/ 	.word	0xffffffff


	//   ....[116]....
        /*0628*/ 	.word	0xffffffff


	//   ....[117]....
        /*062c*/ 	.word	0xffffffff


	//   ....[118]....
        /*0630*/ 	.word	0xffffffff


	//   ....[119]....
        /*0634*/ 	.word	0xffffffff


	//   ....[120]....
        /*0638*/ 	.word	0xffffffff


	//   ....[121]....
        /*063c*/ 	.word	0xffffffff


	//   ....[122]....
        /*0640*/ 	.word	0xffffffff


	//   ....[123]....
        /*0644*/ 	.word	0xffffffff


	//   ....[124]....
        /*0648*/ 	.word	0xffffffff


	//   ....[125]....
        /*064c*/ 	.word	0xffffffff


	//   ....[126]....
        /*0650*/ 	.word	0xffffffff


	//   ....[127]....
        /*0654*/ 	.word	0xffffffff


	//   ....[128]....
        /*0658*/ 	.word	0xffffffff


	//   ....[129]....
        /*065c*/ 	.word	0xffffffff


	//   ....[130]....
        /*0660*/ 	.word	0xffffffff


	//   ....[131]....
        /*0664*/ 	.word	0xffffffff


	//   ....[132]....
        /*0668*/ 	.word	0xffffffff


	//   ....[133]....
        /*066c*/ 	.word	0xffffffff


	//   ....[134]....
        /*0670*/ 	.word	0xffffffff


	//   ....[135]....
        /*0674*/ 	.word	0xffffffff


	//   ....[136]....
        /*0678*/ 	.word	0xffffffff


	//   ....[137]....
        /*067c*/ 	.word	0xffffffff


	//   ....[138]....
        /*0680*/ 	.word	0xffffffff


	//   ....[139]....
        /*0684*/ 	.word	0xffffffff


	//   ....[140]....
        /*0688*/ 	.word	0xffffffff


	//   ....[141]....
        /*068c*/ 	.word	0xffffffff


	//   ....[142]....
        /*0690*/ 	.word	0xffffffff


	//   ....[143]....
        /*0694*/ 	.word	0xffffffff


	//   ....[144]....
        /*0698*/ 	.word	0xffffffff


	//   ....[145]....
        /*069c*/ 	.word	0xffffffff


	//   ....[146]....
        /*06a0*/ 	.word	0xffffffff


	//   ....[147]....
        /*06a4*/ 	.word	0xffffffff


	//   ....[148]....
        /*06a8*/ 	.word	0xffffffff


	//   ....[149]....
        /*06ac*/ 	.word	0xffffffff


	//   ....[150]....
        /*06b0*/ 	.word	0xffffffff


	//   ....[151]....
        /*06b4*/ 	.word	0xffffffff


	//   ....[152]....
        /*06b8*/ 	.word	0xffffffff


	//   ....[153]....
        /*06bc*/ 	.word	0xffffffff


	//   ....[154]....
        /*06c0*/ 	.word	0xffffffff


	//   ....[155]....
        /*06c4*/ 	.word	0xffffffff


	//   ....[156]....
        /*06c8*/ 	.word	0xffffffff


	//   ....[157]....
        /*06cc*/ 	.word	0xffffffff


	//   ....[158]....
        /*06d0*/ 	.word	0xffffffff


	//   ....[159]....
        /*06d4*/ 	.word	0xffffffff


	//   ....[160]....
        /*06d8*/ 	.word	0xffffffff


	//   ....[161]....
        /*06dc*/ 	.word	0xffffffff


	//   ....[162]....
        /*06e0*/ 	.word	0xffffffff


	//   ....[163]....
        /*06e4*/ 	.word	0xffffffff


	//   ....[164]....
        /*06e8*/ 	.word	0xffffffff


	//   ....[165]....
        /*06ec*/ 	.word	0xffffffff


	//   ....[166]....
        /*06f0*/ 	.word	0xffffffff


	//   ....[167]....
        /*06f4*/ 	.word	0xffffffff


	//   ....[168]....
        /*06f8*/ 	.word	0xffffffff


	//   ....[169]....
        /*06fc*/ 	.word	0x0500000f


	//   ....[170]....
        /*0700*/ 	.word	0x0500000f


	//   ....[171]....
        /*0704*/ 	.word	0x0500000f


	//   ....[172]....
        /*0708*/ 	.word	0x0500000f


	//   ....[173]....
        /*070c*/ 	.word	0x0500000f


	//   ....[174]....
        /*0710*/ 	.word	0x0500000f


	//   ....[175]....
        /*0714*/ 	.word	0x0500000f


	//   ....[176]....
        /*0718*/ 	.word	0x0500000f


	//   ....[177]....
        /*071c*/ 	.word	0x0500000f


	//   ....[178]....
        /*0720*/ 	.word	0x0500000f


	//   ....[179]....
        /*0724*/ 	.word	0x0500000f


	//   ....[180]....
        /*0728*/ 	.word	0x0500000f


	//   ....[181]....
        /*072c*/ 	.word	0x0500000f


	//   ....[182]....
        /*0730*/ 	.word	0x0500000f


	//   ....[183]....
        /*0734*/ 	.word	0x0500000f


	//   ....[184]....
        /*0738*/ 	.word	0x0500000f


	//   ....[185]....
        /*073c*/ 	.word	0x0500000f


	//   ....[186]....
        /*0740*/ 	.word	0x0500000f


	//   ....[187]....
        /*0744*/ 	.word	0x0500000f


	//   ....[188]....
        /*0748*/ 	.word	0x0500000f


	//   ....[189]....
        /*074c*/ 	.word	0x0500000f


	//   ....[190]....
        /*0750*/ 	.word	0x0500000f


	//   ....[191]....
        /*0754*/ 	.word	0x0500000f


	//   ....[192]....
        /*0758*/ 	.word	0x0500000f


	//   ....[193]....
        /*075c*/ 	.word	0x0500000f


	//   ....[194]....
        /*0760*/ 	.word	0x0500000f


	//   ....[195]....
        /*0764*/ 	.word	0x0500000f


	//   ....[196]....
        /*0768*/ 	.word	0x0500000f


	//   ....[197]....
        /*076c*/ 	.word	0x0500000f


	//   ....[198]....
        /*0770*/ 	.word	0x0500000f


	//   ....[199]....
        /*0774*/ 	.word	0x0500000f


	//   ....[200]....
        /*0778*/ 	.word	0x0500000f


	//   ....[201]....
        /*077c*/ 	.word	0x0500000f


	//   ....[202]....
        /*0780*/ 	.word	0x0500000f


	//   ....[203]....
        /*0784*/ 	.word	0x0500000f


	//   ....[204]....
        /*0788*/ 	.word	0x0500000f


	//   ....[205]....
        /*078c*/ 	.word	0x0500000f


	//   ....[206]....
        /*0790*/ 	.word	0x0500000f


	//   ....[207]....
        /*0794*/ 	.word	0x0500000f


	//   ....[208]....
        /*0798*/ 	.word	0x0500000f


	//   ....[209]....
        /*079c*/ 	.word	0x0500000f


	//   ....[210]....
        /*07a0*/ 	.word	0x0500000f


	//   ....[211]....
        /*07a4*/ 	.word	0x0500000f


	//   ....[212]....
        /*07a8*/ 	.word	0x0500000f


	//   ....[213]....
        /*07ac*/ 	.word	0x0500000f


	//   ....[214]....
        /*07b0*/ 	.word	0x0500000f


	//   ....[215]....
        /*07b4*/ 	.word	0x0500000f


	//   ....[216]....
        /*07b8*/ 	.word	0x0500000f


	//   ....[217]....
        /*07bc*/ 	.word	0x0500000f


	//   ....[218]....
        /*07c0*/ 	.word	0x0500000f


	//   ....[219]....
        /*07c4*/ 	.word	0x0500000f


	//   ....[220]....
        /*07c8*/ 	.word	0x0500000f


	//   ....[221]....
        /*07cc*/ 	.word	0x0500000f


	//   ....[222]....
        /*07d0*/ 	.word	0x0500000f


	//   ....[223]....
        /*07d4*/ 	.word	0x0500000f


	//   ....[224]....
        /*07d8*/ 	.word	0x0500000f


	//   ....[225]....
        /*07dc*/ 	.word	0x0500000f


	//   ....[226]....
        /*07e0*/ 	.word	0x0500000f


	//   ....[227]....
        /*07e4*/ 	.word	0x0500000f


	//   ....[228]....
        /*07e8*/ 	.word	0x0500000f


	//   ....[229]....
        /*07ec*/ 	.word	0x0500000f


	//   ....[230]....
        /*07f0*/ 	.word	0x0500000f


	//   ....[231]....
        /*07f4*/ 	.word	0x0500000f


	//   ....[232]....
        /*07f8*/ 	.word	0x0500000f


	//   ....[233]....
        /*07fc*/ 	.word	0x0500000f


	//   ....[234]....
        /*0800*/ 	.word	0x0500000f


	//   ....[235]....
        /*0804*/ 	.word	0x0500000f


	//   ....[236]....
        /*0808*/ 	.word	0x0500000f


	//   ....[237]....
        /*080c*/ 	.word	0x0500000f


	//   ....[238]....
        /*0810*/ 	.word	0x0500000f


	//   ....[239]....
        /*0814*/ 	.word	0x0500000f


	//   ....[240]....
        /*0818*/ 	.word	0x0500000f


	//   ....[241]....
        /*081c*/ 	.word	0x0500000f


	//   ....[242]....
        /*0820*/ 	.word	0x0500000f


	//   ....[243]....
        /*0824*/ 	.word	0x0500000f


	//   ....[244]....
        /*0828*/ 	.word	0x0500000f


	//   ....[245]....
        /*082c*/ 	.word	0x0500000f


	//   ....[246]....
        /*0830*/ 	.word	0x0500000f


	//   ....[247]....
        /*0834*/ 	.word	0x0500000f


	//   ....[248]....
        /*0838*/ 	.word	0x0500000f


	//   ....[249]....
        /*083c*/ 	.word	0x0500000f


	//   ....[250]....
        /*0840*/ 	.word	0x0500000f


	//   ....[251]....
        /*0844*/ 	.word	0x0500000f


	//   ....[252]....
        /*0848*/ 	.word	0x0500000f


	//   ....[253]....
        /*084c*/ 	.word	0x0500000f


	//   ....[254]....
        /*0850*/ 	.word	0x0500000f


	//   ....[255]....
        /*0854*/ 	.word	0x0500000f


	//   ....[0]....
        /*0858*/ 	.word	0x0500000f


	//   ....[1]....
        /*085c*/ 	.word	0x0500000f


	//   ....[2]....
        /*0860*/ 	.word	0x0500000f


	//   ....[3]....
        /*0864*/ 	.word	0x0500000f


	//----- nvinfo : EIATTR_COOP_GROUP_INSTR_OFFSETS
	.align		4
.L_458:
        /*0868*/ 	.byte	0x04, 0x28
        /*086a*/ 	.short	(.L_460 - .L_459)


	//   ....[0]....
.L_459:
        /*086c*/ 	.word	0x00000070


	//   ....[1]....
        /*0870*/ 	.word	0x00000140


	//   ....[2]....
        /*0874*/ 	.word	0x00000190


	//   ....[3]....
        /*0878*/ 	.word	0x000003a0


	//   ....[4]....
        /*087c*/ 	.word	0x00000500


	//   ....[5]....
        /*0880*/ 	.word	0x00000620


	//   ....[6]....
        /*0884*/ 	.word	0x00000780


	//   ....[7]....
        /*0888*/ 	.word	0x00003550


	//   ....[8]....
        /*088c*/ 	.word	0x00003560


	//   ....[9]....
        /*0890*/ 	.word	0x00003f80


	//   ....[10]....
        /*0894*/ 	.word	0x00003f90


	//   ....[11]....
        /*0898*/ 	.word	0x00004950


	//   ....[12]....
        /*089c*/ 	.word	0x00004960


	//   ....[13]....
        /*08a0*/ 	.word	0x00004d20


	//   ....[14]....
        /*08a4*/ 	.word	0x00004d30


	//   ....[15]....
        /*08a8*/ 	.word	0x00006260


	//   ....[16]....
        /*08ac*/ 	.word	0x000085c0


	//   ....[17]....
        /*08b0*/ 	.word	0x00008d30


	//   ....[18]....
        /*08b4*/ 	.word	0x00008d40


	//   ....[19]....
        /*08b8*/ 	.word	0x00008d50


	//   ....[20]....
        /*08bc*/ 	.word	0x00008d60


	//   ....[21]....
        /*08c0*/ 	.word	0x00009080


	//   ....[22]....
        /*08c4*/ 	.word	0x00009090


	//   ....[23]....
        /*08c8*/ 	.word	0x000090a0


	//   ....[24]....
        /*08cc*/ 	.word	0x000090b0


	//   ....[25]....
        /*08d0*/ 	.word	0x0000a300


	//   ....[26]....
        /*08d4*/ 	.word	0x0000a320


	//   ....[27]....
        /*08d8*/ 	.word	0x0000a330


	//   ....[28]....
        /*08dc*/ 	.word	0x0000a340


	//   ....[29]....
        /*08e0*/ 	.word	0x0000a420


	//   ....[30]....
        /*08e4*/ 	.word	0x0000a440


	//   ....[31]....
        /*08e8*/ 	.word	0x0000a450


	//   ....[32]....
        /*08ec*/ 	.word	0x0000a460


	//   ....[33]....
        /*08f0*/ 	.word	0x0000bca0


	//   ....[34]....
        /*08f4*/ 	.word	0x0000d4c0


	//   ....[35]....
        /*08f8*/ 	.word	0x0000d700


	//   ....[36]....
        /*08fc*/ 	.word	0x0000e020


	//   ....[37]....
        /*0900*/ 	.word	0x0000e120


	//   ....[38]....
        /*0904*/ 	.word	0x0000e490


	//   ....[39]....
        /*0908*/ 	.word	0x0000e550


	//   ....[40]....
        /*090c*/ 	.word	0x0000ed50


	//   ....[41]....
        /*0910*/ 	.word	0x0000f680


	//   ....[42]....
        /*0914*/ 	.word	0x00010e00


	//   ....[43]....
        /*0918*/ 	.word	0x00011030


	//   ....[44]....
        /*091c*/ 	.word	0x00011770


	//   ....[45]....
        /*0920*/ 	.word	0x00011890


	//   ....[46]....
        /*0924*/ 	.word	0x00011de0


	//   ....[47]....
        /*0928*/ 	.word	0x00011e40


	//   ....[48]....
        /*092c*/ 	.word	0x00012f20


	//   ....[49]....
        /*0930*/ 	.word	0x000138a0


	//   ....[50]....
        /*0934*/ 	.word	0x000150a0


	//   ....[51]....
        /*0938*/ 	.word	0x000150c0


	//   ....[52]....
        /*093c*/ 	.word	0x00015810


	//   ....[53]....
        /*0940*/ 	.word	0x00015890


	//   ....[54]....
        /*0944*/ 	.word	0x000164b0


	//   ....[55]....
        /*0948*/ 	.word	0x00016b60


	//   ....[56]....
        /*094c*/ 	.word	0x000182c0


	//   ....[57]....
        /*0950*/ 	.word	0x000184e0


	//   ....[58]....
        /*0954*/ 	.word	0x00018b90


	//   ....[59]....
        /*0958*/ 	.word	0x00018c60


	//   ....[60]....
        /*095c*/ 	.word	0x000190b0


	//   ....[61]....
        /*0960*/ 	.word	0x00019110


	//   ....[62]....
        /*0964*/ 	.word	0x0001a1d0


	//   ....[63]....
        /*0968*/ 	.word	0x0001a2e0


	//   ....[64]....
        /*096c*/ 	.word	0x0001a300


	//   ....[65]....
        /*0970*/ 	.word	0x0001a470


	//   ....[66]....
        /*0974*/ 	.word	0x0001a640


	//   ....[67]....
        /*0978*/ 	.word	0x0001bac0


	//   ....[68]....
        /*097c*/ 	.word	0x0001be70


	//   ....[69]....
        /*0980*/ 	.word	0x0001be80


	//   ....[70]....
        /*0984*/ 	.word	0x0001be90


	//   ....[71]....
        /*0988*/ 	.word	0x0001bea0


	//   ....[72]....
        /*098c*/ 	.word	0x0001cbc0


	//   ....[73]....
        /*0990*/ 	.word	0x0001cbe0


	//   ....[74]....
        /*0994*/ 	.word	0x0001ce90


	//   ....[75]....
        /*0998*/ 	.word	0x0001ceb0


	//   ....[76]....
        /*099c*/ 	.word	0x0001d8f0


	//   ....[77]....
        /*09a0*/ 	.word	0x0001d930


	//   ....[78]....
        /*09a4*/ 	.word	0x0001e240


	//   ....[79]....
        /*09a8*/ 	.word	0x0001e260


	//   ....[80]....
        /*09ac*/ 	.word	0x0001f6c0


	//   ....[81]....
        /*09b0*/ 	.word	0x0001f6f0


	//   ....[82]....
        /*09b4*/ 	.word	0x0001f950


	//   ....[83]....
        /*09b8*/ 	.word	0x0001f970


	//   ....[84]....
        /*09bc*/ 	.word	0x0001fc20


	//   ....[85]....
        /*09c0*/ 	.word	0x0001fe10


	//   ....[86]....
        /*09c4*/ 	.word	0x0001fe40


	//   ....[87]....
        /*09c8*/ 	.word	0x0001fe70


	//   ....[88]....
        /*09cc*/ 	.word	0x0001fea0


	//   ....[89]....
        /*09d0*/ 	.word	0x0001fed0


	//   ....[90]....
        /*09d4*/ 	.word	0x0001ff00


	//   ....[91]....
        /*09d8*/ 	.word	0x00020090


	//   ....[92]....
        /*09dc*/ 	.word	0x000200c0


	//   ....[93]....
        /*09e0*/ 	.word	0x000200f0


	//   ....[94]....
        /*09e4*/ 	.word	0x00020120


	//   ....[95]....
        /*09e8*/ 	.word	0x00020150


	//   ....[96]....
        /*09ec*/ 	.word	0x00020180


	//   ....[97]....
        /*09f0*/ 	.word	0x00020210


	//   ....[98]....
        /*09f4*/ 	.word	0x00020240


	//   ....[99]....
        /*09f8*/ 	.word	0x00020250


	//   ....[100]....
        /*09fc*/ 	.word	0x00020290


	//   ....[101]....
        /*0a00*/ 	.word	0x00021a50


	//   ....[102]....
        /*0a04*/ 	.word	0x00024870


	//   ....[103]....
        /*0a08*/ 	.word	0x00024890


	//   ....[104]....
        /*0a0c*/ 	.word	0x00024920


	//   ....[105]....
        /*0a10*/ 	.word	0x00024940


	//   ....[106]....
        /*0a14*/ 	.word	0x000249c0


	//   ....[107]....
        /*0a18*/ 	.word	0x000249e0


	//   ....[108]....
        /*0a1c*/ 	.word	0x000249f0


	//   ....[109]....
        /*0a20*/ 	.word	0x00024a00


	//   ....[110]....
        /*0a24*/ 	.word	0x000251c0


	//   ....[111]....
        /*0a28*/ 	.word	0x000251f0


	//   ....[112]....
        /*0a2c*/ 	.word	0x000252a0


	//   ....[113]....
        /*0a30*/ 	.word	0x000252b0


	//   ....[114]....
        /*0a34*/ 	.word	0x000252c0


	//   ....[115]....
        /*0a38*/ 	.word	0x00025340


	//   ....[116]....
        /*0a3c*/ 	.word	0x00025350


	//   ....[117]....
        /*0a40*/ 	.word	0x000253c0


	//   ....[118]....
        /*0a44*/ 	.word	0x00025cb0


	//   ....[119]....
        /*0a48*/ 	.word	0x00025d40


	//   ....[120]....
        /*0a4c*/ 	.word	0x00025dc0


	//   ....[121]....
        /*0a50*/ 	.word	0x00025f10


	//   ....[122]....
        /*0a54*/ 	.word	0x00025f70


	//   ....[123]....
        /*0a58*/ 	.word	0x00025f90


	//   ....[124]....
        /*0a5c*/ 	.word	0x00025fa0


	//   ....[125]....
        /*0a60*/ 	.word	0x00026230


	//   ....[126]....
        /*0a64*/ 	.word	0x00026770


	//   ....[127]....
        /*0a68*/ 	.word	0x000267a0


	//   ....[128]....
        /*0a6c*/ 	.word	0x00026990


	//   ....[129]....
        /*0a70*/ 	.word	0x000269d0


	//   ....[130]....
        /*0a74*/ 	.word	0x000269e0


	//   ....[131]....
        /*0a78*/ 	.word	0x000269f0


	//   ....[132]....
        /*0a7c*/ 	.word	0x00026b40


	//   ....[133]....
        /*0a80*/ 	.word	0x00026c90


	//   ....[134]....
        /*0a84*/ 	.word	0x00027480


	//   ....[135]....
        /*0a88*/ 	.word	0x000274a0


	//   ....[136]....
        /*0a8c*/ 	.word	0x000274f0


	//   ....[137]....
        /*0a90*/ 	.word	0x00027500


	//   ....[138]....
        /*0a94*/ 	.word	0x00027540


	//   ....[139]....
        /*0a98*/ 	.word	0x00027550


	//   ....[140]....
        /*0a9c*/ 	.word	0x00027560


	//   ....[141]....
        /*0aa0*/ 	.word	0x000275a0


	//   ....[142]....
        /*0aa4*/ 	.word	0x000278a0


	//   ....[143]....
        /*0aa8*/ 	.word	0x000278e0


	//   ....[144]....
        /*0aac*/ 	.word	0x00027900


	//   ....[145]....
        /*0ab0*/ 	.word	0x00027920


	//   ....[146]....
        /*0ab4*/ 	.word	0x00027950


	//   ....[147]....
        /*0ab8*/ 	.word	0x00027970


	//   ....[148]....
        /*0abc*/ 	.word	0x00027a70


	//   ....[149]....
        /*0ac0*/ 	.word	0x00027bc0


	//   ....[150]....
        /*0ac4*/ 	.word	0x00028200


	//   ....[151]....
        /*0ac8*/ 	.word	0x00028230


	//   ....[152]....
        /*0acc*/ 	.word	0x00028290


	//   ....[153]....
        /*0ad0*/ 	.word	0x000282c0


	//   ....[154]....
        /*0ad4*/ 	.word	0x000282f0


	//   ....[155]....
        /*0ad8*/ 	.word	0x00028320


	//   ....[156]....
        /*0adc*/ 	.word	0x00028350


	//   ....[157]....
        /*0ae0*/ 	.word	0x00028380


	//   ....[158]....
        /*0ae4*/ 	.word	0x00028520


	//   ....[159]....
        /*0ae8*/ 	.word	0x00028550


	//   ....[160]....
        /*0aec*/ 	.word	0x00028580


	//   ....[161]....
        /*0af0*/ 	.word	0x000285b0


	//   ....[162]....
        /*0af4*/ 	.word	0x000285e0


	//   ....[163]....
        /*0af8*/ 	.word	0x00028610


	//   ....[164]....
        /*0afc*/ 	.word	0x000286d0


	//   ....[165]....
        /*0b00*/ 	.word	0x000286f0


	//   ....[166]....
        /*0b04*/ 	.word	0x00028710


	//   ....[167]....
        /*0b08*/ 	.word	0x00028770


	//   ....[168]....
        /*0b0c*/ 	.word	0x00029190


	//   ....[169]....
        /*0b10*/ 	.word	0x000294b0


	//   ....[170]....
        /*0b14*/ 	.word	0x00029540


	//   ....[171]....
        /*0b18*/ 	.word	0x00029630


	//   ....[172]....
        /*0b1c*/ 	.word	0x000296c0


	//   ....[173]....
        /*0b20*/ 	.word	0x000297a0


	//   ....[174]....
        /*0b24*/ 	.word	0x00029830


	//   ....[175]....
        /*0b28*/ 	.word	0x00029910


	//   ....[176]....
        /*0b2c*/ 	.word	0x000299a0


	//   ....[177]....
        /*0b30*/ 	.word	0x000299f0


	//   ....[178]....
        /*0b34*/ 	.word	0x00029a40


	//   ....[179]....
        /*0b38*/ 	.word	0x00029ae0


	//   ....[180]....
        /*0b3c*/ 	.word	0x00029b70


	//   ....[181]....
        /*0b40*/ 	.word	0x00029bc0


	//   ....[182]....
        /*0b44*/ 	.word	0x00029c10


	//   ....[183]....
        /*0b48*/ 	.word	0x00029d00


	//   ....[184]....
        /*0b4c*/ 	.word	0x00029db0


	//   ....[185]....
        /*0b50*/ 	.word	0x00029e30


	//   ....[186]....
        /*0b54*/ 	.word	0x00029ea0


	//   ....[187]....
        /*0b58*/ 	.word	0x00029ff0


	//   ....[188]....
        /*0b5c*/ 	.word	0x0002a130


	//   ....[189]....
        /*0b60*/ 	.word	0x0002a1a0


	//   ....[190]....
        /*0b64*/ 	.word	0x0002a1f0


	//   ....[191]....
        /*0b68*/ 	.word	0x0002a5d0


	//   ....[192]....
        /*0b6c*/ 	.word	0x0002a8b0


	//   ....[193]....
        /*0b70*/ 	.word	0x0002a9a0


	//   ....[194]....
        /*0b74*/ 	.word	0x0002aa40


	//   ....[195]....
        /*0b78*/ 	.word	0x0002aaa0


	//   ....[196]....
        /*0b7c*/ 	.word	0x0002ab90


	//   ....[197]....
        /*0b80*/ 	.word	0x0002ac00


	//   ....[198]....
        /*0b84*/ 	.word	0x0002acf0


	//   ....[199]....
        /*0b88*/ 	.word	0x0002ad60


	//   ....[200]....
        /*0b8c*/ 	.word	0x0002ae00


	//   ....[201]....
        /*0b90*/ 	.word	0x0002aef0


	//   ....[202]....
        /*0b94*/ 	.word	0x0002af90


	//   ....[203]....
        /*0b98*/ 	.word	0x0002aff0


	//   ....[204]....
        /*0b9c*/ 	.word	0x0002b0b0


	//   ....[205]....
        /*0ba0*/ 	.word	0x0002b110


	//   ....[206]....
        /*0ba4*/ 	.word	0x0002b1b0


	//   ....[207]....
        /*0ba8*/ 	.word	0x0002b260


	//   ....[208]....
        /*0bac*/ 	.word	0x0002b340


	//   ....[209]....
        /*0bb0*/ 	.word	0x0002b630


	//   ....[210]....
        /*0bb4*/ 	.word	0x0002b6f0


	//   ....[211]....
        /*0bb8*/ 	.word	0x0002b960


	//   ....[212]....
        /*0bbc*/ 	.word	0x0002b9e0


	//   ....[213]....
        /*0bc0*/ 	.word	0x0002bbf0


	//   ....[214]....
        /*0bc4*/ 	.word	0x0002bc40


	//   ....[215]....
        /*0bc8*/ 	.word	0x0002bdb0


	//   ....[216]....
        /*0bcc*/ 	.word	0x0002be40


	//   ....[217]....
        /*0bd0*/ 	.word	0x0002bf80


	//   ....[218]....
        /*0bd4*/ 	.word	0x0002c080


	//   ....[219]....
        /*0bd8*/ 	.word	0x0002c2f0


	//   ....[220]....
        /*0bdc*/ 	.word	0x0002c340


	//   ....[221]....
        /*0be0*/ 	.word	0x0002c510


	//   ....[222]....
        /*0be4*/ 	.word	0x0002c560


	//   ....[223]....
        /*0be8*/ 	.word	0x0002c730


	//   ....[224]....
        /*0bec*/ 	.word	0x0002c780


	//   ....[225]....
        /*0bf0*/ 	.word	0x0002c870


	//   ....[226]....
        /*0bf4*/ 	.word	0x0002c910


	//   ....[227]....
        /*0bf8*/ 	.word	0x0002c970


	//   ....[228]....
        /*0bfc*/ 	.word	0x0002ca20


	//   ....[229]....
        /*0c00*/ 	.word	0x0002ca80


	//   ....[230]....
        /*0c04*/ 	.word	0x0002cb30


	//   ....[231]....
        /*0c08*/ 	.word	0x0002cb90


	//   ....[232]....
        /*0c0c*/ 	.word	0x0002cc40


	//   ....[233]....
        /*0c10*/ 	.word	0x0002cd30


	//   ....[234]....
        /*0c14*/ 	.word	0x0002ce10


	//   ....[235]....
        /*0c18*/ 	.word	0x0002cf20


	//   ....[236]....
        /*0c1c*/ 	.word	0x0002d020


	//   ....[237]....
        /*0c20*/ 	.word	0x0002d150


	//   ....[238]....
        /*0c24*/ 	.word	0x0002d230


	//   ....[239]....
        /*0c28*/ 	.word	0x0002d330


	//   ....[240]....
        /*0c2c*/ 	.word	0x0002d410


	//   ....[241]....
        /*0c30*/ 	.word	0x0002d4a0


	//   ....[242]....
        /*0c34*/ 	.word	0x0002d540


	//   ....[243]....
        /*0c38*/ 	.word	0x0002d6b0


	//   ....[244]....
        /*0c3c*/ 	.word	0x0002d720


	//   ....[245]....
        /*0c40*/ 	.word	0x0002d790


	//   ....[246]....
        /*0c44*/ 	.word	0x0002d800


	//   ....[247]....
        /*0c48*/ 	.word	0x0002d870


	//   ....[248]....
        /*0c4c*/ 	.word	0x0002d8f0


	//   ....[249]....
        /*0c50*/ 	.word	0x0002d970


	//   ....[250]....
        /*0c54*/ 	.word	0x0002da00


	//   ....[251]....
        /*0c58*/ 	.word	0x0002da70


	//   ....[252]....
        /*0c5c*/ 	.word	0x0002dae0


	//   ....[253]....
        /*0c60*/ 	.word	0x0002db50


	//   ....[254]....
        /*0c64*/ 	.word	0x0002dbd0


	//   ....[255]....
        /*0c68*/ 	.word	0x0002dc40


	//   ....[0]....
        /*0c6c*/ 	.word	0x0002dcf0


	//   ....[1]....
        /*0c70*/ 	.word	0x0002dd40


	//   ....[2]....
        /*0c74*/ 	.word	0x0002ddd0


	//   ....[3]....
        /*0c78*/ 	.word	0x0002df00


	//----- nvinfo : EIATTR_REG_RECONFIG
	.align		4
.L_460:
        /*0c7c*/ 	.byte	0x01, 0x54
	.zero		2


	//----- nvinfo : EIATTR_SYSCALL_OFFSETS
	.align		4
        /*0c80*/ 	.byte	0x04, 0x46
        /*0c82*/ 	.short	(.L_462 - .L_461)


	//   ....[0]....
.L_461:
        /*0c84*/ 	.word	0x00002810


	//   ....[1]....
        /*0c88*/ 	.word	0x00002960


	//   ....[2]....
        /*0c8c*/ 	.word	0x00008770


	//   ....[3]....
        /*0c90*/ 	.word	0x00008aa0


	//   ....[4]....
        /*0c94*/ 	.word	0x00023c70


	//   ....[5]....
        /*0c98*/ 	.word	0x00023dc0


	//   ....[6]....
        /*0c9c*/ 	.word	0x00023eb0


	//   ....[7]....
        /*0ca0*/ 	.word	0x00024dd0


	//   ....[8]....
        /*0ca4*/ 	.word	0x00025630


	//----- nvinfo : EIATTR_MBARRIER_INSTR_OFFSETS
	.align		4
.L_462:
        /*0ca8*/ 	.byte	0x04, 0x39
        /*0caa*/ 	.short	(.L_464 - .L_463)


	//   ....[0]....
.L_463:
        /*0cac*/ 	.word	0x00000280
        /*0cb0*/ 	.word	0x000000ff
        /*0cb4*/ 	.word	0x00038800
        /*0cb8*/ 	.short	0x0100
        /*0cba*/ 	.byte	0x08
	.zero		1


	//   ....[1]....
        /*0cbc*/ 	.word	0x00000290
        /*0cc0*/ 	.word	0x000000ff
        /*0cc4*/ 	.word	0x00038810
        /*0cc8*/ 	.short	0x0100
        /*0cca*/ 	.byte	0x08
	.zero		1


	//   ....[2]....
        /*0ccc*/ 	.word	0x000002a0
        /*0cd0*/ 	.word	0x000000ff
        /*0cd4*/ 	.word	0x00038820
        /*0cd8*/ 	.short	0x0100
        /*0cda*/ 	.byte	0x08
	.zero		1


	//   ....[3]....
        /*0cdc*/ 	.word	0x00000350
        /*0ce0*/ 	.word	0x000000ff
        /*0ce4*/ 	.word	0x00038830
        /*0ce8*/ 	.short	0x0100
        /*0cea*/ 	.byte	0x06
	.zero		1


	//   ....[4]....
        /*0cec*/ 	.word	0x00000360
        /*0cf0*/ 	.word	0x000000ff
        /*0cf4*/ 	.word	0x00038840
        /*0cf8*/ 	.short	0x0100
        /*0cfa*/ 	.byte	0x06
	.zero		1


	//   ....[5]....
        /*0cfc*/ 	.word	0x00000370
        /*0d00*/ 	.word	0x000000ff
        /*0d04*/ 	.word	0x00038838
        /*0d08*/ 	.short	0x0100
        /*0d0a*/ 	.byte	0x06
	.zero		1


	//   ....[6]....
        /*0d0c*/ 	.word	0x00000380
        /*0d10*/ 	.word	0x000000ff
        /*0d14*/ 	.word	0x00038848
        /*0d18*/ 	.short	0x0100
        /*0d1a*/ 	.byte	0x06
	.zero		1


	//   ....[7]....
        /*0d1c*/ 	.word	0x000004b0
        /*0d20*/ 	.word	0x000000ff
        /*0d24*/ 	.word	0x00038850
        /*0d28*/ 	.short	0x0100
        /*0d2a*/ 	.byte	0x08
	.zero		1


	//   ....[8]....
        /*0d2c*/ 	.word	0x000004c0
        /*0d30*/ 	.word	0x000000ff
        /*0d34*/ 	.word	0x00038860
        /*0d38*/ 	.short	0x0100
        /*0d3a*/ 	.byte	0x08
	.zero		1


	//   ....[9]....
        /*0d3c*/ 	.word	0x000004d0
        /*0d40*/ 	.word	0x000000ff
        /*0d44*/ 	.word	0x00038858
        /*0d48*/ 	.short	0x0100
        /*0d4a*/ 	.byte	0x08
	.zero		1


	//   ....[10]....
        /*0d4c*/ 	.word	0x000004e0
        /*0d50*/ 	.word	0x000000ff
        /*0d54*/ 	.word	0x00038868
        /*0d58*/ 	.short	0x0100
        /*0d5a*/ 	.byte	0x08
	.zero		1


	//   ....[11]....
        /*0d5c*/ 	.word	0x000005d0
        /*0d60*/ 	.word	0x000000ff
        /*0d64*/ 	.word	0x00038870
        /*0d68*/ 	.short	0x0100
        /*0d6a*/ 	.byte	0x06
	.zero		1


	//   ....[12]....
        /*0d6c*/ 	.word	0x000005e0
        /*0d70*/ 	.word	0x000000ff
        /*0d74*/ 	.word	0x00038880
        /*0d78*/ 	.short	0x0100
        /*0d7a*/ 	.byte	0x06
	.zero		1


	//   ....[13]....
        /*0d7c*/ 	.word	0x000005f0
        /*0d80*/ 	.word	0x000000ff
        /*0d84*/ 	.word	0x00038878
        /*0d88*/ 	.short	0x0100
        /*0d8a*/ 	.byte	0x06
	.zero		1


	//   ....[14]....
        /*0d8c*/ 	.word	0x00000600
        /*0d90*/ 	.word	0x000000ff
        /*0d94*/ 	.word	0x00038888
        /*0d98*/ 	.short	0x0100
        /*0d9a*/ 	.byte	0x06
	.zero		1


	//   ....[15]....
        /*0d9c*/ 	.word	0x00000730
        /*0da0*/ 	.word	0x000000ff
        /*0da4*/ 	.word	0x00038890
        /*0da8*/ 	.short	0x0100
        /*0daa*/ 	.byte	0x08
	.zero		1


	//   ....[16]....
        /*0dac*/ 	.word	0x00000740
        /*0db0*/ 	.word	0x000000ff
        /*0db4*/ 	.word	0x000388a0
        /*0db8*/ 	.short	0x0100
        /*0dba*/ 	.byte	0x08
	.zero		1


	//   ....[17]....
        /*0dbc*/ 	.word	0x00000750
        /*0dc0*/ 	.word	0x000000ff
        /*0dc4*/ 	.word	0x00038898
        /*0dc8*/ 	.short	0x0100
        /*0dca*/ 	.byte	0x08
	.zero		1


	//   ....[18]....
        /*0dcc*/ 	.word	0x00000760
        /*0dd0*/ 	.word	0x000000ff
        /*0dd4*/ 	.word	0x000388a8
        /*0dd8*/ 	.short	0x0100
        /*0dda*/ 	.byte	0x08
	.zero		1


	//   ....[19]....
        /*0ddc*/ 	.word	0x00000890
        /*0de0*/ 	.word	0x000000ff
        /*0de4*/ 	.word	0x000388b0
        /*0de8*/ 	.short	0x0100
        /*0dea*/ 	.byte	0x08
	.zero		1


	//   ....[20]....
        /*0dec*/ 	.word	0x000008a0
        /*0df0*/ 	.word	0x000000ff
        /*0df4*/ 	.word	0x000388c0
        /*0df8*/ 	.short	0x0100
        /*0dfa*/ 	.byte	0x08
	.zero		1


	//   ....[21]....
        /*0dfc*/ 	.word	0x000008b0
        /*0e00*/ 	.word	0x000000ff
        /*0e04*/ 	.word	0x000388b8
        /*0e08*/ 	.short	0x0100
        /*0e0a*/ 	.byte	0x08
	.zero		1


	//   ....[22]....
        /*0e0c*/ 	.word	0x000008c0
        /*0e10*/ 	.word	0x000000ff
        /*0e14*/ 	.word	0x000388c8
        /*0e18*/ 	.short	0x0100
        /*0e1a*/ 	.byte	0x08
	.zero		1


	//   ....[23]....
        /*0e1c*/ 	.word	0x00003500
        /*0e20*/ 	.word	0x0000003b
        /*0e24*/ 	.word	0x00038890
        /*0e28*/ 	.short	0x010a
        /*0e2a*/ 	.byte	0x3f
	.zero		1


	//   ....[24]....
        /*0e2c*/ 	.word	0x00003f30
        /*0e30*/ 	.word	0x0000003b
        /*0e34*/ 	.word	0x00038890
        /*0e38*/ 	.short	0x010a
        /*0e3a*/ 	.byte	0x3f
	.zero		1


	//   ....[25]....
        /*0e3c*/ 	.word	0x000047c0
        /*0e40*/ 	.word	0x0000003b
        /*0e44*/ 	.word	0x00038890
        /*0e48*/ 	.short	0x010a
        /*0e4a*/ 	.byte	0x3f
	.zero		1


	//   ....[26]....
        /*0e4c*/ 	.word	0x00004b80
        /*0e50*/ 	.word	0x00000004
        /*0e54*/ 	.word	0x00000000
        /*0e58*/ 	.short	0x0101
        /*0e5a*/ 	.byte	0x3f
	.zero		1


	//   ....[27]....
        /*0e5c*/ 	.word	0x00004bc0
        /*0e60*/ 	.word	0x0000003b
        /*0e64*/ 	.word	0x000388b0
        /*0e68*/ 	.short	0x010a
        /*0e6a*/ 	.byte	0x3f
	.zero		1


	//   ....[28]....
        /*0e6c*/ 	.word	0x00005600
        /*0e70*/ 	.word	0x0000003b
        /*0e74*/ 	.word	0x00000000
        /*0e78*/ 	.short	0x0101
        /*0e7a*/ 	.byte	0x3f
	.zero		1


	//   ....[29]....
        /*0e7c*/ 	.word	0x00006600
        /*0e80*/ 	.word	0x00000005
        /*0e84*/ 	.word	0x00000000
        /*0e88*/ 	.short	0x0101
        /*0e8a*/ 	.byte	0x3f
	.zero		1


	//   ....[30]....
        /*0e8c*/ 	.word	0x000071c0
        /*0e90*/ 	.word	0x00000004
        /*0e94*/ 	.word	0x00000000
        /*0e98*/ 	.short	0x0101
        /*0e9a*/ 	.byte	0x3f
	.zero		1


	//   ....[31]....
        /*0e9c*/ 	.word	0x00008810
        /*0ea0*/ 	.word	0x00000011
        /*0ea4*/ 	.word	0x00038800
        /*0ea8*/ 	.short	0x010a
        /*0eaa*/ 	.byte	0x3f
	.zero		1


	//   ....[32]....
        /*0eac*/ 	.word	0x00008860
        /*0eb0*/ 	.word	0x00000011
        /*0eb4*/ 	.word	0x00038800
        /*0eb8*/ 	.short	0x010a
        /*0eba*/ 	.byte	0x3f
	.zero		1


	//   ....[33]....
        /*0ebc*/ 	.word	0x00009320
        /*0ec0*/ 	.word	0x00000011
        /*0ec4*/ 	.word	0x00038800
        /*0ec8*/ 	.short	0x010a
        /*0eca*/ 	.byte	0x3f
	.zero		1


	//   ....[34]....
        /*0ecc*/ 	.word	0x0000a780
        /*0ed0*/ 	.word	0x00000011
        /*0ed4*/ 	.word	0x00038800
        /*0ed8*/ 	.short	0x010a
        /*0eda*/ 	.byte	0x3f
	.zero		1


	//   ....[35]....
        /*0edc*/ 	.word	0x0000b600
        /*0ee0*/ 	.word	0x00000014
        /*0ee4*/ 	.word	0x00038830
        /*0ee8*/ 	.short	0x010a
        /*0eea*/ 	.byte	0x3f
	.zero		1


	//   ....[36]....
        /*0eec*/ 	.word	0x0000b6b0
        /*0ef0*/ 	.word	0x00000014
        /*0ef4*/ 	.word	0x00038830
        /*0ef8*/ 	.short	0x010a
        /*0efa*/ 	.byte	0x3f
	.zero		1


	//   ....[37]....
        /*0efc*/ 	.word	0x0000b9c0
        /*0f00*/ 	.word	0x00000011
        /*0f04*/ 	.word	0x00038810
        /*0f08*/ 	.short	0x010a
        /*0f0a*/ 	.byte	0x3f
	.zero		1


	//   ....[38]....
        /*0f0c*/ 	.word	0x0000ba10
        /*0f10*/ 	.word	0x00000014
        /*0f14*/ 	.word	0x00038850
        /*0f18*/ 	.short	0x010a
        /*0f1a*/ 	.byte	0x3f
	.zero		1


	//   ....[39]....
        /*0f1c*/ 	.word	0x0000bac0
        /*0f20*/ 	.word	0x00000014
        /*0f24*/ 	.word	0x00038850
        /*0f28*/ 	.short	0x010a
        /*0f2a*/ 	.byte	0x3f
	.zero		1


	//   ....[40]....
        /*0f2c*/ 	.word	0x0000d510
        /*0f30*/ 	.word	0x00000006
        /*0f34*/ 	.word	0x00000000
        /*0f38*/ 	.short	0x0101
        /*0f3a*/ 	.byte	0x3f
	.zero		1


	//   ....[41]....
        /*0f3c*/ 	.word	0x0000ede0
        /*0f40*/ 	.word	0x00000014
        /*0f44*/ 	.word	0x00000000
        /*0f48*/ 	.short	0x0101
        /*0f4a*/ 	.byte	0x3f
	.zero		1


	//   ....[42]....
        /*0f4c*/ 	.word	0x0000f170
        /*0f50*/ 	.word	0x000000c7
        /*0f54*/ 	.word	0x00038830
        /*0f58*/ 	.short	0x010a
        /*0f5a*/ 	.byte	0x3f
	.zero		1


	//   ....[43]....
        /*0f5c*/ 	.word	0x0000f1e0
        /*0f60*/ 	.word	0x000000c7
        /*0f64*/ 	.word	0x00038830
        /*0f68*/ 	.short	0x010a
        /*0f6a*/ 	.byte	0x3f
	.zero		1


	//   ....[44]....
        /*0f6c*/ 	.word	0x0000f450
        /*0f70*/ 	.word	0x000000c7
        /*0f74*/ 	.word	0x00038850
        /*0f78*/ 	.short	0x010a
        /*0f7a*/ 	.byte	0x3f
	.zero		1


	//   ....[45]....
        /*0f7c*/ 	.word	0x0000f4a0
        /*0f80*/ 	.word	0x000000c7
        /*0f84*/ 	.word	0x00038850
        /*0f88*/ 	.short	0x010a
        /*0f8a*/ 	.byte	0x3f
	.zero		1


	//   ....[46]....
        /*0f8c*/ 	.word	0x00010e30
        /*0f90*/ 	.word	0x0000000e
        /*0f94*/ 	.word	0x00000000
        /*0f98*/ 	.short	0x0101
        /*0f9a*/ 	.byte	0x3f
	.zero		1


	//   ....[47]....
        /*0f9c*/ 	.word	0x00012fd0
        /*0fa0*/ 	.word	0x000000c7
        /*0fa4*/ 	.word	0x00000000
        /*0fa8*/ 	.short	0x0101
        /*0faa*/ 	.byte	0x3f
	.zero		1


	//   ....[48]....
        /*0fac*/ 	.word	0x000133b0
        /*0fb0*/ 	.word	0x00000015
        /*0fb4*/ 	.word	0x00038830
        /*0fb8*/ 	.short	0x010a
        /*0fba*/ 	.byte	0x3f
	.zero		1


	//   ....[49]....
        /*0fbc*/ 	.word	0x00013420
        /*0fc0*/ 	.word	0x00000015
        /*0fc4*/ 	.word	0x00038830
        /*0fc8*/ 	.short	0x010a
        /*0fca*/ 	.byte	0x3f
	.zero		1


	//   ....[50]....
        /*0fcc*/ 	.word	0x00013690
        /*0fd0*/ 	.word	0x00000015
        /*0fd4*/ 	.word	0x00038850
        /*0fd8*/ 	.short	0x010a
        /*0fda*/ 	.byte	0x3f
	.zero		1


	//   ....[51]....
        /*0fdc*/ 	.word	0x000136e0
        /*0fe0*/ 	.word	0x00000015
        /*0fe4*/ 	.word	0x00038850
        /*0fe8*/ 	.short	0x010a
        /*0fea*/ 	.byte	0x3f
	.zero		1


	//   ....[52]....
        /*0fec*/ 	.word	0x00015380
        /*0ff0*/ 	.word	0x00000006
        /*0ff4*/ 	.word	0x00000000
        /*0ff8*/ 	.short	0x0101
        /*0ffa*/ 	.byte	0x3f
	.zero		1


	//   ....[53]....
        /*0ffc*/ 	.word	0x00016540
        /*1000*/ 	.word	0x00000015
        /*1004*/ 	.word	0x00000000
        /*1008*/ 	.short	0x0101
        /*100a*/ 	.byte	0x3f
	.zero		1


	//   ....[54]....
        /*100c*/ 	.word	0x00016670
        /*1010*/ 	.word	0x00000015
        /*1014*/ 	.word	0x00038830
        /*1018*/ 	.short	0x010a
        /*101a*/ 	.byte	0x3f
	.zero		1


	//   ....[55]....
        /*101c*/ 	.word	0x000166e0
        /*1020*/ 	.word	0x00000015
        /*1024*/ 	.word	0x00038830
        /*1028*/ 	.short	0x010a
        /*102a*/ 	.byte	0x3f
	.zero		1


	//   ....[56]....
        /*102c*/ 	.word	0x00016950
        /*1030*/ 	.word	0x00000015
        /*1034*/ 	.word	0x00038850
        /*1038*/ 	.short	0x010a
        /*103a*/ 	.byte	0x3f
	.zero		1


	//   ....[57]....
        /*103c*/ 	.word	0x000169a0
        /*1040*/ 	.word	0x00000015
        /*1044*/ 	.word	0x00038850
        /*1048*/ 	.short	0x010a
        /*104a*/ 	.byte	0x3f
	.zero		1


	//   ....[58]....
        /*104c*/ 	.word	0x000182e0
        /*1050*/ 	.word	0x00000007
        /*1054*/ 	.word	0x00000000
        /*1058*/ 	.short	0x0101
        /*105a*/ 	.byte	0x3f
	.zero		1


	//   ....[59]....
        /*105c*/ 	.word	0x0001a280
        /*1060*/ 	.word	0x00000015
        /*1064*/ 	.word	0x00000000
        /*1068*/ 	.short	0x0101
        /*106a*/ 	.byte	0x3f
	.zero		1


	//   ....[60]....
        /*106c*/ 	.word	0x0001cb70
        /*1070*/ 	.word	0x00000002
        /*1074*/ 	.word	0x00000000
        /*1078*/ 	.short	0x0101
        /*107a*/ 	.byte	0x3f
	.zero		1


	//   ....[61]....
        /*107c*/ 	.word	0x0001d920
        /*1080*/ 	.word	0x00000004
        /*1084*/ 	.word	0x00000000
        /*1088*/ 	.short	0x0101
        /*108a*/ 	.byte	0x3f
	.zero		1


	//   ....[62]....
        /*108c*/ 	.word	0x00021b30
        /*1090*/ 	.word	0x00000012
        /*1094*/ 	.word	0x00038820
        /*1098*/ 	.short	0x010a
        /*109a*/ 	.byte	0x3f
	.zero		1


	//   ....[63]....
        /*109c*/ 	.word	0x00021bc0
        /*10a0*/ 	.word	0x00000003
        /*10a4*/ 	.word	0x000388a0
        /*10a8*/ 	.short	0x010a
        /*10aa*/ 	.byte	0x3f
	.zero		1


	//   ....[64]....
        /*10ac*/ 	.word	0x00021e10
        /*10b0*/ 	.word	0x00000003
        /*10b4*/ 	.word	0x000388c0
        /*10b8*/ 	.short	0x010a
        /*10ba*/ 	.byte	0x3f
	.zero		1


	//   ....[65]....
        /*10bc*/ 	.word	0x000227e0
        /*10c0*/ 	.word	0x0000000a
        /*10c4*/ 	.word	0x000388a0
        /*10c8*/ 	.short	0x010a
        /*10ca*/ 	.byte	0x3f
	.zero		1


	//   ....[66]....
        /*10cc*/ 	.word	0x00022a20
        /*10d0*/ 	.word	0x0000000a
        /*10d4*/ 	.word	0x000388c0
        /*10d8*/ 	.short	0x010a
        /*10da*/ 	.byte	0x3f
	.zero		1


	//   ....[67]....
        /*10dc*/ 	.word	0x00024630
        /*10e0*/ 	.word	0x00000019
        /*10e4*/ 	.word	0x00038840
        /*10e8*/ 	.short	0x010a
        /*10ea*/ 	.byte	0x3f
	.zero		1


	//   ....[68]....
        /*10ec*/ 	.word	0x00024b00
        /*10f0*/ 	.word	0x00000019
        /*10f4*/ 	.word	0x00038830
        /*10f8*/ 	.short	0x0107
        /*10fa*/ 	.byte	0x3f
	.zero		1


	//   ....[69]....
        /*10fc*/ 	.word	0x00024bd0
        /*1100*/ 	.word	0x00000019
        /*1104*/ 	.word	0x00038830
        /*1108*/ 	.short	0x0101
        /*110a*/ 	.byte	0x3f
	.zero		1


	//   ....[70]....
        /*110c*/ 	.word	0x00025470
        /*1110*/ 	.word	0x00000012
        /*1114*/ 	.word	0x00038800
        /*1118*/ 	.short	0x0107
        /*111a*/ 	.byte	0x3f
	.zero		1


	//   ....[71]....
        /*111c*/ 	.word	0x00025500
        /*1120*/ 	.word	0x00000012
        /*1124*/ 	.word	0x00038800
        /*1128*/ 	.short	0x0101
        /*112a*/ 	.byte	0x3f
	.zero		1


	//   ....[72]....
        /*112c*/ 	.word	0x000263f0
        /*1130*/ 	.word	0x00000012
        /*1134*/ 	.word	0x00038810
        /*1138*/ 	.short	0x0107
        /*113a*/ 	.byte	0x3f
	.zero		1


	//   ....[73]....
        /*113c*/ 	.word	0x000264f0
        /*1140*/ 	.word	0x00000012
        /*1144*/ 	.word	0x00038810
        /*1148*/ 	.short	0x0101
        /*114a*/ 	.byte	0x3f
	.zero		1


	//   ....[74]....
        /*114c*/ 	.word	0x00026510
        /*1150*/ 	.word	0x00000012
        /*1154*/ 	.word	0x00038820
        /*1158*/ 	.short	0x010a
        /*115a*/ 	.byte	0x3f
	.zero		1


	//   ....[75]....
        /*115c*/ 	.word	0x000265a0
        /*1160*/ 	.word	0x00000019
        /*1164*/ 	.word	0x00038860
        /*1168*/ 	.short	0x010a
        /*116a*/ 	.byte	0x3f
	.zero		1


	//   ....[76]....
        /*116c*/ 	.word	0x00026eb0
        /*1170*/ 	.word	0x00000019
        /*1174*/ 	.word	0x00038850
        /*1178*/ 	.short	0x0107
        /*117a*/ 	.byte	0x3f
	.zero		1


	//   ....[77]....
        /*117c*/ 	.word	0x00026f80
        /*1180*/ 	.word	0x00000019
        /*1184*/ 	.word	0x00038850
        /*1188*/ 	.short	0x0101
        /*118a*/ 	.byte	0x3f
	.zero		1


	//   ....[78]....
        /*118c*/ 	.word	0x00027300
        /*1190*/ 	.word	0x00000006
        /*1194*/ 	.word	0x00038840
        /*1198*/ 	.short	0x010a
        /*119a*/ 	.byte	0x3f
	.zero		1


	//   ....[79]....
        /*119c*/ 	.word	0x00027620
        /*11a0*/ 	.word	0x00000006
        /*11a4*/ 	.word	0x00038830
        /*11a8*/ 	.short	0x0107
        /*11aa*/ 	.byte	0x3f
	.zero		1


	//   ....[80]....
        /*11ac*/ 	.word	0x000276e0
        /*11b0*/ 	.word	0x00000006
        /*11b4*/ 	.word	0x00038830
        /*11b8*/ 	.short	0x0101
        /*11ba*/ 	.byte	0x3f
	.zero		1


	//   ....[81]....
        /*11bc*/ 	.word	0x00027710
        /*11c0*/ 	.word	0x00000006
        /*11c4*/ 	.word	0x00038860
        /*11c8*/ 	.short	0x010a
        /*11ca*/ 	.byte	0x3f
	.zero		1


	//   ....[82]....
        /*11cc*/ 	.word	0x00027dc0
        /*11d0*/ 	.word	0x00000006
        /*11d4*/ 	.word	0x00038850
        /*11d8*/ 	.short	0x0107
        /*11da*/ 	.byte	0x3f
	.zero		1


	//   ....[83]....
        /*11dc*/ 	.word	0x00027e80
        /*11e0*/ 	.word	0x00000006
        /*11e4*/ 	.word	0x00038850
        /*11e8*/ 	.short	0x0101
        /*11ea*/ 	.byte	0x3f
	.zero		1


	//   ....[84]....
        /*11ec*/ 	.word	0x00029110
        /*11f0*/ 	.word	0x00000007
        /*11f4*/ 	.word	0x00038820
        /*11f8*/ 	.short	0x010a
        /*11fa*/ 	.byte	0x3f
	.zero		1


	//   ....[85]....
        /*11fc*/ 	.word	0x00029280
        /*1200*/ 	.word	0x00000005
        /*1204*/ 	.word	0x00038840
        /*1208*/ 	.short	0x010a
        /*120a*/ 	.byte	0x3f
	.zero		1


	//   ....[86]....
        /*120c*/ 	.word	0x00029320
        /*1210*/ 	.word	0x00000003
        /*1214*/ 	.word	0x00038840
        /*1218*/ 	.short	0x010a
        /*121a*/ 	.byte	0x3f
	.zero		1


	//   ....[87]....
        /*121c*/ 	.word	0x00029360
        /*1220*/ 	.word	0x00000005
        /*1224*/ 	.word	0x00038860
        /*1228*/ 	.short	0x010a
        /*122a*/ 	.byte	0x3f
	.zero		1


	//   ....[88]....
        /*122c*/ 	.word	0x000293a0
        /*1230*/ 	.word	0x00000003
        /*1234*/ 	.word	0x00038860
        /*1238*/ 	.short	0x010a
        /*123a*/ 	.byte	0x3f
	.zero		1


	//   ....[89]....
        /*123c*/ 	.word	0x00029400
        /*1240*/ 	.word	0x0000003b
        /*1244*/ 	.word	0x00038890
        /*1248*/ 	.short	0x010a
        /*124a*/ 	.byte	0x3f
	.zero		1


	//   ....[90]....
        /*124c*/ 	.word	0x00029580
        /*1250*/ 	.word	0x0000003b
        /*1254*/ 	.word	0x00038890
        /*1258*/ 	.short	0x010a
        /*125a*/ 	.byte	0x3f
	.zero		1


	//   ....[91]....
        /*125c*/ 	.word	0x00029700
        /*1260*/ 	.word	0x0000003b
        /*1264*/ 	.word	0x00038890
        /*1268*/ 	.short	0x010a
        /*126a*/ 	.byte	0x3f
	.zero		1


	//   ....[92]....
        /*126c*/ 	.word	0x00029860
        /*1270*/ 	.word	0x0000003b
        /*1274*/ 	.word	0x000388b0
        /*1278*/ 	.short	0x010a
        /*127a*/ 	.byte	0x3f
	.zero		1


	//   ....[93]....
        /*127c*/ 	.word	0x00029c40
        /*1280*/ 	.word	0x00000011
        /*1284*/ 	.word	0x00038800
        /*1288*/ 	.short	0x010a
        /*128a*/ 	.byte	0x3f
	.zero		1


	//   ....[94]....
        /*128c*/ 	.word	0x0002a220
        /*1290*/ 	.word	0x00000011
        /*1294*/ 	.word	0x00038800
        /*1298*/ 	.short	0x010a
        /*129a*/ 	.byte	0x3f
	.zero		1


	//   ....[95]....
        /*129c*/ 	.word	0x0002a270
        /*12a0*/ 	.word	0x00000014
        /*12a4*/ 	.word	0x00038830
        /*12a8*/ 	.short	0x010a
        /*12aa*/ 	.byte	0x3f
	.zero		1


	//   ....[96]....
        /*12ac*/ 	.word	0x0002a2c0
        /*12b0*/ 	.word	0x00000011
        /*12b4*/ 	.word	0x00038810
        /*12b8*/ 	.short	0x010a
        /*12ba*/ 	.byte	0x3f
	.zero		1


	//   ....[97]....
        /*12bc*/ 	.word	0x0002a310
        /*12c0*/ 	.word	0x00000014
        /*12c4*/ 	.word	0x00038850
        /*12c8*/ 	.short	0x010a
        /*12ca*/ 	.byte	0x3f
	.zero		1


	//   ....[98]....
        /*12cc*/ 	.word	0x0002a360
        /*12d0*/ 	.word	0x000000c7
        /*12d4*/ 	.word	0x00038830
        /*12d8*/ 	.short	0x010a
        /*12da*/ 	.byte	0x3f
	.zero		1


	//   ....[99]....
        /*12dc*/ 	.word	0x0002a3b0
        /*12e0*/ 	.word	0x000000c7
        /*12e4*/ 	.word	0x00038850
        /*12e8*/ 	.short	0x010a
        /*12ea*/ 	.byte	0x3f
	.zero		1


	//   ....[100]....
        /*12ec*/ 	.word	0x0002a400
        /*12f0*/ 	.word	0x00000015
        /*12f4*/ 	.word	0x00038830
        /*12f8*/ 	.short	0x010a
        /*12fa*/ 	.byte	0x3f
	.zero		1


	//   ....[101]....
        /*12fc*/ 	.word	0x0002a450
        /*1300*/ 	.word	0x00000015
        /*1304*/ 	.word	0x00038850
        /*1308*/ 	.short	0x010a
        /*130a*/ 	.byte	0x3f
	.zero		1


	//   ....[102]....
        /*130c*/ 	.word	0x0002a4a0
        /*1310*/ 	.word	0x00000015
        /*1314*/ 	.word	0x00038830
        /*1318*/ 	.short	0x010a
        /*131a*/ 	.byte	0x3f
	.zero		1


	//   ....[103]....
        /*131c*/ 	.word	0x0002a4f0
        /*1320*/ 	.word	0x00000015
        /*1324*/ 	.word	0x00038850
        /*1328*/ 	.short	0x010a
        /*132a*/ 	.byte	0x3f
	.zero		1


	//   ....[104]....
        /*132c*/ 	.word	0x0002a690
        /*1330*/ 	.word	0x00000012
        /*1334*/ 	.word	0x00038820
        /*1338*/ 	.short	0x010a
        /*133a*/ 	.byte	0x3f
	.zero		1


	//   ....[105]....
        /*133c*/ 	.word	0x0002a6e0
        /*1340*/ 	.word	0x00000003
        /*1344*/ 	.word	0x000388a0
        /*1348*/ 	.short	0x010a
        /*134a*/ 	.byte	0x3f
	.zero		1


	//   ....[106]....
        /*134c*/ 	.word	0x0002a730
        /*1350*/ 	.word	0x00000003
        /*1354*/ 	.word	0x000388c0
        /*1358*/ 	.short	0x010a
        /*135a*/ 	.byte	0x3f
	.zero		1


	//   ....[107]....
        /*135c*/ 	.word	0x0002a780
        /*1360*/ 	.word	0x0000000a
        /*1364*/ 	.word	0x000388a0
        /*1368*/ 	.short	0x010a
        /*136a*/ 	.byte	0x3f
	.zero		1


	//   ....[108]....
        /*136c*/ 	.word	0x0002a7d0
        /*1370*/ 	.word	0x0000000a
        /*1374*/ 	.word	0x000388c0
        /*1378*/ 	.short	0x010a
        /*137a*/ 	.byte	0x3f
	.zero		1


	//   ....[109]....
        /*137c*/ 	.word	0x0002a8f0
        /*1380*/ 	.word	0x00000019
        /*1384*/ 	.word	0x00038840
        /*1388*/ 	.short	0x010a
        /*138a*/ 	.byte	0x3f
	.zero		1


	//   ....[110]....
        /*138c*/ 	.word	0x0002be80
        /*1390*/ 	.word	0x00000012
        /*1394*/ 	.word	0x00038820
        /*1398*/ 	.short	0x010a
        /*139a*/ 	.byte	0x3f
	.zero		1


	//   ....[111]....
        /*139c*/ 	.word	0x0002bed0
        /*13a0*/ 	.word	0x00000019
        /*13a4*/ 	.word	0x00038860
        /*13a8*/ 	.short	0x010a
        /*13aa*/ 	.byte	0x3f
	.zero		1


	//   ....[112]....
        /*13ac*/ 	.word	0x0002c7c0
        /*13b0*/ 	.word	0x00000006
        /*13b4*/ 	.word	0x00038840
        /*13b8*/ 	.short	0x010a
        /*13ba*/ 	.byte	0x3f
	.zero		1


	//   ....[113]....
        /*13bc*/ 	.word	0x0002cc80
        /*13c0*/ 	.word	0x00000006
        /*13c4*/ 	.word	0x00038860
        /*13c8*/ 	.short	0x010a
        /*13ca*/ 	.byte	0x3f
	.zero		1


	//   ....[114]....
        /*13cc*/ 	.word	0x0002de20
        /*13d0*/ 	.word	0x00000007
        /*13d4*/ 	.word	0x00038820
        /*13d8*/ 	.short	0x010a
        /*13da*/ 	.byte	0x3f
	.zero		1


	//   ....[115]....
        /*13dc*/ 	.word	0x0002dfc0
        /*13e0*/ 	.word	0x00000005
        /*13e4*/ 	.word	0x00038840
        /*13e8*/ 	.short	0x010a
        /*13ea*/ 	.byte	0x3f
	.zero		1


	//   ....[116]....
        /*13ec*/ 	.word	0x0002e010
        /*13f0*/ 	.word	0x00000003
        /*13f4*/ 	.word	0x00038840
        /*13f8*/ 	.short	0x010a
        /*13fa*/ 	.byte	0x3f
	.zero		1


	//   ....[117]....
        /*13fc*/ 	.word	0x0002e060
        /*1400*/ 	.word	0x00000005
        /*1404*/ 	.word	0x00038860
        /*1408*/ 	.short	0x010a
        /*140a*/ 	.byte	0x3f
	.zero		1


	//----- nvinfo : EIATTR_NUM_MBARRIERS
	.align		4
.L_464:
        /*140c*/ 	.byte	0x03, 0x38
        /*140e*/ 	.short	0x0017


	//----- nvinfo : EIATTR_EXIT_INSTR_OFFSETS
	.align		4
        /*1410*/ 	.byte	0x04, 0x1c
        /*1412*/ 	.short	(.L_466 - .L_465)


	//   ....[0]....
.L_465:
        /*1414*/ 	.word	0x000293f0


	//----- nvinfo : EIATTR_MAX_THREADS
	.align		4
.L_466:
        /*1418*/ 	.byte	0x04, 0x05
        /*141a*/ 	.short	(.L_468 - .L_467)
.L_467:
        /*141c*/ 	.word	0x00000180
        /*1420*/ 	.word	0x00000001
        /*1424*/ 	.word	0x00000001


	//----- nvinfo : EIATTR_CRS_STACK_SIZE
	.align		4
.L_468:
        /*1428*/ 	.byte	0x04, 0x1e
        /*142a*/ 	.short	(.L_470 - .L_469)
.L_469:
        /*142c*/ 	.word	0x00000000


	//----- nvinfo : EIATTR_CBANK_PARAM_SIZE
	.align		4
.L_470:
        /*1430*/ 	.byte	0x03, 0x19
        /*1432*/ 	.short	0x0bf0


	//----- nvinfo : EIATTR_PARAM_CBANK
	.align		4
        /*1434*/ 	.byte	0x04, 0x0a
        /*1436*/ 	.short	(.L_472 - .L_471)
	.align		4
.L_471:
        /*1438*/ 	.word	index@(.nv.constant0._ZN7cutlass13device_kernelIN5flash11enable_sm90INS1_16FlashAttnFwdSm90INS1_25CollectiveMainloopFwdSm90ILi2EN4cute5tupleIJNS5_1CILi1EEES8_S8_EEENS6_IJNS7_ILi64EEESA_SA_EEELi512ENS_6half_tEfNS_4arch4Sm90ELb0ELb1ELb0ELb1ELb1ELb1ELb1ELb0ELb0ELb1ELb1ELb0EEENS1_21CollectiveEpilogueFwdINS6_IJSA_NS7_ILi512EEESA_EEES9_SC_SE_Li256ELb1ELb1ELb1ELb0EEENS1_36VarlenDynamicPersistentTileSchedulerILi64ELi64ELi256ELi128ELb1ELb1ELb1ELb1ELb0ELb1EEEEEEEEEvNT_6ParamsE)
        /*143c*/ 	.short	0x0210
        /*143e*/ 	.short	0x0bf0


	//----- nvinfo : EIATTR_SW_WAR
	.align		4
.L_472:
        /*1440*/ 	.byte	0x04, 0x36
        /*1442*/ 	.short	(.L_474 - .L_473)
.L_473:
        /*1444*/ 	.word	0x00000008
.L_474:


//--------------------- .nv.info._ZN7cutlass13device_kernelIN5flash11enable_sm90INS1_16FlashAttnFwdSm90INS1_25CollectiveMainloopFwdSm90ILi2EN4cute5tupleIJNS5_1CILi1EEES8_S8_EEENS6_IJNS7_ILi64EEESA_SA_EEELi512ENS_6half_tEfNS_4arch4Sm90ELb1ELb0ELb0ELb0ELb1ELb0ELb0ELb0ELb0ELb1ELb1ELb0EEENS1_21CollectiveEpilogueFwdINS6_IJSA_NS7_ILi512EEESA_EEES9_SC_SE_Li256ELb0ELb1ELb1ELb0EEENS1_19SingleTileSchedulerILb0ELb1ELb1ELi64EEEEEEEEEvNT_6ParamsE --------------------------
	.section	.nv.info._ZN7cutlass13device_kernelIN5flash11enable_sm90INS1_16FlashAttnFwdSm90INS1_25CollectiveMainloopFwdSm90ILi2EN4cute5tupleIJNS5_1CILi1EEES8_S8_EEENS6_IJNS7_ILi64EEESA_SA_EEELi512ENS_6half_tEfNS_4arch4Sm90ELb1ELb0ELb0ELb0ELb1ELb0ELb0ELb0ELb0ELb1ELb1ELb0EEENS1_21CollectiveEpilogueFwdINS6_IJSA_NS7_ILi512EEESA_EEES9_SC_SE_Li256ELb0ELb1ELb1ELb0EEENS1_19SingleTileSchedulerILb0ELb1ELb1ELi64EEEEEEEEEvNT_6ParamsE,"",@"SHT_CUDA_INFO"
	.sectionflags	@""
	.align	4


	//----- nvinfo : EIATTR_CUDA_API_VERSION
	.align		4
        /*0000*/ 	.byte	0x04, 0x37
        /*0002*/ 	.short	(.L_476 - .L_475)
.L_475:
        /*0004*/ 	.word	0x00000082


	//----- nvinfo : EIATTR_KPARAM_INFO
	.align		4
.L_476:
        /*0008*/ 	.byte	0x04, 0x17
        /*000a*/ 	.short	(.L_478 - .L_477)
.L_477:
        /*000c*/ 	.word	0x00000000
        /*0010*/ 	.short	0x0000
        /*0012*/ 	.short	0x0070
        /*0014*/ 	.byte	0x00, 0xf0, 0x01, 0x28


	//----- nvinfo : EIATTR_SPARSE_MMA_MASK
	.align		4
.L_478:
        /*0018*/ 	.byte	0x03, 0x50
        /*001a*/ 	.short	0x0000


	//----- nvinfo : EIATTR_MAXREG_COUNT
	.align		4
        /*001c*/ 	.byte	0x03, 0x1b
        /*001e*/ 	.short	0x00a8


	//----- nvinfo : EIATTR_NUM_BARRIERS
	.align		4
        /*0020*/ 	.byte	0x02, 0x4c
        /*0022*/ 	.byte	0x10
	.zero		1


	//----- nvinfo : EIATTR_EXTERNS
	.align		4
        /*0024*/ 	.byte	0x04, 0x0f
        /*0026*/ 	.short	(.L_480 - .L_479)


	//   ....[0]....
	.align		4
.L_479:
        /*0028*/ 	.word	index@(__assertfail)


	//----- nvinfo : EIATTR_MERCURY_ISA_VERSION
	.align		4
.L_480:
        /*002c*/ 	.byte	0x03, 0x5f
        /*002e*/ 	.short	0x0101


	//----- nvinfo : EIATTR_INT_WARP_WIDE_INSTR_OFFSETS
	.align		4
        /*0030*/ 	.byte	0x04, 0x31
        /*0032*/ 	.short	(.L_482 - .L_481)


	//   ....[0]....
.L_481:
        /*0034*/ 	.word	0x000000b0


	//   ....[1]....
        /*0038*/ 	.word	0x000000c0


	//   ....[2]....
        /*003c*/ 	.word	0x00000160


	//----- nvinfo : EIATTR_COOP_GROUP_MASK_REGIDS
	.align		4
.L_482:
        /*0040*/ 	.byte	0x04, 0x29
        /*0042*/ 	.short	(.L_484 - .L_483)


	//   ....[0]....
.L_483:
        /*0044*/ 	.word	0xffffffff


	//   ....[1]....
        /*0048*/ 	.word	0xffffffff


	//   ....[2]....
        /*004c*/ 	.word	0xffffffff


	//   ....[3]....
        /*0050*/ 	.word	0xffffffff


	//   ....[4]....
        /*0054*/ 	.word	0xffffffff


	//   ....[5]....
        /*0058*/ 	.word	0xffffffff


	//   ....[6]....
        /*005c*/ 	.word	0xffffffff


	//   ....[7]....
        /*0060*/ 	.word	0xffffffff


	//   ....[8]....
        /*0064*/ 	.word	0xffffffff


	//   ....[9]....
        /*0068*/ 	.word	0xffffffff


	//   ....[10]....
        /*006c*/ 	.word	0xffffffff


	//   ....[11]....
        /*0070*/ 	.word	0xffffffff


	//   ....[12]....
        /*0074*/ 	.word	0xffffffff


	//   ....[13]....
        /*0078*/ 	.word	0xffffffff


	//   ....[14]....
        /*007c*/ 	.word	0xffffffff


	//   ....[15]....
        /*0080*/ 	.word	0xffffffff


	//   ....[16]....
        /*0084*/ 	.word	0xffffffff


	//   ....[17]....
        /*0088*/ 	.word	0xffffffff


	//   ....[18]....
        /*008c*/ 	.word	0xffffffff


	//   ....[19]....
        /*0090*/ 	.word	0xffffffff


	//   ....[20]....
        /*0094*/ 	.word	0xffffffff


	//   ....[21]....
        /*0098*/ 	.word	0xffffffff


	//   ....[22]....
        /*009c*/ 	.word	0xffffffff


	//   ....[23]....
        /*00a0*/ 	.word	0xffffffff


	//   ....[24]....
        /*00a4*/ 	.word	0xffffffff


	//   ....[25]....
        /*00a8*/ 	.word	0xffffffff


	//   ....[26]....
        /*00ac*/ 	.word	0xffffffff


	//   ....[27]....
        /*00b0*/ 	.word	0xffffffff


	//   ....[28]....
        /*00b4*/ 	.word	0xffffffff


	//   ....[29]....
        /*00b8*/ 	.word	0xffffffff


	//   ....[30]....
        /*00bc*/ 	.word	0xffffffff


	//   ....[31]....
        /*00c0*/ 	.word	0xffffffff


	//   ....[32]....
        /*00c4*/ 	.word	0xffffffff


	//   ....[33]....
        /*00c8*/ 	.word	0xffffffff


	//   ....[34]....
        /*00cc*/ 	.word	0xffffffff


	//   ....[35]....
        /*00d0*/ 	.word	0xffffffff


	//   ....[36]....
        /*00d4*/ 	.word	0xffffffff


	//   ....[37]....
        /*00d8*/ 	.word	0xffffffff


	//   ....[38]....
        /*00dc*/ 	.word	0xffffffff


	//   ....[39]....
        /*00e0*/ 	.word	0xffffffff


	//   ....[40]....
        /*00e4*/ 	.word	0xffffffff


	//   ....[41]....
        /*00e8*/ 	.word	0xffffffff


	//   ....[42]....
        /*00ec*/ 	.word	0xffffffff


	//   ....[43]....
        /*00f0*/ 	.word	0xffffffff


	//   ....[44]....
        /*00f4*/ 	.word	0xffffffff


	//   ....[45]....
        /*00f8*/ 	.word	0xffffffff


	//   ....[46]....
        /*00fc*/ 	.word	0xffffffff


	//   ....[47]....
        /*0100*/ 	.word	0xffffffff


	//   ....[48]....
        /*0104*/ 	.word	0xffffffff


	//   ....[49]....
        /*0108*/ 	.word	0xffffffff


	//   ....[50]....
        /*010c*/ 	.word	0xffffffff


	//   ....[51]....
        /*0110*/ 	.word	0xffffffff


	//   ....[52]....
        /*0114*/ 	.word	0xffffffff


	//   ....[53]....
        /*0118*/ 	.word	0xffffffff


	//   ....[54]....
        /*011c*/ 	.word	0xffffffff


	//   ....[55]....
        /*0120*/ 	.word	0xffffffff


	//   ....[56]....
        /*0124*/ 	.word	0xffffffff


	//   ....[57]....
        /*0128*/ 	.word	0xffffffff


	//   ....[58]....
        /*012c*/ 	.word	0xffffffff


	//   ....[59]....
        /*0130*/ 	.word	0xffffffff


	//   ....[60]....
        /*0134*/ 	.word	0xffffffff


	//   ....[61]....
        /*0138*/ 	.word	0xffffffff


	//   ....[62]....
        /*013c*/ 	.word	0xffffffff


	//   ....[63]....
        /*0140*/ 	.word	0xffffffff


	//   ....[64]....
        /*0144*/ 	.word	0xffffffff


	//   ....[65]....
        /*0148*/ 	.word	0xffffffff


	//   ....[66]....
        /*014c*/ 	.word	0xffffffff


	//   ....[67]....
        /*0150*/ 	.word	0xffffffff


	//   ....[68]....
        /*0154*/ 	.word	0xffffffff


	//   ....[69]....
        /*0158*/ 	.word	0xffffffff


	//   ....[70]....
        /*015c*/ 	.word	0xffffffff


	//   ....[71]....
        /*0160*/ 	.word	0xffffffff


	//   ....[72]....
        /*0164*/ 	.word	0xffffffff


	//   ....[73]....
        /*0168*/ 	.word	0xffffffff


	//   ....[74]....
        /*016c*/ 	.word	0xffffffff


	//   ....[75]....
        /*0170*/ 	.word	0xffffffff


	//   ....[76]....
        /*0174*/ 	.word	0xffffffff


	//   ....[77]....
        /*0178*/ 	.word	0xffffffff


	//   ....[78]....
        /*017c*/ 	.word	0xffffffff


	//   ....[79]....
        /*0180*/ 	.word	0xffffffff


	//   ....[80]....
        /*0184*/ 	.word	0xffffffff


	//   ....[81]....
        /*0188*/ 	.word	0xffffffff


	//   ....[82]....
        /*018c*/ 	.word	0x0500000f


	//   ....[83]....
        /*0190*/ 	.word	0x0500000f


	//   ....[84]....
        /*0194*/ 	.word	0x0500000f


	//   ....[85]....
        /*0198*/ 	.word	0x0500000f


	//   ....[86]....
        /*019c*/ 	.word	0x0500000f


	//   ....[87]....
        /*01a0*/ 	.word	0x0500000f


	//   ....[88]....
        /*01a4*/ 	.word	0x0500000f


	//   ....[89]....
        /*01a8*/ 	.word	0x0500000f


	//   ....[90]....
        /*01ac*/ 	.word	0x0500000f


	//   ....[91]....
        /*01b0*/ 	.word	0x0500000f


	//   ....[92]....
        /*01b4*/ 	.word	0x0500000f


	//   ....[93]....
        /*01b8*/ 	.word	0x0500000f


	//   ....[94]....
        /*01bc*/ 	.word	0x0500000f


	//   ....[95]....
        /*01c0*/ 	.word	0x0500000f


	//   ....[96]....
        /*01c4*/ 	.word	0x0500000f


	//   ....[97]....
        /*01c8*/ 	.word	0x0500000f


	//   ....[98]....
        /*01cc*/ 	.word	0x0500000f


	//   ....[99]....
        /*01d0*/ 	.word	0x0500000f


	//   ....[100]....
        /*01d4*/ 	.word	0x0500000f


	//   ....[101]....
        /*01d8*/ 	.word	0x0500000f


	//   ....[102]....
        /*01dc*/ 	.word	0x0500000f


	//   ....[103]....
        /*01e0*/ 	.word	0x0500000f


	//   ....[104]....
        /*01e4*/ 	.word	0x0500000f


	//   ....[105]....
        /*01e8*/ 	.word	0x0500000f


	//   ....[106]....
        /*01ec*/ 	.word	0x0500000f


	//   ....[107]....
        /*01f0*/ 	.word	0x0500000f


	//   ....[108]....
        /*01f4*/ 	.word	0x0500000f


	//   ....[109]....
        /*01f8*/ 	.word	0x0500000f


	//   ....[110]....
        /*01fc*/ 	.word	0x0500000f


	//   ....[111]....
        /*0200*/ 	.word	0x0500000f


	//   ....[112]....
        /*0204*/ 	.word	0x0500000f


	//   ....[113]....
        /*0208*/ 	.word	0x0500000f


	//   ....[114]....
        /*020c*/ 	.word	0x0500000f


	//   ....[115]....
        /*0210*/ 	.word	0x0500000f


	//   ....[116]....
        /*0214*/ 	.word	0x0500000f


	//   ....[117]....
        /*0218*/ 	.word	0x0500000f


	//   ....[118]....
        /*021c*/ 	.word	0x0500000f


	//   ....[119]....
        /*0220*/ 	.word	0x0500000f


	//   ....[120]....
        /*0224*/ 	.word	0x0500000f


	//   ....[121]....
        /*0228*/ 	.word	0x0500000f


	//   ....[122]....
        /*022c*/ 	.word	0x0500000f


	//   ....[123]....
        /*0230*/ 	.word	0x0500000f


	//----- nvinfo : EIATTR_COOP_GROUP_INSTR_OFFSETS
	.align		4
.L_484:
        /*0234*/ 	.byte	0x04, 0x28
        /*0236*/ 	.short	(.L_486 - .L_485)


	//   ....[0]....
.L_485:
        /*0238*/ 	.word	0x00000060


	//   ....[1]....
        /*023c*/ 	.word	0x000000a0


	//   ....[2]....
        /*0240*/ 	.word	0x00000280


	//   ....[3]....
        /*0244*/ 	.word	0x000003e0


	//   ....[4]....
        /*0248*/ 	.word	0x00000500


	//   ....[5]....
        /*024c*/ 	.word	0x00000660


	//   ....[6]....
        /*0250*/ 	.word	0x000012d0


	//   ....[7]....
        /*0254*/ 	.word	0x00003450


	//   ....[8]....
        /*0258*/ 	.word	0x00003c20


	//   ....[9]....
        /*025c*/ 	.word	0x00003c50


	//   ....[10]....
        /*0260*/ 	.word	0x00004050


	//   ....[11]....
        /*0264*/ 	.word	0x000041c0


	//   ....[12]....
        /*0268*/ 	.word	0x00004330


	//   ....[13]....
        /*026c*/ 	.word	0x00004480


	//   ....[14]....
        /*0270*/ 	.word	0x00004f30


	//   ....[15]....
        /*0274*/ 	.word	0x00005480


	//   ....[16]....
        /*0278*/ 	.word	0x000054a0


	//   ....[17]....
        /*027c*/ 	.word	0x00005810


	//   ....[18]....
        /*0280*/ 	.word	0x00005a00


	//   ....[19]....
        /*0284*/ 	.word	0x00005b70


	//   ....[20]....
        /*0288*/ 	.word	0x00005cc0


	//   ....[21]....
        /*028c*/ 	.word	0x00006e80


	//   ....[22]....
        /*0290*/ 	.word	0x00007390


	//   ....[23]....
        /*0294*/ 	.word	0x000073c0


	//   ....[24]....
        /*0298*/ 	.word	0x00007600


	//   ....[25]....
        /*029c*/ 	.word	0x00007790


	//   ....[26]....
        /*02a0*/ 	.word	0x00008780


	//   ....[27]....
        /*02a4*/ 	.word	0x00008860


	//   ....[28]....
        /*02a8*/ 	.word	0x000088b0


	//   ....[29]....
        /*02ac*/ 	.word	0x000088e0


	//   ....[30]....
        /*02b0*/ 	.word	0x00008940


	//   ....[31]....
        /*02b4*/ 	.word	0x000093f0


	//   ....[32]....
        /*02b8*/ 	.word	0x000098b0


	//   ....[33]....
        /*02bc*/ 	.word	0x000098e0


	//   ....[34]....
        /*02c0*/ 	.word	0x00009900


	//   ....[35]....
        /*02c4*/ 	.word	0x00009930


	//   ....[36]....
        /*02c8*/ 	.word	0x00009dc0


	//   ....[37]....
        /*02cc*/ 	.word	0x00009de0


	//   ....[38]....
        /*02d0*/ 	.word	0x0000aa30


	//   ....[39]....
        /*02d4*/ 	.word	0x0000aa50


	//   ....[40]....
        /*02d8*/ 	.word	0x0000baa0


	//   ....[41]....
        /*02dc*/ 	.word	0x0000cdb0


	//   ....[42]....
        /*02e0*/ 	.word	0x0000cdd0


	//   ....[43]....
        /*02e4*/ 	.word	0x0000cde0


	//   ....[44]....
        /*02e8*/ 	.word	0x0000ce20


	//   ....[45]....
        /*02ec*/ 	.word	0x0000ce70


	//   ....[46]....
        /*02f0*/ 	.word	0x0000ce90


	//   ....[47]....
        /*02f4*/ 	.word	0x0000cee0


	//   ....[48]....
        /*02f8*/ 	.word	0x0000cf00


	//   ....[49]....
        /*02fc*/ 	.word	0x0000d490


	//   ....[50]....
        /*0300*/ 	.word	0x0000d4c0


	//   ....[51]....
        /*0304*/ 	.word	0x0000d4f0


	//   ....[52]....
        /*0308*/ 	.word	0x0000d560


	//   ....[53]....
        /*030c*/ 	.word	0x0000d5c0


	//   ....[54]....
        /*0310*/ 	.word	0x0000d5e0


	//   ....[55]....
        /*0314*/ 	.word	0x0000d630


	//   ....[56]....
        /*0318*/ 	.word	0x0000d650


	//   ....[57]....
        /*031c*/ 	.word	0x0000d940


	//   ....[58]....
        /*0320*/ 	.word	0x0000d970


	//   ....[59]....
        /*0324*/ 	.word	0x0000d9a0


	//   ....[60]....
        /*0328*/ 	.word	0x0000d9d0


	//   ....[61]....
        /*032c*/ 	.word	0x0000da00


	//   ....[62]....
        /*0330*/ 	.word	0x0000da50


	//   ....[63]....
        /*0334*/ 	.word	0x0000dbd0


	//   ....[64]....
        /*0338*/ 	.word	0x0000dc00


	//   ....[65]....
        /*033c*/ 	.word	0x0000e580


	//   ....[66]....
        /*0340*/ 	.word	0x0000e5a0


	//   ....[67]....
        /*0344*/ 	.word	0x0000e5b0


	//   ....[68]....
        /*0348*/ 	.word	0x0000e5d0


	//   ....[69]....
        /*034c*/ 	.word	0x0000e5f0


	//   ....[70]....
        /*0350*/ 	.word	0x0000e620


	//   ....[71]....
        /*0354*/ 	.word	0x0000e640


	//   ....[72]....
        /*0358*/ 	.word	0x0000e670


	//   ....[73]....
        /*035c*/ 	.word	0x0000e9d0


	//   ....[74]....
        /*0360*/ 	.word	0x0000ea00


	//   ....[75]....
        /*0364*/ 	.word	0x0000ea30


	//   ....[76]....
        /*0368*/ 	.word	0x0000ea50


	//   ....[77]....
        /*036c*/ 	.word	0x0000ea60


	//   ....[78]....
        /*0370*/ 	.word	0x0000ea80


	//   ....[79]....
        /*0374*/ 	.word	0x0000eb20


	//   ....[80]....
        /*0378*/ 	.word	0x0000eb60


	//   ....[81]....
        /*037c*/ 	.word	0x0000f060


	//   ....[82]....
        /*0380*/ 	.word	0x0000f680


	//   ....[83]....
        /*0384*/ 	.word	0x0000f770


	//   ....[84]....
        /*0388*/ 	.word	0x0000f810


	//   ....[85]....
        /*038c*/ 	.word	0x0000f890


	//   ....[86]....
        /*0390*/ 	.word	0x0000f940


	//   ....[87]....
        /*0394*/ 	.word	0x0000f9a0


	//   ....[88]....
        /*0398*/ 	.word	0x0000fa60


	//   ....[89]....
        /*039c*/ 	.word	0x0000fac0


	//   ....[90]....
        /*03a0*/ 	.word	0x0000fb60


	//   ....[91]....
        /*03a4*/ 	.word	0x0000fbf0


	//   ....[92]....
        /*03a8*/ 	.word	0x0000fc50


	//   ....[93]....
        /*03ac*/ 	.word	0x0000fd80


	//   ....[94]....
        /*03b0*/ 	.word	0x0000fdf0


	//   ....[95]....
        /*03b4*/ 	.word	0x0000fe50


	//   ....[96]....
        /*03b8*/ 	.word	0x0000ff10


	//   ....[97]....
        /*03bc*/ 	.word	0x0000ff70


	//   ....[98]....
        /*03c0*/ 	.word	0x00010010


	//   ....[99]....
        /*03c4*/ 	.word	0x00010160


	//   ....[100]....
        /*03c8*/ 	.word	0x00010220


	//   ....[101]....
        /*03cc*/ 	.word	0x000104a0


	//   ....[102]....
        /*03d0*/ 	.word	0x000104f0


	//   ....[103]....
        /*03d4*/ 	.word	0x000106b0


	//   ....[104]....
        /*03d8*/ 	.word	0x00010700


	//   ....[105]....
        /*03dc*/ 	.word	0x000108c0


	//   ....[106]....
        /*03e0*/ 	.word	0x00010910


	//   ....[107]....
        /*03e4*/ 	.word	0x000109f0


	//   ....[108]....
        /*03e8*/ 	.word	0x00010a90


	//   ....[109]....
        /*03ec*/ 	.word	0x00010af0


	//   ....[110]....
        /*03f0*/ 	.word	0x00010b90


	//   ....[111]....
        /*03f4*/ 	.word	0x00010bf0


	//   ....[112]....
        /*03f8*/ 	.word	0x00010c90


	//   ....[113]....
        /*03fc*/ 	.word	0x00010cf0


	//   ....[114]....
        /*0400*/ 	.word	0x00010d90


	//   ....[115]....
        /*0404*/ 	.word	0x00010e70


	//   ....[116]....
        /*0408*/ 	.word	0x00010f20


	//   ....[117]....
        /*040c*/ 	.word	0x00011010


	//   ....[118]....
        /*0410*/ 	.word	0x00011110


	//   ....[119]....
        /*0414*/ 	.word	0x00011230


	//   ....[120]....
        /*0418*/ 	.word	0x00011310


	//   ....[121]....
        /*041c*/ 	.word	0x00011420


	//   ....[122]....
        /*0420*/ 	.word	0x000114f0


	//   ....[123]....
        /*0424*/ 	.word	0x00011600


	//----- nvinfo : EIATTR_REG_RECONFIG
	.align		4
.L_486:
        /*0428*/ 	.byte	0x01, 0x54
	.zero		2


	//----- nvinfo : EIATTR_SYSCALL_OFFSETS
	.align		4
        /*042c*/ 	.byte	0x04, 0x46
        /*042e*/ 	.short	(.L_488 - .L_487)


	//   ....[0]....
.L_487:
        /*0430*/ 	.word	0x00003620


	//   ....[1]....
        /*0434*/ 	.word	0x0000c2c0


	//   ....[2]....
        /*0438*/ 	.word	0x0000c400


	//   ....[3]....
        /*043c*/ 	.word	0x0000c4f0


	//   ....[4]....
        /*0440*/ 	.word	0x0000d170


	//----- nvinfo : EIATTR_MBARRIER_INSTR_OFFSETS
	.align		4
.L_488:
        /*0444*/ 	.byte	0x04, 0x39
        /*0446*/ 	.short	(.L_490 - .L_489)


	//   ....[0]....
.L_489:
        /*0448*/ 	.word	0x00000170
        /*044c*/ 	.word	0x000000ff
        /*0450*/ 	.word	0x00028c00
        /*0454*/ 	.short	0x0100
        /*0456*/ 	.byte	0x08
	.zero		1


	//   ....[1]....
        /*0458*/ 	.word	0x00000180
        /*045c*/ 	.word	0x000000ff
        /*0460*/ 	.word	0x00028c20
        /*0464*/ 	.short	0x0100
        /*0466*/ 	.byte	0x08
	.zero		1


	//   ....[2]....
        /*0468*/ 	.word	0x00000230
        /*046c*/ 	.word	0x000000ff
        /*0470*/ 	.word	0x00028c30
        /*0474*/ 	.short	0x0100
        /*0476*/ 	.byte	0x06
	.zero		1


	//   ....[3]....
        /*0478*/ 	.word	0x00000240
        /*047c*/ 	.word	0x000000ff
        /*0480*/ 	.word	0x00028c40
        /*0484*/ 	.short	0x0100
        /*0486*/ 	.byte	0x06
	.zero		1


	//   ....[4]....
        /*0488*/ 	.word	0x00000250
        /*048c*/ 	.word	0x000000ff
        /*0490*/ 	.word	0x00028c38
        /*0494*/ 	.short	0x0100
        /*0496*/ 	.byte	0x06
	.zero		1


	//   ....[5]....
        /*0498*/ 	.word	0x00000260
        /*049c*/ 	.word	0x000000ff
        /*04a0*/ 	.word	0x00028c48
        /*04a4*/ 	.short	0x0100
        /*04a6*/ 	.byte	0x06
	.zero		1


	//   ....[6]....
        /*04a8*/ 	.word	0x00000390
        /*04ac*/ 	.word	0x000000ff
        /*04b0*/ 	.word	0x00028c50
        /*04b4*/ 	.short	0x0100
        /*04b6*/ 	.byte	0x08
	.zero		1


	//   ....[7]....
        /*04b8*/ 	.word	0x000003a0
        /*04bc*/ 	.word	0x000000ff
        /*04c0*/ 	.word	0x00028c60
        /*04c4*/ 	.short	0x0100
        /*04c6*/ 	.byte	0x08
	.zero		1


	//   ....[8]....
        /*04c8*/ 	.word	0x000003b0
        /*04cc*/ 	.word	0x000000ff
        /*04d0*/ 	.word	0x00028c58
        /*04d4*/ 	.short	0x0100
        /*04d6*/ 	.byte	0x08
	.zero		1


	//   ....[9]....
        /*04d8*/ 	.word	0x000003c0
        /*04dc*/ 	.word	0x000000ff
        /*04e0*/ 	.word	0x00028c68
        /*04e4*/ 	.short	0x0100
        /*04e6*/ 	.byte	0x08
	.zero		1


	//   ....[10]....
        /*04e8*/ 	.word	0x000004b0
        /*04ec*/ 	.word	0x000000ff
        /*04f0*/ 	.word	0x00028c70
        /*04f4*/ 	.short	0x0100
        /*04f6*/ 	.byte	0x06
	.zero		1


	//   ....[11]....
        /*04f8*/ 	.word	0x000004c0
        /*04fc*/ 	.word	0x000000ff
        /*0500*/ 	.word	0x00028c80
        /*0504*/ 	.short	0x0100
        /*0506*/ 	.byte	0x06
	.zero		1


	//   ....[12]....
        /*0508*/ 	.word	0x000004d0
        /*050c*/ 	.word	0x000000ff
        /*0510*/ 	.word	0x00028c78
        /*0514*/ 	.short	0x0100
        /*0516*/ 	.byte	0x06
	.zero		1


	//   ....[13]....
        /*0518*/ 	.word	0x000004e0
        /*051c*/ 	.word	0x000000ff
        /*0520*/ 	.word	0x00028c88
        /*0524*/ 	.short	0x0100
        /*0526*/ 	.byte	0x06
	.zero		1


	//   ....[14]....
        /*0528*/ 	.word	0x00000610
        /*052c*/ 	.word	0x000000ff
        /*0530*/ 	.word	0x00028c90
        /*0534*/ 	.short	0x0100
        /*0536*/ 	.byte	0x08
	.zero		1


	//   ....[15]....
        /*0538*/ 	.word	0x00000620
        /*053c*/ 	.word	0x000000ff
        /*0540*/ 	.word	0x00028ca0
        /*0544*/ 	.short	0x0100
        /*0546*/ 	.byte	0x08
	.zero		1


	//   ....[16]....
        /*0548*/ 	.word	0x00000630
        /*054c*/ 	.word	0x000000ff
        /*0550*/ 	.word	0x00028c98
        /*0554*/ 	.short	0x0100
        /*0556*/ 	.byte	0x08
	.zero		1


	//   ....[17]....
        /*0558*/ 	.word	0x00000640
        /*055c*/ 	.word	0x000000ff
        /*0560*/ 	.word	0x00028ca8
        /*0564*/ 	.short	0x0100
        /*0566*/ 	.byte	0x08
	.zero		1


	//   ....[18]....
        /*0568*/ 	.word	0x00000780
        /*056c*/ 	.word	0x000000ff
        /*0570*/ 	.word	0x00028cb0
        /*0574*/ 	.short	0x0100
        /*0576*/ 	.byte	0x08
	.zero		1


	//   ....[19]....
        /*0578*/ 	.word	0x00000790
        /*057c*/ 	.word	0x000000ff
        /*0580*/ 	.word	0x00028cc0
        /*0584*/ 	.short	0x0100
        /*0586*/ 	.byte	0x08
	.zero		1


	//   ....[20]....
        /*0588*/ 	.word	0x000007a0
        /*058c*/ 	.word	0x000000ff
        /*0590*/ 	.word	0x00028cb8
        /*0594*/ 	.short	0x0100
        /*0596*/ 	.byte	0x08
	.zero		1


	//   ....[21]....
        /*0598*/ 	.word	0x000007b0
        /*059c*/ 	.word	0x000000ff
        /*05a0*/ 	.word	0x00028cc8
        /*05a4*/ 	.short	0x0100
        /*05a6*/ 	.byte	0x08
	.zero		1


	//   ....[22]....
        /*05a8*/ 	.word	0x00001490
        /*05ac*/ 	.word	0x000000ff
        /*05b0*/ 	.word	0x00028c50
        /*05b4*/ 	.short	0x010a
        /*05b6*/ 	.byte	0x05
	.zero		1


	//   ....[23]....
        /*05b8*/ 	.word	0x00001760
        /*05bc*/ 	.word	0x000000ff
        /*05c0*/ 	.word	0x00000000
        /*05c4*/ 	.short	0x0101
        /*05c6*/ 	.byte	0x04
	.zero		1


	//   ....[24]....
        /*05c8*/ 	.word	0x000020c0
        /*05cc*/ 	.word	0x000000ff
        /*05d0*/ 	.word	0x00028c50
        /*05d4*/ 	.short	0x010a
        /*05d6*/ 	.byte	0x07
	.zero		1


	//   ....[25]....
        /*05d8*/ 	.word	0x00002100
        /*05dc*/ 	.word	0x000000ff
        /*05e0*/ 	.word	0x00028c50
        /*05e4*/ 	.short	0x010a
        /*05e6*/ 	.byte	0x07
	.zero		1


	//   ....[26]....
        /*05e8*/ 	.word	0x000022e0
        /*05ec*/ 	.word	0x000000ff
        /*05f0*/ 	.word	0x00000000
        /*05f4*/ 	.short	0x0101
        /*05f6*/ 	.byte	0x07
	.zero		1


	//   ....[27]....
        /*05f8*/ 	.word	0x00003650
        /*05fc*/ 	.word	0x000000ff
        /*0600*/ 	.word	0x00028c00
        /*0604*/ 	.short	0x010a
        /*0606*/ 	.byte	0x27
	.zero		1


	//   ....[28]....
        /*0608*/ 	.word	0x000037e0
        /*060c*/ 	.word	0x000000ff
        /*0610*/ 	.word	0x00028c30
        /*0614*/ 	.short	0x010a
        /*0616*/ 	.byte	0x27
	.zero		1


	//   ....[29]....
        /*0618*/ 	.word	0x00003820
        /*061c*/ 	.word	0x000000ff
        /*0620*/ 	.word	0x00028c30
        /*0624*/ 	.short	0x010a
        /*0626*/ 	.byte	0x27
	.zero		1


	//   ....[30]....
        /*0628*/ 	.word	0x00003cc0
        /*062c*/ 	.word	0x000000ff
        /*0630*/ 	.word	0x00000000
        /*0634*/ 	.short	0x0101
        /*0636*/ 	.byte	0x04
	.zero		1


	//   ....[31]....
        /*0638*/ 	.word	0x00004cd0
        /*063c*/ 	.word	0x000000ff
        /*0640*/ 	.word	0x00028c50
        /*0644*/ 	.short	0x010a
        /*0646*/ 	.byte	0x27
	.zero		1


	//   ....[32]....
        /*0648*/ 	.word	0x00004d10
        /*064c*/ 	.word	0x000000ff
        /*0650*/ 	.word	0x00028c50
        /*0654*/ 	.short	0x010a
        /*0656*/ 	.byte	0x27
	.zero		1


	//   ....[33]....
        /*0658*/ 	.word	0x00005060
        /*065c*/ 	.word	0x000000ff
        /*0660*/ 	.word	0x00000000
        /*0664*/ 	.short	0x0101
        /*0666*/ 	.byte	0x05
	.zero		1


	//   ....[34]....
        /*0668*/ 	.word	0x00005200
        /*066c*/ 	.word	0x000000ff
        /*0670*/ 	.word	0x00028c30
        /*0674*/ 	.short	0x010a
        /*0676*/ 	.byte	0x1b
	.zero		1


	//   ....[35]....
        /*0678*/ 	.word	0x00005240
        /*067c*/ 	.word	0x000000ff
        /*0680*/ 	.word	0x00028c30
        /*0684*/ 	.short	0x010a
        /*0686*/ 	.byte	0x1b
	.zero		1


	//   ....[36]....
        /*0688*/ 	.word	0x000054e0
        /*068c*/ 	.word	0x000000ff
        /*0690*/ 	.word	0x00000000
        /*0694*/ 	.short	0x0101
        /*0696*/ 	.byte	0x0a
	.zero		1


	//   ....[37]....
        /*0698*/ 	.word	0x00006c40
        /*069c*/ 	.word	0x000000ff
        /*06a0*/ 	.word	0x00028c50
        /*06a4*/ 	.short	0x010a
        /*06a6*/ 	.byte	0x1b
	.zero		1


	//   ....[38]....
        /*06a8*/ 	.word	0x00006c80
        /*06ac*/ 	.word	0x000000ff
        /*06b0*/ 	.word	0x00028c50
        /*06b4*/ 	.short	0x010a
        /*06b6*/ 	.byte	0x1b
	.zero		1


	//   ....[39]....
        /*06b8*/ 	.word	0x00006f40
        /*06bc*/ 	.word	0x000000ff
        /*06c0*/ 	.word	0x00000000
        /*06c4*/ 	.short	0x0101
        /*06c6*/ 	.byte	0x1b
	.zero		1


	//   ....[40]....
        /*06c8*/ 	.word	0x00007070
        /*06cc*/ 	.word	0x000000ff
        /*06d0*/ 	.word	0x00028c30
        /*06d4*/ 	.short	0x010a
        /*06d6*/ 	.byte	0x1a
	.zero		1


	//   ....[41]....
        /*06d8*/ 	.word	0x000070b0
        /*06dc*/ 	.word	0x000000ff
        /*06e0*/ 	.word	0x00028c30
        /*06e4*/ 	.short	0x010a
        /*06e6*/ 	.byte	0x1a
	.zero		1


	//   ....[42]....
        /*06e8*/ 	.word	0x000072c0
        /*06ec*/ 	.word	0x000000ff
        /*06f0*/ 	.word	0x00000000
        /*06f4*/ 	.short	0x0101
        /*06f6*/ 	.byte	0x0a
	.zero		1


	//   ....[43]....
        /*06f8*/ 	.word	0x00008540
        /*06fc*/ 	.word	0x000000ff
        /*0700*/ 	.word	0x00028c50
        /*0704*/ 	.short	0x010a
        /*0706*/ 	.byte	0x1a
	.zero		1


	//   ....[44]....
        /*0708*/ 	.word	0x00008580
        /*070c*/ 	.word	0x000000ff
        /*0710*/ 	.word	0x00028c50
        /*0714*/ 	.short	0x010a
        /*0716*/ 	.byte	0x1a
	.zero		1


	//   ....[45]....
        /*0718*/ 	.word	0x00008830
        /*071c*/ 	.word	0x000000ff
        /*0720*/ 	.word	0x00000000
        /*0724*/ 	.short	0x0101
        /*0726*/ 	.byte	0x07
	.zero		1


	//   ....[46]....
        /*0728*/ 	.word	0x000093b0
        /*072c*/ 	.word	0x000000ff
        /*0730*/ 	.word	0x00000000
        /*0734*/ 	.short	0x0101
        /*0736*/ 	.byte	0x04
	.zero		1


	//   ....[47]....
        /*0738*/ 	.word	0x0000cb70
        /*073c*/ 	.word	0x000000ff
        /*0740*/ 	.word	0x00028c40
        /*0744*/ 	.short	0x010a
        /*0746*/ 	.byte	0x2d
	.zero		1


	//   ....[48]....
        /*0748*/ 	.word	0x0000cfa0
        /*074c*/ 	.word	0x000000ff
        /*0750*/ 	.word	0x00028c30
        /*0754*/ 	.short	0x0107
        /*0756*/ 	.byte	0x2d
	.zero		1


	//   ....[49]....
        /*0758*/ 	.word	0x0000d010
        /*075c*/ 	.word	0x000000ff
        /*0760*/ 	.word	0x00028c30
        /*0764*/ 	.short	0x0101
        /*0766*/ 	.byte	0x2d
	.zero		1


	//   ....[50]....
        /*0768*/ 	.word	0x0000d720
        /*076c*/ 	.word	0x000000ff
        /*0770*/ 	.word	0x00028c00
        /*0774*/ 	.short	0x0107
        /*0776*/ 	.byte	0x2d
	.zero		1


	//   ....[51]....
        /*0778*/ 	.word	0x0000d760
        /*077c*/ 	.word	0x000000ff
        /*0780*/ 	.word	0x00028c00
        /*0784*/ 	.short	0x0101
        /*0786*/ 	.byte	0x2d
	.zero		1


	//   ....[52]....
        /*0788*/ 	.word	0x0000d770
        /*078c*/ 	.word	0x000000ff
        /*0790*/ 	.word	0x00028c20
        /*0794*/ 	.short	0x010a
        /*0796*/ 	.byte	0x2d
	.zero		1


	//   ....[53]....
        /*0798*/ 	.word	0x0000d7c0
        /*079c*/ 	.word	0x000000ff
        /*07a0*/ 	.word	0x00028c60
        /*07a4*/ 	.short	0x010a
        /*07a6*/ 	.byte	0x2d
	.zero		1


	//   ....[54]....
        /*07a8*/ 	.word	0x0000dfe0
        /*07ac*/ 	.word	0x000000ff
        /*07b0*/ 	.word	0x00028c50
        /*07b4*/ 	.short	0x0107
        /*07b6*/ 	.byte	0x2d
	.zero		1


	//   ....[55]....
        /*07b8*/ 	.word	0x0000e060
        /*07bc*/ 	.word	0x000000ff
        /*07c0*/ 	.word	0x00028c50
        /*07c4*/ 	.short	0x0101
        /*07c6*/ 	.byte	0x2d
	.zero		1


	//   ....[56]....
        /*07c8*/ 	.word	0x0000e380
        /*07cc*/ 	.word	0x0000000a
        /*07d0*/ 	.word	0x00028c40
        /*07d4*/ 	.short	0x010a
        /*07d6*/ 	.byte	0x3f
	.zero		1


	//   ....[57]....
        /*07d8*/ 	.word	0x0000e710
        /*07dc*/ 	.word	0x0000000a
        /*07e0*/ 	.word	0x00028c30
        /*07e4*/ 	.short	0x0107
        /*07e6*/ 	.byte	0x3f
	.zero		1


	//   ....[58]....
        /*07e8*/ 	.word	0x0000e7c0
        /*07ec*/ 	.word	0x0000000a
        /*07f0*/ 	.word	0x00028c30
        /*07f4*/ 	.short	0x0101
        /*07f6*/ 	.byte	0x3f
	.zero		1


	//   ....[59]....
        /*07f8*/ 	.word	0x0000e7f0
        /*07fc*/ 	.word	0x0000000a
        /*0800*/ 	.word	0x00028c60
        /*0804*/ 	.short	0x010a
        /*0806*/ 	.byte	0x3f
	.zero		1


	//   ....[60]....
        /*0808*/ 	.word	0x0000ee30
        /*080c*/ 	.word	0x0000000a
        /*0810*/ 	.word	0x00028c50
        /*0814*/ 	.short	0x0107
        /*0816*/ 	.byte	0x3f
	.zero		1


	//   ....[61]....
        /*0818*/ 	.word	0x0000ef00
        /*081c*/ 	.word	0x0000000a
        /*0820*/ 	.word	0x00028c50
        /*0824*/ 	.short	0x0101
        /*0826*/ 	.byte	0x3f
	.zero		1


	//   ....[62]....
        /*0828*/ 	.word	0x0000efe0
        /*082c*/ 	.word	0x00000005
        /*0830*/ 	.word	0x00028c20
        /*0834*/ 	.short	0x010a
        /*0836*/ 	.byte	0x3f
	.zero		1


	//   ....[63]....
        /*0838*/ 	.word	0x0000f150
        /*083c*/ 	.word	0x00000004
        /*0840*/ 	.word	0x00028c40
        /*0844*/ 	.short	0x010a
        /*0846*/ 	.byte	0x3f
	.zero		1


	//   ....[64]....
        /*0848*/ 	.word	0x0000f1f0
        /*084c*/ 	.word	0x00000005
        /*0850*/ 	.word	0x00028c40
        /*0854*/ 	.short	0x010a
        /*0856*/ 	.byte	0x3f
	.zero		1


	//   ....[65]....
        /*0858*/ 	.word	0x0000f230
        /*085c*/ 	.word	0x00000004
        /*0860*/ 	.word	0x00028c60
        /*0864*/ 	.short	0x010a
        /*0866*/ 	.byte	0x3f
	.zero		1


	//   ....[66]....
        /*0868*/ 	.word	0x0000f270
        /*086c*/ 	.word	0x00000005
        /*0870*/ 	.word	0x00028c60
        /*0874*/ 	.short	0x010a
        /*0876*/ 	.byte	0x3f
	.zero		1


	//   ....[67]....
        /*0878*/ 	.word	0x0000f2e0
        /*087c*/ 	.word	0x00000005
        /*0880*/ 	.word	0x00028c50
        /*0884*/ 	.short	0x010a
        /*0886*/ 	.byte	0x3f
	.zero		1


	//   ....[68]....
        /*0888*/ 	.word	0x0000f340
        /*088c*/ 	.word	0x00000005
        /*0890*/ 	.word	0x00028c50
        /*0894*/ 	.short	0x010a
        /*0896*/ 	.byte	0x3f
	.zero		1


	//   ....[69]....
        /*0898*/ 	.word	0x0000f3a0
        /*089c*/ 	.word	0x00000000
        /*08a0*/ 	.word	0x00028c00
        /*08a4*/ 	.short	0x010a
        /*08a6*/ 	.byte	0x3f
	.zero		1


	//   ....[70]....
        /*08a8*/ 	.word	0x0000f400
        /*08ac*/ 	.word	0x00000004
        /*08b0*/ 	.word	0x00028c30
        /*08b4*/ 	.short	0x010a
        /*08b6*/ 	.byte	0x3f
	.zero		1


	//   ....[71]....
        /*08b8*/ 	.word	0x0000f460
        /*08bc*/ 	.word	0x0000000e
        /*08c0*/ 	.word	0x00028c50
        /*08c4*/ 	.short	0x010a
        /*08c6*/ 	.byte	0x3f
	.zero		1


	//   ....[72]....
        /*08c8*/ 	.word	0x0000f4c0
        /*08cc*/ 	.word	0x00000004
        /*08d0*/ 	.word	0x00028c30
        /*08d4*/ 	.short	0x010a
        /*08d6*/ 	.byte	0x3f
	.zero		1


	//   ....[73]....
        /*08d8*/ 	.word	0x0000f520
        /*08dc*/ 	.word	0x0000000e
        /*08e0*/ 	.word	0x00028c50
        /*08e4*/ 	.short	0x010a
        /*08e6*/ 	.byte	0x3f
	.zero		1


	//   ....[74]....
        /*08e8*/ 	.word	0x0000f580
        /*08ec*/ 	.word	0x00000004
        /*08f0*/ 	.word	0x00028c30
        /*08f4*/ 	.short	0x010a
        /*08f6*/ 	.byte	0x3f
	.zero		1


	//   ....[75]....
        /*08f8*/ 	.word	0x0000f5e0
        /*08fc*/ 	.word	0x0000000c
        /*0900*/ 	.word	0x00028c50
        /*0904*/ 	.short	0x010a
        /*0906*/ 	.byte	0x3f
	.zero		1


	//   ....[76]....
        /*0908*/ 	.word	0x0000f6c0
        /*090c*/ 	.word	0x00000003
        /*0910*/ 	.word	0x00028c40
        /*0914*/ 	.short	0x010a
        /*0916*/ 	.byte	0x3f
	.zero		1


	//   ....[77]....
        /*0918*/ 	.word	0x00010050
        /*091c*/ 	.word	0x00000003
        /*0920*/ 	.word	0x00028c20
        /*0924*/ 	.short	0x010a
        /*0926*/ 	.byte	0x3f
	.zero		1


	//   ....[78]....
        /*0928*/ 	.word	0x000100b0
        /*092c*/ 	.word	0x00000003
        /*0930*/ 	.word	0x00028c60
        /*0934*/ 	.short	0x010a
        /*0936*/ 	.byte	0x3f
	.zero		1


	//   ....[79]....
        /*0938*/ 	.word	0x00010940
        /*093c*/ 	.word	0x0000000a
        /*0940*/ 	.word	0x00028c40
        /*0944*/ 	.short	0x010a
        /*0946*/ 	.byte	0x3f
	.zero		1


	//   ....[80]....
        /*0948*/ 	.word	0x00010dc0
        /*094c*/ 	.word	0x0000000a
        /*0950*/ 	.word	0x00028c60
        /*0954*/ 	.short	0x010a
        /*0956*/ 	.byte	0x3f
	.zero		1


	//   ....[81]....
        /*0958*/ 	.word	0x00011520
        /*095c*/ 	.word	0x00000005
        /*0960*/ 	.word	0x00028c20
        /*0964*/ 	.short	0x010a
        /*0966*/ 	.byte	0x3f
	.zero		1


	//   ....[82]....
        /*0968*/ 	.word	0x000116c0
        /*096c*/ 	.word	0x00000004
        /*0970*/ 	.word	0x00028c40
        /*0974*/ 	.short	0x010a
        /*0976*/ 	.byte	0x3f
	.zero		1


	//   ....[83]....
        /*0978*/ 	.word	0x00011710
        /*097c*/ 	.word	0x00000005
        /*0980*/ 	.word	0x00028c40
        /*0984*/ 	.short	0x010a
        /*0986*/ 	.byte	0x3f
	.zero		1


	//   ....[84]....
        /*0988*/ 	.word	0x00011760
        /*098c*/ 	.word	0x00000004
        /*0990*/ 	.word	0x00028c60
        /*0994*/ 	.short	0x010a
        /*0996*/ 	.byte	0x3f
	.zero		1


	//----- nvinfo : EIATTR_NUM_MBARRIERS
	.align		4
.L_490:
        /*0998*/ 	.byte	0x03, 0x38
        /*099a*/ 	.short	0x0016


	//----- nvinfo : EIATTR_EXIT_INSTR_OFFSETS
	.align		4
        /*099c*/ 	.byte	0x04, 0x1c
        /*099e*/ 	.short	(.L_492 - .L_491)


	//   ....[0]....
.L_491:
        /*09a0*/ 	.word	0x0000f2c0


	//----- nvinfo : EIATTR_MAX_THREADS
	.align		4
.L_492:
        /*09a4*/ 	.byte	0x04, 0x05
        /*09a6*/ 	.short	(.L_494 - .L_493)
.L_493:
        /*09a8*/ 	.word	0x00000180
        /*09ac*/ 	.word	0x00000001
        /*09b0*/ 	.word	0x00000001


	//----- nvinfo : EIATTR_CRS_STACK_SIZE
	.align		4
.L_494:
        /*09b4*/ 	.byte	0x04, 0x1e
        /*09b6*/ 	.short	(.L_496 - .L_495)
.L_495:
        /*09b8*/ 	.word	0x00000000


	//----- nvinfo : EIATTR_CBANK_PARAM_SIZE
	.align		4
.L_496:
        /*09bc*/ 	.byte	0x03, 0x19
        /*09be*/ 	.short	0x0a70


	//----- nvinfo : EIATTR_PARAM_CBANK
	.align		4
        /*09c0*/ 	.byte	0x04, 0x0a
        /*09c2*/ 	.short	(.L_498 - .L_497)
	.align		4
.L_497:
        /*09c4*/ 	.word	index@(.nv.constant0._ZN7cutlass13device_kernelIN5flash11enable_sm90INS1_16FlashAttnFwdSm90INS1_25CollectiveMainloopFwdSm90ILi2EN4cute5tupleIJNS5_1CILi1EEES8_S8_EEENS6_IJNS7_ILi64EEESA_SA_EEELi512ENS_6half_tEfNS_4arch4Sm90ELb1ELb0ELb0ELb0ELb1ELb0ELb0ELb0ELb0ELb1ELb1ELb0EEENS1_21CollectiveEpilogueFwdINS6_IJSA_NS7_ILi512EEESA_EEES9_SC_SE_Li256ELb0ELb1ELb1ELb0EEENS1_19SingleTileSchedulerILb0ELb1ELb1ELi64EEEEEEEEEvNT_6ParamsE)
        /*09c8*/ 	.short	0x0210
        /*09ca*/ 	.short	0x0a70


	//----- nvinfo : EIATTR_SW_WAR
	.align		4
.L_498:
        /*09cc*/ 	.byte	0x04, 0x36
        /*09ce*/ 	.short	(.L_500 - .L_499)
.L_499:
        /*09d0*/ 	.word	0x00000008
.L_500:


//--------------------- .nv.info._ZN7cutlass13device_kernelIN5flash11enable_sm90INS1_16FlashAttnFwdSm90INS1_25CollectiveMainloopFwdSm90ILi2EN4cute5tupleIJNS5_1CILi1EEES8_S8_EEENS6_IJNS7_ILi64EEESA_SA_EEELi512ENS_6half_tEfNS_4arch4Sm90ELb1ELb0ELb0ELb0ELb1ELb0ELb1ELb0ELb0ELb1ELb1ELb0EEENS1_21CollectiveEpilogueFwdINS6_IJSA_NS7_ILi512EEESA_EEES9_SC_SE_Li256ELb0ELb1ELb1ELb0EEENS1_19SingleTileSchedulerILb0ELb1ELb1ELi64EEEEEEEEEvNT_6ParamsE --------------------------
	.section	.nv.info._ZN7cutlass13device_kernelIN5flash11enable_sm90INS1_16FlashAttnFwdSm90INS1_25CollectiveMainloopFwdSm90ILi2EN4cute5tupleIJNS5_1CILi1EEES8_S8_EEENS6_IJNS7_ILi64EEESA_SA_EEELi512ENS_6half_tEfNS_4arch4Sm90ELb1ELb0ELb0ELb0ELb1ELb0ELb1ELb0ELb0ELb1ELb1ELb0EEENS1_21CollectiveEpilogueFwdINS6_IJSA_NS7_ILi512EEESA_EEES9_SC_SE_Li256ELb0ELb1ELb1ELb0EEENS1_19SingleTileSchedulerILb0ELb1ELb1ELi64EEEEEEEEEvNT_6ParamsE,"",@"SHT_CUDA_INFO"
	.sectionflags	@""
	.align	4


	//----- nvinfo : EIATTR_CUDA_API_VERSION
	.align		4
        /*0000*/ 	.byte	0x04, 0x37
        /*0002*/ 	.short	(.L_502 - .L_501)
.L_501:
        /*0004*/ 	.word	0x00000082


	//----- nvinfo : EIATTR_KPARAM_INFO
	.align		4
.L_502:
        /*0008*/ 	.byte	0x04, 0x17
        /*000a*/ 	.short	(.L_504 - .L_503)
.L_503:
        /*000c*/ 	.word	0x00000000
        /*0010*/ 	.short	0x0000
        /*0012*/ 	.short	0x0070
        /*0014*/ 	.byte	0x00, 0xf0, 0x01, 0x2c


	//----- nvinfo : EIATTR_SPARSE_MMA_MASK
	.align		4
.L_504:
        /*0018*/ 	.byte	0x03, 0x50
        /*001a*/ 	.short	0x0000


	//----- nvinfo : EIATTR_MAXREG_COUNT
	.align		4
        /*001c*/ 	.byte	0x03, 0x1b
        /*001e*/ 	.short	0x00a8


	//----- nvinfo : EIATTR_NUM_BARRIERS
	.align		4
        /*0020*/ 	.byte	0x02, 0x4c
        /*0022*/ 	.byte	0x10
	.zero		1


	//----- nvinfo : EIATTR_EXTERNS
	.align		4
        /*0024*/ 	.byte	0x04, 0x0f
        /*0026*/ 	.short	(.L_506 - .L_505)


	//   ....[0]....
	.align		4
.L_505:
        /*0028*/ 	.word	index@(__assertfail)


	//----- nvinfo : EIATTR_ANNOTATIONS
	.align		4
.L_506:
        /*002c*/ 	.byte	0x04, 0x55
        /*002e*/ 	.short	(.L_508 - .L_507)


	//   ....[0]....
.L_507:
        /*0030*/ 	.word	0x00000001
        /*0034*/ 	.byte	0x90, 0x08, 0x00, 0x00, 0x01, 0x00, 0x00, 0x00, 0x10, 0x0a, 0x00, 0x00, 0x01, 0x00, 0x00, 0x00
        /*0044*/ 	.byte	0x20, 0x13, 0x00, 0x00, 0x01, 0x00, 0x00, 0x00, 0x80, 0x36, 0x00, 0x00, 0x01, 0x00, 0x00, 0x00
        /*0054*/ 	.byte	0x00, 0xd1, 0x00, 0x00, 0x01, 0x00, 0x00, 0x00, 0xe0, 0xf5, 0x00, 0x00, 0x01, 0x00, 0x00, 0x00
        /*0064*/ 	.byte	0x80, 0x09, 0x01, 0x00, 0x01, 0x00, 0x00, 0x00, 0xe0, 0x3d, 0x01, 0x00


	//----- nvinfo : EIATTR_MERCURY_ISA_VERSION
	.align		4
.L_508:
        /*0070*/ 	.byte	0x03, 0x5f
        /*0072*/ 	.short	0x0101


	//----- nvinfo : EIATTR_INT_WARP_WIDE_INSTR_OFFSETS
	.align		4
        /*0074*/ 	.byte	0x04, 0x31
        /*0076*/ 	.short	(.L_510 - .L_509)


	//   ....[0]....
.L_509:
        /*0078*/ 	.word	0x000000c0


	//   ....[1]....
        /*007c*/ 	.word	0x000000d0


	//   ....[2]....
        /*0080*/ 	.word	0x000000e0


	//   ....[3]....
        /*0084*/ 	.word	0x00000180


	//----- nvinfo : EIATTR_COOP_GROUP_MASK_REGIDS
	.align		4
.L_510:
        /*0088*/ 	.byte	0x04, 0x29
        /*008a*/ 	.short	(.L_512 - .L_511)


	//   ....[0]....
.L_511:
        /*008c*/ 	.word	0xffffffff


	//   ....[1]....
        /*0090*/ 	.word	0xffffffff


	//   ....[2]....
        /*0094*/ 	.word	0xffffffff


	//   ....[3]....
        /*0098*/ 	.word	0xffffffff


	//   ....[4]....
        /*009c*/ 	.word	0xffffffff


	//   ....[5]....
        /*00a0*/ 	.word	0xffffffff


	//   ....[6]....
        /*00a4*/ 	.word	0xffffffff


	//   ....[7]....
        /*00a8*/ 	.word	0xffffffff


	//   ....[8]....
        /*00ac*/ 	.word	0xffffffff


	//   ....[9]....
        /*00b0*/ 	.word	0xffffffff


	//   ....[10]....
        /*00b4*/ 	.word	0xffffffff


	//   ....[11]....
        /*00b8*/ 	.word	0xffffffff


	//   ....[12]....
        /*00bc*/ 	.word	0xffffffff


	//   ....[13]....
        /*00c0*/ 	.word	0xffffffff


	//   ....[14]....
        /*00c4*/ 	.word	0xffffffff


	//   ....[15]....
        /*00c8*/ 	.word	0xffffffff


	//   ....[16]....
        /*00cc*/ 	.word	0xffffffff


	//   ....[17]....
        /*00d0*/ 	.word	0xffffffff


	//   ....[18]....
        /*00d4*/ 	.word	0xffffffff


	//   ....[19]....
        /*00d8*/ 	.word	0xffffffff


	//   ....[20]....
        /*00dc*/ 	.word	0xffffffff


	//   ....[21]....
        /*00e0*/ 	.word	0xffffffff


	//   ....[22]....
        /*00e4*/ 	.word	0xffffffff


	//   ....[23]....
        /*00e8*/ 	.word	0xffffffff


	//   ....[24]....
        /*00ec*/ 	.word	0xffffffff


	//   ....[25]....
        /*00f0*/ 	.word	0xffffffff


	//   ....[26]....
        /*00f4*/ 	.word	0xffffffff


	//   ....[27]....
        /*00f8*/ 	.word	0xffffffff


	//   ....[28]....
        /*00fc*/ 	.word	0xffffffff


	//   ....[29]....
        /*0100*/ 	.word	0xffffffff


	//   ....[30]....
        /*0104*/ 	.word	0xffffffff


	//   ....[31]....
        /*0108*/ 	.word	0xffffffff


	//   ....[32]....
        /*010c*/ 	.word	0xffffffff


	//   ....[33]....
        /*0110*/ 	.word	0xffffffff


	//   ....[34]....
        /*0114*/ 	.word	0xffffffff


	//   ....[35]....
        /*0118*/ 	.word	0xffffffff


	//   ....[36]....
        /*011c*/ 	.word	0xffffffff


	//   ....[37]....
        /*0120*/ 	.word	0xffffffff


	//   ....[38]....
        /*0124*/ 	.word	0xffffffff


	//   ....[39]....
        /*0128*/ 	.word	0xffffffff


	//   ....[40]....
        /*012c*/ 	.word	0xffffffff


	//   ....[41]....
        /*0130*/ 	.word	0xffffffff


	//   ....[42]....
        /*0134*/ 	.word	0xffffffff


	//   ....[43]....
        /*0138*/ 	.word	0xffffffff


	//   ....[44]....
        /*013c*/ 	.word	0xffffffff


	//   ....[45]....
        /*0140*/ 	.word	0xffffffff


	//   ....[46]....
        /*0144*/ 	.word	0xffffffff


	//   ....[47]....
        /*0148*/ 	.word	0xffffffff


	//   ....[48]....
        /*014c*/ 	.word	0xffffffff


	//   ....[49]....
        /*0150*/ 	.word	0xffffffff


	//   ....[50]....
        /*0154*/ 	.word	0xffffffff


	//   ....[51]....
        /*0158*/ 	.word	0xffffffff


	//   ....[52]....
        /*015c*/ 	.word	0xffffffff


	//   ....[53]....
        /*0160*/ 	.word	0xffffffff


	//   ....[54]....
        /*0164*/ 	.word	0xffffffff


	//   ....[55]....
        /*0168*/ 	.word	0xffffffff


	//   ....[56]....
        /*016c*/ 	.word	0xffffffff


	//   ....[57]....
        /*0170*/ 	.word	0xffffffff


	//   ....[58]....
        /*0174*/ 	.word	0xffffffff


	//   ....[59]....
        /*0178*/ 	.word	0xffffffff


	//   ....[60]....
        /*017c*/ 	.word	0xffffffff


	//   ....[61]....
        /*0180*/ 	.word	0xffffffff


	//   ....[62]....
        /*0184*/ 	.word	0xffffffff


	//   ....[63]....
        /*0188*/ 	.word	0xffffffff


	//   ....[64]....
        /*018c*/ 	.word	0xffffffff


	//   ....[65]....
        /*0190*/ 	.word	0xffffffff


	//   ....[66]....
        /*0194*/ 	.word	0xffffffff


	//   ....[67]....
        /*0198*/ 	.word	0xffffffff


	//   ....[68]....
        /*019c*/ 	.word	0xffffffff


	//   ....[69]....
        /*01a0*/ 	.word	0xffffffff


	//   ....[70]....
        /*01a4*/ 	.word	0xffffffff


	//   ....[71]....
        /*01a8*/ 	.word	0xffffffff


	//   ....[72]....
        /*01ac*/ 	.word	0xffffffff


	//   ....[73]....
        /*01b0*/ 	.word	0xffffffff


	//   ....[74]....
        /*01b4*/ 	.word	0xffffffff


	//   ....[75]....
        /*01b8*/ 	.word	0xffffffff


	//   ....[76]....
        /*01bc*/ 	.word	0xffffffff


	//   ....[77]....
        /*01c0*/ 	.word	0xffffffff


	//   ....[78]....
        /*01c4*/ 	.word	0xffffffff


	//   ....[79]....
        /*01c8*/ 	.word	0xffffffff


	//   ....[80]....
        /*01cc*/ 	.word	0xffffffff


	//   ....[81]....
        /*01d0*/ 	.word	0xffffffff


	//   ....[82]....
        /*01d4*/ 	.word	0xffffffff


	//   ....[83]....
        /*01d8*/ 	.word	0xffffffff


	//   ....[84]....
        /*01dc*/ 	.word	0xffffffff


	//   ....[85]....
        /*01e0*/ 	.word	0xffffffff


	//   ....[86]....
        /*01e4*/ 	.word	0xffffffff


	//   ....[87]....
        /*01e8*/ 	.word	0xffffffff


	//   ....[88]....
        /*01ec*/ 	.word	0xffffffff


	//   ....[89]....
        /*01f0*/ 	.word	0xffffffff


	//   ....[90]....
        /*01f4*/ 	.word	0xffffffff


	//   ....[91]....
        /*01f8*/ 	.word	0xffffffff


	//   ....[92]....
        /*01fc*/ 	.word	0xffffffff


	//   ....[93]....
        /*0200*/ 	.word	0x0500000f


	//   ....[94]....
        /*0204*/ 	.word	0x0500000f


	//   ....[95]....
        /*0208*/ 	.word	0x0500000f


	//   ....[96]....
        /*020c*/ 	.word	0x0500000f


	//   ....[97]....
        /*0210*/ 	.word	0x0500000f


	//   ....[98]....
        /*0214*/ 	.word	0x0500000f


	//   ....[99]....
        /*0218*/ 	.word	0x0500000f


	//   ....[100]....
        /*021c*/ 	.word	0x0500000f


	//   ....[101]....
        /*0220*/ 	.word	0x0500000f


	//   ....[102]....
        /*0224*/ 	.word	0x0500000f


	//   ....[103]....
        /*0228*/ 	.word	0x0500000f


	//   ....[104]....
        /*022c*/ 	.word	0x0500000f


	//   ....[105]....
        /*0230*/ 	.word	0x0500000f


	//   ....[106]....
        /*0234*/ 	.word	0x0500000f


	//   ....[107]....
        /*0238*/ 	.word	0x0500000f


	//   ....[108]....
        /*023c*/ 	.word	0x0500000f


	//   ....[109]....
        /*0240*/ 	.word	0x0500000f


	//   ....[110]....
        /*0244*/ 	.word	0x0500000f


	//   ....[111]....
        /*0248*/ 	.word	0x0500000f


	//   ....[112]....
        /*024c*/ 	.word	0x0500000f


	//   ....[113]....
        /*0250*/ 	.word	0x0500000f


	//   ....[114]....
        /*0254*/ 	.word	0x0500000f


	//   ....[115]....
        /*0258*/ 	.word	0x0500000f


	//   ....[116]....
        /*025c*/ 	.word	0x0500000f


	//   ....[117]....
        /*0260*/ 	.word	0x0500000f


	//   ....[118]....
        /*0264*/ 	.word	0x0500000f


	//   ....[119]....
        /*0268*/ 	.word	0x0500000f


	//   ....[120]....
        /*026c*/ 	.word	0x0500000f


	//   ....[121]....
        /*0270*/ 	.word	0x0500000f


	//   ....[122]....
        /*0274*/ 	.word	0x0500000f


	//   ....[123]....
        /*0278*/ 	.word	0x0500000f


	//   ....[124]....
        /*027c*/ 	.word	0x0500000f


	//   ....[125]....
        /*0280*/ 	.word	0x0500000f


	//   ....[126]....
        /*0284*/ 	.word	0x0500000f


	//   ....[127]....
        /*0288*/ 	.word	0x0500000f


	//   ....[128]....
        /*028c*/ 	.word	0x0500000f


	//   ....[129]....
        /*0290*/ 	.word	0x0500000f


	//   ....[130]....
        /*0294*/ 	.word	0x0500000f


	//   ....[131]....
        /*0298*/ 	.word	0x0500000f


	//   ....[132]....
        /*029c*/ 	.word	0x0500000f


	//   ....[133]....
        /*02a0*/ 	.word	0x0500000f


	//   ....[134]....
        /*02a4*/ 	.word	0x0500000f


	//   ....[135]....
        /*02a8*/ 	.word	0x0500000f


	//   ....[136]....
        /*02ac*/ 	.word	0x0500000f


	//   ....[137]....
        /*02b0*/ 	.word	0x0500000f


	//   ....[138]....
        /*02b4*/ 	.word	0x0500000f


	//   ....[139]....
        /*02b8*/ 	.word	0x0500000f


	//   ....[140]....
        /*02bc*/ 	.word	0x0500000f


	//   ....[141]....
        /*02c0*/ 	.word	0x0500000f


	//   ....[142]....
        /*02c4*/ 	.word	0x0500000f


	//----- nvinfo : EIATTR_COOP_GROUP_INSTR_OFFSETS
	.align		4
.L_512:
        /*02c8*/ 	.byte	0x04, 0x28
        /*02ca*/ 	.short	(.L_514 - .L_513)


	//   ....[0]....
.L_513:
        /*02cc*/ 	.word	0x00000080


	//   ....[1]....
        /*02d0*/ 	.word	0x00000090


	//   ....[2]....
        /*02d4*/ 	.word	0x000002b0


	//   ....[3]....
        /*02d8*/ 	.word	0x00000410


	//   ....[4]....
        /*02dc*/ 	.word	0x00000530


	//   ....[5]....
        /*02e0*/ 	.word	0x00000690


	//   ....[6]....
        /*02e4*/ 	.word	0x00001440


	//   ....[7]....
        /*02e8*/ 	.word	0x00003410


	//   ....[8]....
        /*02ec*/ 	.word	0x00004550


	//   ....[9]....
        /*02f0*/ 	.word	0x00005480


	//   ....[10]....
        /*02f4*/ 	.word	0x000054a0


	//   ....[11]....
        /*02f8*/ 	.word	0x000057e0


	//   ....[12]....
        /*02fc*/ 	.word	0x000058e0


	//   ....[13]....
        /*0300*/ 	.word	0x00005c20


	//   ....[14]....
        /*0304*/ 	.word	0x00005ca0


	//   ....[15]....
        /*0308*/ 	.word	0x00006680


	//   ....[16]....
        /*030c*/ 	.word	0x000071e0


	//   ....[17]....
        /*0310*/ 	.word	0x000080d0


	//   ....[18]....
        /*0314*/ 	.word	0x000080f0


	//   ....[19]....
        /*0318*/ 	.word	0x00008460


	//   ....[20]....
        /*031c*/ 	.word	0x00008560


	//   ....[21]....
        /*0320*/ 	.word	0x00008820


	//   ....[22]....
        /*0324*/ 	.word	0x00008900


	//   ....[23]....
        /*0328*/ 	.word	0x00009a60


	//   ....[24]....
        /*032c*/ 	.word	0x0000a360


	//   ....[25]....
        /*0330*/ 	.word	0x0000b260


	//   ....[26]....
        /*0334*/ 	.word	0x0000b290


	//   ....[27]....
        /*0338*/ 	.word	0x0000b580


	//   ....[28]....
        /*033c*/ 	.word	0x0000b750


	//   ....[29]....
        /*0340*/ 	.word	0x0000c5f0


	//   ....[30]....
        /*0344*/ 	.word	0x0000c6c0


	//   ....[31]....
        /*0348*/ 	.word	0x0000c720


	//   ....[32]....
        /*034c*/ 	.word	0x0000c750


	//   ....[33]....
        /*0350*/ 	.word	0x0000c770


	//   ....[34]....
        /*0354*/ 	.word	0x0000d210


	//   ....[35]....
        /*0358*/ 	.word	0x0000d730


	//   ....[36]....
        /*035c*/ 	.word	0x0000d760


	//   ....[37]....
        /*0360*/ 	.word	0x0000d780


	//   ....[38]....
        /*0364*/ 	.word	0x0000d790


	//   ....[39]....
        /*0368*/ 	.word	0x0000dc30


	//   ....[40]....
        /*036c*/ 	.word	0x0000dc60


	//   ....[41]....
        /*0370*/ 	.word	0x0000e8c0


	//   ....[42]....
        /*0374*/ 	.word	0x0000e8e0


	//   ....[43]....
        /*0378*/ 	.word	0x0000f940


	//   ....[44]....
        /*037c*/ 	.word	0x00010cf0


	//   ....[45]....
        /*0380*/ 	.word	0x00010d10


	//   ....[46]....
        /*0384*/ 	.word	0x00010d20


	//   ....[47]....
        /*0388*/ 	.word	0x00010d60


	//   ....[48]....
        /*038c*/ 	.word	0x00010db0


	//   ....[49]....
        /*0390*/ 	.word	0x00010dd0


	//   ....[50]....
        /*0394*/ 	.word	0x00010e20


	//   ....[51]....
        /*0398*/ 	.word	0x00010e40


	//   ....[52]....
        /*039c*/ 	.word	0x000113f0


	//   ....[53]....
        /*03a0*/ 	.word	0x00011430


	//   ....[54]....
        /*03a4*/ 	.word	0x00011460


	//   ....[55]....
        /*03a8*/ 	.word	0x00011490


	//   ....[56]....
        /*03ac*/ 	.word	0x000114d0


	//   ....[57]....
        /*03b0*/ 	.word	0x000115a0


	//   ....[58]....
        /*03b4*/ 	.word	0x000115c0


	//   ....[59]....
        /*03b8*/ 	.word	0x000115f0


	//   ....[60]....
        /*03bc*/ 	.word	0x00011d00


	//   ....[61]....
        /*03c0*/ 	.word	0x00011d30


	//   ....[62]....
        /*03c4*/ 	.word	0x00011dc0


	//   ....[63]....
        /*03c8*/ 	.word	0x00011e70


	//   ....[64]....
        /*03cc*/ 	.word	0x00011f30


	//   ....[65]....
        /*03d0*/ 	.word	0x00012030


	//   ....[66]....
        /*03d4*/ 	.word	0x00012090


	//   ....[67]....
        /*03d8*/ 	.word	0x00012130


	//   ....[68]....
        /*03dc*/ 	.word	0x000125e0


	//   ....[69]....
        /*03e0*/ 	.word	0x00012610


	//   ....[70]....
        /*03e4*/ 	.word	0x00012640


	//   ....[71]....
        /*03e8*/ 	.word	0x00012670


	//   ....[72]....
        /*03ec*/ 	.word	0x000126a0


	//   ....[73]....
        /*03f0*/ 	.word	0x000126f0


	//   ....[74]....
        /*03f4*/ 	.word	0x00012870


	//   ....[75]....
        /*03f8*/ 	.word	0x000128a0


	//   ....[76]....
        /*03fc*/ 	.word	0x00013290


	//   ....[77]....
        /*0400*/ 	.word	0x000132b0


	//   ....[78]....
        /*0404*/ 	.word	0x000132c0


	//   ....[79]....
        /*0408*/ 	.word	0x000132e0


	//   ....[80]....
        /*040c*/ 	.word	0x00013300


	//   ....[81]....
        /*0410*/ 	.word	0x00013330


	//   ....[82]....
        /*0414*/ 	.word	0x00013350


	//   ....[83]....
        /*0418*/ 	.word	0x00013380


	//   ....[84]....
        /*041c*/ 	.word	0x000136e0


	//   ....[85]....
        /*0420*/ 	.word	0x00013710


	//   ....[86]....
        /*0424*/ 	.word	0x00013740


	//   ....[87]....
        /*0428*/ 	.word	0x00013760


	//   ....[88]....
        /*042c*/ 	.word	0x00013770


	//   ....[89]....
        /*0430*/ 	.word	0x00013790


	//   ....[90]....
        /*0434*/ 	.word	0x00013830


	//   ....[91]....
        /*0438*/ 	.word	0x00013870


	//   ....[92]....
        /*043c*/ 	.word	0x00013d70


	//   ....[93]....
        /*0440*/ 	.word	0x000142d0


	//   ....[94]....
        /*0444*/ 	.word	0x000143c0


	//   ....[95]....
        /*0448*/ 	.word	0x00014460


	//   ....[96]....
        /*044c*/ 	.word	0x000144e0


	//   ....[97]....
        /*0450*/ 	.word	0x00014590


	//   ....[98]....
        /*0454*/ 	.word	0x000145f0


	//   ....[99]....
        /*0458*/ 	.word	0x000146b0


	//   ....[100]....
        /*045c*/ 	.word	0x00014710


	//   ....[101]....
        /*0460*/ 	.word	0x000147b0


	//   ....[102]....
        /*0464*/ 	.word	0x00014850


	//   ....[103]....
        /*0468*/ 	.word	0x000148c0


	//   ....[104]....
        /*046c*/ 	.word	0x00014970


	//   ....[105]....
        /*0470*/ 	.word	0x00014a60


	//   ....[106]....
        /*0474*/ 	.word	0x00014b00


	//   ....[107]....
        /*0478*/ 	.word	0x00014be0


	//   ....[108]....
        /*047c*/ 	.word	0x00014cf0


	//   ....[109]....
        /*0480*/ 	.word	0x00014d40


	//   ....[110]....
        /*0484*/ 	.word	0x00014dd0


	//   ....[111]....
        /*0488*/ 	.word	0x00014eb0


	//   ....[112]....
        /*048c*/ 	.word	0x00015110


	//   ....[113]....
        /*0490*/ 	.word	0x00015180


	//   ....[114]....
        /*0494*/ 	.word	0x000153b0


	//   ....[115]....
        /*0498*/ 	.word	0x00015420


	//   ....[116]....
        /*049c*/ 	.word	0x000155f0


	//   ....[117]....
        /*04a0*/ 	.word	0x00015640


	//   ....[118]....
        /*04a4*/ 	.word	0x00015790


	//   ....[119]....
        /*04a8*/ 	.word	0x00015880


	//   ....[120]....
        /*04ac*/ 	.word	0x00015ad0


	//   ....[121]....
        /*04b0*/ 	.word	0x00015b20


	//   ....[122]....
        /*04b4*/ 	.word	0x00015ce0


	//   ....[123]....
        /*04b8*/ 	.word	0x00015d30


	//   ....[124]....
        /*04bc*/ 	.word	0x00015ef0


	//   ....[125]....
        /*04c0*/ 	.word	0x00015f40


	//   ....[126]....
        /*04c4*/ 	.word	0x00016020


	//   ....[127]....
        /*04c8*/ 	.word	0x000160c0


	//   ....[128]....
        /*04cc*/ 	.word	0x00016120


	//   ....[129]....
        /*04d0*/ 	.word	0x000161c0


	//   ....[130]....
        /*04d4*/ 	.word	0x00016220


	//   ....[131]....
        /*04d8*/ 	.word	0x000162c0


	//   ....[132]....
        /*04dc*/ 	.word	0x00016320


	//   ....[133]....
        /*04e0*/ 	.word	0x000163c0


	//   ....[134]....
        /*04e4*/ 	.word	0x000164a0


	//   ....[135]....
        /*04e8*/ 	.word	0x00016570


	//   ....[136]....
        /*04ec*/ 	.word	0x00016640


	//   ....[137]....
        /*04f0*/ 	.word	0x00016740


	//   ....[138]....
        /*04f4*/ 	.word	0x00016860


	//   ....[139]....
        /*04f8*/ 	.word	0x00016940


	//   ....[140]....
        /*04fc*/ 	.word	0x00016a50


	//   ....[141]....
        /*0500*/ 	.word	0x00016b20


	//   ....[142]....
        /*0504*/ 	.word	0x00016c30


	//----- nvinfo : EIATTR_REG_RECONFIG
	.align		4
.L_514:
        /*0508*/ 	.byte	0x01, 0x54
	.zero		2


	//----- nvinfo : EIATTR_SYSCALL_OFFSETS
	.align		4
        /*050c*/ 	.byte	0x04, 0x46
        /*050e*/ 	.short	(.L_516 - .L_515)


	//   ....[0]....
.L_515:
        /*0510*/ 	.word	0x000035c0


	//   ....[1]....
        /*0514*/ 	.word	0x000101a0


	//   ....[2]....
        /*0518*/ 	.word	0x000102e0


	//   ....[3]....
        /*051c*/ 	.word	0x000103d0


	//   ....[4]....
        /*0520*/ 	.word	0x000110c0


	//   ....[5]....
        /*0524*/ 	.word	0x000118c0


	//----- nvinfo : EIATTR_MBARRIER_INSTR_OFFSETS
	.align		4
.L_516:
        /*0528*/ 	.byte	0x04, 0x39
        /*052a*/ 	.short	(.L_518 - .L_517)


	//   ....[0]....
.L_517:
        /*052c*/ 	.word	0x00000190
        /*0530*/ 	.word	0x000000ff
        /*0534*/ 	.word	0x00038800
        /*0538*/ 	.short	0x0100
        /*053a*/ 	.byte	0x08
	.zero		1


	//   ....[1]....
        /*053c*/ 	.word	0x000001a0
        /*0540*/ 	.word	0x000000ff
        /*0544*/ 	.word	0x00038810
        /*0548*/ 	.short	0x0100
        /*054a*/ 	.byte	0x08
	.zero		1


	//   ....[2]....
        /*054c*/ 	.word	0x000001b0
        /*0550*/ 	.word	0x000000ff
        /*0554*/ 	.word	0x00038820
        /*0558*/ 	.short	0x0100
        /*055a*/ 	.byte	0x08
	.zero		1


	//   ....[3]....
        /*055c*/ 	.word	0x00000260
        /*0560*/ 	.word	0x000000ff
        /*0564*/ 	.word	0x00038830
        /*0568*/ 	.short	0x0100
        /*056a*/ 	.byte	0x06
	.zero		1


	//   ....[4]....
        /*056c*/ 	.word	0x00000270
        /*0570*/ 	.word	0x000000ff
        /*0574*/ 	.word	0x00038840
        /*0578*/ 	.short	0x0100
        /*057a*/ 	.byte	0x06
	.zero		1


	//   ....[5]....
        /*057c*/ 	.word	0x00000280
        /*0580*/ 	.word	0x000000ff
        /*0584*/ 	.word	0x00038838
        /*0588*/ 	.short	0x0100
        /*058a*/ 	.byte	0x06
	.zero		1


	//   ....[6]....
        /*058c*/ 	.word	0x00000290
        /*0590*/ 	.word	0x000000ff
        /*0594*/ 	.word	0x00038848
        /*0598*/ 	.short	0x0100
        /*059a*/ 	.byte	0x06
	.zero		1


	//   ....[7]....
        /*059c*/ 	.word	0x000003c0
        /*05a0*/ 	.word	0x000000ff
        /*05a4*/ 	.word	0x00038850
        /*05a8*/ 	.short	0x0100
        /*05aa*/ 	.byte	0x08
	.zero		1


	//   ....[8]....
        /*05ac*/ 	.word	0x000003d0
        /*05b0*/ 	.word	0x000000ff
        /*05b4*/ 	.word	0x00038860
        /*05b8*/ 	.short	0x0100
        /*05ba*/ 	.byte	0x08
	.zero		1


	//   ....[9]....
        /*05bc*/ 	.word	0x000003e0
        /*05c0*/ 	.word	0x000000ff
        /*05c4*/ 	.word	0x00038858
        /*05c8*/ 	.short	0x0100
        /*05ca*/ 	.byte	0x08
	.zero		1


	//   ....[10]....
        /*05cc*/ 	.word	0x000003f0
        /*05d0*/ 	.word	0x000000ff
        /*05d4*/ 	.word	0x00038868
        /*05d8*/ 	.short	0x0100
        /*05da*/ 	.byte	0x08
	.zero		1


	//   ....[11]....
        /*05dc*/ 	.word	0x000004e0
        /*05e0*/ 	.word	0x000000ff
        /*05e4*/ 	.word	0x00038870
        /*05e8*/ 	.short	0x0100
        /*05ea*/ 	.byte	0x06
	.zero		1


	//   ....[12]....
        /*05ec*/ 	.word	0x000004f0
        /*05f0*/ 	.word	0x000000ff
        /*05f4*/ 	.word	0x00038880
        /*05f8*/ 	.short	0x0100
        /*05fa*/ 	.byte	0x06
	.zero		1


	//   ....[13]....
        /*05fc*/ 	.word	0x00000500
        /*0600*/ 	.word	0x000000ff
        /*0604*/ 	.word	0x00038878
        /*0608*/ 	.short	0x0100
        /*060a*/ 	.byte	0x06
	.zero		1


	//   ....[14]....
        /*060c*/ 	.word	0x00000510
        /*0610*/ 	.word	0x000000ff
        /*0614*/ 	.word	0x00038888
        /*0618*/ 	.short	0x0100
        /*061a*/ 	.byte	0x06
	.zero		1


	//   ....[15]....
        /*061c*/ 	.word	0x00000640
        /*0620*/ 	.word	0x000000ff
        /*0624*/ 	.word	0x00038890
        /*0628*/ 	.short	0x0100
        /*062a*/ 	.byte	0x08
	.zero		1


	//   ....[16]....
        /*062c*/ 	.word	0x00000650
        /*0630*/ 	.word	0x000000ff
        /*0634*/ 	.word	0x000388a0
        /*0638*/ 	.short	0x0100
        /*063a*/ 	.byte	0x08
	.zero		1


	//   ....[17]....
        /*063c*/ 	.word	0x00000660
        /*0640*/ 	.word	0x000000ff
        /*0644*/ 	.word	0x00038898
        /*0648*/ 	.short	0x0100
        /*064a*/ 	.byte	0x08
	.zero		1


	//   ....[18]....
        /*064c*/ 	.word	0x00000670
        /*0650*/ 	.word	0x000000ff
        /*0654*/ 	.word	0x000388a8
        /*0658*/ 	.short	0x0100
        /*065a*/ 	.byte	0x08
	.zero		1


	//   ....[19]....
        /*065c*/ 	.word	0x000007b0
        /*0660*/ 	.word	0x000000ff
        /*0664*/ 	.word	0x000388b0
        /*0668*/ 	.short	0x0100
        /*066a*/ 	.byte	0x08
	.zero		1


	//   ....[20]....
        /*066c*/ 	.word	0x000007c0
        /*0670*/ 	.word	0x000000ff
        /*0674*/ 	.word	0x000388c0
        /*0678*/ 	.short	0x0100
        /*067a*/ 	.byte	0x08
	.zero		1


	//   ....[21]....
        /*067c*/ 	.word	0x000007d0
        /*0680*/ 	.word	0x000000ff
        /*0684*/ 	.word	0x000388b8
        /*0688*/ 	.short	0x0100
        /*068a*/ 	.byte	0x08
	.zero		1


	//   ....[22]....
        /*068c*/ 	.word	0x000007e0
        /*0690*/ 	.word	0x000000ff
        /*0694*/ 	.word	0x000388c8
        /*0698*/ 	.short	0x0100
        /*069a*/ 	.byte	0x08
	.zero		1


	//   ....[23]....
        /*069c*/ 	.word	0x00001820
        /*06a0*/ 	.word	0x00000004
        /*06a4*/ 	.word	0x00000000
        /*06a8*/ 	.short	0x0101
        /*06aa*/ 	.byte	0x3f
	.zero		1


	//   ....[24]....
        /*06ac*/ 	.word	0x00002300
        /*06b0*/ 	.word	0x00000004
        /*06b4*/ 	.word	0x00000000
        /*06b8*/ 	.short	0x0101
        /*06ba*/ 	.byte	0x3f
	.zero		1


	//   ....[25]....
        /*06bc*/ 	.word	0x000035f0
        /*06c0*/ 	.word	0x000000c6
        /*06c4*/ 	.word	0x00038800
        /*06c8*/ 	.short	0x010a
        /*06ca*/ 	.byte	0x3f
	.zero		1


	//   ....[26]....
        /*06cc*/ 	.word	0x000037a0
        /*06d0*/ 	.word	0x000000c6
        /*06d4*/ 	.word	0x00038830
        /*06d8*/ 	.short	0x010a
        /*06da*/ 	.byte	0x3f
	.zero		1


	//   ....[27]....
        /*06dc*/ 	.word	0x000037e0
        /*06e0*/ 	.word	0x000000c6
        /*06e4*/ 	.word	0x00038830
        /*06e8*/ 	.short	0x010a
        /*06ea*/ 	.byte	0x3f
	.zero		1


	//   ....[28]....
        /*06ec*/ 	.word	0x00003bf0
        /*06f0*/ 	.word	0x000000c6
        /*06f4*/ 	.word	0x00038810
        /*06f8*/ 	.short	0x010a
        /*06fa*/ 	.byte	0x3f
	.zero		1


	//   ....[29]....
        /*06fc*/ 	.word	0x00003c30
        /*0700*/ 	.word	0x000000c6
        /*0704*/ 	.word	0x00038850
        /*0708*/ 	.short	0x010a
        /*070a*/ 	.byte	0x3f
	.zero		1


	//   ....[30]....
        /*070c*/ 	.word	0x00003cf0
        /*0710*/ 	.word	0x000000c6
        /*0714*/ 	.word	0x00038850
        /*0718*/ 	.short	0x010a
        /*071a*/ 	.byte	0x3f
	.zero		1


	//   ....[31]....
        /*071c*/ 	.word	0x000060a0
        /*0720*/ 	.word	0x00000018
        /*0724*/ 	.word	0x00000000
        /*0728*/ 	.short	0x0101
        /*072a*/ 	.byte	0x3f
	.zero		1


	//   ....[32]....
        /*072c*/ 	.word	0x00006760
        /*0730*/ 	.word	0x00000098
        /*0734*/ 	.word	0x00000000
        /*0738*/ 	.short	0x0101
        /*073a*/ 	.byte	0x3f
	.zero		1


	//   ....[33]....
        /*073c*/ 	.word	0x00006900
        /*0740*/ 	.word	0x000000c9
        /*0744*/ 	.word	0x00038830
        /*0748*/ 	.short	0x010a
        /*074a*/ 	.byte	0x3f
	.zero		1


	//   ....[34]....
        /*074c*/ 	.word	0x00006950
        /*0750*/ 	.word	0x000000c9
        /*0754*/ 	.word	0x00038830
        /*0758*/ 	.short	0x010a
        /*075a*/ 	.byte	0x3f
	.zero		1


	//   ....[35]....
        /*075c*/ 	.word	0x00006c80
        /*0760*/ 	.word	0x000000c9
        /*0764*/ 	.word	0x00038850
        /*0768*/ 	.short	0x010a
        /*076a*/ 	.byte	0x3f
	.zero		1


	//   ....[36]....
        /*076c*/ 	.word	0x00006cd0
        /*0770*/ 	.word	0x000000c9
        /*0774*/ 	.word	0x00038850
        /*0778*/ 	.short	0x010a
        /*077a*/ 	.byte	0x3f
	.zero		1


	//   ....[37]....
        /*077c*/ 	.word	0x00008b50
        /*0780*/ 	.word	0x00000098
        /*0784*/ 	.word	0x00000000
        /*0788*/ 	.short	0x0101
        /*078a*/ 	.byte	0x3f
	.zero		1


	//   ....[38]....
        /*078c*/ 	.word	0x00009b10
        /*0790*/ 	.word	0x00000098
        /*0794*/ 	.word	0x00000000
        /*0798*/ 	.short	0x0101
        /*079a*/ 	.byte	0x3f
	.zero		1


	//   ....[39]....
        /*079c*/ 	.word	0x00009c40
        /*07a0*/ 	.word	0x000000c3
        /*07a4*/ 	.word	0x00038830
        /*07a8*/ 	.short	0x010a
        /*07aa*/ 	.byte	0x3f
	.zero		1


	//   ....[40]....
        /*07ac*/ 	.word	0x00009c90
        /*07b0*/ 	.word	0x000000c3
        /*07b4*/ 	.word	0x00038830
        /*07b8*/ 	.short	0x010a
        /*07ba*/ 	.byte	0x3f
	.zero		1


	//   ....[41]....
        /*07bc*/ 	.word	0x00009ec0
        /*07c0*/ 	.word	0x000000c3
        /*07c4*/ 	.word	0x00038850
        /*07c8*/ 	.short	0x010a
        /*07ca*/ 	.byte	0x3f
	.zero		1


	//   ....[42]....
        /*07cc*/ 	.word	0x00009f10
        /*07d0*/ 	.word	0x000000c3
        /*07d4*/ 	.word	0x00038850
        /*07d8*/ 	.short	0x010a
        /*07da*/ 	.byte	0x3f
	.zero		1


	//   ....[43]....
        /*07dc*/ 	.word	0x0000bac0
        /*07e0*/ 	.word	0x0000009a
        /*07e4*/ 	.word	0x00000000
        /*07e8*/ 	.short	0x0101
        /*07ea*/ 	.byte	0x3f
	.zero		1


	//   ....[44]....
        /*07ec*/ 	.word	0x0000c6a0
        /*07f0*/ 	.word	0x00000098
        /*07f4*/ 	.word	0x00000000
        /*07f8*/ 	.short	0x0101
        /*07fa*/ 	.byte	0x3f
	.zero		1


	//   ....[45]....
        /*07fc*/ 	.word	0x0000d230
        /*0800*/ 	.word	0x000000ff
        /*0804*/ 	.word	0x00000000
        /*0808*/ 	.short	0x0101
        /*080a*/ 	.byte	0x04
	.zero		1


	//   ....[46]....
        /*080c*/ 	.word	0x00010aa0
        /*0810*/ 	.word	0x000000ff
        /*0814*/ 	.word	0x00038840
        /*0818*/ 	.short	0x010a
        /*081a*/ 	.byte	0x2c
	.zero		1


	//   ....[47]....
        /*081c*/ 	.word	0x00010ee0
        /*0820*/ 	.word	0x000000ff
        /*0824*/ 	.word	0x00038830
        /*0828*/ 	.short	0x0107
        /*082a*/ 	.byte	0x2c
	.zero		1


	//   ....[48]....
        /*082c*/ 	.word	0x00010f50
        /*0830*/ 	.word	0x000000ff
        /*0834*/ 	.word	0x00038830
        /*0838*/ 	.short	0x0101
        /*083a*/ 	.byte	0x2c
	.zero		1


	//   ....[49]....
        /*083c*/ 	.word	0x00011740
        /*0840*/ 	.word	0x000000ff
        /*0844*/ 	.word	0x00038800
        /*0848*/ 	.short	0x0107
        /*084a*/ 	.byte	0x2c
	.zero		1


	//   ....[50]....
        /*084c*/ 	.word	0x00011790
        /*0850*/ 	.word	0x000000ff
        /*0854*/ 	.word	0x00038800
        /*0858*/ 	.short	0x0101
        /*085a*/ 	.byte	0x2c
	.zero		1


	//   ....[51]....
        /*085c*/ 	.word	0x000123a0
        /*0860*/ 	.word	0x000000ff
        /*0864*/ 	.word	0x00038810
        /*0868*/ 	.short	0x0107
        /*086a*/ 	.byte	0x2c
	.zero		1


	//   ....[52]....
        /*086c*/ 	.word	0x00012400
        /*0870*/ 	.word	0x000000ff
        /*0874*/ 	.word	0x00038810
        /*0878*/ 	.short	0x0101
        /*087a*/ 	.byte	0x2c
	.zero		1


	//   ....[53]....
        /*087c*/ 	.word	0x00012410
        /*0880*/ 	.word	0x000000ff
        /*0884*/ 	.word	0x00038820
        /*0888*/ 	.short	0x010a
        /*088a*/ 	.byte	0x2c
	.zero		1


	//   ....[54]....
        /*088c*/ 	.word	0x00012460
        /*0890*/ 	.word	0x000000ff
        /*0894*/ 	.word	0x00038860
        /*0898*/ 	.short	0x010a
        /*089a*/ 	.byte	0x2c
	.zero		1


	//   ....[55]....
        /*089c*/ 	.word	0x00012c80
        /*08a0*/ 	.word	0x000000ff
        /*08a4*/ 	.word	0x00038850
        /*08a8*/ 	.short	0x0107
        /*08aa*/ 	.byte	0x2c
	.zero		1


	//   ....[56]....
        /*08ac*/ 	.word	0x00012d00
        /*08b0*/ 	.word	0x000000ff
        /*08b4*/ 	.word	0x00038850
        /*08b8*/ 	.short	0x0101
        /*08ba*/ 	.byte	0x2c
	.zero		1


	//   ....[57]....
        /*08bc*/ 	.word	0x00013090
        /*08c0*/ 	.word	0x0000000a
        /*08c4*/ 	.word	0x00038840
        /*08c8*/ 	.short	0x010a
        /*08ca*/ 	.byte	0x3f
	.zero		1


	//   ....[58]....
        /*08cc*/ 	.word	0x00013420
        /*08d0*/ 	.word	0x0000000a
        /*08d4*/ 	.word	0x00038830
        /*08d8*/ 	.short	0x0107
        /*08da*/ 	.byte	0x3f
	.zero		1


	//   ....[59]....
        /*08dc*/ 	.word	0x000134d0
        /*08e0*/ 	.word	0x0000000a
        /*08e4*/ 	.word	0x00038830
        /*08e8*/ 	.short	0x0101
        /*08ea*/ 	.byte	0x3f
	.zero		1


	//   ....[60]....
        /*08ec*/ 	.word	0x00013500
        /*08f0*/ 	.word	0x0000000a
        /*08f4*/ 	.word	0x00038860
        /*08f8*/ 	.short	0x010a
        /*08fa*/ 	.byte	0x3f
	.zero		1


	//   ....[61]....
        /*08fc*/ 	.word	0x00013b40
        /*0900*/ 	.word	0x0000000a
        /*0904*/ 	.word	0x00038850
        /*0908*/ 	.short	0x0107
        /*090a*/ 	.byte	0x3f
	.zero		1


	//   ....[62]....
        /*090c*/ 	.word	0x00013c00
        /*0910*/ 	.word	0x0000000a
        /*0914*/ 	.word	0x00038850
        /*0918*/ 	.short	0x0101
        /*091a*/ 	.byte	0x3f
	.zero		1


	//   ....[63]....
        /*091c*/ 	.word	0x00013cf0
        /*0920*/ 	.word	0x00000005
        /*0924*/ 	.word	0x00038820
        /*0928*/ 	.short	0x010a
        /*092a*/ 	.byte	0x3f
	.zero		1


	//   ....[64]....
        /*092c*/ 	.word	0x00013e80
        /*0930*/ 	.word	0x00000003
        /*0934*/ 	.word	0x00038840
        /*0938*/ 	.short	0x010a
        /*093a*/ 	.byte	0x3f
	.zero		1


	//   ....[65]....
        /*093c*/ 	.word	0x00013f20
        /*0940*/ 	.word	0x00000005
        /*0944*/ 	.word	0x00038840
        /*0948*/ 	.short	0x010a
        /*094a*/ 	.byte	0x3f
	.zero		1


	//   ....[66]....
        /*094c*/ 	.word	0x00013f60
        /*0950*/ 	.word	0x00000003
        /*0954*/ 	.word	0x00038860
        /*0958*/ 	.short	0x010a
        /*095a*/ 	.byte	0x3f
	.zero		1


	//   ....[67]....
        /*095c*/ 	.word	0x00013fa0
        /*0960*/ 	.word	0x00000005
        /*0964*/ 	.word	0x00038860
        /*0968*/ 	.short	0x010a
        /*096a*/ 	.byte	0x3f
	.zero		1


	//   ....[68]....
        /*096c*/ 	.word	0x00014000
        /*0970*/ 	.word	0x000000c6
        /*0974*/ 	.word	0x00038800
        /*0978*/ 	.short	0x010a
        /*097a*/ 	.byte	0x3f
	.zero		1


	//   ....[69]....
        /*097c*/ 	.word	0x00014050
        /*0980*/ 	.word	0x000000c6
        /*0984*/ 	.word	0x00038830
        /*0988*/ 	.short	0x010a
        /*098a*/ 	.byte	0x3f
	.zero		1


	//   ....[70]....
        /*098c*/ 	.word	0x000140a0
        /*0990*/ 	.word	0x000000c6
        /*0994*/ 	.word	0x00038810
        /*0998*/ 	.short	0x010a
        /*099a*/ 	.byte	0x3f
	.zero		1


	//   ....[71]....
        /*099c*/ 	.word	0x000140f0
        /*09a0*/ 	.word	0x000000c6
        /*09a4*/ 	.word	0x00038850
        /*09a8*/ 	.short	0x010a
        /*09aa*/ 	.byte	0x3f
	.zero		1


	//   ....[72]....
        /*09ac*/ 	.word	0x00014140
        /*09b0*/ 	.word	0x000000c9
        /*09b4*/ 	.word	0x00038830
        /*09b8*/ 	.short	0x010a
        /*09ba*/ 	.byte	0x3f
	.zero		1


	//   ....[73]....
        /*09bc*/ 	.word	0x00014190
        /*09c0*/ 	.word	0x000000c9
        /*09c4*/ 	.word	0x00038850
        /*09c8*/ 	.short	0x010a
        /*09ca*/ 	.byte	0x3f
	.zero		1


	//   ....[74]....
        /*09cc*/ 	.word	0x000141e0
        /*09d0*/ 	.word	0x000000c3
        /*09d4*/ 	.word	0x00038830
        /*09d8*/ 	.short	0x010a
        /*09da*/ 	.byte	0x3f
	.zero		1


	//   ....[75]....
        /*09dc*/ 	.word	0x00014230
        /*09e0*/ 	.word	0x000000c3
        /*09e4*/ 	.word	0x00038850
        /*09e8*/ 	.short	0x010a
        /*09ea*/ 	.byte	0x3f
	.zero		1


	//   ....[76]....
        /*09ec*/ 	.word	0x00014310
        /*09f0*/ 	.word	0x00000003
        /*09f4*/ 	.word	0x00038840
        /*09f8*/ 	.short	0x010a
        /*09fa*/ 	.byte	0x3f
	.zero		1


	//   ....[77]....
        /*09fc*/ 	.word	0x00015680
        /*0a00*/ 	.word	0x00000003
        /*0a04*/ 	.word	0x00038820
        /*0a08*/ 	.short	0x010a
        /*0a0a*/ 	.byte	0x3f
	.zero		1


	//   ....[78]....
        /*0a0c*/ 	.word	0x000156e0
        /*0a10*/ 	.word	0x00000003
        /*0a14*/ 	.word	0x00038860
        /*0a18*/ 	.short	0x010a
        /*0a1a*/ 	.byte	0x3f
	.zero		1


	//   ....[79]....
        /*0a1c*/ 	.word	0x00015f70
        /*0a20*/ 	.word	0x0000000a
        /*0a24*/ 	.word	0x00038840
        /*0a28*/ 	.short	0x010a
        /*0a2a*/ 	.byte	0x3f
	.zero		1


	//   ....[80]....
        /*0a2c*/ 	.word	0x000163f0
        /*0a30*/ 	.word	0x0000000a
        /*0a34*/ 	.word	0x00038860
        /*0a38*/ 	.short	0x010a
        /*0a3a*/ 	.byte	0x3f
	.zero		1


	//   ....[81]....
        /*0a3c*/ 	.word	0x00016b50
        /*0a40*/ 	.word	0x00000005
        /*0a44*/ 	.word	0x00038820
        /*0a48*/ 	.short	0x010a
        /*0a4a*/ 	.byte	0x3f
	.zero		1


	//   ....[82]....
        /*0a4c*/ 	.word	0x00016cf0
        /*0a50*/ 	.word	0x00000003
        /*0a54*/ 	.word	0x00038840
        /*0a58*/ 	.short	0x010a
        /*0a5a*/ 	.byte	0x3f
	.zero		1


	//   ....[83]....
        /*0a5c*/ 	.word	0x00016d40
        /*0a60*/ 	.word	0x00000005
        /*0a64*/ 	.word	0x00038840
        /*0a68*/ 	.short	0x010a
        /*0a6a*/ 	.byte	0x3f
	.zero		1


	//   ....[84]....
        /*0a6c*/ 	.word	0x00016d90
        /*0a70*/ 	.word	0x00000003
        /*0a74*/ 	.word	0x00038860
        /*0a78*/ 	.short	0x010a
        /*0a7a*/ 	.byte	0x3f
	.zero		1


	//----- nvinfo : EIATTR_NUM_MBARRIERS
	.align		4
.L_518:
        /*0a7c*/ 	.byte	0x03, 0x38
        /*0a7e*/ 	.short	0x0017


	//----- nvinfo : EIATTR_EXIT_INSTR_OFFSETS
	.align		4
        /*0a80*/ 	.byte	0x04, 0x1c
        /*0a82*/ 	.short	(.L_520 - .L_519)


	//   ....[0]....
.L_519:
        /*0a84*/ 	.word	0x00013ff0


	//----- nvinfo : EIATTR_MAX_THREADS
	.align		4
.L_520:
        /*0a88*/ 	.byte	0x04, 0x05
        /*0a8a*/ 	.short	(.L_522 - .L_521)
.L_521:
        /*0a8c*/ 	.word	0x00000180
        /*0a90*/ 	.word	0x00000001
        /*0a94*/ 	.word	0x00000001


	//----- nvinfo : EIATTR_CRS_STACK_SIZE
	.align		4
.L_522:
        /*0a98*/ 	.byte	0x04, 0x1e
        /*0a9a*/ 	.short	(.L_524 - .L_523)
.L_523:
        /*0a9c*/ 	.word	0x00000000


	//----- nvinfo : EIATTR_CBANK_PARAM_SIZE
	.align		4
.L_524:
        /*0aa0*/ 	.byte	0x03, 0x19
        /*0aa2*/ 	.short	0x0b70


	//----- nvinfo : EIATTR_PARAM_CBANK
	.align		4
        /*0aa4*/ 	.byte	0x04, 0x0a
        /*0aa6*/ 	.short	(.L_526 - .L_525)
	.align		4
.L_525:
        /*0aa8*/ 	.word	index@(.nv.constant0._ZN7cutlass13device_kernelIN5flash11enable_sm90INS1_16FlashAttnFwdSm90INS1_25CollectiveMainloopFwdSm90ILi2EN4cute5tupleIJNS5_1CILi1EEES8_S8_EEENS6_IJNS7_ILi64EEESA_SA_EEELi512ENS_6half_tEfNS_4arch4Sm90ELb1ELb0ELb0ELb0ELb1ELb0ELb1ELb0ELb0ELb1ELb1ELb0EEENS1_21CollectiveEpilogueFwdINS6_IJSA_NS7_ILi512EEESA_EEES9_SC_SE_Li256ELb0ELb1ELb1ELb0EEENS1_19SingleTileSchedulerILb0ELb1ELb1ELi64EEEEEEEEEvNT_6ParamsE)
        /*0aac*/ 	.short	0x0210
        /*0aae*/ 	.short	0x0b70


	//----- nvinfo : EIATTR_SW_WAR
	.align		4
.L_526:
        /*0ab0*/ 	.byte	0x04, 0x36
        /*0ab2*/ 	.short	(.L_528 - .L_527)
.L_527:
        /*0ab4*/ 	.word	0x00000008
.L_528:


//--------------------- .nv.info._ZN7cutlass13device_kernelIN5flash11enable_sm90INS1_16FlashAttnFwdSm90INS1_25CollectiveMainloopFwdSm90ILi2EN4cute5tupleIJNS5_1CILi1EEES8_S8_EEENS6_IJNS7_ILi64EEESA_SA_EEELi512ENS_6half_tEfNS_4arch4Sm90ELb1ELb0ELb0ELb1ELb1ELb0ELb0ELb0ELb0ELb1ELb1ELb0EEENS1_21CollectiveEpilogueFwdINS6_IJSA_NS7_ILi512EEESA_EEES9_SC_SE_Li256ELb1ELb1ELb1ELb0EEENS1_36VarlenDynamicPersistentTileSchedulerILi64ELi64ELi256ELi128ELb1ELb1ELb1ELb1ELb1ELb1EEEEEEEEEvNT_6ParamsE --------------------------
	.section	.nv.info._ZN7cutlass13device_kernelIN5flash11enable_sm90INS1_16FlashAttnFwdSm90INS1_25CollectiveMainloopFwdSm90ILi2EN4cute5tupleIJNS5_1CILi1EEES8_S8_EEENS6_IJNS7_ILi64EEESA_SA_EEELi512ENS_6half_tEfNS_4arch4Sm90ELb1ELb0ELb0ELb1ELb1ELb0ELb0ELb0ELb0ELb1ELb1ELb0EEENS1_21CollectiveEpilogueFwdINS6_IJSA_NS7_ILi512EEESA_EEES9_SC_SE_Li256ELb1ELb1ELb1ELb0EEENS1_36VarlenDynamicPersistentTileSchedulerILi64ELi64ELi256ELi128ELb1ELb1ELb1ELb1ELb1ELb1EEEEEEEEEvNT_6ParamsE,"",@"SHT_CUDA_INFO"
	.sectionflags	@""
	.align	4


	//----- nvinfo : EIATTR_CUDA_API_VERSION
	.align		4
        /*0000*/ 	.byte	0x04, 0x37
        /*0002*/ 	.short	(.L_530 - .L_529)
.L_529:
        /*0004*/ 	.word	0x00000082


	//----- nvinfo : EIATTR_KPARAM_INFO
	.align		4
.L_530:
        /*0008*/ 	.byte	0x04, 0x17
        /*000a*/ 	.short	(.L_532 - .L_531)
.L_531:
        /*000c*/ 	.word	0x00000000
        /*0010*/ 	.short	0x0000
        /*0012*/ 	.short	0x0070
        /*0014*/ 	.byte	0x00, 0xf0, 0x01, 0x2a


	//----- nvinfo : EIATTR_SPARSE_MMA_MASK
	.align		4
.L_532:
        /*0018*/ 	.byte	0x03, 0x50
        /*001a*/ 	.short	0x0000


	//----- nvinfo : EIATTR_MAXREG_COUNT
	.align		4
        /*001c*/ 	.byte	0x03, 0x1b
        /*001e*/ 	.short	0x00a8


	//----- nvinfo : EIATTR_NUM_BARRIERS
	.align		4
        /*0020*/ 	.byte	0x02, 0x4c
        /*0022*/ 	.byte	0x10
	.zero		1


	//----- nvinfo : EIATTR_EXTERNS
	.align		4
        /*0024*/ 	.byte	0x04, 0x0f
        /*0026*/ 	.short	(.L_534 - .L_533)


	//   ....[0]....
	.align		4
.L_533:
        /*0028*/ 	.word	index@(__assertfail)


	//----- nvinfo : EIATTR_ANNOTATIONS
	.align		4
.L_534:
        /*002c*/ 	.byte	0x04, 0x55
        /*002e*/ 	.short	(.L_536 - .L_535)


	//   ....[0]....
.L_535:
        /* <DEDUP_REMOVED lines=20> */


	//----- nvinfo : EIATTR_MERCURY_ISA_VERSION
	.align		4
.L_536:
        /*0158*/ 	.byte	0x03, 0x5f
        /*015a*/ 	.short	0x0101


	//----- nvinfo : EIATTR_UNUSED_LOAD_BYTE_OFFSET
	.align		4
        /*015c*/ 	.byte	0x04, 0x44
        /*015e*/ 	.short	(.L_538 - .L_537)


	//   ....[0]....
.L_537:
        /*0160*/ 	.word	0x00000940
        /*0164*/ 	.word	0x0000fff0


	//   ....[1]....
        /*0168*/ 	.word	0x00009d40
        /*016c*/ 	.word	0x0000fff0


	//----- nvinfo : EIATTR_INT_WARP_WIDE_INSTR_OFFSETS
	.align		4
.L_538:
        /*0170*/ 	.byte	0x04, 0x31
        /*0172*/ 	.short	(.L_540 - .L_539)


	//   ....[0]....
.L_539:
        /*0174*/ 	.word	0x000000c0


	//   ....[1]....
        /*0178*/ 	.word	0x000000d0


	//   ....[2]....
        /*017c*/ 	.word	0x00000170


	//   ....[3]....
        /*0180*/ 	.word	0x000101a0


	//   ....[4]....
        /*0184*/ 	.word	0x00010230


	//   ....[5]....
        /*0188*/ 	.word	0x00013600


	//   ....[6]....
        /*018c*/ 	.word	0x00013690


	//----- nvinfo : EIATTR_COOP_GROUP_MASK_REGIDS
	.align		4
.L_540:
        /*0190*/ 	.byte	0x04, 0x29
        /*0192*/ 	.short	(.L_542 - .L_541)


	//   ....[0]....
.L_541:
        /*0194*/ 	.word	0xffffffff


	//   ....[1]....
        /*0198*/ 	.word	0xffffffff


	//   ....[2]....
        /*019c*/ 	.word	0xffffffff


	//   ....[3]....
        /*01a0*/ 	.word	0xffffffff


	//   ....[4]....
        /*01a4*/ 	.word	0xffffffff


	//   ....[5]....
        /*01a8*/ 	.word	0xffffffff


	//   ....[6]....
        /*01ac*/ 	.word	0xffffffff


	//   ....[7]....
        /*01b0*/ 	.word	0xffffffff


	//   ....[8]....
        /*01b4*/ 	.word	0xffffffff


	//   ....[9]....
        /*01b8*/ 	.word	0xffffffff


	//   ....[10]....
        /*01bc*/ 	.word	0xffffffff


	//   ....[11]....
        /*01c0*/ 	.word	0xffffffff


	//   ....[12]....
        /*01c4*/ 	.word	0xffffffff


	//   ....[13]....
        /*01c8*/ 	.word	0xffffffff


	//   ....[14]....
        /*01cc*/ 	.word	0xffffffff


	//   ....[15]....
        /*01d0*/ 	.word	0xffffffff


	//   ....[16]....
        /*01d4*/ 	.word	0xffffffff


	//   ....[17]....
        /*01d8*/ 	.word	0xffffffff


	//   ....[18]....
        /*01dc*/ 	.word	0xffffffff


	//   ....[19]....
        /*01e0*/ 	.word	0xffffffff


	//   ....[20]....
        /*01e4*/ 	.word	0xffffffff


	//   ....[21]....
        /*01e8*/ 	.word	0xffffffff


	//   ....[22]....
        /*01ec*/ 	.word	0xffffffff


	//   ....[23]....
        /*01f0*/ 	.word	0xffffffff


	//   ....[24]....
        /*01f4*/ 	.word	0xffffffff


	//   ....[25]....
        /*01f8*/ 	.word	0xffffffff


	//   ....[26]....
        /*01fc*/ 	.word	0xffffffff


	//   ....[27]....
        /*0200*/ 	.word	0xffffffff


	//   ....[28]....
        /*0204*/ 	.word	0xffffffff


	//   ....[29]....
        /*0208*/ 	.word	0xffffffff


	//   ....[30]....
        /*020c*/ 	.word	0xffffffff


	//   ....[31]....
        /*0210*/ 	.word	0xffffffff


	//   ....[32]....
        /*0214*/ 	.word	0xffffffff


	//   ....[33]....
        /*0218*/ 	.word	0xffffffff


	//   ....[34]....
        /*021c*/ 	.word	0xffffffff


	//   ....[35]....
        /*0220*/ 	.word	0xffffffff


	//   ....[36]....
        /*0224*/ 	.word	0xffffffff


	//   ....[37]....
        /*0228*/ 	.word	0xffffffff


	//   ....[38]....
        /*022c*/ 	.word	0xffffffff


	//   ....[39]....
        /*0230*/ 	.word	0xffffffff


	//   ....[40]....
        /*0234*/ 	.word	0xffffffff


	//   ....[41]....
        /*0238*/ 	.word	0xffffffff


	//   ....[42]....
        /*023c*/ 	.word	0xffffffff


	//   ....[43]....
        /*0240*/ 	.word	0xffffffff


	//   ....[44]....
        /*0244*/ 	.word	0xffffffff


	//   ....[45]....
        /*0248*/ 	.word	0xffffffff


	//   ....[46]....
        /*024c*/ 	.word	0xffffffff


	//   ....[47]....
        /*0250*/ 	.word	0xffffffff


	//   ....[48]....
        /*0254*/ 	.word	0xffffffff


	//   ....[49]....
        /*0258*/ 	.word	0xffffffff


	//   ....[50]....
        /*025c*/ 	.word	0xffffffff


	//   ....[51]....
        /*0260*/ 	.word	0xffffffff


	//   ....[52]....
        /*0264*/ 	.word	0xffffffff


	//   ....[53]....
        /*0268*/ 	.word	0xffffffff


	//   ....[54]....
        /*026c*/ 	.word	0xffffffff


	//   ....[55]....
        /*0270*/ 	.word	0xffffffff


	//   ....[56]....
        /*0274*/ 	.word	0xffffffff


	//   ....[57]....
        /*0278*/ 	.word	0xffffffff


	//   ....[58]....
        /*027c*/ 	.word	0xffffffff


	//   ....[59]....
        /*0280*/ 	.word	0xffffffff


	//   ....[60]....
        /*0284*/ 	.word	0xffffffff


	//   ....[61]....
        /*0288*/ 	.word	0xffffffff


	//   ....[62]....
        /*028c*/ 	.word	0xffffffff


	//   ....[63]....
        /*0290*/ 	.word	0xffffffff


	//   ....[64]....
        /*0294*/ 	.word	0xffffffff


	//   ....[65]....
        /*0298*/ 	.word	0xffffffff


	//   ....[66]....
        /*029c*/ 	.word	0xffffffff


	//   ....[67]....
        /*02a0*/ 	.word	0xffffffff


	//   ....[68]....
        /*02a4*/ 	.word	0xffffffff


	//   ....[69]....
        /*02a8*/ 	.word	0xffffffff


	//   ....[70]....
        /*02ac*/ 	.word	0xffffffff


	//   ....[71]....
        /*02b0*/ 	.word	0xffffffff


	//   ....[72]....
        /*02b4*/ 	.word	0xffffffff


	//   ....[73]....
        /*02b8*/ 	.word	0xffffffff


	//   ....[74]....
        /*02bc*/ 	.word	0xffffffff


	//   ....[75]....
        /*02c0*/ 	.word	0xffffffff


	//   ....[76]....
        /*02c4*/ 	.word	0xffffffff


	//   ....[77]....
        /*02c8*/ 	.word	0xffffffff


	//   ....[78]....
        /*02cc*/ 	.word	0xffffffff


	//   ....[79]....
        /*02d0*/ 	.word	0xffffffff


	//   ....[80]....
        /*02d4*/ 	.word	0xffffffff


	//   ....[81]....
        /*02d8*/ 	.word	0xffffffff


	//   ....[82]....
        /*02dc*/ 	.word	0xffffffff


	//   ....[83]....
        /*02e0*/ 	.word	0xffffffff


	//   ....[84]....
        /*02e4*/ 	.word	0xffffffff


	//   ....[85]....
        /*02e8*/ 	.word	0xffffffff


	//   ....[86]....
        /*02ec*/ 	.word	0xffffffff


	//   ....[87]....
        /*02f0*/ 	.word	0xffffffff


	//   ....[88]....
        /*02f4*/ 	.word	0xffffffff


	//   ....[89]....
        /*02f8*/ 	.word	0xffffffff


	//   ....[90]....
        /*02fc*/ 	.word	0xffffffff


	//   ....[91]....
        /*0300*/ 	.word	0xffffffff


	//   ....[92]....
        /*0304*/ 	.word	0xffffffff


	//   ....[93]....
        /*0308*/ 	.word	0xffffffff


	//   ....[94]....
        /*030c*/ 	.word	0xffffffff


	//   ....[95]....
        /*0310*/ 	.word	0xffffffff


	//   ....[96]....
        /*0314*/ 	.word	0xffffffff


	//   ....[97]....
        /*0318*/ 	.word	0xffffffff


	//   ....[98]....
        /*031c*/ 	.word	0xffffffff


	//   ....[99]....
        /*0320*/ 	.word	0xffffffff


	//   ....[100]....
        /*0324*/ 	.word	0xffffffff


	//   ....[101]....
        /*0328*/ 	.word	0xffffffff


	//   ....[102]....
        /*032c*/ 	.word	0xffffffff


	//   ....[103]....
        /*0330*/ 	.word	0xffffffff


	//   ....[104]....
        /*0334*/ 	.word	0xffffffff


	//   ....[105]....
        /*0338*/ 	.word	0xffffffff


	//   ....[106]....
        /*033c*/ 	.word	0xffffffff


	//   ....[107]....
        /*0340*/ 	.word	0xffffffff


	//   ....[108]....
        /*0344*/ 	.word	0xffffffff


	//   ....[109]....
        /*0348*/ 	.word	0xffffffff


	//   ....[110]....
        /*034c*/ 	.word	0xffffffff


	//   ....[111]....
        /*0350*/ 	.word	0xffffffff


	//   ....[112]....
        /*0354*/ 	.word	0xffffffff


	//   ....[113]....
        /*0358*/ 	.word	0xffffffff


	//   ....[114]....
        /*035c*/ 	.word	0xffffffff


	//   ....[115]....
        /*0360*/ 	.word	0xffffffff


	//   ....[116]....
        /*0364*/ 	.word	0xffffffff


	//   ....[117]....
        /*0368*/ 	.word	0xffffffff


	//   ....[118]....
        /*036c*/ 	.word	0xffffffff


	//   ....[119]....
        /*0370*/ 	.word	0xffffffff


	//   ....[120]....
        /*0374*/ 	.word	0xffffffff


	//   ....[121]....
        /*0378*/ 	.word	0xffffffff


	//   ....[122]....
        /*037c*/ 	.word	0xffffffff


	//   ....[123]....
        /*0380*/ 	.word	0xffffffff


	//   ....[124]....
        /*0384*/ 	.word	0x0500000f


	//   ....[125]....
        /*0388*/ 	.word	0x0500000f


	//   ....[126]....
        /*038c*/ 	.word	0x0500000f


	//   ....[127]....
        /*0390*/ 	.word	0x0500000f


	//   ....[128]....
        /*0394*/ 	.word	0x0500000f


	//   ....[129]....
        /*0398*/ 	.word	0x0500000f


	//   ....[130]....
        /*039c*/ 	.word	0x0500000f


	//   ....[131]....
        /*03a0*/ 	.word	0x0500000f


	//   ....[132]....
        /*03a4*/ 	.word	0x0500000f


	//   ....[133]....
        /*03a8*/ 	.word	0x0500000f


	//   ....[134]....
        /*03ac*/ 	.word	0x0500000f


	//   ....[135]....
        /*03b0*/ 	.word	0x0500000f


	//   ....[136]....
        /*03b4*/ 	.word	0x0500000f


	//   ....[137]....
        /*03b8*/ 	.word	0x0500000f


	//   ....[138]....
        /*03bc*/ 	.word	0x0500000f


	//   ....[139]....
        /*03c0*/ 	.word	0x0500000f


	//   ....[140]....
        /*03c4*/ 	.word	0x0500000f


	//   ....[141]....
        /*03c8*/ 	.word	0x0500000f


	//   ....[142]....
        /*03cc*/ 	.word	0x0500000f


	//   ....[143]....
        /*03d0*/ 	.word	0x0500000f


	//   ....[144]....
        /*03d4*/ 	.word	0x0500000f


	//   ....[145]....
        /*03d8*/ 	.word	0x0500000f


	//   ....[146]....
        /*03dc*/ 	.word	0x0500000f


	//   ....[147]....
        /*03e0*/ 	.word	0x0500000f


	//   ....[148]....
        /*03e4*/ 	.word	0x0500000f


	//   ....[149]....
        /*03e8*/ 	.word	0x0500000f


	//   ....[150]....
        /*03ec*/ 	.word	0x0500000f


	//   ....[151]....
        /*03f0*/ 	.word	0x0500000f


	//   ....[152]....
        /*03f4*/ 	.word	0x0500000f


	//   ....[153]....
        /*03f8*/ 	.word	0x0500000f


	//   ....[154]....
        /*03fc*/ 	.word	0x0500000f


	//   ....[155]....
        /*0400*/ 	.word	0x0500000f


	//   ....[156]....
        /*0404*/ 	.word	0x0500000f


	//   ....[157]....
        /*0408*/ 	.word	0x0500000f


	//   ....[158]....
        /*040c*/ 	.word	0x0500000f


	//   ....[159]....
        /*0410*/ 	.word	0x0500000f


	//   ....[160]....
        /*0414*/ 	.word	0x0500000f


	//   ....[161]....
        /*0418*/ 	.word	0x0500000f


	//   ....[162]....
        /*041c*/ 	.word	0x0500000f


	//   ....[163]....
        /*0420*/ 	.word	0x0500000f


	//   ....[164]....
        /*0424*/ 	.word	0x0500000f


	//   ....[165]....
        /*0428*/ 	.word	0x0500000f


	//   ....[166]....
        /*042c*/ 	.word	0x0500000f


	//   ....[167]....
        /*0430*/ 	.word	0x0500000f


	//   ....[168]....
        /*0434*/ 	.word	0x0500000f


	//   ....[169]....
        /*0438*/ 	.word	0x0500000f


	//   ....[170]....
        /*043c*/ 	.word	0x0500000f


	//   ....[171]....
        /*0440*/ 	.word	0x0500000f


	//   ....[172]....
        /*0444*/ 	.word	0x0500000f


	//   ....[173]....
        /*0448*/ 	.word	0x0500000f


	//   ....[174]....
        /*044c*/ 	.word	0x0500000f


	//   ....[175]....
        /*0450*/ 	.word	0x0500000f


	//   ....[176]....
        /*0454*/ 	.word	0x0500000f


	//   ....[177]....
        /*0458*/ 	.word	0x0500000f


	//   ....[178]....
        /*045c*/ 	.word	0x0500000f


	//   ....[179]....
        /*0460*/ 	.word	0x0500000f


	//   ....[180]....
        /*0464*/ 	.word	0x0500000f


	//   ....[181]....
        /*0468*/ 	.word	0x0500000f


	//   ....[182]....
        /*046c*/ 	.word	0x0500000f


	//   ....[183]....
        /*0470*/ 	.word	0x0500000f


	//----- nvinfo : EIATTR_COOP_GROUP_INSTR_OFFSETS
	.align		4
.L_542:
        /*0474*/ 	.byte	0x04, 0x28
        /*0476*/ 	.short	(.L_544 - .L_543)


	//   ....[0]....
.L_543:
        /*0478*/ 	.word	0x00000070


	//   ....[1]....
        /*047c*/ 	.word	0x000000b0


	//   ....[2]....
        /*0480*/ 	.word	0x00000290


	//   ....[3]....
        /*0484*/ 	.word	0x000003f0


	//   ....[4]....
        /*0488*/ 	.word	0x00000510


	//   ....[5]....
        /*048c*/ 	.word	0x00000670


	//   ....[6]....
        /*0490*/ 	.word	0x00002050


	//   ....[7]....
        /*0494*/ 	.word	0x00004120


	//   ....[8]....
        /*0498*/ 	.word	0x000047b0


	//   ....[9]....
        /*049c*/ 	.word	0x000047e0


	//   ....[10]....
        /*04a0*/ 	.word	0x00004ba0


	//   ....[11]....
        /*04a4*/ 	.word	0x00004ca0


	//   ....[12]....
        /*04a8*/ 	.word	0x00004ed0


	//   ....[13]....
        /*04ac*/ 	.word	0x00005020


	//   ....[14]....
        /*04b0*/ 	.word	0x000058d0


	//   ....[15]....
        /*04b4*/ 	.word	0x00005df0


	//   ....[16]....
        /*04b8*/ 	.word	0x00005e00


	//   ....[17]....
        /*04bc*/ 	.word	0x000063a0


	//   ....[18]....
        /*04c0*/ 	.word	0x000063d0


	//   ....[19]....
        /*04c4*/ 	.word	0x000068c0


	//   ....[20]....
        /*04c8*/ 	.word	0x00006a90


	//   ....[21]....
        /*04cc*/ 	.word	0x00007850


	//   ....[22]....
        /*04d0*/ 	.word	0x00007d90


	//   ....[23]....
        /*04d4*/ 	.word	0x00007db0


	//   ....[24]....
        /*04d8*/ 	.word	0x000084e0


	//   ....[25]....
        /*04dc*/ 	.word	0x00008590


	//   ....[26]....
        /*04e0*/ 	.word	0x00009160


	//   ....[27]....
        /*04e4*/ 	.word	0x00009240


	//   ....[28]....
        /*04e8*/ 	.word	0x000092b0


	//   ....[29]....
        /*04ec*/ 	.word	0x000092d0


	//   ....[30]....
        /*04f0*/ 	.word	0x00009300


	//   ....[31]....
        /*04f4*/ 	.word	0x0000ab20


	//   ....[32]....
        /*04f8*/ 	.word	0x0000af10


	//   ....[33]....
        /*04fc*/ 	.word	0x0000af20


	//   ....[34]....
        /*0500*/ 	.word	0x0000af30


	//   ....[35]....
        /*0504*/ 	.word	0x0000af60


	//   ....[36]....
        /*0508*/ 	.word	0x0000bbd0


	//   ....[37]....
        /*050c*/ 	.word	0x0000bbf0


	//   ....[38]....
        /*0510*/ 	.word	0x0000bea0


	//   ....[39]....
        /*0514*/ 	.word	0x0000bec0


	//   ....[40]....
        /*0518*/ 	.word	0x0000c5d0


	//   ....[41]....
        /*051c*/ 	.word	0x0000c600


	//   ....[42]....
        /*0520*/ 	.word	0x0000ceb0


	//   ....[43]....
        /*0524*/ 	.word	0x0000ced0


	//   ....[44]....
        /*0528*/ 	.word	0x0000e290


	//   ....[45]....
        /*052c*/ 	.word	0x0000e2d0


	//   ....[46]....
        /*0530*/ 	.word	0x0000e510


	//   ....[47]....
        /*0534*/ 	.word	0x0000e530


	//   ....[48]....
        /*0538*/ 	.word	0x0000e7f0


	//   ....[49]....
        /*053c*/ 	.word	0x0000e9e0


	//   ....[50]....
        /*0540*/ 	.word	0x0000ea10


	//   ....[51]....
        /*0544*/ 	.word	0x0000ea40


	//   ....[52]....
        /*0548*/ 	.word	0x0000ea70


	//   ....[53]....
        /*054c*/ 	.word	0x0000eaa0


	//   ....[54]....
        /*0550*/ 	.word	0x0000ead0


	//   ....[55]....
        /*0554*/ 	.word	0x0000ec40


	//   ....[56]....
        /*0558*/ 	.word	0x0000ec70


	//   ....[57]....
        /*055c*/ 	.word	0x0000eca0


	//   ....[58]....
        /*0560*/ 	.word	0x0000ecd0


	//   ....[59]....
        /*0564*/ 	.word	0x0000ed00


	//   ....[60]....
        /*0568*/ 	.word	0x0000ed30


	//   ....[61]....
        /*056c*/ 	.word	0x0000edc0


	//   ....[62]....
        /*0570*/ 	.word	0x0000edf0


	//   ....[63]....
        /*0574*/ 	.word	0x0000ee00


	//   ....[64]....
        /*0578*/ 	.word	0x0000ee40


	//   ....[65]....
        /*057c*/ 	.word	0x00010f10


	//   ....[66]....
        /*0580*/ 	.word	0x00010f30


	//   ....[67]....
        /*0584*/ 	.word	0x00010fc0


	//   ....[68]....
        /*0588*/ 	.word	0x00010fe0


	//   ....[69]....
        /*058c*/ 	.word	0x00011060


	//   ....[70]....
        /*0590*/ 	.word	0x00011080


	//   ....[71]....
        /*0594*/ 	.word	0x00011090


	//   ....[72]....
        /*0598*/ 	.word	0x000110a0


	//   ....[73]....
        /*059c*/ 	.word	0x00011800


	//   ....[74]....
        /*05a0*/ 	.word	0x00011830


	//   ....[75]....
        /*05a4*/ 	.word	0x000118d0


	//   ....[76]....
        /*05a8*/ 	.word	0x000118f0


	//   ....[77]....
        /*05ac*/ 	.word	0x00011970


	//   ....[78]....
        /*05b0*/ 	.word	0x00011990


	//   ....[79]....
        /*05b4*/ 	.word	0x000119a0


	//   ....[80]....
        /*05b8*/ 	.word	0x000119b0


	//   ....[81]....
        /*05bc*/ 	.word	0x00011e30


	//   ....[82]....
        /*05c0*/ 	.word	0x00011ef0


	//   ....[83]....
        /*05c4*/ 	.word	0x00012040


	//   ....[84]....
        /*05c8*/ 	.word	0x00012080


	//   ....[85]....
        /*05cc*/ 	.word	0x00012090


	//   ....[86]....
        /*05d0*/ 	.word	0x000120a0


	//   ....[87]....
        /*05d4*/ 	.word	0x000121f0


	//   ....[88]....
        /*05d8*/ 	.word	0x00012340


	//   ....[89]....
        /*05dc*/ 	.word	0x00012b30


	//   ....[90]....
        /*05e0*/ 	.word	0x00012b50


	//   ....[91]....
        /*05e4*/ 	.word	0x00012ba0


	//   ....[92]....
        /*05e8*/ 	.word	0x00012bb0


	//   ....[93]....
        /*05ec*/ 	.word	0x00012bf0


	//   ....[94]....
        /*05f0*/ 	.word	0x00012c00


	//   ....[95]....
        /*05f4*/ 	.word	0x00012c10


	//   ....[96]....
        /*05f8*/ 	.word	0x00012c50


	//   ....[97]....
        /*05fc*/ 	.word	0x00012f50


	//   ....[98]....
        /*0600*/ 	.word	0x00012f90


	//   ....[99]....
        /*0604*/ 	.word	0x00012fb0


	//   ....[100]....
        /*0608*/ 	.word	0x00012fd0


	//   ....[101]....
        /*060c*/ 	.word	0x00013000


	//   ....[102]....
        /*0610*/ 	.word	0x00013020


	//   ....[103]....
        /*0614*/ 	.word	0x00013120


	//   ....[104]....
        /*0618*/ 	.word	0x00013270


	//   ....[105]....
        /*061c*/ 	.word	0x000138b0


	//   ....[106]....
        /*0620*/ 	.word	0x000138e0


	//   ....[107]....
        /*0624*/ 	.word	0x00013940


	//   ....[108]....
        /*0628*/ 	.word	0x00013970


	//   ....[109]....
        /*062c*/ 	.word	0x000139a0


	//   ....[110]....
        /*0630*/ 	.word	0x000139d0


	//   ....[111]....
        /*0634*/ 	.word	0x00013a00


	//   ....[112]....
        /*0638*/ 	.word	0x00013a30


	//   ....[113]....
        /*063c*/ 	.word	0x00013bd0


	//   ....[114]....
        /*0640*/ 	.word	0x00013c00


	//   ....[115]....
        /*0644*/ 	.word	0x00013c30


	//   ....[116]....
        /*0648*/ 	.word	0x00013c60


	//   ....[117]....
        /*064c*/ 	.word	0x00013c90


	//   ....[118]....
        /*0650*/ 	.word	0x00013cc0


	//   ....[119]....
        /*0654*/ 	.word	0x00013d80


	//   ....[120]....
        /*0658*/ 	.word	0x00013da0


	//   ....[121]....
        /*065c*/ 	.word	0x00013dc0


	//   ....[122]....
        /*0660*/ 	.word	0x00013e20


	//   ....[123]....
        /*0664*/ 	.word	0x00014840


	//   ....[124]....
        /*0668*/ 	.word	0x00014e90


	//   ....[125]....
        /*066c*/ 	.word	0x00014f80


	//   ....[126]....
        /*0670*/ 	.word	0x00015020


	//   ....[127]....
        /*0674*/ 	.word	0x00015080


	//   ....[128]....
        /*0678*/ 	.word	0x00015170


	//   ....[129]....
        /*067c*/ 	.word	0x000151e0


	//   ....[130]....
        /*0680*/ 	.word	0x000152d0


	//   ....[131]....
        /*0684*/ 	.word	0x00015340


	//   ....[132]....
        /*0688*/ 	.word	0x000153e0


	//   ....[133]....
        /*068c*/ 	.word	0x000154d0


	//   ....[134]....
        /*0690*/ 	.word	0x00015540


	//   ....[135]....
        /*0694*/ 	.word	0x000155a0


	//   ....[136]....
        /*0698*/ 	.word	0x00015690


	//   ....[137]....
        /*069c*/ 	.word	0x000156f0


	//   ....[138]....
        /*06a0*/ 	.word	0x000157f0


	//   ....[139]....
        /*06a4*/ 	.word	0x00015850


	//   ....[140]....
        /*06a8*/ 	.word	0x000158f0


	//   ....[141]....
        /*06ac*/ 	.word	0x00015a70


	//   ....[142]....
        /*06b0*/ 	.word	0x00015b70


	//   ....[143]....
        /*06b4*/ 	.word	0x00015df0


	//   ....[144]....
        /*06b8*/ 	.word	0x00015e40


	//   ....[145]....
        /*06bc*/ 	.word	0x00016010


	//   ....[146]....
        /*06c0*/ 	.word	0x00016060


	//   ....[147]....
        /*06c4*/ 	.word	0x00016230


	//   ....[148]....
        /*06c8*/ 	.word	0x00016280


	//   ....[149]....
        /*06cc*/ 	.word	0x00016370


	//   ....[150]....
        /*06d0*/ 	.word	0x00016410


	//   ....[151]....
        /*06d4*/ 	.word	0x00016470


	//   ....[152]....
        /*06d8*/ 	.word	0x00016520


	//   ....[153]....
        /*06dc*/ 	.word	0x00016580


	//   ....[154]....
        /*06e0*/ 	.word	0x00016630


	//   ....[155]....
        /*06e4*/ 	.word	0x00016690


	//   ....[156]....
        /*06e8*/ 	.word	0x00016740


	//   ....[157]....
        /*06ec*/ 	.word	0x00016830


	//   ....[158]....
        /*06f0*/ 	.word	0x00016910


	//   ....[159]....
        /*06f4*/ 	.word	0x00016a20


	//   ....[160]....
        /*06f8*/ 	.word	0x00016b20


	//   ....[161]....
        /*06fc*/ 	.word	0x00016c50


	//   ....[162]....
        /*0700*/ 	.word	0x00016d30


	//   ....[163]....
        /*0704*/ 	.word	0x00016e30


	//   ....[164]....
        /*0708*/ 	.word	0x00016f10


	//   ....[165]....
        /*070c*/ 	.word	0x00016fa0


	//   ....[166]....
        /*0710*/ 	.word	0x00017040


	//   ....[167]....
        /*0714*/ 	.word	0x000171b0


	//   ....[168]....
        /*0718*/ 	.word	0x00017220


	//   ....[169]....
        /*071c*/ 	.word	0x00017290


	//   ....[170]....
        /*0720*/ 	.word	0x00017300


	//   ....[171]....
        /*0724*/ 	.word	0x00017370


	//   ....[172]....
        /*0728*/ 	.word	0x000173f0


	//   ....[173]....
        /*072c*/ 	.word	0x00017470


	//   ....[174]....
        /*0730*/ 	.word	0x00017500


	//   ....[175]....
        /*0734*/ 	.word	0x00017570


	//   ....[176]....
        /*0738*/ 	.word	0x000175e0


	//   ....[177]....
        /*073c*/ 	.word	0x00017650


	//   ....[178]....
        /*0740*/ 	.word	0x000176d0


	//   ....[179]....
        /*0744*/ 	.word	0x00017740


	//   ....[180]....
        /*0748*/ 	.word	0x000177d0


	//   ....[181]....
        /*074c*/ 	.word	0x00017830


	//   ....[182]....
        /*0750*/ 	.word	0x000178c0


	//   ....[183]....
        /*0754*/ 	.word	0x000179f0


	//----- nvinfo : EIATTR_REG_RECONFIG
	.align		4
.L_544:
        /*0758*/ 	.byte	0x01, 0x54
	.zero		2


	//----- nvinfo : EIATTR_SYSCALL_OFFSETS
	.align		4
        /*075c*/ 	.byte	0x04, 0x46
        /*075e*/ 	.short	(.L_546 - .L_545)


	//   ....[0]....
.L_545:
        /*0760*/ 	.word	0x000042f0


	//   ....[1]....
        /*0764*/ 	.word	0x00010390


	//   ....[2]....
        /*0768*/ 	.word	0x000104e0


	//   ....[3]....
        /*076c*/ 	.word	0x000105d0


	//   ....[4]....
        /*0770*/ 	.word	0x000114c0


	//----- nvinfo : EIATTR_MBARRIER_INSTR_OFFSETS
	.align		4
.L_546:
        /*0774*/ 	.byte	0x04, 0x39
        /*0776*/ 	.short	(.L_548 - .L_547)


	//   ....[0]....
.L_547:
        /*0778*/ 	.word	0x00000180
        /*077c*/ 	.word	0x000000ff
        /*0780*/ 	.word	0x00028c00
        /*0784*/ 	.short	0x0100
        /*0786*/ 	.byte	0x08
	.zero		1


	//   ....[1]....
        /*0788*/ 	.word	0x00000190
        /*078c*/ 	.word	0x000000ff
        /*0790*/ 	.word	0x00028c20
        /*0794*/ 	.short	0x0100
        /*0796*/ 	.byte	0x08
	.zero		1


	//   ....[2]....
        /*0798*/ 	.word	0x00000240
        /*079c*/ 	.word	0x000000ff
        /*07a0*/ 	.word	0x00028c30
        /*07a4*/ 	.short	0x0100
        /*07a6*/ 	.byte	0x06
	.zero		1


	//   ....[3]....
        /*07a8*/ 	.word	0x00000250
        /*07ac*/ 	.word	0x000000ff
        /*07b0*/ 	.word	0x00028c40
        /*07b4*/ 	.short	0x0100
        /*07b6*/ 	.byte	0x06
	.zero		1


	//   ....[4]....
        /*07b8*/ 	.word	0x00000260
        /*07bc*/ 	.word	0x000000ff
        /*07c0*/ 	.word	0x00028c38
        /*07c4*/ 	.short	0x0100
        /*07c6*/ 	.byte	0x06
	.zero		1


	//   ....[5]....
        /*07c8*/ 	.word	0x00000270
        /*07cc*/ 	.word	0x000000ff
        /*07d0*/ 	.word	0x00028c48
        /*07d4*/ 	.short	0x0100
        /*07d6*/ 	.byte	0x06
	.zero		1


	//   ....[6]....
        /*07d8*/ 	.word	0x000003a0
        /*07dc*/ 	.word	0x000000ff
        /*07e0*/ 	.word	0x00028c50
        /*07e4*/ 	.short	0x0100
        /*07e6*/ 	.byte	0x08
	.zero		1


	//   ....[7]....
        /*07e8*/ 	.word	0x000003b0
        /*07ec*/ 	.word	0x000000ff
        /*07f0*/ 	.word	0x00028c60
        /*07f4*/ 	.short	0x0100
        /*07f6*/ 	.byte	0x08
	.zero		1


	//   ....[8]....
        /*07f8*/ 	.word	0x000003c0
        /*07fc*/ 	.word	0x000000ff
        /*0800*/ 	.word	0x00028c58
        /*0804*/ 	.short	0x0100
        /*0806*/ 	.byte	0x08
	.zero		1


	//   ....[9]....
        /*0808*/ 	.word	0x000003d0
        /*080c*/ 	.word	0x000000ff
        /*0810*/ 	.word	0x00028c68
        /*0814*/ 	.short	0x0100
        /*0816*/ 	.byte	0x08
	.zero		1


	//   ....[10]....
        /*0818*/ 	.word	0x000004c0
        /*081c*/ 	.word	0x000000ff
        /*0820*/ 	.word	0x00028c70
        /*0824*/ 	.short	0x0100
        /*0826*/ 	.byte	0x06
	.zero		1


	//   ....[11]....
        /*0828*/ 	.word	0x000004d0
        /*082c*/ 	.word	0x000000ff
        /*0830*/ 	.word	0x00028c80
        /*0834*/ 	.short	0x0100
        /*0836*/ 	.byte	0x06
	.zero		1


	//   ....[12]....
        /*0838*/ 	.word	0x000004e0
        /*083c*/ 	.word	0x000000ff
        /*0840*/ 	.word	0x00028c78
        /*0844*/ 	.short	0x0100
        /*0846*/ 	.byte	0x06
	.zero		1


	//   ....[13]....
        /*0848*/ 	.word	0x000004f0
        /*084c*/ 	.word	0x000000ff
        /*0850*/ 	.word	0x00028c88
        /*0854*/ 	.short	0x0100
        /*0856*/ 	.byte	0x06
	.zero		1


	//   ....[14]....
        /*0858*/ 	.word	0x00000620
        /*085c*/ 	.word	0x000000ff
        /*0860*/ 	.word	0x00028c90
        /*0864*/ 	.short	0x0100
        /*0866*/ 	.byte	0x08
	.zero		1


	//   ....[15]....
        /*0868*/ 	.word	0x00000630
        /*086c*/ 	.word	0x000000ff
        /*0870*/ 	.word	0x00028ca0
        /*0874*/ 	.short	0x0100
        /*0876*/ 	.byte	0x08
	.zero		1


	//   ....[16]....
        /*0878*/ 	.word	0x00000640
        /*087c*/ 	.word	0x000000ff
        /*0880*/ 	.word	0x00028c98
        /*0884*/ 	.short	0x0100
        /*0886*/ 	.byte	0x08
	.zero		1


	//   ....[17]....
        /*0888*/ 	.word	0x00000650
        /*088c*/ 	.word	0x000000ff
        /*0890*/ 	.word	0x00028ca8
        /*0894*/ 	.short	0x0100
        /*0896*/ 	.byte	0x08
	.zero		1


	//   ....[18]....
        /*0898*/ 	.word	0x00000790
        /*089c*/ 	.word	0x000000ff
        /*08a0*/ 	.word	0x00028cb0
        /*08a4*/ 	.short	0x0100
        /*08a6*/ 	.byte	0x08
	.zero		1


	//   ....[19]....
        /*08a8*/ 	.word	0x000007a0
        /*08ac*/ 	.word	0x000000ff
        /*08b0*/ 	.word	0x00028cc0
        /*08b4*/ 	.short	0x0100
        /*08b6*/ 	.byte	0x08
	.zero		1


	//   ....[20]....
        /*08b8*/ 	.word	0x000007b0
        /*08bc*/ 	.word	0x000000ff
        /*08c0*/ 	.word	0x00028cb8
        /*08c4*/ 	.short	0x0100
        /*08c6*/ 	.byte	0x08
	.zero		1


	//   ....[21]....
        /*08c8*/ 	.word	0x000007c0
        /*08cc*/ 	.word	0x000000ff
        /*08d0*/ 	.word	0x00028cc8
        /*08d4*/ 	.short	0x0100
        /*08d6*/ 	.byte	0x08
	.zero		1


	//   ....[22]....
        /*08d8*/ 	.word	0x00002190
        /*08dc*/ 	.word	0x000000ff
        /*08e0*/ 	.word	0x00028c50
        /*08e4*/ 	.short	0x010a
        /*08e6*/ 	.byte	0x17
	.zero		1


	//   ....[23]....
        /*08e8*/ 	.word	0x00002430
        /*08ec*/ 	.word	0x000000ff
        /*08f0*/ 	.word	0x00000000
        /*08f4*/ 	.short	0x0101
        /*08f6*/ 	.byte	0x06
	.zero		1


	//   ....[24]....
        /*08f8*/ 	.word	0x00002dc0
        /*08fc*/ 	.word	0x000000ff
        /*0900*/ 	.word	0x00028c50
        /*0904*/ 	.short	0x010a
        /*0906*/ 	.byte	0x17
	.zero		1


	//   ....[25]....
        /*0908*/ 	.word	0x00002e00
        /*090c*/ 	.word	0x000000ff
        /*0910*/ 	.word	0x00028c50
        /*0914*/ 	.short	0x010a
        /*0916*/ 	.byte	0x17
	.zero		1


	//   ....[26]....
        /*0918*/ 	.word	0x00002ff0
        /*091c*/ 	.word	0x000000ff
        /*0920*/ 	.word	0x00000000
        /*0924*/ 	.short	0x0101
        /*0926*/ 	.byte	0x06
	.zero		1


	//   ....[27]....
        /*0928*/ 	.word	0x000043a0
        /*092c*/ 	.word	0x000000ff
        /*0930*/ 	.word	0x00028c00
        /*0934*/ 	.short	0x010a
        /*0936*/ 	.byte	0x28
	.zero		1


	//   ....[28]....
        /*0938*/ 	.word	0x00004420
        /*093c*/ 	.word	0x00000007
        /*0940*/ 	.word	0x00028c30
        /*0944*/ 	.short	0x010a
        /*0946*/ 	.byte	0x3f
	.zero		1


	//   ....[29]....
        /*0948*/ 	.word	0x00004460
        /*094c*/ 	.word	0x00000007
        /*0950*/ 	.word	0x00028c30
        /*0954*/ 	.short	0x010a
        /*0956*/ 	.byte	0x3f
	.zero		1


	//   ....[30]....
        /*0958*/ 	.word	0x00004890
        /*095c*/ 	.word	0x000000ff
        /*0960*/ 	.word	0x00000000
        /*0964*/ 	.short	0x0101
        /*0966*/ 	.byte	0x06
	.zero		1


	//   ....[31]....
        /*0968*/ 	.word	0x00005690
        /*096c*/ 	.word	0x00000007
        /*0970*/ 	.word	0x00028c50
        /*0974*/ 	.short	0x010a
        /*0976*/ 	.byte	0x3f
	.zero		1


	//   ....[32]....
        /*0978*/ 	.word	0x000056d0
        /*097c*/ 	.word	0x00000007
        /*0980*/ 	.word	0x00028c50
        /*0984*/ 	.short	0x010a
        /*0986*/ 	.byte	0x3f
	.zero		1


	//   ....[33]....
        /*0988*/ 	.word	0x000059d0
        /*098c*/ 	.word	0x000000ff
        /*0990*/ 	.word	0x00000000
        /*0994*/ 	.short	0x0101
        /*0996*/ 	.byte	0x06
	.zero		1


	//   ....[34]....
        /*0998*/ 	.word	0x00005b30
        /*099c*/ 	.word	0x000000ff
        /*09a0*/ 	.word	0x00028c30
        /*09a4*/ 	.short	0x010a
        /*09a6*/ 	.byte	0x17
	.zero		1


	//   ....[35]....
        /*09a8*/ 	.word	0x00005b70
        /*09ac*/ 	.word	0x000000ff
        /*09b0*/ 	.word	0x00028c30
        /*09b4*/ 	.short	0x010a
        /*09b6*/ 	.byte	0x17
	.zero		1


	//   ....[36]....
        /*09b8*/ 	.word	0x00005e50
        /*09bc*/ 	.word	0x000000ff
        /*09c0*/ 	.word	0x00000000
        /*09c4*/ 	.short	0x0101
        /*09c6*/ 	.byte	0x06
	.zero		1


	//   ....[37]....
        /*09c8*/ 	.word	0x00007610
        /*09cc*/ 	.word	0x000000ff
        /*09d0*/ 	.word	0x00028c50
        /*09d4*/ 	.short	0x010a
        /*09d6*/ 	.byte	0x17
	.zero		1


	//   ....[38]....
        /*09d8*/ 	.word	0x00007650
        /*09dc*/ 	.word	0x000000ff
        /*09e0*/ 	.word	0x00028c50
        /*09e4*/ 	.short	0x010a
        /*09e6*/ 	.byte	0x17
	.zero		1


	//   ....[39]....
        /*09e8*/ 	.word	0x00007910
        /*09ec*/ 	.word	0x000000ff
        /*09f0*/ 	.word	0x00000000
        /*09f4*/ 	.short	0x0101
        /*09f6*/ 	.byte	0x17
	.zero		1


	//   ....[40]....
        /*09f8*/ 	.word	0x00007a40
        /*09fc*/ 	.word	0x000000ff
        /*0a00*/ 	.word	0x00028c30
        /*0a04*/ 	.short	0x010a
        /*0a06*/ 	.byte	0x16
	.zero		1


	//   ....[41]....
        /*0a08*/ 	.word	0x00007a80
        /*0a0c*/ 	.word	0x000000ff
        /*0a10*/ 	.word	0x00028c30
        /*0a14*/ 	.short	0x010a
        /*0a16*/ 	.byte	0x16
	.zero		1


	//   ....[42]....
        /*0a18*/ 	.word	0x00007cc0
        /*0a1c*/ 	.word	0x000000ff
        /*0a20*/ 	.word	0x00000000
        /*0a24*/ 	.short	0x0101
        /*0a26*/ 	.byte	0x06
	.zero		1


	//   ....[43]....
        /*0a28*/ 	.word	0x00008f20
        /*0a2c*/ 	.word	0x000000ff
        /*0a30*/ 	.word	0x00028c50
        /*0a34*/ 	.short	0x010a
        /*0a36*/ 	.byte	0x16
	.zero		1


	//   ....[44]....
        /*0a38*/ 	.word	0x00008f60
        /*0a3c*/ 	.word	0x000000ff
        /*0a40*/ 	.word	0x00028c50
        /*0a44*/ 	.short	0x010a
        /*0a46*/ 	.byte	0x16
	.zero		1


	//   ....[45]....
        /*0a48*/ 	.word	0x00009220
        /*0a4c*/ 	.word	0x000000ff
        /*0a50*/ 	.word	0x00000000
        /*0a54*/ 	.short	0x0101
        /*0a56*/ 	.byte	0x16
	.zero		1


	//   ....[46]....
        /*0a58*/ 	.word	0x0000bbe0
        /*0a5c*/ 	.word	0x000000ff
        /*0a60*/ 	.word	0x00000000
        /*0a64*/ 	.short	0x0101
        /*0a66*/ 	.byte	0x04
	.zero		1


	//   ....[47]....
        /*0a68*/ 	.word	0x0000c4e0
        /*0a6c*/ 	.word	0x000000ff
        /*0a70*/ 	.word	0x00000000
        /*0a74*/ 	.short	0x0101
        /*0a76*/ 	.byte	0x04
	.zero		1


	//   ....[48]....
        /*0a78*/ 	.word	0x00010cf0
        /*0a7c*/ 	.word	0x00000013
        /*0a80*/ 	.word	0x00028c40
        /*0a84*/ 	.short	0x010a
        /*0a86*/ 	.byte	0x3f
	.zero		1


	//   ....[49]....
        /*0a88*/ 	.word	0x000111a0
        /*0a8c*/ 	.word	0x00000013
        /*0a90*/ 	.word	0x00028c30
        /*0a94*/ 	.short	0x0107
        /*0a96*/ 	.byte	0x3f
	.zero		1


	//   ....[50]....
        /*0a98*/ 	.word	0x00011280
        /*0a9c*/ 	.word	0x00000013
        /*0aa0*/ 	.word	0x00028c30
        /*0aa4*/ 	.short	0x0101
        /*0aa6*/ 	.byte	0x3f
	.zero		1


	//   ....[51]....
        /*0aa8*/ 	.word	0x00011ab0
        /*0aac*/ 	.word	0x00000011
        /*0ab0*/ 	.word	0x00028c00
        /*0ab4*/ 	.short	0x0107
        /*0ab6*/ 	.byte	0x3f
	.zero		1


	//   ....[52]....
        /*0ab8*/ 	.word	0x00011ba0
        /*0abc*/ 	.word	0x00000011
        /*0ac0*/ 	.word	0x00028c00
        /*0ac4*/ 	.short	0x0101
        /*0ac6*/ 	.byte	0x3f
	.zero		1


	//   ....[53]....
        /*0ac8*/ 	.word	0x00011bc0
        /*0acc*/ 	.word	0x00000011
        /*0ad0*/ 	.word	0x00028c20
        /*0ad4*/ 	.short	0x010a
        /*0ad6*/ 	.byte	0x3f
	.zero		1


	//   ....[54]....
        /*0ad8*/ 	.word	0x00011c50
        /*0adc*/ 	.word	0x00000013
        /*0ae0*/ 	.word	0x00028c60
        /*0ae4*/ 	.short	0x010a
        /*0ae6*/ 	.byte	0x3f
	.zero		1


	//   ....[55]....
        /*0ae8*/ 	.word	0x00012560
        /*0aec*/ 	.word	0x00000013
        /*0af0*/ 	.word	0x00028c50
        /*0af4*/ 	.short	0x0107
        /*0af6*/ 	.byte	0x3f
	.zero		1


	//   ....[56]....
        /*0af8*/ 	.word	0x00012630
        /*0afc*/ 	.word	0x00000013
        /*0b00*/ 	.word	0x00028c50
        /*0b04*/ 	.short	0x0101
        /*0b06*/ 	.byte	0x3f
	.zero		1


	//   ....[57]....
        /*0b08*/ 	.word	0x000129b0
        /*0b0c*/ 	.word	0x00000006
        /*0b10*/ 	.word	0x00028c40
        /*0b14*/ 	.short	0x010a
        /*0b16*/ 	.byte	0x3f
	.zero		1


	//   ....[58]....
        /*0b18*/ 	.word	0x00012cd0
        /*0b1c*/ 	.word	0x00000006
        /*0b20*/ 	.word	0x00028c30
        /*0b24*/ 	.short	0x0107
        /*0b26*/ 	.byte	0x3f
	.zero		1


	//   ....[59]....
        /*0b28*/ 	.word	0x00012d90
        /*0b2c*/ 	.word	0x00000006
        /*0b30*/ 	.word	0x00028c30
        /*0b34*/ 	.short	0x0101
        /*0b36*/ 	.byte	0x3f
	.zero		1


	//   ....[60]....
        /*0b38*/ 	.word	0x00012dc0
        /*0b3c*/ 	.word	0x00000006
        /*0b40*/ 	.word	0x00028c60
        /*0b44*/ 	.short	0x010a
        /*0b46*/ 	.byte	0x3f
	.zero		1


	//   ....[61]....
        /*0b48*/ 	.word	0x00013470
        /*0b4c*/ 	.word	0x00000006
        /*0b50*/ 	.word	0x00028c50
        /*0b54*/ 	.short	0x0107
        /*0b56*/ 	.byte	0x3f
	.zero		1


	//   ....[62]....
        /*0b58*/ 	.word	0x00013530
        /*0b5c*/ 	.word	0x00000006
        /*0b60*/ 	.word	0x00028c50
        /*0b64*/ 	.short	0x0101
        /*0b66*/ 	.byte	0x3f
	.zero		1


	//   ....[63]....
        /*0b68*/ 	.word	0x000147c0
        /*0b6c*/ 	.word	0x00000007
        /*0b70*/ 	.word	0x00028c20
        /*0b74*/ 	.short	0x010a
        /*0b76*/ 	.byte	0x3f
	.zero		1


	//   ....[64]....
        /*0b78*/ 	.word	0x00014940
        /*0b7c*/ 	.word	0x00000005
        /*0b80*/ 	.word	0x00028c40
        /*0b84*/ 	.short	0x010a
        /*0b86*/ 	.byte	0x3f
	.zero		1


	//   ....[65]....
        /*0b88*/ 	.word	0x000149e0
        /*0b8c*/ 	.word	0x00000003
        /*0b90*/ 	.word	0x00028c40
        /*0b94*/ 	.short	0x010a
        /*0b96*/ 	.byte	0x3f
	.zero		1


	//   ....[66]....
        /*0b98*/ 	.word	0x00014a20
        /*0b9c*/ 	.word	0x00000005
        /*0ba0*/ 	.word	0x00028c60
        /*0ba4*/ 	.short	0x010a
        /*0ba6*/ 	.byte	0x3f
	.zero		1


	//   ....[67]....
        /*0ba8*/ 	.word	0x00014a60
        /*0bac*/ 	.word	0x00000003
        /*0bb0*/ 	.word	0x00028c60
        /*0bb4*/ 	.short	0x010a
        /*0bb6*/ 	.byte	0x3f
	.zero		1


	//   ....[68]....
        /*0bb8*/ 	.word	0x00014ad0
        /*0bbc*/ 	.word	0x00000003
        /*0bc0*/ 	.word	0x00028c50
        /*0bc4*/ 	.short	0x010a
        /*0bc6*/ 	.byte	0x3f
	.zero		1


	//   ....[69]....
        /*0bc8*/ 	.word	0x00014b30
        /*0bcc*/ 	.word	0x00000003
        /*0bd0*/ 	.word	0x00028c50
        /*0bd4*/ 	.short	0x010a
        /*0bd6*/ 	.byte	0x3f
	.zero		1


	//   ....[70]....
        /*0bd8*/ 	.word	0x00014b90
        /*0bdc*/ 	.word	0x00000003
        /*0be0*/ 	.word	0x00028c00
        /*0be4*/ 	.short	0x010a
        /*0be6*/ 	.byte	0x3f
	.zero		1


	//   ....[71]....
        /*0be8*/ 	.word	0x00014be0
        /*0bec*/ 	.word	0x00000007
        /*0bf0*/ 	.word	0x00028c30
        /*0bf4*/ 	.short	0x010a
        /*0bf6*/ 	.byte	0x3f
	.zero		1


	//   ....[72]....
        /*0bf8*/ 	.word	0x00014c30
        /*0bfc*/ 	.word	0x00000007
        /*0c00*/ 	.word	0x00028c50
        /*0c04*/ 	.short	0x010a
        /*0c06*/ 	.byte	0x3f
	.zero		1


	//   ....[73]....
        /*0c08*/ 	.word	0x00014c90
        /*0c0c*/ 	.word	0x00000006
        /*0c10*/ 	.word	0x00028c30
        /*0c14*/ 	.short	0x010a
        /*0c16*/ 	.byte	0x3f
	.zero		1


	//   ....[74]....
        /*0c18*/ 	.word	0x00014cf0
        /*0c1c*/ 	.word	0x00000008
        /*0c20*/ 	.word	0x00028c50
        /*0c24*/ 	.short	0x010a
        /*0c26*/ 	.byte	0x3f
	.zero		1


	//   ....[75]....
        /*0c28*/ 	.word	0x00014d50
        /*0c2c*/ 	.word	0x00000006
        /*0c30*/ 	.word	0x00028c30
        /*0c34*/ 	.short	0x010a
        /*0c36*/ 	.byte	0x3f
	.zero		1


	//   ....[76]....
        /*0c38*/ 	.word	0x00014db0
        /*0c3c*/ 	.word	0x00000008
        /*0c40*/ 	.word	0x00028c50
        /*0c44*/ 	.short	0x010a
        /*0c46*/ 	.byte	0x3f
	.zero		1


	//   ....[77]....
        /*0c48*/ 	.word	0x00014ed0
        /*0c4c*/ 	.word	0x00000013
        /*0c50*/ 	.word	0x00028c40
        /*0c54*/ 	.short	0x010a
        /*0c56*/ 	.byte	0x3f
	.zero		1


	//   ....[78]....
        /*0c58*/ 	.word	0x00015970
        /*0c5c*/ 	.word	0x00000011
        /*0c60*/ 	.word	0x00028c20
        /*0c64*/ 	.short	0x010a
        /*0c66*/ 	.byte	0x3f
	.zero		1


	//   ....[79]....
        /*0c68*/ 	.word	0x000159c0
        /*0c6c*/ 	.word	0x00000013
        /*0c70*/ 	.word	0x00028c60
        /*0c74*/ 	.short	0x010a
        /*0c76*/ 	.byte	0x3f
	.zero		1


	//   ....[80]....
        /*0c78*/ 	.word	0x000162c0
        /*0c7c*/ 	.word	0x00000006
        /*0c80*/ 	.word	0x00028c40
        /*0c84*/ 	.short	0x010a
        /*0c86*/ 	.byte	0x3f
	.zero		1


	//   ....[81]....
        /*0c88*/ 	.word	0x00016780
        /*0c8c*/ 	.word	0x00000006
        /*0c90*/ 	.word	0x00028c60
        /*0c94*/ 	.short	0x010a
        /*0c96*/ 	.byte	0x3f
	.zero		1


	//   ....[82]....
        /*0c98*/ 	.word	0x00017910
        /*0c9c*/ 	.word	0x00000007
        /*0ca0*/ 	.word	0x00028c20
        /*0ca4*/ 	.short	0x010a
        /*0ca6*/ 	.byte	0x3f
	.zero		1


	//   ....[83]....
        /*0ca8*/ 	.word	0x00017ab0
        /*0cac*/ 	.word	0x00000005
        /*0cb0*/ 	.word	0x00028c40
        /*0cb4*/ 	.short	0x010a
        /*0cb6*/ 	.byte	0x3f
	.zero		1


	//   ....[84]....
        /*0cb8*/ 	.word	0x00017b00
        /*0cbc*/ 	.word	0x00000003
        /*0cc0*/ 	.word	0x00028c40
        /*0cc4*/ 	.short	0x010a
        /*0cc6*/ 	.byte	0x3f
	.zero		1


	//   ....[85]....
        /*0cc8*/ 	.word	0x00017b50
        /*0ccc*/ 	.word	0x00000005
        /*0cd0*/ 	.word	0x00028c60
        /*0cd4*/ 	.short	0x010a
        /*0cd6*/ 	.byte	0x3f
	.zero		1


	//----- nvinfo : EIATTR_NUM_MBARRIERS
	.align		4
.L_548:
        /*0cd8*/ 	.byte	0x03, 0x38
        /*0cda*/ 	.short	0x0016


	//----- nvinfo : EIATTR_EXIT_INSTR_OFFSETS
	.align		4
        /*0cdc*/ 	.byte	0x04, 0x1c
        /*0cde*/ 	.short	(.L_550 - .L_549)


	//   ....[0]....
.L_549:
        /*0ce0*/ 	.word	0x00000970


	//   ....[1]....
        /*0ce4*/ 	.word	0x0000e790


	//   ....[2]....
        /*0ce8*/ 	.word	0x00014ab0


	//----- nvinfo : EIATTR_MAX_THREADS
	.align		4
.L_550:
        /*0cec*/ 	.byte	0x04, 0x05
        /*0cee*/ 	.short	(.L_552 - .L_551)
.L_551:
        /*0cf0*/ 	.word	0x00000180
        /*0cf4*/ 	.word	0x00000001
        /*0cf8*/ 	.word	0x00000001


	//----- nvinfo : EIATTR_CRS_STACK_SIZE
	.align		4
.L_552:
        /*0cfc*/ 	.byte	0x04, 0x1e
        /*0cfe*/ 	.short	(.L_554 - .L_553)
.L_553:
        /*0d00*/ 	.word	0x00000000


	//----- nvinfo : EIATTR_CBANK_PARAM_SIZE
	.align		4
.L_554:
        /*0d04*/ 	.byte	0x03, 0x19
        /*0d06*/ 	.short	0x0af0


	//----- nvinfo : EIATTR_PARAM_CBANK
	.align		4
        /*0d08*/ 	.byte	0x04, 0x0a
        /*0d0a*/ 	.short	(.L_556 - .L_555)
	.align		4
.L_555:
        /*0d0c*/ 	.word	index@(.nv.constant0._ZN7cutlass13device_kernelIN5flash11enable_sm90INS1_16FlashAttnFwdSm90INS1_25CollectiveMainloopFwdSm90ILi2EN4cute5tupleIJNS5_1CILi1EEES8_S8_EEENS6_IJNS7_ILi64EEESA_SA_EEELi512ENS_6half_tEfNS_4arch4Sm90ELb1ELb0ELb0ELb1ELb1ELb0ELb0ELb0ELb0ELb1ELb1ELb0EEENS1_21CollectiveEpilogueFwdINS6_IJSA_NS7_ILi512EEESA_EEES9_SC_SE_Li256ELb1ELb1ELb1ELb0EEENS1_36VarlenDynamicPersistentTileSchedulerILi64ELi64ELi256ELi128ELb1ELb1ELb1ELb1ELb1ELb1EEEEEEEEEvNT_6ParamsE)
        /*0d10*/ 	.short	0x0210
        /*0d12*/ 	.short	0x0af0


	//----- nvinfo : EIATTR_SW_WAR
	.align		4
.L_556:
        /*0d14*/ 	.byte	0x04, 0x36
        /*0d16*/ 	.short	(.L_558 - .L_557)
.L_557:
        /*0d18*/ 	.word	0x00000008
.L_558:


//--------------------- .nv.info._ZN7cutlass13device_kernelIN5flash11enable_sm90INS1_16FlashAttnFwdSm90INS1_25CollectiveMainloopFwdSm90ILi2EN4cute5tupleIJNS5_1CILi1EEES8_S8_EEENS6_IJNS7_ILi64EEESA_SA_EEELi512ENS_6half_tEfNS_4arch4Sm90ELb1ELb0ELb0ELb1ELb1ELb1ELb0ELb0ELb0ELb1ELb1ELb0EEENS1_21CollectiveEpilogueFwdINS6_IJSA_NS7_ILi512EEESA_EEES9_SC_SE_Li256ELb1ELb1ELb1ELb0EEENS1_36VarlenDynamicPersistentTileSchedulerILi64ELi64ELi256ELi128ELb1ELb1ELb1ELb1ELb1ELb1EEEEEEEEEvNT_6ParamsE --------------------------
	.section	.nv.info._ZN7cutlass13device_kernelIN5flash11enable_sm90INS1_16FlashAttnFwdSm90INS1_25CollectiveMainloopFwdSm90ILi2EN4cute5tupleIJNS5_1CILi1EEES8_S8_EEENS6_IJNS7_ILi64EEESA_SA_EEELi512ENS_6half_tEfNS_4arch4Sm90ELb1ELb0ELb0ELb1ELb1ELb1ELb0ELb0ELb0ELb1ELb1ELb0EEENS1_21CollectiveEpilogueFwdINS6_IJSA_NS7_ILi512EEESA_EEES9_SC_SE_Li256ELb1ELb1ELb1ELb0EEENS1_36VarlenDynamicPersistentTileSchedulerILi64ELi64ELi256ELi128ELb1ELb1ELb1ELb1ELb1ELb1EEEEEEEEEvNT_6ParamsE,"",@"SHT_CUDA_INFO"
	.sectionflags	@""
	.align	4


	//----- nvinfo : EIATTR_CUDA_API_VERSION
	.align		4
        /*0000*/ 	.byte	0x04, 0x37
        /*0002*/ 	.short	(.L_560 - .L_559)
.L_559:
        /*0004*/ 	.word	0x00000082


	//----- nvinfo : EIATTR_KPARAM_INFO
	.align		4
.L_560:
        /*0008*/ 	.byte	0x04, 0x17
        /*000a*/ 	.short	(.L_562 - .L_561)
.L_561:
        /*000c*/ 	.word	0x00000000
        /*0010*/ 	.short	0x0000
        /*0012*/ 	.short	0x0070
        /*0014*/ 	.byte	0x00, 0xf0, 0x01, 0x2a


	//----- nvinfo : EIATTR_SPARSE_MMA_MASK
	.align		4
.L_562:
        /*0018*/ 	.byte	0x03, 0x50
        /*001a*/ 	.short	0x0000


	//----- nvinfo : EIATTR_MAXREG_COUNT
	.align		4
        /*001c*/ 	.byte	0x03, 0x1b
        /*001e*/ 	.short	0x00a8


	//----- nvinfo : EIATTR_NUM_BARRIERS
	.align		4
        /*0020*/ 	.byte	0x02, 0x4c
        /*0022*/ 	.byte	0x10
	.zero		1


	//----- nvinfo : EIATTR_EXTERNS
	.align		4
        /*0024*/ 	.byte	0x04, 0x0f
        /*0026*/ 	.short	(.L_564 - .L_563)


	//   ....[0]....
	.align		4
.L_563:
        /*0028*/ 	.word	index@(__assertfail)


	//----- nvinfo : EIATTR_ANNOTATIONS
	.align		4
.L_564:
        /*002c*/ 	.byte	0x04, 0x55
        /*002e*/ 	.short	(.L_566 - .L_565)


	//   ....[0]....
.L_565:
        /* <DEDUP_REMOVED lines=63> */


	//----- nvinfo : EIATTR_MERCURY_ISA_VERSION
	.align		4
.L_566:
        /*0408*/ 	.byte	0x03, 0x5f
        /*040a*/ 	.short	0x0101


	//----- nvinfo : EIATTR_UNUSED_LOAD_BYTE_OFFSET
	.align		4
        /*040c*/ 	.byte	0x04, 0x44
        /*040e*/ 	.short	(.L_568 - .L_567)


	//   ....[0]....
.L_567:
        /*0410*/ 	.word	0x00000a20
        /*0414*/ 	.word	0x0000fff0


	//   ....[1]....
        /*0418*/ 	.word	0x00010970
        /*041c*/ 	.word	0x0000fff0


	//----- nvinfo : EIATTR_INT_WARP_WIDE_INSTR_OFFSETS
	.align		4
.L_568:
        /*0420*/ 	.byte	0x04, 0x31
        /*0422*/ 	.short	(.L_570 - .L_569)


	//   ....[0]....
.L_569:
        /*0424*/ 	.word	0x00000130


	//   ....[1]....
        /*0428*/ 	.word	0x00000160


	//   ....[2]....
        /*042c*/ 	.word	0x00000230


	//   ....[3]....
        /*0430*/ 	.word	0x00019170


	//   ....[4]....
        /*0434*/ 	.word	0x00019200


	//   ....[5]....
        /*0438*/ 	.word	0x0001c6e0


	//   ....[6]....
        /*043c*/ 	.word	0x0001c770


	//----- nvinfo : EIATTR_COOP_GROUP_MASK_REGIDS
	.align		4
.L_570:
        /*0440*/ 	.byte	0x04, 0x29
        /*0442*/ 	.short	(.L_572 - .L_571)


	//   ....[0]....
.L_571:
        /*0444*/ 	.word	0xffffffff


	//   ....[1]....
        /*0448*/ 	.word	0xffffffff


	//   ....[2]....
        /*044c*/ 	.word	0xffffffff


	//   ....[3]....
        /*0450*/ 	.word	0xffffffff


	//   ....[4]....
        /*0454*/ 	.word	0xffffffff


	//   ....[5]....
        /*0458*/ 	.word	0xffffffff


	//   ....[6]....
        /*045c*/ 	.word	0xffffffff


	//   ....[7]....
        /*0460*/ 	.word	0xffffffff


	//   ....[8]....
        /*0464*/ 	.word	0xffffffff


	//   ....[9]....
        /*0468*/ 	.word	0xffffffff


	//   ....[10]....
        /*046c*/ 	.word	0xffffffff


	//   ....[11]....
        /*0470*/ 	.word	0xffffffff


	//   ....[12]....
        /*0474*/ 	.word	0xffffffff


	//   ....[13]....
        /*0478*/ 	.word	0xffffffff


	//   ....[14]....
        /*047c*/ 	.word	0xffffffff


	//   ....[15]....
        /*0480*/ 	.word	0xffffffff


	//   ....[16]....
        /*0484*/ 	.word	0xffffffff


	//   ....[17]....
        /*0488*/ 	.word	0xffffffff


	//   ....[18]....
        /*048c*/ 	.word	0xffffffff


	//   ....[19]....
        /*0490*/ 	.word	0xffffffff


	//   ....[20]....
        /*0494*/ 	.word	0xffffffff


	//   ....[21]....
        /*0498*/ 	.word	0xffffffff


	//   ....[22]....
        /*049c*/ 	.word	0xffffffff


	//   ....[23]....
        /*04a0*/ 	.word	0xffffffff


	//   ....[24]....
        /*04a4*/ 	.word	0xffffffff


	//   ....[25]....
        /*04a8*/ 	.word	0xffffffff


	//   ....[26]....
        /*04ac*/ 	.word	0xffffffff


	//   ....[27]....
        /*04b0*/ 	.word	0xffffffff


	//   ....[28]....
        /*04b4*/ 	.word	0xffffffff


	//   ....[29]....
        /*04b8*/ 	.word	0xffffffff


	//   ....[30]....
        /*04bc*/ 	.word	0xffffffff


	//   ....[31]....
        /*04c0*/ 	.word	0xffffffff


	//   ....[32]....
        /*04c4*/ 	.word	0xffffffff


	//   ....[33]....
        /*04c8*/ 	.word	0xffffffff


	//   ....[34]....
        /*04cc*/ 	.word	0xffffffff


	//   ....[35]....
        /*04d0*/ 	.word	0xffffffff


	//   ....[36]....
        /*04d4*/ 	.word	0xffffffff


	//   ....[37]....
        /*04d8*/ 	.word	0xffffffff


	//   ....[38]....
        /*04dc*/ 	.word	0xffffffff


	//   ....[39]....
        /*04e0*/ 	.word	0xffffffff


	//   ....[40]....
        /*04e4*/ 	.word	0xffffffff


	//   ....[41]....
        /*04e8*/ 	.word	0xffffffff


	//   ....[42]....
        /*04ec*/ 	.word	0xffffffff


	//   ....[43]....
        /*04f0*/ 	.word	0xffffffff


	//   ....[44]....
        /*04f4*/ 	.word	0xffffffff


	//   ....[45]....
        /*04f8*/ 	.word	0xffffffff


	//   ....[46]....
        /*04fc*/ 	.word	0xffffffff


	//   ....[47]....
        /*0500*/ 	.word	0xffffffff


	//   ....[48]....
        /*0504*/ 	.word	0xffffffff


	//   ....[49]....
        /*0508*/ 	.word	0xffffffff


	//   ....[50]....
        /*050c*/ 	.word	0xffffffff


	//   ....[51]....
        /*0510*/ 	.word	0xffffffff


	//   ....[52]....
        /*0514*/ 	.word	0xffffffff


	//   ....[53]....
        /*0518*/ 	.word	0xffffffff


	//   ....[54]....
        /*051c*/ 	.word	0xffffffff


	//   ....[55]....
        /*0520*/ 	.word	0xffffffff


	//   ....[56]....
        /*0524*/ 	.word	0xffffffff


	//   ....[57]....
        /*0528*/ 	.word	0xffffffff


	//   ....[58]....
        /*052c*/ 	.word	0xffffffff


	//   ....[59]....
        /*0530*/ 	.word	0xffffffff


	//   ....[60]....
        /*0534*/ 	.word	0xffffffff


	//   ....[61]....
        /*0538*/ 	.word	0xffffffff


	//   ....[62]....
        /*053c*/ 	.word	0xffffffff


	//   ....[63]....
        /*0540*/ 	.word	0xffffffff


	//   ....[64]....
        /*0544*/ 	.word	0xffffffff


	//   ....[65]....
        /*0548*/ 	.word	0xffffffff


	//   ....[66]....
        /*054c*/ 	.word	0xffffffff


	//   ....[67]....
        /*0550*/ 	.word	0xffffffff


	//   ....[68]....
        /*0554*/ 	.word	0xffffffff


	//   ....[69]....
        /*0558*/ 	.word	0xffffffff


	//   ....[70]....
        /*055c*/ 	.word	0xffffffff


	//   ....[71]....
        /*0560*/ 	.word	0xffffffff


	//   ....[72]....
        /*0564*/ 	.word	0xffffffff


	//   ....[73]....
        /*0568*/ 	.word	0xffffffff


	//   ....[74]....
        /*056c*/ 	.word	0xffffffff


	//   ....[75]....
        /*0570*/ 	.word	0xffffffff


	//   ....[76]....
        /*0574*/ 	.word	0xffffffff


	//   ....[77]....
        /*0578*/ 	.word	0xffffffff


	//   ....[78]....
        /*057c*/ 	.word	0xffffffff


	//   ....[79]....
        /*0580*/ 	.word	0xffffffff


	//   ....[80]....
        /*0584*/ 	.word	0xffffffff


	//   ....[81]....
        /*0588*/ 	.word	0xffffffff


	//   ....[82]....
        /*058c*/ 	.word	0xffffffff


	//   ....[83]....
        /*0590*/ 	.word	0xffffffff


	//   ....[84]....
        /*0594*/ 	.word	0xffffffff


	//   ....[85]....
        /*0598*/ 	.word	0xffffffff


	//   ....[86]....
        /*059c*/ 	.word	0xffffffff


	//   ....[87]....
        /*05a0*/ 	.word	0xffffffff


	//   ....[88]....
        /*05a4*/ 	.word	0xffffffff


	//   ....[89]....
        /*05a8*/ 	.word	0xffffffff


	//   ....[90]....
        /*05ac*/ 	.word	0xffffffff


	//   ....[91]....
        /*05b0*/ 	.word	0xffffffff


	//   ....[92]....
        /*05b4*/ 	.word	0xffffffff


	//   ....[93]....
        /*05b8*/ 	.word	0xffffffff


	//   ....[94]....
        /*05bc*/ 	.word	0xffffffff


	//   ....[95]....
        /*05c0*/ 	.word	0xffffffff


	//   ....[96]....
        /*05c4*/ 	.word	0xffffffff


	//   ....[97]....
        /*05c8*/ 	.word	0xffffffff


	//   ....[98]....
        /*05cc*/ 	.word	0xffffffff


	//   ....[99]....
        /*05d0*/ 	.word	0xffffffff


	//   ....[100]....
        /*05d4*/ 	.word	0xffffffff


	//   ....[101]....
        /*05d8*/ 	.word	0xffffffff


	//   ....[102]....
        /*05dc*/ 	.word	0xffffffff


	//   ....[103]....
        /*05e0*/ 	.word	0xffffffff


	//   ....[104]....
        /*05e4*/ 	.word	0xffffffff


	//   ....[105]....
        /*05e8*/ 	.word	0xffffffff


	//   ....[106]....
        /*05ec*/ 	.word	0xffffffff


	//   ....[107]....
        /*05f0*/ 	.word	0xffffffff


	//   ....[108]....
        /*05f4*/ 	.word	0xffffffff


	//   ....[109]....
        /*05f8*/ 	.word	0xffffffff


	//   ....[110]....
        /*05fc*/ 	.word	0xffffffff


	//   ....[111]....
        /*0600*/ 	.word	0xffffffff


	//   ....[112]....
        /*0604*/ 	.word	0xffffffff


	//   ....[113]....
        /*0608*/ 	.word	0xffffffff


	//   ....[114]....
        /*060c*/ 	.word	0xffffffff


	//   ....[115]....
        /*0610*/ 	.word	0xffffffff


	//   ....[116]....
        /*0614*/ 	.word	0xffffffff


	//   ....[117]....
        /*0618*/ 	.word	0xffffffff


	//   ....[118]....
        /*061c*/ 	.word	0xffffffff


	//   ....[119]....
        /*0620*/ 	.word	0xffffffff


	//   ....[120]....
        /*0624*/ 	.word	0xffffffff


	//   ....[121]....
        /*0628*/ 	.word	0xffffffff


	//   ....[122]....
        /*062c*/ 	.word	0xffffffff


	//   ....[123]....
        /*0630*/ 	.word	0xffffffff


	//   ....[124]....
        /*0634*/ 	.word	0xffffffff


	//   ....[125]....
        /*0638*/ 	.word	0xffffffff


	//   ....[126]....
        /*063c*/ 	.word	0xffffffff


	//   ....[127]....
        /*0640*/ 	.word	0xffffffff


	//   ....[128]....
        /*0644*/ 	.word	0xffffffff


	//   ....[129]....
        /*0648*/ 	.word	0xffffffff


	//   ....[130]....
        /*064c*/ 	.word	0xffffffff


	//   ....[131]....
        /*0650*/ 	.word	0xffffffff


	//   ....[132]....
        /*0654*/ 	.word	0xffffffff


	//   ....[133]....
        /*0658*/ 	.word	0xffffffff


	//   ....[134]....
        /*065c*/ 	.word	0xffffffff


	//   ....[135]....
        /*0660*/ 	.word	0xffffffff


	//   ....[136]....
        /*0664*/ 	.word	0xffffffff


	//   ....[137]....
        /*0668*/ 	.word	0xffffffff


	//   ....[138]....
        /*066c*/ 	.word	0xffffffff


	//   ....[139]....
        /*0670*/ 	.word	0xffffffff


	//   ....[140]....
        /*0674*/ 	.word	0xffffffff


	//   ....[141]....
        /*0678*/ 	.word	0xffffffff


	//   ....[142]....
        /*067c*/ 	.word	0xffffffff


	//   ....[143]....
        /*0680*/ 	.word	0xffffffff


	//   ....[144]....
        /*0684*/ 	.word	0xffffffff


	//   ....[145]....
        /*0688*/ 	.word	0xffffffff


	//   ....[146]....
        /*068c*/ 	.word	0xffffffff


	//   ....[147]....
        /*0690*/ 	.word	0xffffffff


	//   ....[148]....
        /*0694*/ 	.word	0xffffffff


	//   ....[149]....
        /*0698*/ 	.word	0xffffffff


	//   ....[150]....
        /*069c*/ 	.word	0x0500000f


	//   ....[151]....
        /*06a0*/ 	.word	0x0500000f


	//   ....[152]....
        /*06a4*/ 	.word	0x0500000f


	//   ....[153]....
        /*06a8*/ 	.word	0x0500000f


	//   ....[154]....
        /*06ac*/ 	.word	0x0500000f


	//   ....[155]....
        /*06b0*/ 	.word	0x0500000f


	//   ....[156]....
        /*06b4*/ 	.word	0x0500000f


	//   ....[157]....
        /*06b8*/ 	.word	0x0500000f


	//   ....[158]....
        /*06bc*/ 	.word	0x0500000f


	//   ....[159]....
        /*06c0*/ 	.word	0x0500000f


	//   ....[160]....
        /*06c4*/ 	.word	0x0500000f


	//   ....[161]....
        /*06c8*/ 	.word	0x0500000f


	//   ....[162]....
        /*06cc*/ 	.word	0x0500000f


	//   ....[163]....
        /*06d0*/ 	.word	0x0500000f


	//   ....[164]....
        /*06d4*/ 	.word	0x0500000f


	//   ....[165]....
        /*06d8*/ 	.word	0x0500000f


	//   ....[166]....
        /*06dc*/ 	.word	0x0500000f


	//   ....[167]....
        /*06e0*/ 	.word	0x0500000f


	//   ....[168]....
        /*06e4*/ 	.word	0x0500000f


	//   ....[169]....
        /*06e8*/ 	.word	0x0500000f


	//   ....[170]....
        /*06ec*/ 	.word	0x0500000f


	//   ....[171]....
        /*06f0*/ 	.word	0x0500000f


	//   ....[172]....
        /*06f4*/ 	.word	0x0500000f


	//   ....[173]....
        /*06f8*/ 	.word	0x0500000f


	//   ....[174]....
        /*06fc*/ 	.word	0x0500000f


	//   ....[175]....
        /*0700*/ 	.word	0x0500000f


	//   ....[176]....
        /*0704*/ 	.word	0x0500000f


	//   ....[177]....
        /*0708*/ 	.word	0x0500000f


	//   ....[178]....
        /*070c*/ 	.word	0x0500000f


	//   ....[179]....
        /*0710*/ 	.word	0x0500000f


	//   ....[180]....
        /*0714*/ 	.word	0x0500000f


	//   ....[181]....
        /*0718*/ 	.word	0x0500000f


	//   ....[182]....
        /*071c*/ 	.word	0x0500000f


	//   ....[183]....
        /*0720*/ 	.word	0x0500000f


	//   ....[184]....
        /*0724*/ 	.word	0x0500000f


	//   ....[185]....
        /*0728*/ 	.word	0x0500000f


	//   ....[186]....
        /*072c*/ 	.word	0x0500000f


	//   ....[187]....
        /*0730*/ 	.word	0x0500000f


	//   ....[188]....
        /*0734*/ 	.word	0x0500000f


	//   ....[189]....
        /*0738*/ 	.word	0x0500000f


	//   ....[190]....
        /*073c*/ 	.word	0x0500000f


	//   ....[191]....
        /*0740*/ 	.word	0x0500000f


	//   ....[192]....
        /*0744*/ 	.word	0x0500000f


	//   ....[193]....
        /*0748*/ 	.word	0x0500000f


	//   ....[194]....
        /*074c*/ 	.word	0x0500000f


	//   ....[195]....
        /*0750*/ 	.word	0x0500000f


	//   ....[196]....
        /*0754*/ 	.word	0x0500000f


	//   ....[197]....
        /*0758*/ 	.word	0x0500000f


	//   ....[198]....
        /*075c*/ 	.word	0x0500000f


	//   ....[199]....
        /*0760*/ 	.word	0x0500000f


	//   ....[200]....
        /*0764*/ 	.word	0x0500000f


	//   ....[201]....
        /*0768*/ 	.word	0x0500000f


	//   ....[202]....
        /*076c*/ 	.word	0x0500000f


	//   ....[203]....
        /*0770*/ 	.word	0x0500000f


	//   ....[204]....
        /*0774*/ 	.word	0x0500000f


	//   ....[205]....
        /*0778*/ 	.word	0x0500000f


	//   ....[206]....
        /*077c*/ 	.word	0x0500000f


	//   ....[207]....
        /*0780*/ 	.word	0x0500000f


	//   ....[208]....
        /*0784*/ 	.word	0x0500000f


	//   ....[209]....
        /*0788*/ 	.word	0x0500000f


	//   ....[210]....
        /*078c*/ 	.word	0x0500000f


	//   ....[211]....
        /*0790*/ 	.word	0x0500000f


	//   ....[212]....
        /*0794*/ 	.word	0x0500000f


	//   ....[213]....
        /*0798*/ 	.word	0x0500000f


	//   ....[214]....
        /*079c*/ 	.word	0x0500000f


	//   ....[215]....
        /*07a0*/ 	.word	0x0500000f


	//   ....[216]....
        /*07a4*/ 	.word	0x0500000f


	//   ....[217]....
        /*07a8*/ 	.word	0x0500000f


	//   ....[218]....
        /*07ac*/ 	.word	0x0500000f


	//   ....[219]....
        /*07b0*/ 	.word	0x0500000f


	//   ....[220]....
        /*07b4*/ 	.word	0x0500000f


	//   ....[221]....
        /*07b8*/ 	.word	0x0500000f


	//   ....[222]....
        /*07bc*/ 	.word	0x0500000f


	//   ....[223]....
        /*07c0*/ 	.word	0x0500000f


	//   ....[224]....
        /*07c4*/ 	.word	0x0500000f


	//   ....[225]....
        /*07c8*/ 	.word	0x0500000f


	//   ....[226]....
        /*07cc*/ 	.word	0x0500000f


	//   ....[227]....
        /*07d0*/ 	.word	0x0500000f


	//   ....[228]....
        /*07d4*/ 	.word	0x0500000f


	//   ....[229]....
        /*07d8*/ 	.word	0x0500000f


	//   ....[230]....
        /*07dc*/ 	.word	0x0500000f


	//   ....[231]....
        /*07e0*/ 	.word	0x0500000f


	//   ....[232]....
        /*07e4*/ 	.word	0x0500000f


	//----- nvinfo : EIATTR_COOP_GROUP_INSTR_OFFSETS
	.align		4
.L_572:
        /*07e8*/ 	.byte	0x04, 0x28
        /*07ea*/ 	.short	(.L_574 - .L_573)


	//   ....[0]....
.L_573:
        /*07ec*/ 	.word	0x00000060


	//   ....[1]....
        /*07f0*/ 	.word	0x00000120


	//   ....[2]....
        /*07f4*/ 	.word	0x000001f0


	//   ....[3]....
        /*07f8*/ 	.word	0x00000370


	//   ....[4]....
        /*07fc*/ 	.word	0x000004d0


	//   ....[5]....
        /*0800*/ 	.word	0x000005f0


	//   ....[6]....
        /*0804*/ 	.word	0x00000750


	//   ....[7]....
        /*0808*/ 	.word	0x000031d0


	//   ....[8]....
        /*080c*/ 	.word	0x000031e0


	//   ....[9]....
        /*0810*/ 	.word	0x00003be0


	//   ....[10]....
        /*0814*/ 	.word	0x00003bf0


	//   ....[11]....
        /*0818*/ 	.word	0x000045e0


	//   ....[12]....
        /*081c*/ 	.word	0x000045f0


	//   ....[13]....
        /*0820*/ 	.word	0x000049b0


	//   ....[14]....
        /*0824*/ 	.word	0x000049c0


	//   ....[15]....
        /*0828*/ 	.word	0x00005a50


	//   ....[16]....
        /*082c*/ 	.word	0x00007c00


	//   ....[17]....
        /*0830*/ 	.word	0x00008360


	//   ....[18]....
        /*0834*/ 	.word	0x00008370


	//   ....[19]....
        /*0838*/ 	.word	0x00008380


	//   ....[20]....
        /*083c*/ 	.word	0x00008390


	//   ....[21]....
        /*0840*/ 	.word	0x000086b0


	//   ....[22]....
        /*0844*/ 	.word	0x000086c0


	//   ....[23]....
        /*0848*/ 	.word	0x000086d0


	//   ....[24]....
        /*084c*/ 	.word	0x000086e0


	//   ....[25]....
        /*0850*/ 	.word	0x00009930


	//   ....[26]....
        /*0854*/ 	.word	0x00009950


	//   ....[27]....
        /*0858*/ 	.word	0x00009960


	//   ....[28]....
        /*085c*/ 	.word	0x00009970


	//   ....[29]....
        /*0860*/ 	.word	0x00009a50


	//   ....[30]....
        /*0864*/ 	.word	0x00009a70


	//   ....[31]....
        /*0868*/ 	.word	0x00009a80


	//   ....[32]....
        /*086c*/ 	.word	0x00009b00


	//   ....[33]....
        /*0870*/ 	.word	0x0000b080


	//   ....[34]....
        /*0874*/ 	.word	0x0000b3d0


	//   ....[35]....
        /*0878*/ 	.word	0x0000b3e0


	//   ....[36]....
        /*087c*/ 	.word	0x0000b440


	//   ....[37]....
        /*0880*/ 	.word	0x0000b780


	//   ....[38]....
        /*0884*/ 	.word	0x0000b8d0


	//   ....[39]....
        /*0888*/ 	.word	0x0000c250


	//   ....[40]....
        /*088c*/ 	.word	0x0000c820


	//   ....[41]....
        /*0890*/ 	.word	0x0000c840


	//   ....[42]....
        /*0894*/ 	.word	0x0000cd30


	//   ....[43]....
        /*0898*/ 	.word	0x0000cde0


	//   ....[44]....
        /*089c*/ 	.word	0x0000d2e0


	//   ....[45]....
        /*08a0*/ 	.word	0x0000d4b0


	//   ....[46]....
        /*08a4*/ 	.word	0x0000e310


	//   ....[47]....
        /*08a8*/ 	.word	0x0000e8e0


	//   ....[48]....
        /*08ac*/ 	.word	0x0000e910


	//   ....[49]....
        /*08b0*/ 	.word	0x0000eed0


	//   ....[50]....
        /*08b4*/ 	.word	0x0000f0a0


	//   ....[51]....
        /*08b8*/ 	.word	0x0000fd90


	//   ....[52]....
        /*08bc*/ 	.word	0x0000fea0


	//   ....[53]....
        /*08c0*/ 	.word	0x0000fec0


	//   ....[54]....
        /*08c4*/ 	.word	0x00010030


	//   ....[55]....
        /*08c8*/ 	.word	0x00010200


	//   ....[56]....
        /*08cc*/ 	.word	0x000116b0


	//   ....[57]....
        /*08d0*/ 	.word	0x00011a50


	//   ....[58]....
        /*08d4*/ 	.word	0x00011a60


	//   ....[59]....
        /*08d8*/ 	.word	0x00011a70


	//   ....[60]....
        /*08dc*/ 	.word	0x00011a80


	//   ....[61]....
        /*08e0*/ 	.word	0x000127b0


	//   ....[62]....
        /*08e4*/ 	.word	0x000127d0


	//   ....[63]....
        /*08e8*/ 	.word	0x00012a70


	//   ....[64]....
        /*08ec*/ 	.word	0x00012a90


	//   ....[65]....
        /*08f0*/ 	.word	0x000133b0


	//   ....[66]....
        /*08f4*/ 	.word	0x000133f0


	//   ....[67]....
        /*08f8*/ 	.word	0x00013e20


	//   ....[68]....
        /*08fc*/ 	.word	0x00013e40


	//   ....[69]....
        /*0900*/ 	.word	0x000153d0


	//   ....[70]....
        /*0904*/ 	.word	0x00015410


	//   ....[71]....
        /*0908*/ 	.word	0x00015650


	//   ....[72]....
        /*090c*/ 	.word	0x00015670


	//   ....[73]....
        /*0910*/ 	.word	0x00015920


	//   ....[74]....
        /*0914*/ 	.word	0x00015b10


	//   ....[75]....
        /*0918*/ 	.word	0x00015b40


	//   ....[76]....
        /*091c*/ 	.word	0x00015b70


	//   ....[77]....
        /*0920*/ 	.word	0x00015ba0


	//   ....[78]....
        /*0924*/ 	.word	0x00015bd0


	//   ....[79]....
        /*0928*/ 	.word	0x00015c00


	//   ....[80]....
        /*092c*/ 	.word	0x00015d90


	//   ....[81]....
        /*0930*/ 	.word	0x00015dc0


	//   ....[82]....
        /*0934*/ 	.word	0x00015df0


	//   ....[83]....
        /*0938*/ 	.word	0x00015e20


	//   ....[84]....
        /*093c*/ 	.word	0x00015e50


	//   ....[85]....
        /*0940*/ 	.word	0x00015e80


	//   ....[86]....
        /*0944*/ 	.word	0x00015f10


	//   ....[87]....
        /*0948*/ 	.word	0x00015f40


	//   ....[88]....
        /*094c*/ 	.word	0x00015f50


	//   ....[89]....
        /*0950*/ 	.word	0x00015f90


	//   ....[90]....
        /*0954*/ 	.word	0x000174a0


	//   ....[91]....
        /*0958*/ 	.word	0x00019f40


	//   ....[92]....
        /*095c*/ 	.word	0x00019f60


	//   ....[93]....
        /*0960*/ 	.word	0x00019ff0


	//   ....[94]....
        /*0964*/ 	.word	0x0001a010


	//   ....[95]....
        /*0968*/ 	.word	0x0001a090


	//   ....[96]....
        /*096c*/ 	.word	0x0001a0b0


	//   ....[97]....
        /*0970*/ 	.word	0x0001a0c0


	//   ....[98]....
        /*0974*/ 	.word	0x0001a0d0


	//   ....[99]....
        /*0978*/ 	.word	0x0001a8d0


	//   ....[100]....
        /*097c*/ 	.word	0x0001a900


	//   ....[101]....
        /*0980*/ 	.word	0x0001a9a0


	//   ....[102]....
        /*0984*/ 	.word	0x0001a9c0


	//   ....[103]....
        /*0988*/ 	.word	0x0001aa40


	//   ....[104]....
        /*098c*/ 	.word	0x0001aa60


	//   ....[105]....
        /*0990*/ 	.word	0x0001aa70


	//   ....[106]....
        /*0994*/ 	.word	0x0001aae0


	//   ....[107]....
        /*0998*/ 	.word	0x0001af00


	//   ....[108]....
        /*099c*/ 	.word	0x0001afc0


	//   ....[109]....
        /*09a0*/ 	.word	0x0001b110


	//   ....[110]....
        /*09a4*/ 	.word	0x0001b150


	//   ....[111]....
        /*09a8*/ 	.word	0x0001b160


	//   ....[112]....
        /*09ac*/ 	.word	0x0001b170


	//   ....[113]....
        /*09b0*/ 	.word	0x0001b2c0


	//   ....[114]....
        /*09b4*/ 	.word	0x0001b410


	//   ....[115]....
        /*09b8*/ 	.word	0x0001bc10


	//   ....[116]....
        /*09bc*/ 	.word	0x0001bc30


	//   ....[117]....
        /*09c0*/ 	.word	0x0001bc80


	//   ....[118]....
        /*09c4*/ 	.word	0x0001bc90


	//   ....[119]....
        /*09c8*/ 	.word	0x0001bcd0


	//   ....[120]....
        /*09cc*/ 	.word	0x0001bce0


	//   ....[121]....
        /*09d0*/ 	.word	0x0001bcf0


	//   ....[122]....
        /*09d4*/ 	.word	0x0001bd30


	//   ....[123]....
        /*09d8*/ 	.word	0x0001c030


	//   ....[124]....
        /*09dc*/ 	.word	0x0001c070


	//   ....[125]....
        /*09e0*/ 	.word	0x0001c090


	//   ....[126]....
        /*09e4*/ 	.word	0x0001c0b0


	//   ....[127]....
        /*09e8*/ 	.word	0x0001c0e0


	//   ....[128]....
        /*09ec*/ 	.word	0x0001c100


	//   ....[129]....
        /*09f0*/ 	.word	0x0001c200


	//   ....[130]....
        /*09f4*/ 	.word	0x0001c350


	//   ....[131]....
        /*09f8*/ 	.word	0x0001c990


	//   ....[132]....
        /*09fc*/ 	.word	0x0001c9c0


	//   ....[133]....
        /*0a00*/ 	.word	0x0001ca20


	//   ....[134]....
        /*0a04*/ 	.word	0x0001ca50


	//   ....[135]....
        /*0a08*/ 	.word	0x0001ca80


	//   ....[136]....
        /*0a0c*/ 	.word	0x0001cab0


	//   ....[137]....
        /*0a10*/ 	.word	0x0001cae0


	//   ....[138]....
        /*0a14*/ 	.word	0x0001cb10


	//   ....[139]....
        /*0a18*/ 	.word	0x0001ccb0


	//   ....[140]....
        /*0a1c*/ 	.word	0x0001cce0


	//   ....[141]....
        /*0a20*/ 	.word	0x0001cd10


	//   ....[142]....
        /*0a24*/ 	.word	0x0001cd40


	//   ....[143]....
        /*0a28*/ 	.word	0x0001cd70


	//   ....[144]....
        /*0a2c*/ 	.word	0x0001cda0


	//   ....[145]....
        /*0a30*/ 	.word	0x0001ce60


	//   ....[146]....
        /*0a34*/ 	.word	0x0001ce80


	//   ....[147]....
        /*0a38*/ 	.word	0x0001cea0


	//   ....[148]....
        /*0a3c*/ 	.word	0x0001cf00


	//   ....[149]....
        /*0a40*/ 	.word	0x0001d930


	//   ....[150]....
        /*0a44*/ 	.word	0x0001dc50


	//   ....[151]....
        /*0a48*/ 	.word	0x0001dce0


	//   ....[152]....
        /*0a4c*/ 	.word	0x0001ddd0


	//   ....[153]....
        /*0a50*/ 	.word	0x0001de60


	//   ....[154]....
        /*0a54*/ 	.word	0x0001df40


	//   ....[155]....
        /*0a58*/ 	.word	0x0001dfd0


	//   ....[156]....
        /*0a5c*/ 	.word	0x0001e150


	//   ....[157]....
        /*0a60*/ 	.word	0x0001e1e0


	//   ....[158]....
        /*0a64*/ 	.word	0x0001e230


	//   ....[159]....
        /*0a68*/ 	.word	0x0001e280


	//   ....[160]....
        /*0a6c*/ 	.word	0x0001e320


	//   ....[161]....
        /*0a70*/ 	.word	0x0001e3b0


	//   ....[162]....
        /*0a74*/ 	.word	0x0001e400


	//   ....[163]....
        /*0a78*/ 	.word	0x0001e450


	//   ....[164]....
        /*0a7c*/ 	.word	0x0001e550


	//   ....[165]....
        /*0a80*/ 	.word	0x0001e600


	//   ....[166]....
        /*0a84*/ 	.word	0x0001e680


	//   ....[167]....
        /*0a88*/ 	.word	0x0001e6f0


	//   ....[168]....
        /*0a8c*/ 	.word	0x0001e850


	//   ....[169]....
        /*0a90*/ 	.word	0x0001e970


	//   ....[170]....
        /*0a94*/ 	.word	0x0001e9e0


	//   ....[171]....
        /*0a98*/ 	.word	0x0001ea30


	//   ....[172]....
        /*0a9c*/ 	.word	0x0001ed20


	//   ....[173]....
        /*0aa0*/ 	.word	0x0001f000


	//   ....[174]....
        /*0aa4*/ 	.word	0x0001f0f0


	//   ....[175]....
        /*0aa8*/ 	.word	0x0001f190


	//   ....[176]....
        /*0aac*/ 	.word	0x0001f1f0


	//   ....[177]....
        /*0ab0*/ 	.word	0x0001f2e0


	//   ....[178]....
        /*0ab4*/ 	.word	0x0001f350


	//   ....[179]....
        /*0ab8*/ 	.word	0x0001f440


	//   ....[180]....
        /*0abc*/ 	.word	0x0001f4b0


	//   ....[181]....
        /*0ac0*/ 	.word	0x0001f550


	//   ....[182]....
        /*0ac4*/ 	.word	0x0001f640


	//   ....[183]....
        /*0ac8*/ 	.word	0x0001f6b0


	//   ....[184]....
        /*0acc*/ 	.word	0x0001f710


	//   ....[185]....
        /*0ad0*/ 	.word	0x0001f800


	//   ....[186]....
        /*0ad4*/ 	.word	0x0001f860


	//   ....[187]....
        /*0ad8*/ 	.word	0x0001f960


	//   ....[188]....
        /*0adc*/ 	.word	0x0001f9c0


	//   ....[189]....
        /*0ae0*/ 	.word	0x0001faa0


	//   ....[190]....
        /*0ae4*/ 	.word	0x0001fbe0


	//   ....[191]....
        /*0ae8*/ 	.word	0x0001fce0


	//   ....[192]....
        /*0aec*/ 	.word	0x0001ff60


	//   ....[193]....
        /*0af0*/ 	.word	0x0001ffb0


	//   ....[194]....
        /*0af4*/ 	.word	0x00020180


	//   ....[195]....
        /*0af8*/ 	.word	0x000201d0


	//   ....[196]....
        /*0afc*/ 	.word	0x000203a0


	//   ....[197]....
        /*0b00*/ 	.word	0x000203f0


	//   ....[198]....
        /*0b04*/ 	.word	0x000204e0


	//   ....[199]....
        /*0b08*/ 	.word	0x00020580


	//   ....[200]....
        /*0b0c*/ 	.word	0x000205e0


	//   ....[201]....
        /*0b10*/ 	.word	0x00020690


	//   ....[202]....
        /*0b14*/ 	.word	0x000206f0


	//   ....[203]....
        /*0b18*/ 	.word	0x000207a0


	//   ....[204]....
        /*0b1c*/ 	.word	0x00020800


	//   ....[205]....
        /*0b20*/ 	.word	0x000208b0


	//   ....[206]....
        /*0b24*/ 	.word	0x000209a0


	//   ....[207]....
        /*0b28*/ 	.word	0x00020a80


	//   ....[208]....
        /*0b2c*/ 	.word	0x00020b90


	//   ....[209]....
        /*0b30*/ 	.word	0x00020c90


	//   ....[210]....
        /*0b34*/ 	.word	0x00020dc0


	//   ....[211]....
        /*0b38*/ 	.word	0x00020ea0


	//   ....[212]....
        /*0b3c*/ 	.word	0x00020fa0


	//   ....[213]....
        /*0b40*/ 	.word	0x00021080


	//   ....[214]....
        /*0b44*/ 	.word	0x00021110


	//   ....[215]....
        /*0b48*/ 	.word	0x000211b0


	//   ....[216]....
        /*0b4c*/ 	.word	0x00021320


	//   ....[217]....
        /*0b50*/ 	.word	0x00021390


	//   ....[218]....
        /*0b54*/ 	.word	0x00021400


	//   ....[219]....
        /*0b58*/ 	.word	0x00021470


	//   ....[220]....
        /*0b5c*/ 	.word	0x000214e0


	//   ....[221]....
        /*0b60*/ 	.word	0x00021560


	//   ....[222]....
        /*0b64*/ 	.word	0x000215e0


	//   ....[223]....
        /*0b68*/ 	.word	0x00021670


	//   ....[224]....
        /*0b6c*/ 	.word	0x000216e0


	//   ....[225]....
        /*0b70*/ 	.word	0x00021750


	//   ....[226]....
        /*0b74*/ 	.word	0x000217c0


	//   ....[227]....
        /*0b78*/ 	.word	0x00021840


	//   ....[228]....
        /*0b7c*/ 	.word	0x000218b0


	//   ....[229]....
        /*0b80*/ 	.word	0x00021960


	//   ....[230]....
        /*0b84*/ 	.word	0x000219b0


	//   ....[231]....
        /*0b88*/ 	.word	0x00021a40


	//   ....[232]....
        /*0b8c*/ 	.word	0x00021b70


	//----- nvinfo : EIATTR_REG_RECONFIG
	.align		4
.L_574:
        /*0b90*/ 	.byte	0x01, 0x54
	.zero		2


	//----- nvinfo : EIATTR_SYSCALL_OFFSETS
	.align		4
        /*0b94*/ 	.byte	0x04, 0x46
        /*0b96*/ 	.short	(.L_576 - .L_575)


	//   ....[0]....
.L_575:
        /*0b98*/ 	.word	0x000024b0


	//   ....[1]....
        /*0b9c*/ 	.word	0x00002600


	//   ....[2]....
        /*0ba0*/ 	.word	0x00007da0


	//   ....[3]....
        /*0ba4*/ 	.word	0x000080d0


	//   ....[4]....
        /*0ba8*/ 	.word	0x00019360


	//   ....[5]....
        /*0bac*/ 	.word	0x000194b0


	//   ....[6]....
        /*0bb0*/ 	.word	0x000195a0


	//   ....[7]....
        /*0bb4*/ 	.word	0x0001a530


	//----- nvinfo : EIATTR_MBARRIER_INSTR_OFFSETS
	.align		4
.L_576:
        /*0bb8*/ 	.byte	0x04, 0x39
        /*0bba*/ 	.short	(.L_578 - .L_577)


	//   ....[0]....
.L_577:
        /*0bbc*/ 	.word	0x00000250
        /*0bc0*/ 	.word	0x000000ff
        /*0bc4*/ 	.word	0x00028c00
        /*0bc8*/ 	.short	0x0100
        /*0bca*/ 	.byte	0x08
	.zero		1


	//   ....[1]....
        /*0bcc*/ 	.word	0x00000270
        /*0bd0*/ 	.word	0x000000ff
        /*0bd4*/ 	.word	0x00028c20
        /*0bd8*/ 	.short	0x0100
        /*0bda*/ 	.byte	0x08
	.zero		1


	//   ....[2]....
        /*0bdc*/ 	.word	0x00000320
        /*0be0*/ 	.word	0x000000ff
        /*0be4*/ 	.word	0x00028c30
        /*0be8*/ 	.short	0x0100
        /*0bea*/ 	.byte	0x06
	.zero		1


	//   ....[3]....
        /*0bec*/ 	.word	0x00000330
        /*0bf0*/ 	.word	0x000000ff
        /*0bf4*/ 	.word	0x00028c40
        /*0bf8*/ 	.short	0x0100
        /*0bfa*/ 	.byte	0x06
	.zero		1


	//   ....[4]....
        /*0bfc*/ 	.word	0x00000340
        /*0c00*/ 	.word	0x000000ff
        /*0c04*/ 	.word	0x00028c38
        /*0c08*/ 	.short	0x0100
        /*0c0a*/ 	.byte	0x06
	.zero		1


	//   ....[5]....
        /*0c0c*/ 	.word	0x00000350
        /*0c10*/ 	.word	0x000000ff
        /*0c14*/ 	.word	0x00028c48
        /*0c18*/ 	.short	0x0100
        /*0c1a*/ 	.byte	0x06
	.zero		1


	//   ....[6]....
        /*0c1c*/ 	.word	0x00000480
        /*0c20*/ 	.word	0x000000ff
        /*0c24*/ 	.word	0x00028c50
        /*0c28*/ 	.short	0x0100
        /*0c2a*/ 	.byte	0x08
	.zero		1


	//   ....[7]....
        /*0c2c*/ 	.word	0x00000490
        /*0c30*/ 	.word	0x000000ff
        /*0c34*/ 	.word	0x00028c60
        /*0c38*/ 	.short	0x0100
        /*0c3a*/ 	.byte	0x08
	.zero		1


	//   ....[8]....
        /*0c3c*/ 	.word	0x000004a0
        /*0c40*/ 	.word	0x000000ff
        /*0c44*/ 	.word	0x00028c58
        /*0c48*/ 	.short	0x0100
        /*0c4a*/ 	.byte	0x08
	.zero		1


	//   ....[9]....
        /*0c4c*/ 	.word	0x000004b0
        /*0c50*/ 	.word	0x000000ff
        /*0c54*/ 	.word	0x00028c68
        /*0c58*/ 	.short	0x0100
        /*0c5a*/ 	.byte	0x08
	.zero		1


	//   ....[10]....
        /*0c5c*/ 	.word	0x000005a0
        /*0c60*/ 	.word	0x000000ff
        /*0c64*/ 	.word	0x00028c70
        /*0c68*/ 	.short	0x0100
        /*0c6a*/ 	.byte	0x06
	.zero		1


	//   ....[11]....
        /*0c6c*/ 	.word	0x000005b0
        /*0c70*/ 	.word	0x000000ff
        /*0c74*/ 	.word	0x00028c80
        /*0c78*/ 	.short	0x0100
        /*0c7a*/ 	.byte	0x06
	.zero		1


	//   ....[12]....
        /*0c7c*/ 	.word	0x000005c0
        /*0c80*/ 	.word	0x000000ff
        /*0c84*/ 	.word	0x00028c78
        /*0c88*/ 	.short	0x0100
        /*0c8a*/ 	.byte	0x06
	.zero		1


	//   ....[13]....
        /*0c8c*/ 	.word	0x000005d0
        /*0c90*/ 	.word	0x000000ff
        /*0c94*/ 	.word	0x00028c88
        /*0c98*/ 	.short	0x0100
        /*0c9a*/ 	.byte	0x06
	.zero		1


	//   ....[14]....
        /*0c9c*/ 	.word	0x00000700
        /*0ca0*/ 	.word	0x000000ff
        /*0ca4*/ 	.word	0x00028c90
        /*0ca8*/ 	.short	0x0100
        /*0caa*/ 	.byte	0x08
	.zero		1


	//   ....[15]....
        /*0cac*/ 	.word	0x00000710
        /*0cb0*/ 	.word	0x000000ff
        /*0cb4*/ 	.word	0x00028ca0
        /*0cb8*/ 	.short	0x0100
        /*0cba*/ 	.byte	0x08
	.zero		1


	//   ....[16]....
        /*0cbc*/ 	.word	0x00000720
        /*0cc0*/ 	.word	0x000000ff
        /*0cc4*/ 	.word	0x00028c98
        /*0cc8*/ 	.short	0x0100
        /*0cca*/ 	.byte	0x08
	.zero		1


	//   ....[17]....
        /*0ccc*/ 	.word	0x00000730
        /*0cd0*/ 	.word	0x000000ff
        /*0cd4*/ 	.word	0x00028ca8
        /*0cd8*/ 	.short	0x0100
        /*0cda*/ 	.byte	0x08
	.zero		1


	//   ....[18]....
        /*0cdc*/ 	.word	0x00000860
        /*0ce0*/ 	.word	0x000000ff
        /*0ce4*/ 	.word	0x00028cb0
        /*0ce8*/ 	.short	0x0100
        /*0cea*/ 	.byte	0x08
	.zero		1


	//   ....[19]....
        /*0cec*/ 	.word	0x00000870
        /*0cf0*/ 	.word	0x000000ff
        /*0cf4*/ 	.word	0x00028cc0
        /*0cf8*/ 	.short	0x0100
        /*0cfa*/ 	.byte	0x08
	.zero		1


	//   ....[20]....
        /*0cfc*/ 	.word	0x00000880
        /*0d00*/ 	.word	0x000000ff
        /*0d04*/ 	.word	0x00028cb8
        /*0d08*/ 	.short	0x0100
        /*0d0a*/ 	.byte	0x08
	.zero		1


	//   ....[21]....
        /*0d0c*/ 	.word	0x00000890
        /*0d10*/ 	.word	0x000000ff
        /*0d14*/ 	.word	0x00028cc8
        /*0d18*/ 	.short	0x0100
        /*0d1a*/ 	.byte	0x08
	.zero		1


	//   ....[22]....
        /*0d1c*/ 	.word	0x00003180
        /*0d20*/ 	.word	0x0000003c
        /*0d24*/ 	.word	0x00028c90
        /*0d28*/ 	.short	0x010a
        /*0d2a*/ 	.byte	0x3f
	.zero		1


	//   ....[23]....
        /*0d2c*/ 	.word	0x00003b90
        /*0d30*/ 	.word	0x0000003c
        /*0d34*/ 	.word	0x00028c90
        /*0d38*/ 	.short	0x010a
        /*0d3a*/ 	.byte	0x3f
	.zero		1


	//   ....[24]....
        /*0d3c*/ 	.word	0x00004450
        /*0d40*/ 	.word	0x0000003c
        /*0d44*/ 	.word	0x00028c90
        /*0d48*/ 	.short	0x010a
        /*0d4a*/ 	.byte	0x3f
	.zero		1


	//   ....[25]....
        /*0d4c*/ 	.word	0x00004810
        /*0d50*/ 	.word	0x00000004
        /*0d54*/ 	.word	0x00000000
        /*0d58*/ 	.short	0x0101
        /*0d5a*/ 	.byte	0x3f
	.zero		1


	//   ....[26]....
        /*0d5c*/ 	.word	0x00004850
        /*0d60*/ 	.word	0x0000003c
        /*0d64*/ 	.word	0x00028cb0
        /*0d68*/ 	.short	0x010a
        /*0d6a*/ 	.byte	0x3f
	.zero		1


	//   ....[27]....
        /*0d6c*/ 	.word	0x00005210
        /*0d70*/ 	.word	0x0000003c
        /*0d74*/ 	.word	0x00000000
        /*0d78*/ 	.short	0x0101
        /*0d7a*/ 	.byte	0x3f
	.zero		1


	//   ....[28]....
        /*0d7c*/ 	.word	0x00005b50
        /*0d80*/ 	.word	0x0000000c
        /*0d84*/ 	.word	0x00028c50
        /*0d88*/ 	.short	0x010a
        /*0d8a*/ 	.byte	0x3f
	.zero		1


	//   ....[29]....
        /*0d8c*/ 	.word	0x00005f10
        /*0d90*/ 	.word	0x0000000c
        /*0d94*/ 	.word	0x00000000
        /*0d98*/ 	.short	0x0101
        /*0d9a*/ 	.byte	0x3f
	.zero		1


	//   ....[30]....
        /*0d9c*/ 	.word	0x00006830
        /*0da0*/ 	.word	0x00000015
        /*0da4*/ 	.word	0x00028c50
        /*0da8*/ 	.short	0x010a
        /*0daa*/ 	.byte	0x3f
	.zero		1


	//   ....[31]....
        /*0dac*/ 	.word	0x00006880
        /*0db0*/ 	.word	0x00000015
        /*0db4*/ 	.word	0x00028c50
        /*0db8*/ 	.short	0x010a
        /*0dba*/ 	.byte	0x3f
	.zero		1


	//   ....[32]....
        /*0dbc*/ 	.word	0x00006b70
        /*0dc0*/ 	.word	0x00000015
        /*0dc4*/ 	.word	0x00000000
        /*0dc8*/ 	.short	0x0101
        /*0dca*/ 	.byte	0x3f
	.zero		1


	//   ....[33]....
        /*0dcc*/ 	.word	0x00007e40
        /*0dd0*/ 	.word	0x00000002
        /*0dd4*/ 	.word	0x00028c00
        /*0dd8*/ 	.short	0x010a
        /*0dda*/ 	.byte	0x3f
	.zero		1


	//   ....[34]....
        /*0ddc*/ 	.word	0x00007e90
        /*0de0*/ 	.word	0x00000002
        /*0de4*/ 	.word	0x00028c00
        /*0de8*/ 	.short	0x010a
        /*0dea*/ 	.byte	0x3f
	.zero		1


	//   ....[35]....
        /*0dec*/ 	.word	0x00008950
        /*0df0*/ 	.word	0x00000002
        /*0df4*/ 	.word	0x00028c00
        /*0df8*/ 	.short	0x010a
        /*0dfa*/ 	.byte	0x3f
	.zero		1


	//   ....[36]....
        /*0dfc*/ 	.word	0x00009da0
        /*0e00*/ 	.word	0x00000002
        /*0e04*/ 	.word	0x00028c00
        /*0e08*/ 	.short	0x010a
        /*0e0a*/ 	.byte	0x3f
	.zero		1


	//   ....[37]....
        /*0e0c*/ 	.word	0x0000ac10
        /*0e10*/ 	.word	0x00000015
        /*0e14*/ 	.word	0x00028c30
        /*0e18*/ 	.short	0x010a
        /*0e1a*/ 	.byte	0x3f
	.zero		1


	//   ....[38]....
        /*0e1c*/ 	.word	0x0000acc0
        /*0e20*/ 	.word	0x00000015
        /*0e24*/ 	.word	0x00028c30
        /*0e28*/ 	.short	0x010a
        /*0e2a*/ 	.byte	0x3f
	.zero		1


	//   ....[39]....
        /*0e2c*/ 	.word	0x0000b880
        /*0e30*/ 	.word	0x00000027
        /*0e34*/ 	.word	0x00000000
        /*0e38*/ 	.short	0x0101
        /*0e3a*/ 	.byte	0x3f
	.zero		1


	//   ....[40]....
        /*0e3c*/ 	.word	0x0000bf50
        /*0e40*/ 	.word	0x00000015
        /*0e44*/ 	.word	0x00028c50
        /*0e48*/ 	.short	0x010a
        /*0e4a*/ 	.byte	0x3f
	.zero		1


	//   ....[41]....
        /*0e4c*/ 	.word	0x0000bff0
        /*0e50*/ 	.word	0x00000015
        /*0e54*/ 	.word	0x00028c50
        /*0e58*/ 	.short	0x010a
        /*0e5a*/ 	.byte	0x3f
	.zero		1


	//   ....[42]....
        /*0e5c*/ 	.word	0x0000c2f0
        /*0e60*/ 	.word	0x00000015
        /*0e64*/ 	.word	0x00000000
        /*0e68*/ 	.short	0x0101
        /*0e6a*/ 	.byte	0x3f
	.zero		1


	//   ....[43]....
        /*0e6c*/ 	.word	0x0000c490
        /*0e70*/ 	.word	0x000000d1
        /*0e74*/ 	.word	0x00028c30
        /*0e78*/ 	.short	0x010a
        /*0e7a*/ 	.byte	0x3f
	.zero		1


	//   ....[44]....
        /*0e7c*/ 	.word	0x0000c500
        /*0e80*/ 	.word	0x000000d1
        /*0e84*/ 	.word	0x00028c30
        /*0e88*/ 	.short	0x010a
        /*0e8a*/ 	.byte	0x3f
	.zero		1


	//   ....[45]....
        /*0e8c*/ 	.word	0x0000cef0
        /*0e90*/ 	.word	0x0000000f
        /*0e94*/ 	.word	0x00000000
        /*0e98*/ 	.short	0x0101
        /*0e9a*/ 	.byte	0x3f
	.zero		1


	//   ....[46]....
        /*0e9c*/ 	.word	0x0000e050
        /*0ea0*/ 	.word	0x000000d1
        /*0ea4*/ 	.word	0x00028c50
        /*0ea8*/ 	.short	0x010a
        /*0eaa*/ 	.byte	0x3f
	.zero		1


	//   ....[47]....
        /*0eac*/ 	.word	0x0000e0a0
        /*0eb0*/ 	.word	0x000000d1
        /*0eb4*/ 	.word	0x00028c50
        /*0eb8*/ 	.short	0x010a
        /*0eba*/ 	.byte	0x3f
	.zero		1


	//   ....[48]....
        /*0ebc*/ 	.word	0x0000e3c0
        /*0ec0*/ 	.word	0x000000d1
        /*0ec4*/ 	.word	0x00000000
        /*0ec8*/ 	.short	0x0101
        /*0eca*/ 	.byte	0x3f
	.zero		1


	//   ....[49]....
        /*0ecc*/ 	.word	0x0000e4f0
        /*0ed0*/ 	.word	0x00000015
        /*0ed4*/ 	.word	0x00028c30
        /*0ed8*/ 	.short	0x010a
        /*0eda*/ 	.byte	0x3f
	.zero		1


	//   ....[50]....
        /*0edc*/ 	.word	0x0000e560
        /*0ee0*/ 	.word	0x00000015
        /*0ee4*/ 	.word	0x00028c30
        /*0ee8*/ 	.short	0x010a
        /*0eea*/ 	.byte	0x3f
	.zero		1


	//   ....[51]....
        /*0eec*/ 	.word	0x0000ea90
        /*0ef0*/ 	.word	0x0000000e
        /*0ef4*/ 	.word	0x00000000
        /*0ef8*/ 	.short	0x0101
        /*0efa*/ 	.byte	0x3f
	.zero		1


	//   ....[52]....
        /*0efc*/ 	.word	0x0000fad0
        /*0f00*/ 	.word	0x00000015
        /*0f04*/ 	.word	0x00028c50
        /*0f08*/ 	.short	0x010a
        /*0f0a*/ 	.byte	0x3f
	.zero		1


	//   ....[53]....
        /*0f0c*/ 	.word	0x0000fb20
        /*0f10*/ 	.word	0x00000015
        /*0f14*/ 	.word	0x00028c50
        /*0f18*/ 	.short	0x010a
        /*0f1a*/ 	.byte	0x3f
	.zero		1


	//   ....[54]....
        /*0f1c*/ 	.word	0x0000fe40
        /*0f20*/ 	.word	0x00000015
        /*0f24*/ 	.word	0x00000000
        /*0f28*/ 	.short	0x0101
        /*0f2a*/ 	.byte	0x3f
	.zero		1


	//   ....[55]....
        /*0f2c*/ 	.word	0x00012730
        /*0f30*/ 	.word	0x00000000
        /*0f34*/ 	.word	0x00000000
        /*0f38*/ 	.short	0x0101
        /*0f3a*/ 	.byte	0x3f
	.zero		1


	//   ....[56]....
        /*0f3c*/ 	.word	0x00013410
        /*0f40*/ 	.word	0x00000008
        /*0f44*/ 	.word	0x00000000
        /*0f48*/ 	.short	0x0101
        /*0f4a*/ 	.byte	0x3f
	.zero		1


	//   ....[57]....
        /*0f4c*/ 	.word	0x00017580
        /*0f50*/ 	.word	0x00000012
        /*0f54*/ 	.word	0x00028c20
        /*0f58*/ 	.short	0x010a
        /*0f5a*/ 	.byte	0x3f
	.zero		1


	//   ....[58]....
        /*0f5c*/ 	.word	0x00017610
        /*0f60*/ 	.word	0x00000003
        /*0f64*/ 	.word	0x00028ca0
        /*0f68*/ 	.short	0x010a
        /*0f6a*/ 	.byte	0x3f
	.zero		1


	//   ....[59]....
        /*0f6c*/ 	.word	0x00017860
        /*0f70*/ 	.word	0x00000003
        /*0f74*/ 	.word	0x00028cc0
        /*0f78*/ 	.short	0x010a
        /*0f7a*/ 	.byte	0x3f
	.zero		1


	//   ....[60]....
        /*0f7c*/ 	.word	0x00018230
        /*0f80*/ 	.word	0x00000009
        /*0f84*/ 	.word	0x00028ca0
        /*0f88*/ 	.short	0x010a
        /*0f8a*/ 	.byte	0x3f
	.zero		1


	//   ....[61]....
        /*0f8c*/ 	.word	0x00018470
        /*0f90*/ 	.word	0x00000009
        /*0f94*/ 	.word	0x00028cc0
        /*0f98*/ 	.short	0x010a
        /*0f9a*/ 	.byte	0x3f
	.zero		1


	//   ....[62]....
        /*0f9c*/ 	.word	0x00019d20
        /*0fa0*/ 	.word	0x0000001e
        /*0fa4*/ 	.word	0x00028c40
        /*0fa8*/ 	.short	0x010a
        /*0faa*/ 	.byte	0x3f
	.zero		1


	//   ....[63]....
        /*0fac*/ 	.word	0x0001a1d0
        /*0fb0*/ 	.word	0x0000001e
        /*0fb4*/ 	.word	0x00028c30
        /*0fb8*/ 	.short	0x0107
        /*0fba*/ 	.byte	0x3f
	.zero		1


	//   ....[64]....
        /*0fbc*/ 	.word	0x0001a2a0
        /*0fc0*/ 	.word	0x0000001e
        /*0fc4*/ 	.word	0x00028c30
        /*0fc8*/ 	.short	0x0101
        /*0fca*/ 	.byte	0x3f
	.zero		1


	//   ....[65]....
        /*0fcc*/ 	.word	0x0001ab80
        /*0fd0*/ 	.word	0x00000012
        /*0fd4*/ 	.word	0x00028c00
        /*0fd8*/ 	.short	0x0107
        /*0fda*/ 	.byte	0x3f
	.zero		1


	//   ....[66]....
        /*0fdc*/ 	.word	0x0001ac70
        /*0fe0*/ 	.word	0x00000012
        /*0fe4*/ 	.word	0x00028c00
        /*0fe8*/ 	.short	0x0101
        /*0fea*/ 	.byte	0x3f
	.zero		1


	//   ....[67]....
        /*0fec*/ 	.word	0x0001ac90
        /*0ff0*/ 	.word	0x00000012
        /*0ff4*/ 	.word	0x00028c20
        /*0ff8*/ 	.short	0x010a
        /*0ffa*/ 	.byte	0x3f
	.zero		1


	//   ....[68]....
        /*0ffc*/ 	.word	0x0001ad20
        /*1000*/ 	.word	0x0000001e
        /*1004*/ 	.word	0x00028c60
        /*1008*/ 	.short	0x010a
        /*100a*/ 	.byte	0x3f
	.zero		1


	//   ....[69]....
        /*100c*/ 	.word	0x0001b630
        /*1010*/ 	.word	0x0000001e
        /*1014*/ 	.word	0x00028c50
        /*1018*/ 	.short	0x0107
        /*101a*/ 	.byte	0x3f
	.zero		1


	//   ....[70]....
        /*101c*/ 	.word	0x0001b700
        /*1020*/ 	.word	0x0000001e
        /*1024*/ 	.word	0x00028c50
        /*1028*/ 	.short	0x0101
        /*102a*/ 	.byte	0x3f
	.zero		1


	//   ....[71]....
        /*102c*/ 	.word	0x0001ba90
        /*1030*/ 	.word	0x00000006
        /*1034*/ 	.word	0x00028c40
        /*1038*/ 	.short	0x010a
        /*103a*/ 	.byte	0x3f
	.zero		1


	//   ....[72]....
        /*103c*/ 	.word	0x0001bdb0
        /*1040*/ 	.word	0x00000006
        /*1044*/ 	.word	0x00028c30
        /*1048*/ 	.short	0x0107
        /*104a*/ 	.byte	0x3f
	.zero		1


	//   ....[73]....
        /*104c*/ 	.word	0x0001be70
        /*1050*/ 	.word	0x00000006
        /*1054*/ 	.word	0x00028c30
        /*1058*/ 	.short	0x0101
        /*105a*/ 	.byte	0x3f
	.zero		1


	//   ....[74]....
        /*105c*/ 	.word	0x0001bea0
        /*1060*/ 	.word	0x00000006
        /*1064*/ 	.word	0x00028c60
        /*1068*/ 	.short	0x010a
        /*106a*/ 	.byte	0x3f
	.zero		1


	//   ....[75]....
        /*106c*/ 	.word	0x0001c550
        /*1070*/ 	.word	0x00000006
        /*1074*/ 	.word	0x00028c50
        /*1078*/ 	.short	0x0107
        /*107a*/ 	.byte	0x3f
	.zero		1


	//   ....[76]....
        /*107c*/ 	.word	0x0001c610
        /*1080*/ 	.word	0x00000006
        /*1084*/ 	.word	0x00028c50
        /*1088*/ 	.short	0x0101
        /*108a*/ 	.byte	0x3f
	.zero		1


	//   ....[77]....
        /*108c*/ 	.word	0x0001d8b0
        /*1090*/ 	.word	0x00000007
        /*1094*/ 	.word	0x00028c20
        /*1098*/ 	.short	0x010a
        /*109a*/ 	.byte	0x3f
	.zero		1


	//   ....[78]....
        /*109c*/ 	.word	0x0001da20
        /*10a0*/ 	.word	0x00000005
        /*10a4*/ 	.word	0x00028c40
        /*10a8*/ 	.short	0x010a
        /*10aa*/ 	.byte	0x3f
	.zero		1


	//   ....[79]....
        /*10ac*/ 	.word	0x0001dac0
        /*10b0*/ 	.word	0x00000003
        /*10b4*/ 	.word	0x00028c40
        /*10b8*/ 	.short	0x010a
        /*10ba*/ 	.byte	0x3f
	.zero		1


	//   ....[80]....
        /*10bc*/ 	.word	0x0001db00
        /*10c0*/ 	.word	0x00000005
        /*10c4*/ 	.word	0x00028c60
        /*10c8*/ 	.short	0x010a
        /*10ca*/ 	.byte	0x3f
	.zero		1


	//   ....[81]....
        /*10cc*/ 	.word	0x0001db40
        /*10d0*/ 	.word	0x00000003
        /*10d4*/ 	.word	0x00028c60
        /*10d8*/ 	.short	0x010a
        /*10da*/ 	.byte	0x3f
	.zero		1


	//   ....[82]....
        /*10dc*/ 	.word	0x0001dba0
        /*10e0*/ 	.word	0x0000003c
        /*10e4*/ 	.word	0x00028c90
        /*10e8*/ 	.short	0x010a
        /*10ea*/ 	.byte	0x3f
	.zero		1


	//   ....[83]....
        /*10ec*/ 	.word	0x0001dd20
        /*10f0*/ 	.word	0x0000003c
        /*10f4*/ 	.word	0x00028c90
        /*10f8*/ 	.short	0x010a
        /*10fa*/ 	.byte	0x3f
	.zero		1


	//   ....[84]....
        /*10fc*/ 	.word	0x0001dea0
        /*1100*/ 	.word	0x0000003c
        /*1104*/ 	.word	0x00028c90
        /*1108*/ 	.short	0x010a
        /*110a*/ 	.byte	0x3f
	.zero		1


	//   ....[85]....
        /*110c*/ 	.word	0x0001e000
        /*1110*/ 	.word	0x0000003c
        /*1114*/ 	.word	0x00028cb0
        /*1118*/ 	.short	0x010a
        /*111a*/ 	.byte	0x3f
	.zero		1


	//   ....[86]....
        /*111c*/ 	.word	0x0001e050
        /*1120*/ 	.word	0x0000000c
        /*1124*/ 	.word	0x00028c50
        /*1128*/ 	.short	0x010a
        /*112a*/ 	.byte	0x3f
	.zero		1


	//   ....[87]....
        /*112c*/ 	.word	0x0001e0a0
        /*1130*/ 	.word	0x00000015
        /*1134*/ 	.word	0x00028c50
        /*1138*/ 	.short	0x010a
        /*113a*/ 	.byte	0x3f
	.zero		1


	//   ....[88]....
        /*113c*/ 	.word	0x0001e490
        /*1140*/ 	.word	0x00000002
        /*1144*/ 	.word	0x00028c00
        /*1148*/ 	.short	0x010a
        /*114a*/ 	.byte	0x3f
	.zero		1


	//   ....[89]....
        /*114c*/ 	.word	0x0001ea60
        /*1150*/ 	.word	0x00000002
        /*1154*/ 	.word	0x00028c00
        /*1158*/ 	.short	0x010a
        /*115a*/ 	.byte	0x3f
	.zero		1


	//   ....[90]....
        /*115c*/ 	.word	0x0001eab0
        /*1160*/ 	.word	0x00000015
        /*1164*/ 	.word	0x00028c30
        /*1168*/ 	.short	0x010a
        /*116a*/ 	.byte	0x3f
	.zero		1


	//   ....[91]....
        /*116c*/ 	.word	0x0001eb00
        /*1170*/ 	.word	0x00000015
        /*1174*/ 	.word	0x00028c50
        /*1178*/ 	.short	0x010a
        /*117a*/ 	.byte	0x3f
	.zero		1


	//   ....[92]....
        /*117c*/ 	.word	0x0001eb50
        /*1180*/ 	.word	0x000000d1
        /*1184*/ 	.word	0x00028c30
        /*1188*/ 	.short	0x010a
        /*118a*/ 	.byte	0x3f
	.zero		1


	//   ....[93]....
        /*118c*/ 	.word	0x0001eba0
        /*1190*/ 	.word	0x000000d1
        /*1194*/ 	.word	0x00028c50
        /*1198*/ 	.short	0x010a
        /*119a*/ 	.byte	0x3f
	.zero		1


	//   ....[94]....
        /*119c*/ 	.word	0x0001ebf0
        /*11a0*/ 	.word	0x00000015
        /*11a4*/ 	.word	0x00028c30
        /*11a8*/ 	.short	0x010a
        /*11aa*/ 	.byte	0x3f
	.zero		1


	//   ....[95]....
        /*11ac*/ 	.word	0x0001ec40
        /*11b0*/ 	.word	0x00000015
        /*11b4*/ 	.word	0x00028c50
        /*11b8*/ 	.short	0x010a
        /*11ba*/ 	.byte	0x3f
	.zero		1


	//   ....[96]....
        /*11bc*/ 	.word	0x0001ede0
        /*11c0*/ 	.word	0x00000012
        /*11c4*/ 	.word	0x00028c20
        /*11c8*/ 	.short	0x010a
        /*11ca*/ 	.byte	0x3f
	.zero		1


	//   ....[97]....
        /*11cc*/ 	.word	0x0001ee30
        /*11d0*/ 	.word	0x00000003
        /*11d4*/ 	.word	0x00028ca0
        /*11d8*/ 	.short	0x010a
        /*11da*/ 	.byte	0x3f
	.zero		1


	//   ....[98]....
        /*11dc*/ 	.word	0x0001ee80
        /*11e0*/ 	.word	0x00000003
        /*11e4*/ 	.word	0x00028cc0
        /*11e8*/ 	.short	0x010a
        /*11ea*/ 	.byte	0x3f
	.zero		1


	//   ....[99]....
        /*11ec*/ 	.word	0x0001eed0
        /*11f0*/ 	.word	0x00000009
        /*11f4*/ 	.word	0x00028ca0
        /*11f8*/ 	.short	0x010a
        /*11fa*/ 	.byte	0x3f
	.zero		1


	//   ....[100]....
        /*11fc*/ 	.word	0x0001ef20
        /*1200*/ 	.word	0x00000009
        /*1204*/ 	.word	0x00028cc0
        /*1208*/ 	.short	0x010a
        /*120a*/ 	.byte	0x3f
	.zero		1


	//   ....[101]....
        /*120c*/ 	.word	0x0001f040
        /*1210*/ 	.word	0x0000001e
        /*1214*/ 	.word	0x00028c40
        /*1218*/ 	.short	0x010a
        /*121a*/ 	.byte	0x3f
	.zero		1


	//   ....[102]....
        /*121c*/ 	.word	0x0001fae0
        /*1220*/ 	.word	0x00000012
        /*1224*/ 	.word	0x00028c20
        /*1228*/ 	.short	0x010a
        /*122a*/ 	.byte	0x3f
	.zero		1


	//   ....[103]....
        /*122c*/ 	.word	0x0001fb30
        /*1230*/ 	.word	0x0000001e
        /*1234*/ 	.word	0x00028c60
        /*1238*/ 	.short	0x010a
        /*123a*/ 	.byte	0x3f
	.zero		1


	//   ....[104]....
        /*123c*/ 	.word	0x00020430
        /*1240*/ 	.word	0x00000006
        /*1244*/ 	.word	0x00028c40
        /*1248*/ 	.short	0x010a
        /*124a*/ 	.byte	0x3f
	.zero		1


	//   ....[105]....
        /*124c*/ 	.word	0x000208f0
        /*1250*/ 	.word	0x00000006
        /*1254*/ 	.word	0x00028c60
        /*1258*/ 	.short	0x010a
        /*125a*/ 	.byte	0x3f
	.zero		1


	//   ....[106]....
        /*125c*/ 	.word	0x00021a90
        /*1260*/ 	.word	0x00000007
        /*1264*/ 	.word	0x00028c20
        /*1268*/ 	.short	0x010a
        /*126a*/ 	.byte	0x3f
	.zero		1


	//   ....[107]....
        /*126c*/ 	.word	0x00021c30
        /*1270*/ 	.word	0x00000005
        /*1274*/ 	.word	0x00028c40
        /*1278*/ 	.short	0x010a
        /*127a*/ 	.byte	0x3f
	.zero		1


	//   ....[108]....
        /*127c*/ 	.word	0x00021c80
        /*1280*/ 	.word	0x00000003
        /*1284*/ 	.word	0x00028c40
        /*1288*/ 	.short	0x010a
        /*128a*/ 	.byte	0x3f
	.zero		1


	//   ....[109]....
        /*128c*/ 	.word	0x00021cd0
        /*1290*/ 	.word	0x00000005
        /*1294*/ 	.word	0x00028c60
        /*1298*/ 	.short	0x010a
        /*129a*/ 	.byte	0x3f
	.zero		1


	//----- nvinfo : EIATTR_NUM_MBARRIERS
	.align		4
.L_578:
        /*129c*/ 	.byte	0x03, 0x38
        /*129e*/ 	.short	0x0016


	//----- nvinfo : EIATTR_EXIT_INSTR_OFFSETS
	.align		4
        /*12a0*/ 	.byte	0x04, 0x1c
        /*12a2*/ 	.short	(.L_580 - .L_579)


	//   ....[0]....
.L_579:
        /*12a4*/ 	.word	0x0001db90


	//----- nvinfo : EIATTR_MAX_THREADS
	.align		4
.L_580:
        /*12a8*/ 	.byte	0x04, 0x05
        /*12aa*/ 	.short	(.L_582 - .L_581)
.L_581:
        /*12ac*/ 	.word	0x00000180
        /*12b0*/ 	.word	0x00000001
        /*12b4*/ 	.word	0x00000001


	//----- nvinfo : EIATTR_CRS_STACK_SIZE
	.align		4
.L_582:
        /*12b8*/ 	.byte	0x04, 0x1e
        /*12ba*/ 	.short	(.L_584 - .L_583)
.L_583:
        /*12bc*/ 	.word	0x00000000


	//----- nvinfo : EIATTR_CBANK_PARAM_SIZE
	.align		4
.L_584:
        /*12c0*/ 	.byte	0x03, 0x19
        /*12c2*/ 	.short	0x0af0


	//----- nvinfo : EIATTR_PARAM_CBANK
	.align		4
        /*12c4*/ 	.byte	0x04, 0x0a
        /*12c6*/ 	.short	(.L_586 - .L_585)
	.align		4
.L_585:
        /*12c8*/ 	.word	index@(.nv.constant0._ZN7cutlass13device_kernelIN5flash11enable_sm90INS1_16FlashAttnFwdSm90INS1_25CollectiveMainloopFwdSm90ILi2EN4cute5tupleIJNS5_1CILi1EEES8_S8_EEENS6_IJNS7_ILi64EEESA_SA_EEELi512ENS_6half_tEfNS_4arch4Sm90ELb1ELb0ELb0ELb1ELb1ELb1ELb0ELb0ELb0ELb1ELb1ELb0EEENS1_21CollectiveEpilogueFwdINS6_IJSA_NS7_ILi512EEESA_EEES9_SC_SE_Li256ELb1ELb1ELb1ELb0EEENS1_36VarlenDynamicPersistentTileSchedulerILi64ELi64ELi256ELi128ELb1ELb1ELb1ELb1ELb1ELb1EEEEEEEEEvNT_6ParamsE)
        /*12cc*/ 	.short	0x0210
        /*12ce*/ 	.short	0x0af0


	//----- nvinfo : EIATTR_SW_WAR
	.align		4
.L_586:
        /*12d0*/ 	.byte	0x04, 0x36
        /*12d2*/ 	.short	(.L_588 - .L_587)
.L_587:
        /*12d4*/ 	.word	0x00000008
.L_588:


//--------------------- .nv.info._ZN7cutlass13device_kernelIN5flash11enable_sm90INS1_16FlashAttnFwdSm90INS1_25CollectiveMainloopFwdSm90ILi2EN4cute5tupleIJNS5_1CILi1EEES8_S8_EEENS6_IJNS7_ILi64EEESA_SA_EEELi512ENS_6half_tEfNS_4arch4Sm90ELb1ELb0ELb0ELb1ELb1ELb0ELb1ELb0ELb0ELb1ELb1ELb0EEENS1_21CollectiveEpilogueFwdINS6_IJSA_NS7_ILi512EEESA_EEES9_SC_SE_Li256ELb1ELb1ELb1ELb0EEENS1_36VarlenDynamicPersistentTileSchedulerILi64ELi64ELi256ELi128ELb1ELb1ELb1ELb1ELb1ELb1EEEEEEEEEvNT_6ParamsE --------------------------
	.section	.nv.info._ZN7cutlass13device_kernelIN5flash11enable_sm90INS1_16FlashAttnFwdSm90INS1_25CollectiveMainloopFwdSm90ILi2EN4cute5tupleIJNS5_1CILi1EEES8_S8_EEENS6_IJNS7_ILi64EEESA_SA_EEELi512ENS_6half_tEfNS_4arch4Sm90ELb1ELb0ELb0ELb1ELb1ELb0ELb1ELb0ELb0ELb1ELb1ELb0EEENS1_21CollectiveEpilogueFwdINS6_IJSA_NS7_ILi512EEESA_EEES9_SC_SE_Li256ELb1ELb1ELb1ELb0EEENS1_36VarlenDynamicPersistentTileSchedulerILi64ELi64ELi256ELi128ELb1ELb1ELb1ELb1ELb1ELb1EEEEEEEEEvNT_6ParamsE,"",@"SHT_CUDA_INFO"
	.sectionflags	@""
	.align	4


	//----- nvinfo : EIATTR_CUDA_API_VERSION
	.align		4
        /*0000*/ 	.byte	0x04, 0x37
        /*0002*/ 	.short	(.L_590 - .L_589)
.L_589:
        /*0004*/ 	.word	0x00000082


	//----- nvinfo : EIATTR_KPARAM_INFO
	.align		4
.L_590:
        /*0008*/ 	.byte	0x04, 0x17
        /*000a*/ 	.short	(.L_592 - .L_591)
.L_591:
        /*000c*/ 	.word	0x00000000
        /*0010*/ 	.short	0x0000
        /*0012*/ 	.short	0x0070
        /*0014*/ 	.byte	0x00, 0xf0, 0x01, 0x2e


	//----- nvinfo : EIATTR_SPARSE_MMA_MASK
	.align		4
.L_592:
        /*0018*/ 	.byte	0x03, 0x50
        /*001a*/ 	.short	0x0000


	//----- nvinfo : EIATTR_MAXREG_COUNT
	.align		4
        /*001c*/ 	.byte	0x03, 0x1b
        /*001e*/ 	.short	0x00a8


	//----- nvinfo : EIATTR_NUM_BARRIERS
	.align		4
        /*0020*/ 	.byte	0x02, 0x4c
        /*0022*/ 	.byte	0x10
	.zero		1


	//----- nvinfo : EIATTR_EXTERNS
	.align		4
        /*0024*/ 	.byte	0x04, 0x0f
        /*0026*/ 	.short	(.L_594 - .L_593)


	//   ....[0]....
	.align		4
.L_593:
        /*0028*/ 	.word	index@(__assertfail)


	//----- nvinfo : EIATTR_ANNOTATIONS
	.align		4
.L_594:
        /*002c*/ 	.byte	0x04, 0x55
        /*002e*/ 	.short	(.L_596 - .L_595)


	//   ....[0]....
.L_595:
        /* <DEDUP_REMOVED lines=21> */


	//----- nvinfo : EIATTR_MERCURY_ISA_VERSION
	.align		4
.L_596:
        /*0170*/ 	.byte	0x03, 0x5f
        /*0172*/ 	.short	0x0101


	//----- nvinfo : EIATTR_UNUSED_LOAD_BYTE_OFFSET
	.align		4
        /*0174*/ 	.byte	0x04, 0x44
        /*0176*/ 	.short	(.L_598 - .L_597)


	//   ....[0]....
.L_597:
        /*0178*/ 	.word	0x00000960
        /*017c*/ 	.word	0x0000fff0


	//   ....[1]....
        /*0180*/ 	.word	0x0000da30
        /*0184*/ 	.word	0x0000fff0


	//----- nvinfo : EIATTR_INT_WARP_WIDE_INSTR_OFFSETS
	.align		4
.L_598:
        /*0188*/ 	.byte	0x04, 0x31
        /*018a*/ 	.short	(.L_600 - .L_599)


	//   ....[0]....
.L_599:
        /*018c*/ 	.word	0x000000c0


	//   ....[1]....
        /*0190*/ 	.word	0x000000d0


	//   ....[2]....
        /*0194*/ 	.word	0x000000e0


	//   ....[3]....
        /*0198*/ 	.word	0x00000180


	//   ....[4]....
        /*019c*/ 	.word	0x00013cf0


	//   ....[5]....
        /*01a0*/ 	.word	0x00013d80


	//   ....[6]....
        /*01a4*/ 	.word	0x00018010


	//   ....[7]....
        /*01a8*/ 	.word	0x000180a0


	//----- nvinfo : EIATTR_COOP_GROUP_MASK_REGIDS
	.align		4
.L_600:
        /*01ac*/ 	.byte	0x04, 0x29
        /*01ae*/ 	.short	(.L_602 - .L_601)


	//   ....[0]....
.L_601:
        /*01b0*/ 	.word	0xffffffff


	//   ....[1]....
        /*01b4*/ 	.word	0xffffffff


	//   ....[2]....
        /*01b8*/ 	.word	0xffffffff


	//   ....[3]....
        /*01bc*/ 	.word	0xffffffff


	//   ....[4]....
        /*01c0*/ 	.word	0xffffffff


	//   ....[5]....
        /*01c4*/ 	.word	0xffffffff


	//   ....[6]....
        /*01c8*/ 	.word	0xffffffff


	//   ....[7]....
        /*01cc*/ 	.word	0xffffffff


	//   ....[8]....
        /*01d0*/ 	.word	0xffffffff


	//   ....[9]....
        /*01d4*/ 	.word	0xffffffff


	//   ....[10]....
        /*01d8*/ 	.word	0xffffffff


	//   ....[11]....
        /*01dc*/ 	.word	0xffffffff


	//   ....[12]....
        /*01e0*/ 	.word	0xffffffff


	//   ....[13]....
        /*01e4*/ 	.word	0xffffffff


	//   ....[14]....
        /*01e8*/ 	.word	0xffffffff


	//   ....[15]....
        /*01ec*/ 	.word	0xffffffff


	//   ....[16]....
        /*01f0*/ 	.word	0xffffffff


	//   ....[17]....
        /*01f4*/ 	.word	0xffffffff


	//   ....[18]....
        /*01f8*/ 	.word	0xffffffff


	//   ....[19]....
        /*01fc*/ 	.word	0xffffffff


	//   ....[20]....
        /*0200*/ 	.word	0xffffffff


	//   ....[21]....
        /*0204*/ 	.word	0xffffffff


	//   ....[22]....
        /*0208*/ 	.word	0xffffffff


	//   ....[23]....
        /*020c*/ 	.word	0xffffffff


	//   ....[24]....
        /*0210*/ 	.word	0xffffffff


	//   ....[25]....
        /*0214*/ 	.word	0xffffffff


	//   ....[26]....
        /*0218*/ 	.word	0xffffffff


	//   ....[27]....
        /*021c*/ 	.word	0xffffffff


	//   ....[28]....
        /*0220*/ 	.word	0xffffffff


	//   ....[29]....
        /*0224*/ 	.word	0xffffffff


	//   ....[30]....
        /*0228*/ 	.word	0xffffffff


	//   ....[31]....
        /*022c*/ 	.word	0xffffffff


	//   ....[32]....
        /*0230*/ 	.word	0xffffffff


	//   ....[33]....
        /*0234*/ 	.word	0xffffffff


	//   ....[34]....
        /*0238*/ 	.word	0xffffffff


	//   ....[35]....
        /*023c*/ 	.word	0xffffffff


	//   ....[36]....
        /*0240*/ 	.word	0xffffffff


	//   ....[37]....
        /*0244*/ 	.word	0xffffffff


	//   ....[38]....
        /*0248*/ 	.word	0xffffffff


	//   ....[39]....
        /*024c*/ 	.word	0xffffffff


	//   ....[40]....
        /*0250*/ 	.word	0xffffffff


	//   ....[41]....
        /*0254*/ 	.word	0xffffffff


	//   ....[42]....
        /*0258*/ 	.word	0xffffffff


	//   ....[43]....
        /*025c*/ 	.word	0xffffffff


	//   ....[44]....
        /*0260*/ 	.word	0xffffffff


	//   ....[45]....
        /*0264*/ 	.word	0xffffffff


	//   ....[46]....
        /*0268*/ 	.word	0xffffffff


	//   ....[47]....
        /*026c*/ 	.word	0xffffffff


	//   ....[48]....
        /*0270*/ 	.word	0xffffffff


	//   ....[49]....
        /*0274*/ 	.word	0xffffffff


	//   ....[50]....
        /*0278*/ 	.word	0xffffffff


	//   ....[51]....
        /*027c*/ 	.word	0xffffffff


	//   ....[52]....
        /*0280*/ 	.word	0xffffffff


	//   ....[53]....
        /*0284*/ 	.word	0xffffffff


	//   ....[54]....
        /*0288*/ 	.word	0xffffffff


	//   ....[55]....
        /*028c*/ 	.word	0xffffffff


	//   ....[56]....
        /*0290*/ 	.word	0xffffffff


	//   ....[57]....
        /*0294*/ 	.word	0xffffffff


	//   ....[58]....
        /*0298*/ 	.word	0xffffffff


	//   ....[59]....
        /*029c*/ 	.word	0xffffffff


	//   ....[60]....
        /*02a0*/ 	.word	0xffffffff


	//   ....[61]....
        /*02a4*/ 	.word	0xffffffff


	//   ....[62]....
        /*02a8*/ 	.word	0xffffffff


	//   ....[63]....
        /*02ac*/ 	.word	0xffffffff


	//   ....[64]....
        /*02b0*/ 	.word	0xffffffff


	//   ....[65]....
        /*02b4*/ 	.word	0xffffffff


	//   ....[66]....
        /*02b8*/ 	.word	0xffffffff


	//   ....[67]....
        /*02bc*/ 	.word	0xffffffff


	//   ....[68]....
        /*02c0*/ 	.word	0xffffffff


	//   ....[69]....
        /*02c4*/ 	.word	0xffffffff


	//   ....[70]....
        /*02c8*/ 	.word	0xffffffff


	//   ....[71]....
        /*02cc*/ 	.word	0xffffffff


	//   ....[72]....
        /*02d0*/ 	.word	0xffffffff


	//   ....[73]....
        /*02d4*/ 	.word	0xffffffff


	//   ....[74]....
        /*02d8*/ 	.word	0xffffffff


	//   ....[75]....
        /*02dc*/ 	.word	0xffffffff


	//   ....[76]....
        /*02e0*/ 	.word	0xffffffff


	//   ....[77]....
        /*02e4*/ 	.word	0xffffffff


	//   ....[78]....
        /*02e8*/ 	.word	0xffffffff


	//   ....[79]....
        /*02ec*/ 	.word	0xffffffff


	//   ....[80]....
        /*02f0*/ 	.word	0xffffffff


	//   ....[81]....
        /*02f4*/ 	.word	0xffffffff


	//   ....[82]....
        /*02f8*/ 	.word	0xffffffff


	//   ....[83]....
        /*02fc*/ 	.word	0xffffffff


	//   ....[84]....
        /*0300*/ 	.word	0xffffffff


	//   ....[85]....
        /*0304*/ 	.word	0xffffffff


	//   ....[86]....
        /*0308*/ 	.word	0xffffffff


	//   ....[87]....
        /*030c*/ 	.word	0xffffffff


	//   ....[88]....
        /*0310*/ 	.word	0xffffffff


	//   ....[89]....
        /*0314*/ 	.word	0xffffffff


	//   ....[90]....
        /*0318*/ 	.word	0xffffffff


	//   ....[91]....
        /*031c*/ 	.word	0xffffffff


	//   ....[92]....
        /*0320*/ 	.word	0xffffffff


	//   ....[93]....
        /*0324*/ 	.word	0xffffffff


	//   ....[94]....
        /*0328*/ 	.word	0xffffffff


	//   ....[95]....
        /*032c*/ 	.word	0xffffffff


	//   ....[96]....
        /*0330*/ 	.word	0xffffffff


	//   ....[97]....
        /*0334*/ 	.word	0xffffffff


	//   ....[98]....
        /*0338*/ 	.word	0xffffffff


	//   ....[99]....
        /*033c*/ 	.word	0xffffffff


	//   ....[100]....
        /*0340*/ 	.word	0xffffffff


	//   ....[101]....
        /*0344*/ 	.word	0xffffffff


	//   ....[102]....
        /*0348*/ 	.word	0xffffffff


	//   ....[103]....
        /*034c*/ 	.word	0xffffffff


	//   ....[104]....
        /*0350*/ 	.word	0xffffffff


	//   ....[105]....
        /*0354*/ 	.word	0xffffffff


	//   ....[106]....
        /*0358*/ 	.word	0xffffffff


	//   ....[107]....
        /*035c*/ 	.word	0xffffffff


	//   ....[108]....
        /*0360*/ 	.word	0xffffffff


	//   ....[109]....
        /*0364*/ 	.word	0xffffffff


	//   ....[110]....
        /*0368*/ 	.word	0xffffffff


	//   ....[111]....
        /*036c*/ 	.word	0xffffffff


	//   ....[112]....
        /*0370*/ 	.word	0xffffffff


	//   ....[113]....
        /*0374*/ 	.word	0xffffffff


	//   ....[114]....
        /*0378*/ 	.word	0xffffffff


	//   ....[115]....
        /*037c*/ 	.word	0xffffffff


	//   ....[116]....
        /*0380*/ 	.word	0xffffffff


	//   ....[117]....
        /*0384*/ 	.word	0xffffffff


	//   ....[118]....
        /*0388*/ 	.word	0xffffffff


	//   ....[119]....
        /*038c*/ 	.word	0xffffffff


	//   ....[120]....
        /*0390*/ 	.word	0xffffffff


	//   ....[121]....
        /*0394*/ 	.word	0xffffffff


	//   ....[122]....
        /*0398*/ 	.word	0xffffffff


	//   ....[123]....
        /*039c*/ 	.word	0xffffffff


	//   ....[124]....
        /*03a0*/ 	.word	0xffffffff


	//   ....[125]....
        /*03a4*/ 	.word	0xffffffff


	//   ....[126]....
        /*03a8*/ 	.word	0xffffffff


	//   ....[127]....
        /*03ac*/ 	.word	0xffffffff


	//   ....[128]....
        /*03b0*/ 	.word	0xffffffff


	//   ....[129]....
        /*03b4*/ 	.word	0xffffffff


	//   ....[130]....
        /*03b8*/ 	.word	0xffffffff


	//   ....[131]....
        /*03bc*/ 	.word	0xffffffff


	//   ....[132]....
        /*03c0*/ 	.word	0xffffffff


	//   ....[133]....
        /*03c4*/ 	.word	0xffffffff


	//   ....[134]....
        /*03c8*/ 	.word	0xffffffff


	//   ....[135]....
        /*03cc*/ 	.word	0x0500000f


	//   ....[136]....
        /*03d0*/ 	.word	0x0500000f


	//   ....[137]....
        /*03d4*/ 	.word	0x0500000f


	//   ....[138]....
        /*03d8*/ 	.word	0x0500000f


	//   ....[139]....
        /*03dc*/ 	.word	0x0500000f


	//   ....[140]....
        /*03e0*/ 	.word	0x0500000f


	//   ....[141]....
        /*03e4*/ 	.word	0x0500000f


	//   ....[142]....
        /*03e8*/ 	.word	0x0500000f


	//   ....[143]....
        /*03ec*/ 	.word	0x0500000f


	//   ....[144]....
        /*03f0*/ 	.word	0x0500000f


	//   ....[145]....
        /*03f4*/ 	.word	0x0500000f


	//   ....[146]....
        /*03f8*/ 	.word	0x0500000f


	//   ....[147]....
        /*03fc*/ 	.word	0x0500000f


	//   ....[148]....
        /*0400*/ 	.word	0x0500000f


	//   ....[149]....
        /*0404*/ 	.word	0x0500000f


	//   ....[150]....
        /*0408*/ 	.word	0x0500000f


	//   ....[151]....
        /*040c*/ 	.word	0x0500000f


	//   ....[152]....
        /*0410*/ 	.word	0x0500000f


	//   ....[153]....
        /*0414*/ 	.word	0x0500000f


	//   ....[154]....
        /*0418*/ 	.word	0x0500000f


	//   ....[155]....
        /*041c*/ 	.word	0x0500000f


	//   ....[156]....
        /*0420*/ 	.word	0x0500000f


	//   ....[157]....
        /*0424*/ 	.word	0x0500000f


	//   ....[158]....
        /*0428*/ 	.word	0x0500000f


	//   ....[159]....
        /*042c*/ 	.word	0x0500000f


	//   ....[160]....
        /*0430*/ 	.word	0x0500000f


	//   ....[161]....
        /*0434*/ 	.word	0x0500000f


	//   ....[162]....
        /*0438*/ 	.word	0x0500000f


	//   ....[163]....
        /*043c*/ 	.word	0x0500000f


	//   ....[164]....
        /*0440*/ 	.word	0x0500000f


	//   ....[165]....
        /*0444*/ 	.word	0x0500000f


	//   ....[166]....
        /*0448*/ 	.word	0x0500000f


	//   ....[167]....
        /*044c*/ 	.word	0x0500000f


	//   ....[168]....
        /*0450*/ 	.word	0x0500000f


	//   ....[169]....
        /*0454*/ 	.word	0x0500000f


	//   ....[170]....
        /*0458*/ 	.word	0x0500000f


	//   ....[171]....
        /*045c*/ 	.word	0x0500000f


	//   ....[172]....
        /*0460*/ 	.word	0x0500000f


	//   ....[173]....
        /*0464*/ 	.word	0x0500000f


	//   ....[174]....
        /*0468*/ 	.word	0x0500000f


	//   ....[175]....
        /*046c*/ 	.word	0x0500000f


	//   ....[176]....
        /*0470*/ 	.word	0x0500000f


	//   ....[177]....
        /*0474*/ 	.word	0x0500000f


	//   ....[178]....
        /*0478*/ 	.word	0x0500000f


	//   ....[179]....
        /*047c*/ 	.word	0x0500000f


	//   ....[180]....
        /*0480*/ 	.word	0x0500000f


	//   ....[181]....
        /*0484*/ 	.word	0x0500000f


	//   ....[182]....
        /*0488*/ 	.word	0x0500000f


	//   ....[183]....
        /*048c*/ 	.word	0x0500000f


	//   ....[184]....
        /*0490*/ 	.word	0x0500000f


	//   ....[185]....
        /*0494*/ 	.word	0x0500000f


	//   ....[186]....
        /*0498*/ 	.word	0x0500000f


	//   ....[187]....
        /*049c*/ 	.word	0x0500000f


	//   ....[188]....
        /*04a0*/ 	.word	0x0500000f


	//   ....[189]....
        /*04a4*/ 	.word	0x0500000f


	//   ....[190]....
        /*04a8*/ 	.word	0x0500000f


	//   ....[191]....
        /*04ac*/ 	.word	0x0500000f


	//   ....[192]....
        /*04b0*/ 	.word	0x0500000f


	//   ....[193]....
        /*04b4*/ 	.word	0x0500000f


	//   ....[194]....
        /*04b8*/ 	.word	0x0500000f


	//   ....[195]....
        /*04bc*/ 	.word	0x0500000f


	//   ....[196]....
        /*04c0*/ 	.word	0x0500000f


	//   ....[197]....
        /*04c4*/ 	.word	0x0500000f


	//   ....[198]....
        /*04c8*/ 	.word	0x0500000f


	//   ....[199]....
        /*04cc*/ 	.word	0x0500000f


	//   ....[200]....
        /*04d0*/ 	.word	0x0500000f


	//   ....[201]....
        /*04d4*/ 	.word	0x0500000f


	//   ....[202]....
        /*04d8*/ 	.word	0x0500000f


	//----- nvinfo : EIATTR_COOP_GROUP_INSTR_OFFSETS
	.align		4
.L_602:
        /*04dc*/ 	.byte	0x04, 0x28
        /*04de*/ 	.short	(.L_604 - .L_603)


	//   ....[0]....
.L_603:
        /*04e0*/ 	.word	0x00000080


	//   ....[1]....
        /*04e4*/ 	.word	0x00000090


	//   ....[2]....
        /*04e8*/ 	.word	0x000002b0


	//   ....[3]....
        /*04ec*/ 	.word	0x00000410


	//   ....[4]....
        /*04f0*/ 	.word	0x00000530


	//   ....[5]....
        /*04f4*/ 	.word	0x00000690


	//   ....[6]....
        /*04f8*/ 	.word	0x00001fc0


	//   ....[7]....
        /*04fc*/ 	.word	0x00003fa0


	//   ....[8]....
        /*0500*/ 	.word	0x00004f60


	//   ....[9]....
        /*0504*/ 	.word	0x00005be0


	//   ....[10]....
        /*0508*/ 	.word	0x00005c10


	//   ....[11]....
        /*050c*/ 	.word	0x00005f60


	//   ....[12]....
        /*0510*/ 	.word	0x00006060


	//   ....[13]....
        /*0514*/ 	.word	0x00006290


	//   ....[14]....
        /*0518*/ 	.word	0x000063e0


	//   ....[15]....
        /*051c*/ 	.word	0x00006c50


	//   ....[16]....
        /*0520*/ 	.word	0x000079e0


	//   ....[17]....
        /*0524*/ 	.word	0x00008660


	//   ....[18]....
        /*0528*/ 	.word	0x00008680


	//   ....[19]....
        /*052c*/ 	.word	0x00008bc0


	//   ....[20]....
        /*0530*/ 	.word	0x00008c40


	//   ....[21]....
        /*0534*/ 	.word	0x000090e0


	//   ....[22]....
        /*0538*/ 	.word	0x000092b0


	//   ....[23]....
        /*053c*/ 	.word	0x0000a040


	//   ....[24]....
        /*0540*/ 	.word	0x0000ad70


	//   ....[25]....
        /*0544*/ 	.word	0x0000baa0


	//   ....[26]....
        /*0548*/ 	.word	0x0000bac0


	//   ....[27]....
        /*054c*/ 	.word	0x0000c040


	//   ....[28]....
        /*0550*/ 	.word	0x0000c210


	//   ....[29]....
        /*0554*/ 	.word	0x0000ce50


	//   ....[30]....
        /*0558*/ 	.word	0x0000cf30


	//   ....[31]....
        /*055c*/ 	.word	0x0000cf90


	//   ....[32]....
        /*0560*/ 	.word	0x0000cfb0


	//   ....[33]....
        /*0564*/ 	.word	0x0000cfe0


	//   ....[34]....
        /*0568*/ 	.word	0x0000e7b0


	//   ....[35]....
        /*056c*/ 	.word	0x0000eb00


	//   ....[36]....
        /*0570*/ 	.word	0x0000eb10


	//   ....[37]....
        /*0574*/ 	.word	0x0000eb40


	//   ....[38]....
        /*0578*/ 	.word	0x0000eb50


	//   ....[39]....
        /*057c*/ 	.word	0x0000f780


	//   ....[40]....
        /*0580*/ 	.word	0x0000f7c0


	//   ....[41]....
        /*0584*/ 	.word	0x0000fa70


	//   ....[42]....
        /*0588*/ 	.word	0x0000fa90


	//   ....[43]....
        /*058c*/ 	.word	0x000101d0


	//   ....[44]....
        /*0590*/ 	.word	0x00010230


	//   ....[45]....
        /*0594*/ 	.word	0x00010b20


	//   ....[46]....
        /*0598*/ 	.word	0x00010b40


	//   ....[47]....
        /*059c*/ 	.word	0x00011df0


	//   ....[48]....
        /*05a0*/ 	.word	0x00011e30


	//   ....[49]....
        /*05a4*/ 	.word	0x00012070


	//   ....[50]....
        /*05a8*/ 	.word	0x00012090


	//   ....[51]....
        /*05ac*/ 	.word	0x00012350


	//   ....[52]....
        /*05b0*/ 	.word	0x00012540


	//   ....[53]....
        /*05b4*/ 	.word	0x00012570


	//   ....[54]....
        /*05b8*/ 	.word	0x000125a0


	//   ....[55]....
        /*05bc*/ 	.word	0x000125d0


	//   ....[56]....
        /*05c0*/ 	.word	0x00012600


	//   ....[57]....
        /*05c4*/ 	.word	0x00012630


	//   ....[58]....
        /*05c8*/ 	.word	0x000127a0


	//   ....[59]....
        /*05cc*/ 	.word	0x000127d0


	//   ....[60]....
        /*05d0*/ 	.word	0x00012800


	//   ....[61]....
        /*05d4*/ 	.word	0x00012830


	//   ....[62]....
        /*05d8*/ 	.word	0x00012860


	//   ....[63]....
        /*05dc*/ 	.word	0x00012890


	//   ....[64]....
        /*05e0*/ 	.word	0x00012920


	//   ....[65]....
        /*05e4*/ 	.word	0x00012950


	//   ....[66]....
        /*05e8*/ 	.word	0x00012960


	//   ....[67]....
        /*05ec*/ 	.word	0x000129a0


	//   ....[68]....
        /*05f0*/ 	.word	0x00014ae0


	//   ....[69]....
        /*05f4*/ 	.word	0x00014b00


	//   ....[70]....
        /*05f8*/ 	.word	0x00014b90


	//   ....[71]....
        /*05fc*/ 	.word	0x00014bb0


	//   ....[72]....
        /*0600*/ 	.word	0x00014c30


	//   ....[73]....
        /*0604*/ 	.word	0x00014c50


	//   ....[74]....
        /*0608*/ 	.word	0x00014c60


	//   ....[75]....
        /*060c*/ 	.word	0x00014c70


	//   ....[76]....
        /*0610*/ 	.word	0x000153f0


	//   ....[77]....
        /*0614*/ 	.word	0x00015420


	//   ....[78]....
        /*0618*/ 	.word	0x000154e0


	//   ....[79]....
        /*061c*/ 	.word	0x00015500


	//   ....[80]....
        /*0620*/ 	.word	0x000155a0


	//   ....[81]....
        /*0624*/ 	.word	0x000155c0


	//   ....[82]....
        /*0628*/ 	.word	0x000155d0


	//   ....[83]....
        /*062c*/ 	.word	0x00015650


	//   ....[84]....
        /*0630*/ 	.word	0x00015eb0


	//   ....[85]....
        /*0634*/ 	.word	0x00015ed0


	//   ....[86]....
        /*0638*/ 	.word	0x00016070


	//   ....[87]....
        /*063c*/ 	.word	0x000160a0


	//   ....[88]....
        /*0640*/ 	.word	0x000161b0


	//   ....[89]....
        /*0644*/ 	.word	0x000161c0


	//   ....[90]....
        /*0648*/ 	.word	0x000161f0


	//   ....[91]....
        /*064c*/ 	.word	0x00016200


	//   ....[92]....
        /*0650*/ 	.word	0x00016810


	//   ....[93]....
        /*0654*/ 	.word	0x00016840


	//   ....[94]....
        /*0658*/ 	.word	0x00016a30


	//   ....[95]....
        /*065c*/ 	.word	0x00016a70


	//   ....[96]....
        /*0660*/ 	.word	0x00016a80


	//   ....[97]....
        /*0664*/ 	.word	0x00016a90


	//   ....[98]....
        /*0668*/ 	.word	0x00016be0


	//   ....[99]....
        /*066c*/ 	.word	0x00016d30


	//   ....[100]....
        /*0670*/ 	.word	0x00017540


	//   ....[101]....
        /*0674*/ 	.word	0x00017560


	//   ....[102]....
        /*0678*/ 	.word	0x000175b0


	//   ....[103]....
        /*067c*/ 	.word	0x000175c0


	//   ....[104]....
        /*0680*/ 	.word	0x00017600


	//   ....[105]....
        /*0684*/ 	.word	0x00017610


	//   ....[106]....
        /*0688*/ 	.word	0x00017620


	//   ....[107]....
        /*068c*/ 	.word	0x00017660


	//   ....[108]....
        /*0690*/ 	.word	0x00017960


	//   ....[109]....
        /*0694*/ 	.word	0x000179a0


	//   ....[110]....
        /*0698*/ 	.word	0x000179c0


	//   ....[111]....
        /*069c*/ 	.word	0x000179e0


	//   ....[112]....
        /*06a0*/ 	.word	0x00017a10


	//   ....[113]....
        /*06a4*/ 	.word	0x00017a30


	//   ....[114]....
        /*06a8*/ 	.word	0x00017b30


	//   ....[115]....
        /*06ac*/ 	.word	0x00017c80


	//   ....[116]....
        /*06b0*/ 	.word	0x000182c0


	//   ....[117]....
        /*06b4*/ 	.word	0x000182f0


	//   ....[118]....
        /*06b8*/ 	.word	0x00018350


	//   ....[119]....
        /*06bc*/ 	.word	0x00018380


	//   ....[120]....
        /*06c0*/ 	.word	0x000183b0


	//   ....[121]....
        /*06c4*/ 	.word	0x000183e0


	//   ....[122]....
        /*06c8*/ 	.word	0x00018410


	//   ....[123]....
        /*06cc*/ 	.word	0x00018440


	//   ....[124]....
        /*06d0*/ 	.word	0x000185e0


	//   ....[125]....
        /*06d4*/ 	.word	0x00018610


	//   ....[126]....
        /*06d8*/ 	.word	0x00018640


	//   ....[127]....
        /*06dc*/ 	.word	0x00018670


	//   ....[128]....
        /*06e0*/ 	.word	0x000186a0


	//   ....[129]....
        /*06e4*/ 	.word	0x000186d0


	//   ....[130]....
        /*06e8*/ 	.word	0x00018790


	//   ....[131]....
        /*06ec*/ 	.word	0x000187b0


	//   ....[132]....
        /*06f0*/ 	.word	0x000187d0


	//   ....[133]....
        /*06f4*/ 	.word	0x00018830


	//   ....[134]....
        /*06f8*/ 	.word	0x00019250


	//   ....[135]....
        /*06fc*/ 	.word	0x000197e0


	//   ....[136]....
        /*0700*/ 	.word	0x000198d0


	//   ....[137]....
        /*0704*/ 	.word	0x00019970


	//   ....[138]....
        /*0708*/ 	.word	0x000199d0


	//   ....[139]....
        /*070c*/ 	.word	0x00019ac0


	//   ....[140]....
        /*0710*/ 	.word	0x00019b30


	//   ....[141]....
        /*0714*/ 	.word	0x00019c20


	//   ....[142]....
        /*0718*/ 	.word	0x00019c90


	//   ....[143]....
        /*071c*/ 	.word	0x00019d30


	//   ....[144]....
        /*0720*/ 	.word	0x00019e30


	//   ....[145]....
        /*0724*/ 	.word	0x00019ec0


	//   ....[146]....
        /*0728*/ 	.word	0x00019f20


	//   ....[147]....
        /*072c*/ 	.word	0x0001a010


	//   ....[148]....
        /*0730*/ 	.word	0x0001a090


	//   ....[149]....
        /*0734*/ 	.word	0x0001a190


	//   ....[150]....
        /*0738*/ 	.word	0x0001a200


	//   ....[151]....
        /*073c*/ 	.word	0x0001a2e0


	//   ....[152]....
        /*0740*/ 	.word	0x0001a5f0


	//   ....[153]....
        /*0744*/ 	.word	0x0001a6b0


	//   ....[154]....
        /*0748*/ 	.word	0x0001a920


	//   ....[155]....
        /*074c*/ 	.word	0x0001a970


	//   ....[156]....
        /*0750*/ 	.word	0x0001ab80


	//   ....[157]....
        /*0754*/ 	.word	0x0001abd0


	//   ....[158]....
        /*0758*/ 	.word	0x0001ad80


	//   ....[159]....
        /*075c*/ 	.word	0x0001add0


	//   ....[160]....
        /*0760*/ 	.word	0x0001af10


	//   ....[161]....
        /*0764*/ 	.word	0x0001b010


	//   ....[162]....
        /*0768*/ 	.word	0x0001b280


	//   ....[163]....
        /*076c*/ 	.word	0x0001b2d0


	//   ....[164]....
        /*0770*/ 	.word	0x0001b4a0


	//   ....[165]....
        /*0774*/ 	.word	0x0001b4f0


	//   ....[166]....
        /*0778*/ 	.word	0x0001b6c0


	//   ....[167]....
        /*077c*/ 	.word	0x0001b710


	//   ....[168]....
        /*0780*/ 	.word	0x0001b800


	//   ....[169]....
        /*0784*/ 	.word	0x0001b8a0


	//   ....[170]....
        /*0788*/ 	.word	0x0001b900


	//   ....[171]....
        /*078c*/ 	.word	0x0001b9b0


	//   ....[172]....
        /*0790*/ 	.word	0x0001ba10


	//   ....[173]....
        /*0794*/ 	.word	0x0001bac0


	//   ....[174]....
        /*0798*/ 	.word	0x0001bb20


	//   ....[175]....
        /*079c*/ 	.word	0x0001bbd0


	//   ....[176]....
        /*07a0*/ 	.word	0x0001bcc0


	//   ....[177]....
        /*07a4*/ 	.word	0x0001bda0


	//   ....[178]....
        /*07a8*/ 	.word	0x0001beb0


	//   ....[179]....
        /*07ac*/ 	.word	0x0001bfb0


	//   ....[180]....
        /*07b0*/ 	.word	0x0001c0e0


	//   ....[181]....
        /*07b4*/ 	.word	0x0001c1c0


	//   ....[182]....
        /*07b8*/ 	.word	0x0001c2c0


	//   ....[183]....
        /*07bc*/ 	.word	0x0001c3a0


	//   ....[184]....
        /*07c0*/ 	.word	0x0001c430


	//   ....[185]....
        /*07c4*/ 	.word	0x0001c4d0


	//   ....[186]....
        /*07c8*/ 	.word	0x0001c640


	//   ....[187]....
        /*07cc*/ 	.word	0x0001c6b0


	//   ....[188]....
        /*07d0*/ 	.word	0x0001c720


	//   ....[189]....
        /*07d4*/ 	.word	0x0001c790


	//   ....[190]....
        /*07d8*/ 	.word	0x0001c800


	//   ....[191]....
        /*07dc*/ 	.word	0x0001c880


	//   ....[192]....
        /*07e0*/ 	.word	0x0001c900


	//   ....[193]....
        /*07e4*/ 	.word	0x0001c990


	//   ....[194]....
        /*07e8*/ 	.word	0x0001ca00


	//   ....[195]....
        /*07ec*/ 	.word	0x0001ca70


	//   ....[196]....
        /*07f0*/ 	.word	0x0001cae0


	//   ....[197]....
        /*07f4*/ 	.word	0x0001cb60


	//   ....[198]....
        /*07f8*/ 	.word	0x0001cbd0


	//   ....[199]....
        /*07fc*/ 	.word	0x0001cc60


	//   ....[200]....
        /*0800*/ 	.word	0x0001ccc0


	//   ....[201]....
        /*0804*/ 	.word	0x0001cd50


	//   ....[202]....
        /*0808*/ 	.word	0x0001ce80


	//----- nvinfo : EIATTR_REG_RECONFIG
	.align		4
.L_604:
        /*080c*/ 	.byte	0x01, 0x54
	.zero		2


	//----- nvinfo : EIATTR_SYSCALL_OFFSETS
	.align		4
        /*0810*/ 	.byte	0x04, 0x46
        /*0812*/ 	.short	(.L_606 - .L_605)


	//   ....[0]....
.L_605:
        /*0814*/ 	.word	0x00004150


	//   ....[1]....
        /*0818*/ 	.word	0x00013ee0


	//   ....[2]....
        /*081c*/ 	.word	0x00014030


	//   ....[3]....
        /*0820*/ 	.word	0x00014120


	//   ....[4]....
        /*0824*/ 	.word	0x00015010


	//   ....[5]....
        /*0828*/ 	.word	0x000158d0


	//----- nvinfo : EIATTR_MBARRIER_INSTR_OFFSETS
	.align		4
.L_606:
        /*082c*/ 	.byte	0x04, 0x39
        /*082e*/ 	.short	(.L_608 - .L_607)


	//   ....[0]....
.L_607:
        /*0830*/ 	.word	0x00000190
        /*0834*/ 	.word	0x000000ff
        /*0838*/ 	.word	0x00038800
        /*083c*/ 	.short	0x0100
        /*083e*/ 	.byte	0x08
	.zero		1


	//   ....[1]....
        /*0840*/ 	.word	0x000001a0
        /*0844*/ 	.word	0x000000ff
        /*0848*/ 	.word	0x00038810
        /*084c*/ 	.short	0x0100
        /*084e*/ 	.byte	0x08
	.zero		1


	//   ....[2]....
        /*0850*/ 	.word	0x000001b0
        /*0854*/ 	.word	0x000000ff
        /*0858*/ 	.word	0x00038820
        /*085c*/ 	.short	0x0100
        /*085e*/ 	.byte	0x08
	.zero		1


	//   ....[3]....
        /*0860*/ 	.word	0x00000260
        /*0864*/ 	.word	0x000000ff
        /*0868*/ 	.word	0x00038830
        /*086c*/ 	.short	0x0100
        /*086e*/ 	.byte	0x06
	.zero		1


	//   ....[4]....
        /*0870*/ 	.word	0x00000270
        /*0874*/ 	.word	0x000000ff
        /*0878*/ 	.word	0x00038840
        /*087c*/ 	.short	0x0100
        /*087e*/ 	.byte	0x06
	.zero		1


	//   ....[5]....
        /*0880*/ 	.word	0x00000280
        /*0884*/ 	.word	0x000000ff
        /*0888*/ 	.word	0x00038838
        /*088c*/ 	.short	0x0100
        /*088e*/ 	.byte	0x06
	.zero		1


	//   ....[6]....
        /*0890*/ 	.word	0x00000290
        /*0894*/ 	.word	0x000000ff
        /*0898*/ 	.word	0x00038848
        /*089c*/ 	.short	0x0100
        /*089e*/ 	.byte	0x06
	.zero		1


	//   ....[7]....
        /*08a0*/ 	.word	0x000003c0
        /*08a4*/ 	.word	0x000000ff
        /*08a8*/ 	.word	0x00038850
        /*08ac*/ 	.short	0x0100
        /*08ae*/ 	.byte	0x08
	.zero		1


	//   ....[8]....
        /*08b0*/ 	.word	0x000003d0
        /*08b4*/ 	.word	0x000000ff
        /*08b8*/ 	.word	0x00038860
        /*08bc*/ 	.short	0x0100
        /*08be*/ 	.byte	0x08
	.zero		1


	//   ....[9]....
        /*08c0*/ 	.word	0x000003e0
        /*08c4*/ 	.word	0x000000ff
        /*08c8*/ 	.word	0x00038858
        /*08cc*/ 	.short	0x0100
        /*08ce*/ 	.byte	0x08
	.zero		1


	//   ....[10]....
        /*08d0*/ 	.word	0x000003f0
        /*08d4*/ 	.word	0x000000ff
        /*08d8*/ 	.word	0x00038868
        /*08dc*/ 	.short	0x0100
        /*08de*/ 	.byte	0x08
	.zero		1


	//   ....[11]....
        /*08e0*/ 	.word	0x000004e0
        /*08e4*/ 	.word	0x000000ff
        /*08e8*/ 	.word	0x00038870
        /*08ec*/ 	.short	0x0100
        /*08ee*/ 	.byte	0x06
	.zero		1


	//   ....[12]....
        /*08f0*/ 	.word	0x000004f0
        /*08f4*/ 	.word	0x000000ff
        /*08f8*/ 	.word	0x00038880
        /*08fc*/ 	.short	0x0100
        /*08fe*/ 	.byte	0x06
	.zero		1


	//   ....[13]....
        /*0900*/ 	.word	0x00000500
        /*0904*/ 	.word	0x000000ff
        /*0908*/ 	.word	0x00038878
        /*090c*/ 	.short	0x0100
        /*090e*/ 	.byte	0x06
	.zero		1


	//   ....[14]....
        /*0910*/ 	.word	0x00000510
        /*0914*/ 	.word	0x000000ff
        /*0918*/ 	.word	0x00038888
        /*091c*/ 	.short	0x0100
        /*091e*/ 	.byte	0x06
	.zero		1


	//   ....[15]....
        /*0920*/ 	.word	0x00000640
        /*0924*/ 	.word	0x000000ff
        /*0928*/ 	.word	0x00038890
        /*092c*/ 	.short	0x0100
        /*092e*/ 	.byte	0x08
	.zero		1


	//   ....[16]....
        /*0930*/ 	.word	0x00000650
        /*0934*/ 	.word	0x000000ff
        /*0938*/ 	.word	0x000388a0
        /*093c*/ 	.short	0x0100
        /*093e*/ 	.byte	0x08
	.zero		1


	//   ....[17]....
        /*0940*/ 	.word	0x00000660
        /*0944*/ 	.word	0x000000ff
        /*0948*/ 	.word	0x00038898
        /*094c*/ 	.short	0x0100
        /*094e*/ 	.byte	0x08
	.zero		1


	//   ....[18]....
        /*0950*/ 	.word	0x00000670
        /*0954*/ 	.word	0x000000ff
        /*0958*/ 	.word	0x000388a8
        /*095c*/ 	.short	0x0100
        /*095e*/ 	.byte	0x08
	.zero		1


	//   ....[19]....
        /*0960*/ 	.word	0x000007b0
        /*0964*/ 	.word	0x000000ff
        /*0968*/ 	.word	0x000388b0
        /*096c*/ 	.short	0x0100
        /*096e*/ 	.byte	0x08
	.zero		1


	//   ....[20]....
        /*0970*/ 	.word	0x000007c0
        /*0974*/ 	.word	0x000000ff
        /*0978*/ 	.word	0x000388c0
        /*097c*/ 	.short	0x0100
        /*097e*/ 	.byte	0x08
	.zero		1


	//   ....[21]....
        /*0980*/ 	.word	0x000007d0
        /*0984*/ 	.word	0x000000ff
        /*0988*/ 	.word	0x000388b8
        /*098c*/ 	.short	0x0100
        /*098e*/ 	.byte	0x08
	.zero		1


	//   ....[22]....
        /*0990*/ 	.word	0x000007e0
        /*0994*/ 	.word	0x000000ff
        /*0998*/ 	.word	0x000388c8
        /*099c*/ 	.short	0x0100
        /*099e*/ 	.byte	0x08
	.zero		1


	//   ....[23]....
        /*09a0*/ 	.word	0x00002320
        /*09a4*/ 	.word	0x00000004
        /*09a8*/ 	.word	0x00000000
        /*09ac*/ 	.short	0x0101
        /*09ae*/ 	.byte	0x3f
	.zero		1


	//   ....[24]....
        /*09b0*/ 	.word	0x00002e50
        /*09b4*/ 	.word	0x00000004
        /*09b8*/ 	.word	0x00000000
        /*09bc*/ 	.short	0x0101
        /*09be*/ 	.byte	0x3f
	.zero		1


	//   ....[25]....
        /*09c0*/ 	.word	0x00004200
        /*09c4*/ 	.word	0x00000011
        /*09c8*/ 	.word	0x00038800
        /*09cc*/ 	.short	0x010a
        /*09ce*/ 	.byte	0x3f
	.zero		1


	//   ....[26]....
        /*09d0*/ 	.word	0x00004270
        /*09d4*/ 	.word	0x00000009
        /*09d8*/ 	.word	0x00038830
        /*09dc*/ 	.short	0x010a
        /*09de*/ 	.byte	0x3f
	.zero		1


	//   ....[27]....
        /*09e0*/ 	.word	0x000042e0
        /*09e4*/ 	.word	0x00000009
        /*09e8*/ 	.word	0x00038830
        /*09ec*/ 	.short	0x010a
        /*09ee*/ 	.byte	0x3f
	.zero		1


	//   ....[28]....
        /*09f0*/ 	.word	0x00004560
        /*09f4*/ 	.word	0x00000011
        /*09f8*/ 	.word	0x00038810
        /*09fc*/ 	.short	0x010a
        /*09fe*/ 	.byte	0x3f
	.zero		1


	//   ....[29]....
        /*0a00*/ 	.word	0x000045a0
        /*0a04*/ 	.word	0x00000009
        /*0a08*/ 	.word	0x00038850
        /*0a0c*/ 	.short	0x010a
        /*0a0e*/ 	.byte	0x3f
	.zero		1


	//   ....[30]....
        /*0a10*/ 	.word	0x00004670
        /*0a14*/ 	.word	0x00000009
        /*0a18*/ 	.word	0x00038850
        /*0a1c*/ 	.short	0x010a
        /*0a1e*/ 	.byte	0x3f
	.zero		1


	//   ....[31]....
        /*0a20*/ 	.word	0x00006690
        /*0a24*/ 	.word	0x00000005
        /*0a28*/ 	.word	0x00000000
        /*0a2c*/ 	.short	0x0101
        /*0a2e*/ 	.byte	0x3f
	.zero		1


	//   ....[32]....
        /*0a30*/ 	.word	0x00006ce0
        /*0a34*/ 	.word	0x00000009
        /*0a38*/ 	.word	0x00000000
        /*0a3c*/ 	.short	0x0101
        /*0a3e*/ 	.byte	0x3f
	.zero		1


	//   ....[33]....
        /*0a40*/ 	.word	0x00006ee0
        /*0a44*/ 	.word	0x00000009
        /*0a48*/ 	.word	0x00038830
        /*0a4c*/ 	.short	0x010a
        /*0a4e*/ 	.byte	0x3f
	.zero		1


	//   ....[34]....
        /*0a50*/ 	.word	0x00006f30
        /*0a54*/ 	.word	0x00000009
        /*0a58*/ 	.word	0x00038830
        /*0a5c*/ 	.short	0x010a
        /*0a5e*/ 	.byte	0x3f
	.zero		1


	//   ....[35]....
        /*0a60*/ 	.word	0x000070b0
        /*0a64*/ 	.word	0x00000009
        /*0a68*/ 	.word	0x00038850
        /*0a6c*/ 	.short	0x010a
        /*0a6e*/ 	.byte	0x3f
	.zero		1


	//   ....[36]....
        /*0a70*/ 	.word	0x000070f0
        /*0a74*/ 	.word	0x00000009
        /*0a78*/ 	.word	0x00038850
        /*0a7c*/ 	.short	0x010a
        /*0a7e*/ 	.byte	0x3f
	.zero		1


	//   ....[37]....
        /*0a80*/ 	.word	0x00008d40
        /*0a84*/ 	.word	0x00000007
        /*0a88*/ 	.word	0x00000000
        /*0a8c*/ 	.short	0x0101
        /*0a8e*/ 	.byte	0x3f
	.zero		1


	//   ....[38]....
        /*0a90*/ 	.word	0x0000a100
        /*0a94*/ 	.word	0x00000009
        /*0a98*/ 	.word	0x00000000
        /*0a9c*/ 	.short	0x0101
        /*0a9e*/ 	.byte	0x3f
	.zero		1


	//   ....[39]....
        /*0aa0*/ 	.word	0x0000a250
        /*0aa4*/ 	.word	0x00000009
        /*0aa8*/ 	.word	0x00038830
        /*0aac*/ 	.short	0x010a
        /*0aae*/ 	.byte	0x3f
	.zero		1


	//   ....[40]....
        /*0ab0*/ 	.word	0x0000a2a0
        /*0ab4*/ 	.word	0x00000009
        /*0ab8*/ 	.word	0x00038830
        /*0abc*/ 	.short	0x010a
        /*0abe*/ 	.byte	0x3f
	.zero		1


	//   ....[41]....
        /*0ac0*/ 	.word	0x0000a440
        /*0ac4*/ 	.word	0x00000009
        /*0ac8*/ 	.word	0x00038850
        /*0acc*/ 	.short	0x010a
        /*0ace*/ 	.byte	0x3f
	.zero		1


	//   ....[42]....
        /*0ad0*/ 	.word	0x0000a480
        /*0ad4*/ 	.word	0x00000009
        /*0ad8*/ 	.word	0x00038850
        /*0adc*/ 	.short	0x010a
        /*0ade*/ 	.byte	0x3f
	.zero		1


	//   ....[43]....
        /*0ae0*/ 	.word	0x0000bc40
        /*0ae4*/ 	.word	0x00000008
        /*0ae8*/ 	.word	0x00000000
        /*0aec*/ 	.short	0x0101
        /*0aee*/ 	.byte	0x3f
	.zero		1


	//   ....[44]....
        /*0af0*/ 	.word	0x0000cf10
        /*0af4*/ 	.word	0x00000009
        /*0af8*/ 	.word	0x00000000
        /*0afc*/ 	.short	0x0101
        /*0afe*/ 	.byte	0x3f
	.zero		1


	//   ....[45]....
        /*0b00*/ 	.word	0x0000f7a0
        /*0b04*/ 	.word	0x00000000
        /*0b08*/ 	.word	0x00000000
        /*0b0c*/ 	.short	0x0101
        /*0b0e*/ 	.byte	0x3f
	.zero		1


	//   ....[46]....
        /*0b10*/ 	.word	0x00010280
        /*0b14*/ 	.word	0x00000004
        /*0b18*/ 	.word	0x00000000
        /*0b1c*/ 	.short	0x0101
        /*0b1e*/ 	.byte	0x3f
	.zero		1


	//   ....[47]....
        /*0b20*/ 	.word	0x000148b0
        /*0b24*/ 	.word	0x00000016
        /*0b28*/ 	.word	0x00038840
        /*0b2c*/ 	.short	0x010a
        /*0b2e*/ 	.byte	0x3f
	.zero		1


	//   ....[48]....
        /*0b30*/ 	.word	0x00014d70
        /*0b34*/ 	.word	0x00000016
        /*0b38*/ 	.word	0x00038830
        /*0b3c*/ 	.short	0x0107
        /*0b3e*/ 	.byte	0x3f
	.zero		1


	//   ....[49]....
        /*0b40*/ 	.word	0x00014e50
        /*0b44*/ 	.word	0x00000016
        /*0b48*/ 	.word	0x00038830
        /*0b4c*/ 	.short	0x0101
        /*0b4e*/ 	.byte	0x3f
	.zero		1


	//   ....[50]....
        /*0b50*/ 	.word	0x00015710
        /*0b54*/ 	.word	0x00000011
        /*0b58*/ 	.word	0x00038800
        /*0b5c*/ 	.short	0x0107
        /*0b5e*/ 	.byte	0x3f
	.zero		1


	//   ....[51]....
        /*0b60*/ 	.word	0x000157a0
        /*0b64*/ 	.word	0x00000011
        /*0b68*/ 	.word	0x00038800
        /*0b6c*/ 	.short	0x0101
        /*0b6e*/ 	.byte	0x3f
	.zero		1


	//   ....[52]....
        /*0b70*/ 	.word	0x000164a0
        /*0b74*/ 	.word	0x00000011
        /*0b78*/ 	.word	0x00038810
        /*0b7c*/ 	.short	0x0107
        /*0b7e*/ 	.byte	0x3f
	.zero		1


	//   ....[53]....
        /*0b80*/ 	.word	0x000165a0
        /*0b84*/ 	.word	0x00000011
        /*0b88*/ 	.word	0x00038810
        /*0b8c*/ 	.short	0x0101
        /*0b8e*/ 	.byte	0x3f
	.zero		1


	//   ....[54]....
        /*0b90*/ 	.word	0x000165c0
        /*0b94*/ 	.word	0x00000011
        /*0b98*/ 	.word	0x00038820
        /*0b9c*/ 	.short	0x010a
        /*0b9e*/ 	.byte	0x3f
	.zero		1


	//   ....[55]....
        /*0ba0*/ 	.word	0x00016650
        /*0ba4*/ 	.word	0x00000016
        /*0ba8*/ 	.word	0x00038860
        /*0bac*/ 	.short	0x010a
        /*0bae*/ 	.byte	0x3f
	.zero		1


	//   ....[56]....
        /*0bb0*/ 	.word	0x00016f50
        /*0bb4*/ 	.word	0x00000016
        /*0bb8*/ 	.word	0x00038850
        /*0bbc*/ 	.short	0x0107
        /*0bbe*/ 	.byte	0x3f
	.zero		1


	//   ....[57]....
        /*0bc0*/ 	.word	0x00017020
        /*0bc4*/ 	.word	0x00000016
        /*0bc8*/ 	.word	0x00038850
        /*0bcc*/ 	.short	0x0101
        /*0bce*/ 	.byte	0x3f
	.zero		1


	//   ....[58]....
        /*0bd0*/ 	.word	0x000173c0
        /*0bd4*/ 	.word	0x00000006
        /*0bd8*/ 	.word	0x00038840
        /*0bdc*/ 	.short	0x010a
        /*0bde*/ 	.byte	0x3f
	.zero		1


	//   ....[59]....
        /*0be0*/ 	.word	0x000176e0
        /*0be4*/ 	.word	0x00000006
        /*0be8*/ 	.word	0x00038830
        /*0bec*/ 	.short	0x0107
        /*0bee*/ 	.byte	0x3f
	.zero		1


	//   ....[60]....
        /*0bf0*/ 	.word	0x000177a0
        /*0bf4*/ 	.word	0x00000006
        /*0bf8*/ 	.word	0x00038830
        /*0bfc*/ 	.short	0x0101
        /*0bfe*/ 	.byte	0x3f
	.zero		1


	//   ....[61]....
        /*0c00*/ 	.word	0x000177d0
        /*0c04*/ 	.word	0x00000006
        /*0c08*/ 	.word	0x00038860
        /*0c0c*/ 	.short	0x010a
        /*0c0e*/ 	.byte	0x3f
	.zero		1


	//   ....[62]....
        /*0c10*/ 	.word	0x00017e80
        /*0c14*/ 	.word	0x00000006
        /*0c18*/ 	.word	0x00038850
        /*0c1c*/ 	.short	0x0107
        /*0c1e*/ 	.byte	0x3f
	.zero		1


	//   ....[63]....
        /*0c20*/ 	.word	0x00017f40
        /*0c24*/ 	.word	0x00000006
        /*0c28*/ 	.word	0x00038850
        /*0c2c*/ 	.short	0x0101
        /*0c2e*/ 	.byte	0x3f
	.zero		1


	//   ....[64]....
        /*0c30*/ 	.word	0x000191d0
        /*0c34*/ 	.word	0x00000005
        /*0c38*/ 	.word	0x00038820
        /*0c3c*/ 	.short	0x010a
        /*0c3e*/ 	.byte	0x3f
	.zero		1


	//   ....[65]....
        /*0c40*/ 	.word	0x00019350
        /*0c44*/ 	.word	0x00000003
        /*0c48*/ 	.word	0x00038840
        /*0c4c*/ 	.short	0x010a
        /*0c4e*/ 	.byte	0x3f
	.zero		1


	//   ....[66]....
        /*0c50*/ 	.word	0x000193f0
        /*0c54*/ 	.word	0x00000005
        /*0c58*/ 	.word	0x00038840
        /*0c5c*/ 	.short	0x010a
        /*0c5e*/ 	.byte	0x3f
	.zero		1


	//   ....[67]....
        /*0c60*/ 	.word	0x00019430
        /*0c64*/ 	.word	0x00000003
        /*0c68*/ 	.word	0x00038860
        /*0c6c*/ 	.short	0x010a
        /*0c6e*/ 	.byte	0x3f
	.zero		1


	//   ....[68]....
        /*0c70*/ 	.word	0x00019470
        /*0c74*/ 	.word	0x00000005
        /*0c78*/ 	.word	0x00038860
        /*0c7c*/ 	.short	0x010a
        /*0c7e*/ 	.byte	0x3f
	.zero		1


	//   ....[69]....
        /*0c80*/ 	.word	0x000194d0
        /*0c84*/ 	.word	0x00000011
        /*0c88*/ 	.word	0x00038800
        /*0c8c*/ 	.short	0x010a
        /*0c8e*/ 	.byte	0x3f
	.zero		1


	//   ....[70]....
        /*0c90*/ 	.word	0x00019520
        /*0c94*/ 	.word	0x00000009
        /*0c98*/ 	.word	0x00038830
        /*0c9c*/ 	.short	0x010a
        /*0c9e*/ 	.byte	0x3f
	.zero		1


	//   ....[71]....
        /*0ca0*/ 	.word	0x00019570
        /*0ca4*/ 	.word	0x00000011
        /*0ca8*/ 	.word	0x00038810
        /*0cac*/ 	.short	0x010a
        /*0cae*/ 	.byte	0x3f
	.zero		1


	//   ....[72]....
        /*0cb0*/ 	.word	0x000195c0
        /*0cb4*/ 	.word	0x00000009
        /*0cb8*/ 	.word	0x00038850
        /*0cbc*/ 	.short	0x010a
        /*0cbe*/ 	.byte	0x3f
	.zero		1


	//   ....[73]....
        /*0cc0*/ 	.word	0x00019610
        /*0cc4*/ 	.word	0x00000009
        /*0cc8*/ 	.word	0x00038830
        /*0ccc*/ 	.short	0x010a
        /*0cce*/ 	.byte	0x3f
	.zero		1


	//   ....[74]....
        /*0cd0*/ 	.word	0x00019660
        /*0cd4*/ 	.word	0x00000009
        /*0cd8*/ 	.word	0x00038850
        /*0cdc*/ 	.short	0x010a
        /*0cde*/ 	.byte	0x3f
	.zero		1


	//   ....[75]....
        /*0ce0*/ 	.word	0x000196b0
        /*0ce4*/ 	.word	0x00000009
        /*0ce8*/ 	.word	0x00038830
        /*0cec*/ 	.short	0x010a
        /*0cee*/ 	.byte	0x3f
	.zero		1


	//   ....[76]....
        /*0cf0*/ 	.word	0x00019700
        /*0cf4*/ 	.word	0x00000009
        /*0cf8*/ 	.word	0x00038850
        /*0cfc*/ 	.short	0x010a
        /*0cfe*/ 	.byte	0x3f
	.zero		1


	//   ....[77]....
        /*0d00*/ 	.word	0x00019820
        /*0d04*/ 	.word	0x00000016
        /*0d08*/ 	.word	0x00038840
        /*0d0c*/ 	.short	0x010a
        /*0d0e*/ 	.byte	0x3f
	.zero		1


	//   ....[78]....
        /*0d10*/ 	.word	0x0001ae10
        /*0d14*/ 	.word	0x00000011
        /*0d18*/ 	.word	0x00038820
        /*0d1c*/ 	.short	0x010a
        /*0d1e*/ 	.byte	0x3f
	.zero		1


	//   ....[79]....
        /*0d20*/ 	.word	0x0001ae60
        /*0d24*/ 	.word	0x00000016
        /*0d28*/ 	.word	0x00038860
        /*0d2c*/ 	.short	0x010a
        /*0d2e*/ 	.byte	0x3f
	.zero		1


	//   ....[80]....
        /*0d30*/ 	.word	0x0001b750
        /*0d34*/ 	.word	0x00000006
        /*0d38*/ 	.word	0x00038840
        /*0d3c*/ 	.short	0x010a
        /*0d3e*/ 	.byte	0x3f
	.zero		1


	//   ....[81]....
        /*0d40*/ 	.word	0x0001bc10
        /*0d44*/ 	.word	0x00000006
        /*0d48*/ 	.word	0x00038860
        /*0d4c*/ 	.short	0x010a
        /*0d4e*/ 	.byte	0x3f
	.zero		1


	//   ....[82]....
        /*0d50*/ 	.word	0x0001cda0
        /*0d54*/ 	.word	0x00000005
        /*0d58*/ 	.word	0x00038820
        /*0d5c*/ 	.short	0x010a
        /*0d5e*/ 	.byte	0x3f
	.zero		1


	//   ....[83]....
        /*0d60*/ 	.word	0x0001cf40
        /*0d64*/ 	.word	0x00000003
        /*0d68*/ 	.word	0x00038840
        /*0d6c*/ 	.short	0x010a
        /*0d6e*/ 	.byte	0x3f
	.zero		1


	//   ....[84]....
        /*0d70*/ 	.word	0x0001cf90
        /*0d74*/ 	.word	0x00000005
        /*0d78*/ 	.word	0x00038840
        /*0d7c*/ 	.short	0x010a
        /*0d7e*/ 	.byte	0x3f
	.zero		1


	//   ....[85]....
        /*0d80*/ 	.word	0x0001cfe0
        /*0d84*/ 	.word	0x00000003
        /*0d88*/ 	.word	0x00038860
        /*0d8c*/ 	.short	0x010a
        /*0d8e*/ 	.byte	0x3f
	.zero		1


	//----- nvinfo : EIATTR_NUM_MBARRIERS
	.align		4
.L_608:
        /*0d90*/ 	.byte	0x03, 0x38
        /*0d92*/ 	.short	0x0017


	//----- nvinfo : EIATTR_EXIT_INSTR_OFFSETS
	.align		4
        /*0d94*/ 	.byte	0x04, 0x1c
        /*0d96*/ 	.short	(.L_610 - .L_609)


	//   ....[0]....
.L_609:
        /*0d98*/ 	.word	0x00000990


	//   ....[1]....
        /*0d9c*/ 	.word	0x000122f0


	//   ....[2]....
        /*0da0*/ 	.word	0x000194c0


	//----- nvinfo : EIATTR_MAX_THREADS
	.align		4
.L_610:
        /*0da4*/ 	.byte	0x04, 0x05
        /*0da6*/ 	.short	(.L_612 - .L_611)
.L_611:
        /*0da8*/ 	.word	0x00000180
        /*0dac*/ 	.word	0x00000001
        /*0db0*/ 	.word	0x00000001


	//----- nvinfo : EIATTR_CRS_STACK_SIZE
	.align		4
.L_612:
        /*0db4*/ 	.byte	0x04, 0x1e
        /*0db6*/ 	.short	(.L_614 - .L_613)
.L_613:
        /*0db8*/ 	.word	0x00000000


	//----- nvinfo : EIATTR_CBANK_PARAM_SIZE
	.align		4
.L_614:
        /*0dbc*/ 	.byte	0x03, 0x19
        /*0dbe*/ 	.short	0x0bf0


	//----- nvinfo : EIATTR_PARAM_CBANK
	.align		4
        /*0dc0*/ 	.byte	0x04, 0x0a
        /*0dc2*/ 	.short	(.L_616 - .L_615)
	.align		4
.L_615:
        /*0dc4*/ 	.word	index@(.nv.constant0._ZN7cutlass13device_kernelIN5flash11enable_sm90INS1_16FlashAttnFwdSm90INS1_25CollectiveMainloopFwdSm90ILi2EN4cute5tupleIJNS5_1CILi1EEES8_S8_EEENS6_IJNS7_ILi64EEESA_SA_EEELi512ENS_6half_tEfNS_4arch4Sm90ELb1ELb0ELb0ELb1ELb1ELb0ELb1ELb0ELb0ELb1ELb1ELb0EEENS1_21CollectiveEpilogueFwdINS6_IJSA_NS7_ILi512EEESA_EEES9_SC_SE_Li256ELb1ELb1ELb1ELb0EEENS1_36VarlenDynamicPersistentTileSchedulerILi64ELi64ELi256ELi128ELb1ELb1ELb1ELb1ELb1ELb1EEEEEEEEEvNT_6ParamsE)
        /*0dc8*/ 	.short	0x0210
        /*0dca*/ 	.short	0x0bf0


	//----- nvinfo : EIATTR_SW_WAR
	.align		4
.L_616:
        /*0dcc*/ 	.byte	0x04, 0x36
        /*0dce*/ 	.short	(.L_618 - .L_617)
.L_617:
        /*0dd0*/ 	.word	0x00000008
.L_618:


//--------------------- .nv.info._ZN7cutlass13device_kernelIN5flash11enable_sm90INS1_16FlashAttnFwdSm90INS1_25CollectiveMainloopFwdSm90ILi2EN4cute5tupleIJNS5_1CILi1EEES8_S8_EEENS6_IJNS7_ILi64EEESA_SA_EEELi512ENS_6half_tEfNS_4arch4Sm90ELb1ELb0ELb0ELb1ELb1ELb1ELb1ELb0ELb0ELb1ELb1ELb0EEENS1_21CollectiveEpilogueFwdINS6_IJSA_NS7_ILi512EEESA_EEES9_SC_SE_Li256ELb1ELb1ELb1ELb0EEENS1_36VarlenDynamicPersistentTileSchedulerILi64ELi64ELi256ELi128ELb1ELb1ELb1ELb1ELb1ELb1EEEEEEEEEvNT_6ParamsE --------------------------
	.section	.nv.info._ZN7cutlass13device_kernelIN5flash11enable_sm90INS1_16FlashAttnFwdSm90INS1_25CollectiveMainloopFwdSm90ILi2EN4cute5tupleIJNS5_1CILi1EEES8_S8_EEENS6_IJNS7_ILi64EEESA_SA_EEELi512ENS_6half_tEfNS_4arch4Sm90ELb1ELb0ELb0ELb1ELb1ELb1ELb1ELb0ELb0ELb1ELb1ELb0EEENS1_21CollectiveEpilogueFwdINS6_IJSA_NS7_ILi512EEESA_EEES9_SC_SE_Li256ELb1ELb1ELb1ELb0EEENS1_36VarlenDynamicPersistentTileSchedulerILi64ELi64ELi256ELi128ELb1ELb1ELb1ELb1ELb1ELb1EEEEEEEEEvNT_6ParamsE,"",@"SHT_CUDA_INFO"
	.sectionflags	@""
	.align	4


	//----- nvinfo : EIATTR_CUDA_API_VERSION
	.align		4
        /*0000*/ 	.byte	0x04, 0x37
        /*0002*/ 	.short	(.L_620 - .L_619)
.L_619:
        /*0004*/ 	.word	0x00000082


	//----- nvinfo : EIATTR_KPARAM_INFO
	.align		4
.L_620:
        /*0008*/ 	.byte	0x04, 0x17
        /*000a*/ 	.short	(.L_622 - .L_621)
.L_621:
        /*000c*/ 	.word	0x00000000
        /*0010*/ 	.short	0x0000
        /*0012*/ 	.short	0x0070
        /*0014*/ 	.byte	0x00, 0xf0, 0x01, 0x2e


	//----- nvinfo : EIATTR_SPARSE_MMA_MASK
	.align		4
.L_622:
        /*0018*/ 	.byte	0x03, 0x50
        /*001a*/ 	.short	0x0000


	//----- nvinfo : EIATTR_MAXREG_COUNT
	.align		4
        /*001c*/ 	.byte	0x03, 0x1b
        /*001e*/ 	.short	0x00a8


	//----- nvinfo : EIATTR_NUM_BARRIERS
	.align		4
        /*0020*/ 	.byte	0x02, 0x4c
        /*0022*/ 	.byte	0x10
	.zero		1


	//----- nvinfo : EIATTR_EXTERNS
	.align		4
        /*0024*/ 	.byte	0x04, 0x0f
        /*0026*/ 	.short	(.L_624 - .L_623)


	//   ....[0]....
	.align		4
.L_623:
        /*0028*/ 	.word	index@(__assertfail)


	//----- nvinfo : EIATTR_ANNOTATIONS
	.align		4
.L_624:
        /*002c*/ 	.byte	0x04, 0x55
        /*002e*/ 	.short	(.L_626 - .L_625)


	//   ....[0]....
.L_625:
        /* <DEDUP_REMOVED lines=82> */


	//----- nvinfo : EIATTR_MERCURY_ISA_VERSION
	.align		4
.L_626:
        /*0540*/ 	.byte	0x03, 0x5f
        /*0542*/ 	.short	0x0101


	//----- nvinfo : EIATTR_UNUSED_LOAD_BYTE_OFFSET
	.align		4
        /*0544*/ 	.byte	0x04, 0x44
        /*0546*/ 	.short	(.L_628 - .L_627)


	//   ....[0]....
.L_627:
        /*0548*/ 	.word	0x00000a50
        /*054c*/ 	.word	0x0000fff0


	//   ....[1]....
        /*0550*/ 	.word	0x000152e0
        /*0554*/ 	.word	0x0000fff0


	//----- nvinfo : EIATTR_INT_WARP_WIDE_INSTR_OFFSETS
	.align		4
.L_628:
        /*0558*/ 	.byte	0x04, 0x31
        /*055a*/ 	.short	(.L_630 - .L_629)


	//   ....[0]....
.L_629:
        /*055c*/ 	.word	0x00000130


	//   ....[1]....
        /*0560*/ 	.word	0x00000170


	//   ....[2]....
        /*0564*/ 	.word	0x000001e0


	//   ....[3]....
        /*0568*/ 	.word	0x00000250


	//   ....[4]....
        /*056c*/ 	.word	0x0001da50


	//   ....[5]....
        /*0570*/ 	.word	0x0001dae0


	//   ....[6]....
        /*0574*/ 	.word	0x00021f10


	//   ....[7]....
        /*0578*/ 	.word	0x00021fa0


	//----- nvinfo : EIATTR_COOP_GROUP_MASK_REGIDS
	.align		4
.L_630:
        /*057c*/ 	.byte	0x04, 0x29
        /*057e*/ 	.short	(.L_632 - .L_631)


	//   ....[0]....
.L_631:
        /*0580*/ 	.word	0xffffffff


	//   ....[1]....
        /*0584*/ 	.word	0xffffffff


	//   ....[2]....
        /*0588*/ 	.word	0xffffffff


	//   ....[3]....
        /*058c*/ 	.word	0xffffffff


	//   ....[4]....
        /*0590*/ 	.word	0xffffffff


	//   ....[5]....
        /*0594*/ 	.word	0xffffffff


	//   ....[6]....
        /*0598*/ 	.word	0xffffffff


	//   ....[7]....
        /*059c*/ 	.word	0xffffffff


	//   ....[8]....
        /*05a0*/ 	.word	0xffffffff


	//   ....[9]....
        /*05a4*/ 	.word	0xffffffff


	//   ....[10]....
        /*05a8*/ 	.word	0xffffffff


	//   ....[11]....
        /*05ac*/ 	.word	0xffffffff


	//   ....[12]....
        /*05b0*/ 	.word	0xffffffff


	//   ....[13]....
        /*05b4*/ 	.word	0xffffffff


	//   ....[14]....
        /*05b8*/ 	.word	0xffffffff


	//   ....[15]....
        /*05bc*/ 	.word	0xffffffff


	//   ....[16]....
        /*05c0*/ 	.word	0xffffffff


	//   ....[17]....
        /*05c4*/ 	.word	0xffffffff


	//   ....[18]....
        /*05c8*/ 	.word	0xffffffff


	//   ....[19]....
        /*05cc*/ 	.word	0xffffffff


	//   ....[20]....
        /*05d0*/ 	.word	0xffffffff


	//   ....[21]....
        /*05d4*/ 	.word	0xffffffff


	//   ....[22]....
        /*05d8*/ 	.word	0xffffffff


	//   ....[23]....
        /*05dc*/ 	.word	0xffffffff


	//   ....[24]....
        /*05e0*/ 	.word	0xffffffff


	//   ....[25]....
        /*05e4*/ 	.word	0xffffffff


	//   ....[26]....
        /*05e8*/ 	.word	0xffffffff


	//   ....[27]....
        /*05ec*/ 	.word	0xffffffff


	//   ....[28]....
        /*05f0*/ 	.word	0xffffffff


	//   ....[29]....
        /*05f4*/ 	.word	0xffffffff


	//   ....[30]....
        /*05f8*/ 	.word	0xffffffff


	//   ....[31]....
        /*05fc*/ 	.word	0xffffffff


	//   ....[32]....
        /*0600*/ 	.word	0xffffffff


	//   ....[33]....
        /*0604*/ 	.word	0xffffffff


	//   ....[34]....
        /*0608*/ 	.word	0xffffffff


	//   ....[35]....
        /*060c*/ 	.word	0xffffffff


	//   ....[36]....
        /*0610*/ 	.word	0xffffffff


	//   ....[37]....
        /*0614*/ 	.word	0xffffffff


	//   ....[38]....
        /*0618*/ 	.word	0xffffffff


	//   ....[39]....
        /*061c*/ 	.word	0xffffffff


	//   ....[40]....
        /*0620*/ 	.word	0xffffffff


	//   ....[41]....
        /*0624*/ 	.word	0xffffffff


	//   ....[42]....
        /*0628*/ 	.word	0xffffffff


	//   ....[43]....
        /*062c*/ 	.word	0xffffffff


	//   ....[44]....
        /*0630*/ 	.word	0xffffffff


	//   ....[45]....
        /*0634*/ 	.word	0xffffffff


	//   ....[46]....
        /*0638*/ 	.word	0xffffffff


	//   ....[47]....
        /*063c*/ 	.word	0xffffffff


	//   ....[48]....
        /*0640*/ 	.word	0xffffffff


	//   ....[49]....
        /*0644*/ 	.word	0xffffffff


	//   ....[50]....
        /*0648*/ 	.word	0xffffffff


	//   ....[51]....
        /*064c*/ 	.word	0xffffffff


	//   ....[52]....
        /*0650*/ 	.word	0xffffffff


	//   ....[53]....
        /*0654*/ 	.word	0xffffffff


	//   ....[54]....
        /*0658*/ 	.word	0xffffffff


	//   ....[55]....
        /*065c*/ 	.word	0xffffffff


	//   ....[56]....
        /*0660*/ 	.word	0xffffffff


	//   ....[57]....
        /*0664*/ 	.word	0xffffffff


	//   ....[58]....
        /*0668*/ 	.word	0xffffffff


	//   ....[59]....
        /*066c*/ 	.word	0xffffffff


	//   ....[60]....
        /*0670*/ 	.word	0xffffffff


	//   ....[61]....
        /*0674*/ 	.word	0xffffffff


	//   ....[62]....
        /*0678*/ 	.word	0xffffffff


	//   ....[63]....
        /*067c*/ 	.word	0xffffffff


	//   ....[64]....
        /*0680*/ 	.word	0xffffffff


	//   ....[65]....
        /*0684*/ 	.word	0xffffffff


	//   ....[66]....
        /*0688*/ 	.word	0xffffffff


	//   ....[67]....
        /*068c*/ 	.word	0xffffffff


	//   ....[68]....
        /*0690*/ 	.word	0xffffffff


	//   ....[69]....
        /*0694*/ 	.word	0xffffffff


	//   ....[70]....
        /*0698*/ 	.word	0xffffffff


	//   ....[71]....
        /*069c*/ 	.word	0xffffffff


	//   ....[72]....
        /*06a0*/ 	.word	0xffffffff


	//   ....[73]....
        /*06a4*/ 	.word	0xffffffff


	//   ....[74]....
        /*06a8*/ 	.word	0xffffffff


	//   ....[75]....
        /*06ac*/ 	.word	0xffffffff


	//   ....[76]....
        /*06b0*/ 	.word	0xffffffff


	//   ....[77]....
        /*06b4*/ 	.word	0xffffffff


	//   ....[78]....
        /*06b8*/ 	.word	0xffffffff


	//   ....[79]....
        /*06bc*/ 	.word	0xffffffff


	//   ....[80]....
        /*06c0*/ 	.word	0xffffffff


	//   ....[81]....
        /*06c4*/ 	.word	0xffffffff


	//   ....[82]....
        /*06c8*/ 	.word	0xffffffff


	//   ....[83]....
        /*06cc*/ 	.word	0xffffffff


	//   ....[84]....
        /*06d0*/ 	.word	0xffffffff


	//   ....[85]....
        /*06d4*/ 	.word	0xffffffff


	//   ....[86]....
        /*06d8*/ 	.word	0xffffffff


	//   ....[87]....
        /*06dc*/ 	.word	0xffffffff


	//   ....[88]....
        /*06e0*/ 	.word	0xffffffff


	//   ....[89]....
        /*06e4*/ 	.word	0xffffffff


	//   ....[90]....
        /*06e8*/ 	.word	0xffffffff


	//   ....[91]....
        /*06ec*/ 	.word	0xffffffff


	//   ....[92]....
        /*06f0*/ 	.word	0xffffffff


	//   ....[93]....
        /*06f4*/ 	.word	0xffffffff


	//   ....[94]....
        /*06f8*/ 	.word	0xffffffff


	//   ....[95]....
        /*06fc*/ 	.word	0xffffffff


	//   ....[96]....
        /*0700*/ 	.word	0xffffffff


	//   ....[97]....
        /*0704*/ 	.word	0xffffffff


	//   ....[98]....
        /*0708*/ 	.word	0xffffffff


	//   ....[99]....
        /*070c*/ 	.word	0xffffffff


	//   ....[100]....
        /*0710*/ 	.word	0xffffffff


	//   ....[101]....
        /*0714*/ 	.word	0xffffffff


	//   ....[102]....
        /*0718*/ 	.word	0xffffffff


	//   ....[103]....
        /*071c*/ 	.word	0xffffffff


	//   ....[104]....
        /*0720*/ 	.word	0xffffffff


	//   ....[105]....
        /*0724*/ 	.word	0xffffffff


	//   ....[106]....
        /*0728*/ 	.word	0xffffffff


	//   ....[107]....
        /*072c*/ 	.word	0xffffffff


	//   ....[108]....
        /*0730*/ 	.word	0xffffffff


	//   ....[109]....
        /*0734*/ 	.word	0xffffffff


	//   ....[110]....
        /*0738*/ 	.word	0xffffffff


	//   ....[111]....
        /*073c*/ 	.word	0xffffffff


	//   ....[112]....
        /*0740*/ 	.word	0xffffffff


	//   ....[113]....
        /*0744*/ 	.word	0xffffffff


	//   ....[114]....
        /*0748*/ 	.word	0xffffffff


	//   ....[115]....
        /*074c*/ 	.word	0xffffffff


	//   ....[116]....
        /*0750*/ 	.word	0xffffffff


	//   ....[117]....
        /*0754*/ 	.word	0xffffffff


	//   ....[118]....
        /*0758*/ 	.word	0xffffffff


	//   ....[119]....
        /*075c*/ 	.word	0xffffffff


	//   ....[120]....
        /*0760*/ 	.word	0xffffffff


	//   ....[121]....
        /*0764*/ 	.word	0xffffffff


	//   ....[122]....
        /*0768*/ 	.word	0xffffffff


	//   ....[123]....
        /*076c*/ 	.word	0xffffffff


	//   ....[124]....
        /*0770*/ 	.word	0xffffffff


	//   ....[125]....
        /*0774*/ 	.word	0xffffffff


	//   ....[126]....
        /*0778*/ 	.word	0xffffffff


	//   ....[127]....
        /*077c*/ 	.word	0xffffffff


	//   ....[128]....
        /*0780*/ 	.word	0xffffffff


	//   ....[129]....
        /*0784*/ 	.word	0xffffffff


	//   ....[130]....
        /*0788*/ 	.word	0xffffffff


	//   ....[131]....
        /*078c*/ 	.word	0xffffffff


	//   ....[132]....
        /*0790*/ 	.word	0xffffffff


	//   ....[133]....
        /*0794*/ 	.word	0xffffffff


	//   ....[134]....
        /*0798*/ 	.word	0xffffffff


	//   ....[135]....
        /*079c*/ 	.word	0xffffffff


	//   ....[136]....
        /*07a0*/ 	.word	0xffffffff


	//   ....[137]....
        /*07a4*/ 	.word	0xffffffff


	//   ....[138]....
        /*07a8*/ 	.word	0xffffffff


	//   ....[139]....
        /*07ac*/ 	.word	0xffffffff


	//   ....[140]....
        /*07b0*/ 	.word	0xffffffff


	//   ....[141]....
        /*07b4*/ 	.word	0xffffffff


	//   ....[142]....
        /*07b8*/ 	.word	0xffffffff


	//   ....[143]....
        /*07bc*/ 	.word	0xffffffff


	//   ....[144]....
        /*07c0*/ 	.word	0xffffffff


	//   ....[145]....
        /*07c4*/ 	.word	0xffffffff


	//   ....[146]....
        /*07c8*/ 	.word	0xffffffff


	//   ....[147]....
        /*07cc*/ 	.word	0xffffffff


	//   ....[148]....
        /*07d0*/ 	.word	0xffffffff


	//   ....[149]....
        /*07d4*/ 	.word	0xffffffff


	//   ....[150]....
        /*07d8*/ 	.word	0xffffffff


	//   ....[151]....
        /*07dc*/ 	.word	0xffffffff


	//   ....[152]....
        /*07e0*/ 	.word	0xffffffff


	//   ....[153]....
        /*07e4*/ 	.word	0xffffffff


	//   ....[154]....
        /*07e8*/ 	.word	0xffffffff


	//   ....[155]....
        /*07ec*/ 	.word	0xffffffff


	//   ....[156]....
        /*07f0*/ 	.word	0xffffffff


	//   ....[157]....
        /*07f4*/ 	.word	0xffffffff


	//   ....[158]....
        /*07f8*/ 	.word	0xffffffff


	//   ....[159]....
        /*07fc*/ 	.word	0xffffffff


	//   ....[160]....
        /*0800*/ 	.word	0xffffffff


	//   ....[161]....
        /*0804*/ 	.word	0x0500000f


	//   ....[162]....
        /*0808*/ 	.word	0x0500000f


	//   ....[163]....
        /*080c*/ 	.word	0x0500000f


	//   ....[164]....
        /*0810*/ 	.word	0x0500000f


	//   ....[165]....
        /*0814*/ 	.word	0x0500000f


	//   ....[166]....
        /*0818*/ 	.word	0x0500000f


	//   ....[167]....
        /*081c*/ 	.word	0x0500000f


	//   ....[168]....
        /*0820*/ 	.word	0x0500000f


	//   ....[169]....
        /*0824*/ 	.word	0x0500000f


	//   ....[170]....
        /*0828*/ 	.word	0x0500000f


	//   ....[171]....
        /*082c*/ 	.word	0x0500000f


	//   ....[172]....
        /*0830*/ 	.word	0x0500000f


	//   ....[173]....
        /*0834*/ 	.word	0x0500000f


	//   ....[174]....
        /*0838*/ 	.word	0x0500000f


	//   ....[175]....
        /*083c*/ 	.word	0x0500000f


	//   ....[176]....
        /*0840*/ 	.word	0x0500000f


	//   ....[177]....
        /*0844*/ 	.word	0x0500000f


	//   ....[178]....
        /*0848*/ 	.word	0x0500000f


	//   ....[179]....
        /*084c*/ 	.word	0x0500000f


	//   ....[180]....
        /*0850*/ 	.word	0x0500000f


	//   ....[181]....
        /*0854*/ 	.word	0x0500000f


	//   ....[182]....
        /*0858*/ 	.word	0x0500000f


	//   ....[183]....
        /*085c*/ 	.word	0x0500000f


	//   ....[184]....
        /*0860*/ 	.word	0x0500000f


	//   ....[185]....
        /*0864*/ 	.word	0x0500000f


	//   ....[186]....
        /*0868*/ 	.word	0x0500000f


	//   ....[187]....
        /*086c*/ 	.word	0x0500000f


	//   ....[188]....
        /*0870*/ 	.word	0x0500000f


	//   ....[189]....
        /*0874*/ 	.word	0x0500000f


	//   ....[190]....
        /*0878*/ 	.word	0x0500000f


	//   ....[191]....
        /*087c*/ 	.word	0x0500000f


	//   ....[192]....
        /*0880*/ 	.word	0x0500000f


	//   ....[193]....
        /*0884*/ 	.word	0x0500000f


	//   ....[194]....
        /*0888*/ 	.word	0x0500000f


	//   ....[195]....
        /*088c*/ 	.word	0x0500000f


	//   ....[196]....
        /*0890*/ 	.word	0x0500000f


	//   ....[197]....
        /*0894*/ 	.word	0x0500000f


	//   ....[198]....
        /*0898*/ 	.word	0x0500000f


	//   ....[199]....
        /*089c*/ 	.word	0x0500000f


	//   ....[200]....
        /*08a0*/ 	.word	0x0500000f


	//   ....[201]....
        /*08a4*/ 	.word	0x0500000f


	//   ....[202]....
        /*08a8*/ 	.word	0x0500000f


	//   ....[203]....
        /*08ac*/ 	.word	0x0500000f


	//   ....[204]....
        /*08b0*/ 	.word	0x0500000f


	//   ....[205]....
        /*08b4*/ 	.word	0x0500000f


	//   ....[206]....
        /*08b8*/ 	.word	0x0500000f


	//   ....[207]....
        /*08bc*/ 	.word	0x0500000f


	//   ....[208]....
        /*08c0*/ 	.word	0x0500000f


	//   ....[209]....
        /*08c4*/ 	.word	0x0500000f


	//   ....[210]....
        /*08c8*/ 	.word	0x0500000f


	//   ....[211]....
        /*08cc*/ 	.word	0x0500000f


	//   ....[212]....
        /*08d0*/ 	.word	0x0500000f


	//   ....[213]....
        /*08d4*/ 	.word	0x0500000f


	//   ....[214]....
        /*08d8*/ 	.word	0x0500000f


	//   ....[215]....
        /*08dc*/ 	.word	0x0500000f


	//   ....[216]....
        /*08e0*/ 	.word	0x0500000f


	//   ....[217]....
        /*08e4*/ 	.word	0x0500000f


	//   ....[218]....
        /*08e8*/ 	.word	0x0500000f


	//   ....[219]....
        /*08ec*/ 	.word	0x0500000f


	//   ....[220]....
        /*08f0*/ 	.word	0x0500000f


	//   ....[221]....
        /*08f4*/ 	.word	0x0500000f


	//   ....[222]....
        /*08f8*/ 	.word	0x0500000f


	//   ....[223]....
        /*08fc*/ 	.word	0x0500000f


	//   ....[224]....
        /*0900*/ 	.word	0x0500000f


	//   ....[225]....
        /*0904*/ 	.word	0x0500000f


	//   ....[226]....
        /*0908*/ 	.word	0x0500000f


	//   ....[227]....
        /*090c*/ 	.word	0x0500000f


	//   ....[228]....
        /*0910*/ 	.word	0x0500000f


	//   ....[229]....
        /*0914*/ 	.word	0x0500000f


	//   ....[230]....
        /*0918*/ 	.word	0x0500000f


	//   ....[231]....
        /*091c*/ 	.word	0x0500000f


	//   ....[232]....
        /*0920*/ 	.word	0x0500000f


	//   ....[233]....
        /*0924*/ 	.word	0x0500000f


	//   ....[234]....
        /*0928*/ 	.word	0x0500000f


	//   ....[235]....
        /*092c*/ 	.word	0x0500000f


	//   ....[236]....
        /*0930*/ 	.word	0x0500000f


	//   ....[237]....
        /*0934*/ 	.word	0x0500000f


	//   ....[238]....
        /*0938*/ 	.word	0x0500000f


	//   ....[239]....
        /*093c*/ 	.word	0x0500000f


	//   ....[240]....
        /*0940*/ 	.word	0x0500000f


	//   ....[241]....
        /*0944*/ 	.word	0x0500000f


	//   ....[242]....
        /*0948*/ 	.word	0x0500000f


	//   ....[243]....
        /*094c*/ 	.word	0x0500000f


	//   ....[244]....
        /*0950*/ 	.word	0x0500000f


	//   ....[245]....
        /*0954*/ 	.word	0x0500000f


	//   ....[246]....
        /*0958*/ 	.word	0x0500000f


	//   ....[247]....
        /*095c*/ 	.word	0x0500000f


	//   ....[248]....
        /*0960*/ 	.word	0x0500000f


	//   ....[249]....
        /*0964*/ 	.word	0x0500000f


	//   ....[250]....
        /*0968*/ 	.word	0x0500000f


	//   ....[251]....
        /*096c*/ 	.word	0x0500000f


	//----- nvinfo : EIATTR_COOP_GROUP_INSTR_OFFSETS
	.align		4
.L_632:
        /*0970*/ 	.byte	0x04, 0x28
        /*0972*/ 	.short	(.L_634 - .L_633)


	//   ....[0]....
.L_633:
        /*0974*/ 	.word	0x00000060


	//   ....[1]....
        /*0978*/ 	.word	0x00000140


	//   ....[2]....
        /*097c*/ 	.word	0x00000180


	//   ....[3]....
        /*0980*/ 	.word	0x00000390


	//   ....[4]....
        /*0984*/ 	.word	0x000004f0


	//   ....[5]....
        /*0988*/ 	.word	0x00000610


	//   ....[6]....
        /*098c*/ 	.word	0x00000770


	//   ....[7]....
        /*0990*/ 	.word	0x00003280


	//   ....[8]....
        /*0994*/ 	.word	0x00003290


	//   ....[9]....
        /*0998*/ 	.word	0x00003c90


	//   ....[10]....
        /*099c*/ 	.word	0x00003ca0


	//   ....[11]....
        /*09a0*/ 	.word	0x00004690


	//   ....[12]....
        /*09a4*/ 	.word	0x000046a0


	//   ....[13]....
        /*09a8*/ 	.word	0x00004a60


	//   ....[14]....
        /*09ac*/ 	.word	0x00004a70


	//   ....[15]....
        /*09b0*/ 	.word	0x00005b00


	//   ....[16]....
        /*09b4*/ 	.word	0x00007ae0


	//   ....[17]....
        /*09b8*/ 	.word	0x00008240


	//   ....[18]....
        /*09bc*/ 	.word	0x00008250


	//   ....[19]....
        /*09c0*/ 	.word	0x00008260


	//   ....[20]....
        /*09c4*/ 	.word	0x00008270


	//   ....[21]....
        /*09c8*/ 	.word	0x00008590


	//   ....[22]....
        /*09cc*/ 	.word	0x000085a0


	//   ....[23]....
        /*09d0*/ 	.word	0x000085b0


	//   ....[24]....
        /*09d4*/ 	.word	0x000085c0


	//   ....[25]....
        /*09d8*/ 	.word	0x00009820


	//   ....[26]....
        /*09dc*/ 	.word	0x00009840


	//   ....[27]....
        /*09e0*/ 	.word	0x00009850


	//   ....[28]....
        /*09e4*/ 	.word	0x00009860


	//   ....[29]....
        /*09e8*/ 	.word	0x00009940


	//   ....[30]....
        /*09ec*/ 	.word	0x00009960


	//   ....[31]....
        /*09f0*/ 	.word	0x00009970


	//   ....[32]....
        /*09f4*/ 	.word	0x00009980


	//   ....[33]....
        /*09f8*/ 	.word	0x0000b1d0


	//   ....[34]....
        /*09fc*/ 	.word	0x0000c9b0


	//   ....[35]....
        /*0a00*/ 	.word	0x0000cce0


	//   ....[36]....
        /*0a04*/ 	.word	0x0000cd00


	//   ....[37]....
        /*0a08*/ 	.word	0x0000ce10


	//   ....[38]....
        /*0a0c*/ 	.word	0x0000d0a0


	//   ....[39]....
        /*0a10*/ 	.word	0x0000d0c0


	//   ....[40]....
        /*0a14*/ 	.word	0x0000dab0


	//   ....[41]....
        /*0a18*/ 	.word	0x0000eb60


	//   ....[42]....
        /*0a1c*/ 	.word	0x0000f9b0


	//   ....[43]....
        /*0a20*/ 	.word	0x0000f9d0


	//   ....[44]....
        /*0a24*/ 	.word	0x0000fe10


	//   ....[45]....
        /*0a28*/ 	.word	0x0000fe30


	//   ....[46]....
        /*0a2c*/ 	.word	0x00010260


	//   ....[47]....
        /*0a30*/ 	.word	0x000102b0


	//   ....[48]....
        /*0a34*/ 	.word	0x000113f0


	//   ....[49]....
        /*0a38*/ 	.word	0x00012440


	//   ....[50]....
        /*0a3c*/ 	.word	0x000132e0


	//   ....[51]....
        /*0a40*/ 	.word	0x00013300


	//   ....[52]....
        /*0a44*/ 	.word	0x00013a50


	//   ....[53]....
        /*0a48*/ 	.word	0x00013ad0


	//   ....[54]....
        /*0a4c*/ 	.word	0x000146f0


	//   ....[55]....
        /*0a50*/ 	.word	0x00014810


	//   ....[56]....
        /*0a54*/ 	.word	0x00014830


	//   ....[57]....
        /*0a58*/ 	.word	0x000149a0


	//   ....[58]....
        /*0a5c*/ 	.word	0x00014b70


	//   ....[59]....
        /*0a60*/ 	.word	0x00016010


	//   ....[60]....
        /*0a64*/ 	.word	0x000163c0


	//   ....[61]....
        /*0a68*/ 	.word	0x000163f0


	//   ....[62]....
        /*0a6c*/ 	.word	0x00016400


	//   ....[63]....
        /*0a70*/ 	.word	0x00016410


	//   ....[64]....
        /*0a74*/ 	.word	0x00017140


	//   ....[65]....
        /*0a78*/ 	.word	0x00017160


	//   ....[66]....
        /*0a7c*/ 	.word	0x00017400


	//   ....[67]....
        /*0a80*/ 	.word	0x00017420


	//   ....[68]....
        /*0a84*/ 	.word	0x00017e00


	//   ....[69]....
        /*0a88*/ 	.word	0x00017e40


	//   ....[70]....
        /*0a8c*/ 	.word	0x000187c0


	//   ....[71]....
        /*0a90*/ 	.word	0x000187e0


	//   ....[72]....
        /*0a94*/ 	.word	0x00019cd0


	//   ....[73]....
        /*0a98*/ 	.word	0x00019d00


	//   ....[74]....
        /*0a9c*/ 	.word	0x00019f50


	//   ....[75]....
        /*0aa0*/ 	.word	0x00019f70


	//   ....[76]....
        /*0aa4*/ 	.word	0x0001a220


	//   ....[77]....
        /*0aa8*/ 	.word	0x0001a410


	//   ....[78]....
        /*0aac*/ 	.word	0x0001a440


	//   ....[79]....
        /*0ab0*/ 	.word	0x0001a470


	//   ....[80]....
        /*0ab4*/ 	.word	0x0001a4a0


	//   ....[81]....
        /*0ab8*/ 	.word	0x0001a4d0


	//   ....[82]....
        /*0abc*/ 	.word	0x0001a500


	//   ....[83]....
        /*0ac0*/ 	.word	0x0001a690


	//   ....[84]....
        /*0ac4*/ 	.word	0x0001a6c0


	//   ....[85]....
        /*0ac8*/ 	.word	0x0001a6f0


	//   ....[86]....
        /*0acc*/ 	.word	0x0001a720


	//   ....[87]....
        /*0ad0*/ 	.word	0x0001a750


	//   ....[88]....
        /*0ad4*/ 	.word	0x0001a780


	//   ....[89]....
        /*0ad8*/ 	.word	0x0001a810


	//   ....[90]....
        /*0adc*/ 	.word	0x0001a840


	//   ....[91]....
        /*0ae0*/ 	.word	0x0001a850


	//   ....[92]....
        /*0ae4*/ 	.word	0x0001a890


	//   ....[93]....
        /*0ae8*/ 	.word	0x0001bd80


	//   ....[94]....
        /*0aec*/ 	.word	0x0001e840


	//   ....[95]....
        /*0af0*/ 	.word	0x0001e860


	//   ....[96]....
        /*0af4*/ 	.word	0x0001e8f0


	//   ....[97]....
        /*0af8*/ 	.word	0x0001e910


	//   ....[98]....
        /*0afc*/ 	.word	0x0001e990


	//   ....[99]....
        /*0b00*/ 	.word	0x0001e9b0


	//   ....[100]....
        /*0b04*/ 	.word	0x0001e9c0


	//   ....[101]....
        /*0b08*/ 	.word	0x0001e9d0


	//   ....[102]....
        /*0b0c*/ 	.word	0x0001f180


	//   ....[103]....
        /*0b10*/ 	.word	0x0001f1b0


	//   ....[104]....
        /*0b14*/ 	.word	0x0001f260


	//   ....[105]....
        /*0b18*/ 	.word	0x0001f270


	//   ....[106]....
        /*0b1c*/ 	.word	0x0001f280


	//   ....[107]....
        /*0b20*/ 	.word	0x0001f290


	//   ....[108]....
        /*0b24*/ 	.word	0x0001f310


	//   ....[109]....
        /*0b28*/ 	.word	0x0001f320


	//   ....[110]....
        /*0b2c*/ 	.word	0x0001fc70


	//   ....[111]....
        /*0b30*/ 	.word	0x0001fd00


	//   ....[112]....
        /*0b34*/ 	.word	0x0001fd80


	//   ....[113]....
        /*0b38*/ 	.word	0x0001fed0


	//   ....[114]....
        /*0b3c*/ 	.word	0x0001ff30


	//   ....[115]....
        /*0b40*/ 	.word	0x0001ff50


	//   ....[116]....
        /*0b44*/ 	.word	0x0001ff60


	//   ....[117]....
        /*0b48*/ 	.word	0x000201f0


	//   ....[118]....
        /*0b4c*/ 	.word	0x00020730


	//   ....[119]....
        /*0b50*/ 	.word	0x00020760


	//   ....[120]....
        /*0b54*/ 	.word	0x00020950


	//   ....[121]....
        /*0b58*/ 	.word	0x00020990


	//   ....[122]....
        /*0b5c*/ 	.word	0x000209a0


	//   ....[123]....
        /*0b60*/ 	.word	0x000209b0


	//   ....[124]....
        /*0b64*/ 	.word	0x00020b00


	//   ....[125]....
        /*0b68*/ 	.word	0x00020c50


	//   ....[126]....
        /*0b6c*/ 	.word	0x00021440


	//   ....[127]....
        /*0b70*/ 	.word	0x00021460


	//   ....[128]....
        /*0b74*/ 	.word	0x000214b0


	//   ....[129]....
        /*0b78*/ 	.word	0x000214c0


	//   ....[130]....
        /*0b7c*/ 	.word	0x00021500


	//   ....[131]....
        /*0b80*/ 	.word	0x00021510


	//   ....[132]....
        /*0b84*/ 	.word	0x00021520


	//   ....[133]....
        /*0b88*/ 	.word	0x00021560


	//   ....[134]....
        /*0b8c*/ 	.word	0x00021860


	//   ....[135]....
        /*0b90*/ 	.word	0x000218a0


	//   ....[136]....
        /*0b94*/ 	.word	0x000218c0


	//   ....[137]....
        /*0b98*/ 	.word	0x000218e0


	//   ....[138]....
        /*0b9c*/ 	.word	0x00021910


	//   ....[139]....
        /*0ba0*/ 	.word	0x00021930


	//   ....[140]....
        /*0ba4*/ 	.word	0x00021a30


	//   ....[141]....
        /*0ba8*/ 	.word	0x00021b80


	//   ....[142]....
        /*0bac*/ 	.word	0x000221c0


	//   ....[143]....
        /*0bb0*/ 	.word	0x000221f0


	//   ....[144]....
        /*0bb4*/ 	.word	0x00022250


	//   ....[145]....
        /*0bb8*/ 	.word	0x00022280


	//   ....[146]....
        /*0bbc*/ 	.word	0x000222b0


	//   ....[147]....
        /*0bc0*/ 	.word	0x000222e0


	//   ....[148]....
        /*0bc4*/ 	.word	0x00022310


	//   ....[149]....
        /*0bc8*/ 	.word	0x00022340


	//   ....[150]....
        /*0bcc*/ 	.word	0x000224e0


	//   ....[151]....
        /*0bd0*/ 	.word	0x00022510


	//   ....[152]....
        /*0bd4*/ 	.word	0x00022540


	//   ....[153]....
        /*0bd8*/ 	.word	0x00022570


	//   ....[154]....
        /*0bdc*/ 	.word	0x000225a0


	//   ....[155]....
        /*0be0*/ 	.word	0x000225d0


	//   ....[156]....
        /*0be4*/ 	.word	0x00022690


	//   ....[157]....
        /*0be8*/ 	.word	0x000226b0


	//   ....[158]....
        /*0bec*/ 	.word	0x000226d0


	//   ....[159]....
        /*0bf0*/ 	.word	0x00022730


	//   ....[160]....
        /*0bf4*/ 	.word	0x00023160


	//   ....[161]....
        /*0bf8*/ 	.word	0x00023480


	//   ....[162]....
        /*0bfc*/ 	.word	0x00023510


	//   ....[163]....
        /*0c00*/ 	.word	0x00023600


	//   ....[164]....
        /*0c04*/ 	.word	0x00023690


	//   ....[165]....
        /*0c08*/ 	.word	0x00023770


	//   ....[166]....
        /*0c0c*/ 	.word	0x00023800


	//   ....[167]....
        /*0c10*/ 	.word	0x000238e0


	//   ....[168]....
        /*0c14*/ 	.word	0x00023970


	//   ....[169]....
        /*0c18*/ 	.word	0x000239c0


	//   ....[170]....
        /*0c1c*/ 	.word	0x00023a10


	//   ....[171]....
        /*0c20*/ 	.word	0x00023ab0


	//   ....[172]....
        /*0c24*/ 	.word	0x00023b40


	//   ....[173]....
        /*0c28*/ 	.word	0x00023b90


	//   ....[174]....
        /*0c2c*/ 	.word	0x00023be0


	//   ....[175]....
        /*0c30*/ 	.word	0x00023cd0


	//   ....[176]....
        /*0c34*/ 	.word	0x00023d80


	//   ....[177]....
        /*0c38*/ 	.word	0x00023e00


	//   ....[178]....
        /*0c3c*/ 	.word	0x00023e70


	//   ....[179]....
        /*0c40*/ 	.word	0x00023fc0


	//   ....[180]....
        /*0c44*/ 	.word	0x00024110


	//   ....[181]....
        /*0c48*/ 	.word	0x00024170


	//   ....[182]....
        /*0c4c*/ 	.word	0x000241c0


	//   ....[183]....
        /*0c50*/ 	.word	0x00024500


	//   ....[184]....
        /*0c54*/ 	.word	0x000247e0


	//   ....[185]....
        /*0c58*/ 	.word	0x000248d0


	//   ....[186]....
        /*0c5c*/ 	.word	0x00024970


	//   ....[187]....
        /*0c60*/ 	.word	0x000249d0


	//   ....[188]....
        /*0c64*/ 	.word	0x00024ac0


	//   ....[189]....
        /*0c68*/ 	.word	0x00024b30


	//   ....[190]....
        /*0c6c*/ 	.word	0x00024c20


	//   ....[191]....
        /*0c70*/ 	.word	0x00024c90


	//   ....[192]....
        /*0c74*/ 	.word	0x00024d30


	//   ....[193]....
        /*0c78*/ 	.word	0x00024e20


	//   ....[194]....
        /*0c7c*/ 	.word	0x00024ec0


	//   ....[195]....
        /*0c80*/ 	.word	0x00024f20


	//   ....[196]....
        /*0c84*/ 	.word	0x00024fe0


	//   ....[197]....
        /*0c88*/ 	.word	0x00025040


	//   ....[198]....
        /*0c8c*/ 	.word	0x000250e0


	//   ....[199]....
        /*0c90*/ 	.word	0x00025190


	//   ....[200]....
        /*0c94*/ 	.word	0x00025230


	//   ....[201]....
        /*0c98*/ 	.word	0x00025560


	//   ....[202]....
        /*0c9c*/ 	.word	0x00025620


	//   ....[203]....
        /*0ca0*/ 	.word	0x00025890


	//   ....[204]....
        /*0ca4*/ 	.word	0x00025910


	//   ....[205]....
        /*0ca8*/ 	.word	0x00025b20


	//   ....[206]....
        /*0cac*/ 	.word	0x00025b70


	//   ....[207]....
        /*0cb0*/ 	.word	0x00025ce0


	//   ....[208]....
        /*0cb4*/ 	.word	0x00025d70


	//   ....[209]....
        /*0cb8*/ 	.word	0x00025eb0


	//   ....[210]....
        /*0cbc*/ 	.word	0x00025fb0


	//   ....[211]....
        /*0cc0*/ 	.word	0x00026220


	//   ....[212]....
        /*0cc4*/ 	.word	0x00026270


	//   ....[213]....
        /*0cc8*/ 	.word	0x00026440


	//   ....[214]....
        /*0ccc*/ 	.word	0x00026490


	//   ....[215]....
        /*0cd0*/ 	.word	0x00026660


	//   ....[216]....
        /*0cd4*/ 	.word	0x000266b0


	//   ....[217]....
        /*0cd8*/ 	.word	0x000267a0


	//   ....[218]....
        /*0cdc*/ 	.word	0x00026840


	//   ....[219]....
        /*0ce0*/ 	.word	0x000268a0


	//   ....[220]....
        /*0ce4*/ 	.word	0x00026950


	//   ....[221]....
        /*0ce8*/ 	.word	0x000269b0


	//   ....[222]....
        /*0cec*/ 	.word	0x00026a60


	//   ....[223]....
        /*0cf0*/ 	.word	0x00026ac0


	//   ....[224]....
        /*0cf4*/ 	.word	0x00026b70


	//   ....[225]....
        /*0cf8*/ 	.word	0x00026c60


	//   ....[226]....
        /*0cfc*/ 	.word	0x00026d40


	//   ....[227]....
        /*0d00*/ 	.word	0x00026e50


	//   ....[228]....
        /*0d04*/ 	.word	0x00026f50


	//   ....[229]....
        /*0d08*/ 	.word	0x00027080


	//   ....[230]....
        /*0d0c*/ 	.word	0x00027160


	//   ....[231]....
        /*0d10*/ 	.word	0x00027260


	//   ....[232]....
        /*0d14*/ 	.word	0x00027340


	//   ....[233]....
        /*0d18*/ 	.word	0x000273d0


	//   ....[234]....
        /*0d1c*/ 	.word	0x00027470


	//   ....[235]....
        /*0d20*/ 	.word	0x000275e0


	//   ....[236]....
        /*0d24*/ 	.word	0x00027650


	//   ....[237]....
        /*0d28*/ 	.word	0x000276c0


	//   ....[238]....
        /*0d2c*/ 	.word	0x00027730


	//   ....[239]....
        /*0d30*/ 	.word	0x000277a0


	//   ....[240]....
        /*0d34*/ 	.word	0x00027820


	//   ....[241]....
        /*0d38*/ 	.word	0x000278a0


	//   ....[242]....
        /*0d3c*/ 	.word	0x00027930


	//   ....[243]....
        /*0d40*/ 	.word	0x000279a0


	//   ....[244]....
        /*0d44*/ 	.word	0x00027a10


	//   ....[245]....
        /*0d48*/ 	.word	0x00027a80


	//   ....[246]....
        /*0d4c*/ 	.word	0x00027b00


	//   ....[247]....
        /*0d50*/ 	.word	0x00027b70


	//   ....[248]....
        /*0d54*/ 	.word	0x00027c20


	//   ....[249]....
        /*0d58*/ 	.word	0x00027c70


	//   ....[250]....
        /*0d5c*/ 	.word	0x00027d00


	//   ....[251]....
        /*0d60*/ 	.word	0x00027e30


	//----- nvinfo : EIATTR_REG_RECONFIG
	.align		4
.L_634:
        /*0d64*/ 	.byte	0x01, 0x54
	.zero		2


	//----- nvinfo : EIATTR_SYSCALL_OFFSETS
	.align		4
        /*0d68*/ 	.byte	0x04, 0x46
        /*0d6a*/ 	.short	(.L_636 - .L_635)


	//   ....[0]....
.L_635:
        /*0d6c*/ 	.word	0x00002540


	//   ....[1]....
        /*0d70*/ 	.word	0x00002690


	//   ....[2]....
        /*0d74*/ 	.word	0x00007c80


	//   ....[3]....
        /*0d78*/ 	.word	0x00007fb0


	//   ....[4]....
        /*0d7c*/ 	.word	0x0001dc40


	//   ....[5]....
        /*0d80*/ 	.word	0x0001dd90


	//   ....[6]....
        /*0d84*/ 	.word	0x0001de80


	//   ....[7]....
        /*0d88*/ 	.word	0x0001eda0


	//   ....[8]....
        /*0d8c*/ 	.word	0x0001f5f0


	//----- nvinfo : EIATTR_MBARRIER_INSTR_OFFSETS
	.align		4
.L_636:
        /*0d90*/ 	.byte	0x04, 0x39
        /*0d92*/ 	.short	(.L_638 - .L_637)


	//   ....[0]....
.L_637:
        /*0d94*/ 	.word	0x00000270
        /*0d98*/ 	.word	0x000000ff
        /*0d9c*/ 	.word	0x00038800
        /*0da0*/ 	.short	0x0100
        /*0da2*/ 	.byte	0x08
	.zero		1


	//   ....[1]....
        /*0da4*/ 	.word	0x00000280
        /*0da8*/ 	.word	0x000000ff
        /*0dac*/ 	.word	0x00038810
        /*0db0*/ 	.short	0x0100
        /*0db2*/ 	.byte	0x08
	.zero		1


	//   ....[2]....
        /*0db4*/ 	.word	0x00000290
        /*0db8*/ 	.word	0x000000ff
        /*0dbc*/ 	.word	0x00038820
        /*0dc0*/ 	.short	0x0100
        /*0dc2*/ 	.byte	0x08
	.zero		1


	//   ....[3]....
        /*0dc4*/ 	.word	0x00000340
        /*0dc8*/ 	.word	0x000000ff
        /*0dcc*/ 	.word	0x00038830
        /*0dd0*/ 	.short	0x0100
        /*0dd2*/ 	.byte	0x06
	.zero		1


	//   ....[4]....
        /*0dd4*/ 	.word	0x00000350
        /*0dd8*/ 	.word	0x000000ff
        /*0ddc*/ 	.word	0x00038840
        /*0de0*/ 	.short	0x0100
        /*0de2*/ 	.byte	0x06
	.zero		1


	//   ....[5]....
        /*0de4*/ 	.word	0x00000360
        /*0de8*/ 	.word	0x000000ff
        /*0dec*/ 	.word	0x00038838
        /*0df0*/ 	.short	0x0100
        /*0df2*/ 	.byte	0x06
	.zero		1


	//   ....[6]....
        /*0df4*/ 	.word	0x00000370
        /*0df8*/ 	.word	0x000000ff
        /*0dfc*/ 	.word	0x00038848
        /*0e00*/ 	.short	0x0100
        /*0e02*/ 	.byte	0x06
	.zero		1


	//   ....[7]....
        /*0e04*/ 	.word	0x000004a0
        /*0e08*/ 	.word	0x000000ff
        /*0e0c*/ 	.word	0x00038850
        /*0e10*/ 	.short	0x0100
        /*0e12*/ 	.byte	0x08
	.zero		1


	//   ....[8]....
        /*0e14*/ 	.word	0x000004b0
        /*0e18*/ 	.word	0x000000ff
        /*0e1c*/ 	.word	0x00038860
        /*0e20*/ 	.short	0x0100
        /*0e22*/ 	.byte	0x08
	.zero		1


	//   ....[9]....
        /*0e24*/ 	.word	0x000004c0
        /*0e28*/ 	.word	0x000000ff
        /*0e2c*/ 	.word	0x00038858
        /*0e30*/ 	.short	0x0100
        /*0e32*/ 	.byte	0x08
	.zero		1


	//   ....[10]....
        /*0e34*/ 	.word	0x000004d0
        /*0e38*/ 	.word	0x000000ff
        /*0e3c*/ 	.word	0x00038868
        /*0e40*/ 	.short	0x0100
        /*0e42*/ 	.byte	0x08
	.zero		1


	//   ....[11]....
        /*0e44*/ 	.word	0x000005c0
        /*0e48*/ 	.word	0x000000ff
        /*0e4c*/ 	.word	0x00038870
        /*0e50*/ 	.short	0x0100
        /*0e52*/ 	.byte	0x06
	.zero		1


	//   ....[12]....
        /*0e54*/ 	.word	0x000005d0
        /*0e58*/ 	.word	0x000000ff
        /*0e5c*/ 	.word	0x00038880
        /*0e60*/ 	.short	0x0100
        /*0e62*/ 	.byte	0x06
	.zero		1


	//   ....[13]....
        /*0e64*/ 	.word	0x000005e0
        /*0e68*/ 	.word	0x000000ff
        /*0e6c*/ 	.word	0x00038878
        /*0e70*/ 	.short	0x0100
        /*0e72*/ 	.byte	0x06
	.zero		1


	//   ....[14]....
        /*0e74*/ 	.word	0x000005f0
        /*0e78*/ 	.word	0x000000ff
        /*0e7c*/ 	.word	0x00038888
        /*0e80*/ 	.short	0x0100
        /*0e82*/ 	.byte	0x06
	.zero		1


	//   ....[15]....
        /*0e84*/ 	.word	0x00000720
        /*0e88*/ 	.word	0x000000ff
        /*0e8c*/ 	.word	0x00038890
        /*0e90*/ 	.short	0x0100
        /*0e92*/ 	.byte	0x08
	.zero		1


	//   ....[16]....
        /*0e94*/ 	.word	0x00000730
        /*0e98*/ 	.word	0x000000ff
        /*0e9c*/ 	.word	0x000388a0
        /*0ea0*/ 	.short	0x0100
        /*0ea2*/ 	.byte	0x08
	.zero		1


	//   ....[17]....
        /*0ea4*/ 	.word	0x00000740
        /*0ea8*/ 	.word	0x000000ff
        /*0eac*/ 	.word	0x00038898
        /*0eb0*/ 	.short	0x0100
        /*0eb2*/ 	.byte	0x08
	.zero		1


	//   ....[18]....
        /*0eb4*/ 	.word	0x00000750
        /*0eb8*/ 	.word	0x000000ff
        /*0ebc*/ 	.word	0x000388a8
        /*0ec0*/ 	.short	0x0100
        /*0ec2*/ 	.byte	0x08
	.zero		1


	//   ....[19]....
        /*0ec4*/ 	.word	0x00000880
        /*0ec8*/ 	.word	0x000000ff
        /*0ecc*/ 	.word	0x000388b0
        /*0ed0*/ 	.short	0x0100
        /*0ed2*/ 	.byte	0x08
	.zero		1


	//   ....[20]....
        /*0ed4*/ 	.word	0x00000890
        /*0ed8*/ 	.word	0x000000ff
        /*0edc*/ 	.word	0x000388c0
        /*0ee0*/ 	.short	0x0100
        /*0ee2*/ 	.byte	0x08
	.zero		1


	//   ....[21]....
        /*0ee4*/ 	.word	0x000008a0
        /*0ee8*/ 	.word	0x000000ff
        /*0eec*/ 	.word	0x000388b8
        /*0ef0*/ 	.short	0x0100
        /*0ef2*/ 	.byte	0x08
	.zero		1


	//   ....[22]....
        /*0ef4*/ 	.word	0x000008b0
        /*0ef8*/ 	.word	0x000000ff
        /*0efc*/ 	.word	0x000388c8
        /*0f00*/ 	.short	0x0100
        /*0f02*/ 	.byte	0x08
	.zero		1


	//   ....[23]....
        /*0f04*/ 	.word	0x00003230
        /*0f08*/ 	.word	0x0000003c
        /*0f0c*/ 	.word	0x00038890
        /*0f10*/ 	.short	0x010a
        /*0f12*/ 	.byte	0x3f
	.zero		1


	//   ....[24]....
        /*0f14*/ 	.word	0x00003c40
        /*0f18*/ 	.word	0x0000003c
        /*0f1c*/ 	.word	0x00038890
        /*0f20*/ 	.short	0x010a
        /*0f22*/ 	.byte	0x3f
	.zero		1


	//   ....[25]....
        /*0f24*/ 	.word	0x00004500
        /*0f28*/ 	.word	0x0000003c
        /*0f2c*/ 	.word	0x00038890
        /*0f30*/ 	.short	0x010a
        /*0f32*/ 	.byte	0x3f
	.zero		1


	//   ....[26]....
        /*0f34*/ 	.word	0x000048c0
        /*0f38*/ 	.word	0x00000004
        /*0f3c*/ 	.word	0x00000000
        /*0f40*/ 	.short	0x0101
        /*0f42*/ 	.byte	0x3f
	.zero		1


	//   ....[27]....
        /*0f44*/ 	.word	0x00004900
        /*0f48*/ 	.word	0x0000003c
        /*0f4c*/ 	.word	0x000388b0
        /*0f50*/ 	.short	0x010a
        /*0f52*/ 	.byte	0x3f
	.zero		1


	//   ....[28]....
        /*0f54*/ 	.word	0x000051f0
        /*0f58*/ 	.word	0x0000003c
        /*0f5c*/ 	.word	0x00000000
        /*0f60*/ 	.short	0x0101
        /*0f62*/ 	.byte	0x3f
	.zero		1


	//   ....[29]....
        /*0f64*/ 	.word	0x00005e80
        /*0f68*/ 	.word	0x0000000b
        /*0f6c*/ 	.word	0x00000000
        /*0f70*/ 	.short	0x0101
        /*0f72*/ 	.byte	0x3f
	.zero		1


	//   ....[30]....
        /*0f74*/ 	.word	0x00006a40
        /*0f78*/ 	.word	0x0000000a
        /*0f7c*/ 	.word	0x00000000
        /*0f80*/ 	.short	0x0101
        /*0f82*/ 	.byte	0x3f
	.zero		1


	//   ....[31]....
        /*0f84*/ 	.word	0x00007d20
        /*0f88*/ 	.word	0x00000011
        /*0f8c*/ 	.word	0x00038800
        /*0f90*/ 	.short	0x010a
        /*0f92*/ 	.byte	0x3f
	.zero		1


	//   ....[32]....
        /*0f94*/ 	.word	0x00007d70
        /*0f98*/ 	.word	0x00000011
        /*0f9c*/ 	.word	0x00038800
        /*0fa0*/ 	.short	0x010a
        /*0fa2*/ 	.byte	0x3f
	.zero		1


	//   ....[33]....
        /*0fa4*/ 	.word	0x00008840
        /*0fa8*/ 	.word	0x00000011
        /*0fac*/ 	.word	0x00038800
        /*0fb0*/ 	.short	0x010a
        /*0fb2*/ 	.byte	0x3f
	.zero		1


	//   ....[34]....
        /*0fb4*/ 	.word	0x00009ca0
        /*0fb8*/ 	.word	0x00000011
        /*0fbc*/ 	.word	0x00038800
        /*0fc0*/ 	.short	0x010a
        /*0fc2*/ 	.byte	0x3f
	.zero		1


	//   ....[35]....
        /*0fc4*/ 	.word	0x0000ab40
        /*0fc8*/ 	.word	0x00000015
        /*0fcc*/ 	.word	0x00038830
        /*0fd0*/ 	.short	0x010a
        /*0fd2*/ 	.byte	0x3f
	.zero		1


	//   ....[36]....
        /*0fd4*/ 	.word	0x0000abf0
        /*0fd8*/ 	.word	0x00000015
        /*0fdc*/ 	.word	0x00038830
        /*0fe0*/ 	.short	0x010a
        /*0fe2*/ 	.byte	0x3f
	.zero		1


	//   ....[37]....
        /*0fe4*/ 	.word	0x0000af00
        /*0fe8*/ 	.word	0x00000011
        /*0fec*/ 	.word	0x00038810
        /*0ff0*/ 	.short	0x010a
        /*0ff2*/ 	.byte	0x3f
	.zero		1


	//   ....[38]....
        /*0ff4*/ 	.word	0x0000af50
        /*0ff8*/ 	.word	0x00000015
        /*0ffc*/ 	.word	0x00038850
        /*1000*/ 	.short	0x010a
        /*1002*/ 	.byte	0x3f
	.zero		1


	//   ....[39]....
        /*1004*/ 	.word	0x0000afc0
        /*1008*/ 	.word	0x00000015
        /*100c*/ 	.word	0x00038850
        /*1010*/ 	.short	0x010a
        /*1012*/ 	.byte	0x3f
	.zero		1


	//   ....[40]....
        /*1014*/ 	.word	0x0000d370
        /*1018*/ 	.word	0x00000018
        /*101c*/ 	.word	0x00000000
        /*1020*/ 	.short	0x0101
        /*1022*/ 	.byte	0x3f
	.zero		1


	//   ....[41]....
        /*1024*/ 	.word	0x0000db70
        /*1028*/ 	.word	0x00000015
        /*102c*/ 	.word	0x00000000
        /*1030*/ 	.short	0x0101
        /*1032*/ 	.byte	0x3f
	.zero		1


	//   ....[42]....
        /*1034*/ 	.word	0x0000dd00
        /*1038*/ 	.word	0x000000c4
        /*103c*/ 	.word	0x00038830
        /*1040*/ 	.short	0x010a
        /*1042*/ 	.byte	0x3f
	.zero		1


	//   ....[43]....
        /*1044*/ 	.word	0x0000dd70
        /*1048*/ 	.word	0x000000c4
        /*104c*/ 	.word	0x00038830
        /*1050*/ 	.short	0x010a
        /*1052*/ 	.byte	0x3f
	.zero		1


	//   ....[44]....
        /*1054*/ 	.word	0x0000dfe0
        /*1058*/ 	.word	0x000000c4
        /*105c*/ 	.word	0x00038850
        /*1060*/ 	.short	0x010a
        /*1062*/ 	.byte	0x3f
	.zero		1


	//   ....[45]....
        /*1064*/ 	.word	0x0000e030
        /*1068*/ 	.word	0x000000c4
        /*106c*/ 	.word	0x00038850
        /*1070*/ 	.short	0x010a
        /*1072*/ 	.byte	0x3f
	.zero		1


	//   ....[46]....
        /*1074*/ 	.word	0x0000ff90
        /*1078*/ 	.word	0x0000000d
        /*107c*/ 	.word	0x00000000
        /*1080*/ 	.short	0x0101
        /*1082*/ 	.byte	0x3f
	.zero		1


	//   ....[47]....
        /*1084*/ 	.word	0x000114a0
        /*1088*/ 	.word	0x000000c4
        /*108c*/ 	.word	0x00000000
        /*1090*/ 	.short	0x0101
        /*1092*/ 	.byte	0x3f
	.zero		1


	//   ....[48]....
        /*1094*/ 	.word	0x000115e0
        /*1098*/ 	.word	0x000000c4
        /*109c*/ 	.word	0x00038830
        /*10a0*/ 	.short	0x010a
        /*10a2*/ 	.byte	0x3f
	.zero		1


	//   ....[49]....
        /*10a4*/ 	.word	0x00011650
        /*10a8*/ 	.word	0x000000c4
        /*10ac*/ 	.word	0x00038830
        /*10b0*/ 	.short	0x010a
        /*10b2*/ 	.byte	0x3f
	.zero		1


	//   ....[50]....
        /*10b4*/ 	.word	0x000118c0
        /*10b8*/ 	.word	0x000000c4
        /*10bc*/ 	.word	0x00038850
        /*10c0*/ 	.short	0x010a
        /*10c2*/ 	.byte	0x3f
	.zero		1


	//   ....[51]....
        /*10c4*/ 	.word	0x00011910
        /*10c8*/ 	.word	0x000000c4
        /*10cc*/ 	.word	0x00038850
        /*10d0*/ 	.short	0x010a
        /*10d2*/ 	.byte	0x3f
	.zero		1


	//   ....[52]....
        /*10d4*/ 	.word	0x000135c0
        /*10d8*/ 	.word	0x00000000
        /*10dc*/ 	.word	0x00000000
        /*10e0*/ 	.short	0x0101
        /*10e2*/ 	.byte	0x3f
	.zero		1


	//   ....[53]....
        /*10e4*/ 	.word	0x00014790
        /*10e8*/ 	.word	0x000000c4
        /*10ec*/ 	.word	0x00000000
        /*10f0*/ 	.short	0x0101
        /*10f2*/ 	.byte	0x3f
	.zero		1


	//   ....[54]....
        /*10f4*/ 	.word	0x00016e90
        /*10f8*/ 	.word	0x00000000
        /*10fc*/ 	.word	0x00000000
        /*1100*/ 	.short	0x0101
        /*1102*/ 	.byte	0x3f
	.zero		1


	//   ....[55]....
        /*1104*/ 	.word	0x00017e30
        /*1108*/ 	.word	0x00000002
        /*110c*/ 	.word	0x00000000
        /*1110*/ 	.short	0x0101
        /*1112*/ 	.byte	0x3f
	.zero		1


	//   ....[56]....
        /*1114*/ 	.word	0x0001be60
        /*1118*/ 	.word	0x00000012
        /*111c*/ 	.word	0x00038820
        /*1120*/ 	.short	0x010a
        /*1122*/ 	.byte	0x3f
	.zero		1


	//   ....[57]....
        /*1124*/ 	.word	0x0001bef0
        /*1128*/ 	.word	0x00000003
        /*112c*/ 	.word	0x000388a0
        /*1130*/ 	.short	0x010a
        /*1132*/ 	.byte	0x3f
	.zero		1


	//   ....[58]....
        /*1134*/ 	.word	0x0001c140
        /*1138*/ 	.word	0x00000003
        /*113c*/ 	.word	0x000388c0
        /*1140*/ 	.short	0x010a
        /*1142*/ 	.byte	0x3f
	.zero		1


	//   ....[59]....
        /*1144*/ 	.word	0x0001cb10
        /*1148*/ 	.word	0x00000009
        /*114c*/ 	.word	0x000388a0
        /*1150*/ 	.short	0x010a
        /*1152*/ 	.byte	0x3f
	.zero		1


	//   ....[60]....
        /*1154*/ 	.word	0x0001cd50
        /*1158*/ 	.word	0x00000009
        /*115c*/ 	.word	0x000388c0
        /*1160*/ 	.short	0x010a
        /*1162*/ 	.byte	0x3f
	.zero		1


	//   ....[61]....
        /*1164*/ 	.word	0x0001e600
        /*1168*/ 	.word	0x0000001a
        /*116c*/ 	.word	0x00038840
        /*1170*/ 	.short	0x010a
        /*1172*/ 	.byte	0x3f
	.zero		1


	//   ....[62]....
        /*1174*/ 	.word	0x0001ead0
        /*1178*/ 	.word	0x0000001a
        /*117c*/ 	.word	0x00038830
        /*1180*/ 	.short	0x0107
        /*1182*/ 	.byte	0x3f
	.zero		1


	//   ....[63]....
        /*1184*/ 	.word	0x0001eba0
        /*1188*/ 	.word	0x0000001a
        /*118c*/ 	.word	0x00038830
        /*1190*/ 	.short	0x0101
        /*1192*/ 	.byte	0x3f
	.zero		1


	//   ....[64]....
        /*1194*/ 	.word	0x0001f430
        /*1198*/ 	.word	0x00000012
        /*119c*/ 	.word	0x00038800
        /*11a0*/ 	.short	0x0107
        /*11a2*/ 	.byte	0x3f
	.zero		1


	//   ....[65]....
        /*11a4*/ 	.word	0x0001f4c0
        /*11a8*/ 	.word	0x00000012
        /*11ac*/ 	.word	0x00038800
        /*11b0*/ 	.short	0x0101
        /*11b2*/ 	.byte	0x3f
	.zero		1


	//   ....[66]....
        /*11b4*/ 	.word	0x000203b0
        /*11b8*/ 	.word	0x00000012
        /*11bc*/ 	.word	0x00038810
        /*11c0*/ 	.short	0x0107
        /*11c2*/ 	.byte	0x3f
	.zero		1


	//   ....[67]....
        /*11c4*/ 	.word	0x000204b0
        /*11c8*/ 	.word	0x00000012
        /*11cc*/ 	.word	0x00038810
        /*11d0*/ 	.short	0x0101
        /*11d2*/ 	.byte	0x3f
	.zero		1


	//   ....[68]....
        /*11d4*/ 	.word	0x000204d0
        /*11d8*/ 	.word	0x00000012
        /*11dc*/ 	.word	0x00038820
        /*11e0*/ 	.short	0x010a
        /*11e2*/ 	.byte	0x3f
	.zero		1


	//   ....[69]....
        /*11e4*/ 	.word	0x00020560
        /*11e8*/ 	.word	0x0000001a
        /*11ec*/ 	.word	0x00038860
        /*11f0*/ 	.short	0x010a
        /*11f2*/ 	.byte	0x3f
	.zero		1


	//   ....[70]....
        /*11f4*/ 	.word	0x00020e70
        /*11f8*/ 	.word	0x0000001a
        /*11fc*/ 	.word	0x00038850
        /*1200*/ 	.short	0x0107
        /*1202*/ 	.byte	0x3f
	.zero		1


	//   ....[71]....
        /*1204*/ 	.word	0x00020f40
        /*1208*/ 	.word	0x0000001a
        /*120c*/ 	.word	0x00038850
        /*1210*/ 	.short	0x0101
        /*1212*/ 	.byte	0x3f
	.zero		1


	//   ....[72]....
        /*1214*/ 	.word	0x000212c0
        /*1218*/ 	.word	0x00000006
        /*121c*/ 	.word	0x00038840
        /*1220*/ 	.short	0x010a
        /*1222*/ 	.byte	0x3f
	.zero		1


	//   ....[73]....
        /*1224*/ 	.word	0x000215e0
        /*1228*/ 	.word	0x00000006
        /*122c*/ 	.word	0x00038830
        /*1230*/ 	.short	0x0107
        /*1232*/ 	.byte	0x3f
	.zero		1


	//   ....[74]....
        /*1234*/ 	.word	0x000216a0
        /*1238*/ 	.word	0x00000006
        /*123c*/ 	.word	0x00038830
        /*1240*/ 	.short	0x0101
        /*1242*/ 	.byte	0x3f
	.zero		1


	//   ....[75]....
        /*1244*/ 	.word	0x000216d0
        /*1248*/ 	.word	0x00000006
        /*124c*/ 	.word	0x00038860
        /*1250*/ 	.short	0x010a
        /*1252*/ 	.byte	0x3f
	.zero		1


	//   ....[76]....
        /*1254*/ 	.word	0x00021d80
        /*1258*/ 	.word	0x00000006
        /*125c*/ 	.word	0x00038850
        /*1260*/ 	.short	0x0107
        /*1262*/ 	.byte	0x3f
	.zero		1


	//   ....[77]....
        /*1264*/ 	.word	0x00021e40
        /*1268*/ 	.word	0x00000006
        /*126c*/ 	.word	0x00038850
        /*1270*/ 	.short	0x0101
        /*1272*/ 	.byte	0x3f
	.zero		1


	//   ....[78]....
        /*1274*/ 	.word	0x000230e0
        /*1278*/ 	.word	0x00000007
        /*127c*/ 	.word	0x00038820
        /*1280*/ 	.short	0x010a
        /*1282*/ 	.byte	0x3f
	.zero		1


	//   ....[79]....
        /*1284*/ 	.word	0x00023250
        /*1288*/ 	.word	0x00000005
        /*128c*/ 	.word	0x00038840
        /*1290*/ 	.short	0x010a
        /*1292*/ 	.byte	0x3f
	.zero		1


	//   ....[80]....
        /*1294*/ 	.word	0x000232f0
        /*1298*/ 	.word	0x00000003
        /*129c*/ 	.word	0x00038840
        /*12a0*/ 	.short	0x010a
        /*12a2*/ 	.byte	0x3f
	.zero		1


	//   ....[81]....
        /*12a4*/ 	.word	0x00023330
        /*12a8*/ 	.word	0x00000005
        /*12ac*/ 	.word	0x00038860
        /*12b0*/ 	.short	0x010a
        /*12b2*/ 	.byte	0x3f
	.zero		1


	//   ....[82]....
        /*12b4*/ 	.word	0x00023370
        /*12b8*/ 	.word	0x00000003
        /*12bc*/ 	.word	0x00038860
        /*12c0*/ 	.short	0x010a
        /*12c2*/ 	.byte	0x3f
	.zero		1


	//   ....[83]....
        /*12c4*/ 	.word	0x000233d0
        /*12c8*/ 	.word	0x0000003c
        /*12cc*/ 	.word	0x00038890
        /*12d0*/ 	.short	0x010a
        /*12d2*/ 	.byte	0x3f
	.zero		1


	//   ....[84]....
        /*12d4*/ 	.word	0x00023550
        /*12d8*/ 	.word	0x0000003c
        /*12dc*/ 	.word	0x00038890
        /*12e0*/ 	.short	0x010a
        /*12e2*/ 	.byte	0x3f
	.zero		1


	//   ....[85]....
        /*12e4*/ 	.word	0x000236d0
        /*12e8*/ 	.word	0x0000003c
        /*12ec*/ 	.word	0x00038890
        /*12f0*/ 	.short	0x010a
        /*12f2*/ 	.byte	0x3f
	.zero		1


	//   ....[86]....
        /*12f4*/ 	.word	0x00023830
        /*12f8*/ 	.word	0x0000003c
        /*12fc*/ 	.word	0x000388b0
        /*1300*/ 	.short	0x010a
        /*1302*/ 	.byte	0x3f
	.zero		1


	//   ....[87]....
        /*1304*/ 	.word	0x00023c10
        /*1308*/ 	.word	0x00000011
        /*130c*/ 	.word	0x00038800
        /*1310*/ 	.short	0x010a
        /*1312*/ 	.byte	0x3f
	.zero		1


	//   ....[88]....
        /*1314*/ 	.word	0x000241f0
        /*1318*/ 	.word	0x00000011
        /*131c*/ 	.word	0x00038800
        /*1320*/ 	.short	0x010a
        /*1322*/ 	.byte	0x3f
	.zero		1


	//   ....[89]....
        /*1324*/ 	.word	0x00024240
        /*1328*/ 	.word	0x00000015
        /*132c*/ 	.word	0x00038830
        /*1330*/ 	.short	0x010a
        /*1332*/ 	.byte	0x3f
	.zero		1


	//   ....[90]....
        /*1334*/ 	.word	0x00024290
        /*1338*/ 	.word	0x00000011
        /*133c*/ 	.word	0x00038810
        /*1340*/ 	.short	0x010a
        /*1342*/ 	.byte	0x3f
	.zero		1


	//   ....[91]....
        /*1344*/ 	.word	0x000242e0
        /*1348*/ 	.word	0x00000015
        /*134c*/ 	.word	0x00038850
        /*1350*/ 	.short	0x010a
        /*1352*/ 	.byte	0x3f
	.zero		1


	//   ....[92]....
        /*1354*/ 	.word	0x00024330
        /*1358*/ 	.word	0x000000c4
        /*135c*/ 	.word	0x00038830
        /*1360*/ 	.short	0x010a
        /*1362*/ 	.byte	0x3f
	.zero		1


	//   ....[93]....
        /*1364*/ 	.word	0x00024380
        /*1368*/ 	.word	0x000000c4
        /*136c*/ 	.word	0x00038850
        /*1370*/ 	.short	0x010a
        /*1372*/ 	.byte	0x3f
	.zero		1


	//   ....[94]....
        /*1374*/ 	.word	0x000243d0
        /*1378*/ 	.word	0x000000c4
        /*137c*/ 	.word	0x00038830
        /*1380*/ 	.short	0x010a
        /*1382*/ 	.byte	0x3f
	.zero		1


	//   ....[95]....
        /*1384*/ 	.word	0x00024420
        /*1388*/ 	.word	0x000000c4
        /*138c*/ 	.word	0x00038850
        /*1390*/ 	.short	0x010a
        /*1392*/ 	.byte	0x3f
	.zero		1


	//   ....[96]....
        /*1394*/ 	.word	0x000245c0
        /*1398*/ 	.word	0x00000012
        /*139c*/ 	.word	0x00038820
        /*13a0*/ 	.short	0x010a
        /*13a2*/ 	.byte	0x3f
	.zero		1


	//   ....[97]....
        /*13a4*/ 	.word	0x00024610
        /*13a8*/ 	.word	0x00000003
        /*13ac*/ 	.word	0x000388a0
        /*13b0*/ 	.short	0x010a
        /*13b2*/ 	.byte	0x3f
	.zero		1


	//   ....[98]....
        /*13b4*/ 	.word	0x00024660
        /*13b8*/ 	.word	0x00000003
        /*13bc*/ 	.word	0x000388c0
        /*13c0*/ 	.short	0x010a
        /*13c2*/ 	.byte	0x3f
	.zero		1


	//   ....[99]....
        /*13c4*/ 	.word	0x000246b0
        /*13c8*/ 	.word	0x00000009
        /*13cc*/ 	.word	0x000388a0
        /*13d0*/ 	.short	0x010a
        /*13d2*/ 	.byte	0x3f
	.zero		1


	//   ....[100]....
        /*13d4*/ 	.word	0x00024700
        /*13d8*/ 	.word	0x00000009
        /*13dc*/ 	.word	0x000388c0
        /*13e0*/ 	.short	0x010a
        /*13e2*/ 	.byte	0x3f
	.zero		1


	//   ....[101]....
        /*13e4*/ 	.word	0x00024820
        /*13e8*/ 	.word	0x0000001a
        /*13ec*/ 	.word	0x00038840
        /*13f0*/ 	.short	0x010a
        /*13f2*/ 	.byte	0x3f
	.zero		1


	//   ....[102]....
        /*13f4*/ 	.word	0x00025db0
        /*13f8*/ 	.word	0x00000012
        /*13fc*/ 	.word	0x00038820
        /*1400*/ 	.short	0x010a
        /*1402*/ 	.byte	0x3f
	.zero		1


	//   ....[103]....
        /*1404*/ 	.word	0x00025e00
        /*1408*/ 	.word	0x0000001a
        /*140c*/ 	.word	0x00038860
        /*1410*/ 	.short	0x010a
        /*1412*/ 	.byte	0x3f
	.zero		1


	//   ....[104]....
        /*1414*/ 	.word	0x000266f0
        /*1418*/ 	.word	0x00000006
        /*141c*/ 	.word	0x00038840
        /*1420*/ 	.short	0x010a
        /*1422*/ 	.byte	0x3f
	.zero		1


	//   ....[105]....
        /*1424*/ 	.word	0x00026bb0
        /*1428*/ 	.word	0x00000006
        /*142c*/ 	.word	0x00038860
        /*1430*/ 	.short	0x010a
        /*1432*/ 	.byte	0x3f
	.zero		1


	//   ....[106]....
        /*1434*/ 	.word	0x00027d50
        /*1438*/ 	.word	0x00000007
        /*143c*/ 	.word	0x00038820
        /*1440*/ 	.short	0x010a
        /*1442*/ 	.byte	0x3f
	.zero		1


	//   ....[107]....
        /*1444*/ 	.word	0x00027ef0
        /*1448*/ 	.word	0x00000005
        /*144c*/ 	.word	0x00038840
        /*1450*/ 	.short	0x010a
        /*1452*/ 	.byte	0x3f
	.zero		1


	//   ....[108]....
        /*1454*/ 	.word	0x00027f40
        /*1458*/ 	.word	0x00000003
        /*145c*/ 	.word	0x00038840
        /*1460*/ 	.short	0x010a
        /*1462*/ 	.byte	0x3f
	.zero		1


	//   ....[109]....
        /*1464*/ 	.word	0x00027f90
        /*1468*/ 	.word	0x00000005
        /*146c*/ 	.word	0x00038860
        /*1470*/ 	.short	0x010a
        /*1472*/ 	.byte	0x3f
	.zero		1


	//----- nvinfo : EIATTR_NUM_MBARRIERS
	.align		4
.L_638:
        /*1474*/ 	.byte	0x03, 0x38
        /*1476*/ 	.short	0x0017


	//----- nvinfo : EIATTR_EXIT_INSTR_OFFSETS
	.align		4
        /*1478*/ 	.byte	0x04, 0x1c
        /*147a*/ 	.short	(.L_640 - .L_639)


	//   ....[0]....
.L_639:
        /*147c*/ 	.word	0x000233c0


	//----- nvinfo : EIATTR_MAX_THREADS
	.align		4
.L_640:
        /*1480*/ 	.byte	0x04, 0x05
        /*1482*/ 	.short	(.L_642 - .L_641)
.L_641:
        /*1484*/ 	.word	0x00000180
        /*1488*/ 	.word	0x00000001
        /*148c*/ 	.word	0x00000001


	//----- nvinfo : EIATTR_CRS_STACK_SIZE
	.align		4
.L_642:
        /*1490*/ 	.byte	0x04, 0x1e
        /*1492*/ 	.short	(.L_644 - .L_643)
.L_643:
        /*1494*/ 	.word	0x00000000


	//----- nvinfo : EIATTR_CBANK_PARAM_SIZE
	.align		4
.L_644:
        /*1498*/ 	.byte	0x03, 0x19
        /*149a*/ 	.short	0x0bf0


	//----- nvinfo : EIATTR_PARAM_CBANK
	.align		4
        /*149c*/ 	.byte	0x04, 0x0a
        /*149e*/ 	.short	(.L_646 - .L_645)
	.align		4
.L_645:
        /*14a0*/ 	.word	index@(.nv.constant0._ZN7cutlass13device_kernelIN5flash11enable_sm90INS1_16FlashAttnFwdSm90INS1_25CollectiveMainloopFwdSm90ILi2EN4cute5tupleIJNS5_1CILi1EEES8_S8_EEENS6_IJNS7_ILi64EEESA_SA_EEELi512ENS_6half_tEfNS_4arch4Sm90ELb1ELb0ELb0ELb1ELb1ELb1ELb1ELb0ELb0ELb1ELb1ELb0EEENS1_21CollectiveEpilogueFwdINS6_IJSA_NS7_ILi512EEESA_EEES9_SC_SE_Li256ELb1ELb1ELb1ELb0EEENS1_36VarlenDynamicPersistentTileSchedulerILi64ELi64ELi256ELi128ELb1ELb1ELb1ELb1ELb1ELb1EEEEEEEEEvNT_6ParamsE)
        /*14a4*/ 	.short	0x0210
        /*14a6*/ 	.short	0x0bf0


	//----- nvinfo : EIATTR_SW_WAR
	.align		4
.L_646:
        /*14a8*/ 	.byte	0x04, 0x36
        /*14aa*/ 	.short	(.L_648 - .L_647)
.L_647:
        /*14ac*/ 	.word	0x00000008
.L_648:


//--------------------- .nv.callgraph             --------------------------
	.section	.nv.callgraph,"",@"SHT_CUDA_CALLGRAPH"
	.align	4
	.sectionentsize	8
	.align		4
        /*0000*/ 	.word	0x00000000
	.align		4
        /*0004*/ 	.word	0xffffffff
	.align		4
        /*0008*/ 	.word	index@(_ZN7cutlass13device_kernelIN5flash11enable_sm90INS1_16FlashAttnFwdSm90INS1_25CollectiveMainloopFwdSm90ILi2EN4cute5tupleIJNS5_1CILi1EEES8_S8_EEENS6_IJNS7_ILi64EEESA_SA_EEELi512ENS_6half_tEfNS_4arch4Sm90ELb0ELb0ELb0ELb0ELb1ELb0ELb0ELb0ELb0ELb1ELb1ELb0EEENS1_21CollectiveEpilogueFwdINS6_IJSA_NS7_ILi512EEESA_EEES9_SC_SE_Li256ELb0ELb1ELb1ELb0EEENS1_19SingleTileSchedulerILb0ELb1ELb1ELi64EEEEEEEEEvNT_6ParamsE)
	.align		4
        /*000c*/ 	.word	index@(__assertfail)
	.align		4
        /*0010*/ 	.word	index@(_ZN7cutlass13device_kernelIN5flash11enable_sm90INS1_16FlashAttnFwdSm90INS1_25CollectiveMainloopFwdSm90ILi2EN4cute5tupleIJNS5_1CILi1EEES8_S8_EEENS6_IJNS7_ILi64EEESA_SA_EEELi512ENS_6half_tEfNS_4arch4Sm90ELb0ELb0ELb0ELb0ELb1ELb0ELb1ELb0ELb0ELb1ELb1ELb0EEENS1_21CollectiveEpilogueFwdINS6_IJSA_NS7_ILi512EEESA_EEES9_SC_SE_Li256ELb0ELb1ELb1ELb0EEENS1_19SingleTileSchedulerILb0ELb1ELb1ELi64EEEEEEEEEvNT_6ParamsE)
	.align		4
        /*0014*/ 	.word	index@(__assertfail)
	.align		4
        /*0018*/ 	.word	index@(_ZN7cutlass13device_kernelIN5flash11enable_sm90INS1_16FlashAttnFwdSm90INS1_25CollectiveMainloopFwdSm90ILi2EN4cute5tupleIJNS5_1CILi1EEES8_S8_EEENS6_IJNS7_ILi64EEESA_SA_EEELi512ENS_6half_tEfNS_4arch4Sm90ELb0ELb0ELb0ELb1ELb1ELb0ELb0ELb0ELb0ELb1ELb1ELb0EEENS1_21CollectiveEpilogueFwdINS6_IJSA_NS7_ILi512EEESA_EEES9_SC_SE_Li256ELb1ELb1ELb1ELb0EEENS1_36VarlenDynamicPersistentTileSchedulerILi64ELi64ELi256ELi128ELb1ELb1ELb1ELb0ELb1ELb1EEEEEEEEEvNT_6ParamsE)
	.align		4
        /*001c*/ 	.word	index@(__assertfail)
	.align		4
        /*0020*/ 	.word	index@(_ZN7cutlass13device_kernelIN5flash11enable_sm90INS1_16FlashAttnFwdSm90INS1_25CollectiveMainloopFwdSm90ILi2EN4cute5tupleIJNS5_1CILi1EEES8_S8_EEENS6_IJNS7_ILi64EEESA_SA_EEELi512ENS_6half_tEfNS_4arch4Sm90ELb0ELb0ELb0ELb1ELb1ELb1ELb0ELb0ELb0ELb1ELb1ELb0EEENS1_21CollectiveEpilogueFwdINS6_IJSA_NS7_ILi512EEESA_EEES9_SC_SE_Li256ELb1ELb1ELb1ELb0EEENS1_36VarlenDynamicPersistentTileSchedulerILi64ELi64ELi256ELi128ELb1ELb1ELb1ELb0ELb1ELb1EEEEEEEEEvNT_6ParamsE)
	.align		4
        /*0024*/ 	.word	index@(__assertfail)
	.align		4
        /*0028*/ 	.word	index@(_ZN7cutlass13device_kernelIN5flash11enable_sm90INS1_16FlashAttnFwdSm90INS1_25CollectiveMainloopFwdSm90ILi2EN4cute5tupleIJNS5_1CILi1EEES8_S8_EEENS6_IJNS7_ILi64EEESA_SA_EEELi512ENS_6half_tEfNS_4arch4Sm90ELb0ELb0ELb0ELb1ELb1ELb0ELb1ELb0ELb0ELb1ELb1ELb0EEENS1_21CollectiveEpilogueFwdINS6_IJSA_NS7_ILi512EEESA_EEES9_SC_SE_Li256ELb1ELb1ELb1ELb0EEENS1_36VarlenDynamicPersistentTileSchedulerILi64ELi64ELi256ELi128ELb1ELb1ELb1ELb0ELb1ELb1EEEEEEEEEvNT_6ParamsE)
	.align		4
        /*002c*/ 	.word	index@(__assertfail)
	.align		4
        /*0030*/ 	.word	index@(_ZN7cutlass13device_kernelIN5flash11enable_sm90INS1_16FlashAttnFwdSm90INS1_25CollectiveMainloopFwdSm90ILi2EN4cute5tupleIJNS5_1CILi1EEES8_S8_EEENS6_IJNS7_ILi64EEESA_SA_EEELi512ENS_6half_tEfNS_4arch4Sm90ELb0ELb0ELb0ELb1ELb1ELb1ELb1ELb0ELb0ELb1ELb1ELb0EEENS1_21CollectiveEpilogueFwdINS6_IJSA_NS7_ILi512EEESA_EEES9_SC_SE_Li256ELb1ELb1ELb1ELb0EEENS1_36VarlenDynamicPersistentTileSchedulerILi64ELi64ELi256ELi128ELb1ELb1ELb1ELb0ELb1ELb1EEEEEEEEEvNT_6ParamsE)
	.align		4
        /*0034*/ 	.word	index@(__assertfail)
	.align		4
        /*0038*/ 	.word	index@(_ZN7cutlass13device_kernelIN5flash11enable_sm90INS1_16FlashAttnFwdSm90INS1_25CollectiveMainloopFwdSm90ILi2EN4cute5tupleIJNS5_1CILi1EEES8_S8_EEENS6_IJNS7_ILi64EEESA_SA_EEELi512ENS_6half_tEfNS_4arch4Sm90ELb0ELb1ELb0ELb0ELb1ELb0ELb0ELb0ELb0ELb1ELb1ELb0EEENS1_21CollectiveEpilogueFwdINS6_IJSA_NS7_ILi512EEESA_EEES9_SC_SE_Li256ELb0ELb1ELb1ELb0EEENS1_19SingleTileSchedulerILb0ELb1ELb1ELi64EEEEEEEEEvNT_6ParamsE)
	.align		4
        /*003c*/ 	.word	index@(__assertfail)
	.align		4
        /*0040*/ 	.word	index@(_ZN7cutlass13device_kernelIN5flash11enable_sm90INS1_16FlashAttnFwdSm90INS1_25CollectiveMainloopFwdSm90ILi2EN4cute5tupleIJNS5_1CILi1EEES8_S8_EEENS6_IJNS7_ILi64EEESA_SA_EEELi512ENS_6half_tEfNS_4arch4Sm90ELb0ELb1ELb0ELb0ELb1ELb0ELb1ELb0ELb0ELb1ELb1ELb0EEENS1_21CollectiveEpilogueFwdINS6_IJSA_NS7_ILi512EEESA_EEES9_SC_SE_Li256ELb0ELb1ELb1ELb0EEENS1_19SingleTileSchedulerILb0ELb1ELb1ELi64EEEEEEEEEvNT_6ParamsE)
	.align		4
        /*0044*/ 	.word	index@(__assertfail)
	.align		4
        /*0048*/ 	.word	index@(_ZN7cutlass13device_kernelIN5flash11enable_sm90INS1_16FlashAttnFwdSm90INS1_25CollectiveMainloopFwdSm90ILi2EN4cute5tupleIJNS5_1CILi1EEES8_S8_EEENS6_IJNS7_ILi64EEESA_SA_EEELi512ENS_6half_tEfNS_4arch4Sm90ELb0ELb1ELb0ELb1ELb1ELb0ELb0ELb0ELb0ELb1ELb1ELb0EEENS1_21CollectiveEpilogueFwdINS6_IJSA_NS7_ILi512EEESA_EEES9_SC_SE_Li256ELb1ELb1ELb1ELb0EEENS1_36VarlenDynamicPersistentTileSchedulerILi64ELi64ELi256ELi128ELb1ELb1ELb1ELb1ELb0ELb1EEEEEEEEEvNT_6ParamsE)
	.align		4
        /*004c*/ 	.word	index@(__assertfail)
	.align		4
        /*0050*/ 	.word	index@(_ZN7cutlass13device_kernelIN5flash11enable_sm90INS1_16FlashAttnFwdSm90INS1_25CollectiveMainloopFwdSm90ILi2EN4cute5tupleIJNS5_1CILi1EEES8_S8_EEENS6_IJNS7_ILi64EEESA_SA_EEELi512ENS_6half_tEfNS_4arch4Sm90ELb0ELb1ELb0ELb1ELb1ELb1ELb0ELb0ELb0ELb1ELb1ELb0EEENS1_21CollectiveEpilogueFwdINS6_IJSA_NS7_ILi512EEESA_EEES9_SC_SE_Li256ELb1ELb1ELb1ELb0EEENS1_36VarlenDynamicPersistentTileSchedulerILi64ELi64ELi256ELi128ELb1ELb1ELb1ELb1ELb0ELb1EEEEEEEEEvNT_6ParamsE)
	.align		4
        /*0054*/ 	.word	index@(__assertfail)
	.align		4
        /*0058*/ 	.word	index@(_ZN7cutlass13device_kernelIN5flash11enable_sm90INS1_16FlashAttnFwdSm90INS1_25CollectiveMainloopFwdSm90ILi2EN4cute5tupleIJNS5_1CILi1EEES8_S8_EEENS6_IJNS7_ILi64EEESA_SA_EEELi512ENS_6half_tEfNS_4arch4Sm90ELb0ELb1ELb0ELb1ELb1ELb0ELb1ELb0ELb0ELb1ELb1ELb0EEENS1_21CollectiveEpilogueFwdINS6_IJSA_NS7_ILi512EEESA_EEES9_SC_SE_Li256ELb1ELb1ELb1ELb0EEENS1_36VarlenDynamicPersistentTileSchedulerILi64ELi64ELi256ELi128ELb1ELb1ELb1ELb1ELb0ELb1EEEEEEEEEvNT_6ParamsE)
	.align		4
        /*005c*/ 	.word	index@(__assertfail)
	.align		4
        /*0060*/ 	.word	index@(_ZN7cutlass13device_kernelIN5flash11enable_sm90INS1_16FlashAttnFwdSm90INS1_25CollectiveMainloopFwdSm90ILi2EN4cute5tupleIJNS5_1CILi1EEES8_S8_EEENS6_IJNS7_ILi64EEESA_SA_EEELi512ENS_6half_tEfNS_4arch4Sm90ELb0ELb1ELb0ELb1ELb1ELb1ELb1ELb0ELb0ELb1ELb1ELb0EEENS1_21CollectiveEpilogueFwdINS6_IJSA_NS7_ILi512EEESA_EEES9_SC_SE_Li256ELb1ELb1ELb1ELb0EEENS1_36VarlenDynamicPersistentTileSchedulerILi64ELi64ELi256ELi128ELb1ELb1ELb1ELb1ELb0ELb1EEEEEEEEEvNT_6ParamsE)
	.align		4
        /*0064*/ 	.word	index@(__assertfail)
	.align		4
        /*0068*/ 	.word	index@(_ZN7cutlass13device_kernelIN5flash11enable_sm90INS1_16FlashAttnFwdSm90INS1_25CollectiveMainloopFwdSm90ILi2EN4cute5tupleIJNS5_1CILi1EEES8_S8_EEENS6_IJNS7_ILi64EEESA_SA_EEELi512ENS_6half_tEfNS_4arch4Sm90ELb1ELb0ELb0ELb0ELb1ELb0ELb0ELb0ELb0ELb1ELb1ELb0EEENS1_21CollectiveEpilogueFwdINS6_IJSA_NS7_ILi512EEESA_EEES9_SC_SE_Li256ELb0ELb1ELb1ELb0EEENS1_19SingleTileSchedulerILb0ELb1ELb1ELi64EEEEEEEEEvNT_6ParamsE)
	.align		4
        /*006c*/ 	.word	index@(__assertfail)
	.align		4
        /*0070*/ 	.word	index@(_ZN7cutlass13device_kernelIN5flash11enable_sm90INS1_16FlashAttnFwdSm90INS1_25CollectiveMainloopFwdSm90ILi2EN4cute5tupleIJNS5_1CILi1EEES8_S8_EEENS6_IJNS7_ILi64EEESA_SA_EEELi512ENS_6half_tEfNS_4arch4Sm90ELb1ELb0ELb0ELb0ELb1ELb0ELb1ELb0ELb0ELb1ELb1ELb0EEENS1_21CollectiveEpilogueFwdINS6_IJSA_NS7_ILi512EEESA_EEES9_SC_SE_Li256ELb0ELb1ELb1ELb0EEENS1_19SingleTileSchedulerILb0ELb1ELb1ELi64EEEEEEEEEvNT_6ParamsE)
	.align		4
        /*0074*/ 	.word	index@(__assertfail)
	.align		4
        /*0078*/ 	.word	index@(_ZN7cutlass13device_kernelIN5flash11enable_sm90INS1_16FlashAttnFwdSm90INS1_25CollectiveMainloopFwdSm90ILi2EN4cute5tupleIJNS5_1CILi1EEES8_S8_EEENS6_IJNS7_ILi64EEESA_SA_EEELi512ENS_6half_tEfNS_4arch4Sm90ELb1ELb0ELb0ELb1ELb1ELb0ELb0ELb0ELb0ELb1ELb1ELb0EEENS1_21CollectiveEpilogueFwdINS6_IJSA_NS7_ILi512EEESA_EEES9_SC_SE_Li256ELb1ELb1ELb1ELb0EEENS1_36VarlenDynamicPersistentTileSchedulerILi64ELi64ELi256ELi128ELb1ELb1ELb1ELb1ELb1ELb1EEEEEEEEEvNT_6ParamsE)
	.align		4
        /*007c*/ 	.word	index@(__assertfail)
	.align		4
        /*0080*/ 	.word	index@(_ZN7cutlass13device_kernelIN5flash11enable_sm90INS1_16FlashAttnFwdSm90INS1_25CollectiveMainloopFwdSm90ILi2EN4cute5tupleIJNS5_1CILi1EEES8_S8_EEENS6_IJNS7_ILi64EEESA_SA_EEELi512ENS_6half_tEfNS_4arch4Sm90ELb1ELb0ELb0ELb1ELb1ELb1ELb0ELb0ELb0ELb1ELb1ELb0EEENS1_21CollectiveEpilogueFwdINS6_IJSA_NS7_ILi512EEESA_EEES9_SC_SE_Li256ELb1ELb1ELb1ELb0EEENS1_36VarlenDynamicPersistentTileSchedulerILi64ELi64ELi256ELi128ELb1ELb1ELb1ELb1ELb1ELb1EEEEEEEEEvNT_6ParamsE)
	.align		4
        /*0084*/ 	.word	index@(__assertfail)
	.align		4
        /*0088*/ 	.word	index@(_ZN7cutlass13device_kernelIN5flash11enable_sm90INS1_16FlashAttnFwdSm90INS1_25CollectiveMainloopFwdSm90ILi2EN4cute5tupleIJNS5_1CILi1EEES8_S8_EEENS6_IJNS7_ILi64EEESA_SA_EEELi512ENS_6half_tEfNS_4arch4Sm90ELb1ELb0ELb0ELb1ELb1ELb0ELb1ELb0ELb0ELb1ELb1ELb0EEENS1_21CollectiveEpilogueFwdINS6_IJSA_NS7_ILi512EEESA_EEES9_SC_SE_Li256ELb1ELb1ELb1ELb0EEENS1_36VarlenDynamicPersistentTileSchedulerILi64ELi64ELi256ELi128ELb1ELb1ELb1ELb1ELb1ELb1EEEEEEEEEvNT_6ParamsE)
	.align		4
        /*008c*/ 	.word	index@(__assertfail)
	.align		4
        /*0090*/ 	.word	index@(_ZN7cutlass13device_kernelIN5flash11enable_sm90INS1_16FlashAttnFwdSm90INS1_25CollectiveMainloopFwdSm90ILi2EN4cute5tupleIJNS5_1CILi1EEES8_S8_EEENS6_IJNS7_ILi64EEESA_SA_EEELi512ENS_6half_tEfNS_4arch4Sm90ELb1ELb0ELb0ELb1ELb1ELb1ELb1ELb0ELb0ELb1ELb1ELb0EEENS1_21CollectiveEpilogueFwdINS6_IJSA_NS7_ILi512EEESA_EEES9_SC_SE_Li256ELb1ELb1ELb1ELb0EEENS1_36VarlenDynamicPersistentTileSchedulerILi64ELi64ELi256ELi128ELb1ELb1ELb1ELb1ELb1ELb1EEEEEEEEEvNT_6ParamsE)
	.align		4
        /*0094*/ 	.word	index@(__assertfail)
	.align		4
        /*0098*/ 	.word	0x00000000
	.align		4
        /*009c*/ 	.word	0xfffffffe
	.align		4
        /*00a0*/ 	.word	0x00000000
	.align		4
        /*00a4*/ 	.word	0xfffffffd
	.align		4
        /*00a8*/ 	.word	0x00000000
	.align		4
        /*00ac*/ 	.word	0xfffffffc


//--------------------- .nv.constant4             --------------------------
	.section	.nv.constant4,"a",@progbits
	.align	8
	.align		8
.nv.constant4:
        /*0000*/ 	.dword	__assertfail
	.align		8
        /*0008*/ 	.dword	__unnamed_1
	.align		8
        /*0010*/ 	.dword	__unnamed_2
	.align		8
        /*0018*/ 	.dword	__unnamed_3
	.align		8
        /*0020*/ 	.dword	__unnamed_4
	.align		8
        /*0028*/ 	.dword	__unnamed_5
	.align		8
        /*0030*/ 	.dword	__unnamed_6
	.align		8
        /*0038*/ 	.dword	_ZN81_INTERNAL_65ba9eb4_45_flash_fwd_hdim64_512_fp16_paged_split_sm90_cu_61719c98_49124cuda3std3__45__cpo5beginE
	.align		8
        /*0040*/ 	.dword	_ZN81_INTERNAL_65ba9eb4_45_flash_fwd_hdim64_512_fp16_paged_split_sm90_cu_61719c98_49124cuda3std3__45__cpo3endE
	.align		8
        /*0048*/ 	.dword	_ZN81_INTERNAL_65ba9eb4_45_flash_fwd_hdim64_512_fp16_paged_split_sm90_cu_61719c98_49124cuda3std3__45__cpo6cbeginE
	.align		8
        /*0050*/ 	.dword	_ZN81_INTERNAL_65ba9eb4_45_flash_fwd_hdim64_512_fp16_paged_split_sm90_cu_61719c98_49124cuda3std3__45__cpo4cendE
	.align		8
        /*0058*/ 	.dword	_ZN81_INTERNAL_65ba9eb4_45_flash_fwd_hdim64_512_fp16_paged_split_sm90_cu_61719c98_49124cuda3std3__483_GLOBAL__N__65ba9eb4_45_flash_fwd_hdim64_512_fp16_paged_split_sm90_cu_61719c98_49126ignoreE
	.align		8
        /*0060*/ 	.dword	_ZN81_INTERNAL_65ba9eb4_45_flash_fwd_hdim64_512_fp16_paged_split_sm90_cu_61719c98_49124cuda3std3__419piecewise_constructE
	.align		8
        /*0068*/ 	.dword	_ZN81_INTERNAL_65ba9eb4_45_flash_fwd_hdim64_512_fp16_paged_split_sm90_cu_61719c98_49124cuda3std3__48in_placeE
	.align		8
        /*0070*/ 	.dword	_ZN81_INTERNAL_65ba9eb4_45_flash_fwd_hdim64_512_fp16_paged_split_sm90_cu_61719c98_49124cuda3std6ranges3__45__cpo4swapE
	.align		8
        /*0078*/ 	.dword	_ZN81_INTERNAL_65ba9eb4_45_flash_fwd_hdim64_512_fp16_paged_split_sm90_cu_61719c98_49124cuda3std6ranges3__45__cpo9iter_moveE
	.align		8
        /*0080*/ 	.dword	_ZN81_INTERNAL_65ba9eb4_45_flash_fwd_hdim64_512_fp16_paged_split_sm90_cu_61719c98_49124cute7productE
	.align		8
        /*0088*/ 	.dword	_ZN81_INTERNAL_65ba9eb4_45_flash_fwd_hdim64_512_fp16_paged_split_sm90_cu_61719c98_49124cute1_E
	.align		8
        /*0090*/ 	.dword	$str$23
	.align		8
        /*0098*/ 	.dword	$str$24


//--------------------- .text._ZN7cutlass13device_kernelIN5flash11enable_sm90INS1_16FlashAttnFwdSm90INS1_25CollectiveMainloopFwdSm90ILi2EN4cute5tupleIJNS5_1CILi1EEES8_S8_EEENS6_IJNS7_ILi64EEESA_SA_EEELi512ENS_6half_tEfNS_4arch4Sm90ELb0ELb0ELb0ELb0ELb1ELb0ELb0ELb0ELb0ELb1ELb1ELb0EEENS1_21CollectiveEpilogueFwdINS6_IJSA_NS7_ILi512EEESA_EEES9_SC_SE_Li256ELb0ELb1ELb1ELb0EEENS1_19SingleTileSchedulerILb0ELb1ELb1ELi64EEEEEEEEEvNT_6ParamsE --------------------------
	.section	.text._ZN7cutlass13device_kernelIN5flash11enable_sm90INS1_16FlashAttnFwdSm90INS1_25CollectiveMainloopFwdSm90ILi2EN4cute5tupleIJNS5_1CILi1EEES8_S8_EEENS6_IJNS7_ILi64EEESA_SA_EEELi512ENS_6half_tEfNS_4arch4Sm90ELb0ELb0ELb0ELb0ELb1ELb0ELb0ELb0ELb0ELb1ELb1ELb0EEENS1_21CollectiveEpilogueFwdINS6_IJSA_NS7_ILi512EEESA_EEES9_SC_SE_Li256ELb0ELb1ELb1ELb0EEENS1_19SingleTileSchedulerILb0ELb1ELb1ELi64EEEEEEEEEvNT_6ParamsE,"ax",@progbits
	.align	128
.text._ZN7cutlass13device_kernelIN5flash11enable_sm90INS1_16FlashAttnFwdSm90INS1_25CollectiveMainloopFwdSm90ILi2EN4cute5tupleIJNS5_1CILi1EEES8_S8_EEENS6_IJNS7_ILi64EEESA_SA_EEELi512ENS_6half_tEfNS_4arch4Sm90ELb0ELb0ELb0ELb0ELb1ELb0ELb0ELb0ELb0ELb1ELb1ELb0EEENS1_21CollectiveEpilogueFwdINS6_IJSA_NS7_ILi512EEESA_EEES9_SC_SE_Li256ELb0ELb1ELb1ELb0EEENS1_19SingleTileSchedulerILb0ELb1ELb1ELi64EEEEEEEEEvNT_6ParamsE:
        .type           _ZN7cutlass13device_kernelIN5flash11enable_sm90INS1_16FlashAttnFwdSm90INS1_25CollectiveMainloopFwdSm90ILi2EN4cute5tupleIJNS5_1CILi1EEES8_S8_EEENS6_IJNS7_ILi64EEESA_SA_EEELi512ENS_6half_tEfNS_4arch4Sm90ELb0ELb0ELb0ELb0ELb1ELb0ELb0ELb0ELb0ELb1ELb1ELb0EEENS1_21CollectiveEpilogueFwdINS6_IJSA_NS7_ILi512EEESA_EEES9_SC_SE_Li256ELb0ELb1ELb1ELb0EEENS1_19SingleTileSchedulerILb0ELb1ELb1ELi64EEEEEEEEEvNT_6ParamsE,@function
        .size           _ZN7cutlass13device_kernelIN5flash11enable_sm90INS1_16FlashAttnFwdSm90INS1_25CollectiveMainloopFwdSm90ILi2EN4cute5tupleIJNS5_1CILi1EEES8_S8_EEENS6_IJNS7_ILi64EEESA_SA_EEELi512ENS_6half_tEfNS_4arch4Sm90ELb0ELb0ELb0ELb0ELb1ELb0ELb0ELb0ELb0ELb1ELb1ELb0EEENS1_21CollectiveEpilogueFwdINS6_IJSA_NS7_ILi512EEESA_EEES9_SC_SE_Li256ELb0ELb1ELb1ELb0EEENS1_19SingleTileSchedulerILb0ELb1ELb1ELi64EEEEEEEEEvNT_6ParamsE,(.L_x_5646 - _ZN7cutlass13device_kernelIN5flash11enable_sm90INS1_16FlashAttnFwdSm90INS1_25CollectiveMainloopFwdSm90ILi2EN4cute5tupleIJNS5_1CILi1EEES8_S8_EEENS6_IJNS7_ILi64EEESA_SA_EEELi512ENS_6half_tEfNS_4arch4Sm90ELb0ELb0ELb0ELb0ELb1ELb0ELb0ELb0ELb0ELb1ELb1ELb0EEENS1_21CollectiveEpilogueFwdINS6_IJSA_NS7_ILi512EEESA_EEES9_SC_SE_Li256ELb0ELb1ELb1ELb0EEENS1_19SingleTileSchedulerILb0ELb1ELb1ELi64EEEEEEEEEvNT_6ParamsE)
        .other          _ZN7cutlass13device_kernelIN5flash11enable_sm90INS1_16FlashAttnFwdSm90INS1_25CollectiveMainloopFwdSm90ILi2EN4cute5tupleIJNS5_1CILi1EEES8_S8_EEENS6_IJNS7_ILi64EEESA_SA_EEELi512ENS_6half_tEfNS_4arch4Sm90ELb0ELb0ELb0ELb0ELb1ELb0ELb0ELb0ELb0ELb1ELb1ELb0EEENS1_21CollectiveEpilogueFwdINS6_IJSA_NS7_ILi512EEESA_EEES9_SC_SE_Li256ELb0ELb1ELb1ELb0EEENS1_19SingleTileSchedulerILb0ELb1ELb1ELi64EEEEEEEEEvNT_6ParamsE,@"STO_CUDA_ENTRY STV_DEFAULT"
_ZN7cutlass13device_kernelIN5flash11enable_sm90INS1_16FlashAttnFwdSm90INS1_25CollectiveMainloopFwdSm90ILi2EN4cute5tupleIJNS5_1CILi1EEES8_S8_EEENS6_IJNS7_ILi64EEESA_SA_EEELi512ENS_6half_tEfNS_4arch4Sm90ELb0ELb0ELb0ELb0ELb1ELb0ELb0ELb0ELb0ELb1ELb1ELb0EEENS1_21CollectiveEpilogueFwdINS6_IJSA_NS7_ILi512EEESA_EEES9_SC_SE_Li256ELb0ELb1ELb1ELb0EEENS1_19SingleTileSchedulerILb0ELb1ELb1ELi64EEEEEEEEEvNT_6ParamsE:
[----:B------:R-:W0:Y:S01]  /*0000*/  LDC R1, c[0x0][0x28] ;  /* 0x00000a00ff017b82 */ /* 0x000e220000000800 */
[----:B------:R-:W1:Y:S01]  /*0010*/  S2R R30, SR_TID.X ;  /* 0x00000000001e7919 */ /* 0x000e620000002100 */
[----:B------:R-:W-:Y:S01]  /*0020*/  ELECT P0, URZ, PT ;  /* 0x00000000003f782f */ /* 0x000fe20003800000 */
[----:B------:R-:W-:Y:S01]  /*0030*/  UMOV UR4, 0x80 ;  /* 0x0000008000047882 */ /* 0x000fe20000000000 */
[----:B------:R-:W-:Y:S01]  /*0040*/  UMOV UR7, 0x100 ;  /* 0x0000010000077882 */ /* 0x000fe20000000000 */
[----:B-1----:R-:W-:-:S05]  /*0050*/  SHF.R.U32.HI R0, RZ, 0x5, R30 ;  /* 0x00000005ff007819 */ /* 0x002fca000001161e */
[----:B------:R-:W1:Y:S02]  /*0060*/  SHFL.IDX PT, R2, R0, RZ, 0x1f ;  /* 0x00001fff00027589 */ /* 0x000e6400000e0000 */
[C---:B-1----:R-:W-:Y:S02]  /*0070*/  ISETP.NE.OR P0, PT, R2.reuse, RZ, !P0 ;  /* 0x000000ff0200720c */ /* 0x042fe40004705670 */
[----:B------:R-:W-:Y:S02]  /*0080*/  ISETP.NE.AND P1, PT, R2, RZ, PT ;  /* 0x000000ff0200720c */ /* 0x000fe40003f25270 */
[----:B------:R-:W-:-:S06]  /*0090*/  SHF.R.U32.HI R2, RZ, 0x7, R30 ;  /* 0x00000007ff027819 */ /* 0x000fcc000001161e */
[----:B------:R-:W1:Y:S03]  /*00a0*/  SHFL.IDX PT, R2, R2, RZ, 0x1f ;  /* 0x00001fff02027589 */ /* 0x000e6600000e0000 */
[----:B------:R-:W-:Y:S01]  /*00b0*/  VOTEU.ALL UP0, P0 ;  /* 0x00000000003f7886 */ /* 0x000fe20000000000 */
[----:B------:R-:W-:-:S04]  /*00c0*/  VOTEU.ALL UP1, P0 ;  /* 0x00000000003f7886 */ /* 0x000fc80000020000 */
[----:B------:R-:W2:Y:S01]  /*00d0*/  @!UP0 S2UR UR8, SR_CgaCtaId ;  /* 0x00000000000889c3 */ /* 0x000ea20000008800 */
[----:B------:R-:W-:Y:S01]  /*00e0*/  @!UP0 UMOV UR6, 0x400 ;  /* 0x0000040000068882 */ /* 0x000fe20000000000 */
[----:B------:R-:W-:-:S04]  /*00f0*/  @!UP0 UIADD3 UR4, -UR4, 0x100000, URZ ;  /* 0x0010000004048890 */ /* 0x000fc8000fffe13f */
[----:B------:R-:W-:Y:S02]  /*0100*/  @!UP0 USHF.L.U32 UR5, UR4, 0xb, URZ ;  /* 0x0000000b04058899 */ /* 0x000fe4000800063f */
[----:B------:R-:W-:Y:S02]  /*0110*/  @!UP0 USHF.L.U32 UR4, UR4, 0x1, URZ ;  /* 0x0000000104048899 */ /* 0x000fe4000800063f */
[----:B--2---:R-:W-:Y:S02]  /*0120*/  @!UP0 ULEA UR8, UR8, UR6, 0x18 ;  /* 0x0000000608088291 */ /* 0x004fe4000f8ec03f */
[----:B------:R-:W-:-:S04]  /*0130*/  @!UP0 UIADD3 UR6, -UR7, 0x100000, URZ ;  /* 0x0010000007068890 */ /* 0x000fc8000fffe13f */
[----:B------:R-:W-:Y:S02]  /*0140*/  @!UP0 USHF.L.U32 UR7, UR6, 0xb, URZ ;  /* 0x0000000b06078899 */ /* 0x000fe4000800063f */
[----:B------:R-:W-:Y:S01]  /*0150*/  @!UP0 USHF.L.U32 UR6, UR6, 0x1, URZ ;  /* 0x0000000106068899 */ /* 0x000fe2000800063f */
[----:B------:R-:W-:-:S05]  /*0160*/  VOTEU.ALL UP0, P0 ;  /* 0x00000000003f7886 */ /* 0x000fca0000000000 */
[----:B------:R2:W3:Y:S06]  /*0170*/  @!UP0 SYNCS.EXCH.64 URZ, [UR8+0x28c00], UR4 ;  /* 0x028c0004083f85b2 */ /* 0x0004ec0008000100 */
[----:B------:R2:W4:Y:S02]  /*0180*/  @!UP1 SYNCS.EXCH.64 URZ, [UR8+0x28c20], UR6 ;  /* 0x028c2006083f95b2 */ /* 0x0005240008000100 */
[----:B012---:R-:W-:Y:S05]  /*0190*/  @P1 BRA `(.L_x_0) ;  /* 0x0000000000381947 */ /* 0x007fea0003800000 */
[----:B------:R-:W0:Y:S01]  /*01a0*/  S2UR UR5, SR_CgaCtaId ;  /* 0x00000000000579c3 */ /* 0x000e220000008800 */
[----:B------:R-:W-:Y:S01]  /*01b0*/  UMOV UR4, 0x400 ;  /* 0x0000040000047882 */ /* 0x000fe20000000000 */
[----:B------:R-:W-:Y:S01]  /*01c0*/  UMOV UR7, 0x80 ;  /* 0x0000008000077882 */ /* 0x000fe20000000000 */
[----:B------:R-:W-:Y:S01]  /*01d0*/  ELECT P0, URZ, PT ;  /* 0x00000000003f782f */ /* 0x000fe20003800000 */
[----:B0-----:R-:W-:Y:S02]  /*01e0*/  ULEA UR6, UR5, UR4, 0x18 ;  /* 0x0000000405067291 */ /* 0x001fe4000f8ec03f */
[----:B------:R-:W-:-:S04]  /*01f0*/  UIADD3 UR4, -UR7, 0x100000, URZ ;  /* 0x0010000007047890 */ /* 0x000fc8000fffe13f */
[----:B------:R-:W-:Y:S02]  /*0200*/  USHF.L.U32 UR5, UR4, 0xb, URZ ;  /* 0x0000000b04057899 */ /* 0x000fe4000800063f */
[----:B------:R-:W-:Y:S01]  /*0210*/  USHF.L.U32 UR4, UR4, 0x1, URZ ;  /* 0x0000000104047899 */ /* 0x000fe2000800063f */
[----:B------:R-:W0:Y:S11]  /*0220*/  FENCE.VIEW.ASYNC.S ;  /* 0x00000000000073c6 */ /* 0x000e360000000000 */
[----:B0-----:R0:W1:Y:S01]  /*0230*/  SYNCS.EXCH.64 URZ, [UR6+0x28c30], UR4 ;  /* 0x028c3004063f75b2 */ /* 0x0010620008000100 */
[----:B------:R0:W2:Y:S01]  /*0240*/  SYNCS.EXCH.64 URZ, [UR6+0x28c40], UR4 ;  /* 0x028c4004063f75b2 */ /* 0x0000a20008000100 */
[----:B------:R0:W0:Y:S01]  /*0250*/  SYNCS.EXCH.64 URZ, [UR6+0x28c38], UR4 ;  /* 0x028c3804063f75b2 */ /* 0x0000220008000100 */
[----:B------:R0:W0:Y:S01]  /*0260*/  SYNCS.EXCH.64 URZ, [UR6+0x28c48], UR4 ;  /* 0x028c4804063f75b2 */ /* 0x0000220008000100 */
[----:B------:R-:W-:Y:S01]  /*0270*/  NOP ;  /* 0x0000000000007918 */ /* 0x000fe20000000000 */
.L_x_0:
[----:B------:R-:W5:Y:S01]  /*0280*/  SHFL.IDX PT, R3, R0, RZ, 0x1f ;  /* 0x00001fff00037589 */ /* 0x000f6200000e0000 */
[----:B------:R-:W-:Y:S01]  /*0290*/  NOP ;  /* 0x0000000000007918 */ /* 0x000fe20000000000 */
[----:B-----5:R-:W-:-:S13]  /*02a0*/  ISETP.NE.AND P0, PT, R3, RZ, PT ;  /* 0x000000ff0300720c */ /* 0x020fda0003f05270 */
[----:B------:R-:W-:Y:S05]  /*02b0*/  @P0 BRA `(.L_x_1) ;  /* 0x0000000000480947 */ /* 0x000fea0003800000 */
[----:B0-----:R-:W0:Y:S01]  /*02c0*/  S2UR UR5, SR_CgaCtaId ;  /* 0x00000000000579c3 */ /* 0x001e220000008800 */
[----:B------:R-:W-:Y:S01]  /*02d0*/  UMOV UR4, 0x400 ;  /* 0x0000040000047882 */ /* 0x000fe20000000000 */
[----:B------:R-:W-:Y:S01]  /*02e0*/  UMOV UR6, 0x80 ;  /* 0x0000008000067882 */ /* 0x000fe20000000000 */
[----:B------:R-:W-:Y:S01]  /*02f0*/  UMOV UR7, 0x100 ;  /* 0x0000010000077882 */ /* 0x000fe20000000000 */
[----:B------:R-:W-:Y:S01]  /*0300*/  ELECT P0, URZ, PT ;  /* 0x00000000003f782f */ /* 0x000fe20003800000 */
[----:B0-----:R-:W-:Y:S02]  /*0310*/  ULEA UR8, UR5, UR4, 0x18 ;  /* 0x0000000405087291 */ /* 0x001fe4000f8ec03f */
[----:B------:R-:W-:-:S04]  /*0320*/  UIADD3 UR4, -UR6, 0x100000, URZ ;  /* 0x0010000006047890 */ /* 0x000fc8000fffe13f */
[----:B------:R-:W-:Y:S02]  /*0330*/  USHF.L.U32 UR5, UR4, 0xb, URZ ;  /* 0x0000000b04057899 */ /* 0x000fe4000800063f */
[----:B------:R-:W-:Y:S02]  /*0340*/  USHF.L.U32 UR4, UR4, 0x1, URZ ;  /* 0x0000000104047899 */ /* 0x000fe4000800063f */
[----:B------:R-:W-:-:S04]  /*0350*/  UIADD3 UR6, -UR7, 0x100000, URZ ;  /* 0x0010000007067890 */ /* 0x000fc8000fffe13f */
[----:B------:R-:W-:Y:S02]  /*0360*/  USHF.L.U32 UR7, UR6, 0xb, URZ ;  /* 0x0000000b06077899 */ /* 0x000fe4000800063f */
[----:B------:R-:W-:Y:S01]  /*0370*/  USHF.L.U32 UR6, UR6, 0x1, URZ ;  /* 0x0000000106067899 */ /* 0x000fe2000800063f */
[----:B------:R-:W0:Y:S03]  /*0380*/  FENCE.VIEW.ASYNC.S ;  /* 0x00000000000073c6 */ /* 0x000e260000000000 */
[----:B0-----:R0:W0:Y:S08]  /*0390*/  SYNCS.EXCH.64 URZ, [UR8+0x28c50], UR4 ;  /* 0x028c5004083f75b2 */ /* 0x0010300008000100 */
[----:B------:R0:W0:Y:S01]  /*03a0*/  SYNCS.EXCH.64 URZ, [UR8+0x28c60], UR6 ;  /* 0x028c6006083f75b2 */ /* 0x0000220008000100 */
[----:B------:R0:W0:Y:S01]  /*03b0*/  SYNCS.EXCH.64 URZ, [UR8+0x28c58], UR4 ;  /* 0x028c5804083f75b2 */ /* 0x0000220008000100 */
[----:B------:R0:W0:Y:S01]  /*03c0*/  SYNCS.EXCH.64 URZ, [UR8+0x28c68], UR6 ;  /* 0x028c6806083f75b2 */ /* 0x0000220008000100 */
[----:B------:R-:W-:Y:S01]  /*03d0*/  NOP ;  /* 0x0000000000007918 */ /* 0x000fe20000000000 */
.L_x_1:
[----:B------:R-:W5:Y:S01]  /*03e0*/  SHFL.IDX PT, R3, R0, RZ, 0x1f ;  /* 0x00001fff00037589 */ /* 0x000f6200000e0000 */
[----:B------:R-:W-:Y:S01]  /*03f0*/  NOP ;  /* 0x0000000000007918 */ /* 0x000fe20000000000 */
[----:B-----5:R-:W-:-:S13]  /*0400*/  ISETP.NE.AND P0, PT, R3, RZ, PT ;  /* 0x000000ff0300720c */ /* 0x020fda0003f05270 */
[----:B------:R-:W-:Y:S05]  /*0410*/  @P0 BRA `(.L_x_2) ;  /* 0x0000000000380947 */ /* 0x000fea0003800000 */
[----:B0-----:R-:W0:Y:S01]  /*0420*/  S2UR UR5, SR_CgaCtaId ;  /* 0x00000000000579c3 */ /* 0x001e220000008800 */
        /* <DEDUP_REMOVED lines=8> */
[----:B0-----:R0:W0:Y:S01]  /*04b0*/  SYNCS.EXCH.64 URZ, [UR6+0x28c70], UR4 ;  /* 0x028c7004063f75b2 */ /* 0x0010220008000100 */
[----:B------:R0:W0:Y:S01]  /*04c0*/  SYNCS.EXCH.64 URZ, [UR6+0x28c80], UR4 ;  /* 0x028c8004063f75b2 */ /* 0x0000220008000100 */
[----:B------:R0:W0:Y:S01]  /*04d0*/  SYNCS.EXCH.64 URZ, [UR6+0x28c78], UR4 ;  /* 0x028c7804063f75b2 */ /* 0x0000220008000100 */
[----:B------:R0:W0:Y:S01]  /*04e0*/  SYNCS.EXCH.64 URZ, [UR6+0x28c88], UR4 ;  /* 0x028c8804063f75b2 */ /* 0x0000220008000100 */
[----:B------:R-:W-:Y:S01]  /*04f0*/  NOP ;  /* 0x0000000000007918 */ /* 0x000fe20000000000 */
.L_x_2:
        /* <DEDUP_REMOVED lines=22> */
.L_x_3:
[----:B------:R-:W5:Y:S01]  /*0660*/  SHFL.IDX PT, R3, R0, RZ, 0x1f ;  /* 0x00001fff00037589 */ /* 0x000f6200000e0000 */
[----:B------:R-:W-:Y:S01]  /*0670*/  R2UR UR9, R2 ;  /* 0x00000000020972ca */ /* 0x000fe200000e0000 */
        /* <DEDUP_REMOVED lines=21> */
.L_x_4:
[----:B------:R-:W-:Y:S01]  /*07d0*/  UISETP.NE.AND UP0, UPT, UR9, URZ, UPT ;  /* 0x0000003f0900728c */ /* 0x000fe2000bf05270 */
[----:B------:R-:W-:Y:S01]  /*07e0*/  NOP ;  /* 0x0000000000007918 */ /* 0x000fe20000000000 */
[----:B------:R-:W-:Y:S01]  /*07f0*/  UMOV UR39, 0x1 ;  /* 0x0000000100277882 */ /* 0x000fe20000000000 */
[----:B------:R-:W-:Y:S01]  /*0800*/  ULDC.64 UR36, c[0x0][0x208] ;  /* 0x0000820000247ab9 */ /* 0x000fe20000000a00 */
[----:B------:R-:W-:Y:S01]  /*0810*/  USEL UR39, UR39, 0x2, !UP0 ;  /* 0x0000000227277887 */ /* 0x000fe2000c000000 */
[----:B------:R-:W-:Y:S01]  /*0820*/  BSSY B6, `(.L_x_5) ;  /* 0x0000c4c000067945 */ /* 0x000fe20003800000 */
[----:B01234-:R-:W-:Y:S01]  /*0830*/  BAR.SYNC.DEFER_BLOCKING 0x0 ;  /* 0x0000000000007b1d */ /* 0x01ffe20000010000 */
[----:B------:R-:W-:-:S13]  /*0840*/  PLOP3.LUT P0, PT, PT, PT, UP0, 0x80, 0x0 ;  /* 0x000000000000781c */ /* 0x000fda0003f0f008 */
[----:B------:R-:W-:Y:S05]  /*0850*/  @!P0 BRA `(.L_x_6) ;  /* 0x0000008c00588947 */ /* 0x000fea0003800000 */
.L_x_7:
[----:B------:R-:W-:-:S08]  /*0860*/  NOP ;  /* 0x0000000000007918 */ /* 0x000fd00000000000 */
[----:B------:R-:W0:Y:S02]  /*0870*/  USETMAXREG.TRY_ALLOC.CTAPOOL UP0, 0xe8 ;  /* 0x000000e8000079c8 */ /* 0x000e240008000600 */
[----:B0-----:R-:W-:-:S13]  /*0880*/  PLOP3.LUT P0, PT, PT, PT, UP0, 0x80, 0x0 ;  /* 0x000000000000781c */ /* 0x001fda0003f0f008 */
[----:B------:R-:W-:Y:S05]  /*0890*/  @!P0 BRA `(.L_x_7) ;  /* 0xfffffffc00f08947 */ /* 0x000fea000383ffff */
[----:B------:R-:W-:Y:S01]  /*08a0*/  LOP3.LUT R0, R30, 0xffffff80, RZ, 0xc0, !PT ;  /* 0xffffff801e007812 */ /* 0x000fe200078ec0ff */
[----:B------:R-:W0:Y:S01]  /*08b0*/  S2UR UR6, SR_CTAID.Y ;  /* 0x00000000000679c3 */ /* 0x000e220000002600 */
[----:B------:R-:W-:Y:S02]  /*08c0*/  ULDC UR7, c[0x0][0xc50] ;  /* 0x0003140000077ab9 */ /* 0x000fe40000000800 */
[----:B------:R-:W-:Y:S01]  /*08d0*/  ISETP.NE.AND P0, PT, R0, 0x80, PT ;  /* 0x000000800000780c */ /* 0x000fe20003f05270 */
[----:B------:R-:W-:-:S04]  /*08e0*/  UISETP.NE.AND UP0, UPT, UR7, 0x1, UPT ;  /* 0x000000010700788c */ /* 0x000fc8000bf05270 */
[----:B------:R-:W1:Y:S07]  /*08f0*/  S2UR UR8, SR_CTAID.Z ;  /* 0x00000000000879c3 */ /* 0x000e6e0000002700 */
[----:B------:R-:W-:Y:S01]  /*0900*/  @UP0 ULDC UR4, c[0x0][0xc54] ;  /* 0x0003150000040ab9 */ /* 0x000fe20000000800 */
[----:B------:R-:W-:Y:S06]  /*0910*/  @!P0 BAR.ARV 0x8, 0x100 ;  /* 0x0204000000008b1d */ /* 0x000fec0000002000 */
[----:B------:R-:W-:Y:S01]  /*0920*/  ISETP.GE.U32.AND P0, PT, R30, 0x100, PT ;  /* 0x000001001e00780c */ /* 0x000fe20003f06070 */
[----:B------:R-:W-:Y:S01]  /*0930*/  @UP0 ULDC UR10, c[0x0][0xc58] ;  /* 0x00031600000a0ab9 */ /* 0x000fe20000000800 */
[----:B0-----:R-:W-:-:S02]  /*0940*/  UIMAD.WIDE.U32 UR4, UR6, UR4, URZ ;  /* 0x00000004060472a5 */ /* 0x001fc4000f8e003f */
[----:B------:R-:W-:Y:S02]  /*0950*/  UMOV UR38, UR6 ;  /* 0x0000000600267c82 */ /* 0x000fe40008000000 */
[----:B------:R-:W-:-:S04]  /*0960*/  @UP0 USHF.R.U32.HI UR38, URZ, UR10, UR5 ;  /* 0x0000000a3f260299 */ /* 0x000fc80008011605 */
[----:B------:R-:W-:-:S03]  /*0970*/  UIADD3 UR4, -UR38, URZ, URZ ;  /* 0x0000003f26047290 */ /* 0x000fc6000fffe13f */
[----:B------:R-:W-:Y:S06]  /*0980*/  @P0 BAR.ARV 0xf, 0x100 ;  /* 0x03c4000000000b1d */ /* 0x000fec0000002000 */
[----:B-1----:R-:W-:Y:S01]  /*0990*/  ISETP.LE.AND P0, PT, RZ, UR8, PT ;  /* 0x00000008ff007c0c */ /* 0x002fe2000bf03270 */
[----:B------:R-:W-:-:S12]  /*09a0*/  UIMAD UR7, UR7, UR4, UR6 ;  /* 0x00000004070772a4 */ /* 0x000fd8000f8e0206 */
[----:B------:R-:W-:Y:S05]  /*09b0*/  @!P0 BRA `(.L_x_8) ;  /* 0x000000c000c88947 */ /* 0x000fea0003800000 */
[----:B------:R-:W-:Y:S01]  /*09c0*/  ULDC.64 UR4, c[0x0][0x418] ;  /* 0x0001060000047ab9 */ /* 0x000fe20000000a00 */
[----:B------:R-:W-:Y:S01]  /*09d0*/  ULDC UR43, c[0x0][0x424] ;  /* 0x00010900002b7ab9 */ /* 0x000fe20000000800 */
[----:B------:R-:W-:Y:S01]  /*09e0*/  UISETP.NE.U32.AND UP0, UPT, UR4, URZ, UPT ;  /* 0x0000003f0400728c */ /* 0x000fe2000bf05070 */
[----:B------:R-:W0:Y:S01]  /*09f0*/  S2UR UR42, SR_CgaCtaId ;  /* 0x00000000002a79c3 */ /* 0x000e220000008800 */
[----:B------:R-:W-:Y:S01]  /*0a00*/  UISETP.NE.AND UP1, UPT, UR9, 0x1, UPT ;  /* 0x000000010900788c */ /* 0x000fe2000bf25270 */
[----:B------:R-:W-:Y:S01]  /*0a10*/  VIADD R16, R30, 0xffffff80 ;  /* 0xffffff801e107836 */ /* 0x000fe20000000000 */
[----:B------:R-:W-:Y:S01]  /*0a20*/  UISETP.NE.AND.EX UP0, UPT, UR5, URZ, UPT, UP0 ;  /* 0x0000003f0500728c */ /* 0x000fe2000bf05300 */
[----:B------:R-:W-:Y:S01]  /*0a30*/  ULDC UR4, c[0x0][0x2f0] ;  /* 0x0000bc0000047ab9 */ /* 0x000fe20000000800 */
[----:B------:R-:W-:Y:S02]  /*0a40*/  USHF.R.U32.HI UR11, URZ, 0x10, UR7 ;  /* 0x000000103f0b7899 */ /* 0x000fe40008011607 */
[----:B------:R-:W-:Y:S01]  /*0a50*/  PLOP3.LUT P0, PT, PT, PT, UP1, 0x80, 0x0 ;  /* 0x000000000000781c */ /* 0x000fe20003f0f018 */
[----:B------:R-:W-:-:S02]  /*0a60*/  USEL UR43, UR43, 0x1, UP0 ;  /* 0x000000012b2b7887 */ /* 0x000fc40008000000 */
[----:B------:R-:W-:Y:S02]  /*0a70*/  UISETP.NE.AND UP0, UPT, UR11, URZ, UPT ;  /* 0x0000003f0b00728c */ /* 0x000fe4000bf05270 */
[----:B------:R-:W-:Y:S02]  /*0a80*/  UIMAD UR43, UR43, UR4, URZ ;  /* 0x000000042b2b72a4 */ /* 0x000fe4000f8e023f */
[----:B------:R-:W-:Y:S02]  /*0a90*/  ULOP3.LUT UR7, UR7, 0xffff, URZ, 0xc0, !UPT ;  /* 0x0000ffff07077892 */ /* 0x000fe4000f8ec03f */
[----:B------:R-:W-:-:S04]  /*0aa0*/  UIADD3 UR4, UR43, 0x3f, URZ ;  /* 0x0000003f2b047890 */ /* 0x000fc8000fffe03f */
[----:B------:R-:W-:Y:S01]  /*0ab0*/  USHF.R.S32.HI UR5, URZ, 0x1f, UR4 ;  /* 0x0000001f3f057899 */ /* 0x000fe20008011404 */
[----:B------:R-:W-:-:S03]  /*0ac0*/  @!UP0 ULDC UR11, c[0x0][0x9f0] ;  /* 0x00027c00000b8ab9 */ /* 0x000fc60000000800 */
[----:B------:R-:W-:-:S04]  /*0ad0*/  ULEA.HI UR5, UR5, UR4, URZ, 0x6 ;  /* 0x0000000405057291 */ /* 0x000fc8000f8f303f */
[----:B------:R-:W-:Y:S01]  /*0ae0*/  USHF.R.S32.HI UR6, URZ, 0x6, UR5 ;  /* 0x000000063f067899 */ /* 0x000fe20008011405 */
[----:B0-----:R-:W-:Y:S11]  /*0af0*/  @!P0 BRA `(.L_x_9) ;  /* 0x0000001c00ec8947 */ /* 0x001ff60003800000 */
[----:B------:R-:W-:Y:S01]  /*0b00*/  UISETP.GE.AND UP0, UPT, UR43, 0x1, UPT ;  /* 0x000000012b00788c */ /* 0x000fe2000bf06270 */
[----:B------:R-:W-:Y:S02]  /*0b10*/  PLOP3.LUT P0, PT, PT, PT, PT, 0x80, 0x0 ;  /* 0x000000000000781c */ /* 0x000fe40003f0f070 */
[----:B------:R-:W-:Y:S01]  /*0b20*/  CS2R R2, SRZ ;  /* 0x0000000000027805 */ /* 0x000fe2000001ff00 */
[----:B------:R-:W-:Y:S01]  /*0b30*/  IMAD.MOV.U32 R4, RZ, RZ, RZ ;  /* 0x000000ffff047224 */ /* 0x000fe200078e00ff */
[----:B------:R-:W-:Y:S02]  /*0b40*/  CS2R R150, SRZ ;  /* 0x0000000000967805 */ /* 0x000fe4000001ff00 */
[----:B------:R-:W-:Y:S02]  /*0b50*/  CS2R R148, SRZ ;  /* 0x0000000000947805 */ /* 0x000fe4000001ff00 */
[----:B------:R-:W-:Y:S02]  /*0b60*/  PLOP3.LUT P1, PT, PT, PT, UP0, 0x80, 0x0 ;  /* 0x000000000000781c */ /* 0x000fe40003f2f008 */
[----:B------:R-:W-:-:S02]  /*0b70*/  CS2R R146, SRZ ;  /* 0x0000000000927805 */ /* 0x000fc4000001ff00 */
[----:B------:R-:W-:Y:S02]  /*0b80*/  CS2R R144, SRZ ;  /* 0x0000000000907805 */ /* 0x000fe4000001ff00 */
[----:B------:R-:W-:Y:S02]  /*0b90*/  CS2R R142, SRZ ;  /* 0x00000000008e7805 */ /* 0x000fe4000001ff00 */
[----:B------:R-:W-:Y:S02]  /*0ba0*/  CS2R R140, SRZ ;  /* 0x00000000008c7805 */ /* 0x000fe4000001ff00 */
[----:B------:R-:W-:Y:S02]  /*0bb0*/  CS2R R138, SRZ ;  /* 0x00000000008a7805 */ /* 0x000fe4000001ff00 */
[----:B------:R-:W-:Y:S02]  /*0bc0*/  CS2R R136, SRZ ;  /* 0x0000000000887805 */ /* 0x000fe4000001ff00 */
        /* <DEDUP_REMOVED lines=48> */
[----:B------:R-:W-:Y:S01]  /*0ed0*/  CS2R R38, SRZ ;  /* 0x0000000000267805 */ /* 0x000fe2000001ff00 */
[----:B------:R-:W-:Y:S01]  /*0ee0*/  IMAD.MOV.U32 R37, RZ, RZ, RZ ;  /* 0x000000ffff257224 */ /* 0x000fe200078e00ff */
[----:B------:R-:W-:Y:S06]  /*0ef0*/  @!P1 BRA `(.L_x_10) ;  /* 0x0000000000749947 */ /* 0x000fec0003800000 */
[----:B------:R-:W-:Y:S01]  /*0f00*/  MOV R5, UR11 ;  /* 0x0000000b00057c02 */ /* 0x000fe20008000f00 */
[----:B------:R-:W-:-:S03]  /*0f10*/  UIADD3 UR4, UR6, -0x1, UR11 ;  /* 0xffffffff06047890 */ /* 0x000fc6000fffe00b */
[-C--:B------:R-:W-:Y:S02]  /*0f20*/  IABS R3, R5.reuse ;  /* 0x0000000500037213 */ /* 0x080fe40000000000 */
[----:B------:R-:W-:Y:S01]  /*0f30*/  IABS R9, R5 ;  /* 0x0000000500097213 */ /* 0x000fe20000000000 */
[----:B------:R-:W-:Y:S01]  /*0f40*/  IMAD.U32 R8, RZ, RZ, UR4 ;  /* 0x00000004ff087e24 */ /* 0x000fe2000f8e00ff */
[----:B------:R-:W0:Y:S01]  /*0f50*/  I2F.RP R0, R3 ;  /* 0x0000000300007306 */ /* 0x000e220000209400 */
[----:B------:R-:W-:Y:S01]  /*0f60*/  ULOP3.LUT UR4, UR4, UR11, URZ, 0x3c, !UPT ;  /* 0x0000000b04047292 */ /* 0x000fe2000f8e3c3f */
[----:B------:R-:W-:-:S05]  /*0f70*/  IADD3 R9, RZ, -R9, RZ ;  /* 0x80000009ff097210 */ /* 0x000fca0007ffe0ff */
[----:B------:R-:W-:Y:S01]  /*0f80*/  ISETP.LE.AND P3, PT, RZ, UR4, PT ;  /* 0x00000004ff007c0c */ /* 0x000fe2000bf63270 */
[----:B0-----:R-:W0:Y:S02]  /*0f90*/  MUFU.RCP R0, R0 ;  /* 0x0000000000007308 */ /* 0x001e240000001000 */
[----:B0-----:R-:W-:Y:S01]  /*0fa0*/  VIADD R6, R0, 0xffffffe ;  /* 0x0ffffffe00067836 */ /* 0x001fe20000000000 */
[----:B------:R-:W-:-:S05]  /*0fb0*/  IABS R0, R8 ;  /* 0x0000000800007213 */ /* 0x000fca0000000000 */
[----:B------:R0:W1:Y:S02]  /*0fc0*/  F2I.FTZ.U32.TRUNC.NTZ R7, R6 ;  /* 0x0000000600077305 */ /* 0x000064000021f000 */
[----:B0-----:R-:W-:Y:S02]  /*0fd0*/  IMAD.MOV.U32 R6, RZ, RZ, RZ ;  /* 0x000000ffff067224 */ /* 0x001fe400078e00ff */
[----:B-1----:R-:W-:-:S04]  /*0fe0*/  IMAD.MOV R10, RZ, RZ, -R7 ;  /* 0x000000ffff0a7224 */ /* 0x002fc800078e0a07 */
[----:B------:R-:W-:-:S04]  /*0ff0*/  IMAD R5, R10, R3, RZ ;  /* 0x000000030a057224 */ /* 0x000fc800078e02ff */
[----:B------:R-:W-:-:S04]  /*1000*/  IMAD.HI.U32 R7, R7, R5, R6 ;  /* 0x0000000507077227 */ /* 0x000fc800078e0006 */
[----:B------:R-:W-:Y:S02]  /*1010*/  IMAD.MOV.U32 R5, RZ, RZ, R9 ;  /* 0x000000ffff057224 */ /* 0x000fe400078e0009 */
[----:B------:R-:W-:-:S04]  /*1020*/  IMAD.HI.U32 R7, R7, R0, RZ ;  /* 0x0000000007077227 */ /* 0x000fc800078e00ff */
[----:B------:R-:W-:-:S05]  /*1030*/  IMAD R0, R7, R5, R0 ;  /* 0x0000000507007224 */ /* 0x000fca00078e0200 */
[----:B------:R-:W-:-:S13]  /*1040*/  ISETP.GT.U32.AND P2, PT, R3, R0, PT ;  /* 0x000000000300720c */ /* 0x000fda0003f44070 */
[----:B------:R-:W-:Y:S01]  /*1050*/  @!P2 IMAD.IADD R0, R0, 0x1, -R3 ;  /* 0x000000010000a824 */ /* 0x000fe200078e0a03 */
[----:B------:R-:W-:Y:S02]  /*1060*/  @!P2 IADD3 R7, R7, 0x1, RZ ;  /* 0x000000010707a810 */ /* 0x000fe40007ffe0ff */
[----:B------:R-:W-:Y:S02]  /*1070*/  ISETP.NE.AND P2, PT, RZ, UR11, PT ;  /* 0x0000000bff007c0c */ /* 0x000fe4000bf45270 */
[----:B------:R-:W-:-:S13]  /*1080*/  ISETP.GE.U32.AND P1, PT, R0, R3, PT ;  /* 0x000000030000720c */ /* 0x000fda0003f26070 */
[----:B------:R-:W-:-:S04]  /*1090*/  @P1 VIADD R7, R7, 0x1 ;  /* 0x0000000107071836 */ /* 0x000fc80000000000 */
[----:B------:R-:W-:-:S04]  /*10a0*/  IMAD.MOV.U32 R3, RZ, RZ, R7 ;  /* 0x000000ffff037224 */ /* 0x000fc800078e0007 */
[----:B------:R-:W-:Y:S01]  /*10b0*/  @!P3 IMAD.MOV R3, RZ, RZ, -R3 ;  /* 0x000000ffff03b224 */ /* 0x000fe200078e0a03 */
[----:B------:R-:W-:-:S07]  /*10c0*/  @!P2 LOP3.LUT R3, RZ, UR11, RZ, 0x33, !PT ;  /* 0x0000000bff03ac12 */ /* 0x000fce000f8e33ff */
.L_x_10:
[----:B------:R-:W-:Y:S01]  /*10d0*/  IMAD R0, R3, UR7, RZ ;  /* 0x0000000703007c24 */ /* 0x000fe2000f8e02ff */
[----:B------:R-:W-:Y:S02]  /*10e0*/  MOV R36, RZ ;  /* 0x000000ff00247202 */ /* 0x000fe40000000f00 */
[----:B------:R-:W-:Y:S02]  /*10f0*/  CS2R R34, SRZ ;  /* 0x0000000000227805 */ /* 0x000fe4000001ff00 */
[----:B------:R-:W-:Y:S02]  /*1100*/  CS2R R32, SRZ ;  /* 0x0000000000207805 */ /* 0x000fe4000001ff00 */
[----:B------:R-:W-:Y:S02]  /*1110*/  CS2R R30, SRZ ;  /* 0x00000000001e7805 */ /* 0x000fe4000001ff00 */
[----:B------:R-:W-:Y:S02]  /*1120*/  VIADDMNMX R3, R0, R3, UR6, PT ;  /* 0x0000000600037e46 */ /* 0x000fe4000b800103 */
[----:B------:R-:W-:-:S02]  /*1130*/  CS2R R28, SRZ ;  /* 0x00000000001c7805 */ /* 0x000fc4000001ff00 */
[----:B------:R-:W-:Y:S02]  /*1140*/  CS2R R26, SRZ ;  /* 0x00000000001a7805 */ /* 0x000fe4000001ff00 */
[----:B------:R-:W-:Y:S02]  /*1150*/  CS2R R24, SRZ ;  /* 0x0000000000187805 */ /* 0x000fe4000001ff00 */
[----:B------:R-:W-:-:S13]  /*1160*/  ISETP.GT.AND P1, PT, R3, R0, PT ;  /* 0x000000000300720c */ /* 0x000fda0003f24270 */
[----:B------:R-:W-:Y:S05]  /*1170*/  @!P1 BRA `(.L_x_11) ;  /* 0x0000005c00249947 */ /* 0x000fea0003800000 */
[----:B------:R-:W-:Y:S01]  /*1180*/  SHF.R.S32.HI R5, RZ, 0x1f, R16 ;  /* 0x0000001fff057819 */ /* 0x000fe20000011410 */
[----:B------:R-:W-:-:S03]  /*1190*/  UMOV UR7, 0x400 ;  /* 0x0000040000077882 */ /* 0x000fc60000000000 */
[----:B------:R-:W-:-:S04]  /*11a0*/  LEA.HI R5, R5, R16, RZ, 0x7 ;  /* 0x0000001005057211 */ /* 0x000fc800078f38ff */
[----:B------:R-:W-:Y:S02]  /*11b0*/  SHF.R.S32.HI R2, RZ, 0x7, R5 ;  /* 0x00000007ff027819 */ /* 0x000fe40000011405 */
[----:B------:R-:W-:-:S04]  /*11c0*/  LOP3.LUT R5, R5, 0xffffff80, RZ, 0xc0, !PT ;  /* 0xffffff8005057812 */ /* 0x000fc800078ec0ff */
[----:B------:R-:W0:Y:S01]  /*11d0*/  SHFL.IDX PT, R2, R2, RZ, 0x1f ;  /* 0x00001fff02027589 */ /* 0x000e2200000e0000 */
[----:B------:R-:W-:-:S05]  /*11e0*/  IMAD.IADD R5, R16, 0x1, -R5 ;  /* 0x0000000110057824 */ /* 0x000fca00078e0a05 */
[----:B------:R-:W-:-:S04]  /*11f0*/  SHF.R.S32.HI R4, RZ, 0x1f, R5 ;  /* 0x0000001fff047819 */ /* 0x000fc80000011405 */
[CC--:B------:R-:W-:Y:S02]  /*1200*/  LEA.HI R6, R4.reuse, R5.reuse, RZ, 0x2 ;  /* 0x0000000504067211 */ /* 0x0c0fe400078f10ff */
[----:B------:R-:W-:Y:S02]  /*1210*/  LEA.HI R4, R4, R5, RZ, 0x5 ;  /* 0x0000000504047211 */ /* 0x000fe400078f28ff */
[----:B------:R-:W-:Y:S02]  /*1220*/  SHF.R.S32.HI R7, RZ, 0x1f, R6 ;  /* 0x0000001fff077819 */ /* 0x000fe40000011406 */
[----:B------:R-:W-:Y:S02]  /*1230*/  SHF.R.S32.HI R4, RZ, 0x5, R4 ;  /* 0x00000005ff047819 */ /* 0x000fe40000011404 */
[----:B0-----:R-:W-:Y:S02]  /*1240*/  R2UR UR4, R2 ;  /* 0x00000000020472ca */ /* 0x001fe400000e0000 */
[----:B------:R-:W-:-:S04]  /*1250*/  SHF.R.S32.HI R2, RZ, 0x2, R6 ;  /* 0x00000002ff027819 */ /* 0x000fc80000011406 */
[----:B------:R-:W-:-:S04]  /*1260*/  LEA.HI R7, R7, R2, RZ, 0x3 ;  /* 0x0000000207077211 */ /* 0x000fc800078f18ff */
[----:B------:R-:W-:-:S03]  /*1270*/  LOP3.LUT R7, R7, 0xfffffff8, RZ, 0xc0, !PT ;  /* 0xfffffff807077812 */ /* 0x000fc600078ec0ff */
[----:B------:R-:W-:Y:S02]  /*1280*/  ULEA.HI UR5, UR4, UR4, URZ, 0x1 ;  /* 0x0000000404057291 */ /* 0x000fe4000f8f083f */
[----:B------:R-:W-:Y:S02]  /*1290*/  IMAD.IADD R7, R2, 0x1, -R7 ;  /* 0x0000000102077824 */ /* 0x000fe400078e0a07 */
[----:B------:R-:W-:Y:S02]  /*12a0*/  ULOP3.LUT UR6, UR5, 0x1fffe, URZ, 0xc0, !UPT ;  /* 0x0001fffe05067892 */ /* 0x000fe4000f8ec03f */
[----:B------:R-:W-:Y:S01]  /*12b0*/  ULEA UR5, UR42, UR7, 0x18 ;  /* 0x000000072a057291 */ /* 0x000fe2000f8ec03f */
[----:B------:R-:W-:Y:S01]  /*12c0*/  IMAD R4, R4, 0x10, R7 ;  /* 0x0000001004047824 */ /* 0x000fe200078e0207 */
[----:B------:R-:W-:Y:S02]  /*12d0*/  UIADD3 UR6, UR4, -UR6, URZ ;  /* 0x8000000604067290 */ /* 0x000fe4000fffe03f */
[----:B------:R-:W-:-:S02]  /*12e0*/  ULOP3.LUT UR4, UR39, 0x1, URZ, 0xfc, !UPT ;  /* 0x0000000127047892 */ /* 0x000fc4000f8efc3f */
[----:B------:R-:W-:Y:S02]  /*12f0*/  ULEA UR6, UR6, UR5, 0xf ;  /* 0x0000000506067291 */ /* 0x000fe4000f8e783f */
[----:B------:R-:W-:Y:S02]  /*1300*/  UISETP.NE.AND UP0, UPT, UR4, 0x3, UPT ;  /* 0x000000030400788c */ /* 0x000fe4000bf05270 */
[----:B------:R-:W-:-:S04]  /*1310*/  UIADD3 UR6, UR6, 0x400, URZ ;  /* 0x0000040006067890 */ /* 0x000fc8000fffe03f */
[----:B------:R-:W-:Y:S01]  /*1320*/  PLOP3.LUT P0, PT, PT, PT, UP0, 0x80, 0x0 ;  /* 0x000000000000781c */ /* 0x000fe20003f0f008 */
[----:B------:R-:W-:-:S04]  /*1330*/  USHF.R.U32.HI UR6, URZ, 0x4, UR6 ;  /* 0x000000043f067899 */ /* 0x000fc80008011606 */
[----:B------:R-:W-:-:S04]  /*1340*/  ULOP3.LUT UR6, UR6, 0x3fff, URZ, 0xc0, !UPT ;  /* 0x00003fff06067892 */ /* 0x000fc8000f8ec03f */
[----:B------:R-:W-:-:S04]  /*1350*/  ULOP3.LUT UR6, UR6, 0x2000000, URZ, 0xfc, !UPT ;  /* 0x0200000006067892 */ /* 0x000fc8000f8efc3f */
[----:B------:R-:W-:Y:S08]  /*1360*/  @!P0 BRA `(.L_x_12) ;  /* 0x0000000000048947 */ /* 0x000ff00003800000 */
[----:B------:R-:W-:Y:S01]  /*1370*/  BPT.TRAP 0x1 ;  /* 0x000000040000795c */ /* 0x000fe20000300000 */
.L_x_12:
[----:B------:R-:W-:-:S04]  /*1380*/  SHF.L.U32 R2, RZ, 0x1f, RZ ;  /* 0x0000001fff027819 */ /* 0x000fc800000006ff */
[----:B------:R-:W0:Y:S02]  /*1390*/  SYNCS.PHASECHK.TRANS64.TRYWAIT P1, [UR5+0x28c50], R2 ;  /* 0x028c5002ff0075a7 */ /* 0x000e240008020145 */
[----:B0-----:R-:W-:Y:S05]  /*13a0*/  @!P1 BRA `(.L_x_13) ;  /* 0x000000b800549947 */ /* 0x001fea0003800000 */
.L_x_97:
[----:B------:R-:W-:Y:S01]  /*13b0*/  BAR.SYNC.DEFER_BLOCKING 0xe, 0x100 ;  /* 0x0384000000007b1d */ /* 0x000fe20000010000 */
[----:B------:R-:W-:Y:S02]  /*13c0*/  UIADD3 UR4, UR5, 0x26800, URZ ;  /* 0x0002680005047890 */ /* 0x000fe4000fffe03f */
[----:B------:R-:W-:Y:S02]  /*13d0*/  UIADD3 UR14, UR6, 0x80, URZ ;  /* 0x00000080060e7890 */ /* 0x000fe4000fffe03f */
[----:B------:R-:W-:Y:S01]  /*13e0*/  USHF.R.U32.HI UR4, URZ, 0x4, UR4 ;  /* 0x000000043f047899 */ /* 0x000fe20008011604 */
[----:B------:R-:W-:Y:S01]  /*13f0*/  UMOV UR9, 0x40000040 ;  /* 0x4000004000097882 */ /* 0x000fe20000000000 */
[----:B------:R-:W-:Y:S02]  /*1400*/  UMOV UR10, UR6 ;  /* 0x00000006000a7c82 */ /* 0x000fe40008000000 */
[----:B------:R-:W-:Y:S01]  /*1410*/  ULOP3.LUT UR4, UR4, 0x3fff, URZ, 0xc0, !UPT ;  /* 0x00003fff04047892 */ /* 0x000fe2000f8ec03f */
[----:B------:R-:W-:Y:S01]  /*1420*/  UMOV UR11, 0x40000040 ;  /* 0x40000040000b7882 */ /* 0x000fe20000000000 */
[----:B------:R-:W-:-:S02]  /*1430*/  UMOV UR13, 0x40000040 ;  /* 0x40000040000d7882 */ /* 0x000fc40000000000 */
[----:B------:R-:W-:Y:S01]  /*1440*/  ULOP3.LUT UR4, UR4, 0x10000, URZ, 0xfc, !UPT ;  /* 0x0001000004047892 */ /* 0x000fe2000f8efc3f */
[----:B------:R-:W-:Y:S01]  /*1450*/  UMOV UR15, 0x40000040 ;  /* 0x40000040000f7882 */ /* 0x000fe20000000000 */
[----:B------:R-:W-:Y:S02]  /*1460*/  UIADD3 UR18, UR6, 0x100, URZ ;  /* 0x0000010006127890 */ /* 0x000fe4000fffe03f */
[----:B------:R-:W-:-:S03]  /*1470*/  UIADD3 UR12, UR4, 0x2, URZ ;  /* 0x00000002040c7890 */ /* 0x000fc6000fffe03f */
[----:B------:R-:W-:Y:S01]  /*1480*/  UMOV UR8, UR4 ;  /* 0x0000000400087c82 */ /* 0x000fe20008000000 */
[----:B------:R-:W-:Y:S01]  /*1490*/  UIADD3 UR16, UR4, 0x4, URZ ;  /* 0x0000000404107890 */ /* 0x000fe2000fffe03f */
[----:B------:R-:W-:Y:S01]  /*14a0*/  UMOV UR17, 0x40000040 ;  /* 0x4000004000117882 */ /* 0x000fe20000000000 */
[----:B------:R-:W-:Y:S01]  /*14b0*/  WARPGROUP.ARRIVE ;  /* 0x00000000000079c5 */ /* 0x000fe20000000000 */
[----:B------:R-:W-:Y:S01]  /*14c0*/  UMOV UR19, 0x40000040 ;  /* 0x4000004000137882 */ /* 0x000fe20000000000 */
[----:B------:R-:W-:Y:S02]  /*14d0*/  UIADD3 UR20, UR4, 0x6, URZ ;  /* 0x0000000604147890 */ /* 0x000fe4000fffe03f */
[----:B------:R-:W-:Y:S02]  /*14e0*/  UIADD3 UR22, UR6, 0x180, URZ ;  /* 0x0000018006167890 */ /* 0x000fe4000fffe03f */
[----:B------:R-:W-:Y:S01]  /*14f0*/  HGMMA.64x256x16.F32 R24, gdesc[UR8].tnspB, RZ, !UPT, gsb0 ;  /* 0x43e00000081879f0 */ /* 0x000fe2000c0008ff */
[----:B------:R-:W-:Y:S01]  /*1500*/  UMOV UR21, 0x40000040 ;  /* 0x4000004000157882 */ /* 0x000fe20000000000 */
[----:B------:R-:W-:Y:S01]  /*1510*/  UMOV UR23, 0x40000040 ;  /* 0x4000004000177882 */ /* 0x000fe20000000000 */
[----:B------:R-:W-:-:S02]  /*1520*/  WARPGROUP.DEPBAR.LE gsb0, 0x0 ;  /* 0x00008000000079c5 */ /* 0x000fc40000010000 */
[----:B------:R-:W-:-:S15]  /*1530*/  WARPGROUP.ARRIVE ;  /* 0x00000000000079c5 */ /* 0x000fde0000000000 */
[----:B------:R-:W-:-:S08]  /*1540*/  NOP ;  /* 0x0000000000007918 */ /* 0x000fd00000000000 */
[----:B------:R-:W-:Y:S03]  /*1550*/  HGMMA.64x256x16.F32 R24, gdesc[UR12].tnspB, R24, gsb0 ;  /* 0x43e000000c1879f0 */ /* 0x000fe60008000818 */
[----:B------:R-:W-:Y:S02]  /*1560*/  WARPGROUP.DEPBAR.LE gsb0, 0x0 ;  /* 0x00008000000079c5 */ /* 0x000fe40000010000 */
        /* <DEDUP_REMOVED lines=8> */
[----:B------:R-:W-:Y:S06]  /*15f0*/  BAR.ARV 0xf, 0x100 ;  /* 0x03c4000000007b1d */ /* 0x000fec0000002000 */
[----:B------:R-:W-:Y:S05]  /*1600*/  @!P0 BRA `(.L_x_14) ;  /* 0x0000000000048947 */ /* 0x000fea0003800000 */
[----:B------:R-:W-:Y:S01]  /*1610*/  BPT.TRAP 0x1 ;  /* 0x000000040000795c */ /* 0x000fe20000300000 */
.L_x_14:
[----:B------:R-:W-:Y:S01]  /*1620*/  IADD3 R3, R3, -0x2, RZ ;  /* 0xfffffffe03037810 */ /* 0x000fe20007ffe0ff */
[----:B------:R-:W-:-:S03]  /*1630*/  UIADD3 UR4, UR5, 0x28c60, URZ ;  /* 0x00028c6005047890 */ /* 0x000fc6000fffe03f */
[----:B------:R-:W-:Y:S01]  /*1640*/  ISETP.GE.AND P1, PT, R3, R0, PT ;  /* 0x000000000300720c */ /* 0x000fe20003f26270 */
[----:B------:R-:W-:-:S09]  /*1650*/  UPRMT UR4, UR42, 0x654, UR4 ;  /* 0x000006542a047896 */ /* 0x000fd20008000004 */
[----:B------:R-:W-:Y:S01]  /*1660*/  SYNCS.ARRIVE.TRANS64.RED.A1T0 RZ, [UR4], RZ ;  /* 0x000000ffffff79a7 */ /* 0x000fe20008100404 */
[----:B------:R-:W-:Y:S02]  /*1670*/  UMOV UR4, URZ ;  /* 0x0000003f00047c82 */ /* 0x000fe40008000000 */
[----:B------:R-:W-:Y:S05]  /*1680*/  @!P1 BRA `(.L_x_15) ;  /* 0x0000000800e09947 */ /* 0x000fea0003800000 */
[----:B------:R-:W-:Y:S01]  /*1690*/  IMAD.MOV.U32 R7, RZ, RZ, RZ ;  /* 0x000000ffff077224 */ /* 0x000fe200078e00ff */
[----:B------:R-:W-:-:S06]  /*16a0*/  UMOV UR4, URZ ;  /* 0x0000003f00047c82 */ /* 0x000fcc0008000000 */
.L_x_21:
[----:B------:R-:W-:Y:S01]  /*16b0*/  BAR.SYNC.DEFER_BLOCKING 0xe, 0x100 ;  /* 0x0384000000007b1d */ /* 0x000fe20000010000 */
[----:B01----:R-:W-:Y:S01]  /*16c0*/  IMAD.U32 R5, RZ, RZ, UR4 ;  /* 0x00000004ff057e24 */ /* 0x003fe2000f8e00ff */
[----:B------:R-:W-:Y:S01]  /*16d0*/  UIADD3 UR4, UR4, 0x1, URZ ;  /* 0x0000000104047890 */ /* 0x000fe2000fffe03f */
[----:B------:R-:W-:Y:S02]  /*16e0*/  ISETP.GT.AND P2, PT, R3, R0, PT ;  /* 0x000000000300720c */ /* 0x000fe40003f44270 */
[----:B------:R-:W-:Y:S01]  /*16f0*/  IMAD R2, R5, 0x40, R4 ;  /* 0x0000004005027824 */ /* 0x000fe200078e0204 */
[----:B------:R-:W-:Y:S01]  /*1700*/  UISETP.NE.AND UP0, UPT, UR4, 0x2, UPT ;  /* 0x000000020400788c */ /* 0x000fe2000bf05270 */
[----:B------:R-:W-:-:S03]  /*1710*/  IADD3 R3, R3, -0x1, RZ ;  /* 0xffffffff03037810 */ /* 0x000fc60007ffe0ff */
[----:B------:R-:W-:Y:S01]  /*1720*/  LEA R2, R2, UR5, 0x2 ;  /* 0x0000000502027c11 */ /* 0x000fe2000f8e10ff */
[----:B------:R-:W-:Y:S02]  /*1730*/  USEL UR7, URZ, 0x1, UP0 ;  /* 0x000000013f077887 */ /* 0x000fe40008000000 */
[----:B------:R-:W-:-:S04]  /*1740*/  USEL UR4, UR4, URZ, UP0 ;  /* 0x0000003f04047287 */ /* 0x000fc80008000000 */
[----:B------:R-:W-:Y:S01]  /*1750*/  LOP3.LUT R7, R7, UR7, RZ, 0x3c, !PT ;  /* 0x0000000707077c12 */ /* 0x000fe2000f8e3cff */
[----:B------:R-:W0:Y:S04]  /*1760*/  LDS R5, [R2+0x28800] ;  /* 0x0288000002057984 */ /* 0x000e280000000800 */
[----:B------:R-:W1:Y:S01]  /*1770*/  LDS R6, [R2+0x28820] ;  /* 0x0288200002067984 */ /* 0x000e620000000800 */
[-C--:B0-----:R-:W-:Y:S01]  /*1780*/  FMUL.FTZ R24, R24, R5.reuse ;  /* 0x0000000518187220 */ /* 0x081fe20000410000 */
[-C--:B------:R-:W-:Y:S01]  /*1790*/  FMUL.FTZ R25, R25, R5.reuse ;  /* 0x0000000519197220 */ /* 0x080fe20000410000 */
        /* <DEDUP_REMOVED lines=61> */
[----:B------:R-:W-:Y:S01]  /*1b70*/  FMUL.FTZ R149, R149, R5 ;  /* 0x0000000595957220 */ /* 0x000fe20000410000 */
[-C--:B-1----:R-:W-:Y:S01]  /*1b80*/  FMUL.FTZ R26, R26, R6.reuse ;  /* 0x000000061a1a7220 */ /* 0x082fe20000410000 */
        /* <DEDUP_REMOVED lines=63> */
[----:B------:R-:W-:Y:S06]  /*1f80*/  @!P0 BRA `(.L_x_16) ;  /* 0x0000000000048947 */ /* 0x000fec0003800000 */
[----:B------:R-:W-:Y:S01]  /*1f90*/  BPT.TRAP 0x1 ;  /* 0x000000040000795c */ /* 0x000fe20000300000 */
.L_x_16:
[----:B------:R-:W-:Y:S01]  /*1fa0*/  ULEA UR7, UR4, UR5, 0x3 ;  /* 0x0000000504077291 */ /* 0x000fe2000f8e183f */
[----:B------:R-:W-:-:S08]  /*1fb0*/  SHF.L.U32 R2, R7, 0x1f, RZ ;  /* 0x0000001f07027819 */ /* 0x000fd000000006ff */
[----:B------:R0:W1:Y:S01]  /*1fc0*/  SYNCS.PHASECHK.TRANS64.TRYWAIT P1, [UR7+0x28c50], R2 ;  /* 0x028c5002ff0075a7 */ /* 0x0000620008020147 */
[----:B------:R-:W-:Y:S05]  /*1fd0*/  @!P0 BRA `(.L_x_17) ;  /* 0x0000000000048947 */ /* 0x000fea0003800000 */
[----:B------:R-:W-:Y:S01]  /*1fe0*/  BPT.TRAP 0x1 ;  /* 0x000000040000795c */ /* 0x000fe20000300000 */
.L_x_17:
[----:B-1----:R-:W-:Y:S05]  /*1ff0*/  @P1 BRA `(.L_x_18) ;  /* 0x0000000000081947 */ /* 0x002fea0003800000 */
[----:B------:R-:W1:Y:S02]  /*2000*/  SYNCS.PHASECHK.TRANS64.TRYWAIT P1, [UR7+0x28c50], R2 ;  /* 0x028c5002ff0075a7 */ /* 0x000e640008020147 */
[----:B-1----:R-:W-:Y:S05]  /*2010*/  @!P1 BRA `(.L_x_19) ;  /* 0x000000ac00509947 */ /* 0x002fea0003800000 */
.L_x_18:
[----:B------:R-:W-:Y:S01]  /*2020*/  ULEA UR10, UR4, UR6, 0xc ;  /* 0x00000006040a7291 */ /* 0x000fe2000f8e603f */
[----:B------:R-:W-:Y:S01]  /*2030*/  WARPGROUP.ARRIVE ;  /* 0x00000000000079c5 */ /* 0x000fe20000000000 */
[----:B------:R-:W-:Y:S01]  /*2040*/  UMOV UR11, 0x40000040 ;  /* 0x40000040000b7882 */ /* 0x000fe20000000000 */
[----:B------:R-:W-:Y:S01]  /*2050*/  UMOV UR15, 0x40000040 ;  /* 0x40000040000f7882 */ /* 0x000fe20000000000 */
[----:B------:R-:W-:Y:S02]  /*2060*/  UIADD3 UR14, UR10, 0x80, URZ ;  /* 0x000000800a0e7890 */ /* 0x000fe4000fffe03f */
[----:B------:R-:W-:Y:S01]  /*2070*/  UIADD3 UR18, UR10, 0x100, URZ ;  /* 0x000001000a127890 */ /* 0x000fe2000fffe03f */
[----:B------:R-:W-:Y:S02]  /*2080*/  UMOV UR19, 0x40000040 ;  /* 0x4000004000137882 */ /* 0x000fe40000000000 */
[----:B------:R-:W-:Y:S01]  /*2090*/  HGMMA.64x256x16.F32 R24, gdesc[UR8].tnspB, R24, gsb0 ;  /* 0x43e00000081879f0 */ /* 0x000fe20008000818 */
[----:B------:R-:W-:Y:S01]  /*20a0*/  UIADD3 UR22, UR10, 0x180, URZ ;  /* 0x000001800a167890 */ /* 0x000fe2000fffe03f */
        /* <DEDUP_REMOVED lines=17> */
.L_x_20:
[----:B------:R-:W-:-:S04]  /*21c0*/  UIADD3 UR7, UR7, 0x28c60, URZ ;  /* 0x00028c6007077890 */ /* 0x000fc8000fffe03f */
[----:B------:R-:W-:-:S09]  /*21d0*/  UPRMT UR7, UR42, 0x654, UR7 ;  /* 0x000006542a077896 */ /* 0x000fd20008000007 */
[----:B------:R-:W-:Y:S01]  /*21e0*/  SYNCS.ARRIVE.TRANS64.RED.A1T0 RZ, [UR7], RZ ;  /* 0x000000ffffff79a7 */ /* 0x000fe20008100407 */
[----:B------:R-:W-:Y:S05]  /*21f0*/  @P2 BRA `(.L_x_21) ;  /* 0xfffffff4002c2947 */ /* 0x000fea000383ffff */
[----:B------:R-:W-:-:S12]  /*2200*/  USHF.L.U32 UR4, UR4, 0x6, URZ ;  /* 0x0000000604047899 */ /* 0x000fd8000800063f */
.L_x_15:
[----:B------:R-:W-:Y:S01]  /*2210*/  BAR.SYNC.DEFER_BLOCKING 0xe, 0x100 ;  /* 0x0384000000007b1d */ /* 0x000fe20000010000 */
[----:B------:R-:W-:Y:S01]  /*2220*/  VIADD R4, R4, UR4 ;  /* 0x0000000404047c36 */ /* 0x000fe20008000000 */
[----:B------:R-:W-:-:S04]  /*2230*/  PLOP3.LUT P0, PT, PT, PT, PT, 0x8, 0x0 ;  /* 0x000000000000781c */ /* 0x000fc80003f0e170 */
[----:B------:R-:W-:-:S05]  /*2240*/  LEA R4, R4, UR5, 0x2 ;  /* 0x0000000504047c11 */ /* 0x000fca000f8e10ff */
[----:B01----:R-:W0:Y:S04]  /*2250*/  LDS R2, [R4+0x28800] ;  /* 0x0288000004027984 */ /* 0x003e280000000800 */
[----:B------:R1:W2:Y:S02]  /*2260*/  LDS R0, [R4+0x28820] ;  /* 0x0288200004007984 */ /* 0x0002a40000000800 */
[----:B-1----:R-:W-:Y:S02]  /*2270*/  IMAD.MOV.U32 R4, RZ, RZ, RZ ;  /* 0x000000ffff047224 */ /* 0x002fe400078e00ff */
        /* <DEDUP_REMOVED lines=64> */
[-C--:B--2---:R-:W-:Y:S01]  /*2680*/  FMUL.FTZ R26, R26, R0.reuse ;  /* 0x000000001a1a7220 */ /* 0x084fe20000410000 */
        /* <DEDUP_REMOVED lines=63> */
[----:B------:R-:W-:Y:S01]  /*2a80*/  IMAD.MOV.U32 R2, RZ, RZ, RZ ;  /* 0x000000ffff027224 */ /* 0x000fe200078e00ff */
[----:B------:R-:W-:Y:S06]  /*2a90*/  BAR.ARV 0xf, 0x100 ;  /* 0x03c4000000007b1d */ /* 0x000fec0000002000 */
[----:B------:R-:W-:Y:S05]  /*2aa0*/  BRA `(.L_x_11) ;  /* 0x0000004000d87947 */ /* 0x000fea0003800000 */
.L_x_9:
[----:B------:R-:W-:Y:S01]  /*2ab0*/  UISETP.GE.AND UP0, UPT, UR43, 0x1, UPT ;  /* 0x000000012b00788c */ /* 0x000fe2000bf06270 */
[----:B------:R-:W-:-:S05]  /*2ac0*/  UMOV UR4, URZ ;  /* 0x0000003f00047c82 */ /* 0x000fca0008000000 */
[----:B------:R-:W-:-:S13]  /*2ad0*/  PLOP3.LUT P0, PT, PT, PT, UP0, 0x80, 0x0 ;  /* 0x000000000000781c */ /* 0x000fda0003f0f008 */
[----:B------:R-:W-:Y:S05]  /*2ae0*/  @!P0 BRA `(.L_x_22) ;  /* 0x0000000000848947 */ /* 0x000fea0003800000 */
[----:B------:R-:W-:Y:S01]  /*2af0*/  MOV R3, UR11 ;  /* 0x0000000b00037c02 */ /* 0x000fe20008000f00 */
[----:B------:R-:W-:Y:S01]  /*2b00*/  UIADD3 UR8, UR6, -0x1, UR11 ;  /* 0xffffffff06087890 */ /* 0x000fe2000fffe00b */
[----:B------:R-:W-:Y:S02]  /*2b10*/  UMOV UR4, URZ ;  /* 0x0000003f00047c82 */ /* 0x000fe40008000000 */
[-C--:B------:R-:W-:Y:S02]  /*2b20*/  IABS R0, R3.reuse ;  /* 0x0000000300007213 */ /* 0x080fe40000000000 */
[----:B------:R-:W-:Y:S01]  /*2b30*/  IABS R5, R3 ;  /* 0x0000000300057213 */ /* 0x000fe20000000000 */
[----:B------:R-:W-:Y:S01]  /*2b40*/  IMAD.U32 R4, RZ, RZ, UR8 ;  /* 0x00000008ff047e24 */ /* 0x000fe2000f8e00ff */
[----:B------:R-:W-:Y:S01]  /*2b50*/  R2UR UR12, R0 ;  /* 0x00000000000c72ca */ /* 0x000fe200000e0000 */
[----:B------:R-:W-:-:S03]  /*2b60*/  ULOP3.LUT UR8, UR8, UR11, URZ, 0x3c, !UPT ;  /* 0x0000000b08087292 */ /* 0x000fc6000f8e3c3f */
[----:B------:R-:W-:-:S05]  /*2b70*/  IABS R4, R4 ;  /* 0x0000000400047213 */ /* 0x000fca0000000000 */
[----:B------:R-:W-:-:S04]  /*2b80*/  IMAD.MOV.U32 R3, RZ, RZ, R4 ;  /* 0x000000ffff037224 */ /* 0x000fc800078e0004 */
[----:B------:R-:W0:Y:S01]  /*2b90*/  I2F.RP R0, UR12 ;  /* 0x0000000c00007d06 */ /* 0x000e220008209400 */
[----:B------:R-:W-:-:S07]  /*2ba0*/  R2UR UR10, R3 ;  /* 0x00000000030a72ca */ /* 0x000fce00000e0000 */
[----:B0-----:R-:W0:Y:S02]  /*2bb0*/  MUFU.RCP R0, R0 ;  /* 0x0000000000007308 */ /* 0x001e240000001000 */
[----:B0-----:R-:W-:Y:S01]  /*2bc0*/  VIADD R2, R0, 0xffffffe ;  /* 0x0ffffffe00027836 */ /* 0x001fe20000000000 */
[----:B------:R-:W-:-:S05]  /*2bd0*/  IADD3 R0, RZ, -R5, RZ ;  /* 0x80000005ff007210 */ /* 0x000fca0007ffe0ff */
[----:B------:R-:W0:Y:S02]  /*2be0*/  F2I.FTZ.U32.TRUNC.NTZ R2, R2 ;  /* 0x0000000200027305 */ /* 0x000e24000021f000 */
[----:B0-----:R-:W-:-:S13]  /*2bf0*/  R2UR UR5, R2 ;  /* 0x00000000020572ca */ /* 0x001fda00000e0000 */
[----:B------:R-:W-:-:S04]  /*2c00*/  UIADD3 UR9, URZ, -UR5, URZ ;  /* 0x800000053f097290 */ /* 0x000fc8000fffe03f */
[----:B------:R-:W-:-:S04]  /*2c10*/  UIMAD UR9, UR9, UR12, URZ ;  /* 0x0000000c090972a4 */ /* 0x000fc8000f8e023f */
[----:B------:R-:W-:-:S03]  /*2c20*/  UIMAD.WIDE.U32 UR4, UR5, UR9, UR4 ;  /* 0x00000009050472a5 */ /* 0x000fc6000f8e0004 */
[----:B------:R-:W-:Y:S01]  /*2c30*/  R2UR UR9, R0 ;  /* 0x00000000000972ca */ /* 0x000fe200000e0000 */
[----:B------:R-:W-:-:S12]  /*2c40*/  UIMAD.WIDE.U32 UR4, UR5, UR10, URZ ;  /* 0x0000000a050472a5 */ /* 0x000fd8000f8e003f */
[----:B------:R-:W-:-:S04]  /*2c50*/  UIMAD UR9, UR5, UR9, UR10 ;  /* 0x00000009050972a4 */ /* 0x000fc8000f8e020a */
[----:B------:R-:W-:-:S11]  /*2c60*/  UISETP.GT.U32.AND UP1, UPT, UR12, UR9, UPT ;  /* 0x000000090c00728c */ /* 0x000fd6000bf24070 */
[----:B------:R-:W-:Y:S02]  /*2c70*/  @!UP1 UIADD3 UR9, UR9, -UR12, URZ ;  /* 0x8000000c09099290 */ /* 0x000fe4000fffe03f */
[----:B------:R-:W-:Y:S02]  /*2c80*/  @!UP1 UIADD3 UR5, UR5, 0x1, URZ ;  /* 0x0000000105059890 */ /* 0x000fe4000fffe03f */
[----:B------:R-:W-:Y:S02]  /*2c90*/  UISETP.GE.U32.AND UP0, UPT, UR9, UR12, UPT ;  /* 0x0000000c0900728c */ /* 0x000fe4000bf06070 */
[----:B------:R-:W-:-:S09]  /*2ca0*/  UISETP.GE.AND UP1, UPT, UR8, URZ, UPT ;  /* 0x0000003f0800728c */ /* 0x000fd2000bf26270 */
[----:B------:R-:W-:Y:S02]  /*2cb0*/  @UP0 UIADD3 UR5, UR5, 0x1, URZ ;  /* 0x0000000105050890 */ /* 0x000fe4000fffe03f */
[----:B------:R-:W-:-:S05]  /*2cc0*/  UISETP.NE.AND UP0, UPT, UR11, URZ, UPT ;  /* 0x0000003f0b00728c */ /* 0x000fca000bf05270 */
[----:B------:R-:W-:Y:S02]  /*2cd0*/  UMOV UR4, UR5 ;  /* 0x0000000500047c82 */ /* 0x000fe40008000000 */
[----:B------:R-:W-:-:S04]  /*2ce0*/  @!UP1 UIADD3 UR4, -UR4, URZ, URZ ;  /* 0x0000003f04049290 */ /* 0x000fc8000fffe13f */
[----:B------:R-:W-:-:S12]  /*2cf0*/  @!UP0 ULOP3.LUT UR4, URZ, UR11, URZ, 0x33, !UPT ;  /* 0x0000000b3f048292 */ /* 0x000fd8000f8e333f */
.L_x_22:
[----:B------:R-:W-:Y:S01]  /*2d00*/  UIMAD UR40, UR7, UR4, URZ ;  /* 0x00000004072872a4 */ /* 0x000fe2000f8e023f */
[----:B------:R-:W-:Y:S01]  /*2d10*/  IMAD.U32 R0, RZ, RZ, UR6 ;  /* 0x00000006ff007e24 */ /* 0x000fe2000f8e00ff */
[----:B------:R-:W-:Y:S01]  /*2d20*/  PLOP3.LUT P0, PT, PT, PT, PT, 0x80, 0x0 ;  /* 0x000000000000781c */ /* 0x000fe20003f0f070 */
[----:B------:R-:W-:Y:S01]  /*2d30*/  IMAD.U32 R3, RZ, RZ, UR4 ;  /* 0x00000004ff037e24 */ /* 0x000fe2000f8e00ff */
[----:B------:R-:W-:Y:S01]  /*2d40*/  MOV R4, RZ ;  /* 0x000000ff00047202 */ /* 0x000fe20000000f00 */
[----:B------:R-:W-:Y:S01]  /*2d50*/  IMAD.MOV.U32 R2, RZ, RZ, RZ ;  /* 0x000000ffff027224 */ /* 0x000fe200078e00ff */
[----:B------:R-:W-:Y:S02]  /*2d60*/  CS2R R150, SRZ ;  /* 0x0000000000967805 */ /* 0x000fe4000001ff00 */
[----:B------:R-:W-:Y:S02]  /*2d70*/  CS2R R148, SRZ ;  /* 0x0000000000947805 */ /* 0x000fe4000001ff00 */
[----:B------:R-:W-:-:S02]  /*2d80*/  VIADDMNMX R0, R3, UR40, R0, PT ;  /* 0x0000002803007c46 */ /* 0x000fc4000b800100 */
[----:B------:R-:W-:Y:S02]  /*2d90*/  CS2R R146, SRZ ;  /* 0x0000000000927805 */ /* 0x000fe4000001ff00 */
[----:B------:R-:W-:Y:S02]  /*2da0*/  CS2R R144, SRZ ;  /* 0x0000000000907805 */ /* 0x000fe4000001ff00 */
[----:B------:R-:W-:Y:S02]  /*2db0*/  CS2R R142, SRZ ;  /* 0x00000000008e7805 */ /* 0x000fe4000001ff00 */
[----:B------:R-:W-:Y:S02]  /*2dc0*/  R2UR UR44, R0 ;  /* 0x00000000002c72ca */ /* 0x000fe400000e0000 */
        /* <DEDUP_REMOVED lines=11> */
[----:B------:R-:W-:Y:S01]  /*2e80*/  CS2R R118, SRZ ;  /* 0x0000000000767805 */ /* 0x000fe2000001ff00 */
[----:B------:R-:W-:Y:S01]  /*2e90*/  UISETP.GT.AND UP0, UPT, UR44, UR40, UPT ;  /* 0x000000282c00728c */ /* 0x000fe2000bf04270 */
[----:B------:R-:W-:Y:S02]  /*2ea0*/  CS2R R116, SRZ ;  /* 0x0000000000747805 */ /* 0x000fe4000001ff00 */
[----:B------:R-:W-:-:S02]  /*2eb0*/  CS2R R114, SRZ ;  /* 0x0000000000727805 */ /* 0x000fc4000001ff00 */
[----:B------:R-:W-:Y:S02]  /*2ec0*/  CS2R R112, SRZ ;  /* 0x0000000000707805 */ /* 0x000fe4000001ff00 */
[----:B------:R-:W-:Y:S02]  /*2ed0*/  CS2R R110, SRZ ;  /* 0x00000000006e7805 */ /* 0x000fe4000001ff00 */
[----:B------:R-:W-:Y:S02]  /*2ee0*/  CS2R R108, SRZ ;  /* 0x00000000006c7805 */ /* 0x000fe4000001ff00 */
[----:B------:R-:W-:Y:S02]  /*2ef0*/  PLOP3.LUT P1, PT, PT, PT, UP0, 0x80, 0x0 ;  /* 0x000000000000781c */ /* 0x000fe40003f2f008 */
        /* <DEDUP_REMOVED lines=42> */
[----:B------:R-:W-:Y:S06]  /*31a0*/  @!P1 BRA `(.L_x_11) ;  /* 0x0000003c00189947 */ /* 0x000fec0003800000 */
[----:B------:R-:W-:Y:S01]  /*31b0*/  SHF.R.S32.HI R17, RZ, 0x1f, R16 ;  /* 0x0000001fff117819 */ /* 0x000fe20000011410 */
[----:B------:R-:W-:Y:S02]  /*31c0*/  UMOV UR41, 0x400 ;  /* 0x0000040000297882 */ /* 0x000fe40000000000 */
[----:B------:R-:W-:Y:S01]  /*31d0*/  ULEA UR41, UR42, UR41, 0x18 ;  /* 0x000000292a297291 */ /* 0x000fe2000f8ec03f */
[----:B------:R-:W-:-:S04]  /*31e0*/  LEA.HI R18, R17, R16, RZ, 0x7 ;  /* 0x0000001011127211 */ /* 0x000fc800078f38ff */
[----:B------:R-:W-:-:S05]  /*31f0*/  SHF.R.S32.HI R19, RZ, 0x7, R18 ;  /* 0x00000007ff137819 */ /* 0x000fca0000011412 */
[----:B------:R-:W0:Y:S02]  /*3200*/  SHFL.IDX PT, R0, R19, RZ, 0x1f ;  /* 0x00001fff13007589 */ /* 0x000e2400000e0000 */
[----:B0-----:R-:W-:-:S13]  /*3210*/  R2UR UR4, R0 ;  /* 0x00000000000472ca */ /* 0x001fda00000e0000 */
[----:B------:R-:W-:-:S04]  /*3220*/  ULEA.HI UR5, UR4, UR4, URZ, 0x1 ;  /* 0x0000000404057291 */ /* 0x000fc8000f8f083f */
[----:B------:R-:W-:-:S04]  /*3230*/  ULOP3.LUT UR5, UR5, 0x1fffe, URZ, 0xc0, !UPT ;  /* 0x0001fffe05057892 */ /* 0x000fc8000f8ec03f */
[----:B------:R-:W-:Y:S02]  /*3240*/  UIADD3 UR5, UR4, -UR5, URZ ;  /* 0x8000000504057290 */ /* 0x000fe4000fffe03f */
[----:B------:R-:W-:Y:S02]  /*3250*/  UIADD3 UR4, UR41, 0x26800, URZ ;  /* 0x0002680029047890 */ /* 0x000fe4000fffe03f */
[----:B------:R-:W-:Y:S02]  /*3260*/  ULEA UR5, UR5, UR41, 0xf ;  /* 0x0000002905057291 */ /* 0x000fe4000f8e783f */
[----:B------:R-:W-:Y:S02]  /*3270*/  ULOP3.LUT UP0, URZ, UR4, 0x3ff, URZ, 0xc0, !UPT ;  /* 0x000003ff043f7892 */ /* 0x000fe4000f80c03f */
[----:B------:R-:W-:-:S04]  /*3280*/  UIADD3 UR5, UR5, 0x400, URZ ;  /* 0x0000040005057890 */ /* 0x000fc8000fffe03f */
[----:B------:R-:W-:Y:S01]  /*3290*/  PLOP3.LUT P0, PT, PT, PT, UP0, 0x80, 0x0 ;  /* 0x000000000000781c */ /* 0x000fe20003f0f008 */
[----:B------:R-:W-:-:S04]  /*32a0*/  USHF.R.U32.HI UR5, URZ, 0x4, UR5 ;  /* 0x000000043f057899 */ /* 0x000fc80008011605 */
[----:B------:R-:W-:-:S08]  /*32b0*/  ULOP3.LUT UR45, UR5, 0x3fff, URZ, 0xc0, !UPT ;  /* 0x00003fff052d7892 */ /* 0x000fd0000f8ec03f */
[----:B------:R-:W-:Y:S05]  /*32c0*/  @!P0 BRA `(.L_x_23) ;  /* 0x0000000000408947 */ /* 0x000fea0003800000 */
[----:B------:R-:W-:Y:S01]  /*32d0*/  MOV R0, 0x0 ;  /* 0x0000000000007802 */ /* 0x000fe20000000f00 */
[----:B------:R-:W-:Y:S01]  /*32e0*/  ULDC.64 UR4, c[0x4][0x90] ;  /* 0x0100240000047ab9 */ /* 0x000fe20000000a00 */
[----:B------:R-:W-:Y:S01]  /*32f0*/  ULDC.64 UR6, c[0x4][0x20] ;  /* 0x0100080000067ab9 */ /* 0x000fe20000000a00 */
[----:B------:R-:W-:Y:S01]  /*3300*/  IMAD.U32 R4, RZ, RZ, UR4 ;  /* 0x00000004ff047e24 */ /* 0x000fe2000f8e00ff */
[----:B------:R0:W1:Y:S01]  /*3310*/  LDC.64 R2, c[0x4][R0] ;  /* 0x0100000000027b82 */ /* 0x0000620000000a00 */
[----:B------:R-:W-:Y:S01]  /*3320*/  IMAD.U32 R5, RZ, RZ, UR5 ;  /* 0x00000005ff057e24 */ /* 0x000fe2000f8e00ff */
[----:B------:R-:W-:Y:S01]  /*3330*/  ULDC.64 UR4, c[0x4][0x98] ;  /* 0x0100260000047ab9 */ /* 0x000fe20000000a00 */
[----:B------:R-:W-:Y:S01]  /*3340*/  IMAD.U32 R10, RZ, RZ, UR6 ;  /* 0x00000006ff0a7e24 */ /* 0x000fe2000f8e00ff */
[----:B------:R-:W-:Y:S01]  /*3350*/  MOV R7, UR5 ;  /* 0x0000000500077c02 */ /* 0x000fe20008000f00 */
[----:B------:R-:W-:Y:S01]  /*3360*/  IMAD.U32 R6, RZ, RZ, UR4 ;  /* 0x00000004ff067e24 */ /* 0x000fe2000f8e00ff */
[----:B------:R-:W-:Y:S01]  /*3370*/  MOV R12, 0x1 ;  /* 0x00000001000c7802 */ /* 0x000fe20000000f00 */
[----:B------:R-:W-:-:S02]  /*3380*/  IMAD.U32 R11, RZ, RZ, UR7 ;  /* 0x00000007ff0b7e24 */ /* 0x000fc4000f8e00ff */
[----:B------:R-:W-:Y:S02]  /*3390*/  IMAD.MOV.U32 R8, RZ, RZ, 0x70 ;  /* 0x00000070ff087424 */ /* 0x000fe400078e00ff */
[----:B0-----:R-:W-:-:S07]  /*33a0*/  IMAD.MOV.U32 R13, RZ, RZ, RZ ;  /* 0x000000ffff0d7224 */ /* 0x001fce00078e00ff */
[----:B------:R-:W-:-:S07]  /*33b0*/  LEPC R20, `(.L_x_23) ;  /* 0x000000001014794e */ /* 0x000fce0000000000 */
[----:B-1----:R-:W-:Y:S05]  /*33c0*/  CALL.ABS.NOINC R2 ;  /* 0x0000000002007343 */ /* 0x002fea0003c00000 */
.L_x_23:
[----:B------:R-:W-:Y:S02]  /*33d0*/  SHF.L.U32 R9, RZ, 0x1f, RZ ;  /* 0x0000001fff097819 */ /* 0x000fe400000006ff */
[----:B------:R-:W-:Y:S02]  /*33e0*/  LOP3.LUT R3, R18, 0xffffff80, RZ, 0xc0, !PT ;  /* 0xffffff8012037812 */ /* 0x000fe400078ec0ff */
[----:B------:R-:W0:Y:S01]  /*33f0*/  SYNCS.PHASECHK.TRANS64.TRYWAIT P0, [UR41+0x28c00], R9 ;  /* 0x028c0009ff0075a7 */ /* 0x000e220008000169 */
[----:B------:R-:W-:Y:S02]  /*3400*/  LEA.HI R0, R19, R19, RZ, 0x1 ;  /* 0x0000001313007211 */ /* 0x000fe400078f08ff */
[----:B------:R-:W-:Y:S02]  /*3410*/  IMAD.IADD R3, R16, 0x1, -R3 ;  /* 0x0000000110037824 */ /* 0x000fe400078e0a03 */
[----:B------:R-:W-:-:S03]  /*3420*/  LOP3.LUT R2, R0, 0xfffffe, RZ, 0xc0, !PT ;  /* 0x00fffffe00027812 */ /* 0x000fc600078ec0ff */
[----:B------:R-:W-:-:S04]  /*3430*/  SHF.R.S32.HI R4, RZ, 0x1f, R3 ;  /* 0x0000001fff047819 */ /* 0x000fc80000011403 */
[----:B------:R-:W-:-:S04]  /*3440*/  LEA.HI R5, R4, R3, RZ, 0x2 ;  /* 0x0000000304057211 */ /* 0x000fc800078f10ff */
[--C-:B------:R-:W-:Y:S02]  /*3450*/  SHF.R.S32.HI R6, RZ, 0x2, R5.reuse ;  /* 0x00000002ff067819 */ /* 0x100fe40000011405 */
[----:B------:R-:W-:Y:S01]  /*3460*/  SHF.R.S32.HI R7, RZ, 0x1f, R5 ;  /* 0x0000001fff077819 */ /* 0x000fe20000011405 */
[----:B0-----:R-:W-:Y:S06]  /*3470*/  @!P0 BRA `(.L_x_24) ;  /* 0x0000009800508947 */ /* 0x001fec0003800000 */
.L_x_98:
[----:B------:R-:W-:Y:S01]  /*3480*/  ULOP3.LUT UR4, UR39, 0x1, URZ, 0xfc, !UPT ;  /* 0x0000000127047892 */ /* 0x000fe2000f8efc3f */
[----:B0-----:R-:W-:Y:S01]  /*3490*/  LOP3.LUT R0, R5, 0x7ffffffc, RZ, 0xc0, !PT ;  /* 0x7ffffffc05007812 */ /* 0x001fe200078ec0ff */
[----:B------:R-:W-:Y:S01]  /*34a0*/  IMAD.IADD R2, R19, 0x1, -R2 ;  /* 0x0000000113027824 */ /* 0x000fe200078e0a02 */
[----:B------:R-:W-:Y:S02]  /*34b0*/  LEA.HI R7, R7, R6, RZ, 0x3 ;  /* 0x0000000607077211 */ /* 0x000fe400078f18ff */
[----:B------:R-:W-:Y:S01]  /*34c0*/  LEA.HI R4, R4, R3, RZ, 0x5 ;  /* 0x0000000304047211 */ /* 0x000fe200078f28ff */
[----:B------:R-:W-:Y:S01]  /*34d0*/  IMAD.IADD R0, R3, 0x1, -R0 ;  /* 0x0000000103007824 */ /* 0x000fe200078e0a00 */
[----:B------:R-:W-:Y:S02]  /*34e0*/  MOV R5, UR4 ;  /* 0x0000000400057c02 */ /* 0x000fe40008000f00 */
[----:B------:R-:W-:Y:S01]  /*34f0*/  LOP3.LUT R7, R7, 0xfffffff8, RZ, 0xc0, !PT ;  /* 0xfffffff807077812 */ /* 0x000fe200078ec0ff */
[----:B------:R-:W-:Y:S01]  /*3500*/  IMAD.SHL.U32 R3, R0, 0x2, RZ ;  /* 0x0000000200037824 */ /* 0x000fe200078e00ff */
[----:B------:R-:W-:-:S02]  /*3510*/  ISETP.NE.AND P0, PT, R5, 0x3, PT ;  /* 0x000000030500780c */ /* 0x000fc40003f05270 */
[----:B------:R-:W-:Y:S01]  /*3520*/  SHF.R.S32.HI R4, RZ, 0x5, R4 ;  /* 0x00000005ff047819 */ /* 0x000fe20000011404 */
[----:B------:R-:W-:Y:S01]  /*3530*/  IMAD.IADD R7, R6, 0x1, -R7 ;  /* 0x0000000106077824 */ /* 0x000fe200078e0a07 */
[----:B------:R-:W-:-:S03]  /*3540*/  LEA R0, R2, R3, 0x8 ;  /* 0x0000000302007211 */ /* 0x000fc600078e40ff */
[----:B------:R-:W-:-:S06]  /*3550*/  IMAD R2, R4, 0x10, R7 ;  /* 0x0000001004027824 */ /* 0x000fcc00078e0207 */
[----:B------:R-:W-:Y:S05]  /*3560*/  @!P0 BRA `(.L_x_25) ;  /* 0x0000000000048947 */ /* 0x000fea0003800000 */
[----:B------:R-:W-:Y:S01]  /*3570*/  BPT.TRAP 0x1 ;  /* 0x000000040000795c */ /* 0x000fe20000300000 */
.L_x_25:
[----:B------:R0:W1:Y:S01]  /*3580*/  SYNCS.PHASECHK.TRANS64.TRYWAIT P1, [UR41+0x28c30], R9 ;  /* 0x028c3009ff0075a7 */ /* 0x0000620008020169 */
[----:B------:R-:W-:Y:S05]  /*3590*/  @!P0 BRA `(.L_x_26) ;  /* 0x0000000000048947 */ /* 0x000fea0003800000 */
[----:B------:R-:W-:Y:S01]  /*35a0*/  BPT.TRAP 0x1 ;  /* 0x000000040000795c */ /* 0x000fe20000300000 */
.L_x_26:
[----:B-1----:R-:W-:Y:S05]  /*35b0*/  @P1 BRA `(.L_x_27) ;  /* 0x0000000000081947 */ /* 0x002fea0003800000 */
[----:B------:R-:W1:Y:S02]  /*35c0*/  SYNCS.PHASECHK.TRANS64.TRYWAIT P1, [UR41+0x28c30], R9 ;  /* 0x028c3009ff0075a7 */ /* 0x000e640008020169 */
[----:B-1----:R-:W-:Y:S05]  /*35d0*/  @!P1 BRA `(.L_x_28) ;  /* 0x0000009800109947 */ /* 0x002fea0003800000 */
.L_x_27:
[----:B------:R-:W-:Y:S05]  /*35e0*/  WARPSYNC.ALL ;  /* 0x0000000000007948 */ /* 0x000fea0003800000 */
[----:B------:R-:W-:Y:S01]  /*35f0*/  UIADD3 UR4, UR41, 0x20400, URZ ;  /* 0x0002040029047890 */ /* 0x000fe2000fffe03f */
[----:B------:R-:W-:Y:S01]  /*3600*/  WARPGROUP.ARRIVE ;  /* 0x00000000000079c5 */ /* 0x000fe20000000000 */
[----:B------:R-:W-:Y:S02]  /*3610*/  UIADD3 UR5, UR41, 0x22400, URZ ;  /* 0x0002240029057890 */ /* 0x000fe4000fffe03f */
[----:B------:R-:W-:Y:S02]  /*3620*/  USHF.R.U32.HI UR4, URZ, 0x4, UR4 ;  /* 0x000000043f047899 */ /* 0x000fe40008011604 */
[----:B------:R-:W-:-:S02]  /*3630*/  USHF.R.U32.HI UR5, URZ, 0x4, UR5 ;  /* 0x000000043f057899 */ /* 0x000fc40008011605 */
[----:B------:R-:W-:Y:S02]  /*3640*/  ULOP3.LUT UR4, UR4, 0x3fff, URZ, 0xc0, !UPT ;  /* 0x00003fff04047892 */ /* 0x000fe4000f8ec03f */
[----:B------:R-:W-:Y:S02]  /*3650*/  ULOP3.LUT UR5, UR5, 0x3fff, URZ, 0xc0, !UPT ;  /* 0x00003fff05057892 */ /* 0x000fe4000f8ec03f */
[----:B------:R-:W-:Y:S02]  /*3660*/  ULOP3.LUT UR8, UR4, 0x10000, URZ, 0xfc, !UPT ;  /* 0x0001000004087892 */ /* 0x000fe4000f8efc3f */
[----:B------:R-:W-:Y:S01]  /*3670*/  ULOP3.LUT UR6, UR5, 0x10000, URZ, 0xfc, !UPT ;  /* 0x0001000005067892 */ /* 0x000fe2000f8efc3f */
[----:B------:R-:W-:Y:S01]  /*3680*/  UMOV UR9, 0x40000040 ;  /* 0x4000004000097882 */ /* 0x000fe20000000000 */
[----:B------:R-:W-:Y:S01]  /*3690*/  UMOV UR7, 0x40000040 ;  /* 0x4000004000077882 */ /* 0x000fe20000000000 */
[----:B------:R-:W-:Y:S02]  /*36a0*/  UMOV UR5, UR9 ;  /* 0x0000000900057c82 */ /* 0x000fe40008000000 */
[----:B------:R-:W-:Y:S01]  /*36b0*/  UMOV UR4, UR8 ;  /* 0x0000000800047c82 */ /* 0x000fe20008000000 */
[----:B------:R-:W-:-:S02]  /*36c0*/  UIADD3 UR12, UR8, 0x2, URZ ;  /* 0x00000002080c7890 */ /* 0x000fc4000fffe03f */
[----:B------:R-:W-:Y:S02]  /*36d0*/  UIADD3 UR14, UR6, 0x2, URZ ;  /* 0x00000002060e7890 */ /* 0x000fe4000fffe03f */
[----:B------:R-:W-:Y:S01]  /*36e0*/  HGMMA.64x64x16.F32 R24, gdesc[UR4], RZ, !UPT, gsb0 ;  /* 0x00e00000041879f0 */ /* 0x000fe2000c0008ff */
[----:B------:R-:W-:Y:S01]  /*36f0*/  UMOV UR13, 0x40000040 ;  /* 0x40000040000d7882 */ /* 0x000fe20000000000 */
[----:B------:R-:W-:Y:S01]  /*3700*/  UMOV UR15, 0x40000040 ;  /* 0x40000040000f7882 */ /* 0x000fe20000000000 */
[----:B------:R-:W-:Y:S02]  /*3710*/  UIADD3 UR16, UR8, 0x4, URZ ;  /* 0x0000000408107890 */ /* 0x000fe4000fffe03f */
[----:B------:R-:W-:Y:S01]  /*3720*/  UIADD3 UR18, UR6, 0x4, URZ ;  /* 0x0000000406127890 */ /* 0x000fe2000fffe03f */
[----:B------:R-:W-:Y:S01]  /*3730*/  UMOV UR17, 0x40000040 ;  /* 0x4000004000117882 */ /* 0x000fe20000000000 */
[----:B------:R-:W-:Y:S01]  /*3740*/  UMOV UR19, 0x40000040 ;  /* 0x4000004000137882 */ /* 0x000fe20000000000 */
[----:B------:R-:W-:-:S02]  /*3750*/  UIADD3 UR20, UR8, 0x6, URZ ;  /* 0x0000000608147890 */ /* 0x000fc4000fffe03f */
[----:B------:R-:W-:Y:S01]  /*3760*/  UIADD3 UR22, UR6, 0x6, URZ ;  /* 0x0000000606167890 */ /* 0x000fe2000fffe03f */
[----:B------:R-:W-:Y:S01]  /*3770*/  UMOV UR21, 0x40000040 ;  /* 0x4000004000157882 */ /* 0x000fe20000000000 */
[----:B------:R-:W-:Y:S01]  /*3780*/  UMOV UR23, 0x40000040 ;  /* 0x4000004000177882 */ /* 0x000fe20000000000 */
[----:B------:R-:W-:Y:S02]  /*3790*/  WARPGROUP.DEPBAR.LE gsb0, 0x0 ;  /* 0x00008000000079c5 */ /* 0x000fe40000010000 */
[----:B------:R-:W-:-:S06]  /*37a0*/  WARPGROUP.ARRIVE ;  /* 0x00000000000079c5 */ /* 0x000fcc0000000000 */
[----:B------:R-:W-:Y:S03]  /*37b0*/  HGMMA.64x64x16.F32 R24, gdesc[UR12], R24, gsb0 ;  /* 0x00e000000c1879f0 */ /* 0x000fe60008000818 */
[----:B------:R-:W-:Y:S02]  /*37c0*/  WARPGROUP.DEPBAR.LE gsb0, 0x0 ;  /* 0x00008000000079c5 */ /* 0x000fe40000010000 */
[----:B------:R-:W-:-:S06]  /*37d0*/  WARPGROUP.ARRIVE ;  /* 0x00000000000079c5 */ /* 0x000fcc0000000000 */
[----:B------:R-:W-:Y:S03]  /*37e0*/  HGMMA.64x64x16.F32 R24, gdesc[UR16], R24, gsb0 ;  /* 0x00e00000101879f0 */ /* 0x000fe60008000818 */
[----:B------:R-:W-:Y:S02]  /*37f0*/  WARPGROUP.DEPBAR.LE gsb0, 0x0 ;  /* 0x00008000000079c5 */ /* 0x000fe40000010000 */
[----:B------:R-:W-:-:S06]  /*3800*/  WARPGROUP.ARRIVE ;  /* 0x00000000000079c5 */ /* 0x000fcc0000000000 */
[----:B------:R-:W-:Y:S03]  /*3810*/  HGMMA.64x64x16.F32 R24, gdesc[UR20], R24, gsb0 ;  /* 0x00e00000141879f0 */ /* 0x000fe60008000818 */
[----:B------:R-:W-:Y:S02]  /*3820*/  WARPGROUP.DEPBAR.LE gsb0, 0x0 ;  /* 0x00008000000079c5 */ /* 0x000fe40000010000 */
[----:B------:R-:W-:Y:S05]  /*3830*/  @!P0 BRA `(.L_x_29) ;  /* 0x0000000000048947 */ /* 0x000fea0003800000 */
[----:B------:R-:W-:Y:S01]  /*3840*/  BPT.TRAP 0x1 ;  /* 0x000000040000795c */ /* 0x000fe20000300000 */
.L_x_29:
[----:B------:R-:W-:Y:S01]  /*3850*/  UIMAD UR43, UR44, -0x40, UR43 ;  /* 0xffffffc02c2b78a4 */ /* 0x000fe2000f8e022b */
[----:B------:R-:W-:Y:S01]  /*3860*/  ULDC UR11, c[0x0][0x988] ;  /* 0x00026200000b7ab9 */ /* 0x000fe20000000800 */
[----:B------:R-:W-:-:S04]  /*3870*/  UIADD3 UR4, UR41, 0x28c40, URZ ;  /* 0x00028c4029047890 */ /* 0x000fc8000fffe03f */
[----:B-1----:R-:W-:Y:S01]  /*3880*/  IMAD.U32 R4, RZ, RZ, UR43 ;  /* 0x0000002bff047e24 */ /* 0x002fe2000f8e00ff */
[----:B------:R-:W-:-:S04]  /*3890*/  UPRMT UR4, UR42, 0x654, UR4 ;  /* 0x000006542a047896 */ /* 0x000fc80008000004 */
[----:B------:R-:W-:-:S04]  /*38a0*/  IADD3 R3, -R3, 0x40, R4 ;  /* 0x0000004003037810 */ /* 0x000fc80007ffe104 */
[C---:B------:R-:W-:Y:S01]  /*38b0*/  ISETP.GT.AND P5, PT, R3.reuse, RZ, PT ;  /* 0x000000ff0300720c */ /* 0x040fe20003fa4270 */
[----:B------:R-:W-:Y:S01]  /*38c0*/  SYNCS.ARRIVE.TRANS64.RED.A1T0 RZ, [UR4], RZ ;  /* 0x000000ffffff79a7 */ /* 0x000fe20008100404 */
[----:B------:R-:W-:Y:S01]  /*38d0*/  BAR.SYNC.DEFER_BLOCKING 0xf, 0x100 ;  /* 0x03c4000000007b1d */ /* 0x000fe20000010000 */
[C---:B------:R-:W-:Y:S02]  /*38e0*/  ISETP.GT.AND P4, PT, R3.reuse, 0x1, PT ;  /* 0x000000010300780c */ /* 0x040fe40003f84270 */
[----:B------:R-:W-:Y:S02]  /*38f0*/  ISETP.GT.AND P3, PT, R3, 0x8, PT ;  /* 0x000000080300780c */ /* 0x000fe40003f64270 */
[----:B------:R-:W-:Y:S02]  /*3900*/  FSEL R24, R24, -INF , P5 ;  /* 0xff80000018187808 */ /* 0x000fe40002800000 */
[----:B------:R-:W-:Y:S02]  /*3910*/  FSEL R25, R25, -INF , P4 ;  /* 0xff80000019197808 */ /* 0x000fe40002000000 */
[----:B------:R-:W-:-:S02]  /*3920*/  ISETP.GT.AND P2, PT, R3, 0x9, PT ;  /* 0x000000090300780c */ /* 0x000fc40003f44270 */
[----:B------:R-:W-:Y:S02]  /*3930*/  FSEL R28, R28, -INF , P3 ;  /* 0xff8000001c1c7808 */ /* 0x000fe40001800000 */
[----:B------:R-:W-:Y:S02]  /*3940*/  FMNMX.FTZ R5, R24, R25, !PT ;  /* 0x0000001918057209 */ /* 0x000fe40007810000 */
[----:B------:R-:W-:Y:S02]  /*3950*/  ISETP.GT.AND P1, PT, R3, 0x10, PT ;  /* 0x000000100300780c */ /* 0x000fe40003f24270 */
[----:B------:R-:W-:Y:S02]  /*3960*/  FSEL R29, R29, -INF , P2 ;  /* 0xff8000001d1d7808 */ /* 0x000fe40001000000 */
[----:B------:R-:W-:Y:S02]  /*3970*/  FMNMX.FTZ R4, R28, R5, !PT ;  /* 0x000000051c047209 */ /* 0x000fe40007810000 */
[----:B------:R-:W-:-:S02]  /*3980*/  ISETP.GT.AND P6, PT, R3, 0x11, PT ;  /* 0x000000110300780c */ /* 0x000fc40003fc4270 */
[----:B------:R-:W-:Y:S02]  /*3990*/  FSEL R32, R32, -INF , P1 ;  /* 0xff80000020207808 */ /* 0x000fe40000800000 */
[----:B------:R-:W-:Y:S02]  /*39a0*/  FMNMX.FTZ R5, R29, R4, !PT ;  /* 0x000000041d057209 */ /* 0x000fe40007810000 */
[----:B------:R-:W-:Y:S02]  /*39b0*/  FSEL R26, R26, -INF , P5 ;  /* 0xff8000001a1a7808 */ /* 0x000fe40002800000 */
[----:B------:R-:W-:Y:S02]  /*39c0*/  ISETP.GT.AND P5, PT, R3, 0x18, PT ;  /* 0x000000180300780c */ /* 0x000fe40003fa4270 */
[----:B------:R-:W-:Y:S02]  /*39d0*/  FSEL R33, R33, -INF , P6 ;  /* 0xff80000021217808 */ /* 0x000fe40003000000 */
[----:B------:R-:W-:-:S02]  /*39e0*/  FMNMX.FTZ R4, R32, R5, !PT ;  /* 0x0000000520047209 */ /* 0x000fc40007810000 */
[----:B------:R-:W-:Y:S02]  /*39f0*/  FSEL R27, R27, -INF , P4 ;  /* 0xff8000001b1b7808 */ /* 0x000fe40002000000 */
[----:B------:R-:W-:Y:S02]  /*3a00*/  ISETP.GT.AND P4, PT, R3, 0x19, PT ;  /* 0x000000190300780c */ /* 0x000fe40003f84270 */
[----:B------:R-:W-:Y:S02]  /*3a10*/  FSEL R36, R36, -INF , P5 ;  /* 0xff80000024247808 */ /* 0x000fe40002800000 */
[----:B------:R-:W-:Y:S02]  /*3a20*/  FMNMX.FTZ R5, R33, R4, !PT ;  /* 0x0000000421057209 */ /* 0x000fe40007810000 */
[----:B------:R-:W-:Y:S02]  /*3a30*/  FSEL R30, R30, -INF , P3 ;  /* 0xff8000001e1e7808 */ /* 0x000fe40001800000 */
        /* <DEDUP_REMOVED lines=32> */
[----:B------:R-:W-:Y:S02]  /*3c40*/  FMNMX.FTZ R4, R52, R3, !PT ;  /* 0x0000000334047209 */ /* 0x000fe40007810000 */
[----:B------:R-:W-:Y:S02]  /*3c50*/  FSEL R46, R46, -INF , P1 ;  /* 0xff8000002e2e7808 */ /* 0x000fe40000800000 */
[----:B------:R-:W-:Y:S02]  /*3c60*/  FMNMX.FTZ R6, R53, R4, !PT ;  /* 0x0000000435067209 */ /* 0x000fe40007810000 */
[----:B------:R-:W-:Y:S02]  /*3c70*/  FSEL R47, R47, -INF , P6 ;  /* 0xff8000002f2f7808 */ /* 0x000fe40003000000 */
[----:B------:R-:W-:Y:S01]  /*3c80*/  FSEL R50, R50, -INF , P5 ;  /* 0xff80000032327808 */ /* 0x000fe20002800000 */
[----:B------:R-:W1:Y:S01]  /*3c90*/  SHFL.BFLY PT, R3, R6, 0x2, 0x1f ;  /* 0x0c401f0006037f89 */ /* 0x000e6200000e0000 */
[----:B------:R-:W-:-:S02]  /*3ca0*/  FSEL R51, R51, -INF , P4 ;  /* 0xff80000033337808 */ /* 0x000fc40002000000 */
[----:B------:R-:W-:Y:S02]  /*3cb0*/  FSEL R54, R54, -INF , P3 ;  /* 0xff80000036367808 */ /* 0x000fe40001800000 */
[----:B------:R-:W-:Y:S02]  /*3cc0*/  FSEL R55, R55, -INF , P2 ;  /* 0xff80000037377808 */ /* 0x000fe40001000000 */
[----:B-1----:R-:W-:Y:S02]  /*3cd0*/  FMNMX.FTZ R7, R6, R3, !PT ;  /* 0x0000000306077209 */ /* 0x002fe40007810000 */
[----:B------:R-:W-:-:S03]  /*3ce0*/  FMNMX.FTZ R3, R26, R27, !PT ;  /* 0x0000001b1a037209 */ /* 0x000fc60007810000 */
[----:B------:R-:W1:Y:S01]  /*3cf0*/  SHFL.BFLY PT, R8, R7, 0x1, 0x1f ;  /* 0x0c201f0007087f89 */ /* 0x000e6200000e0000 */
[----:B------:R-:W-:-:S04]  /*3d00*/  FMNMX.FTZ R4, R30, R3, !PT ;  /* 0x000000031e047209 */ /* 0x000fc80007810000 */
[----:B------:R-:W-:-:S04]  /*3d10*/  FMNMX.FTZ R3, R31, R4, !PT ;  /* 0x000000041f037209 */ /* 0x000fc80007810000 */
[----:B------:R-:W-:-:S04]  /*3d20*/  FMNMX.FTZ R4, R34, R3, !PT ;  /* 0x0000000322047209 */ /* 0x000fc80007810000 */
[----:B------:R-:W-:-:S04]  /*3d30*/  FMNMX.FTZ R3, R35, R4, !PT ;  /* 0x0000000423037209 */ /* 0x000fc80007810000 */
[----:B------:R-:W-:-:S04]  /*3d40*/  FMNMX.FTZ R4, R38, R3, !PT ;  /* 0x0000000326047209 */ /* 0x000fc80007810000 */
[----:B------:R-:W-:Y:S02]  /*3d50*/  FMNMX.FTZ R5, R39, R4, !PT ;  /* 0x0000000427057209 */ /* 0x000fe40007810000 */
[----:B-1----:R-:W-:Y:S02]  /*3d60*/  FMNMX.FTZ R3, R7, R8, !PT ;  /* 0x0000000807037209 */ /* 0x002fe40007810000 */
[----:B------:R-:W-:Y:S02]  /*3d70*/  FMNMX.FTZ R4, R42, R5, !PT ;  /* 0x000000052a047209 */ /* 0x000fe40007810000 */
[C---:B------:R-:W-:Y:S01]  /*3d80*/  FSETP.NEU.FTZ.AND P1, PT, R3.reuse, -INF , PT ;  /* 0xff8000000300780b */ /* 0x040fe20003f3d000 */
[----:B------:R-:W-:Y:S01]  /*3d90*/  FMUL.FTZ R6, R3, UR11 ;  /* 0x0000000b03067c20 */ /* 0x000fe20008410000 */
[----:B------:R-:W-:-:S04]  /*3da0*/  FMNMX.FTZ R5, R43, R4, !PT ;  /* 0x000000042b057209 */ /* 0x000fc80007810000 */
[----:B------:R-:W-:Y:S02]  /*3db0*/  FMNMX.FTZ R4, R46, R5, !PT ;  /* 0x000000052e047209 */ /* 0x000fe40007810000 */
[----:B------:R-:W-:Y:S02]  /*3dc0*/  FSEL R7, R6, RZ, P1 ;  /* 0x000000ff06077208 */ /* 0x000fe40000800000 */
[----:B------:R-:W-:-:S03]  /*3dd0*/  FMNMX.FTZ R5, R47, R4, !PT ;  /* 0x000000042f057209 */ /* 0x000fc60007810000 */
[--C-:B------:R-:W-:Y:S01]  /*3de0*/  FFMA.FTZ R24, R24, UR11, -R7.reuse ;  /* 0x0000000b18187c23 */ /* 0x100fe20008010807 */
[----:B------:R-:W-:Y:S01]  /*3df0*/  FMNMX.FTZ R4, R50, R5, !PT ;  /* 0x0000000532047209 */ /* 0x000fe20007810000 */
[--C-:B------:R-:W-:Y:S01]  /*3e00*/  FFMA.FTZ R25, R25, UR11, -R7.reuse ;  /* 0x0000000b19197c23 */ /* 0x100fe20008010807 */
[--C-:B------:R-:W-:Y:S01]  /*3e10*/  FFMA.FTZ R28, R28, UR11, -R7.reuse ;  /* 0x0000000b1c1c7c23 */ /* 0x100fe20008010807 */
        /* <DEDUP_REMOVED lines=13> */
[--C-:B------:R-:W-:Y:S01]  /*3ef0*/  FFMA.FTZ R49, R49, UR11, -R7.reuse ;  /* 0x0000000b31317c23 */ /* 0x100fe20008010807 */
[----:B------:R-:W1:Y:S01]  /*3f00*/  SHFL.BFLY PT, R5, R4, 0x2, 0x1f ;  /* 0x0c401f0004057f89 */ /* 0x000e6200000e0000 */
[--C-:B------:R-:W-:Y:S01]  /*3f10*/  FFMA.FTZ R52, R52, UR11, -R7.reuse ;  /* 0x0000000b34347c23 */ /* 0x100fe20008010807 */
[----:B------:R-:W-:Y:S01]  /*3f20*/  FFMA.FTZ R7, R53, UR11, -R7 ;  /* 0x0000000b35077c23 */ /* 0x000fe20008010807 */
[----:B------:R-:W-:Y:S08]  /*3f30*/  MUFU.EX2 R24, R24 ;  /* 0x0000001800187308 */ /* 0x000ff00000000800 */
[----:B------:R-:W-:Y:S08]  /*3f40*/  MUFU.EX2 R11, R7 ;  /* 0x00000007000b7308 */ /* 0x000ff00000000800 */
[----:B------:R-:W2:Y:S01]  /*3f50*/  MUFU.EX2 R25, R25 ;  /* 0x0000001900197308 */ /* 0x000ea20000000800 */
[----:B-1----:R-:W-:-:S07]  /*3f60*/  FMNMX.FTZ R6, R4, R5, !PT ;  /* 0x0000000504067209 */ /* 0x002fce0007810000 */
[----:B------:R-:W-:Y:S01]  /*3f70*/  MUFU.EX2 R28, R28 ;  /* 0x0000001c001c7308 */ /* 0x000fe20000000800 */
[----:B------:R-:W1:Y:S07]  /*3f80*/  SHFL.BFLY PT, R5, R6, 0x1, 0x1f ;  /* 0x0c201f0006057f89 */ /* 0x000e6e00000e0000 */
[----:B------:R-:W3:Y:S01]  /*3f90*/  MUFU.EX2 R29, R29 ;  /* 0x0000001d001d7308 */ /* 0x000ee20000000800 */
[----:B--2---:R-:W-:-:S07]  /*3fa0*/  F2FP.F16.F32.PACK_AB R152, R25, R24 ;  /* 0x000000181998723e */ /* 0x004fce00000000ff */
[----:B------:R-:W-:Y:S08]  /*3fb0*/  MUFU.EX2 R32, R32 ;  /* 0x0000002000207308 */ /* 0x000ff00000000800 */
[----:B------:R-:W-:Y:S01]  /*3fc0*/  MUFU.EX2 R33, R33 ;  /* 0x0000002100217308 */ /* 0x000fe20000000800 */
[----:B---3--:R-:W-:Y:S02]  /*3fd0*/  F2FP.F16.F32.PACK_AB R154, R29, R28 ;  /* 0x0000001c1d9a723e */ /* 0x008fe400000000ff */
[----:B-1----:R-:W-:-:S04]  /*3fe0*/  FMNMX.FTZ R5, R6, R5, !PT ;  /* 0x0000000506057209 */ /* 0x002fc80007810000 */
[C---:B------:R-:W-:Y:S01]  /*3ff0*/  FSETP.NEU.FTZ.AND P1, PT, R5.reuse, -INF , PT ;  /* 0xff8000000500780b */ /* 0x040fe20003f3d000 */
[----:B------:R-:W-:Y:S01]  /*4000*/  FMUL.FTZ R4, R5, UR11 ;  /* 0x0000000b05047c20 */ /* 0x000fe20008410000 */
[----:B------:R-:W-:Y:S04]  /*4010*/  MUFU.EX2 R36, R36 ;  /* 0x0000002400247308 */ /* 0x000fe80000000800 */
[----:B------:R-:W-:Y:S02]  /*4020*/  FSEL R10, R4, RZ, P1 ;  /* 0x000000ff040a7208 */ /* 0x000fe40000800000 */
[-C--:B------:R-:W-:Y:S02]  /*4030*/  LEA.HI R4, R17, R16.reuse, RZ, 0x4 ;  /* 0x0000001011047211 */ /* 0x080fe400078f20ff */
[----:B------:R-:W-:Y:S01]  /*4040*/  MUFU.EX2 R37, R37 ;  /* 0x0000002500257308 */ /* 0x000fe20000000800 */
[--C-:B------:R-:W-:Y:S01]  /*4050*/  FFMA.FTZ R26, R26, UR11, -R10.reuse ;  /* 0x0000000b1a1a7c23 */ /* 0x100fe2000801080a */
[----:B------:R-:W-:Y:S01]  /*4060*/  LOP3.LUT R7, R4, 0xfffffff0, RZ, 0xc0, !PT ;  /* 0xfffffff004077812 */ /* 0x000fe200078ec0ff */
[--C-:B------:R-:W-:Y:S01]  /*4070*/  FFMA.FTZ R27, R27, UR11, -R10.reuse ;  /* 0x0000000b1b1b7c23 */ /* 0x100fe2000801080a */
[--C-:B------:R-:W-:Y:S01]  /*4080*/  FFMA.FTZ R30, R30, UR11, -R10.reuse ;  /* 0x0000000b1e1e7c23 */ /* 0x100fe2000801080a */
[--C-:B------:R-:W-:Y:S01]  /*4090*/  FFMA.FTZ R31, R31, UR11, -R10.reuse ;  /* 0x0000000b1f1f7c23 */ /* 0x100fe2000801080a */
[--C-:B------:R-:W-:Y:S01]  /*40a0*/  FFMA.FTZ R34, R34, UR11, -R10.reuse ;  /* 0x0000000b22227c23 */ /* 0x100fe2000801080a */
[----:B------:R-:W-:Y:S01]  /*40b0*/  IMAD.IADD R7, R16, 0x1, -R7 ;  /* 0x0000000110077824 */ /* 0x000fe200078e0a07 */
[----:B------:R-:W-:Y:S01]  /*40c0*/  MUFU.EX2 R26, R26 ;  /* 0x0000001a001a7308 */ /* 0x000fe20000000800 */
[----:B------:R-:W-:Y:S01]  /*40d0*/  LEA.HI R16, R17, R16, RZ, 0x5 ;  /* 0x0000001011107211 */ /* 0x000fe200078f28ff */
[--C-:B------:R-:W-:Y:S01]  /*40e0*/  FFMA.FTZ R35, R35, UR11, -R10.reuse ;  /* 0x0000000b23237c23 */ /* 0x100fe2000801080a */
[--C-:B------:R-:W-:Y:S01]  /*40f0*/  FFMA.FTZ R38, R38, UR11, -R10.reuse ;  /* 0x0000000b26267c23 */ /* 0x100fe2000801080a */
[----:B------:R-:W-:Y:S01]  /*4100*/  SHF.R.S32.HI R6, RZ, 0x1f, R7 ;  /* 0x0000001fff067819 */ /* 0x000fe20000011407 */
[----:B------:R-:W-:Y:S01]  /*4110*/  FFMA.FTZ R39, R39, UR11, -R10 ;  /* 0x0000000b27277c23 */ /* 0x000fe2000801080a */
[----:B------:R-:W-:-:S02]  /*4120*/  IMAD.SHL.U32 R16, R16, 0x20, RZ ;  /* 0x0000002010107824 */ /* 0x000fc400078e00ff */
[--C-:B------:R-:W-:Y:S01]  /*4130*/  FFMA.FTZ R42, R42, UR11, -R10.reuse ;  /* 0x0000000b2a2a7c23 */ /* 0x100fe2000801080a */
[----:B------:R-:W-:Y:S01]  /*4140*/  LEA.HI R6, R6, R7, RZ, 0x3 ;  /* 0x0000000706067211 */ /* 0x000fe200078f18ff */
[----:B------:R-:W1:Y:S01]  /*4150*/  MUFU.EX2 R27, R27 ;  /* 0x0000001b001b7308 */ /* 0x000e620000000800 */
[--C-:B------:R-:W-:Y:S01]  /*4160*/  FFMA.FTZ R43, R43, UR11, -R10.reuse ;  /* 0x0000000b2b2b7c23 */ /* 0x100fe2000801080a */
[----:B------:R-:W-:Y:S01]  /*4170*/  LOP3.LUT R13, R16, 0x7ffffc00, RZ, 0xc0, !PT ;  /* 0x7ffffc00100d7812 */ /* 0x000fe200078ec0ff */
[--C-:B------:R-:W-:Y:S01]  /*4180*/  FFMA.FTZ R46, R46, UR11, -R10.reuse ;  /* 0x0000000b2e2e7c23 */ /* 0x100fe2000801080a */
[C---:B------:R-:W-:Y:S01]  /*4190*/  LOP3.LUT R8, R6.reuse, 0xfffffff8, RZ, 0xc0, !PT ;  /* 0xfffffff806087812 */ /* 0x040fe200078ec0ff */
[--C-:B------:R-:W-:Y:S01]  /*41a0*/  FFMA.FTZ R47, R47, UR11, -R10.reuse ;  /* 0x0000000b2f2f7c23 */ /* 0x100fe2000801080a */
[----:B------:R-:W-:Y:S01]  /*41b0*/  SHF.L.U32 R6, R6, 0x6, RZ ;  /* 0x0000000606067819 */ /* 0x000fe200000006ff */
[----:B------:R-:W-:Y:S01]  /*41c0*/  FFMA.FTZ R50, R50, UR11, -R10 ;  /* 0x0000000b32327c23 */ /* 0x000fe2000801080a */
[----:B------:R-:W-:Y:S01]  /*41d0*/  IADD3 R8, R7, -R8, RZ ;  /* 0x8000000807087210 */ /* 0x000fe20007ffe0ff */
[----:B------:R-:W-:Y:S01]  /*41e0*/  MUFU.EX2 R30, R30 ;  /* 0x0000001e001e7308 */ /* 0x000fe20000000800 */
[----:B------:R-:W-:Y:S01]  /*41f0*/  SHF.R.S32.HI R7, RZ, 0x4, R4 ;  /* 0x00000004ff077819 */ /* 0x000fe20000011404 */
[--C-:B------:R-:W-:Y:S01]  /*4200*/  FFMA.FTZ R51, R51, UR11, -R10.reuse ;  /* 0x0000000b33337c23 */ /* 0x100fe2000801080a */
[----:B------:R-:W-:Y:S01]  /*4210*/  LOP3.LUT R6, R6, 0x7ffffe00, RZ, 0xc0, !PT ;  /* 0x7ffffe0006067812 */ /* 0x000fe200078ec0ff */
[C---:B------:R-:W-:Y:S01]  /*4220*/  IMAD.SHL.U32 R4, R8.reuse, 0x40, RZ ;  /* 0x0000004008047824 */ /* 0x040fe200078e00ff */
[C---:B------:R-:W-:Y:S01]  /*4230*/  LOP3.LUT P1, RZ, R8.reuse, 0x4, RZ, 0xc0, !PT ;  /* 0x0000000408ff7812 */ /* 0x040fe2000782c0ff */
[----:B------:R-:W-:Y:S01]  /*4240*/  IMAD.SHL.U32 R7, R7, 0x8, RZ ;  /* 0x0000000807077824 */ /* 0x000fe200078e00ff */
[----:B------:R-:W-:Y:S01]  /*4250*/  LOP3.LUT P2, RZ, R8, 0x2, RZ, 0xc0, !PT ;  /* 0x0000000208ff7812 */ /* 0x000fe2000784c0ff */
[----:B------:R-:W2:Y:S01]  /*4260*/  MUFU.EX2 R31, R31 ;  /* 0x0000001f001f7308 */ /* 0x000ea20000000800 */
[----:B------:R-:W-:Y:S01]  /*4270*/  LOP3.LUT R4, R4, 0x1c0, RZ, 0xc0, !PT ;  /* 0x000001c004047812 */ /* 0x000fe200078ec0ff */
[--C-:B------:R-:W-:Y:S01]  /*4280*/  FFMA.FTZ R54, R54, UR11, -R10.reuse ;  /* 0x0000000b36367c23 */ /* 0x100fe2000801080a */
[----:B------:R-:W-:Y:S01]  /*4290*/  FFMA.FTZ R10, R55, UR11, -R10 ;  /* 0x0000000b370a7c23 */ /* 0x000fe2000801080a */
[----:B-1----:R-:W-:-:S02]  /*42a0*/  F2FP.F16.F32.PACK_AB R153, R27, R26 ;  /* 0x0000001a1b99723e */ /* 0x002fc400000000ff */
[----:B------:R-:W-:Y:S02]  /*42b0*/  LOP3.LUT R7, R4, 0x8, R7, 0xf8, !PT ;  /* 0x0000000804077812 */ /* 0x000fe400078ef807 */
[----:B------:R-:W-:Y:S01]  /*42c0*/  SHF.R.U32.HI R4, RZ, 0x3, R4 ;  /* 0x00000003ff047819 */ /* 0x000fe20000011604 */
[----:B------:R-:W-:Y:S01]  /*42d0*/  MUFU.EX2 R34, R34 ;  /* 0x0000002200227308 */ /* 0x000fe20000000800 */
[----:B------:R-:W-:Y:S02]  /*42e0*/  F2FP.F16.F32.PACK_AB R156, R33, R32 ;  /* 0x00000020219c723e */ /* 0x000fe400000000ff */
[----:B------:R-:W-:Y:S01]  /*42f0*/  LOP3.LUT R12, R7, R4, RZ, 0x3c, !PT ;  /* 0x00000004070c7212 */ /* 0x000fe200078e3cff */
[----:B------:R-:W-:Y:S01]  /*4300*/  FADD.FTZ R7, R24, R25 ;  /* 0x0000001918077221 */ /* 0x000fe20000010000 */
[----:B------:R-:W-:Y:S02]  /*4310*/  F2FP.F16.F32.PACK_AB R158, R37, R36 ;  /* 0x00000024259e723e */ /* 0x000fe400000000ff */
[----:B------:R-:W-:Y:S01]  /*4320*/  IADD3 R8, R12, R6, R13 ;  /* 0x000000060c087210 */ /* 0x000fe20007ffe00d */
[----:B------:R-:W-:Y:S01]  /*4330*/  FADD.FTZ R4, R28, R7 ;  /* 0x000000071c047221 */ /* 0x000fe20000010000 */
[----:B------:R-:W1:Y:S01]  /*4340*/  MUFU.EX2 R35, R35 ;  /* 0x0000002300237308 */ /* 0x000e620000000800 */
[----:B------:R-:W-:Y:S01]  /*4350*/  IMAD.MOV.U32 R12, RZ, RZ, 0x40 ;  /* 0x00000040ff0c7424 */ /* 0x000fe200078e00ff */
[----:B------:R-:W-:Y:S01]  /*4360*/  LEA R8, R8, UR41, 0x1 ;  /* 0x0000002908087c11 */ /* 0x000fe2000f8e08ff */
[----:B------:R-:W-:Y:S01]  /*4370*/  FADD.FTZ R7, R29, R4 ;  /* 0x000000041d077221 */ /* 0x000fe20000010000 */
[----:B--2---:R-:W-:-:S02]  /*4380*/  F2FP.F16.F32.PACK_AB R155, R31, R30 ;  /* 0x0000001e1f9b723e */ /* 0x004fc400000000ff */
[----:B------:R-:W-:Y:S01]  /*4390*/  SEL R12, R12, 0xffffffc0, !P1 ;  /* 0xffffffc00c0c7807 */ /* 0x000fe20004800000 */
[----:B------:R-:W-:Y:S01]  /*43a0*/  FADD.FTZ R4, R32, R7 ;  /* 0x0000000720047221 */ /* 0x000fe20000010000 */
[----:B------:R-:W-:Y:S01]  /*43b0*/  FADD.FTZ R7, R26, R27 ;  /* 0x0000001b1a077221 */ /* 0x000fe20000010000 */
[----:B------:R-:W2:Y:S01]  /*43c0*/  MUFU.EX2 R40, R40 ;  /* 0x0000002800287308 */ /* 0x000ea20000000800 */
[----:B------:R3:W-:Y:S01]  /*43d0*/  STSM.16.M88.4 [R8+0x26800], R152 ;  /* 0x0268009808007844 */ /* 0x0007e20000000200 */
[----:B------:R-:W-:Y:S01]  /*43e0*/  FADD.FTZ R13, R33, R4 ;  /* 0x00000004210d7221 */ /* 0x000fe20000010000 */
[----:B------:R-:W-:-:S03]  /*43f0*/  FADD.FTZ R4, R30, R7 ;  /* 0x000000071e047221 */ /* 0x000fc60000010000 */
[----:B------:R-:W-:Y:S01]  /*4400*/  FADD.FTZ R6, R36, R13 ;  /* 0x0000000d24067221 */ /* 0x000fe20000010000 */
[----:B------:R-:W-:Y:S01]  /*4410*/  FADD.FTZ R7, R31, R4 ;  /* 0x000000041f077221 */ /* 0x000fe20000010000 */
[----:B------:R-:W4:Y:S01]  /*4420*/  MUFU.EX2 R38, R38 ;  /* 0x0000002600267308 */ /* 0x000f220000000800 */
[----:B-1----:R-:W-:Y:S01]  /*4430*/  F2FP.F16.F32.PACK_AB R157, R35, R34 ;  /* 0x00000022239d723e */ /* 0x002fe200000000ff */
[----:B------:R-:W-:Y:S01]  /*4440*/  FADD.FTZ R13, R37, R6 ;  /* 0x00000006250d7221 */ /* 0x000fe20000010000 */
[----:B------:R-:W-:-:S04]  /*4450*/  FADD.FTZ R4, R34, R7 ;  /* 0x0000000722047221 */ /* 0x000fc80000010000 */
[----:B------:R-:W-:Y:S01]  /*4460*/  FADD.FTZ R7, R35, R4 ;  /* 0x0000000423077221 */ /* 0x000fe20000010000 */
[----:B------:R-:W1:Y:S01]  /*4470*/  MUFU.EX2 R41, R41 ;  /* 0x0000002900297308 */ /* 0x000e620000000800 */
[----:B--2---:R-:W-:-:S07]  /*4480*/  FADD.FTZ R6, R40, R13 ;  /* 0x0000000d28067221 */ /* 0x004fce0000010000 */
[----:B------:R-:W2:Y:S01]  /*4490*/  MUFU.EX2 R39, R39 ;  /* 0x0000002700277308 */ /* 0x000ea20000000800 */
[----:B----4-:R-:W-:Y:S01]  /*44a0*/  FADD.FTZ R4, R38, R7 ;  /* 0x0000000726047221 */ /* 0x010fe20000010000 */
[----:B------:R-:W-:-:S06]  /*44b0*/  VIADD R7, R8, 0x26820 ;  /* 0x0002682008077836 */ /* 0x000fcc0000000000 */
[----:B------:R-:W4:Y:S01]  /*44c0*/  MUFU.EX2 R42, R42 ;  /* 0x0000002a002a7308 */ /* 0x000f220000000800 */
[C---:B-1----:R-:W-:Y:S01]  /*44d0*/  FADD.FTZ R17, R41.reuse, R6 ;  /* 0x0000000629117221 */ /* 0x042fe20000010000 */
[----:B------:R-:W-:Y:S01]  /*44e0*/  VIADD R6, R8, 0x26800 ;  /* 0x0002680008067836 */ /* 0x000fe20000000000 */
[----:B------:R-:W-:-:S04]  /*44f0*/  F2FP.F16.F32.PACK_AB R160, R41, R40 ;  /* 0x0000002829a0723e */ /* 0x000fc800000000ff */
[C---:B------:R-:W-:Y:S01]  /*4500*/  @P2 IADD3 R7, R6.reuse, -0x20, RZ ;  /* 0xffffffe006072810 */ /* 0x040fe20007ffe0ff */
[----:B------:R-:W1:Y:S01]  /*4510*/  MUFU.EX2 R43, R43 ;  /* 0x0000002b002b7308 */ /* 0x000e620000000800 */
[C---:B--2---:R-:W-:Y:S01]  /*4520*/  FADD.FTZ R15, R39.reuse, R4 ;  /* 0x00000004270f7221 */ /* 0x044fe20000010000 */
[----:B------:R-:W-:Y:S01]  /*4530*/  IMAD.IADD R6, R6, 0x1, R12 ;  /* 0x0000000106067824 */ /* 0x000fe200078e020c */
[----:B------:R-:W-:-:S05]  /*4540*/  F2FP.F16.F32.PACK_AB R159, R39, R38 ;  /* 0x00000026279f723e */ /* 0x000fca00000000ff */
[----:B------:R-:W2:Y:S01]  /*4550*/  MUFU.EX2 R44, R44 ;  /* 0x0000002c002c7308 */ /* 0x000ea20000000800 */
[----:B----4-:R-:W-:Y:S01]  /*4560*/  FADD.FTZ R4, R42, R15 ;  /* 0x0000000f2a047221 */ /* 0x010fe20000010000 */
[----:B------:R3:W-:Y:S06]  /*4570*/  STSM.16.M88.4 [R7], R156 ;  /* 0x0000009c07007844 */ /* 0x0007ec0000000200 */
[----:B------:R-:W-:Y:S01]  /*4580*/  MUFU.EX2 R46, R46 ;  /* 0x0000002e002e7308 */ /* 0x000fe20000000800 */
[C---:B-1----:R-:W-:Y:S01]  /*4590*/  FADD.FTZ R15, R43.reuse, R4 ;  /* 0x000000042b0f7221 */ /* 0x042fe20000010000 */
[----:B------:R-:W-:Y:S01]  /*45a0*/  IMAD.IADD R4, R12, 0x1, R7 ;  /* 0x000000010c047824 */ /* 0x000fe200078e0207 */
[----:B------:R-:W-:-:S05]  /*45b0*/  F2FP.F16.F32.PACK_AB R161, R43, R42 ;  /* 0x0000002a2ba1723e */ /* 0x000fca00000000ff */
[----:B------:R-:W1:Y:S01]  /*45c0*/  MUFU.EX2 R45, R45 ;  /* 0x0000002d002d7308 */ /* 0x000e620000000800 */
[----:B--2---:R-:W-:-:S07]  /*45d0*/  FADD.FTZ R12, R44, R17 ;  /* 0x000000112c0c7221 */ /* 0x004fce0000010000 */
[----:B------:R-:W2:Y:S08]  /*45e0*/  MUFU.EX2 R47, R47 ;  /* 0x0000002f002f7308 */ /* 0x000eb00000000800 */
[----:B------:R-:W-:Y:S01]  /*45f0*/  MUFU.EX2 R48, R48 ;  /* 0x0000003000307308 */ /* 0x000fe20000000800 */
[C---:B-1----:R-:W-:Y:S01]  /*4600*/  F2FP.F16.F32.PACK_AB R162, R45.reuse, R44 ;  /* 0x0000002c2da2723e */ /* 0x042fe200000000ff */
[----:B------:R-:W-:-:S06]  /*4610*/  FADD.FTZ R45, R45, R12 ;  /* 0x0000000c2d2d7221 */ /* 0x000fcc0000010000 */
[----:B------:R-:W1:Y:S01]  /*4620*/  MUFU.EX2 R49, R49 ;  /* 0x0000003100317308 */ /* 0x000e620000000800 */
[----:B--2---:R-:W-:-:S05]  /*4630*/  F2FP.F16.F32.PACK_AB R163, R47, R46 ;  /* 0x0000002e2fa3723e */ /* 0x004fca00000000ff */
[----:B------:R3:W-:Y:S02]  /*4640*/  STSM.16.M88.4 [R6], R160 ;  /* 0x000000a006007844 */ /* 0x0007e40000000200 */
[----:B------:R-:W-:Y:S08]  /*4650*/  MUFU.EX2 R50, R50 ;  /* 0x0000003200327308 */ /* 0x000ff00000000800 */
[----:B------:R-:W2:Y:S01]  /*4660*/  MUFU.EX2 R51, R51 ;  /* 0x0000003300337308 */ /* 0x000ea20000000800 */
[----:B-1----:R-:W-:Y:S01]  /*4670*/  F2FP.F16.F32.PACK_AB R164, R49, R48 ;  /* 0x0000003031a4723e */ /* 0x002fe200000000ff */
[----:B------:R-:W-:-:S04]  /*4680*/  FADD.FTZ R48, R48, R45 ;  /* 0x0000002d30307221 */ /* 0x000fc80000010000 */
[----:B------:R-:W-:Y:S02]  /*4690*/  FADD.FTZ R49, R49, R48 ;  /* 0x0000003031317221 */ /* 0x000fe40000010000 */
[----:B------:R-:W1:Y:S08]  /*46a0*/  MUFU.EX2 R52, R52 ;  /* 0x0000003400347308 */ /* 0x000e700000000800 */
[----:B------:R-:W-:Y:S01]  /*46b0*/  MUFU.EX2 R54, R54 ;  /* 0x0000003600367308 */ /* 0x000fe20000000800 */
[----:B--2---:R-:W-:-:S07]  /*46c0*/  F2FP.F16.F32.PACK_AB R165, R51, R50 ;  /* 0x0000003233a5723e */ /* 0x004fce00000000ff */
[----:B------:R2:W4:Y:S01]  /*46d0*/  MUFU.EX2 R13, R10 ;  /* 0x0000000a000d7308 */ /* 0x0005220000000800 */
[----:B-1----:R-:W-:Y:S01]  /*46e0*/  F2FP.F16.F32.PACK_AB R166, R11, R52 ;  /* 0x000000340ba6723e */ /* 0x002fe200000000ff */
[----:B--2---:R-:W-:-:S04]  /*46f0*/  FADD.FTZ R10, R46, R15 ;  /* 0x0000000f2e0a7221 */ /* 0x004fc80000010000 */
[----:B------:R-:W-:Y:S01]  /*4700*/  FADD.FTZ R47, R47, R10 ;  /* 0x0000000a2f2f7221 */ /* 0x000fe20000010000 */
[----:B------:R-:W-:-:S03]  /*4710*/  FADD.FTZ R10, R52, R49 ;  /* 0x00000031340a7221 */ /* 0x000fc60000010000 */
[----:B------:R-:W-:Y:S01]  /*4720*/  FADD.FTZ R50, R50, R47 ;  /* 0x0000002f32327221 */ /* 0x000fe20000010000 */
[----:B----4-:R-:W-:Y:S01]  /*4730*/  F2FP.F16.F32.PACK_AB R167, R13, R54 ;  /* 0x000000360da7723e */ /* 0x010fe200000000ff */
[----:B------:R-:W-:Y:S02]  /*4740*/  FADD.FTZ R10, R11, R10 ;  /* 0x0000000a0b0a7221 */ /* 0x000fe40000010000 */
[----:B------:R-:W-:Y:S02]  /*4750*/  FADD.FTZ R51, R51, R50 ;  /* 0x0000003233337221 */ /* 0x000fe40000010000 */
[----:B------:R3:W-:Y:S02]  /*4760*/  STSM.16.M88.4 [R4], R164 ;  /* 0x000000a404007844 */ /* 0x0007e40000000200 */
[----:B------:R-:W-:-:S04]  /*4770*/  FADD.FTZ R54, R54, R51 ;  /* 0x0000003336367221 */ /* 0x000fc80000010000 */
[----:B------:R-:W-:Y:S01]  /*4780*/  FADD.FTZ R11, R13, R54 ;  /* 0x000000360d0b7221 */ /* 0x000fe20000010000 */
[----:B------:R-:W-:Y:S06]  /*4790*/  @!P0 BRA `(.L_x_30) ;  /* 0x0000000000048947 */ /* 0x000fec0003800000 */
[----:B------:R-:W-:Y:S01]  /*47a0*/  BPT.TRAP 0x1 ;  /* 0x000000040000795c */ /* 0x000fe20000300000 */
.L_x_30:
[----:B------:R1:W2:Y:S01]  /*47b0*/  SYNCS.PHASECHK.TRANS64.TRYWAIT P1, [UR41+0x28c50], R9 ;  /* 0x028c5009ff0075a7 */ /* 0x0002a20008020169 */
[----:B------:R-:W-:Y:S05]  /*47c0*/  @!P0 BRA `(.L_x_31) ;  /* 0x0000000000048947 */ /* 0x000fea0003800000 */
[----:B------:R-:W-:Y:S01]  /*47d0*/  BPT.TRAP 0x1 ;  /* 0x000000040000795c */ /* 0x000fe20000300000 */
.L_x_31:
[----:B------:R-:W-:Y:S01]  /*47e0*/  ULOP3.LUT UR24, UR45, 0x2000000, URZ, 0xfc, !UPT ;  /* 0x020000002d187892 */ /* 0x000fe2000f8efc3f */
[----:B--2---:R-:W-:Y:S11]  /*47f0*/  @P1 BRA `(.L_x_32) ;  /* 0x0000000000081947 */ /* 0x004ff60003800000 */
[----:B------:R-:W2:Y:S02]  /*4800*/  SYNCS.PHASECHK.TRANS64.TRYWAIT P1, [UR41+0x28c50], R9 ;  /* 0x028c5009ff0075a7 */ /* 0x000ea40008020169 */
[----:B--2---:R-:W-:Y:S05]  /*4810*/  @!P1 BRA `(.L_x_33) ;  /* 0x0000008400989947 */ /* 0x004fea0003800000 */
.L_x_32:
[----:B------:R-:W-:Y:S01]  /*4820*/  WARPGROUP.ARRIVE ;  /* 0x00000000000079c5 */ /* 0x000fe20000000000 */
[----:B------:R-:W-:Y:S01]  /*4830*/  UMOV UR14, UR24 ;  /* 0x00000018000e7c82 */ /* 0x000fe20008000000 */
[----:B------:R-:W-:Y:S01]  /*4840*/  UMOV UR15, 0x40000040 ;  /* 0x40000040000f7882 */ /* 0x000fe20000000000 */
[----:B------:R-:W-:-:S03]  /*4850*/  UIADD3 UR4, UR24, 0x80, URZ ;  /* 0x0000008018047890 */ /* 0x000fc6000fffe03f */
[----:B------:R-:W-:Y:S01]  /*4860*/  HGMMA.64x256x16.F32 R24, R152, gdesc[UR12].tnspB, RZ, !UPT, gsb0 ;  /* 0x43e0000c98187df0 */ /* 0x000fe2000c0008ff */
[----:B------:R-:W-:-:S03]  /*4870*/  UMOV UR15, 0x40000040 ;  /* 0x40000040000f7882 */ /* 0x000fc60000000000 */
[----:B------:R-:W-:Y:S01]  /*4880*/  UMOV UR14, UR4 ;  /* 0x00000004000e7c82 */ /* 0x000fe20008000000 */
[----:B------:R-:W-:Y:S01]  /*4890*/  UIADD3 UR4, UR24, 0x100, URZ ;  /* 0x0000010018047890 */ /* 0x000fe2000fffe03f */
[----:B------:R-:W-:Y:S02]  /*48a0*/  WARPGROUP.DEPBAR.LE gsb0, 0x0 ;  /* 0x00008000000079c5 */ /* 0x000fe40000010000 */
[----:B------:R-:W-:-:S15]  /*48b0*/  WARPGROUP.ARRIVE ;  /* 0x00000000000079c5 */ /* 0x000fde0000000000 */
[----:B------:R-:W-:-:S05]  /*48c0*/  NOP ;  /* 0x0000000000007918 */ /* 0x000fca0000000000 */
[----:B------:R-:W-:Y:S01]  /*48d0*/  HGMMA.64x256x16.F32 R24, R156, gdesc[UR12].tnspB, R24, gsb0 ;  /* 0x43e0000c9c187df0 */ /* 0x000fe20008000818 */
[----:B------:R-:W-:Y:S01]  /*48e0*/  UMOV UR14, UR4 ;  /* 0x00000004000e7c82 */ /* 0x000fe20008000000 */
[----:B------:R-:W-:Y:S01]  /*48f0*/  UMOV UR15, 0x40000040 ;  /* 0x40000040000f7882 */ /* 0x000fe20000000000 */
[----:B------:R-:W-:Y:S01]  /*4900*/  UIADD3 UR4, UR24, 0x180, URZ ;  /* 0x0000018018047890 */ /* 0x000fe2000fffe03f */
[----:B------:R-:W-:Y:S02]  /*4910*/  WARPGROUP.DEPBAR.LE gsb0, 0x0 ;  /* 0x00008000000079c5 */ /* 0x000fe40000010000 */
[----:B------:R-:W-:-:S15]  /*4920*/  WARPGROUP.ARRIVE ;  /* 0x00000000000079c5 */ /* 0x000fde0000000000 */
[----:B------:R-:W-:-:S07]  /*4930*/  NOP ;  /* 0x0000000000007918 */ /* 0x000fce0000000000 */
[----:B------:R-:W-:Y:S01]  /*4940*/  HGMMA.64x256x16.F32 R24, R160, gdesc[UR12].tnspB, R24, gsb0 ;  /* 0x43e0000ca0187df0 */ /* 0x000fe20008000818 */
[----:B------:R-:W-:Y:S01]  /*4950*/  UMOV UR14, UR4 ;  /* 0x00000004000e7c82 */ /* 0x000fe20008000000 */
[----:B------:R-:W-:Y:S01]  /*4960*/  UMOV UR15, 0x40000040 ;  /* 0x40000040000f7882 */ /* 0x000fe20000000000 */
[----:B------:R-:W-:Y:S01]  /*4970*/  UMOV UR4, URZ ;  /* 0x0000003f00047c82 */ /* 0x000fe20008000000 */
[----:B------:R-:W-:Y:S02]  /*4980*/  WARPGROUP.DEPBAR.LE gsb0, 0x0 ;  /* 0x00008000000079c5 */ /* 0x000fe40000010000 */
[----:B------:R-:W-:-:S15]  /*4990*/  WARPGROUP.ARRIVE ;  /* 0x00000000000079c5 */ /* 0x000fde0000000000 */
[----:B------:R-:W-:-:S07]  /*49a0*/  NOP ;  /* 0x0000000000007918 */ /* 0x000fce0000000000 */
[----:B------:R-:W-:Y:S03]  /*49b0*/  HGMMA.64x256x16.F32 R24, R164, gdesc[UR12].tnspB, R24, gsb0 ;  /* 0x43e0000ca4187df0 */ /* 0x000fe60008000818 */
[----:B------:R-:W-:Y:S02]  /*49c0*/  WARPGROUP.DEPBAR.LE gsb0, 0x0 ;  /* 0x00008000000079c5 */ /* 0x000fe40000010000 */
[----:B------:R-:W-:Y:S01]  /*49d0*/  @!PT LDS RZ, [RZ] ;  /* 0x00000000fffff984 */ /* 0x000fe20000000800 */
[----:B------:R-:W-:Y:S01]  /*49e0*/  @!PT LDS RZ, [RZ] ;  /* 0x00000000fffff984 */ /* 0x000fe20000000800 */
[----:B------:R-:W-:Y:S01]  /*49f0*/  @!PT LDS RZ, [RZ] ;  /* 0x00000000fffff984 */ /* 0x000fe20000000800 */
[----:B------:R-:W-:Y:S01]  /*4a00*/  @!PT LDS RZ, [RZ] ;  /* 0x00000000fffff984 */ /* 0x000fe20000000800 */
[----:B------:R4:W-:Y:S06]  /*4a10*/  MEMBAR.ALL.CTA ;  /* 0x0000000000007992 */ /* 0x0009ec0000008000 */
[----:B----4-:R-:W4:Y:S02]  /*4a20*/  FENCE.VIEW.ASYNC.S ;  /* 0x00000000000073c6 */ /* 0x010f240000000000 */
[----:B----4-:R-:W-:Y:S01]  /*4a30*/  NOP ;  /* 0x0000000000007918 */ /* 0x010fe20000000000 */
[----:B------:R-:W-:Y:S06]  /*4a40*/  BAR.ARV 0xe, 0x100 ;  /* 0x0384000000007b1d */ /* 0x000fec0000002000 */
[----:B------:R-:W-:Y:S05]  /*4a50*/  @!P0 BRA `(.L_x_34) ;  /* 0x0000000000048947 */ /* 0x000fea0003800000 */
[----:B------:R-:W-:Y:S01]  /*4a60*/  BPT.TRAP 0x1 ;  /* 0x000000040000795c */ /* 0x000fe20000300000 */
.L_x_34:
[----:B------:R-:W-:Y:S02]  /*4a70*/  UIADD3 UR44, UR44, -0x2, URZ ;  /* 0xfffffffe2c2c7890 */ /* 0x000fe4000fffe03f */
[----:B------:R-:W-:Y:S02]  /*4a80*/  UIADD3 UR5, UR41, 0x28c60, URZ ;  /* 0x00028c6029057890 */ /* 0x000fe4000fffe03f */
[----:B------:R-:W-:Y:S02]  /*4a90*/  UISETP.GE.AND UP0, UPT, UR44, UR40, UPT ;  /* 0x000000282c00728c */ /* 0x000fe4000bf06270 */
[----:B------:R-:W-:-:S04]  /*4aa0*/  UPRMT UR5, UR42, 0x654, UR5 ;  /* 0x000006542a057896 */ /* 0x000fc80008000005 */
[----:B------:R-:W-:-:S05]  /*4ab0*/  PLOP3.LUT P1, PT, PT, PT, UP0, 0x80, 0x0 ;  /* 0x000000000000781c */ /* 0x000fca0003f2f008 */
[----:B------:R-:W-:Y:S08]  /*4ac0*/  SYNCS.ARRIVE.TRANS64.RED.A1T0 RZ, [UR5], RZ ;  /* 0x000000ffffff79a7 */ /* 0x000ff00008100405 */
[----:B------:R-:W-:Y:S05]  /*4ad0*/  @!P1 BRA `(.L_x_35) ;  /* 0x0000001800409947 */ /* 0x000fea0003800000 */
[----:B------:R-:W-:Y:S01]  /*4ae0*/  UMOV UR4, URZ ;  /* 0x0000003f00047c82 */ /* 0x000fe20008000000 */
[----:B------:R-:W-:Y:S01]  /*4af0*/  UMOV UR5, URZ ;  /* 0x0000003f00057c82 */ /* 0x000fe20008000000 */
[----:B------:R-:W-:-:S05]  /*4b00*/  ULDC UR27, c[0x0][0x988] ;  /* 0x00026200001b7ab9 */ /* 0x000fca0000000800 */
.L_x_46:
[----:B------:R-:W-:Y:S01]  /*4b10*/  UIADD3 UR7, UR5, 0x1, URZ ;  /* 0x0000000105077890 */ /* 0x000fe2000fffe03f */
[----:B012---:R-:W-:Y:S01]  /*4b20*/  IMAD.U32 R9, RZ, RZ, UR44 ;  /* 0x0000002cff097e24 */ /* 0x007fe2000f8e00ff */
[----:B------:R-:W-:Y:S02]  /*4b30*/  UIADD3 UR44, UR44, -0x1, URZ ;  /* 0xffffffff2c2c7890 */ /* 0x000fe4000fffe03f */
[----:B------:R-:W-:Y:S02]  /*4b40*/  UISETP.NE.AND UP0, UPT, UR7, 0x2, UPT ;  /* 0x000000020700788c */ /* 0x000fe4000bf05270 */
[----:B------:R-:W-:Y:S02]  /*4b50*/  ISETP.GT.AND P1, PT, R9, UR40, PT ;  /* 0x0000002809007c0c */ /* 0x000fe4000bf24270 */
[----:B------:R-:W-:Y:S02]  /*4b60*/  USEL UR10, URZ, 0x1, UP0 ;  /* 0x000000013f0a7887 */ /* 0x000fe40008000000 */
[----:B------:R-:W-:-:S02]  /*4b70*/  USEL UR25, UR7, URZ, UP0 ;  /* 0x0000003f07197287 */ /* 0x000fc40008000000 */
[----:B------:R-:W-:Y:S01]  /*4b80*/  ULOP3.LUT UR4, UR4, UR10, URZ, 0x3c, !UPT ;  /* 0x0000000a04047292 */ /* 0x000fe2000f8e3c3f */
[----:B------:R-:W-:Y:S11]  /*4b90*/  @!P0 BRA `(.L_x_36) ;  /* 0x0000000000048947 */ /* 0x000ff60003800000 */
[----:B------:R-:W-:Y:S01]  /*4ba0*/  BPT.TRAP 0x1 ;  /* 0x000000040000795c */ /* 0x000fe20000300000 */
.L_x_36:
[----:B------:R-:W-:Y:S01]  /*4bb0*/  ULEA UR26, UR25, UR41, 0x3 ;  /* 0x00000029191a7291 */ /* 0x000fe2000f8e183f */
[----:B------:R-:W-:-:S04]  /*4bc0*/  MOV R9, UR4 ;  /* 0x0000000400097c02 */ /* 0x000fc80008000f00 */
[----:B------:R-:W-:-:S04]  /*4bd0*/  SHF.L.U32 R9, R9, 0x1f, RZ ;  /* 0x0000001f09097819 */ /* 0x000fc800000006ff */
[----:B------:R0:W1:Y:S01]  /*4be0*/  SYNCS.PHASECHK.TRANS64.TRYWAIT P2, [UR26+0x28c30], R9 ;  /* 0x028c3009ff0075a7 */ /* 0x000062000804015a */
[----:B------:R-:W-:Y:S05]  /*4bf0*/  @!P0 BRA `(.L_x_37) ;  /* 0x0000000000048947 */ /* 0x000fea0003800000 */
[----:B------:R-:W-:Y:S01]  /*4c00*/  BPT.TRAP 0x1 ;  /* 0x000000040000795c */ /* 0x000fe20000300000 */
.L_x_37:
[----:B-1----:R-:W-:Y:S05]  /*4c10*/  @P2 BRA `(.L_x_38) ;  /* 0x0000000000082947 */ /* 0x002fea0003800000 */
[----:B------:R-:W1:Y:S02]  /*4c20*/  SYNCS.PHASECHK.TRANS64.TRYWAIT P2, [UR26+0x28c30], R9 ;  /* 0x028c3009ff0075a7 */ /* 0x000e64000804015a */
[----:B-1----:R-:W-:Y:S05]  /*4c30*/  @!P2 BRA `(.L_x_39) ;  /* 0x0000008000a8a947 */ /* 0x002fea0003800000 */
.L_x_38:
[----:B------:R-:W-:Y:S01]  /*4c40*/  ULEA UR10, UR25, UR6, 0x9 ;  /* 0x00000006190a7291 */ /* 0x000fe2000f8e483f */
[----:B---3--:R-:W-:Y:S01]  /*4c50*/  WARPGROUP.ARRIVE ;  /* 0x00000000000079c5 */ /* 0x008fe20000000000 */
[----:B------:R-:W-:Y:S01]  /*4c60*/  UMOV UR11, 0x40000040 ;  /* 0x40000040000b7882 */ /* 0x000fe20000000000 */
[----:B------:R-:W-:Y:S01]  /*4c70*/  UMOV UR15, 0x40000040 ;  /* 0x40000040000f7882 */ /* 0x000fe20000000000 */
[----:B------:R-:W-:Y:S02]  /*4c80*/  UIADD3 UR14, UR10, 0x2, URZ ;  /* 0x000000020a0e7890 */ /* 0x000fe4000fffe03f */
[----:B------:R-:W-:Y:S01]  /*4c90*/  UIADD3 UR18, UR10, 0x4, URZ ;  /* 0x000000040a127890 */ /* 0x000fe2000fffe03f */
[----:B------:R-:W-:Y:S02]  /*4ca0*/  UMOV UR19, 0x40000040 ;  /* 0x4000004000137882 */ /* 0x000fe40000000000 */
[----:B------:R-:W-:Y:S01]  /*4cb0*/  HGMMA.64x64x16.F32 R152, gdesc[UR8], RZ, !UPT, gsb0 ;  /* 0x00e00000089879f0 */ /* 0x000fe2000c0008ff */
[----:B------:R-:W-:Y:S01]  /*4cc0*/  UIADD3 UR22, UR10, 0x6, URZ ;  /* 0x000000060a167890 */ /* 0x000fe2000fffe03f */
[----:B------:R-:W-:Y:S01]  /*4cd0*/  UMOV UR23, 0x40000040 ;  /* 0x4000004000177882 */ /* 0x000fe20000000000 */
[----:B------:R-:W-:-:S02]  /*4ce0*/  WARPGROUP.DEPBAR.LE gsb0, 0x0 ;  /* 0x00008000000079c5 */ /* 0x000fc40000010000 */
        /* <DEDUP_REMOVED lines=11> */
.L_x_40:
[----:B-1----:R-:W-:Y:S01]  /*4da0*/  FMNMX.FTZ R12, R152, R3, !PT ;  /* 0x00000003980c7209 */ /* 0x002fe20007810000 */
[----:B------:R-:W-:Y:S01]  /*4db0*/  UMOV UR11, UR27 ;  /* 0x0000001b000b7c82 */ /* 0x000fe20008000000 */
[----:B------:R-:W-:Y:S01]  /*4dc0*/  ISETP.NE.AND P2, PT, R0, RZ, PT ;  /* 0x000000ff0000720c */ /* 0x000fe20003f45270 */
[----:B------:R-:W-:Y:S01]  /*4dd0*/  UIADD3 UR7, UR26, 0x28c40, URZ ;  /* 0x00028c401a077890 */ /* 0x000fe2000fffe03f */
[----:B------:R-:W-:-:S03]  /*4de0*/  FMNMX.FTZ R13, R153, R12, !PT ;  /* 0x0000000c990d7209 */ /* 0x000fc60007810000 */
[----:B------:R-:W-:Y:S01]  /*4df0*/  UPRMT UR7, UR42, 0x654, UR7 ;  /* 0x000006542a077896 */ /* 0x000fe20008000007 */
[----:B------:R-:W-:-:S04]  /*4e00*/  FMNMX.FTZ R12, R156, R13, !PT ;  /* 0x0000000d9c0c7209 */ /* 0x000fc80007810000 */
[----:B------:R-:W-:-:S04]  /*4e10*/  FMNMX.FTZ R13, R157, R12, !PT ;  /* 0x0000000c9d0d7209 */ /* 0x000fc80007810000 */
[----:B------:R-:W-:Y:S01]  /*4e20*/  FMNMX.FTZ R12, R160, R13, !PT ;  /* 0x0000000da00c7209 */ /* 0x000fe20007810000 */
[----:B------:R-:W-:Y:S03]  /*4e30*/  SYNCS.ARRIVE.TRANS64.RED.A1T0 RZ, [UR7], RZ ;  /* 0x000000ffffff79a7 */ /* 0x000fe60008100407 */
[----:B------:R-:W-:-:S04]  /*4e40*/  FMNMX.FTZ R13, R161, R12, !PT ;  /* 0x0000000ca10d7209 */ /* 0x000fc80007810000 */
        /* <DEDUP_REMOVED lines=9> */
[----:B------:R-:W-:-:S05]  /*4ee0*/  FMNMX.FTZ R15, R181, R12, !PT ;  /* 0x0000000cb50f7209 */ /* 0x000fca0007810000 */
[----:B------:R-:W1:Y:S02]  /*4ef0*/  SHFL.BFLY PT, R12, R15, 0x2, 0x1f ;  /* 0x0c401f000f0c7f89 */ /* 0x000e6400000e0000 */
        /* <DEDUP_REMOVED lines=10> */
[----:B------:R-:W-:-:S03]  /*4fa0*/  FMNMX.FTZ R13, R167, R14, !PT ;  /* 0x0000000ea70d7209 */ /* 0x000fc60007810000 */
[----:B------:R-:W-:Y:S01]  /*4fb0*/  FMUL.FTZ R184, R12, UR11 ;  /* 0x0000000b0cb87c20 */ /* 0x000fe20008410000 */
[----:B------:R-:W-:Y:S01]  /*4fc0*/  FMNMX.FTZ R14, R170, R13, !PT ;  /* 0x0000000daa0e7209 */ /* 0x000fe20007810000 */
[----:B------:R-:W-:Y:S02]  /*4fd0*/  FADD.FTZ R3, -R12, R3 ;  /* 0x000000030c037221 */ /* 0x000fe40000010100 */
[--C-:B------:R-:W-:Y:S01]  /*4fe0*/  FFMA.FTZ R152, R152, UR11, -R184.reuse ;  /* 0x0000000b98987c23 */ /* 0x100fe200080108b8 */
[----:B------:R-:W-:Y:S01]  /*4ff0*/  FMNMX.FTZ R13, R171, R14, !PT ;  /* 0x0000000eab0d7209 */ /* 0x000fe20007810000 */
[----:B------:R-:W-:Y:S01]  /*5000*/  FMUL.FTZ R3, R3, UR11 ;  /* 0x0000000b03037c20 */ /* 0x000fe20008410000 */
[--C-:B------:R-:W-:Y:S01]  /*5010*/  FFMA.FTZ R19, R156, UR11, -R184.reuse ;  /* 0x0000000b9c137c23 */ /* 0x100fe200080108b8 */
[--C-:B------:R-:W-:Y:S01]  /*5020*/  FFMA.FTZ R156, R160, UR11, -R184.reuse ;  /* 0x0000000ba09c7c23 */ /* 0x100fe200080108b8 */
[----:B------:R-:W-:Y:S01]  /*5030*/  FMNMX.FTZ R14, R174, R13, !PT ;  /* 0x0000000dae0e7209 */ /* 0x000fe20007810000 */
[--C-:B------:R-:W-:Y:S01]  /*5040*/  FFMA.FTZ R13, R153, UR11, -R184.reuse ;  /* 0x0000000b990d7c23 */ /* 0x100fe200080108b8 */
[----:B------:R-:W-:Y:S01]  /*5050*/  MUFU.EX2 R152, R152 ;  /* 0x0000009800987308 */ /* 0x000fe20000000800 */
[--C-:B------:R-:W-:Y:S01]  /*5060*/  FFMA.FTZ R17, R161, UR11, -R184.reuse ;  /* 0x0000000ba1117c23 */ /* 0x100fe200080108b8 */
[----:B------:R-:W-:Y:S01]  /*5070*/  FMNMX.FTZ R15, R175, R14, !PT ;  /* 0x0000000eaf0f7209 */ /* 0x000fe20007810000 */
[--C-:B------:R-:W-:Y:S01]  /*5080*/  FFMA.FTZ R160, R168, UR11, -R184.reuse ;  /* 0x0000000ba8a07c23 */ /* 0x100fe200080108b8 */
[--C-:B------:R-:W-:Y:S01]  /*5090*/  FFMA.FTZ R23, R173, UR11, -R184.reuse ;  /* 0x0000000bad177c23 */ /* 0x100fe200080108b8 */
[--C-:B------:R-:W-:Y:S01]  /*50a0*/  FFMA.FTZ R180, R180, UR11, -R184.reuse ;  /* 0x0000000bb4b47c23 */ /* 0x100fe200080108b8 */
[----:B------:R-:W-:Y:S01]  /*50b0*/  FMNMX.FTZ R14, R178, R15, !PT ;  /* 0x0000000fb20e7209 */ /* 0x000fe20007810000 */
[----:B------:R-:W-:Y:S01]  /*50c0*/  FFMA.FTZ R181, R181, UR11, -R184 ;  /* 0x0000000bb5b57c23 */ /* 0x000fe200080108b8 */
[----:B------:R-:W1:Y:S02]  /*50d0*/  MUFU.EX2 R3, R3 ;  /* 0x0000000300037308 */ /* 0x000e640000000800 */
[----:B------:R-:W-:-:S04]  /*50e0*/  FMNMX.FTZ R15, R179, R14, !PT ;  /* 0x0000000eb30f7209 */ /* 0x000fc80007810000 */
[----:B------:R-:W-:Y:S01]  /*50f0*/  FMNMX.FTZ R16, R182, R15, !PT ;  /* 0x0000000fb6107209 */ /* 0x000fe20007810000 */
[--C-:B------:R-:W-:Y:S01]  /*5100*/  FFMA.FTZ R15, R157, UR11, -R184.reuse ;  /* 0x0000000b9d0f7c23 */ /* 0x100fe200080108b8 */
[----:B------:R-:W2:Y:S02]  /*5110*/  MUFU.EX2 R13, R13 ;  /* 0x0000000d000d7308 */ /* 0x000ea40000000800 */
[----:B------:R-:W-:Y:S01]  /*5120*/  FMNMX.FTZ R18, R183, R16, !PT ;  /* 0x00000010b7127209 */ /* 0x000fe20007810000 */
[--C-:B------:R-:W-:Y:S01]  /*5130*/  FFMA.FTZ R16, R164, UR11, -R184.reuse ;  /* 0x0000000ba4107c23 */ /* 0x100fe200080108b8 */
[----:B------:R-:W-:-:S03]  /*5140*/  FFMA.FTZ R164, R176, UR11, -R184 ;  /* 0x0000000bb0a47c23 */ /* 0x000fc600080108b8 */
[----:B------:R-:W3:Y:S01]  /*5150*/  SHFL.BFLY PT, R21, R18, 0x2, 0x1f ;  /* 0x0c401f0012157f89 */ /* 0x000ee200000e0000 */
[----:B------:R4:W-:Y:S01]  /*5160*/  MUFU.EX2 R14, R19 ;  /* 0x00000013000e7308 */ /* 0x0009e20000000800 */
[----:B-1----:R-:W-:Y:S01]  /*5170*/  FFMA.FTZ R10, R3, R10, R152 ;  /* 0x0000000a030a7223 */ /* 0x002fe20000010098 */
[-C--:B------:R-:W-:Y:S01]  /*5180*/  FMUL.FTZ R24, R24, R3.reuse ;  /* 0x0000000318187220 */ /* 0x080fe20000410000 */
[-C--:B------:R-:W-:Y:S01]  /*5190*/  FMUL.FTZ R25, R25, R3.reuse ;  /* 0x0000000319197220 */ /* 0x080fe20000410000 */
[-C--:B------:R-:W-:Y:S01]  /*51a0*/  FMUL.FTZ R28, R28, R3.reuse ;  /* 0x000000031c1c7220 */ /* 0x080fe20000410000 */
[-C--:B------:R-:W-:Y:S01]  /*51b0*/  FMUL.FTZ R29, R29, R3.reuse ;  /* 0x000000031d1d7220 */ /* 0x080fe20000410000 */
[-C--:B------:R-:W-:Y:S01]  /*51c0*/  FMUL.FTZ R32, R32, R3.reuse ;  /* 0x0000000320207220 */ /* 0x080fe20000410000 */
[-C--:B------:R-:W-:Y:S01]  /*51d0*/  FMUL.FTZ R33, R33, R3.reuse ;  /* 0x0000000321217220 */ /* 0x080fe20000410000 */
[----:B------:R-:W-:Y:S01]  /*51e0*/  MUFU.EX2 R15, R15 ;  /* 0x0000000f000f7308 */ /* 0x000fe20000000800 */
[--C-:B----4-:R-:W-:Y:S01]  /*51f0*/  FFMA.FTZ R19, R165, UR11, -R184.reuse ;  /* 0x0000000ba5137c23 */ /* 0x110fe200080108b8 */
[----:B--2---:R-:W-:Y:S01]  /*5200*/  F2FP.F16.F32.PACK_AB R152, R13, R152 ;  /* 0x000000980d98723e */ /* 0x004fe200000000ff */
[--C-:B------:R-:W-:Y:S01]  /*5210*/  FFMA.FTZ R165, R177, UR11, -R184.reuse ;  /* 0x0000000bb1a57c23 */ /* 0x100fe200080108b8 */
[-C--:B------:R-:W-:Y:S01]  /*5220*/  FMUL.FTZ R36, R36, R3.reuse ;  /* 0x0000000324247220 */ /* 0x080fe20000410000 */
[-C--:B------:R-:W-:Y:S01]  /*5230*/  FMUL.FTZ R37, R37, R3.reuse ;  /* 0x0000000325257220 */ /* 0x080fe20000410000 */
[-C--:B------:R-:W-:Y:S01]  /*5240*/  FMUL.FTZ R40, R40, R3.reuse ;  /* 0x0000000328287220 */ /* 0x080fe20000410000 */
[-C--:B------:R-:W-:Y:S01]  /*5250*/  FMUL.FTZ R41, R41, R3.reuse ;  /* 0x0000000329297220 */ /* 0x080fe20000410000 */
[----:B------:R-:W-:Y:S01]  /*5260*/  MUFU.EX2 R156, R156 ;  /* 0x0000009c009c7308 */ /* 0x000fe20000000800 */
[-C--:B------:R-:W-:Y:S01]  /*5270*/  FMUL.FTZ R44, R44, R3.reuse ;  /* 0x000000032c2c7220 */ /* 0x080fe20000410000 */
[-C--:B------:R-:W-:Y:S01]  /*5280*/  FMUL.FTZ R45, R45, R3.reuse ;  /* 0x000000032d2d7220 */ /* 0x080fe20000410000 */
[-C--:B------:R-:W-:Y:S01]  /*5290*/  FMUL.FTZ R48, R48, R3.reuse ;  /* 0x0000000330307220 */ /* 0x080fe20000410000 */
[-C--:B------:R-:W-:Y:S01]  /*52a0*/  FMUL.FTZ R49, R49, R3.reuse ;  /* 0x0000000331317220 */ /* 0x080fe20000410000 */
[-C--:B------:R-:W-:Y:S01]  /*52b0*/  FMUL.FTZ R52, R52, R3.reuse ;  /* 0x0000000334347220 */ /* 0x080fe20000410000 */
[----:B------:R-:W-:Y:S01]  /*52c0*/  FMUL.FTZ R53, R53, R3 ;  /* 0x0000000335357220 */ /* 0x000fe20000410000 */
[----:B---3--:R-:W-:Y:S01]  /*52d0*/  FMNMX.FTZ R22, R18, R21, !PT ;  /* 0x0000001512167209 */ /* 0x008fe20007810000 */
[--C-:B------:R-:W-:Y:S01]  /*52e0*/  FFMA.FTZ R18, R172, UR11, -R184.reuse ;  /* 0x0000000bac127c23 */ /* 0x100fe200080108b8 */
[----:B------:R-:W-:Y:S01]  /*52f0*/  MUFU.EX2 R17, R17 ;  /* 0x0000001100117308 */ /* 0x000fe20000000800 */
[----:B------:R-:W-:Y:S01]  /*5300*/  FFMA.FTZ R21, R169, UR11, -R184 ;  /* 0x0000000ba9157c23 */ /* 0x000fe200080108b8 */
[-C--:B------:R-:W-:Y:S01]  /*5310*/  FMUL.FTZ R56, R56, R3.reuse ;  /* 0x0000000338387220 */ /* 0x080fe20000410000 */
[----:B------:R-:W1:Y:S01]  /*5320*/  SHFL.BFLY PT, R153, R22, 0x1, 0x1f ;  /* 0x0c201f0016997f89 */ /* 0x000e6200000e0000 */
        /* <DEDUP_REMOVED lines=22> */
[----:B------:R-:W-:Y:S01]  /*5490*/  FMUL.FTZ R96, R96, R3 ;  /* 0x0000000360607220 */ /* 0x000fe20000410000 */
[----:B-1----:R-:W-:Y:S01]  /*54a0*/  FMNMX.FTZ R20, R22, R153, !PT ;  /* 0x0000009916147209 */ /* 0x002fe20007810000 */
[-C--:B------:R-:W-:Y:S01]  /*54b0*/  FMUL.FTZ R97, R97, R3.reuse ;  /* 0x0000000361617220 */ /* 0x080fe20000410000 */
[-C--:B------:R-:W-:Y:S01]  /*54c0*/  FMUL.FTZ R100, R100, R3.reuse ;  /* 0x0000000364647220 */ /* 0x080fe20000410000 */
[-C--:B------:R-:W-:Y:S01]  /*54d0*/  FMUL.FTZ R101, R101, R3.reuse ;  /* 0x0000000365657220 */ /* 0x080fe20000410000 */
[-C--:B------:R-:W-:Y:S01]  /*54e0*/  FMUL.FTZ R104, R104, R3.reuse ;  /* 0x0000000368687220 */ /* 0x080fe20000410000 */
[C---:B------:R-:W-:Y:S01]  /*54f0*/  FADD.FTZ R153, -R20.reuse, R5 ;  /* 0x0000000514997221 */ /* 0x040fe20000010100 */
[----:B------:R-:W-:Y:S01]  /*5500*/  FMUL.FTZ R157, R20, UR11 ;  /* 0x0000000b149d7c20 */ /* 0x000fe20008410000 */
[----:B------:R-:W-:Y:S01]  /*5510*/  MUFU.EX2 R21, R21 ;  /* 0x0000001500157308 */ /* 0x000fe20000000800 */
[----:B------:R-:W-:Y:S01]  /*5520*/  FMUL.FTZ R105, R105, R3 ;  /* 0x0000000369697220 */ /* 0x000fe20000410000 */
[----:B------:R-:W-:Y:S01]  /*5530*/  FMUL.FTZ R153, R153, UR11 ;  /* 0x0000000b99997c20 */ /* 0x000fe20008410000 */
[--C-:B------:R-:W-:Y:S01]  /*5540*/  FFMA.FTZ R154, R154, UR11, -R157.reuse ;  /* 0x0000000b9a9a7c23 */ /* 0x100fe2000801089d */
[--C-:B------:R-:W-:Y:S01]  /*5550*/  FFMA.FTZ R155, R155, UR11, -R157.reuse ;  /* 0x0000000b9b9b7c23 */ /* 0x100fe2000801089d */
[--C-:B------:R-:W-:Y:S01]  /*5560*/  FFMA.FTZ R158, R158, UR11, -R157.reuse ;  /* 0x0000000b9e9e7c23 */ /* 0x100fe2000801089d */
[--C-:B------:R-:W-:Y:S01]  /*5570*/  FFMA.FTZ R159, R159, UR11, -R157.reuse ;  /* 0x0000000b9f9f7c23 */ /* 0x100fe2000801089d */
[--C-:B------:R-:W-:Y:S01]  /*5580*/  FFMA.FTZ R162, R162, UR11, -R157.reuse ;  /* 0x0000000ba2a27c23 */ /* 0x100fe2000801089d */
[----:B------:R1:W-:Y:S01]  /*5590*/  MUFU.EX2 R168, R153 ;  /* 0x0000009900a87308 */ /* 0x0003e20000000800 */
[--C-:B------:R-:W-:Y:S01]  /*55a0*/  FFMA.FTZ R163, R163, UR11, -R157.reuse ;  /* 0x0000000ba3a37c23 */ /* 0x100fe2000801089d */
[--C-:B------:R-:W-:Y:S01]  /*55b0*/  FFMA.FTZ R166, R166, UR11, -R157.reuse ;  /* 0x0000000ba6a67c23 */ /* 0x100fe2000801089d */
[--C-:B------:R-:W-:Y:S01]  /*55c0*/  FFMA.FTZ R167, R167, UR11, -R157.reuse ;  /* 0x0000000ba7a77c23 */ /* 0x100fe2000801089d */
[--C-:B------:R-:W-:Y:S01]  /*55d0*/  FFMA.FTZ R170, R170, UR11, -R157.reuse ;  /* 0x0000000baaaa7c23 */ /* 0x100fe2000801089d */
[--C-:B------:R-:W-:Y:S01]  /*55e0*/  FFMA.FTZ R171, R171, UR11, -R157.reuse ;  /* 0x0000000babab7c23 */ /* 0x100fe2000801089d */
[--C-:B------:R-:W-:Y:S01]  /*55f0*/  FFMA.FTZ R174, R174, UR11, -R157.reuse ;  /* 0x0000000baeae7c23 */ /* 0x100fe2000801089d */
[----:B------:R-:W-:Y:S01]  /*5600*/  FFMA.FTZ R175, R175, UR11, -R157 ;  /* 0x0000000bafaf7c23 */ /* 0x000fe2000801089d */
[----:B------:R-:W2:Y:S01]  /*5610*/  MUFU.EX2 R161, R154 ;  /* 0x0000009a00a17308 */ /* 0x000ea20000000800 */
[----:B-1----:R-:W-:-:S02]  /*5620*/  IMAD.U32 R153, RZ, RZ, UR5 ;  /* 0x00000005ff997e24 */ /* 0x002fc4000f8e00ff */
[--C-:B------:R-:W-:Y:S01]  /*5630*/  FFMA.FTZ R178, R178, UR11, -R157.reuse ;  /* 0x0000000bb2b27c23 */ /* 0x100fe2000801089d */
[--C-:B------:R-:W-:Y:S01]  /*5640*/  FFMA.FTZ R179, R179, UR11, -R157.reuse ;  /* 0x0000000bb3b37c23 */ /* 0x100fe2000801089d */
[--C-:B------:R-:W-:Y:S01]  /*5650*/  FFMA.FTZ R182, R182, UR11, -R157.reuse ;  /* 0x0000000bb6b67c23 */ /* 0x100fe2000801089d */
[----:B------:R-:W-:Y:S02]  /*5660*/  @!P2 IMAD R153, R153, 0x40, R2 ;  /* 0x000000409999a824 */ /* 0x000fe400078e0202 */
[----:B------:R-:W-:Y:S01]  /*5670*/  FFMA.FTZ R183, R183, UR11, -R157 ;  /* 0x0000000bb7b77c23 */ /* 0x000fe2000801089d */
[-C--:B------:R-:W-:Y:S01]  /*5680*/  FMUL.FTZ R108, R108, R3.reuse ;  /* 0x000000036c6c7220 */ /* 0x080fe20000410000 */
[----:B------:R1:W3:Y:S01]  /*5690*/  MUFU.EX2 R172, R155 ;  /* 0x0000009b00ac7308 */ /* 0x0002e20000000800 */
[-C--:B------:R-:W-:Y:S01]  /*56a0*/  FMUL.FTZ R109, R109, R3.reuse ;  /* 0x000000036d6d7220 */ /* 0x080fe20000410000 */
[-C--:B------:R-:W-:Y:S01]  /*56b0*/  FMUL.FTZ R112, R112, R3.reuse ;  /* 0x0000000370707220 */ /* 0x080fe20000410000 */
[-C--:B------:R-:W-:Y:S01]  /*56c0*/  FMUL.FTZ R113, R113, R3.reuse ;  /* 0x0000000371717220 */ /* 0x080fe20000410000 */
[-C--:B------:R-:W-:Y:S01]  /*56d0*/  FMUL.FTZ R116, R116, R3.reuse ;  /* 0x0000000374747220 */ /* 0x080fe20000410000 */
[-C--:B------:R-:W-:Y:S01]  /*56e0*/  FMUL.FTZ R117, R117, R3.reuse ;  /* 0x0000000375757220 */ /* 0x080fe20000410000 */
[-C--:B------:R-:W-:Y:S01]  /*56f0*/  FMUL.FTZ R120, R120, R3.reuse ;  /* 0x0000000378787220 */ /* 0x080fe20000410000 */
[----:B------:R-:W-:Y:S01]  /*5700*/  FMUL.FTZ R121, R121, R3 ;  /* 0x0000000379797220 */ /* 0x000fe20000410000 */
[----:B------:R-:W4:Y:S01]  /*5710*/  MUFU.EX2 R158, R158 ;  /* 0x0000009e009e7308 */ /* 0x000f220000000800 */
[----:B--2---:R-:W-:Y:S01]  /*5720*/  FFMA.FTZ R11, R168, R11, R161 ;  /* 0x0000000ba80b7223 */ /* 0x004fe200000100a1 */
[----:B-1----:R-:W-:Y:S01]  /*5730*/  FADD.FTZ R155, R13, R10 ;  /* 0x0000000a0d9b7221 */ /* 0x002fe20000010000 */
[-C--:B------:R-:W-:Y:S01]  /*5740*/  FMUL.FTZ R124, R124, R3.reuse ;  /* 0x000000037c7c7220 */ /* 0x080fe20000410000 */
[-C--:B------:R-:W-:Y:S01]  /*5750*/  FMUL.FTZ R125, R125, R3.reuse ;  /* 0x000000037d7d7220 */ /* 0x080fe20000410000 */
[-C--:B------:R-:W-:Y:S01]  /*5760*/  FMUL.FTZ R128, R128, R3.reuse ;  /* 0x0000000380807220 */ /* 0x080fe20000410000 */
[----:B------:R-:W-:Y:S01]  /*5770*/  FADD.FTZ R10, R14, R155 ;  /* 0x0000009b0e0a7221 */ /* 0x000fe20000010000 */
[-C--:B------:R-:W-:Y:S01]  /*5780*/  FMUL.FTZ R129, R129, R3.reuse ;  /* 0x0000000381817220 */ /* 0x080fe20000410000 */
[----:B------:R-:W1:Y:S01]  /*5790*/  MUFU.EX2 R159, R159 ;  /* 0x0000009f009f7308 */ /* 0x000e620000000800 */
[----:B---3--:R-:W-:Y:S01]  /*57a0*/  FADD.FTZ R11, R172, R11 ;  /* 0x0000000bac0b7221 */ /* 0x008fe20000010000 */
[-C--:B------:R-:W-:Y:S01]  /*57b0*/  FMUL.FTZ R132, R132, R3.reuse ;  /* 0x0000000384847220 */ /* 0x080fe20000410000 */
[-C--:B------:R-:W-:Y:S01]  /*57c0*/  FMUL.FTZ R133, R133, R3.reuse ;  /* 0x0000000385857220 */ /* 0x080fe20000410000 */
[-C--:B------:R-:W-:Y:S01]  /*57d0*/  FMUL.FTZ R136, R136, R3.reuse ;  /* 0x0000000388887220 */ /* 0x080fe20000410000 */
[-C--:B------:R-:W-:Y:S01]  /*57e0*/  FMUL.FTZ R137, R137, R3.reuse ;  /* 0x0000000389897220 */ /* 0x080fe20000410000 */
[-C--:B------:R-:W-:Y:S01]  /*57f0*/  FMUL.FTZ R140, R140, R3.reuse ;  /* 0x000000038c8c7220 */ /* 0x080fe20000410000 */
[-C--:B------:R-:W-:Y:S01]  /*5800*/  FMUL.FTZ R141, R141, R3.reuse ;  /* 0x000000038d8d7220 */ /* 0x080fe20000410000 */
[----:B------:R-:W2:Y:S01]  /*5810*/  MUFU.EX2 R162, R162 ;  /* 0x000000a200a27308 */ /* 0x000ea20000000800 */
[----:B----4-:R-:W-:Y:S01]  /*5820*/  FADD.FTZ R154, R158, R11 ;  /* 0x0000000b9e9a7221 */ /* 0x010fe20000010000 */
[----:B------:R-:W-:Y:S01]  /*5830*/  FADD.FTZ R11, R15, R10 ;  /* 0x0000000a0f0b7221 */ /* 0x000fe20000010000 */
[----:B------:R-:W-:Y:S01]  /*5840*/  @!P2 LEA R10, R153, UR41, 0x2 ;  /* 0x00000029990aac11 */ /* 0x000fe2000f8e10ff */
[-C--:B------:R-:W-:Y:S01]  /*5850*/  FMUL.FTZ R144, R144, R3.reuse ;  /* 0x0000000390907220 */ /* 0x080fe20000410000 */
[-C--:B------:R-:W-:Y:S01]  /*5860*/  FMUL.FTZ R145, R145, R3.reuse ;  /* 0x0000000391917220 */ /* 0x080fe20000410000 */
[-C--:B------:R-:W-:Y:S01]  /*5870*/  FMUL.FTZ R148, R148, R3.reuse ;  /* 0x0000000394947220 */ /* 0x080fe20000410000 */
[----:B------:R-:W-:Y:S01]  /*5880*/  FMUL.FTZ R149, R149, R3 ;  /* 0x0000000395957220 */ /* 0x000fe20000410000 */
[----:B------:R-:W3:Y:S01]  /*5890*/  MUFU.EX2 R163, R163 ;  /* 0x000000a300a37308 */ /* 0x000ee20000000800 */
[----:B-1----:R-:W-:Y:S01]  /*58a0*/  FADD.FTZ R155, R159, R154 ;  /* 0x0000009a9f9b7221 */ /* 0x002fe20000010000 */
[----:B------:R-:W-:Y:S01]  /*58b0*/  FADD.FTZ R154, R156, R11 ;  /* 0x0000000b9c9a7221 */ /* 0x000fe20000010000 */
[----:B------:R-:W-:Y:S01]  /*58c0*/  @!P2 STS [R10+0x28800], R3 ;  /* 0x028800030a00a388 */ /* 0x000fe20000000800 */
[C---:B------:R-:W-:Y:S01]  /*58d0*/  F2FP.F16.F32.PACK_AB R156, R17.reuse, R156 ;  /* 0x0000009c119c723e */ /* 0x040fe200000000ff */
[----:B------:R-:W-:Y:S01]  /*58e0*/  FMUL.FTZ R26, R26, R168 ;  /* 0x000000a81a1a7220 */ /* 0x000fe20000410000 */
[----:B------:R-:W-:Y:S01]  /*58f0*/  FADD.FTZ R11, R17, R154 ;  /* 0x0000009a110b7221 */ /* 0x000fe20000010000 */
[----:B------:R1:W-:Y:S01]  /*5900*/  @!P2 STS [R10+0x28820], R168 ;  /* 0x028820a80a00a388 */ /* 0x0003e20000000800 */
[----:B------:R-:W4:Y:S01]  /*5910*/  MUFU.EX2 R166, R166 ;  /* 0x000000a600a67308 */ /* 0x000f220000000800 */
[----:B--2---:R-:W-:Y:S01]  /*5920*/  FADD.FTZ R176, R162, R155 ;  /* 0x0000009ba2b07221 */ /* 0x004fe20000010000 */
[----:B------:R-:W-:Y:S01]  /*5930*/  FADD.FTZ R154, R16, R11 ;  /* 0x0000000b109a7221 */ /* 0x000fe20000010000 */
[----:B------:R-:W-:Y:S01]  /*5940*/  F2FP.F16.F32.PACK_AB R155, R159, R158 ;  /* 0x0000009e9f9b723e */ /* 0x000fe200000000ff */
[----:B------:R-:W-:Y:S01]  /*5950*/  FMUL.FTZ R27, R27, R168 ;  /* 0x000000a81b1b7220 */ /* 0x000fe20000410000 */
[C---:B------:R-:W-:Y:S01]  /*5960*/  F2FP.F16.F32.PACK_AB R158, R19.reuse, R16 ;  /* 0x00000010139e723e */ /* 0x040fe200000000ff */
[----:B------:R-:W-:Y:S01]  /*5970*/  FADD.FTZ R11, R19, R154 ;  /* 0x0000009a130b7221 */ /* 0x000fe20000010000 */
[----:B------:R-:W-:Y:S01]  /*5980*/  F2FP.F16.F32.PACK_AB R154, R15, R14 ;  /* 0x0000000e0f9a723e */ /* 0x000fe200000000ff */
[----:B------:R-:W2:Y:S01]  /*5990*/  MUFU.EX2 R167, R167 ;  /* 0x000000a700a77308 */ /* 0x000ea20000000800 */
[C---:B---3--:R-:W-:Y:S01]  /*59a0*/  FADD.FTZ R153, R163.reuse, R176 ;  /* 0x000000b0a3997221 */ /* 0x048fe20000010000 */
[----:B------:R-:W-:Y:S01]  /*59b0*/  FADD.FTZ R14, R160, R11 ;  /* 0x0000000ba00e7221 */ /* 0x000fe20000010000 */
[----:B------:R-:W-:Y:S01]  /*59c0*/  F2FP.F16.F32.PACK_AB R157, R163, R162 ;  /* 0x000000a2a39d723e */ /* 0x000fe200000000ff */
[----:B------:R-:W-:Y:S01]  /*59d0*/  FMUL.FTZ R30, R30, R168 ;  /* 0x000000a81e1e7220 */ /* 0x000fe20000410000 */
[C---:B------:R-:W-:Y:S01]  /*59e0*/  F2FP.F16.F32.PACK_AB R160, R21.reuse, R160 ;  /* 0x000000a015a0723e */ /* 0x040fe200000000ff */
[----:B------:R-:W-:Y:S01]  /*59f0*/  FADD.FTZ R11, R21, R14 ;  /* 0x0000000e150b7221 */ /* 0x000fe20000010000 */
[-C--:B------:R-:W-:Y:S01]  /*5a00*/  FMUL.FTZ R31, R31, R168.reuse ;  /* 0x000000a81f1f7220 */ /* 0x080fe20000410000 */
[----:B------:R-:W3:Y:S01]  /*5a10*/  MUFU.EX2 R170, R170 ;  /* 0x000000aa00aa7308 */ /* 0x000ee20000000800 */
[----:B----4-:R-:W-:Y:S01]  /*5a20*/  FADD.FTZ R176, R166, R153 ;  /* 0x00000099a6b07221 */ /* 0x010fe20000010000 */
[----:B------:R-:W-:Y:S01]  /*5a30*/  F2FP.F16.F32.PACK_AB R153, R172, R161 ;  /* 0x000000a1ac99723e */ /* 0x000fe200000000ff */
[----:B------:R-:W-:Y:S01]  /*5a40*/  BAR.SYNC.DEFER_BLOCKING 0xf, 0x100 ;  /* 0x03c4000000007b1d */ /* 0x000fe20000010000 */
[-C--:B------:R-:W-:Y:S01]  /*5a50*/  FMUL.FTZ R34, R34, R168.reuse ;  /* 0x000000a822227220 */ /* 0x080fe20000410000 */
[-C--:B------:R-:W-:Y:S01]  /*5a60*/  FMUL.FTZ R35, R35, R168.reuse ;  /* 0x000000a823237220 */ /* 0x080fe20000410000 */
[-C--:B------:R-:W-:Y:S01]  /*5a70*/  FMUL.FTZ R38, R38, R168.reuse ;  /* 0x000000a826267220 */ /* 0x080fe20000410000 */
[-C--:B------:R-:W-:Y:S01]  /*5a80*/  FMUL.FTZ R39, R39, R168.reuse ;  /* 0x000000a827277220 */ /* 0x080fe20000410000 */
[----:B------:R-:W-:Y:S01]  /*5a90*/  FMUL.FTZ R42, R42, R168 ;  /* 0x000000a82a2a7220 */ /* 0x000fe20000410000 */
[----:B------:R-:W4:Y:S01]  /*5aa0*/  MUFU.EX2 R171, R171 ;  /* 0x000000ab00ab7308 */ /* 0x000f220000000800 */
[C---:B--2---:R-:W-:Y:S01]  /*5ab0*/  FADD.FTZ R13, R167.reuse, R176 ;  /* 0x000000b0a70d7221 */ /* 0x044fe20000010000 */
[----:B------:R-:W-:Y:S01]  /*5ac0*/  F2FP.F16.F32.PACK_AB R159, R167, R166 ;  /* 0x000000a6a79f723e */ /* 0x000fe200000000ff */
[-C--:B------:R-:W-:Y:S01]  /*5ad0*/  FMUL.FTZ R43, R43, R168.reuse ;  /* 0x000000a82b2b7220 */ /* 0x080fe20000410000 */
[-C--:B------:R-:W-:Y:S01]  /*5ae0*/  FMUL.FTZ R46, R46, R168.reuse ;  /* 0x000000a82e2e7220 */ /* 0x080fe20000410000 */
[-C--:B------:R-:W-:Y:S01]  /*5af0*/  FMUL.FTZ R47, R47, R168.reuse ;  /* 0x000000a82f2f7220 */ /* 0x080fe20000410000 */
[-C--:B------:R-:W-:Y:S01]  /*5b00*/  FMUL.FTZ R50, R50, R168.reuse ;  /* 0x000000a832327220 */ /* 0x080fe20000410000 */
        /* <DEDUP_REMOVED lines=8> */
[----:B------:R-:W-:Y:S01]  /*5b90*/  FMUL.FTZ R63, R63, R168 ;  /* 0x000000a83f3f7220 */ /* 0x000fe20000410000 */
[----:B------:R-:W2:Y:S01]  /*5ba0*/  MUFU.EX2 R174, R174 ;  /* 0x000000ae00ae7308 */ /* 0x000ea20000000800 */
[C---:B----4-:R-:W-:Y:S01]  /*5bb0*/  FADD.FTZ R13, R171.reuse, R172 ;  /* 0x000000acab0d7221 */ /* 0x050fe20000010000 */
[----:B------:R-:W-:Y:S01]  /*5bc0*/  F2FP.F16.F32.PACK_AB R161, R171, R170 ;  /* 0x000000aaaba1723e */ /* 0x000fe200000000ff */
[----:B------:R3:W-:Y:S01]  /*5bd0*/  STSM.16.M88.4 [R8+0x26800], R152 ;  /* 0x0268009808007844 */ /* 0x0007e20000000200 */
[-C--:B------:R-:W-:Y:S01]  /*5be0*/  FMUL.FTZ R66, R66, R168.reuse ;  /* 0x000000a842427220 */ /* 0x080fe20000410000 */
[-C--:B------:R-:W-:Y:S01]  /*5bf0*/  FMUL.FTZ R67, R67, R168.reuse ;  /* 0x000000a843437220 */ /* 0x080fe20000410000 */
[-C--:B------:R-:W-:Y:S01]  /*5c00*/  FMUL.FTZ R70, R70, R168.reuse ;  /* 0x000000a846467220 */ /* 0x080fe20000410000 */
[----:B------:R3:W-:Y:S01]  /*5c10*/  STSM.16.M88.4 [R7], R156 ;  /* 0x0000009c07007844 */ /* 0x0007e20000000200 */
[----:B------:R-:W4:Y:S01]  /*5c20*/  MUFU.EX2 R23, R23 ;  /* 0x0000001700177308 */ /* 0x000f220000000800 */
[----:B-1----:R-:W-:Y:S01]  /*5c30*/  FADD.FTZ R10, R18, R11 ;  /* 0x0000000b120a7221 */ /* 0x002fe20000010000 */
[-C--:B------:R-:W-:Y:S01]  /*5c40*/  FMUL.FTZ R71, R71, R168.reuse ;  /* 0x000000a847477220 */ /* 0x080fe20000410000 */
[-C--:B------:R-:W-:Y:S01]  /*5c50*/  FMUL.FTZ R74, R74, R168.reuse ;  /* 0x000000a84a4a7220 */ /* 0x080fe20000410000 */
[-C--:B------:R-:W-:Y:S01]  /*5c60*/  FMUL.FTZ R75, R75, R168.reuse ;  /* 0x000000a84b4b7220 */ /* 0x080fe20000410000 */
[-C--:B------:R-:W-:Y:S01]  /*5c70*/  FMUL.FTZ R78, R78, R168.reuse ;  /* 0x000000a84e4e7220 */ /* 0x080fe20000410000 */
[-C--:B------:R-:W-:Y:S01]  /*5c80*/  FMUL.FTZ R79, R79, R168.reuse ;  /* 0x000000a84f4f7220 */ /* 0x080fe20000410000 */
[-C--:B------:R-:W-:Y:S01]  /*5c90*/  FMUL.FTZ R82, R82, R168.reuse ;  /* 0x000000a852527220 */ /* 0x080fe20000410000 */
[----:B------:R-:W1:Y:S01]  /*5ca0*/  MUFU.EX2 R175, R175 ;  /* 0x000000af00af7308 */ /* 0x000e620000000800 */
[----:B--2---:R-:W-:Y:S01]  /*5cb0*/  FADD.FTZ R14, R174, R13 ;  /* 0x0000000dae0e7221 */ /* 0x004fe20000010000 */
        /* <DEDUP_REMOVED lines=9> */
[-C--:B------:R-:W-:Y:S01]  /*5d50*/  FMUL.FTZ R95, R95, R168.reuse ;  /* 0x000000a85f5f7220 */ /* 0x080fe20000410000 */
[-C--:B------:R-:W-:Y:S01]  /*5d60*/  FMUL.FTZ R98, R98, R168.reuse ;  /* 0x000000a862627220 */ /* 0x080fe20000410000 */
[-C--:B------:R-:W-:Y:S01]  /*5d70*/  FMUL.FTZ R99, R99, R168.reuse ;  /* 0x000000a863637220 */ /* 0x080fe20000410000 */
[-C--:B------:R-:W-:Y:S01]  /*5d80*/  FMUL.FTZ R102, R102, R168.reuse ;  /* 0x000000a866667220 */ /* 0x080fe20000410000 */
[----:B------:R-:W-:Y:S01]  /*5d90*/  FMUL.FTZ R103, R103, R168 ;  /* 0x000000a867677220 */ /* 0x000fe20000410000 */
[----:B------:R-:W4:Y:S01]  /*5da0*/  MUFU.EX2 R178, R178 ;  /* 0x000000b200b27308 */ /* 0x000f220000000800 */
[C---:B-1----:R-:W-:Y:S01]  /*5db0*/  FADD.FTZ R13, R175.reuse, R14 ;  /* 0x0000000eaf0d7221 */ /* 0x042fe20000010000 */
[----:B------:R-:W-:Y:S01]  /*5dc0*/  F2FP.F16.F32.PACK_AB R163, R175, R174 ;  /* 0x000000aeafa3723e */ /* 0x000fe200000000ff */
[-C--:B------:R-:W-:Y:S01]  /*5dd0*/  FMUL.FTZ R106, R106, R168.reuse ;  /* 0x000000a86a6a7220 */ /* 0x080fe20000410000 */
[-C--:B------:R-:W-:Y:S01]  /*5de0*/  FMUL.FTZ R107, R107, R168.reuse ;  /* 0x000000a86b6b7220 */ /* 0x080fe20000410000 */
[-C--:B------:R-:W-:Y:S01]  /*5df0*/  FMUL.FTZ R110, R110, R168.reuse ;  /* 0x000000a86e6e7220 */ /* 0x080fe20000410000 */
[-C--:B------:R-:W-:Y:S01]  /*5e00*/  FMUL.FTZ R111, R111, R168.reuse ;  /* 0x000000a86f6f7220 */ /* 0x080fe20000410000 */
[----:B------:R3:W-:Y:S01]  /*5e10*/  STSM.16.M88.4 [R6], R160 ;  /* 0x000000a006007844 */ /* 0x0007e20000000200 */
[----:B------:R-:W1:Y:S01]  /*5e20*/  MUFU.EX2 R165, R165 ;  /* 0x000000a500a57308 */ /* 0x000e620000000800 */
[----:B--2---:R-:W-:Y:S01]  /*5e30*/  FADD.FTZ R10, R164, R11 ;  /* 0x0000000ba40a7221 */ /* 0x004fe20000010000 */
        /* <DEDUP_REMOVED lines=8> */
[-C--:B------:R-:W-:Y:S01]  /*5ec0*/  FMUL.FTZ R126, R126, R168.reuse ;  /* 0x000000a87e7e7220 */ /* 0x080fe20000410000 */
        /* <DEDUP_REMOVED lines=17> */
[----:B------:R-:W-:-:S04]  /*5fe0*/  FMUL.FTZ R151, R151, R168 ;  /* 0x000000a897977220 */ /* 0x000fc80000410000 */
[----:B------:R-:W2:Y:S01]  /*5ff0*/  MUFU.EX2 R182, R182 ;  /* 0x000000b600b67308 */ /* 0x000ea20000000800 */
[C---:B----4-:R-:W-:Y:S01]  /*6000*/  F2FP.F16.F32.PACK_AB R166, R5.reuse, R22 ;  /* 0x0000001605a6723e */ /* 0x050fe200000000ff */
[----:B------:R-:W-:-:S06]  /*6010*/  FADD.FTZ R10, R5, R10 ;  /* 0x0000000a050a7221 */ /* 0x000fcc0000010000 */
[----:B------:R-:W4:Y:S01]  /*6020*/  MUFU.EX2 R183, R183 ;  /* 0x000000b700b77308 */ /* 0x000f220000000800 */
[C---:B-1----:R-:W-:Y:S01]  /*6030*/  FADD.FTZ R13, R179.reuse, R14 ;  /* 0x0000000eb30d7221 */ /* 0x042fe20000010000 */
[----:B------:R-:W-:-:S03]  /*6040*/  F2FP.F16.F32.PACK_AB R165, R179, R178 ;  /* 0x000000b2b3a5723e */ /* 0x000fc600000000ff */
[----:B--2---:R-:W-:Y:S01]  /*6050*/  FADD.FTZ R14, R182, R13 ;  /* 0x0000000db60e7221 */ /* 0x004fe20000010000 */
[----:B----4-:R-:W-:-:S03]  /*6060*/  F2FP.F16.F32.PACK_AB R167, R183, R182 ;  /* 0x000000b6b7a7723e */ /* 0x010fc600000000ff */
[----:B------:R-:W-:Y:S02]  /*6070*/  FADD.FTZ R11, R183, R14 ;  /* 0x0000000eb70b7221 */ /* 0x000fe40000010000 */
[----:B------:R3:W-:Y:S01]  /*6080*/  STSM.16.M88.4 [R4], R164 ;  /* 0x000000a404007844 */ /* 0x0007e20000000200 */
[----:B------:R-:W-:Y:S05]  /*6090*/  @!P0 BRA `(.L_x_41) ;  /* 0x0000000000048947 */ /* 0x000fea0003800000 */
[----:B------:R-:W-:Y:S01]  /*60a0*/  BPT.TRAP 0x1 ;  /* 0x000000040000795c */ /* 0x000fe20000300000 */
.L_x_41:
[----:B------:R1:W2:Y:S01]  /*60b0*/  SYNCS.PHASECHK.TRANS64.TRYWAIT P2, [UR26+0x28c50], R9 ;  /* 0x028c5009ff0075a7 */ /* 0x0002a2000804015a */
[----:B------:R-:W-:Y:S05]  /*60c0*/  @!P0 BRA `(.L_x_42) ;  /* 0x0000000000048947 */ /* 0x000fea0003800000 */
[----:B------:R-:W-:Y:S01]  /*60d0*/  BPT.TRAP 0x1 ;  /* 0x000000040000795c */ /* 0x000fe20000300000 */
.L_x_42:
[----:B--2---:R-:W-:Y:S05]  /*60e0*/  @P2 BRA `(.L_x_43) ;  /* 0x0000000000082947 */ /* 0x004fea0003800000 */
[----:B------:R-:W2:Y:S02]  /*60f0*/  SYNCS.PHASECHK.TRANS64.TRYWAIT P2, [UR26+0x28c50], R9 ;  /* 0x028c5009ff0075a7 */ /* 0x000ea4000804015a */
[----:B--2---:R-:W-:Y:S05]  /*6100*/  @!P2 BRA `(.L_x_44) ;  /* 0x0000006c008ca947 */ /* 0x004fea0003800000 */
.L_x_43:
[----:B------:R-:W-:Y:S01]  /*6110*/  ULEA UR10, UR25, UR24, 0xc ;  /* 0x00000018190a7291 */ /* 0x000fe2000f8e603f */
[----:B------:R-:W-:Y:S01]  /*6120*/  WARPGROUP.ARRIVE ;  /* 0x00000000000079c5 */ /* 0x000fe20000000000 */
[----:B------:R-:W-:-:S05]  /*6130*/  UMOV UR15, 0x40000040 ;  /* 0x40000040000f7882 */ /* 0x000fca0000000000 */
[----:B------:R-:W-:Y:S02]  /*6140*/  UMOV UR14, UR10 ;  /* 0x0000000a000e7c82 */ /* 0x000fe40008000000 */
[----:B------:R-:W-:Y:S01]  /*6150*/  HGMMA.64x256x16.F32 R24, R152, gdesc[UR12].tnspB, R24, gsb0 ;  /* 0x43e0000c98187df0 */ /* 0x000fe20008000818 */
[----:B------:R-:W-:Y:S01]  /*6160*/  UIADD3 UR14, UR10, 0x80, URZ ;  /* 0x000000800a0e7890 */ /* 0x000fe2000fffe03f */
[----:B------:R-:W-:Y:S01]  /*6170*/  UMOV UR15, 0x40000040 ;  /* 0x40000040000f7882 */ /* 0x000fe20000000000 */
[----:B------:R-:W-:Y:S02]  /*6180*/  WARPGROUP.DEPBAR.LE gsb0, 0x0 ;  /* 0x00008000000079c5 */ /* 0x000fe40000010000 */
[----:B------:R-:W-:-:S15]  /*6190*/  WARPGROUP.ARRIVE ;  /* 0x00000000000079c5 */ /* 0x000fde0000000000 */
[----:B------:R-:W-:-:S08]  /*61a0*/  NOP ;  /* 0x0000000000007918 */ /* 0x000fd00000000000 */
[----:B------:R-:W-:Y:S01]  /*61b0*/  HGMMA.64x256x16.F32 R24, R156, gdesc[UR12].tnspB, R24, gsb0 ;  /* 0x43e0000c9c187df0 */ /* 0x000fe20008000818 */
[----:B------:R-:W-:Y:S01]  /*61c0*/  UIADD3 UR14, UR10, 0x100, URZ ;  /* 0x000001000a0e7890 */ /* 0x000fe2000fffe03f */
        /* <DEDUP_REMOVED lines=8> */
[----:B------:R-:W-:Y:S02]  /*6250*/  WARPGROUP.DEPBAR.LE gsb0, 0x0 ;  /* 0x00008000000079c5 */ /* 0x000fe40000010000 */
[----:B------:R-:W-:-:S15]  /*6260*/  WARPGROUP.ARRIVE ;  /* 0x00000000000079c5 */ /* 0x000fde0000000000 */
[----:B------:R-:W-:-:S08]  /*6270*/  NOP ;  /* 0x0000000000007918 */ /* 0x000fd00000000000 */
        /* <DEDUP_REMOVED lines=12> */
.L_x_45:
[----:B------:R-:W-:Y:S01]  /*6340*/  UIADD3 UR5, UR26, 0x28c60, URZ ;  /* 0x00028c601a057890 */ /* 0x000fe2000fffe03f */
[----:B------:R-:W-:Y:S01]  /*6350*/  IMAD.MOV.U32 R5, RZ, RZ, R20 ;  /* 0x000000ffff057224 */ /* 0x000fe200078e0014 */
[----:B------:R-:W-:Y:S02]  /*6360*/  MOV R3, R12 ;  /* 0x0000000c00037202 */ /* 0x000fe40000000f00 */
[----:B------:R-:W-:-:S09]  /*6370*/  UPRMT UR5, UR42, 0x654, UR5 ;  /* 0x000006542a057896 */ /* 0x000fd20008000005 */
[----:B------:R-:W-:Y:S01]  /*6380*/  SYNCS.ARRIVE.TRANS64.RED.A1T0 RZ, [UR5], RZ ;  /* 0x000000ffffff79a7 */ /* 0x000fe20008100405 */
[----:B------:R-:W-:Y:S01]  /*6390*/  UMOV UR5, UR25 ;  /* 0x0000001900057c82 */ /* 0x000fe20008000000 */
[----:B------:R-:W-:Y:S05]  /*63a0*/  @P1 BRA `(.L_x_46) ;  /* 0xffffffe400d81947 */ /* 0x000fea000383ffff */
[----:B------:R-:W-:Y:S01]  /*63b0*/  IMAD.MOV.U32 R5, RZ, RZ, R20 ;  /* 0x000000ffff057224 */ /* 0x000fe200078e0014 */
[----:B------:R-:W-:Y:S01]  /*63c0*/  USHF.L.U32 UR4, UR25, 0x6, URZ ;  /* 0x0000000619047899 */ /* 0x000fe2000800063f */
[----:B------:R-:W-:-:S11]  /*63d0*/  IMAD.MOV.U32 R3, RZ, RZ, R12 ;  /* 0x000000ffff037224 */ /* 0x000fd600078e000c */
.L_x_35:
[----:B---3--:R-:W3:Y:S01]  /*63e0*/  SHFL.BFLY PT, R7, R10, 0x2, 0x1f ;  /* 0x0c401f000a077f89 */ /* 0x008ee200000e0000 */
[----:B------:R-:W-:Y:S08]  /*63f0*/  BAR.ARV 0x8, 0x100 ;  /* 0x0204000000007b1d */ /* 0x000ff00000002000 */
[----:B------:R-:W-:Y:S01]  /*6400*/  BAR.SYNC.DEFER_BLOCKING 0xf, 0x100 ;  /* 0x03c4000000007b1d */ /* 0x000fe20000010000 */
[----:B------:R-:W-:-:S02]  /*6410*/  ISETP.NE.AND P0, PT, R0, RZ, PT ;  /* 0x000000ff0000720c */ /* 0x000fc40003f05270 */
[----:B------:R-:W-:-:S03]  /*6420*/  MOV R0, RZ ;  /* 0x000000ff00007202 */ /* 0x000fc60000000f00 */
[----:B------:R-:W4:Y:S01]  /*6430*/  SHFL.BFLY PT, R6, R11, 0x2, 0x1f ;  /* 0x0c401f000b067f89 */ /* 0x000f2200000e0000 */
[----:B---3--:R-:W-:-:S05]  /*6440*/  FADD.FTZ R7, R7, R10 ;  /* 0x0000000a07077221 */ /* 0x008fca0000010000 */
[----:B------:R-:W3:Y:S01]  /*6450*/  SHFL.BFLY PT, R4, R7, 0x1, 0x1f ;  /* 0x0c201f0007047f89 */ /* 0x000ee200000e0000 */
[----:B----4-:R-:W-:-:S05]  /*6460*/  FADD.FTZ R6, R6, R11 ;  /* 0x0000000b06067221 */ /* 0x010fca0000010000 */
[----:B012---:R-:W0:Y:S01]  /*6470*/  SHFL.BFLY PT, R9, R6, 0x1, 0x1f ;  /* 0x0c201f0006097f89 */ /* 0x007e2200000e0000 */
[----:B---3--:R-:W-:Y:S01]  /*6480*/  FADD.FTZ R12, R7, R4 ;  /* 0x00000004070c7221 */ /* 0x008fe20000010000 */
[----:B------:R-:W-:-:S04]  /*6490*/  IMAD.MOV.U32 R4, RZ, RZ, RZ ;  /* 0x000000ffff047224 */ /* 0x000fc800078e00ff */
[----:B------:R-:W-:-:S13]  /*64a0*/  FSETP.NE.FTZ.AND P1, PT, R12, RZ, PT ;  /* 0x000000ff0c00720b */ /* 0x000fda0003f35000 */
[----:B------:R-:W1:Y:S01]  /*64b0*/  @P1 MUFU.RCP R4, R12 ;  /* 0x0000000c00041308 */ /* 0x000e620000001000 */
[----:B0-----:R-:W-:Y:S01]  /*64c0*/  FADD.FTZ R13, R6, R9 ;  /* 0x00000009060d7221 */ /* 0x001fe20000010000 */
[----:B------:R-:W-:Y:S02]  /*64d0*/  VIADD R9, R2, UR4 ;  /* 0x0000000402097c36 */ /* 0x000fe40008000000 */
[----:B------:R-:W-:Y:S02]  /*64e0*/  IMAD.U32 R6, RZ, RZ, UR11 ;  /* 0x0000000bff067e24 */ /* 0x000fe4000f8e00ff */
[----:B------:R-:W-:Y:S02]  /*64f0*/  FSETP.NE.FTZ.AND P2, PT, R13, RZ, PT ;  /* 0x000000ff0d00720b */ /* 0x000fe40003f55000 */
[----:B------:R-:W0:Y:S01]  /*6500*/  @P1 MUFU.LG2 R7, R12 ;  /* 0x0000000c00071308 */ /* 0x000e220000000c00 */
[----:B------:R-:W-:Y:S01]  /*6510*/  @!P0 LEA R9, R9, UR41, 0x2 ;  /* 0x0000002909098c11 */ /* 0x000fe2000f8e10ff */
[----:B------:R-:W-:Y:S01]  /*6520*/  @P1 FMUL.FTZ R6, R6, 0.69314718246459960938 ;  /* 0x3f31721806061820 */ /* 0x000fe20000410000 */
[----:B------:R-:W-:-:S03]  /*6530*/  IMAD.MOV.U32 R2, RZ, RZ, -0x800000 ;  /* 0xff800000ff027424 */ /* 0x000fc600078e00ff */
[----:B-1----:R-:W-:Y:S01]  /*6540*/  @!P0 STS [R9+0x28800], R4 ;  /* 0x0288000409008388 */ /* 0x002fe20000000800 */
[-C--:B------:R-:W-:Y:S01]  /*6550*/  FMUL.FTZ R24, R24, R4.reuse ;  /* 0x0000000418187220 */ /* 0x080fe20000410000 */
[----:B------:R-:W-:-:S03]  /*6560*/  FMUL.FTZ R25, R25, R4 ;  /* 0x0000000419197220 */ /* 0x000fc60000410000 */
[----:B------:R-:W1:Y:S01]  /*6570*/  @P2 MUFU.RCP R0, R13 ;  /* 0x0000000d00002308 */ /* 0x000e620000001000 */
[-C--:B------:R-:W-:Y:S01]  /*6580*/  FMUL.FTZ R28, R28, R4.reuse ;  /* 0x000000041c1c7220 */ /* 0x080fe20000410000 */
[-C--:B------:R-:W-:Y:S01]  /*6590*/  FMUL.FTZ R29, R29, R4.reuse ;  /* 0x000000041d1d7220 */ /* 0x080fe20000410000 */
[-C--:B------:R-:W-:Y:S01]  /*65a0*/  FMUL.FTZ R32, R32, R4.reuse ;  /* 0x0000000420207220 */ /* 0x080fe20000410000 */
[-C--:B------:R-:W-:Y:S01]  /*65b0*/  FMUL.FTZ R33, R33, R4.reuse ;  /* 0x0000000421217220 */ /* 0x080fe20000410000 */
[----:B0-----:R-:W-:Y:S01]  /*65c0*/  @P1 FMUL.FTZ R7, R7, 0.69314718246459960938 ;  /* 0x3f31721807071820 */ /* 0x001fe20000410000 */
[-C--:B------:R-:W-:Y:S01]  /*65d0*/  FMUL.FTZ R36, R36, R4.reuse ;  /* 0x0000000424247220 */ /* 0x080fe20000410000 */
[-C--:B------:R-:W-:Y:S01]  /*65e0*/  FMUL.FTZ R37, R37, R4.reuse ;  /* 0x0000000425257220 */ /* 0x080fe20000410000 */
[----:B------:R-:W0:Y:S01]  /*65f0*/  @P2 MUFU.LG2 R8, R13 ;  /* 0x0000000d00082308 */ /* 0x000e220000000c00 */
        /* <DEDUP_REMOVED lines=8> */
[----:B-1----:R1:W-:Y:S01]  /*6680*/  @!P0 STS [R9+0x28820], R0 ;  /* 0x0288200009008388 */ /* 0x0023e20000000800 */
[-C--:B------:R-:W-:Y:S01]  /*6690*/  FMUL.FTZ R56, R56, R4.reuse ;  /* 0x0000000438387220 */ /* 0x080fe20000410000 */
[-C--:B------:R-:W-:Y:S01]  /*66a0*/  FMUL.FTZ R57, R57, R4.reuse ;  /* 0x0000000439397220 */ /* 0x080fe20000410000 */
[-C--:B------:R-:W-:Y:S01]  /*66b0*/  FMUL.FTZ R60, R60, R4.reuse ;  /* 0x000000043c3c7220 */ /* 0x080fe20000410000 */
[-C--:B------:R-:W-:Y:S01]  /*66c0*/  FMUL.FTZ R61, R61, R4.reuse ;  /* 0x000000043d3d7220 */ /* 0x080fe20000410000 */
[-C--:B------:R-:W-:Y:S01]  /*66d0*/  FMUL.FTZ R64, R64, R4.reuse ;  /* 0x0000000440407220 */ /* 0x080fe20000410000 */
[-C--:B------:R-:W-:Y:S01]  /*66e0*/  FMUL.FTZ R65, R65, R4.reuse ;  /* 0x0000000441417220 */ /* 0x080fe20000410000 */
[-C--:B------:R-:W-:Y:S01]  /*66f0*/  FMUL.FTZ R68, R68, R4.reuse ;  /* 0x0000000444447220 */ /* 0x080fe20000410000 */
[----:B0-----:R-:W-:Y:S01]  /*6700*/  @P2 FMUL.FTZ R8, R8, 0.69314718246459960938 ;  /* 0x3f31721808082820 */ /* 0x001fe20000410000 */
[----:B------:R-:W-:Y:S01]  /*6710*/  FMUL.FTZ R69, R69, R4 ;  /* 0x0000000445457220 */ /* 0x000fe20000410000 */
[----:B-1----:R-:W-:-:S02]  /*6720*/  IMAD.U32 R9, RZ, RZ, UR11 ;  /* 0x0000000bff097e24 */ /* 0x002fc4000f8e00ff */
[-C--:B------:R-:W-:Y:S01]  /*6730*/  FMUL.FTZ R72, R72, R4.reuse ;  /* 0x0000000448487220 */ /* 0x080fe20000410000 */
[-C--:B------:R-:W-:Y:S01]  /*6740*/  FMUL.FTZ R73, R73, R4.reuse ;  /* 0x0000000449497220 */ /* 0x080fe20000410000 */
[-C--:B------:R-:W-:Y:S01]  /*6750*/  FMUL.FTZ R76, R76, R4.reuse ;  /* 0x000000044c4c7220 */ /* 0x080fe20000410000 */
[----:B------:R-:W-:Y:S01]  /*6760*/  @P2 FMUL.FTZ R9, R9, 0.69314718246459960938 ;  /* 0x3f31721809092820 */ /* 0x000fe20000410000 */
        /* <DEDUP_REMOVED lines=37> */
[----:B------:R-:W-:Y:S01]  /*69c0*/  MOV R4, 0xff800000 ;  /* 0xff80000000047802 */ /* 0x000fe20000000f00 */
[-C--:B------:R-:W-:Y:S01]  /*69d0*/  FMUL.FTZ R26, R26, R0.reuse ;  /* 0x000000001a1a7220 */ /* 0x080fe20000410000 */
[----:B------:R-:W-:Y:S01]  /*69e0*/  PLOP3.LUT P0, PT, PT, PT, PT, 0x8, 0x0 ;  /* 0x000000000000781c */ /* 0x000fe20003f0e170 */
        /* <DEDUP_REMOVED lines=63> */
[----:B------:R-:W-:Y:S01]  /*6de0*/  @P1 FFMA.FTZ R4, R6, R3, R7 ;  /* 0x0000000306041223 */ /* 0x000fe20000010007 */
[----:B------:R-:W-:Y:S01]  /*6df0*/  @P2 FFMA.FTZ R2, R9, R5, R8 ;  /* 0x0000000509022223 */ /* 0x000fe20000010008 */
[----:B------:R-:W-:Y:S06]  /*6e00*/  BAR.ARV 0xe, 0x100 ;  /* 0x0384000000007b1d */ /* 0x000fec0000002000 */
.L_x_11:
[----:B------:R-:W-:Y:S05]  /*6e10*/  @P0 BRA `(.L_x_47) ;  /* 0x0000002000f80947 */ /* 0x000fea0003800000 */
[----:B------:R-:W0:Y:S01]  /*6e20*/  S2R R0, SR_TID.X ;  /* 0x0000000000007919 */ /* 0x000e220000002100 */
[----:B------:R-:W1:Y:S01]  /*6e30*/  S2UR UR5, SR_CgaCtaId ;  /* 0x00000000000579c3 */ /* 0x000e620000008800 */
[----:B------:R-:W-:Y:S01]  /*6e40*/  UMOV UR4, 0x400 ;  /* 0x0000040000047882 */ /* 0x000fe20000000000 */
[----:B------:R-:W-:-:S06]  /*6e50*/  IMAD R3, RZ, RZ, -UR38 ;  /* 0x80000026ff037e24 */ /* 0x000fcc000f8e02ff */
[----:B------:R-:W-:Y:S08]  /*6e60*/  BAR.SYNC.DEFER_BLOCKING 0x1, 0x100 ;  /* 0x0044000000007b1d */ /* 0x000ff00000010000 */
[----:B------:R-:W2:Y:S08]  /*6e70*/  S2UR UR6, SR_CTAID.Y ;  /* 0x00000000000679c3 */ /* 0x000eb00000002600 */
[----:B------:R-:W2:Y:S01]  /*6e80*/  LDC R10, c[0x0][0xc50] ;  /* 0x00031400ff0a7b82 */ /* 0x000ea20000000800 */
[----:B-1----:R-:W-:-:S07]  /*6e90*/  ULEA UR4, UR5, UR4, 0x18 ;  /* 0x0000000405047291 */ /* 0x002fce000f8ec03f */
[----:B------:R-:W1:Y:S01]  /*6ea0*/  LDC R6, c[0x0][0xbe8] ;  /* 0x0002fa00ff067b82 */ /* 0x000e620000000800 */
[----:B------:R-:W-:Y:S01]  /*6eb0*/  UIADD3 UR4, UR4, 0x28c20, URZ ;  /* 0x00028c2004047890 */ /* 0x000fe2000fffe03f */
[----:B0-----:R-:W-:-:S03]  /*6ec0*/  VIADD R22, R0, 0xffffff80 ;  /* 0xffffff8000167836 */ /* 0x001fc60000000000 */
[----:B------:R-:W-:Y:S02]  /*6ed0*/  UPRMT UR4, URZ, 0x654, UR4 ;  /* 0x000006543f047896 */ /* 0x000fe40008000004 */
[----:B------:R-:W-:-:S04]  /*6ee0*/  SHF.R.S32.HI R19, RZ, 0x1f, R22 ;  /* 0x0000001fff137819 */ /* 0x000fc80000011416 */
[----:B------:R-:W-:Y:S01]  /*6ef0*/  LEA.HI R9, R19, R22, RZ, 0x7 ;  /* 0x0000001613097211 */ /* 0x000fe200078f38ff */
[----:B--2---:R-:W-:Y:S01]  /*6f00*/  IMAD R3, R10, R3, UR6 ;  /* 0x000000060a037e24 */ /* 0x004fe2000f8e0203 */
[----:B------:R-:W-:Y:S01]  /*6f10*/  USHF.R.S32.HI UR6, URZ, 0x1f, UR38 ;  /* 0x0000001f3f067899 */ /* 0x000fe20008011426 */
[----:B------:R-:W-:Y:S01]  /*6f20*/  SYNCS.ARRIVE.TRANS64.RED.A1T0 RZ, [UR4], RZ ;  /* 0x000000ffffff79a7 */ /* 0x000fe20008100404 */
[----:B------:R-:W-:Y:S02]  /*6f30*/  SHF.R.S32.HI R0, RZ, 0x7, R9 ;  /* 0x00000007ff007819 */ /* 0x000fe40000011409 */
[----:B------:R-:W-:-:S03]  /*6f40*/  LOP3.LUT R5, R9, 0xffffff80, RZ, 0xc0, !PT ;  /* 0xffffff8009057812 */ /* 0x000fc600078ec0ff */
[----:B------:R-:W0:Y:S01]  /*6f50*/  SHFL.IDX PT, R7, R0, RZ, 0x1f ;  /* 0x00001fff00077589 */ /* 0x000e2200000e0000 */
[----:B------:R-:W-:Y:S02]  /*6f60*/  IADD3 R8, R22, -R5, RZ ;  /* 0x8000000516087210 */ /* 0x000fe40007ffe0ff */
[----:B-1----:R-:W-:Y:S02]  /*6f70*/  ISETP.NE.AND P1, PT, R6, 0x1, PT ;  /* 0x000000010600780c */ /* 0x002fe40003f25270 */
[----:B------:R-:W-:Y:S02]  /*6f80*/  SHF.R.S32.HI R155, RZ, 0x1f, R8 ;  /* 0x0000001fff9b7819 */ /* 0x000fe40000011408 */
[----:B------:R-:W-:Y:S02]  /*6f90*/  SHF.R.S32.HI R5, RZ, 0x1f, R3 ;  /* 0x0000001fff057819 */ /* 0x000fe40000011403 */
[----:B0-----:R-:W-:Y:S02]  /*6fa0*/  ISETP.NE.AND P0, PT, R7, RZ, PT ;  /* 0x000000ff0700720c */ /* 0x001fe40003f05270 */
[----:B------:R-:W-:-:S04]  /*6fb0*/  LEA.HI R7, R155, R8, RZ, 0x2 ;  /* 0x000000089b077211 */ /* 0x000fc800078f10ff */
[----:B------:R-:W-:-:S07]  /*6fc0*/  SHF.R.S32.HI R154, RZ, 0x2, R7 ;  /* 0x00000002ff9a7819 */ /* 0x000fce0000011407 */
[----:B------:R-:W-:Y:S05]  /*6fd0*/  @P0 BRA `(.L_x_48) ;  /* 0x0000000400440947 */ /* 0x000fea0003800000 */
[----:B------:R-:W0:Y:S01]  /*6fe0*/  LDC R18, c[0x0][0xbe8] ;  /* 0x0002fa00ff127b82 */ /* 0x000e220000000800 */
[----:B------:R-:W-:Y:S01]  /*6ff0*/  LOP3.LUT R9, R9, 0xffffff80, RZ, 0xc0, !PT ;  /* 0xffffff8009097812 */ /* 0x000fe200078ec0ff */
[----:B------:R-:W1:Y:S01]  /*7000*/  S2R R14, SR_CTAID.X ;  /* 0x00000000000e7919 */ /* 0x000e620000002500 */
[----:B------:R-:W-:Y:S02]  /*7010*/  ULDC.64 UR4, c[0x0][0xbd0] ;  /* 0x0002f40000047ab9 */ /* 0x000fe40000000a00 */
[----:B------:R-:W-:Y:S01]  /*7020*/  UIMAD.WIDE.U32 UR8, UR38, UR4, URZ ;  /* 0x00000004260872a5 */ /* 0x000fe2000f8e003f */
[----:B------:R-:W-:Y:S01]  /*7030*/  IMAD.IADD R23, R22, 0x1, -R9 ;  /* 0x0000000116177824 */ /* 0x000fe200078e0a09 */
[----:B------:R-:W-:Y:S01]  /*7040*/  LEA.HI R9, R19, R22, RZ, 0x2 ;  /* 0x0000001613097211 */ /* 0x000fe200078f10ff */
[----:B------:R-:W2:Y:S01]  /*7050*/  S2UR UR7, SR_CTAID.Z ;  /* 0x00000000000779c3 */ /* 0x000ea20000002700 */
[----:B------:R-:W-:Y:S02]  /*7060*/  UIMAD UR4, UR6, UR4, URZ ;  /* 0x00000004060472a4 */ /* 0x000fe4000f8e023f */
[----:B------:R-:W-:-:S02]  /*7070*/  SHF.R.S32.HI R12, RZ, 0x1f, R23 ;  /* 0x0000001fff0c7819 */ /* 0x000fc40000011417 */
[----:B------:R-:W-:Y:S01]  /*7080*/  LOP3.LUT R9, R9, 0xfffffffc, RZ, 0xc0, !PT ;  /* 0xfffffffc09097812 */ /* 0x000fe200078ec0ff */
[----:B------:R-:W-:Y:S01]  /*7090*/  UIMAD UR4, UR38, UR5, UR4 ;  /* 0x00000005260472a4 */ /* 0x000fe2000f8e0204 */
[CC--:B------:R-:W-:Y:S01]  /*70a0*/  LEA.HI R152, R12.reuse, R23.reuse, RZ, 0x2 ;  /* 0x000000170c987211 */ /* 0x0c0fe200078f10ff */
[----:B------:R-:W3:Y:S01]  /*70b0*/  LDC.64 R20, c[0x0][0xbd8] ;  /* 0x0002f600ff147b82 */ /* 0x000ee20000000a00 */
[----:B------:R-:W-:Y:S01]  /*70c0*/  LEA.HI R12, R12, R23, RZ, 0x5 ;  /* 0x000000170c0c7211 */ /* 0x000fe200078f28ff */
[----:B------:R-:W-:Y:S01]  /*70d0*/  IMAD.IADD R9, R22, 0x1, -R9 ;  /* 0x0000000116097824 */ /* 0x000fe200078e0a09 */
[--C-:B------:R-:W-:Y:S01]  /*70e0*/  SHF.R.S32.HI R10, RZ, 0x2, R152.reuse ;  /* 0x00000002ff0a7819 */ /* 0x100fe20000011498 */
[----:B------:R-:W-:Y:S01]  /*70f0*/  UIADD3 UR4, UR9, UR4, URZ ;  /* 0x0000000409047290 */ /* 0x000fe2000fffe03f */
[----:B------:R-:W-:Y:S02]  /*7100*/  SHF.R.S32.HI R11, RZ, 0x1f, R152 ;  /* 0x0000001fff0b7819 */ /* 0x000fe40000011498 */
[----:B------:R-:W-:-:S02]  /*7110*/  SHF.R.S32.HI R12, RZ, 0x5, R12 ;  /* 0x00000005ff0c7819 */ /* 0x000fc4000001140c */
[----:B0-----:R-:W-:Y:S02]  /*7120*/  ISETP.NE.AND P0, PT, R18, 0x1, PT ;  /* 0x000000011200780c */ /* 0x001fe40003f05270 */
[----:B------:R-:W-:Y:S02]  /*7130*/  LEA.HI R11, R11, R10, RZ, 0x3 ;  /* 0x0000000a0b0b7211 */ /* 0x000fe400078f18ff */
[----:B------:R-:W-:Y:S02]  /*7140*/  LOP3.LUT R152, R152, 0x7ffffffc, RZ, 0xc0, !PT ;  /* 0x7ffffffc98987812 */ /* 0x000fe400078ec0ff */
[----:B------:R-:W-:Y:S01]  /*7150*/  LOP3.LUT R11, R11, 0xfffffff8, RZ, 0xc0, !PT ;  /* 0xfffffff80b0b7812 */ /* 0x000fe200078ec0ff */
[----:B--2---:R-:W-:Y:S01]  /*7160*/  USHF.R.S32.HI UR5, URZ, 0x1f, UR7 ;  /* 0x0000001f3f057899 */ /* 0x004fe20008011407 */
[----:B------:R-:W-:-:S03]  /*7170*/  IADD3 R152, -R152, R23, RZ ;  /* 0x0000001798987210 */ /* 0x000fc60007ffe1ff */
[----:B------:R-:W-:Y:S01]  /*7180*/  IMAD.IADD R11, R10, 0x1, -R11 ;  /* 0x000000010a0b7824 */ /* 0x000fe200078e0a0b */
[C---:B------:R-:W-:Y:S01]  /*7190*/  LEA.HI R10, R9.reuse, R9, RZ, 0x1 ;  /* 0x00000009090a7211 */ /* 0x040fe200078f08ff */
[----:B------:R-:W0:Y:S01]  /*71a0*/  @P0 LDC R16, c[0x0][0xbec] ;  /* 0x0002fb00ff100b82 */ /* 0x000e220000000800 */
[----:B------:R-:W-:Y:S02]  /*71b0*/  IMAD.SHL.U32 R152, R152, 0x2, RZ ;  /* 0x0000000298987824 */ /* 0x000fe400078e00ff */
[----:B------:R-:W-:Y:S01]  /*71c0*/  LOP3.LUT R10, R10, 0x1ffffffe, RZ, 0xc0, !PT ;  /* 0x1ffffffe0a0a7812 */ /* 0x000fe200078ec0ff */
[----:B------:R-:W-:Y:S02]  /*71d0*/  IMAD R153, R12, 0x10, R11 ;  /* 0x000000100c997824 */ /* 0x000fe400078e020b */
[----:B---3--:R-:W-:Y:S01]  /*71e0*/  IMAD R12, R20, UR5, RZ ;  /* 0x00000005140c7c24 */ /* 0x008fe2000f8e02ff */
[----:B------:R-:W-:Y:S01]  /*71f0*/  IADD3 R9, R9, -R10, RZ ;  /* 0x8000000a09097210 */ /* 0x000fe20007ffe0ff */
[----:B------:R-:W2:Y:S01]  /*7200*/  @P0 LDC R17, c[0x0][0xbf0] ;  /* 0x0002fc00ff110b82 */ /* 0x000ea20000000800 */
[----:B------:R-:W-:-:S02]  /*7210*/  IMAD.U32 R11, RZ, RZ, UR9 ;  /* 0x00000009ff0b7e24 */ /* 0x000fc4000f8e00ff */
[----:B------:R-:W-:Y:S01]  /*7220*/  LEA R9, R9, R153, 0x3 ;  /* 0x0000009909097211 */ /* 0x000fe200078e18ff */
[----:B------:R-:W-:Y:S02]  /*7230*/  IMAD.U32 R10, RZ, RZ, UR8 ;  /* 0x00000008ff0a7e24 */ /* 0x000fe4000f8e00ff */
[----:B------:R-:W-:Y:S01]  /*7240*/  IMAD.U32 R11, RZ, RZ, UR4 ;  /* 0x00000004ff0b7e24 */ /* 0x000fe2000f8e00ff */
[----:B------:R-:W-:Y:S01]  /*7250*/  ULDC.64 UR4, c[0x0][0xbe0] ;  /* 0x0002f80000047ab9 */ /* 0x000fe20000000a00 */
[----:B-1----:R-:W-:Y:S02]  /*7260*/  IMAD R9, R14, 0x40, R9 ;  /* 0x000000400e097824 */ /* 0x002fe400078e0209 */
[----:B------:R-:W-:Y:S02]  /*7270*/  IMAD R15, R21, UR7, R12 ;  /* 0x00000007150f7c24 */ /* 0x000fe4000f8e020c */
[----:B------:R-:W-:-:S04]  /*7280*/  IMAD.WIDE.U32 R10, R20, UR7, R10 ;  /* 0x00000007140a7c25 */ /* 0x000fc8000f8e000a */
[----:B0-----:R-:W-:Y:S01]  /*7290*/  @P0 IMAD.HI.U32 R12, R9, R16, RZ ;  /* 0x00000010090c0227 */ /* 0x001fe200078e00ff */
[----:B------:R-:W-:-:S03]  /*72a0*/  IADD3 R11, R11, R15, RZ ;  /* 0x0000000f0b0b7210 */ /* 0x000fc60007ffe0ff */
[----:B------:R-:W-:Y:S02]  /*72b0*/  IMAD.MOV.U32 R13, RZ, RZ, R9 ;  /* 0x000000ffff0d7224 */ /* 0x000fe400078e0009 */
[----:B------:R-:W-:Y:S01]  /*72c0*/  IMAD.WIDE.U32 R10, R3, UR4, R10 ;  /* 0x00000004030a7c25 */ /* 0x000fe2000f8e000a */
[----:B--2---:R-:W-:-:S03]  /*72d0*/  @P0 SHF.R.U32.HI R13, RZ, R17, R12 ;  /* 0x00000011ff0d0219 */ /* 0x004fc6000001160c */
[----:B------:R-:W-:Y:S01]  /*72e0*/  IMAD R12, R5, UR4, RZ ;  /* 0x00000004050c7c24 */ /* 0x000fe2000f8e02ff */
[----:B------:R-:W-:Y:S01]  /*72f0*/  IADD3 R10, P0, R13, R10, RZ ;  /* 0x0000000a0d0a7210 */ /* 0x000fe20007f1e0ff */
[----:B------:R-:W-:Y:S02]  /*7300*/  IMAD.MOV R15, RZ, RZ, -R13 ;  /* 0x000000ffff0f7224 */ /* 0x000fe400078e0a0d */
[----:B------:R-:W-:Y:S01]  /*7310*/  IMAD R16, R3, UR5, R12 ;  /* 0x0000000503107c24 */ /* 0x000fe2000f8e020c */
[----:B------:R-:W-:Y:S01]  /*7320*/  ULDC.64 UR4, c[0x0][0xbc8] ;  /* 0x0002f20000047ab9 */ /* 0x000fe20000000a00 */
[----:B------:R-:W-:Y:S01]  /*7330*/  IMAD R9, R18, R15, R9 ;  /* 0x0000000f12097224 */ /* 0x000fe200078e0209 */
[----:B------:R-:W-:-:S04]  /*7340*/  SHF.R.S32.HI R15, RZ, 0x1f, R13 ;  /* 0x0000001fff0f7819 */ /* 0x000fc8000001140d */
[----:B------:R-:W-:Y:S02]  /*7350*/  SHF.R.S32.HI R12, RZ, 0x1f, R9 ;  /* 0x0000001fff0c7819 */ /* 0x000fe40000011409 */
[----:B------:R-:W-:-:S03]  /*7360*/  IADD3.X R11, R15, R11, R16, P0, !PT ;  /* 0x0000000b0f0b7210 */ /* 0x000fc600007fe410 */
[----:B------:R-:W-:Y:S02]  /*7370*/  IMAD R12, R12, UR4, RZ ;  /* 0x000000040c0c7c24 */ /* 0x000fe4000f8e02ff */
[----:B------:R-:W-:-:S04]  /*7380*/  IMAD.WIDE.U32 R10, R9, UR4, R10 ;  /* 0x00000004090a7c25 */ /* 0x000fc8000f8e000a */
[----:B------:R-:W-:Y:S01]  /*7390*/  IMAD R9, R9, UR5, R12 ;  /* 0x0000000509097c24 */ /* 0x000fe2000f8e020c */
[----:B------:R-:W-:Y:S01]  /*73a0*/  LEA.HI R12, R0, R0, RZ, 0x1 ;  /* 0x00000000000c7211 */ /* 0x000fe200078f08ff */
[----:B------:R-:W-:Y:S02]  /*73b0*/  ULDC.64 UR4, c[0x0][0xba8] ;  /* 0x0002ea0000047ab9 */ /* 0x000fe40000000a00 */
[----:B------:R-:W-:Y:S01]  /*73c0*/  IMAD.IADD R9, R11, 0x1, R9 ;  /* 0x000000010b097824 */ /* 0x000fe200078e0209 */
[----:B------:R-:W-:Y:S01]  /*73d0*/  LEA R16, P0, R10, UR4, 0x2 ;  /* 0x000000040a107c11 */ /* 0x000fe2000f8010ff */
[----:B------:R-:W-:Y:S01]  /*73e0*/  ULDC UR4, c[0x0][0xa88] ;  /* 0x0002a20000047ab9 */ /* 0x000fe20000000800 */
[----:B------:R-:W-:Y:S02]  /*73f0*/  LOP3.LUT R11, R12, 0xfffffe, RZ, 0xc0, !PT ;  /* 0x00fffffe0c0b7812 */ /* 0x000fe400078ec0ff */
[----:B------:R-:W-:Y:S01]  /*7400*/  LEA.HI.X R17, R10, UR5, R9, 0x2, P0 ;  /* 0x000000050a117c11 */ /* 0x000fe200080f1409 */
[----:B------:R-:W-:Y:S01]  /*7410*/  SHFL.IDX PT, R12, R16, 0x1, 0x1c1f ;  /* 0x003c1f00100c7f89 */ /* 0x000fe200000e0000 */
[----:B------:R-:W-:-:S02]  /*7420*/  IMAD R9, R14, 0x40, R153 ;  /* 0x000000400e097824 */ /* 0x000fc400078e0299 */
[----:B------:R-:W-:Y:S01]  /*7430*/  IMAD.IADD R15, R0, 0x1, -R11 ;  /* 0x00000001000f7824 */ /* 0x000fe200078e0a0b */
[----:B------:R-:W-:Y:S01]  /*7440*/  SHFL.IDX PT, R10, R16, RZ, 0x1c1f ;  /* 0x001c1fff100a7589 */ /* 0x000fe200000e0000 */
[----:B------:R-:W-:Y:S02]  /*7450*/  IMAD R14, R18, UR4, RZ ;  /* 0x00000004120e7c24 */ /* 0x000fe4000f8e02ff */
[----:B------:R-:W-:Y:S01]  /*7460*/  IMAD.U32 R15, R15, -0x100, RZ ;  /* 0xffffff000f0f7824 */ /* 0x000fe200078e00ff */
[----:B------:R-:W0:Y:S04]  /*7470*/  SHFL.IDX PT, R11, R17, RZ, 0x1c1f ;  /* 0x001c1fff110b7589 */ /* 0x000e2800000e0000 */
[----:B------:R-:W1:Y:S01]  /*7480*/  SHFL.IDX PT, R13, R17, 0x1, 0x1c1f ;  /* 0x003c1f00110d7f89 */ /* 0x000e6200000e0000 */
[----:B------:R-:W-:-:S02]  /*7490*/  ISETP.NE.AND P0, PT, R152, R15, PT ;  /* 0x0000000f9800720c */ /* 0x000fc40003f05270 */
[C---:B------:R-:W-:Y:S02]  /*74a0*/  IADD3 R15, R9.reuse, 0x8, RZ ;  /* 0x00000008090f7810 */ /* 0x040fe40007ffe0ff */
[-C--:B------:R-:W-:Y:S02]  /*74b0*/  ISETP.GE.OR P2, PT, R9, R14.reuse, P0 ;  /* 0x0000000e0900720c */ /* 0x080fe40000746670 */
[----:B------:R-:W-:-:S11]  /*74c0*/  ISETP.GE.OR P0, PT, R15, R14, P0 ;  /* 0x0000000e0f00720c */ /* 0x000fd60000706670 */
[----:B0-----:R0:W-:Y:S04]  /*74d0*/  @!P2 ST.E desc[UR36][R10.64], R4 ;  /* 0x000000040a00a985 */ /* 0x0011e8000c101924 */
[----:B-1----:R0:W-:Y:S02]  /*74e0*/  @!P0 ST.E desc[UR36][R12.64], R2 ;  /* 0x000000020c008985 */ /* 0x0021e4000c101924 */
.L_x_48:
[----:B------:R-:W1:Y:S01]  /*74f0*/  S2R R14, SR_CTAID.X ;  /* 0x00000000000e7919 */ /* 0x000e620000002500 */
[----:B------:R-:W-:Y:S01]  /*7500*/  LEA.HI R19, R19, R22, RZ, 0x2 ;  /* 0x0000001613137211 */ /* 0x000fe200078f10ff */
[----:B------:R-:W2:Y:S01]  /*7510*/  S2UR UR7, SR_CTAID.Z ;  /* 0x00000000000779c3 */ /* 0x000ea20000002700 */
[----:B------:R-:W-:Y:S01]  /*7520*/  SHF.R.S32.HI R9, RZ, 0x1f, R7 ;  /* 0x0000001fff097819 */ /* 0x000fe20000011407 */
[----:B------:R-:W-:Y:S01]  /*7530*/  ULDC.64 UR8, c[0x0][0xb38] ;  /* 0x0002ce0000087ab9 */ /* 0x000fe20000000a00 */
[----:B------:R-:W-:Y:S01]  /*7540*/  LOP3.LUT R19, R19, 0xfffffffc, RZ, 0xc0, !PT ;  /* 0xfffffffc13137812 */ /* 0x000fe200078ec0ff */
[----:B------:R-:W-:Y:S01]  /*7550*/  UIMAD UR6, UR6, UR8, URZ ;  /* 0x00000008060672a4 */ /* 0x000fe2000f8e023f */
[----:B------:R-:W-:Y:S01]  /*7560*/  LEA.HI R9, R9, R154, RZ, 0x3 ;  /* 0x0000009a09097211 */ /* 0x000fe200078f18ff */
[----:B------:R-:W-:Y:S01]  /*7570*/  UIMAD.WIDE.U32 UR4, UR38, UR8, URZ ;  /* 0x00000008260472a5 */ /* 0x000fe2000f8e003f */
[----:B------:R-:W-:Y:S01]  /*7580*/  LEA.HI R155, R155, R8, RZ, 0x5 ;  /* 0x000000089b9b7211 */ /* 0x000fe200078f28ff */
[----:B------:R-:W-:Y:S01]  /*7590*/  IMAD.IADD R19, R22, 0x1, -R19 ;  /* 0x0000000116137824 */ /* 0x000fe200078e0a13 */
[----:B0-----:R-:W0:Y:S01]  /*75a0*/  LDC.64 R12, c[0x0][0xb40] ;  /* 0x0002d000ff0c7b82 */ /* 0x001e220000000a00 */
[----:B------:R-:W-:Y:S01]  /*75b0*/  LOP3.LUT R9, R9, 0xfffffff8, RZ, 0xc0, !PT ;  /* 0xfffffff809097812 */ /* 0x000fe200078ec0ff */
[----:B------:R-:W-:Y:S01]  /*75c0*/  UIMAD UR6, UR38, UR9, UR6 ;  /* 0x00000009260672a4 */ /* 0x000fe2000f8e0206 */
[----:B------:R-:W-:Y:S01]  /*75d0*/  SHF.R.S32.HI R155, RZ, 0x5, R155 ;  /* 0x00000005ff9b7819 */ /* 0x000fe2000001149b */
[----:B------:R-:W-:Y:S01]  /*75e0*/  IMAD.U32 R11, RZ, RZ, UR5 ;  /* 0x00000005ff0b7e24 */ /* 0x000fe2000f8e00ff */
[----:B------:R-:W-:Y:S01]  /*75f0*/  LEA.HI R2, R19, R19, RZ, 0x1 ;  /* 0x0000001313027211 */ /* 0x000fe200078f08ff */
[----:B------:R-:W-:Y:S01]  /*7600*/  IMAD.IADD R154, R154, 0x1, -R9 ;  /* 0x000000019a9a7824 */ /* 0x000fe200078e0a09 */
[----:B------:R-:W-:Y:S01]  /*7610*/  UIADD3 UR6, UR5, UR6, URZ ;  /* 0x0000000605067290 */ /* 0x000fe2000fffe03f */
[----:B------:R-:W3:Y:S01]  /*7620*/  @P1 LDC R16, c[0x0][0xbec] ;  /* 0x0002fb00ff101b82 */ /* 0x000ee20000000800 */
[----:B------:R-:W-:Y:S01]  /*7630*/  LOP3.LUT R2, R2, 0x1ffffffe, RZ, 0xc0, !PT ;  /* 0x1ffffffe02027812 */ /* 0x000fe200078ec0ff */
[----:B------:R-:W-:Y:S01]  /*7640*/  IMAD.U32 R10, RZ, RZ, UR4 ;  /* 0x00000004ff0a7e24 */ /* 0x000fe2000f8e00ff */
[----:B------:R-:W-:Y:S01]  /*7650*/  LEA R155, R155, R154, 0x4 ;  /* 0x0000009a9b9b7211 */ /* 0x000fe200078e20ff */
[----:B------:R-:W-:Y:S01]  /*7660*/  ULDC.64 UR4, c[0x0][0xb48] ;  /* 0x0002d20000047ab9 */ /* 0x000fe20000000a00 */
[----:B------:R-:W-:Y:S01]  /*7670*/  MOV R11, UR6 ;  /* 0x00000006000b7c02 */ /* 0x000fe20008000f00 */
[----:B------:R-:W-:Y:S01]  /*7680*/  IMAD.IADD R2, R19, 0x1, -R2 ;  /* 0x0000000113027824 */ /* 0x000fe200078e0a02 */
[----:B--2---:R-:W-:Y:S01]  /*7690*/  USHF.R.S32.HI UR8, URZ, 0x1f, UR7 ;  /* 0x0000001f3f087899 */ /* 0x004fe20008011407 */
[----:B------:R-:W2:Y:S01]  /*76a0*/  @P1 LDC R17, c[0x0][0xbf0] ;  /* 0x0002fc00ff111b82 */ /* 0x000ea20000000800 */
[----:B------:R-:W-:Y:S01]  /*76b0*/  BSSY B0, `(.L_x_49) ;  /* 0x00000ed000007945 */ /* 0x000fe20003800000 */
[----:B------:R-:W-:-:S04]  /*76c0*/  IMAD R4, R2, 0x8, R155 ;  /* 0x0000000802047824 */ /* 0x000fc800078e029b */
[----:B-1----:R-:W-:Y:S02]  /*76d0*/  IMAD R15, R14, 0x40, R4 ;  /* 0x000000400e0f7824 */ /* 0x002fe400078e0204 */
[C---:B0-----:R-:W-:Y:S02]  /*76e0*/  IMAD R2, R12.reuse, UR8, RZ ;  /* 0x000000080c027c24 */ /* 0x041fe4000f8e02ff */
[----:B------:R-:W-:-:S04]  /*76f0*/  IMAD.WIDE.U32 R10, R12, UR7, R10 ;  /* 0x000000070c0a7c25 */ /* 0x000fc8000f8e000a */
[----:B------:R-:W-:Y:S02]  /*7700*/  IMAD R13, R13, UR7, R2 ;  /* 0x000000070d0d7c24 */ /* 0x000fe4000f8e0202 */
[----:B---3--:R-:W-:-:S04]  /*7710*/  @P1 IMAD.HI.U32 R16, R15, R16, RZ ;  /* 0x000000100f101227 */ /* 0x008fc800078e00ff */
[----:B------:R-:W-:Y:S02]  /*7720*/  IMAD.MOV.U32 R9, RZ, RZ, R15 ;  /* 0x000000ffff097224 */ /* 0x000fe400078e000f */
[----:B------:R-:W-:Y:S01]  /*7730*/  IMAD R2, R5, UR4, RZ ;  /* 0x0000000405027c24 */ /* 0x000fe2000f8e02ff */
[----:B--2---:R-:W-:Y:S01]  /*7740*/  @P1 SHF.R.U32.HI R9, RZ, R17, R16 ;  /* 0x00000011ff091219 */ /* 0x004fe20000011610 */
[----:B------:R-:W-:Y:S02]  /*7750*/  IMAD.IADD R11, R11, 0x1, R13 ;  /* 0x000000010b0b7824 */ /* 0x000fe400078e020d */
[----:B------:R-:W-:Y:S01]  /*7760*/  IMAD R13, R3, UR5, R2 ;  /* 0x00000005030d7c24 */ /* 0x000fe2000f8e0202 */
[----:B------:R-:W-:Y:S01]  /*7770*/  IADD3 R5, -R9, RZ, RZ ;  /* 0x000000ff09057210 */ /* 0x000fe20007ffe1ff */
[----:B------:R-:W-:Y:S01]  /*7780*/  IMAD.WIDE.U32 R2, R3, UR4, R10 ;  /* 0x0000000403027c25 */ /* 0x000fe2000f8e000a */
[----:B------:R-:W-:Y:S01]  /*7790*/  SHF.R.S32.HI R4, RZ, 0x1f, R9 ;  /* 0x0000001fff047819 */ /* 0x000fe20000011409 */
[----:B------:R-:W-:-:S02]  /*77a0*/  ULDC.64 UR4, c[0x0][0xb30] ;  /* 0x0002cc0000047ab9 */ /* 0x000fc40000000a00 */
[----:B------:R-:W-:Y:S02]  /*77b0*/  IMAD R5, R6, R5, R15 ;  /* 0x0000000506057224 */ /* 0x000fe400078e020f */
[----:B------:R-:W-:Y:S02]  /*77c0*/  IMAD R4, R4, UR4, RZ ;  /* 0x0000000404047c24 */ /* 0x000fe4000f8e02ff */
[----:B------:R-:W-:Y:S02]  /*77d0*/  IMAD.IADD R3, R3, 0x1, R13 ;  /* 0x0000000103037824 */ /* 0x000fe400078e020d */
[C---:B------:R-:W-:Y:S01]  /*77e0*/  IMAD R11, R9.reuse, UR5, R4 ;  /* 0x00000005090b7c24 */ /* 0x040fe2000f8e0204 */
[----:B------:R-:W-:Y:S01]  /*77f0*/  SHF.R.S32.HI R4, RZ, 0x1f, R5 ;  /* 0x0000001fff047819 */ /* 0x000fe20000011405 */
[----:B------:R-:W-:Y:S01]  /*7800*/  IMAD.WIDE.U32 R2, R9, UR4, R2 ;  /* 0x0000000409027c25 */ /* 0x000fe2000f8e0002 */
[----:B------:R-:W-:-:S03]  /*7810*/  ULDC.64 UR4, c[0x0][0xb28] ;  /* 0x0002ca0000047ab9 */ /* 0x000fc60000000a00 */
[----:B------:R-:W-:Y:S02]  /*7820*/  IMAD R4, R4, UR4, RZ ;  /* 0x0000000404047c24 */ /* 0x000fe4000f8e02ff */
[----:B------:R-:W-:Y:S02]  /*7830*/  IMAD.IADD R3, R3, 0x1, R11 ;  /* 0x0000000103037824 */ /* 0x000fe400078e020b */
[C---:B------:R-:W-:Y:S02]  /*7840*/  IMAD R9, R5.reuse, UR5, R4 ;  /* 0x0000000505097c24 */ /* 0x040fe4000f8e0204 */
[----:B------:R-:W-:Y:S01]  /*7850*/  IMAD.WIDE.U32 R2, R5, UR4, R2 ;  /* 0x0000000405027c25 */ /* 0x000fe2000f8e0002 */
[----:B------:R-:W-:-:S03]  /*7860*/  ULDC.64 UR4, c[0x0][0xb00] ;  /* 0x0002c00000047ab9 */ /* 0x000fc60000000a00 */
[----:B------:R-:W-:Y:S01]  /*7870*/  IMAD.IADD R5, R3, 0x1, R9 ;  /* 0x0000000103057824 */ /* 0x000fe200078e0209 */
[----:B------:R-:W-:Y:S02]  /*7880*/  LEA.HI R9, R0, R0, RZ, 0x1 ;  /* 0x0000000000097211 */ /* 0x000fe400078f08ff */
[----:B------:R-:W-:Y:S01]  /*7890*/  LEA R4, P0, R2, UR4, 0x2 ;  /* 0x0000000402047c11 */ /* 0x000fe2000f8010ff */
[----:B------:R-:W-:Y:S01]  /*78a0*/  ULDC UR4, c[0x0][0xa88] ;  /* 0x0002a20000047ab9 */ /* 0x000fe20000000800 */
[----:B------:R-:W-:Y:S01]  /*78b0*/  LOP3.LUT R11, R9, 0xfffffe, RZ, 0xc0, !PT ;  /* 0x00fffffe090b7812 */ /* 0x000fe200078ec0ff */
[----:B------:R-:W-:Y:S01]  /*78c0*/  IMAD R6, R6, UR4, RZ ;  /* 0x0000000406067c24 */ /* 0x000fe2000f8e02ff */
[----:B------:R-:W-:Y:S02]  /*78d0*/  LOP3.LUT R9, R7, 0x7ffffffc, RZ, 0xc0, !PT ;  /* 0x7ffffffc07097812 */ /* 0x000fe400078ec0ff */
[----:B------:R-:W-:Y:S01]  /*78e0*/  LEA R7, R14, R155, 0x6 ;  /* 0x0000009b0e077211 */ /* 0x000fe200078e30ff */
[----:B------:R-:W-:Y:S01]  /*78f0*/  IMAD.IADD R11, R0, 0x1, -R11 ;  /* 0x00000001000b7824 */ /* 0x000fe200078e0a0b */
[----:B------:R-:W-:Y:S01]  /*7900*/  LEA.HI.X R5, R2, UR5, R5, 0x2, P0 ;  /* 0x0000000502057c11 */ /* 0x000fe200080f1405 */
[----:B------:R-:W-:Y:S01]  /*7910*/  IMAD.IADD R0, R8, 0x1, -R9 ;  /* 0x0000000108007824 */ /* 0x000fe200078e0a09 */
[----:B------:R-:W-:Y:S01]  /*7920*/  ISETP.GE.AND P0, PT, R7, R6, PT ;  /* 0x000000060700720c */ /* 0x000fe20003f06270 */
[----:B------:R0:W1:Y:S02]  /*7930*/  SHFL.IDX PT, R2, R4, RZ, 0x1c1f ;  /* 0x001c1fff04027589 */ /* 0x00006400000e0000 */
[----:B------:R-:W-:-:S02]  /*7940*/  IMAD R0, R11, 0x80, R0 ;  /* 0x000000800b007824 */ /* 0x000fc400078e0200 */
[----:B------:R0:W2:Y:S03]  /*7950*/  SHFL.IDX PT, R3, R5, RZ, 0x1c1f ;  /* 0x001c1fff05037589 */ /* 0x0000a600000e0000 */
[----:B------:R-:W-:-:S05]  /*7960*/  SHF.L.U32 R0, R0, 0x1, RZ ;  /* 0x0000000100007819 */ /* 0x000fca00000006ff */
[----:B0-----:R-:W-:Y:S05]  /*7970*/  @P0 BRA `(.L_x_50) ;  /* 0x0000000c00000947 */ /* 0x001fea0003800000 */
[C---:B------:R-:W-:Y:S01]  /*7980*/  VIADD R9, R0.reuse, 0x8 ;  /* 0x0000000800097836 */ /* 0x040fe20000000000 */
[----:B------:R-:W-:Y:S01]  /*7990*/  ULDC UR4, c[0x0][0xac8] ;  /* 0x0002b20000047ab9 */ /* 0x000fe20000000800 */
[C---:B------:R-:W-:Y:S01]  /*79a0*/  VIADD R11, R0.reuse, 0x10 ;  /* 0x00000010000b7836 */ /* 0x040fe20000000000 */
[C---:B------:R-:W-:Y:S01]  /*79b0*/  ISETP.GE.AND P2, PT, R0.reuse, UR4, PT ;  /* 0x0000000400007c0c */ /* 0x040fe2000bf46270 */
[C---:B------:R-:W-:Y:S01]  /*79c0*/  VIADD R13, R0.reuse, 0x18 ;  /* 0x00000018000d7836 */ /* 0x040fe20000000000 */
[----:B------:R-:W-:Y:S01]  /*79d0*/  ISETP.GE.AND P3, PT, R9, UR4, PT ;  /* 0x0000000409007c0c */ /* 0x000fe2000bf66270 */
[C---:B------:R-:W-:Y:S01]  /*79e0*/  VIADD R17, R0.reuse, 0x28 ;  /* 0x0000002800117836 */ /* 0x040fe20000000000 */
[----:B------:R-:W-:Y:S01]  /*79f0*/  ISETP.GE.AND P4, PT, R11, UR4, PT ;  /* 0x000000040b007c0c */ /* 0x000fe2000bf86270 */
[C---:B------:R-:W-:Y:S01]  /*7a00*/  VIADD R18, R0.reuse, 0x30 ;  /* 0x0000003000127836 */ /* 0x040fe20000000000 */
[----:B------:R-:W-:Y:S01]  /*7a10*/  ISETP.GE.AND P5, PT, R13, UR4, PT ;  /* 0x000000040d007c0c */ /* 0x000fe2000bfa6270 */
[C---:B------:R-:W-:Y:S01]  /*7a20*/  VIADD R19, R0.reuse, 0x38 ;  /* 0x0000003800137836 */ /* 0x040fe20000000000 */
[C---:B------:R-:W-:Y:S01]  /*7a30*/  IADD3 R16, R0.reuse, 0x20, RZ ;  /* 0x0000002000107810 */ /* 0x040fe20007ffe0ff */
[C---:B------:R-:W-:Y:S01]  /*7a40*/  VIADD R21, R0.reuse, 0x48 ;  /* 0x0000004800157836 */ /* 0x040fe20000000000 */
[----:B------:R-:W-:Y:S01]  /*7a50*/  ISETP.GE.AND P1, PT, R17, UR4, PT ;  /* 0x0000000411007c0c */ /* 0x000fe2000bf26270 */
[----:B------:R-:W-:Y:S01]  /*7a60*/  VIADD R22, R0, 0x50 ;  /* 0x0000005000167836 */ /* 0x000fe20000000000 */
[----:B------:R-:W-:Y:S01]  /*7a70*/  ISETP.GE.AND P0, PT, R16, UR4, PT ;  /* 0x0000000410007c0c */ /* 0x000fe2000bf06270 */
[C---:B------:R-:W-:Y:S01]  /*7a80*/  VIADD R23, R0.reuse, 0x58 ;  /* 0x0000005800177836 */ /* 0x040fe20000000000 */
[----:B------:R-:W-:-:S02]  /*7a90*/  @!P2 LEA.HI R8, R0, R0, RZ, 0x1 ;  /* 0x000000000008a211 */ /* 0x000fc400078f08ff */
[----:B------:R-:W-:Y:S02]  /*7aa0*/  @!P3 LEA.HI R10, R9, R9, RZ, 0x1 ;  /* 0x00000009090ab211 */ /* 0x000fe400078f08ff */
[----:B------:R-:W-:Y:S02]  /*7ab0*/  @!P4 LEA.HI R12, R11, R11, RZ, 0x1 ;  /* 0x0000000b0b0cc211 */ /* 0x000fe400078f08ff */
[----:B------:R-:W-:Y:S02]  /*7ac0*/  @!P5 LEA.HI R14, R13, R13, RZ, 0x1 ;  /* 0x0000000d0d0ed211 */ /* 0x000fe400078f08ff */
[----:B------:R-:W-:Y:S02]  /*7ad0*/  @!P2 LOP3.LUT R9, R8, 0xfffffffe, RZ, 0xc0, !PT ;  /* 0xfffffffe0809a812 */ /* 0x000fe400078ec0ff */
[----:B------:R-:W-:Y:S02]  /*7ae0*/  @!P3 LOP3.LUT R11, R10, 0xfffffffe, RZ, 0xc0, !PT ;  /* 0xfffffffe0a0bb812 */ /* 0x000fe400078ec0ff */
[----:B------:R-:W-:Y:S01]  /*7af0*/  @!P4 LOP3.LUT R13, R12, 0xfffffffe, RZ, 0xc0, !PT ;  /* 0xfffffffe0c0dc812 */ /* 0x000fe200078ec0ff */
[----:B-12---:R-:W-:Y:S01]  /*7b00*/  @!P2 IMAD.WIDE R8, R9, 0x4, R2 ;  /* 0x000000040908a825 */ /* 0x006fe200078e0202 */
[----:B------:R-:W-:-:S02]  /*7b10*/  @!P5 LOP3.LUT R15, R14, 0xfffffffe, RZ, 0xc0, !PT ;  /* 0xfffffffe0e0fd812 */ /* 0x000fc400078ec0ff */
[----:B------:R-:W-:Y:S01]  /*7b20*/  IADD3 R20, R0, 0x40, RZ ;  /* 0x0000004000147810 */ /* 0x000fe20007ffe0ff */
[--C-:B------:R-:W-:Y:S01]  /*7b30*/  @!P3 IMAD.WIDE R10, R11, 0x4, R2.reuse ;  /* 0x000000040b0ab825 */ /* 0x100fe200078e0202 */
[----:B------:R0:W-:Y:S01]  /*7b40*/  @!P2 ST.E.64 desc[UR36][R8.64], R24 ;  /* 0x000000180800a985 */ /* 0x0001e2000c101b24 */
[----:B------:R-:W-:Y:S02]  /*7b50*/  ISETP.GE.AND P2, PT, R18, UR4, PT ;  /* 0x0000000412007c0c */ /* 0x000fe4000bf46270 */
[--C-:B------:R-:W-:Y:S01]  /*7b60*/  @!P4 IMAD.WIDE R12, R13, 0x4, R2.reuse ;  /* 0x000000040d0cc825 */ /* 0x100fe200078e0202 */
[----:B------:R1:W-:Y:S01]  /*7b70*/  @!P3 ST.E.64 desc[UR36][R10.64], R28 ;  /* 0x0000001c0a00b985 */ /* 0x0003e2000c101b24 */
[----:B------:R-:W-:Y:S02]  /*7b80*/  ISETP.GE.AND P3, PT, R19, UR4, PT ;  /* 0x0000000413007c0c */ /* 0x000fe4000bf66270 */
[----:B------:R-:W-:Y:S01]  /*7b90*/  @!P5 IMAD.WIDE R14, R15, 0x4, R2 ;  /* 0x000000040f0ed825 */ /* 0x000fe200078e0202 */
[----:B------:R2:W-:Y:S01]  /*7ba0*/  @!P4 ST.E.64 desc[UR36][R12.64], R32 ;  /* 0x000000200c00c985 */ /* 0x0005e2000c101b24 */
[----:B------:R-:W-:-:S02]  /*7bb0*/  ISETP.GE.AND P4, PT, R20, UR4, PT ;  /* 0x0000000414007c0c */ /* 0x000fc4000bf86270 */
[----:B------:R-:W-:Y:S01]  /*7bc0*/  ISETP.GE.AND P6, PT, R22, UR4, PT ;  /* 0x0000000416007c0c */ /* 0x000fe2000bfc6270 */
[----:B------:R3:W-:Y:S01]  /*7bd0*/  @!P5 ST.E.64 desc[UR36][R14.64], R36 ;  /* 0x000000240e00d985 */ /* 0x0007e2000c101b24 */
[----:B------:R-:W-:Y:S02]  /*7be0*/  ISETP.GE.AND P5, PT, R21, UR4, PT ;  /* 0x0000000415007c0c */ /* 0x000fe4000bfa6270 */
[----:B------:R-:W-:Y:S02]  /*7bf0*/  @!P0 LEA.HI R16, R16, R16, RZ, 0x1 ;  /* 0x0000001010108211 */ /* 0x000fe400078f08ff */
[----:B------:R-:W-:Y:S02]  /*7c00*/  @!P1 LEA.HI R17, R17, R17, RZ, 0x1 ;  /* 0x0000001111119211 */ /* 0x000fe400078f08ff */
[----:B0-----:R-:W-:Y:S02]  /*7c10*/  @!P0 LOP3.LUT R9, R16, 0xfffffffe, RZ, 0xc0, !PT ;  /* 0xfffffffe10098812 */ /* 0x001fe400078ec0ff */
[----:B-1----:R-:W-:-:S02]  /*7c20*/  @!P1 LOP3.LUT R11, R17, 0xfffffffe, RZ, 0xc0, !PT ;  /* 0xfffffffe110b9812 */ /* 0x002fc400078ec0ff */
[----:B------:R-:W-:Y:S01]  /*7c30*/  @!P2 LEA.HI R18, R18, R18, RZ, 0x1 ;  /* 0x000000121212a211 */ /* 0x000fe200078f08ff */
[--C-:B------:R-:W-:Y:S01]  /*7c40*/  @!P0 IMAD.WIDE R8, R9, 0x4, R2.reuse ;  /* 0x0000000409088825 */ /* 0x100fe200078e0202 */
[----:B------:R-:W-:Y:S02]  /*7c50*/  @!P3 LEA.HI R19, R19, R19, RZ, 0x1 ;  /* 0x000000131313b211 */ /* 0x000fe400078f08ff */
[----:B------:R-:W-:Y:S01]  /*7c60*/  @!P4 LEA.HI R20, R20, R20, RZ, 0x1 ;  /* 0x000000141414c211 */ /* 0x000fe200078f08ff */
[----:B------:R-:W-:Y:S01]  /*7c70*/  @!P1 IMAD.WIDE R10, R11, 0x4, R2 ;  /* 0x000000040b0a9825 */ /* 0x000fe200078e0202 */
[----:B------:R-:W-:Y:S01]  /*7c80*/  @!P5 LEA.HI R21, R21, R21, RZ, 0x1 ;  /* 0x000000151515d211 */ /* 0x000fe200078f08ff */
[----:B------:R0:W-:Y:S01]  /*7c90*/  @!P0 ST.E.64 desc[UR36][R8.64], R40 ;  /* 0x0000002808008985 */ /* 0x0001e2000c101b24 */
[----:B------:R-:W-:Y:S02]  /*7ca0*/  @!P6 LEA.HI R22, R22, R22, RZ, 0x1 ;  /* 0x000000161616e211 */ /* 0x000fe400078f08ff */
[----:B--2---:R-:W-:Y:S01]  /*7cb0*/  @!P2 LOP3.LUT R13, R18, 0xfffffffe, RZ, 0xc0, !PT ;  /* 0xfffffffe120da812 */ /* 0x004fe200078ec0ff */
[----:B------:R1:W-:Y:S01]  /*7cc0*/  @!P1 ST.E.64 desc[UR36][R10.64], R44 ;  /* 0x0000002c0a009985 */ /* 0x0003e2000c101b24 */
[----:B------:R-:W-:Y:S01]  /*7cd0*/  @!P3 LOP3.LUT R19, R19, 0xfffffffe, RZ, 0xc0, !PT ;  /* 0xfffffffe1313b812 */ /* 0x000fe200078ec0ff */
[----:B------:R-:W-:Y:S01]  /*7ce0*/  VIADD R18, R0, 0x68 ;  /* 0x0000006800127836 */ /* 0x000fe20000000000 */
[----:B---3--:R-:W-:Y:S01]  /*7cf0*/  @!P4 LOP3.LUT R15, R20, 0xfffffffe, RZ, 0xc0, !PT ;  /* 0xfffffffe140fc812 */ /* 0x008fe200078ec0ff */
[----:B------:R-:W-:Y:S01]  /*7d00*/  VIADD R20, R0, 0x78 ;  /* 0x0000007800147836 */ /* 0x000fe20000000000 */
[----:B------:R-:W-:-:S02]  /*7d10*/  @!P5 LOP3.LUT R21, R21, 0xfffffffe, RZ, 0xc0, !PT ;  /* 0xfffffffe1515d812 */ /* 0x000fc400078ec0ff */
[----:B------:R-:W-:Y:S01]  /*7d20*/  @!P6 LOP3.LUT R17, R22, 0xfffffffe, RZ, 0xc0, !PT ;  /* 0xfffffffe1611e812 */ /* 0x000fe200078ec0ff */
[C---:B------:R-:W-:Y:S01]  /*7d30*/  VIADD R22, R0.reuse, 0x88 ;  /* 0x0000008800167836 */ /* 0x040fe20000000000 */
[----:B------:R-:W-:Y:S01]  /*7d40*/  IADD3 R24, R0, 0x60, RZ ;  /* 0x0000006000187810 */ /* 0x000fe20007ffe0ff */
[--C-:B0-----:R-:W-:Y:S01]  /*7d50*/  @!P2 IMAD.WIDE R8, R13, 0x4, R2.reuse ;  /* 0x000000040d08a825 */ /* 0x101fe200078e0202 */
[----:B------:R-:W-:Y:S02]  /*7d60*/  ISETP.GE.AND P1, PT, R23, UR4, PT ;  /* 0x0000000417007c0c */ /* 0x000fe4000bf26270 */
[----:B------:R-:W-:Y:S01]  /*7d70*/  ISETP.GE.AND P0, PT, R24, UR4, PT ;  /* 0x0000000418007c0c */ /* 0x000fe2000bf06270 */
[--C-:B-1----:R-:W-:Y:S01]  /*7d80*/  @!P3 IMAD.WIDE R10, R19, 0x4, R2.reuse ;  /* 0x00000004130ab825 */ /* 0x102fe200078e0202 */
[----:B------:R0:W-:Y:S01]  /*7d90*/  @!P2 ST.E.64 desc[UR36][R8.64], R48 ;  /* 0x000000300800a985 */ /* 0x0001e2000c101b24 */
[----:B------:R-:W-:Y:S02]  /*7da0*/  ISETP.GE.AND P2, PT, R18, UR4, PT ;  /* 0x0000000412007c0c */ /* 0x000fe4000bf46270 */
[----:B------:R-:W-:Y:S01]  /*7db0*/  @!P4 IMAD.WIDE R12, R15, 0x4, R2 ;  /* 0x000000040f0cc825 */ /* 0x000fe200078e0202 */
[----:B------:R1:W-:Y:S01]  /*7dc0*/  @!P3 ST.E.64 desc[UR36][R10.64], R52 ;  /* 0x000000340a00b985 */ /* 0x0003e2000c101b24 */
[----:B------:R-:W-:-:S02]  /*7dd0*/  ISETP.GE.AND P3, PT, R22, UR4, PT ;  /* 0x0000000416007c0c */ /* 0x000fc4000bf66270 */
[--C-:B------:R-:W-:Y:S01]  /*7de0*/  @!P5 IMAD.WIDE R14, R21, 0x4, R2.reuse ;  /* 0x00000004150ed825 */ /* 0x100fe200078e0202 */
[----:B------:R2:W-:Y:S01]  /*7df0*/  @!P4 ST.E.64 desc[UR36][R12.64], R56 ;  /* 0x000000380c00c985 */ /* 0x0005e2000c101b24 */
[----:B------:R-:W-:Y:S02]  /*7e00*/  IADD3 R21, R0, 0x80, RZ ;  /* 0x0000008000157810 */ /* 0x000fe40007ffe0ff */
[----:B------:R-:W-:Y:S01]  /*7e10*/  @!P6 IMAD.WIDE R16, R17, 0x4, R2 ;  /* 0x000000041110e825 */ /* 0x000fe200078e0202 */
[----:B------:R3:W-:Y:S01]  /*7e20*/  @!P5 ST.E.64 desc[UR36][R14.64], R60 ;  /* 0x0000003c0e00d985 */ /* 0x0007e2000c101b24 */
[----:B------:R-:W-:Y:S02]  /*7e30*/  ISETP.GE.AND P5, PT, R20, UR4, PT ;  /* 0x0000000414007c0c */ /* 0x000fe4000bfa6270 */
[----:B------:R-:W-:Y:S01]  /*7e40*/  VIADD R19, R0, 0x70 ;  /* 0x0000007000137836 */ /* 0x000fe20000000000 */
[----:B------:R4:W-:Y:S01]  /*7e50*/  @!P6 ST.E.64 desc[UR36][R16.64], R64 ;  /* 0x000000401000e985 */ /* 0x0009e2000c101b24 */
[----:B------:R-:W-:-:S02]  /*7e60*/  ISETP.GE.AND P4, PT, R21, UR4, PT ;  /* 0x0000000415007c0c */ /* 0x000fc4000bf86270 */
[----:B------:R-:W-:Y:S02]  /*7e70*/  @!P1 LEA.HI R23, R23, R23, RZ, 0x1 ;  /* 0x0000001717179211 */ /* 0x000fe400078f08ff */
[----:B------:R-:W-:Y:S02]  /*7e80*/  ISETP.GE.AND P6, PT, R19, UR4, PT ;  /* 0x0000000413007c0c */ /* 0x000fe4000bfc6270 */
[----:B------:R-:W-:Y:S02]  /*7e90*/  @!P0 LEA.HI R24, R24, R24, RZ, 0x1 ;  /* 0x0000001818188211 */ /* 0x000fe400078f08ff */
[----:B0-----:R-:W-:Y:S01]  /*7ea0*/  @!P1 LOP3.LUT R9, R23, 0xfffffffe, RZ, 0xc0, !PT ;  /* 0xfffffffe17099812 */ /* 0x001fe200078ec0ff */
[----:B------:R-:W-:Y:S01]  /*7eb0*/  VIADD R23, R0, 0x90 ;  /* 0x0000009000177836 */ /* 0x000fe20000000000 */
[----:B-1----:R-:W-:Y:S01]  /*7ec0*/  @!P0 LOP3.LUT R11, R24, 0xfffffffe, RZ, 0xc0, !PT ;  /* 0xfffffffe180b8812 */ /* 0x002fe200078ec0ff */
[----:B------:R-:W-:Y:S01]  /*7ed0*/  VIADD R24, R0, 0x98 ;  /* 0x0000009800187836 */ /* 0x000fe20000000000 */
[----:B------:R-:W-:Y:S01]  /*7ee0*/  @!P2 LEA.HI R18, R18, R18, RZ, 0x1 ;  /* 0x000000121212a211 */ /* 0x000fe200078f08ff */
[----:B------:R-:W-:Y:S01]  /*7ef0*/  @!P1 IMAD.WIDE R8, R9, 0x4, R2 ;  /* 0x0000000409089825 */ /* 0x000fe200078e0202 */
[----:B------:R-:W-:-:S02]  /*7f00*/  @!P5 LEA.HI R20, R20, R20, RZ, 0x1 ;  /* 0x000000141414d211 */ /* 0x000fc400078f08ff */
[----:B------:R-:W-:Y:S01]  /*7f10*/  @!P4 LEA.HI R21, R21, R21, RZ, 0x1 ;  /* 0x000000151515c211 */ /* 0x000fe200078f08ff */
[----:B------:R-:W-:Y:S01]  /*7f20*/  @!P0 IMAD.WIDE R10, R11, 0x4, R2 ;  /* 0x000000040b0a8825 */ /* 0x000fe200078e0202 */
[----:B------:R-:W-:Y:S01]  /*7f30*/  @!P6 LEA.HI R19, R19, R19, RZ, 0x1 ;  /* 0x000000131313e211 */ /* 0x000fe200078f08ff */
[----:B------:R0:W-:Y:S01]  /*7f40*/  @!P1 ST.E.64 desc[UR36][R8.64], R68 ;  /* 0x0000004408009985 */ /* 0x0001e2000c101b24 */
[----:B------:R-:W-:Y:S02]  /*7f50*/  @!P3 LEA.HI R22, R22, R22, RZ, 0x1 ;  /* 0x000000161616b211 */ /* 0x000fe400078f08ff */
[----:B--2---:R-:W-:Y:S01]  /*7f60*/  @!P2 LOP3.LUT R13, R18, 0xfffffffe, RZ, 0xc0, !PT ;  /* 0xfffffffe120da812 */ /* 0x004fe200078ec0ff */
[----:B------:R1:W-:Y:S01]  /*7f70*/  @!P0 ST.E.64 desc[UR36][R10.64], R72 ;  /* 0x000000480a008985 */ /* 0x0003e2000c101b24 */
[----:B------:R-:W-:Y:S02]  /*7f80*/  @!P6 LOP3.LUT R19, R19, 0xfffffffe, RZ, 0xc0, !PT ;  /* 0xfffffffe1313e812 */ /* 0x000fe400078ec0ff */
[----:B---3--:R-:W-:Y:S01]  /*7f90*/  @!P5 LOP3.LUT R15, R20, 0xfffffffe, RZ, 0xc0, !PT ;  /* 0xfffffffe140fd812 */ /* 0x008fe200078ec0ff */
[----:B------:R-:W-:Y:S01]  /*7fa0*/  VIADD R20, R0, 0xb0 ;  /* 0x000000b000147836 */ /* 0x000fe20000000000 */
[----:B------:R-:W-:-:S02]  /*7fb0*/  @!P4 LOP3.LUT R21, R21, 0xfffffffe, RZ, 0xc0, !PT ;  /* 0xfffffffe1515c812 */ /* 0x000fc400078ec0ff */
[----:B----4-:R-:W-:Y:S02]  /*7fc0*/  @!P3 LOP3.LUT R17, R22, 0xfffffffe, RZ, 0xc0, !PT ;  /* 0xfffffffe1611b812 */ /* 0x010fe400078ec0ff */
[----:B------:R-:W-:Y:S01]  /*7fd0*/  ISETP.GE.AND P0, PT, R23, UR4, PT ;  /* 0x0000000417007c0c */ /* 0x000fe2000bf06270 */
[--C-:B0-----:R-:W-:Y:S01]  /*7fe0*/  @!P2 IMAD.WIDE R8, R13, 0x4, R2.reuse ;  /* 0x000000040d08a825 */ /* 0x101fe200078e0202 */
[----:B------:R-:W-:Y:S02]  /*7ff0*/  IADD3 R18, R0, 0xa0, RZ ;  /* 0x000000a000127810 */ /* 0x000fe40007ffe0ff */
[----:B------:R-:W-:Y:S01]  /*8000*/  ISETP.GE.AND P1, PT, R24, UR4, PT ;  /* 0x0000000418007c0c */ /* 0x000fe2000bf26270 */
[--C-:B-1----:R-:W-:Y:S01]  /*8010*/  @!P6 IMAD.WIDE R10, R19, 0x4, R2.reuse ;  /* 0x00000004130ae825 */ /* 0x102fe200078e0202 */
[----:B------:R0:W-:Y:S01]  /*8020*/  @!P2 ST.E.64 desc[UR36][R8.64], R76 ;  /* 0x0000004c0800a985 */ /* 0x0001e2000c101b24 */
[----:B------:R-:W-:Y:S02]  /*8030*/  ISETP.GE.AND P2, PT, R18, UR4, PT ;  /* 0x0000000412007c0c */ /* 0x000fe4000bf46270 */
[----:B------:R-:W-:Y:S01]  /*8040*/  @!P5 IMAD.WIDE R12, R15, 0x4, R2 ;  /* 0x000000040f0cd825 */ /* 0x000fe200078e0202 */
[----:B------:R1:W-:Y:S01]  /*8050*/  @!P6 ST.E.64 desc[UR36][R10.64], R80 ;  /* 0x000000500a00e985 */ /* 0x0003e2000c101b24 */
[----:B------:R-:W-:-:S02]  /*8060*/  IADD3 R22, R0, 0xc0, RZ ;  /* 0x000000c000167810 */ /* 0x000fc40007ffe0ff */
[--C-:B------:R-:W-:Y:S01]  /*8070*/  @!P4 IMAD.WIDE R14, R21, 0x4, R2.reuse ;  /* 0x00000004150ec825 */ /* 0x100fe200078e0202 */
[----:B------:R2:W-:Y:S01]  /*8080*/  @!P5 ST.E.64 desc[UR36][R12.64], R84 ;  /* 0x000000540c00d985 */ /* 0x0005e2000c101b24 */
[----:B------:R-:W-:Y:S02]  /*8090*/  ISETP.GE.AND P6, PT, R22, UR4, PT ;  /* 0x0000000416007c0c */ /* 0x000fe4000bfc6270 */
[----:B------:R-:W-:Y:S01]  /*80a0*/  @!P3 IMAD.WIDE R16, R17, 0x4, R2 ;  /* 0x000000041110b825 */ /* 0x000fe200078e0202 */
[----:B------:R3:W-:Y:S01]  /*80b0*/  @!P4 ST.E.64 desc[UR36][R14.64], R88 ;  /* 0x000000580e00c985 */ /* 0x0007e2000c101b24 */
[----:B------:R-:W-:Y:S02]  /*80c0*/  ISETP.GE.AND P4, PT, R20, UR4, PT ;  /* 0x0000000414007c0c */ /* 0x000fe4000bf86270 */
[C---:B------:R-:W-:Y:S01]  /*80d0*/  VIADD R19, R0.reuse, 0xa8 ;  /* 0x000000a800137836 */ /* 0x040fe20000000000 */
[----:B------:R4:W-:Y:S01]  /*80e0*/  @!P3 ST.E.64 desc[UR36][R16.64], R92 ;  /* 0x0000005c1000b985 */ /* 0x0009e2000c101b24 */
[----:B------:R-:W-:Y:S01]  /*80f0*/  VIADD R21, R0, 0xb8 ;  /* 0x000000b800157836 */ /* 0x000fe20000000000 */
[----:B------:R-:W-:-:S02]  /*8100*/  @!P0 LEA.HI R23, R23, R23, RZ, 0x1 ;  /* 0x0000001717178211 */ /* 0x000fc400078f08ff */
[----:B------:R-:W-:Y:S02]  /*8110*/  ISETP.GE.AND P3, PT, R19, UR4, PT ;  /* 0x0000000413007c0c */ /* 0x000fe4000bf66270 */
[----:B------:R-:W-:Y:S02]  /*8120*/  ISETP.GE.AND P5, PT, R21, UR4, PT ;  /* 0x0000000415007c0c */ /* 0x000fe4000bfa6270 */
[----:B------:R-:W-:Y:S02]  /*8130*/  @!P1 LEA.HI R24, R24, R24, RZ, 0x1 ;  /* 0x0000001818189211 */ /* 0x000fe400078f08ff */
[----:B0-----:R-:W-:Y:S02]  /*8140*/  @!P0 LOP3.LUT R9, R23, 0xfffffffe, RZ, 0xc0, !PT ;  /* 0xfffffffe17098812 */ /* 0x001fe400078ec0ff */
[----:B------:R-:W-:Y:S02]  /*8150*/  @!P2 LEA.HI R18, R18, R18, RZ, 0x1 ;  /* 0x000000121212a211 */ /* 0x000fe400078f08ff */
[----:B-1----:R-:W-:Y:S01]  /*8160*/  @!P1 LOP3.LUT R11, R24, 0xfffffffe, RZ, 0xc0, !PT ;  /* 0xfffffffe180b9812 */ /* 0x002fe200078ec0ff */
[----:B------:R-:W-:Y:S01]  /*8170*/  @!P0 IMAD.WIDE R8, R9, 0x4, R2 ;  /* 0x0000000409088825 */ /* 0x000fe200078e0202 */
[----:B------:R-:W-:-:S02]  /*8180*/  @!P4 LEA.HI R20, R20, R20, RZ, 0x1 ;  /* 0x000000141414c211 */ /* 0x000fc400078f08ff */
[----:B------:R-:W-:Y:S01]  /*8190*/  @!P3 LEA.HI R19, R19, R19, RZ, 0x1 ;  /* 0x000000131313b211 */ /* 0x000fe200078f08ff */
[--C-:B------:R-:W-:Y:S01]  /*81a0*/  @!P1 IMAD.WIDE R10, R11, 0x4, R2.reuse ;  /* 0x000000040b0a9825 */ /* 0x100fe200078e0202 */
[----:B--2---:R-:W-:Y:S01]  /*81b0*/  @!P2 LOP3.LUT R13, R18, 0xfffffffe, RZ, 0xc0, !PT ;  /* 0xfffffffe120da812 */ /* 0x004fe200078ec0ff */
[----:B------:R0:W-:Y:S01]  /*81c0*/  @!P0 ST.E.64 desc[UR36][R8.64], R96 ;  /* 0x0000006008008985 */ /* 0x0001e2000c101b24 */
[----:B------:R-:W-:Y:S01]  /*81d0*/  @!P5 LEA.HI R21, R21, R21, RZ, 0x1 ;  /* 0x000000151515d211 */ /* 0x000fe200078f08ff */
[----:B------:R-:W-:Y:S01]  /*81e0*/  VIADD R18, R0, 0xc8 ;  /* 0x000000c800127836 */ /* 0x000fe20000000000 */
[----:B------:R-:W-:Y:S01]  /*81f0*/  @!P3 LOP3.LUT R19, R19, 0xfffffffe, RZ, 0xc0, !PT ;  /* 0xfffffffe1313b812 */ /* 0x000fe200078ec0ff */
[----:B------:R-:W-:Y:S01]  /*8200*/  @!P2 IMAD.WIDE R12, R13, 0x4, R2 ;  /* 0x000000040d0ca825 */ /* 0x000fe200078e0202 */
[----:B------:R-:W-:Y:S01]  /*8210*/  @!P6 LEA.HI R22, R22, R22, RZ, 0x1 ;  /* 0x000000161616e211 */ /* 0x000fe200078f08ff */
[----:B------:R1:W-:Y:S01]  /*8220*/  @!P1 ST.E.64 desc[UR36][R10.64], R100 ;  /* 0x000000640a009985 */ /* 0x0003e2000c101b24 */
[----:B---3--:R-:W-:Y:S01]  /*8230*/  @!P4 LOP3.LUT R15, R20, 0xfffffffe, RZ, 0xc0, !PT ;  /* 0xfffffffe140fc812 */ /* 0x008fe200078ec0ff */
[----:B------:R-:W-:Y:S01]  /*8240*/  VIADD R20, R0, 0xd8 ;  /* 0x000000d800147836 */ /* 0x000fe20000000000 */
[----:B------:R-:W-:Y:S01]  /*8250*/  @!P5 LOP3.LUT R21, R21, 0xfffffffe, RZ, 0xc0, !PT ;  /* 0xfffffffe1515d812 */ /* 0x000fe200078ec0ff */
[----:B------:R2:W-:Y:S01]  /*8260*/  @!P2 ST.E.64 desc[UR36][R12.64], R104 ;  /* 0x000000680c00a985 */ /* 0x0005e2000c101b24 */
[----:B----4-:R-:W-:-:S02]  /*8270*/  @!P6 LOP3.LUT R17, R22, 0xfffffffe, RZ, 0xc0, !PT ;  /* 0xfffffffe1611e812 */ /* 0x010fc400078ec0ff */
[----:B------:R-:W-:Y:S01]  /*8280*/  ISETP.GE.AND P0, PT, R18, UR4, PT ;  /* 0x0000000412007c0c */ /* 0x000fe2000bf06270 */
[----:B0-----:R-:W-:Y:S01]  /*8290*/  @!P3 IMAD.WIDE R8, R19, 0x4, R2 ;  /* 0x000000041308b825 */ /* 0x001fe200078e0202 */
[----:B------:R-:W-:-:S03]  /*82a0*/  ISETP.GE.AND P2, PT, R20, UR4, PT ;  /* 0x0000000414007c0c */ /* 0x000fc6000bf46270 */
[----:B------:R-:W-:Y:S01]  /*82b0*/  VIADD R19, R0, 0xd0 ;  /* 0x000000d000137836 */ /* 0x000fe20000000000 */
[----:B------:R0:W-:Y:S01]  /*82c0*/  @!P3 ST.E.64 desc[UR36][R8.64], R108 ;  /* 0x0000006c0800b985 */ /* 0x0001e2000c101b24 */
[----:B-1----:R-:W-:-:S03]  /*82d0*/  @!P4 IMAD.WIDE R10, R15, 0x4, R2 ;  /* 0x000000040f0ac825 */ /* 0x002fc600078e0202 */
[----:B------:R-:W-:Y:S01]  /*82e0*/  ISETP.GE.AND P1, PT, R19, UR4, PT ;  /* 0x0000000413007c0c */ /* 0x000fe2000bf26270 */
[--C-:B------:R-:W-:Y:S01]  /*82f0*/  @!P5 IMAD.WIDE R14, R21, 0x4, R2.reuse ;  /* 0x00000004150ed825 */ /* 0x100fe200078e0202 */
[----:B------:R-:W-:Y:S01]  /*8300*/  IADD3 R21, R0, 0xe0, RZ ;  /* 0x000000e000157810 */ /* 0x000fe20007ffe0ff */
[----:B------:R1:W-:Y:S01]  /*8310*/  @!P4 ST.E.64 desc[UR36][R10.64], R112 ;  /* 0x000000700a00c985 */ /* 0x0003e2000c101b24 */
[----:B------:R-:W-:Y:S01]  /*8320*/  @!P0 LEA.HI R18, R18, R18, RZ, 0x1 ;  /* 0x0000001212128211 */ /* 0x000fe200078f08ff */
[----:B------:R-:W-:Y:S01]  /*8330*/  @!P6 IMAD.WIDE R16, R17, 0x4, R2 ;  /* 0x000000041110e825 */ /* 0x000fe200078e0202 */
[----:B------:R-:W-:Y:S01]  /*8340*/  ISETP.GE.AND P3, PT, R21, UR4, PT ;  /* 0x0000000415007c0c */ /* 0x000fe2000bf66270 */
[----:B------:R3:W-:Y:S01]  /*8350*/  @!P5 ST.E.64 desc[UR36][R14.64], R116 ;  /* 0x000000740e00d985 */ /* 0x0007e2000c101b24 */
[----:B------:R-:W-:Y:S01]  /*8360*/  @!P2 LEA.HI R20, R20, R20, RZ, 0x1 ;  /* 0x000000141414a211 */ /* 0x000fe200078f08ff */
[C---:B--2---:R-:W-:Y:S02]  /*8370*/  VIADD R12, R0.reuse, 0xe8 ;  /* 0x000000e8000c7836 */ /* 0x044fe40000000000 */
[C---:B0-----:R-:W-:Y:S01]  /*8380*/  VIADD R9, R0.reuse, 0xf8 ;  /* 0x000000f800097836 */ /* 0x041fe20000000000 */
[----:B------:R0:W-:Y:S01]  /*8390*/  @!P6 ST.E.64 desc[UR36][R16.64], R120 ;  /* 0x000000781000e985 */ /* 0x0001e2000c101b24 */
[----:B------:R-:W-:Y:S01]  /*83a0*/  VIADD R13, R0, 0xf0 ;  /* 0x000000f0000d7836 */ /* 0x000fe20000000000 */
[----:B------:R-:W-:-:S02]  /*83b0*/  ISETP.GE.AND P4, PT, R12, UR4, PT ;  /* 0x000000040c007c0c */ /* 0x000fc4000bf86270 */
[----:B------:R-:W-:Y:S02]  /*83c0*/  ISETP.GE.AND P6, PT, R9, UR4, PT ;  /* 0x0000000409007c0c */ /* 0x000fe4000bfc6270 */
[----:B------:R-:W-:Y:S02]  /*83d0*/  ISETP.GE.AND P5, PT, R13, UR4, PT ;  /* 0x000000040d007c0c */ /* 0x000fe4000bfa6270 */
[----:B------:R-:W-:Y:S02]  /*83e0*/  @!P1 LEA.HI R19, R19, R19, RZ, 0x1 ;  /* 0x0000001313139211 */ /* 0x000fe400078f08ff */
[----:B------:R-:W-:Y:S02]  /*83f0*/  @!P3 LEA.HI R21, R21, R21, RZ, 0x1 ;  /* 0x000000151515b211 */ /* 0x000fe400078f08ff */
[----:B-1----:R-:W-:Y:S02]  /*8400*/  @!P1 LOP3.LUT R11, R19, 0xfffffffe, RZ, 0xc0, !PT ;  /* 0xfffffffe130b9812 */ /* 0x002fe400078ec0ff */
[----:B---3--:R-:W-:-:S02]  /*8410*/  @!P3 LOP3.LUT R15, R21, 0xfffffffe, RZ, 0xc0, !PT ;  /* 0xfffffffe150fb812 */ /* 0x008fc400078ec0ff */
[----:B------:R-:W-:Y:S02]  /*8420*/  @!P4 LEA.HI R12, R12, R12, RZ, 0x1 ;  /* 0x0000000c0c0cc211 */ /* 0x000fe400078f08ff */
[----:B------:R-:W-:Y:S01]  /*8430*/  @!P6 LEA.HI R10, R9, R9, RZ, 0x1 ;  /* 0x00000009090ae211 */ /* 0x000fe200078f08ff */
[----:B------:R-:W-:Y:S01]  /*8440*/  @!P3 IMAD.WIDE R14, R15, 0x4, R2 ;  /* 0x000000040f0eb825 */ /* 0x000fe200078e0202 */
[----:B------:R-:W-:Y:S02]  /*8450*/  @!P5 LEA.HI R8, R13, R13, RZ, 0x1 ;  /* 0x0000000d0d08d211 */ /* 0x000fe400078f08ff */
[----:B------:R-:W-:Y:S02]  /*8460*/  @!P0 LOP3.LUT R9, R18, 0xfffffffe, RZ, 0xc0, !PT ;  /* 0xfffffffe12098812 */ /* 0x000fe400078ec0ff */
[----:B------:R-:W-:Y:S02]  /*8470*/  @!P2 LOP3.LUT R13, R20, 0xfffffffe, RZ, 0xc0, !PT ;  /* 0xfffffffe140da812 */ /* 0x000fe400078ec0ff */
[----:B0-----:R-:W-:-:S02]  /*8480*/  @!P4 LOP3.LUT R17, R12, 0xfffffffe, RZ, 0xc0, !PT ;  /* 0xfffffffe0c11c812 */ /* 0x001fc400078ec0ff */
[----:B------:R-:W-:Y:S01]  /*8490*/  @!P5 LOP3.LUT R19, R8, 0xfffffffe, RZ, 0xc0, !PT ;  /* 0xfffffffe0813d812 */ /* 0x000fe200078ec0ff */
[----:B------:R-:W-:Y:S01]  /*84a0*/  @!P0 IMAD.WIDE R8, R9, 0x4, R2 ;  /* 0x0000000409088825 */ /* 0x000fe200078e0202 */
[----:B------:R-:W-:-:S03]  /*84b0*/  @!P6 LOP3.LUT R21, R10, 0xfffffffe, RZ, 0xc0, !PT ;  /* 0xfffffffe0a15e812 */ /* 0x000fc600078ec0ff */
[--C-:B------:R-:W-:Y:S01]  /*84c0*/  @!P1 IMAD.WIDE R10, R11, 0x4, R2.reuse ;  /* 0x000000040b0a9825 */ /* 0x100fe200078e0202 */
[----:B------:R0:W-:Y:S03]  /*84d0*/  @!P0 ST.E.64 desc[UR36][R8.64], R124 ;  /* 0x0000007c08008985 */ /* 0x0001e6000c101b24 */
[--C-:B------:R-:W-:Y:S01]  /*84e0*/  @!P2 IMAD.WIDE R12, R13, 0x4, R2.reuse ;  /* 0x000000040d0ca825 */ /* 0x100fe200078e0202 */
[----:B------:R0:W-:Y:S03]  /*84f0*/  @!P1 ST.E.64 desc[UR36][R10.64], R128 ;  /* 0x000000800a009985 */ /* 0x0001e6000c101b24 */
[--C-:B------:R-:W-:Y:S01]  /*8500*/  @!P4 IMAD.WIDE R16, R17, 0x4, R2.reuse ;  /* 0x000000041110c825 */ /* 0x100fe200078e0202 */
[----:B------:R0:W-:Y:S03]  /*8510*/  @!P2 ST.E.64 desc[UR36][R12.64], R132 ;  /* 0x000000840c00a985 */ /* 0x0001e6000c101b24 */
[--C-:B------:R-:W-:Y:S01]  /*8520*/  @!P5 IMAD.WIDE R18, R19, 0x4, R2.reuse ;  /* 0x000000041312d825 */ /* 0x100fe200078e0202 */
[----:B------:R0:W-:Y:S03]  /*8530*/  @!P3 ST.E.64 desc[UR36][R14.64], R136 ;  /* 0x000000880e00b985 */ /* 0x0001e6000c101b24 */
[----:B------:R-:W-:Y:S01]  /*8540*/  @!P6 IMAD.WIDE R2, R21, 0x4, R2 ;  /* 0x000000041502e825 */ /* 0x000fe200078e0202 */
[----:B------:R0:W-:Y:S04]  /*8550*/  @!P4 ST.E.64 desc[UR36][R16.64], R140 ;  /* 0x0000008c1000c985 */ /* 0x0001e8000c101b24 */
[----:B------:R0:W-:Y:S04]  /*8560*/  @!P5 ST.E.64 desc[UR36][R18.64], R144 ;  /* 0x000000901200d985 */ /* 0x0001e8000c101b24 */
[----:B------:R0:W-:Y:S02]  /*8570*/  @!P6 ST.E.64 desc[UR36][R2.64], R148 ;  /* 0x000000940200e985 */ /* 0x0001e4000c101b24 */
.L_x_50:
[----:B------:R-:W-:Y:S05]  /*8580*/  BSYNC B0 ;  /* 0x0000000000007941 */ /* 0x000fea0003800000 */
.L_x_49:
[----:B------:R-:W-:Y:S01]  /*8590*/  IADD3 R7, R7, 0x8, RZ ;  /* 0x0000000807077810 */ /* 0x000fe20007ffe0ff */
[----:B0-2---:R2:W3:Y:S03]  /*85a0*/  SHFL.IDX PT, R3, R5, 0x1, 0x1c1f ;  /* 0x003c1f0005037f89 */ /* 0x0054e600000e0000 */
[----:B------:R-:W-:Y:S01]  /*85b0*/  ISETP.GE.AND P0, PT, R7, R6, PT ;  /* 0x000000060700720c */ /* 0x000fe20003f06270 */
[----:B-1----:R2:W1:-:S12]  /*85c0*/  SHFL.IDX PT, R2, R4, 0x1, 0x1c1f ;  /* 0x003c1f0004027f89 */ /* 0x00245800000e0000 */
[----:B--2---:R-:W-:Y:S05]  /*85d0*/  @P0 BRA `(.L_x_8) ;  /* 0x0000004400c00947 */ /* 0x004fea0003800000 */
        /* <DEDUP_REMOVED lines=9> */
[C---:B------:R-:W-:Y:S01]  /*8670*/  IADD3 R11, R0.reuse, 0x20, RZ ;  /* 0x00000020000b7810 */ /* 0x040fe20007ffe0ff */
[----:B------:R-:W-:Y:S01]  /*8680*/  VIADD R14, R0, 0x38 ;  /* 0x00000038000e7836 */ /* 0x000fe20000000000 */
[----:B------:R-:W-:Y:S01]  /*8690*/  ISETP.GE.AND P5, PT, R10, UR4, PT ;  /* 0x000000040a007c0c */ /* 0x000fe2000bfa6270 */
[C---:B------:R-:W-:Y:S01]  /*86a0*/  VIADD R16, R0.reuse, 0x48 ;  /* 0x0000004800107836 */ /* 0x040fe20000000000 */
[----:B------:R-:W-:Y:S01]  /*86b0*/  ISETP.GE.AND P6, PT, R11, UR4, PT ;  /* 0x000000040b007c0c */ /* 0x000fe2000bfc6270 */
[C---:B------:R-:W-:Y:S01]  /*86c0*/  VIADD R18, R0.reuse, 0x50 ;  /* 0x0000005000127836 */ /* 0x040fe20000000000 */
[C---:B------:R-:W-:Y:S01]  /*86d0*/  IADD3 R15, R0.reuse, 0x40, RZ ;  /* 0x00000040000f7810 */ /* 0x040fe20007ffe0ff */
[C---:B------:R-:W-:Y:S01]  /*86e0*/  VIADD R19, R0.reuse, 0x58 ;  /* 0x0000005800137836 */ /* 0x040fe20000000000 */
[----:B------:R-:W-:-:S02]  /*86f0*/  @!P0 LEA.HI R4, R0, R0, RZ, 0x1 ;  /* 0x0000000000048211 */ /* 0x000fc400078f08ff */
[----:B------:R-:W-:Y:S02]  /*8700*/  @!P1 LEA.HI R6, R5, R5, RZ, 0x1 ;  /* 0x0000000505069211 */ /* 0x000fe400078f08ff */
[----:B------:R-:W-:Y:S02]  /*8710*/  @!P2 LEA.HI R8, R7, R7, RZ, 0x1 ;  /* 0x000000070708a211 */ /* 0x000fe400078f08ff */
[----:B------:R-:W-:Y:S02]  /*8720*/  @!P0 LOP3.LUT R5, R4, 0xfffffffe, RZ, 0xc0, !PT ;  /* 0xfffffffe04058812 */ /* 0x000fe400078ec0ff */
[----:B------:R-:W-:Y:S02]  /*8730*/  @!P1 LOP3.LUT R7, R6, 0xfffffffe, RZ, 0xc0, !PT ;  /* 0xfffffffe06079812 */ /* 0x000fe400078ec0ff */
[----:B------:R-:W-:Y:S01]  /*8740*/  @!P2 LOP3.LUT R9, R8, 0xfffffffe, RZ, 0xc0, !PT ;  /* 0xfffffffe0809a812 */ /* 0x000fe200078ec0ff */
[----:B-1-3--:R-:W-:Y:S01]  /*8750*/  @!P0 IMAD.WIDE R4, R5, 0x4, R2 ;  /* 0x0000000405048825 */ /* 0x00afe200078e0202 */
[----:B------:R-:W-:-:S02]  /*8760*/  ISETP.GE.AND P3, PT, R15, UR4, PT ;  /* 0x000000040f007c0c */ /* 0x000fc4000bf66270 */
[----:B------:R-:W-:Y:S01]  /*8770*/  ISETP.GE.AND P4, PT, R16, UR4, PT ;  /* 0x0000000410007c0c */ /* 0x000fe2000bf86270 */
[--C-:B------:R-:W-:Y:S01]  /*8780*/  @!P1 IMAD.WIDE R6, R7, 0x4, R2.reuse ;  /* 0x0000000407069825 */ /* 0x100fe200078e0202 */
[----:B------:R0:W-:Y:S01]  /*8790*/  @!P0 ST.E.64 desc[UR36][R4.64], R26 ;  /* 0x0000001a04008985 */ /* 0x0001e2000c101b24 */
[----:B------:R-:W-:Y:S02]  /*87a0*/  ISETP.GE.AND P0, PT, R12, UR4, PT ;  /* 0x000000040c007c0c */ /* 0x000fe4000bf06270 */
[----:B------:R-:W-:Y:S01]  /*87b0*/  @!P2 IMAD.WIDE R8, R9, 0x4, R2 ;  /* 0x000000040908a825 */ /* 0x000fe200078e0202 */
[----:B------:R1:W-:Y:S01]  /*87c0*/  @!P1 ST.E.64 desc[UR36][R6.64], R30 ;  /* 0x0000001e06009985 */ /* 0x0003e2000c101b24 */
[----:B------:R-:W-:Y:S02]  /*87d0*/  ISETP.GE.AND P1, PT, R13, UR4, PT ;  /* 0x000000040d007c0c */ /* 0x000fe4000bf26270 */
[----:B------:R-:W-:Y:S01]  /*87e0*/  @!P5 LEA.HI R10, R10, R10, RZ, 0x1 ;  /* 0x0000000a0a0ad211 */ /* 0x000fe200078f08ff */
[----:B------:R2:W-:Y:S01]  /*87f0*/  @!P2 ST.E.64 desc[UR36][R8.64], R34 ;  /* 0x000000220800a985 */ /* 0x0005e2000c101b24 */
[----:B------:R-:W-:-:S02]  /*8800*/  ISETP.GE.AND P2, PT, R14, UR4, PT ;  /* 0x000000040e007c0c */ /* 0x000fc4000bf46270 */
[----:B------:R-:W-:Y:S02]  /*8810*/  @!P6 LEA.HI R11, R11, R11, RZ, 0x1 ;  /* 0x0000000b0b0be211 */ /* 0x000fe400078f08ff */
[----:B------:R-:W-:Y:S02]  /*8820*/  @!P3 LEA.HI R15, R15, R15, RZ, 0x1 ;  /* 0x0000000f0f0fb211 */ /* 0x000fe400078f08ff */
[----:B0-----:R-:W-:Y:S02]  /*8830*/  @!P5 LOP3.LUT R5, R10, 0xfffffffe, RZ, 0xc0, !PT ;  /* 0xfffffffe0a05d812 */ /* 0x001fe400078ec0ff */
[----:B------:R-:W-:Y:S02]  /*8840*/  @!P0 LEA.HI R12, R12, R12, RZ, 0x1 ;  /* 0x0000000c0c0c8211 */ /* 0x000fe400078f08ff */
[----:B-1----:R-:W-:Y:S01]  /*8850*/  @!P6 LOP3.LUT R7, R11, 0xfffffffe, RZ, 0xc0, !PT ;  /* 0xfffffffe0b07e812 */ /* 0x002fe200078ec0ff */
[----:B------:R-:W-:Y:S01]  /*8860*/  @!P5 IMAD.WIDE R4, R5, 0x4, R2 ;  /* 0x000000040504d825 */ /* 0x000fe200078e0202 */
[----:B------:R-:W-:-:S02]  /*8870*/  @!P1 LEA.HI R13, R13, R13, RZ, 0x1 ;  /* 0x0000000d0d0d9211 */ /* 0x000fc400078f08ff */
[----:B------:R-:W-:Y:S01]  /*8880*/  @!P2 LEA.HI R14, R14, R14, RZ, 0x1 ;  /* 0x0000000e0e0ea211 */ /* 0x000fe200078f08ff */
[----:B------:R-:W-:Y:S01]  /*8890*/  @!P6 IMAD.WIDE R6, R7, 0x4, R2 ;  /* 0x000000040706e825 */ /* 0x000fe200078e0202 */
[----:B------:R-:W-:Y:S01]  /*88a0*/  @!P4 LEA.HI R16, R16, R16, RZ, 0x1 ;  /* 0x000000101010c211 */ /* 0x000fe200078f08ff */
[----:B------:R0:W-:Y:S01]  /*88b0*/  @!P5 ST.E.64 desc[UR36][R4.64], R38 ;  /* 0x000000260400d985 */ /* 0x0001e2000c101b24 */
[----:B--2---:R-:W-:Y:S02]  /*88c0*/  @!P0 LOP3.LUT R9, R12, 0xfffffffe, RZ, 0xc0, !PT ;  /* 0xfffffffe0c098812 */ /* 0x004fe400078ec0ff */
[----:B------:R-:W-:Y:S01]  /*88d0*/  @!P1 LOP3.LUT R13, R13, 0xfffffffe, RZ, 0xc0, !PT ;  /* 0xfffffffe0d0d9812 */ /* 0x000fe200078ec0ff */
[----:B------:R1:W-:Y:S01]  /*88e0*/  @!P6 ST.E.64 desc[UR36][R6.64], R42 ;  /* 0x0000002a0600e985 */ /* 0x0003e2000c101b24 */
[----:B------:R-:W-:Y:S02]  /*88f0*/  @!P2 LOP3.LUT R11, R14, 0xfffffffe, RZ, 0xc0, !PT ;  /* 0xfffffffe0e0ba812 */ /* 0x000fe400078ec0ff */
[----:B------:R-:W-:-:S02]  /*8900*/  @!P3 LOP3.LUT R15, R15, 0xfffffffe, RZ, 0xc0, !PT ;  /* 0xfffffffe0f0fb812 */ /* 0x000fc400078ec0ff */
[----:B------:R-:W-:Y:S01]  /*8910*/  @!P4 LOP3.LUT R17, R16, 0xfffffffe, RZ, 0xc0, !PT ;  /* 0xfffffffe1011c812 */ /* 0x000fe200078ec0ff */
[----:B------:R-:W-:Y:S01]  /*8920*/  VIADD R16, R0, 0x70 ;  /* 0x0000007000107836 */ /* 0x000fe20000000000 */
[----:B------:R-:W-:Y:S02]  /*8930*/  ISETP.GE.AND P5, PT, R18, UR4, PT ;  /* 0x0000000412007c0c */ /* 0x000fe4000bfa6270 */
[----:B------:R-:W-:Y:S01]  /*8940*/  ISETP.GE.AND P6, PT, R19, UR4, PT ;  /* 0x0000000413007c0c */ /* 0x000fe2000bfc6270 */
[--C-:B0-----:R-:W-:Y:S01]  /*8950*/  @!P0 IMAD.WIDE R4, R9, 0x4, R2.reuse ;  /* 0x0000000409048825 */ /* 0x101fe200078e0202 */
[C---:B------:R-:W-:Y:S02]  /*8960*/  IADD3 R14, R0.reuse, 0x60, RZ ;  /* 0x00000060000e7810 */ /* 0x040fe40007ffe0ff */
[----:B------:R-:W-:Y:S01]  /*8970*/  IADD3 R20, R0, 0x80, RZ ;  /* 0x0000008000147810 */ /* 0x000fe20007ffe0ff */
[--C-:B-1----:R-:W-:Y:S01]  /*8980*/  @!P1 IMAD.WIDE R6, R13, 0x4, R2.reuse ;  /* 0x000000040d069825 */ /* 0x102fe200078e0202 */
[----:B------:R0:W-:Y:S02]  /*8990*/  @!P0 ST.E.64 desc[UR36][R4.64], R46 ;  /* 0x0000002e04008985 */ /* 0x0001e4000c101b24 */
[----:B------:R-:W-:Y:S01]  /*89a0*/  ISETP.GE.AND P0, PT, R20, UR4, PT ;  /* 0x0000000414007c0c */ /* 0x000fe2000bf06270 */
[----:B------:R-:W-:Y:S01]  /*89b0*/  @!P2 IMAD.WIDE R8, R11, 0x4, R2 ;  /* 0x000000040b08a825 */ /* 0x000fe200078e0202 */
[----:B------:R1:W-:Y:S01]  /*89c0*/  @!P1 ST.E.64 desc[UR36][R6.64], R50 ;  /* 0x0000003206009985 */ /* 0x0003e2000c101b24 */
[----:B------:R-:W-:-:S02]  /*89d0*/  @!P5 LEA.HI R18, R18, R18, RZ, 0x1 ;  /* 0x000000121212d211 */ /* 0x000fc400078f08ff */
[--C-:B------:R-:W-:Y:S01]  /*89e0*/  @!P3 IMAD.WIDE R10, R15, 0x4, R2.reuse ;  /* 0x000000040f0ab825 */ /* 0x100fe200078e0202 */
[----:B------:R2:W-:Y:S01]  /*89f0*/  @!P2 ST.E.64 desc[UR36][R8.64], R54 ;  /* 0x000000360800a985 */ /* 0x0005e2000c101b24 */
[----:B------:R-:W-:Y:S02]  /*8a00*/  ISETP.GE.AND P2, PT, R16, UR4, PT ;  /* 0x0000000410007c0c */ /* 0x000fe4000bf46270 */
[----:B------:R-:W-:Y:S01]  /*8a10*/  @!P4 IMAD.WIDE R12, R17, 0x4, R2 ;  /* 0x00000004110cc825 */ /* 0x000fe200078e0202 */
[----:B------:R3:W-:Y:S01]  /*8a20*/  @!P3 ST.E.64 desc[UR36][R10.64], R58 ;  /* 0x0000003a0a00b985 */ /* 0x0007e2000c101b24 */
[----:B------:R-:W-:Y:S02]  /*8a30*/  @!P6 LEA.HI R19, R19, R19, RZ, 0x1 ;  /* 0x000000131313e211 */ /* 0x000fe400078f08ff */
[C---:B------:R-:W-:Y:S01]  /*8a40*/  VIADD R15, R0.reuse, 0x68 ;  /* 0x00000068000f7836 */ /* 0x040fe20000000000 */
[----:B------:R4:W-:Y:S01]  /*8a50*/  @!P4 ST.E.64 desc[UR36][R12.64], R62 ;  /* 0x0000003e0c00c985 */ /* 0x0009e2000c101b24 */
[----:B------:R-:W-:Y:S01]  /*8a60*/  VIADD R17, R0, 0x78 ;  /* 0x0000007800117836 */ /* 0x000fe20000000000 */
[----:B------:R-:W-:-:S02]  /*8a70*/  ISETP.GE.AND P4, PT, R14, UR4, PT ;  /* 0x000000040e007c0c */ /* 0x000fc4000bf86270 */
[----:B------:R-:W-:Y:S02]  /*8a80*/  ISETP.GE.AND P3, PT, R15, UR4, PT ;  /* 0x000000040f007c0c */ /* 0x000fe4000bf66270 */
[----:B------:R-:W-:Y:S02]  /*8a90*/  ISETP.GE.AND P1, PT, R17, UR4, PT ;  /* 0x0000000411007c0c */ /* 0x000fe4000bf26270 */
[----:B0-----:R-:W-:Y:S01]  /*8aa0*/  @!P5 LOP3.LUT R5, R18, 0xfffffffe, RZ, 0xc0, !PT ;  /* 0xfffffffe1205d812 */ /* 0x001fe200078ec0ff */
[C---:B------:R-:W-:Y:S01]  /*8ab0*/  VIADD R18, R0.reuse, 0x88 ;  /* 0x0000008800127836 */ /* 0x040fe20000000000 */
        /* <DEDUP_REMOVED lines=17> */
[----:B----4-:R-:W-:Y:S01]  /*8bd0*/  @!P0 LOP3.LUT R13, R20, 0xfffffffe, RZ, 0xc0, !PT ;  /* 0xfffffffe140d8812 */ /* 0x010fe200078ec0ff */
[----:B------:R-:W-:Y:S01]  /*8be0*/  VIADD R20, R0, 0xb8 ;  /* 0x000000b800147836 */ /* 0x000fe20000000000 */
[----:B------:R-:W-:Y:S01]  /*8bf0*/  ISETP.GE.AND P6, PT, R18, UR4, PT ;  /* 0x0000000412007c0c */ /* 0x000fe2000bfc6270 */
[----:B0-----:R-:W-:Y:S01]  /*8c00*/  @!P4 IMAD.WIDE R4, R9, 0x4, R2 ;  /* 0x000000040904c825 */ /* 0x001fe200078e0202 */
[----:B------:R-:W-:-:S03]  /*8c10*/  ISETP.GE.AND P5, PT, R19, UR4, PT ;  /* 0x0000000413007c0c */ /* 0x000fc6000bfa6270 */
[--C-:B-1----:R-:W-:Y:S01]  /*8c20*/  @!P3 IMAD.WIDE R6, R15, 0x4, R2.reuse ;  /* 0x000000040f06b825 */ /* 0x102fe200078e0202 */
[----:B------:R0:W-:Y:S01]  /*8c30*/  @!P4 ST.E.64 desc[UR36][R4.64], R74 ;  /* 0x0000004a0400c985 */ /* 0x0001e2000c101b24 */
[----:B------:R-:W-:Y:S02]  /*8c40*/  IADD3 R15, R0, 0xa0, RZ ;  /* 0x000000a0000f7810 */ /* 0x000fe40007ffe0ff */
[--C-:B------:R-:W-:Y:S01]  /*8c50*/  @!P2 IMAD.WIDE R8, R11, 0x4, R2.reuse ;  /* 0x000000040b08a825 */ /* 0x100fe200078e0202 */
[----:B------:R1:W-:Y:S01]  /*8c60*/  @!P3 ST.E.64 desc[UR36][R6.64], R78 ;  /* 0x0000004e0600b985 */ /* 0x0003e2000c101b24 */
[----:B------:R-:W-:Y:S02]  /*8c70*/  ISETP.GE.AND P4, PT, R15, UR4, PT ;  /* 0x000000040f007c0c */ /* 0x000fe4000bf86270 */
[----:B------:R-:W-:Y:S01]  /*8c80*/  @!P1 IMAD.WIDE R10, R17, 0x4, R2 ;  /* 0x00000004110a9825 */ /* 0x000fe200078e0202 */
[----:B------:R2:W-:Y:S01]  /*8c90*/  @!P2 ST.E.64 desc[UR36][R8.64], R82 ;  /* 0x000000520800a985 */ /* 0x0005e2000c101b24 */
[----:B------:R-:W-:-:S02]  /*8ca0*/  ISETP.GE.AND P3, PT, R16, UR4, PT ;  /* 0x0000000410007c0c */ /* 0x000fc4000bf66270 */
[----:B------:R-:W-:Y:S01]  /*8cb0*/  @!P0 IMAD.WIDE R12, R13, 0x4, R2 ;  /* 0x000000040d0c8825 */ /* 0x000fe200078e0202 */
[----:B------:R3:W-:Y:S01]  /*8cc0*/  @!P1 ST.E.64 desc[UR36][R10.64], R86 ;  /* 0x000000560a009985 */ /* 0x0007e2000c101b24 */
[----:B------:R-:W-:Y:S02]  /*8cd0*/  ISETP.GE.AND P1, PT, R20, UR4, PT ;  /* 0x0000000414007c0c */ /* 0x000fe4000bf26270 */
[----:B------:R-:W-:Y:S01]  /*8ce0*/  VIADD R17, R0, 0xb0 ;  /* 0x000000b000117836 */ /* 0x000fe20000000000 */
[----:B------:R4:W-:Y:S01]  /*8cf0*/  @!P0 ST.E.64 desc[UR36][R12.64], R90 ;  /* 0x0000005a0c008985 */ /* 0x0009e2000c101b24 */
[----:B------:R-:W-:Y:S02]  /*8d00*/  ISETP.GE.AND P0, PT, R14, UR4, PT ;  /* 0x000000040e007c0c */ /* 0x000fe4000bf06270 */
[----:B------:R-:W-:Y:S02]  /*8d10*/  @!P6 LEA.HI R18, R18, R18, RZ, 0x1 ;  /* 0x000000121212e211 */ /* 0x000fe400078f08ff */
[----:B------:R-:W-:-:S02]  /*8d20*/  ISETP.GE.AND P2, PT, R17, UR4, PT ;  /* 0x0000000411007c0c */ /* 0x000fc4000bf46270 */
[----:B------:R-:W-:Y:S02]  /*8d30*/  @!P5 LEA.HI R19, R19, R19, RZ, 0x1 ;  /* 0x000000131313d211 */ /* 0x000fe400078f08ff */
[----:B0-----:R-:W-:Y:S02]  /*8d40*/  @!P6 LOP3.LUT R5, R18, 0xfffffffe, RZ, 0xc0, !PT ;  /* 0xfffffffe1205e812 */ /* 0x001fe400078ec0ff */
[----:B-1----:R-:W-:Y:S01]  /*8d50*/  @!P5 LOP3.LUT R7, R19, 0xfffffffe, RZ, 0xc0, !PT ;  /* 0xfffffffe1307d812 */ /* 0x002fe200078ec0ff */
[----:B------:R-:W-:Y:S01]  /*8d60*/  VIADD R19, R0, 0xc8 ;  /* 0x000000c800137836 */ /* 0x000fe20000000000 */
[----:B------:R-:W-:Y:S01]  /*8d70*/  @!P4 LEA.HI R15, R15, R15, RZ, 0x1 ;  /* 0x0000000f0f0fc211 */ /* 0x000fe200078f08ff */
[--C-:B------:R-:W-:Y:S01]  /*8d80*/  @!P6 IMAD.WIDE R4, R5, 0x4, R2.reuse ;  /* 0x000000040504e825 */ /* 0x100fe200078e0202 */
[----:B------:R-:W-:Y:S02]  /*8d90*/  @!P0 LEA.HI R14, R14, R14, RZ, 0x1 ;  /* 0x0000000e0e0e8211 */ /* 0x000fe400078f08ff */
[----:B------:R-:W-:Y:S01]  /*8da0*/  @!P3 LEA.HI R16, R16, R16, RZ, 0x1 ;  /* 0x000000101010b211 */ /* 0x000fe200078f08ff */
[----:B------:R-:W-:Y:S01]  /*8db0*/  @!P5 IMAD.WIDE R6, R7, 0x4, R2 ;  /* 0x000000040706d825 */ /* 0x000fe200078e0202 */
[----:B------:R-:W-:Y:S01]  /*8dc0*/  @!P2 LEA.HI R17, R17, R17, RZ, 0x1 ;  /* 0x000000111111a211 */ /* 0x000fe200078f08ff */
[----:B------:R0:W-:Y:S01]  /*8dd0*/  @!P6 ST.E.64 desc[UR36][R4.64], R94 ;  /* 0x0000005e0400e985 */ /* 0x0001e2000c101b24 */
[----:B------:R-:W-:-:S02]  /*8de0*/  @!P1 LEA.HI R20, R20, R20, RZ, 0x1 ;  /* 0x0000001414149211 */ /* 0x000fc400078f08ff */
[----:B--2---:R-:W-:Y:S01]  /*8df0*/  @!P0 LOP3.LUT R9, R14, 0xfffffffe, RZ, 0xc0, !PT ;  /* 0xfffffffe0e098812 */ /* 0x004fe200078ec0ff */
[----:B------:R1:W-:Y:S01]  /*8e00*/  @!P5 ST.E.64 desc[UR36][R6.64], R98 ;  /* 0x000000620600d985 */ /* 0x0003e2000c101b24 */
[----:B------:R-:W-:Y:S01]  /*8e10*/  @!P4 LOP3.LUT R15, R15, 0xfffffffe, RZ, 0xc0, !PT ;  /* 0xfffffffe0f0fc812 */ /* 0x000fe200078ec0ff */
[----:B------:R-:W-:Y:S01]  /*8e20*/  VIADD R14, R0, 0xd0 ;  /* 0x000000d0000e7836 */ /* 0x000fe20000000000 */
[----:B---3--:R-:W-:Y:S02]  /*8e30*/  @!P3 LOP3.LUT R11, R16, 0xfffffffe, RZ, 0xc0, !PT ;  /* 0xfffffffe100bb812 */ /* 0x008fe400078ec0ff */
[----:B------:R-:W-:Y:S02]  /*8e40*/  @!P2 LOP3.LUT R17, R17, 0xfffffffe, RZ, 0xc0, !PT ;  /* 0xfffffffe1111a812 */ /* 0x000fe400078ec0ff */
[----:B------:R-:W-:Y:S02]  /*8e50*/  IADD3 R18, R0, 0xc0, RZ ;  /* 0x000000c000127810 */ /* 0x000fe40007ffe0ff */
[----:B----4-:R-:W-:Y:S01]  /*8e60*/  @!P1 LOP3.LUT R13, R20, 0xfffffffe, RZ, 0xc0, !PT ;  /* 0xfffffffe140d9812 */ /* 0x010fe200078ec0ff */
[----:B0-----:R-:W-:Y:S01]  /*8e70*/  @!P0 IMAD.WIDE R4, R9, 0x4, R2 ;  /* 0x0000000409048825 */ /* 0x001fe200078e0202 */
[----:B------:R-:W-:-:S02]  /*8e80*/  ISETP.GE.AND P5, PT, R18, UR4, PT ;  /* 0x0000000412007c0c */ /* 0x000fc4000bfa6270 */
[----:B------:R-:W-:Y:S01]  /*8e90*/  ISETP.GE.AND P6, PT, R19, UR4, PT ;  /* 0x0000000413007c0c */ /* 0x000fe2000bfc6270 */
        /* <DEDUP_REMOVED lines=8> */
[----:B------:R-:W-:-:S02]  /*8f20*/  @!P5 LEA.HI R18, R18, R18, RZ, 0x1 ;  /* 0x000000121212d211 */ /* 0x000fc400078f08ff */
[----:B------:R-:W-:Y:S01]  /*8f30*/  @!P1 IMAD.WIDE R12, R13, 0x4, R2 ;  /* 0x000000040d0c9825 */ /* 0x000fe200078e0202 */
[----:B------:R3:W-:Y:S01]  /*8f40*/  @!P2 ST.E.64 desc[UR36][R10.64], R114 ;  /* 0x000000720a00a985 */ /* 0x0007e2000c101b24 */
[----:B------:R-:W-:Y:S02]  /*8f50*/  ISETP.GE.AND P2, PT, R16, UR4, PT ;  /* 0x0000000410007c0c */ /* 0x000fe4000bf46270 */
[C---:B------:R-:W-:Y:S01]  /*8f60*/  VIADD R15, R0.reuse, 0xd8 ;  /* 0x000000d8000f7836 */ /* 0x040fe20000000000 */
[----:B------:R4:W-:Y:S01]  /*8f70*/  @!P1 ST.E.64 desc[UR36][R12.64], R118 ;  /* 0x000000760c009985 */ /* 0x0009e2000c101b24 */
[C---:B------:R-:W-:Y:S01]  /*8f80*/  VIADD R17, R0.reuse, 0xe8 ;  /* 0x000000e800117836 */ /* 0x040fe20000000000 */
[----:B------:R-:W-:Y:S01]  /*8f90*/  @!P6 LEA.HI R19, R19, R19, RZ, 0x1 ;  /* 0x000000131313e211 */ /* 0x000fe200078f08ff */
[C---:B------:R-:W-:Y:S01]  /*8fa0*/  VIADD R20, R0.reuse, 0xf0 ;  /* 0x000000f000147836 */ /* 0x040fe20000000000 */
[----:B------:R-:W-:Y:S01]  /*8fb0*/  ISETP.GE.AND P1, PT, R15, UR4, PT ;  /* 0x000000040f007c0c */ /* 0x000fe2000bf26270 */
[----:B------:R-:W-:Y:S01]  /*8fc0*/  VIADD R0, R0, 0xf8 ;  /* 0x000000f800007836 */ /* 0x000fe20000000000 */
[----:B------:R-:W-:-:S02]  /*8fd0*/  ISETP.GE.AND P3, PT, R17, UR4, PT ;  /* 0x0000000411007c0c */ /* 0x000fc4000bf66270 */
[----:B------:R-:W-:Y:S02]  /*8fe0*/  ISETP.GE.AND P4, PT, R20, UR4, PT ;  /* 0x0000000414007c0c */ /* 0x000fe4000bf86270 */
[----:B0-----:R-:W-:Y:S02]  /*8ff0*/  @!P5 LOP3.LUT R5, R18, 0xfffffffe, RZ, 0xc0, !PT ;  /* 0xfffffffe1205d812 */ /* 0x001fe400078ec0ff */
[----:B-1----:R-:W-:Y:S02]  /*9000*/  @!P6 LOP3.LUT R7, R19, 0xfffffffe, RZ, 0xc0, !PT ;  /* 0xfffffffe1307e812 */ /* 0x002fe400078ec0ff */
        /* <DEDUP_REMOVED lines=10> */
[----:B------:R-:W-:Y:S02]  /*90b0*/  @!P1 LOP3.LUT R15, R15, 0xfffffffe, RZ, 0xc0, !PT ;  /* 0xfffffffe0f0f9812 */ /* 0x000fe400078ec0ff */
[----:B---3--:R-:W-:Y:S02]  /*90c0*/  @!P2 LOP3.LUT R11, R16, 0xfffffffe, RZ, 0xc0, !PT ;  /* 0xfffffffe100ba812 */ /* 0x008fe400078ec0ff */
[----:B------:R-:W-:Y:S02]  /*90d0*/  @!P3 LOP3.LUT R17, R17, 0xfffffffe, RZ, 0xc0, !PT ;  /* 0xfffffffe1111b812 */ /* 0x000fe400078ec0ff */
[----:B----4-:R-:W-:Y:S01]  /*90e0*/  @!P4 LOP3.LUT R13, R20, 0xfffffffe, RZ, 0xc0, !PT ;  /* 0xfffffffe140dc812 */ /* 0x010fe200078ec0ff */
[----:B0-----:R-:W-:-:S04]  /*90f0*/  @!P0 IMAD.WIDE R4, R9, 0x4, R2 ;  /* 0x0000000409048825 */ /* 0x001fc800078e0202 */
[--C-:B-1----:R-:W-:Y:S01]  /*9100*/  @!P1 IMAD.WIDE R6, R15, 0x4, R2.reuse ;  /* 0x000000040f069825 */ /* 0x102fe200078e0202 */
[----:B------:R2:W-:Y:S01]  /*9110*/  @!P0 ST.E.64 desc[UR36][R4.64], R130 ;  /* 0x0000008204008985 */ /* 0x0005e2000c101b24 */
[----:B------:R-:W-:Y:S02]  /*9120*/  ISETP.GE.AND P0, PT, R0, UR4, PT ;  /* 0x0000000400007c0c */ /* 0x000fe4000bf06270 */
[--C-:B------:R-:W-:Y:S01]  /*9130*/  @!P2 IMAD.WIDE R8, R11, 0x4, R2.reuse ;  /* 0x000000040b08a825 */ /* 0x100fe200078e0202 */
[----:B------:R2:W-:Y:S03]  /*9140*/  @!P1 ST.E.64 desc[UR36][R6.64], R134 ;  /* 0x0000008606009985 */ /* 0x0005e6000c101b24 */
[--C-:B------:R-:W-:Y:S01]  /*9150*/  @!P3 IMAD.WIDE R10, R17, 0x4, R2.reuse ;  /* 0x00000004110ab825 */ /* 0x100fe200078e0202 */
[----:B------:R2:W-:Y:S03]  /*9160*/  @!P2 ST.E.64 desc[UR36][R8.64], R138 ;  /* 0x0000008a0800a985 */ /* 0x0005e6000c101b24 */
[----:B------:R-:W-:Y:S01]  /*9170*/  @!P4 IMAD.WIDE R12, R13, 0x4, R2 ;  /* 0x000000040d0cc825 */ /* 0x000fe200078e0202 */
[----:B------:R2:W-:Y:S04]  /*9180*/  @!P3 ST.E.64 desc[UR36][R10.64], R142 ;  /* 0x0000008e0a00b985 */ /* 0x0005e8000c101b24 */
[----:B------:R2:W-:Y:S01]  /*9190*/  @!P4 ST.E.64 desc[UR36][R12.64], R146 ;  /* 0x000000920c00c985 */ /* 0x0005e2000c101b24 */
[----:B------:R-:W-:Y:S05]  /*91a0*/  @P0 BRA `(.L_x_8) ;  /* 0x0000003800cc0947 */ /* 0x000fea0003800000 */
[----:B------:R-:W-:-:S04]  /*91b0*/  LEA.HI R0, R0, R0, RZ, 0x1 ;  /* 0x0000000000007211 */ /* 0x000fc800078f08ff */
[----:B--2---:R-:W-:-:S05]  /*91c0*/  LOP3.LUT R5, R0, 0xfffffffe, RZ, 0xc0, !PT ;  /* 0xfffffffe00057812 */ /* 0x004fca00078ec0ff */
[----:B------:R-:W-:-:S05]  /*91d0*/  IMAD.WIDE R2, R5, 0x4, R2 ;  /* 0x0000000405027825 */ /* 0x000fca00078e0202 */
[----:B------:R4:W-:Y:S01]  /*91e0*/  ST.E.64 desc[UR36][R2.64], R150 ;  /* 0x0000009602007985 */ /* 0x0009e2000c101b24 */
[----:B------:R-:W-:Y:S05]  /*91f0*/  BRA `(.L_x_8) ;  /* 0x0000003800b87947 */ /* 0x000fea0003800000 */
.L_x_47:
[----:B------:R-:W0:Y:S02]  /*9200*/  S2R R0, SR_TID.X ;  /* 0x0000000000007919 */ /* 0x000e240000002100 */
[----:B0-----:R-:W-:-:S04]  /*9210*/  IADD3 R2, R0, -0x80, RZ ;  /* 0xffffff8000027810 */ /* 0x001fc80007ffe0ff */
[----:B------:R-:W-:-:S13]  /*9220*/  ISETP.GT.AND P0, PT, R2, 0x3f, PT ;  /* 0x0000003f0200780c */ /* 0x000fda0003f04270 */
[----:B------:R-:W-:Y:S05]  /*9230*/  @P0 BRA `(.L_x_8) ;  /* 0x0000003800a80947 */ /* 0x000fea0003800000 */
[----:B------:R-:W0:Y:S01]  /*9240*/  S2R R3, SR_CTAID.X ;  /* 0x0000000000037919 */ /* 0x000e220000002500 */
[----:B------:R-:W1:Y:S01]  /*9250*/  LDC R6, c[0x0][0xbe8] ;  /* 0x0002fa00ff067b82 */ /* 0x000e620000000800 */
[----:B------:R-:W-:Y:S01]  /*9260*/  ULDC UR4, c[0x0][0xa88] ;  /* 0x0002a20000047ab9 */ /* 0x000fe20000000800 */
[----:B0-----:R-:W-:Y:S02]  /*9270*/  IMAD R0, R3, 0x40, R0 ;  /* 0x0000004003007824 */ /* 0x001fe400078e0200 */
[----:B-1----:R-:W-:Y:S02]  /*9280*/  IMAD R3, R6, UR4, RZ ;  /* 0x0000000406037c24 */ /* 0x002fe4000f8e02ff */
[----:B------:R-:W-:-:S05]  /*9290*/  VIADD R0, R0, 0xffffff80 ;  /* 0xffffff8000007836 */ /* 0x000fca0000000000 */
[----:B------:R-:W-:-:S13]  /*92a0*/  ISETP.GE.AND P0, PT, R0, R3, PT ;  /* 0x000000030000720c */ /* 0x000fda0003f06270 */
[----:B------:R-:W-:Y:S05]  /*92b0*/  @P0 BRA `(.L_x_8) ;  /* 0x0000003800880947 */ /* 0x000fea0003800000 */
[----:B------:R-:W-:Y:S01]  /*92c0*/  ISETP.NE.AND P0, PT, R6, 0x1, PT ;  /* 0x000000010600780c */ /* 0x000fe20003f05270 */
[----:B------:R-:W0:Y:S01]  /*92d0*/  S2UR UR7, SR_CTAID.Z ;  /* 0x00000000000779c3 */ /* 0x000e220000002700 */
[----:B------:R-:W-:Y:S01]  /*92e0*/  USHF.R.S32.HI UR6, URZ, 0x1f, UR38 ;  /* 0x0000001f3f067899 */ /* 0x000fe20008011426 */
[----:B------:R-:W-:Y:S01]  /*92f0*/  IMAD.MOV.U32 R5, RZ, RZ, R0 ;  /* 0x000000ffff057224 */ /* 0x000fe200078e0000 */
[----:B------:R-:W-:Y:S02]  /*9300*/  ULDC.64 UR8, c[0x0][0xbd0] ;  /* 0x0002f40000087ab9 */ /* 0x000fe40000000a00 */
[----:B------:R-:W-:Y:S02]  /*9310*/  UIMAD UR6, UR6, UR8, URZ ;  /* 0x00000008060672a4 */ /* 0x000fe4000f8e023f */
[----:B------:R-:W-:Y:S01]  /*9320*/  UIMAD.WIDE.U32 UR4, UR38, UR8, URZ ;  /* 0x00000008260472a5 */ /* 0x000fe2000f8e003f */
[----:B------:R-:W1:Y:S01]  /*9330*/  LDC.64 R10, c[0x0][0xbd8] ;  /* 0x0002f600ff0a7b82 */ /* 0x000e620000000a00 */
[----:B------:R-:W-:-:S04]  /*9340*/  UIMAD UR6, UR38, UR9, UR6 ;  /* 0x00000009260672a4 */ /* 0x000fc8000f8e0206 */
[----:B------:R-:W-:Y:S01]  /*9350*/  UIADD3 UR6, UR5, UR6, URZ ;  /* 0x0000000605067290 */ /* 0x000fe2000fffe03f */
[----:B------:R-:W-:Y:S01]  /*9360*/  MOV R2, UR4 ;  /* 0x0000000400027c02 */ /* 0x000fe20008000f00 */
[----:B------:R-:W-:Y:S01]  /*9370*/  IMAD.U32 R3, RZ, RZ, UR5 ;  /* 0x00000005ff037e24 */ /* 0x000fe2000f8e00ff */
[----:B------:R-:W2:Y:S01]  /*9380*/  @P0 LDC R7, c[0x0][0xbec] ;  /* 0x0002fb00ff070b82 */ /* 0x000ea20000000800 */
[----:B------:R-:W-:Y:S02]  /*9390*/  ULDC.64 UR4, c[0x0][0xbe0] ;  /* 0x0002f80000047ab9 */ /* 0x000fe40000000a00 */
[----:B------:R-:W-:-:S05]  /*93a0*/  IMAD.U32 R3, RZ, RZ, UR6 ;  /* 0x00000006ff037e24 */ /* 0x000fca000f8e00ff */
[----:B------:R-:W3:Y:S01]  /*93b0*/  @P0 LDC R9, c[0x0][0xbf0] ;  /* 0x0002fc00ff090b82 */ /* 0x000ee20000000800 */
[----:B0-----:R-:W-:-:S07]  /*93c0*/  USHF.R.S32.HI UR8, URZ, 0x1f, UR7 ;  /* 0x0000001f3f087899 */ /* 0x001fce0008011407 */
[----:B------:R-:W0:Y:S01]  /*93d0*/  S2UR UR10, SR_CTAID.Y ;  /* 0x00000000000a79c3 */ /* 0x000e220000002600 */
[C---:B-1----:R-:W-:Y:S02]  /*93e0*/  IMAD R12, R10.reuse, UR8, RZ ;  /* 0x000000080a0c7c24 */ /* 0x042fe4000f8e02ff */
[----:B------:R-:W-:-:S04]  /*93f0*/  IMAD.WIDE.U32 R2, R10, UR7, R2 ;  /* 0x000000070a027c25 */ /* 0x000fc8000f8e0002 */
[----:B------:R-:W-:Y:S01]  /*9400*/  IMAD R11, R11, UR7, R12 ;  /* 0x000000070b0b7c24 */ /* 0x000fe2000f8e020c */
[----:B------:R-:W0:Y:S01]  /*9410*/  LDC R8, c[0x0][0xc50] ;  /* 0x00031400ff087b82 */ /* 0x000e220000000800 */
[----:B--2---:R-:W-:-:S04]  /*9420*/  @P0 IMAD.HI.U32 R4, R0, R7, RZ ;  /* 0x0000000700040227 */ /* 0x004fc800078e00ff */
[----:B------:R-:W-:Y:S02]  /*9430*/  IMAD R7, RZ, RZ, -UR38 ;  /* 0x80000026ff077e24 */ /* 0x000fe4000f8e02ff */
[----:B------:R-:W-:Y:S01]  /*9440*/  IMAD.IADD R3, R11, 0x1, R3 ;  /* 0x000000010b037824 */ /* 0x000fe200078e0203 */
[----:B---3--:R-:W-:Y:S01]  /*9450*/  @P0 SHF.R.U32.HI R5, RZ, R9, R4 ;  /* 0x00000009ff050219 */ /* 0x008fe20000011604 */
[----:B0-----:R-:W-:-:S03]  /*9460*/  IMAD R9, R8, R7, UR10 ;  /* 0x0000000a08097e24 */ /* 0x001fc6000f8e0207 */
[----:B------:R-:W-:Y:S01]  /*9470*/  IADD3 R7, -R5, RZ, RZ ;  /* 0x000000ff05077210 */ /* 0x000fe20007ffe1ff */
[----:B------:R-:W-:Y:S01]  /*9480*/  IMAD.WIDE.U32 R2, R9, UR4, R2 ;  /* 0x0000000409027c25 */ /* 0x000fe2000f8e0002 */
[----:B------:R-:W-:-:S03]  /*9490*/  SHF.R.S32.HI R4, RZ, 0x1f, R9 ;  /* 0x0000001fff047819 */ /* 0x000fc60000011409 */
[----:B------:R-:W-:Y:S01]  /*94a0*/  IMAD R7, R6, R7, R0 ;  /* 0x0000000706077224 */ /* 0x000fe200078e0200 */
[----:B------:R-:W-:Y:S01]  /*94b0*/  IADD3 R2, P0, R5, R2, RZ ;  /* 0x0000000205027210 */ /* 0x000fe20007f1e0ff */
[----:B------:R-:W-:-:S03]  /*94c0*/  IMAD R4, R4, UR4, RZ ;  /* 0x0000000404047c24 */ /* 0x000fc6000f8e02ff */
[----:B------:R-:W-:Y:S01]  /*94d0*/  SHF.R.S32.HI R0, RZ, 0x1f, R7 ;  /* 0x0000001fff007819 */ /* 0x000fe20000011407 */
[----:B------:R-:W-:Y:S01]  /*94e0*/  IMAD R4, R9, UR5, R4 ;  /* 0x0000000509047c24 */ /* 0x000fe2000f8e0204 */
[----:B------:R-:W-:Y:S01]  /*94f0*/  SHF.R.S32.HI R9, RZ, 0x1f, R5 ;  /* 0x0000001fff097819 */ /* 0x000fe20000011405 */
[----:B------:R-:W-:Y:S02]  /*9500*/  ULDC.64 UR4, c[0x0][0xbc8] ;  /* 0x0002f20000047ab9 */ /* 0x000fe40000000a00 */
[----:B------:R-:W-:Y:S01]  /*9510*/  IMAD R0, R0, UR4, RZ ;  /* 0x0000000400007c24 */ /* 0x000fe2000f8e02ff */
[----:B------:R-:W-:-:S03]  /*9520*/  IADD3.X R3, R9, R3, R4, P0, !PT ;  /* 0x0000000309037210 */ /* 0x000fc600007fe404 */
[C---:B------:R-:W-:Y:S02]  /*9530*/  IMAD R5, R7.reuse, UR5, R0 ;  /* 0x0000000507057c24 */ /* 0x040fe4000f8e0200 */
[----:B------:R-:W-:Y:S01]  /*9540*/  IMAD.WIDE.U32 R2, R7, UR4, R2 ;  /* 0x0000000407027c25 */ /* 0x000fe2000f8e0002 */
[----:B------:R-:W-:-:S03]  /*9550*/  ULDC.64 UR4, c[0x0][0xba8] ;  /* 0x0002ea0000047ab9 */ /* 0x000fc60000000a00 */
[----:B------:R-:W-:Y:S01]  /*9560*/  IMAD.IADD R3, R3, 0x1, R5 ;  /* 0x0000000103037824 */ /* 0x000fe200078e0205 */
[----:B------:R-:W-:-:S04]  /*9570*/  LEA R4, P0, R2, UR4, 0x2 ;  /* 0x0000000402047c11 */ /* 0x000fc8000f8010ff */
[----:B------:R-:W-:Y:S01]  /*9580*/  LEA.HI.X R5, R2, UR5, R3, 0x2, P0 ;  /* 0x0000000502057c11 */ /* 0x000fe200080f1403 */
[----:B------:R-:W-:-:S05]  /*9590*/  IMAD.MOV.U32 R3, RZ, RZ, -0x800000 ;  /* 0xff800000ff037424 */ /* 0x000fca00078e00ff */
[----:B------:R0:W-:Y:S01]  /*95a0*/  STG.E desc[UR36][R4.64], R3 ;  /* 0x0000000304007986 */ /* 0x0001e2000c101924 */
[----:B------:R-:W-:Y:S05]  /*95b0*/  BRA `(.L_x_8) ;  /* 0x0000003400c87947 */ /* 0x000fea0003800000 */
.L_x_6:
[----:B------:R-:W-:-:S08]  /*95c0*/  NOP ;  /* 0x0000000000007918 */ /* 0x000fd00000000000 */
[----:B------:R-:W0:-:S00]  /*95d0*/  USETMAXREG.DEALLOC.CTAPOOL 0x28 ;  /* 0x00000028000079c8 */ /* 0x000e0000080e0500 */
[----:B0-----:R-:W-:Y:S01]  /*95e0*/  LOP3.LUT R23, R0, 0x3, RZ, 0xc0, !PT ;  /* 0x0000000300177812 */ /* 0x001fe200078ec0ff */
[----:B------:R-:W0:Y:S05]  /*95f0*/  S2R R17, SR_CTAID.Z ;  /* 0x0000000000117919 */ /* 0x000e2a0000002700 */
[----:B------:R-:W1:Y:S01]  /*9600*/  S2UR UR6, SR_CTAID.Y ;  /* 0x00000000000679c3 */ /* 0x000e620000002600 */
[----:B------:R-:W2:Y:S02]  /*9610*/  SHFL.IDX PT, R0, R23, RZ, 0x1f ;  /* 0x00001fff17007589 */ /* 0x000ea400000e0000 */
[----:B--2---:R-:W-:-:S13]  /*9620*/  ISETP.NE.AND P0, PT, R0, RZ, PT ;  /* 0x000000ff0000720c */ /* 0x004fda0003f05270 */
[----:B01----:R-:W-:Y:S05]  /*9630*/  @!P0 BRA `(.L_x_51) ;  /* 0x0000000000288947 */ /* 0x003fea0003800000 */
[----:B------:R-:W-:Y:S01]  /*9640*/  ULDC UR7, c[0x0][0xc50] ;  /* 0x0003140000077ab9 */ /* 0x000fe20000000800 */
[----:B------:R-:W-:Y:S01]  /*9650*/  UMOV UR40, UR6 ;  /* 0x0000000600287c82 */ /* 0x000fe20008000000 */
[----:B------:R-:W-:-:S06]  /*9660*/  UISETP.NE.AND UP0, UPT, UR7, 0x1, UPT ;  /* 0x000000010700788c */ /* 0x000fcc000bf05270 */
[----:B------:R-:W-:-:S13]  /*9670*/  PLOP3.LUT P0, PT, PT, PT, UP0, 0x80, 0x0 ;  /* 0x000000000000781c */ /* 0x000fda0003f0f008 */
[----:B------:R-:W-:Y:S05]  /*9680*/  @!P0 BRA `(.L_x_52) ;  /* 0x0000000000308947 */ /* 0x000fea0003800000 */
[----:B------:R-:W-:Y:S01]  /*9690*/  ULDC UR4, c[0x0][0xc54] ;  /* 0x0003150000047ab9 */ /* 0x000fe20000000800 */
[----:B------:R-:W-:Y:S01]  /*96a0*/  ULDC UR40, c[0x0][0xc58] ;  /* 0x0003160000287ab9 */ /* 0x000fe20000000800 */
[----:B------:R-:W-:-:S04]  /*96b0*/  UIMAD.WIDE.U32 UR4, UR6, UR4, URZ ;  /* 0x00000004060472a5 */ /* 0x000fc8000f8e003f */
[----:B------:R-:W-:Y:S01]  /*96c0*/  USHF.R.U32.HI UR40, URZ, UR40, UR5 ;  /* 0x000000283f287299 */ /* 0x000fe20008011605 */
[----:B------:R-:W-:Y:S11]  /*96d0*/  BRA `(.L_x_52) ;  /* 0x00000000001c7947 */ /* 0x000ff60003800000 */
.L_x_51:
[----:B------:R-:W-:Y:S01]  /*96e0*/  ULDC UR7, c[0x0][0xc50] ;  /* 0x0003140000077ab9 */ /* 0x000fe20000000800 */
[----:B------:R-:W-:Y:S01]  /*96f0*/  UMOV UR40, UR6 ;  /* 0x0000000600287c82 */ /* 0x000fe20008000000 */
[----:B------:R-:W-:-:S11]  /*9700*/  UISETP.NE.AND UP0, UPT, UR7, 0x1, UPT ;  /* 0x000000010700788c */ /* 0x000fd6000bf05270 */
[----:B------:R-:W-:Y:S01]  /*9710*/  @UP0 ULDC UR4, c[0x0][0xc54] ;  /* 0x0003150000040ab9 */ /* 0x000fe20000000800 */
[----:B------:R-:W-:Y:S01]  /*9720*/  @UP0 ULDC UR8, c[0x0][0xc58] ;  /* 0x0003160000080ab9 */ /* 0x000fe20000000800 */
[----:B------:R-:W-:-:S04]  /*9730*/  UIMAD.WIDE.U32 UR4, UR6, UR4, URZ ;  /* 0x00000004060472a5 */ /* 0x000fc8000f8e003f */
[----:B------:R-:W-:-:S12]  /*9740*/  @UP0 USHF.R.U32.HI UR40, URZ, UR8, UR5 ;  /* 0x000000083f280299 */ /* 0x000fd80008011605 */
.L_x_52:
[----:B------:R-:W-:Y:S01]  /*9750*/  ISETP.GE.AND P0, PT, R17, RZ, PT ;  /* 0x000000ff1100720c */ /* 0x000fe20003f06270 */
[----:B------:R-:W-:Y:S01]  /*9760*/  UIADD3 UR4, -UR40, URZ, URZ ;  /* 0x0000003f28047290 */ /* 0x000fe2000fffe13f */
[----:B------:R-:W-:Y:S01]  /*9770*/  MOV R21, 0x1 ;  /* 0x0000000100157802 */ /* 0x000fe20000000f00 */
[----:B------:R-:W-:Y:S02]  /*9780*/  IMAD.MOV.U32 R0, RZ, RZ, RZ ;  /* 0x000000ffff007224 */ /* 0x000fe400078e00ff */
[----:B------:R-:W-:Y:S01]  /*9790*/  UIMAD UR4, UR7, UR4, UR6 ;  /* 0x00000004070472a4 */ /* 0x000fe2000f8e0206 */
[----:B------:R-:W-:-:S07]  /*97a0*/  IMAD.MOV.U32 R4, RZ, RZ, 0x1 ;  /* 0x00000001ff047424 */ /* 0x000fce00078e00ff */
[----:B------:R-:W-:Y:S05]  /*97b0*/  @!P0 BRA `(.L_x_53) ;  /* 0x0000003000808947 */ /* 0x000fea0003800000 */
[----:B------:R-:W0:Y:S01]  /*97c0*/  LDC.64 R2, c[0x0][0xa28] ;  /* 0x00028a00ff027b82 */ /* 0x000e220000000a00 */
[----:B------:R-:W-:Y:S01]  /*97d0*/  ULDC.64 UR6, c[0x0][0x418] ;  /* 0x0001060000067ab9 */ /* 0x000fe20000000a00 */
[----:B------:R-:W-:Y:S01]  /*97e0*/  ULDC UR5, c[0x0][0x424] ;  /* 0x0001090000057ab9 */ /* 0x000fe20000000800 */
[----:B------:R-:W-:Y:S01]  /*97f0*/  ULDC UR41, c[0x0][0x2f0] ;  /* 0x0000bc0000297ab9 */ /* 0x000fe20000000800 */
[----:B------:R-:W-:Y:S01]  /*9800*/  IMAD.MOV.U32 R28, RZ, RZ, RZ ;  /* 0x000000ffff1c7224 */ /* 0x000fe200078e00ff */
[----:B0-----:R-:W-:-:S04]  /*9810*/  ISETP.NE.U32.AND P0, PT, R2, RZ, PT ;  /* 0x000000ff0200720c */ /* 0x001fc80003f05070 */
[----:B------:R-:W-:Y:S01]  /*9820*/  ISETP.NE.AND.EX P0, PT, R3, RZ, PT, P0 ;  /* 0x000000ff0300720c */ /* 0x000fe20003f05300 */
[----:B------:R-:W-:-:S12]  /*9830*/  UISETP.NE.U32.AND UP0, UPT, UR6, URZ, UPT ;  /* 0x0000003f0600728c */ /* 0x000fd8000bf05070 */
[----:B------:R-:W0:Y:S01]  /*9840*/  @P0 LDC.64 R2, c[0x0][0xa28] ;  /* 0x00028a00ff020b82 */ /* 0x000e220000000a00 */
[----:B------:R-:W-:-:S04]  /*9850*/  UISETP.NE.AND.EX UP0, UPT, UR7, URZ, UPT, UP0 ;  /* 0x0000003f0700728c */ /* 0x000fc8000bf05300 */
[----:B------:R-:W-:-:S04]  /*9860*/  USEL UR5, UR5, 0x1, UP0 ;  /* 0x0000000105057887 */ /* 0x000fc80008000000 */
[----:B------:R-:W-:Y:S01]  /*9870*/  UIMAD UR41, UR5, UR41, URZ ;  /* 0x00000029052972a4 */ /* 0x000fe2000f8e023f */
[----:B------:R-:W1:Y:S03]  /*9880*/  S2R R35, SR_CTAID.X ;  /* 0x0000000000237919 */ /* 0x000e660000002500 */
[----:B------:R-:W-:Y:S02]  /*9890*/  UISETP.GE.AND UP0, UPT, UR41, 0x1, UPT ;  /* 0x000000012900788c */ /* 0x000fe4000bf06270 */
[----:B------:R-:W-:Y:S01]  /*98a0*/  UIADD3 UR5, UR41, 0x3f, URZ ;  /* 0x0000003f29057890 */ /* 0x000fe2000fffe03f */
[----:B0-----:R-:W-:-:S05]  /*98b0*/  @P0 IMAD.WIDE R2, R17, 0x4, R2 ;  /* 0x0000000411020825 */ /* 0x001fca00078e0202 */
[----:B------:R0:W5:Y:S01]  /*98c0*/  @P0 LDG.E R28, desc[UR36][R2.64] ;  /* 0x00000024021c0981 */ /* 0x000162000c1e1900 */
[----:B------:R-:W-:Y:S01]  /*98d0*/  PLOP3.LUT P0, PT, PT, PT, UP0, 0x80, 0x0 ;  /* 0x000000000000781c */ /* 0x000fe20003f0f008 */
[----:B------:R-:W-:Y:S02]  /*98e0*/  USHF.R.S32.HI UR6, URZ, 0x1f, UR5 ;  /* 0x0000001f3f067899 */ /* 0x000fe40008011405 */
[----:B------:R-:W-:Y:S02]  /*98f0*/  ULOP3.LUT UR44, UR4, 0xffff, URZ, 0xc0, !UPT ;  /* 0x0000ffff042c7892 */ /* 0x000fe4000f8ec03f */
[----:B------:R-:W-:Y:S01]  /*9900*/  ULEA.HI UR6, UR6, UR5, URZ, 0x6 ;  /* 0x0000000506067291 */ /* 0x000fe2000f8f303f */
[----:B------:R-:W-:-:S03]  /*9910*/  UMOV UR38, URZ ;  /* 0x0000003f00267c82 */ /* 0x000fc60008000000 */
[----:B------:R-:W-:-:S04]  /*9920*/  USHF.R.S32.HI UR42, URZ, 0x6, UR6 ;  /* 0x000000063f2a7899 */ /* 0x000fc80008011406 */
[----:B01----:R-:W-:Y:S08]  /*9930*/  @!P0 BRA `(.L_x_54) ;  /* 0x0000000000848947 */ /* 0x003ff00003800000 */
[----:B------:R-:W-:-:S03]  /*9940*/  USHF.R.U32.HI UR6, URZ, 0x10, UR4 ;  /* 0x000000103f067899 */ /* 0x000fc60008011604 */
[----:B------:R-:W-:Y:S01]  /*9950*/  UMOV UR4, URZ ;  /* 0x0000003f00047c82 */ /* 0x000fe20008000000 */
[----:B------:R-:W-:-:S11]  /*9960*/  UISETP.NE.AND UP0, UPT, UR6, URZ, UPT ;  /* 0x0000003f0600728c */ /* 0x000fd6000bf05270 */
[----:B------:R-:W-:Y:S02]  /*9970*/  @!UP0 ULDC UR6, c[0x0][0x9f0] ;  /* 0x00027c0000068ab9 */ /* 0x000fe40000000800 */
[----:B------:R-:W-:Y:S01]  /*9980*/  IABS R0, UR6 ;  /* 0x0000000600007c13 */ /* 0x000fe20008000000 */
[----:B------:R-:W-:Y:S02]  /*9990*/  UIADD3 UR7, UR42, -0x1, UR6 ;  /* 0xffffffff2a077890 */ /* 0x000fe4000fffe006 */
[----:B------:R-:W-:Y:S02]  /*99a0*/  IABS R4, UR6 ;  /* 0x0000000600047c13 */ /* 0x000fe40008000000 */
[----:B------:R-:W-:Y:S02]  /*99b0*/  R2UR UR10, R0 ;  /* 0x00000000000a72ca */ /* 0x000fe400000e0000 */
[----:B------:R-:W-:Y:S01]  /*99c0*/  IABS R3, UR7 ;  /* 0x0000000700037c13 */ /* 0x000fe20008000000 */
[----:B------:R-:W-:-:S03]  /*99d0*/  ULOP3.LUT UR7, UR7, UR6, URZ, 0x3c, !UPT ;  /* 0x0000000607077292 */ /* 0x000fc6000f8e3c3f */
[----:B------:R-:W-:-:S07]  /*99e0*/  R2UR UR9, R3 ;  /* 0x00000000030972ca */ /* 0x000fce00000e0000 */
[----:B------:R-:W0:Y:S08]  /*99f0*/  I2F.RP R0, UR10 ;  /* 0x0000000a00007d06 */ /* 0x000e300008209400 */
[----:B0-----:R-:W0:Y:S02]  /*9a00*/  MUFU.RCP R0, R0 ;  /* 0x0000000000007308 */ /* 0x001e240000001000 */
[----:B0-----:R-:W-:Y:S01]  /*9a10*/  IADD3 R2, R0, 0xffffffe, RZ ;  /* 0x0ffffffe00027810 */ /* 0x001fe20007ffe0ff */
[----:B------:R-:W-:-:S05]  /*9a20*/  IMAD.MOV R0, RZ, RZ, -R4 ;  /* 0x000000ffff007224 */ /* 0x000fca00078e0a04 */
        /* <DEDUP_REMOVED lines=14> */
[----:B------:R-:W-:Y:S02]  /*9b10*/  UISETP.NE.AND UP1, UPT, UR6, URZ, UPT ;  /* 0x0000003f0600728c */ /* 0x000fe4000bf25270 */
[----:B------:R-:W-:-:S09]  /*9b20*/  @!UP0 UIADD3 UR5, -UR5, URZ, URZ ;  /* 0x0000003f05058290 */ /* 0x000fd2000fffe13f */
[----:B------:R-:W-:-:S07]  /*9b30*/  @!UP1 ULOP3.LUT UR5, URZ, UR6, URZ, 0x33, !UPT ;  /* 0x000000063f059292 */ /* 0x000fce000f8e333f */
[----:B------:R-:W-:-:S05]  /*9b40*/  UMOV UR38, UR5 ;  /* 0x0000000500267c82 */ /* 0x000fca0008000000 */
.L_x_54:
[----:B------:R-:W-:Y:S02]  /*9b50*/  UIMAD UR45, UR44, UR38, URZ ;  /* 0x000000262c2d72a4 */ /* 0x000fe4000f8e023f */
[----:B------:R-:W-:Y:S02]  /*9b60*/  IMAD.U32 R0, RZ, RZ, UR38 ;  /* 0x00000026ff007e24 */ /* 0x000fe4000f8e00ff */
[----:B------:R-:W-:Y:S02]  /*9b70*/  IMAD.MOV.U32 R4, RZ, RZ, 0x1 ;  /* 0x00000001ff047424 */ /* 0x000fe400078e00ff */
[----:B------:R-:W-:-:S05]  /*9b80*/  IMAD.U32 R25, RZ, RZ, UR45 ;  /* 0x0000002dff197e24 */ /* 0x000fca000f8e00ff */
[----:B------:R-:W-:Y:S02]  /*9b90*/  VIADDMNMX R25, R25, R0, UR42, PT ;  /* 0x0000002a19197e46 */ /* 0x000fe4000b800100 */
[----:B------:R-:W-:Y:S02]  /*9ba0*/  MOV R0, RZ ;  /* 0x000000ff00007202 */ /* 0x000fe40000000f00 */
[----:B------:R-:W-:-:S13]  /*9bb0*/  ISETP.GT.AND P0, PT, R25, UR45, PT ;  /* 0x0000002d19007c0c */ /* 0x000fda000bf04270 */
[----:B------:R-:W-:Y:S05]  /*9bc0*/  @!P0 BRA `(.L_x_53) ;  /* 0x0000002c007c8947 */ /* 0x000fea0003800000 */
[----:B------:R-:W0:Y:S01]  /*9bd0*/  S2UR UR4, SR_CgaCtaId ;  /* 0x00000000000479c3 */ /* 0x000e220000008800 */
[----:B------:R-:W-:Y:S02]  /*9be0*/  UMOV UR43, 0x400 ;  /* 0x00000400002b7882 */ /* 0x000fe40000000000 */
[----:B0-----:R-:W-:-:S04]  /*9bf0*/  ULEA UR43, UR4, UR43, 0x18 ;  /* 0x0000002b042b7291 */ /* 0x001fc8000f8ec03f */
[----:B------:R-:W-:-:S04]  /*9c00*/  UIADD3 UR4, UR43, 0x22400, URZ ;  /* 0x000224002b047890 */ /* 0x000fc8000fffe03f */
[----:B------:R-:W-:-:S06]  /*9c10*/  ULOP3.LUT UP0, URZ, UR4, 0x3ff, URZ, 0xc0, !UPT ;  /* 0x000003ff043f7892 */ /* 0x000fcc000f80c03f */
[----:B------:R-:W-:-:S13]  /*9c20*/  PLOP3.LUT P0, PT, PT, PT, UP0, 0x80, 0x0 ;  /* 0x000000000000781c */ /* 0x000fda0003f0f008 */
[----:B------:R-:W-:Y:S05]  /*9c30*/  @!P0 BRA `(.L_x_55) ;  /* 0x0000000000408947 */ /* 0x000fea0003800000 */
[----:B------:R-:W-:Y:S01]  /*9c40*/  MOV R2, 0x0 ;  /* 0x0000000000027802 */ /* 0x000fe20000000f00 */
[----:B------:R-:W-:Y:S01]  /*9c50*/  ULDC.64 UR4, c[0x4][0x90] ;  /* 0x0100240000047ab9 */ /* 0x000fe20000000a00 */
[----:B------:R-:W-:Y:S01]  /*9c60*/  ULDC.64 UR6, c[0x4][0x98] ;  /* 0x0100260000067ab9 */ /* 0x000fe20000000a00 */
[----:B------:R-:W-:Y:S01]  /*9c70*/  IMAD.U32 R4, RZ, RZ, UR4 ;  /* 0x00000004ff047e24 */ /* 0x000fe2000f8e00ff */
[----:B------:R-:W-:Y:S01]  /*9c80*/  MOV R6, UR6 ;  /* 0x0000000600067c02 */ /* 0x000fe20008000f00 */
[----:B------:R-:W-:Y:S01]  /*9c90*/  IMAD.U32 R5, RZ, RZ, UR5 ;  /* 0x00000005ff057e24 */ /* 0x000fe2000f8e00ff */
[----:B------:R-:W0:Y:S01]  /*9ca0*/  LDC.64 R2, c[0x4][R2] ;  /* 0x0100000002027b82 */ /* 0x000e220000000a00 */
[----:B------:R-:W-:Y:S01]  /*9cb0*/  ULDC.64 UR4, c[0x4][0x8] ;  /* 0x0100020000047ab9 */ /* 0x000fe20000000a00 */
[----:B------:R-:W-:Y:S01]  /*9cc0*/  IMAD.U32 R7, RZ, RZ, UR7 ;  /* 0x00000007ff077e24 */ /* 0x000fe2000f8e00ff */
[----:B------:R-:W-:Y:S01]  /*9cd0*/  MOV R8, 0x70 ;  /* 0x0000007000087802 */ /* 0x000fe20000000f00 */
[----:B------:R-:W-:-:S02]  /*9ce0*/  IMAD.U32 R10, RZ, RZ, UR4 ;  /* 0x00000004ff0a7e24 */ /* 0x000fc4000f8e00ff */
[----:B------:R-:W-:Y:S02]  /*9cf0*/  IMAD.U32 R11, RZ, RZ, UR5 ;  /* 0x00000005ff0b7e24 */ /* 0x000fe4000f8e00ff */
[----:B------:R-:W-:Y:S02]  /*9d00*/  IMAD.MOV.U32 R12, RZ, RZ, 0x1 ;  /* 0x00000001ff0c7424 */ /* 0x000fe400078e00ff */
[----:B------:R-:W-:-:S07]  /*9d10*/  IMAD.MOV.U32 R13, RZ, RZ, RZ ;  /* 0x000000ffff0d7224 */ /* 0x000fce00078e00ff */
[----:B------:R-:W-:-:S07]  /*9d20*/  LEPC R20, `(.L_x_55) ;  /* 0x000000001014794e */ /* 0x000fce0000000000 */
[----:B0----5:R-:W-:Y:S05]  /*9d30*/  CALL.ABS.NOINC R2 ;  /* 0x0000000002007343 */ /* 0x021fea0003c00000 */
.L_x_55:
        /* <DEDUP_REMOVED lines=8> */
[----:B------:R0:W1:Y:S01]  /*9dc0*/  LDC.64 R2, c[0x4][R16] ;  /* 0x0100000010027b82 */ /* 0x0000620000000a00 */
[----:B------:R-:W-:Y:S01]  /*9dd0*/  MOV R5, UR5 ;  /* 0x0000000500057c02 */ /* 0x000fe20008000f00 */
[----:B------:R-:W-:Y:S01]  /*9de0*/  ULDC.64 UR4, c[0x4][0x10] ;  /* 0x0100040000047ab9 */ /* 0x000fe20000000a00 */
[----:B------:R-:W-:Y:S01]  /*9df0*/  IMAD.U32 R6, RZ, RZ, UR6 ;  /* 0x00000006ff067e24 */ /* 0x000fe2000f8e00ff */
[----:B------:R-:W-:Y:S01]  /*9e00*/  MOV R11, UR5 ;  /* 0x00000005000b7c02 */ /* 0x000fe20008000f00 */
[----:B------:R-:W-:Y:S02]  /*9e10*/  IMAD.U32 R7, RZ, RZ, UR7 ;  /* 0x00000007ff077e24 */ /* 0x000fe4000f8e00ff */
[----:B------:R-:W-:-:S02]  /*9e20*/  IMAD.U32 R10, RZ, RZ, UR4 ;  /* 0x00000004ff0a7e24 */ /* 0x000fc4000f8e00ff */
[----:B------:R-:W-:Y:S02]  /*9e30*/  IMAD.MOV.U32 R8, RZ, RZ, 0x70 ;  /* 0x00000070ff087424 */ /* 0x000fe400078e00ff */
[----:B------:R-:W-:Y:S02]  /*9e40*/  IMAD.MOV.U32 R12, RZ, RZ, 0x1 ;  /* 0x00000001ff0c7424 */ /* 0x000fe400078e00ff */
[----:B0-----:R-:W-:-:S07]  /*9e50*/  IMAD.MOV.U32 R13, RZ, RZ, RZ ;  /* 0x000000ffff0d7224 */ /* 0x001fce00078e00ff */
[----:B------:R-:W-:-:S07]  /*9e60*/  LEPC R20, `(.L_x_57) ;  /* 0x000000001014794e */ /* 0x000fce0000000000 */
[----:B-1---5:R-:W-:Y:S05]  /*9e70*/  CALL.ABS.NOINC R2 ;  /* 0x0000000002007343 */ /* 0x022fea0003c00000 */
.L_x_57:
[----:B------:R0:W1:Y:S01]  /*9e80*/  LDC.64 R2, c[0x4][R16] ;  /* 0x0100000010027b82 */ /* 0x0000620000000a00 */
[----:B------:R-:W-:Y:S01]  /*9e90*/  ULDC.64 UR4, c[0x4][0x90] ;  /* 0x0100240000047ab9 */ /* 0x000fe20000000a00 */
[----:B------:R-:W-:Y:S01]  /*9ea0*/  ULDC.64 UR6, c[0x4][0x98] ;  /* 0x0100260000067ab9 */ /* 0x000fe20000000a00 */
[----:B------:R-:W-:Y:S01]  /*9eb0*/  MOV R4, UR4 ;  /* 0x0000000400047c02 */ /* 0x000fe20008000f00 */
[----:B------:R-:W-:Y:S01]  /*9ec0*/  IMAD.U32 R5, RZ, RZ, UR5 ;  /* 0x00000005ff057e24 */ /* 0x000fe2000f8e00ff */
[----:B------:R-:W-:Y:S01]  /*9ed0*/  ULDC.64 UR4, c[0x4][0x18] ;  /* 0x0100060000047ab9 */ /* 0x000fe20000000a00 */
[----:B------:R-:W-:Y:S01]  /*9ee0*/  IMAD.U32 R6, RZ, RZ, UR6 ;  /* 0x00000006ff067e24 */ /* 0x000fe2000f8e00ff */
[----:B------:R-:W-:Y:S01]  /*9ef0*/  MOV R10, UR4 ;  /* 0x00000004000a7c02 */ /* 0x000fe20008000f00 */
[----:B------:R-:W-:Y:S01]  /*9f00*/  IMAD.U32 R7, RZ, RZ, UR7 ;  /* 0x00000007ff077e24 */ /* 0x000fe2000f8e00ff */
[----:B------:R-:W-:Y:S01]  /*9f10*/  MOV R13, RZ ;  /* 0x000000ff000d7202 */ /* 0x000fe20000000f00 */
[----:B------:R-:W-:-:S02]  /*9f20*/  IMAD.U32 R11, RZ, RZ, UR5 ;  /* 0x00000005ff0b7e24 */ /* 0x000fc4000f8e00ff */
[----:B------:R-:W-:Y:S02]  /*9f30*/  IMAD.MOV.U32 R8, RZ, RZ, 0x70 ;  /* 0x00000070ff087424 */ /* 0x000fe400078e00ff */
[----:B0-----:R-:W-:-:S07]  /*9f40*/  IMAD.MOV.U32 R12, RZ, RZ, 0x1 ;  /* 0x00000001ff0c7424 */ /* 0x001fce00078e00ff */
[----:B------:R-:W-:-:S07]  /*9f50*/  LEPC R20, `(.L_x_56) ;  /* 0x000000001014794e */ /* 0x000fce0000000000 */
[----:B-1----:R-:W-:Y:S05]  /*9f60*/  CALL.ABS.NOINC R2 ;  /* 0x0000000002007343 */ /* 0x002fea0003c00000 */
.L_x_56:
[----:B------:R-:W0:Y:S01]  /*9f70*/  LDC.64 R2, c[0x0][0x9f8] ;  /* 0x00027e00ff027b82 */ /* 0x000e220000000a00 */
[----:B------:R-:W-:-:S07]  /*9f80*/  IMAD.MOV.U32 R24, RZ, RZ, R17 ;  /* 0x000000ffff187224 */ /* 0x000fce00078e0011 */
[----:B------:R-:W1:Y:S01]  /*9f90*/  LDC R11, c[0x0][0x430] ;  /* 0x00010c00ff0b7b82 */ /* 0x000e620000000800 */
[C---:B------:R-:W-:Y:S01]  /*9fa0*/  IMAD.SHL.U32 R37, R30.reuse, 0x10, RZ ;  /* 0x000000101e257824 */ /* 0x040fe200078e00ff */
[----:B------:R-:W-:Y:S01]  /*9fb0*/  LOP3.LUT R6, R30, 0x7f, RZ, 0xc0, !PT ;  /* 0x0000007f1e067812 */ /* 0x000fe200078ec0ff */
[----:B------:R-:W-:Y:S01]  /*9fc0*/  ULDC UR4, c[0x0][0x320] ;  /* 0x0000c80000047ab9 */ /* 0x000fe20000000800 */
[----:B0-----:R-:W-:-:S04]  /*9fd0*/  ISETP.NE.U32.AND P0, PT, R2, RZ, PT ;  /* 0x000000ff0200720c */ /* 0x001fc80003f05070 */
[----:B------:R-:W-:-:S13]  /*9fe0*/  ISETP.NE.AND.EX P0, PT, R3, RZ, PT, P0 ;  /* 0x000000ff0300720c */ /* 0x000fda0003f05300 */
[----:B------:R-:W0:Y:S02]  /*9ff0*/  @P0 LDC.64 R2, c[0x0][0x9f8] ;  /* 0x00027e00ff020b82 */ /* 0x000e240000000a00 */
[----:B0-----:R-:W-:-:S05]  /*a000*/  @P0 IMAD.WIDE R2, R17, 0x4, R2 ;  /* 0x0000000411020825 */ /* 0x001fca00078e0202 */
[----:B------:R0:W2:Y:S01]  /*a010*/  @P0 LDG.E R24, desc[UR36][R2.64] ;  /* 0x0000002402180981 */ /* 0x0000a2000c1e1900 */
[----:B------:R-:W-:Y:S02]  /*a020*/  LOP3.LUT R37, R37, 0x70, RZ, 0xc0, !PT ;  /* 0x0000007025257812 */ /* 0x000fe400078ec0ff */
[----:B------:R-:W-:Y:S02]  /*a030*/  SHF.R.U32.HI R36, RZ, 0x3, R6 ;  /* 0x00000003ff247819 */ /* 0x000fe40000011606 */
[----:B------:R-:W-:Y:S02]  /*a040*/  LEA R18, R25, 0xffffffc0, 0x6 ;  /* 0xffffffc019127811 */ /* 0x000fe400078e30ff */
[----:B------:R-:W-:Y:S02]  /*a050*/  LOP3.LUT R31, R37, R36, RZ, 0xfc, !PT ;  /* 0x00000024251f7212 */ /* 0x000fe400078efcff */
[----:B-1----:R-:W-:Y:S02]  /*a060*/  ISETP.NE.AND P1, PT, R11, 0x1, PT ;  /* 0x000000010b00780c */ /* 0x002fe40003f25270 */
[----:B------:R-:W-:Y:S01]  /*a070*/  LOP3.LUT R16, R16, 0xfffffbff, RZ, 0xc0, !PT ;  /* 0xfffffbff10107812 */ /* 0x000fe200078ec0ff */
[----:B------:R-:W-:-:S05]  /*a080*/  IMAD.IADD R5, R31, 0x1, R18 ;  /* 0x000000011f057824 */ /* 0x000fca00078e0212 */
[C---:B------:R-:W-:Y:S02]  /*a090*/  ISETP.GE.AND P0, PT, R5.reuse, UR41, PT ;  /* 0x0000002905007c0c */ /* 0x040fe4000bf06270 */
[----:B-----5:R-:W-:Y:S02]  /*a0a0*/  IADD3 R10, R5, R28, RZ ;  /* 0x0000001c050a7210 */ /* 0x020fe40007ffe0ff */
[----:B------:R-:W-:Y:S01]  /*a0b0*/  ISETP.GT.U32.OR P0, PT, R31, 0x3f, P0 ;  /* 0x0000003f1f00780c */ /* 0x000fe20000704470 */
[----:B------:R-:W1:Y:S01]  /*a0c0*/  @P1 LDC R0, c[0x0][0x434] ;  /* 0x00010d00ff001b82 */ /* 0x000e620000000800 */
[----:B------:R-:W-:Y:S01]  /*a0d0*/  @P1 LOP3.LUT R16, R16, 0x400, RZ, 0xfc, !PT ;  /* 0x0000040010101812 */ /* 0x000fe200078efcff */
[----:B------:R-:W-:-:S06]  /*a0e0*/  IMAD.MOV.U32 R7, RZ, RZ, R10 ;  /* 0x000000ffff077224 */ /* 0x000fcc00078e000a */
[----:B0-----:R-:W0:Y:S08]  /*a0f0*/  @P1 LDC R3, c[0x0][0x438] ;  /* 0x00010e00ff031b82 */ /* 0x001e300000000800 */
[----:B------:R-:W3:Y:S08]  /*a100*/  @!P0 LDC.64 R8, c[0x0][0x428] ;  /* 0x00010a00ff088b82 */ /* 0x000ef00000000a00 */
[----:B------:R-:W4:Y:S01]  /*a110*/  @!P0 LDC.64 R4, c[0x0][0x418] ;  /* 0x00010600ff048b82 */ /* 0x000f220000000a00 */
[----:B-1----:R-:W-:-:S05]  /*a120*/  @P1 IMAD.HI.U32 R0, R10, R0, RZ ;  /* 0x000000000a001227 */ /* 0x002fca00078e00ff */
[----:B0-----:R-:W-:-:S04]  /*a130*/  @P1 SHF.R.U32.HI R7, RZ, R3, R0 ;  /* 0x00000003ff071219 */ /* 0x001fc80000011600 */
[--C-:B------:R-:W-:Y:S01]  /*a140*/  @!P0 SHF.R.S32.HI R3, RZ, 0x1f, R7.reuse ;  /* 0x0000001fff038819 */ /* 0x100fe20000011407 */
[----:B------:R-:W-:Y:S01]  /*a150*/  @!P0 IMAD.MOV.U32 R2, RZ, RZ, R7 ;  /* 0x000000ffff028224 */ /* 0x000fe200078e0007 */
[----:B--2---:R-:W-:-:S03]  /*a160*/  SHF.R.S32.HI R32, RZ, 0x1f, R24 ;  /* 0x0000001fff207819 */ /* 0x004fc60000011418 */
[----:B---3--:R-:W-:-:S04]  /*a170*/  @!P0 IMAD.WIDE.U32 R2, R24, R8, R2 ;  /* 0x0000000818028225 */ /* 0x008fc800078e0002 */
[----:B------:R-:W-:Y:S01]  /*a180*/  @!P0 IMAD R0, R32, R8, RZ ;  /* 0x0000000820008224 */ /* 0x000fe200078e02ff */
[----:B----4-:R-:W-:-:S03]  /*a190*/  @!P0 LEA R4, P1, R2, R4, 0x2 ;  /* 0x0000000402048211 */ /* 0x010fc600078210ff */
[----:B------:R-:W-:-:S04]  /*a1a0*/  @!P0 IMAD R9, R24, R9, R0 ;  /* 0x0000000918098224 */ /* 0x000fc800078e0200 */
[----:B------:R-:W-:-:S05]  /*a1b0*/  @!P0 IMAD.IADD R0, R3, 0x1, R9 ;  /* 0x0000000103008824 */ /* 0x000fca00078e0209 */
[----:B------:R-:W-:-:S06]  /*a1c0*/  @!P0 LEA.HI.X R5, R2, R5, R0, 0x2, P1 ;  /* 0x0000000502058211 */ /* 0x000fcc00008f1400 */
[----:B------:R0:W2:Y:S01]  /*a1d0*/  @!P0 LDG.E R5, desc[UR36][R4.64] ;  /* 0x0000002404058981 */ /* 0x0000a2000c1e1900 */
[----:B------:R-:W-:Y:S02]  /*a1e0*/  LOP3.LUT R16, R16, 0xffffffdf, RZ, 0xc0, !PT ;  /* 0xffffffdf10107812 */ /* 0x000fe400078ec0ff */
[----:B------:R-:W-:Y:S02]  /*a1f0*/  CS2R R26, SRZ ;  /* 0x00000000001a7805 */ /* 0x000fe4000001ff00 */
[----:B------:R-:W-:-:S05]  /*a200*/  IADD3 R19, -R7, RZ, RZ ;  /* 0x000000ff07137210 */ /* 0x000fca0007ffe1ff */
[----:B------:R-:W-:Y:S02]  /*a210*/  IMAD R19, R11, R19, R10 ;  /* 0x000000130b137224 */ /* 0x000fe400078e020a */
[----:B0-----:R-:W-:-:S05]  /*a220*/  IMAD.SHL.U32 R4, R30, 0x8, RZ ;  /* 0x000000081e047824 */ /* 0x001fca00078e00ff */
[----:B------:R-:W-:-:S04]  /*a230*/  LOP3.LUT R22, R4, 0x38, RZ, 0xc0, !PT ;  /* 0x0000003804167812 */ /* 0x000fc800078ec0ff */
[C---:B------:R-:W-:Y:S02]  /*a240*/  LOP3.LUT R0, R22.reuse, 0x40, RZ, 0xfc, !PT ;  /* 0x0000004016007812 */ /* 0x040fe400078efcff */
[----:B------:R-:W-:Y:S02]  /*a250*/  LOP3.LUT R2, R22, 0x80, RZ, 0xfc, !PT ;  /* 0x0000008016027812 */ /* 0x000fe400078efcff */
[----:B------:R-:W-:Y:S02]  /*a260*/  ISETP.GE.AND P1, PT, R0, UR4, PT ;  /* 0x0000000400007c0c */ /* 0x000fe4000bf26270 */
[----:B------:R-:W-:Y:S02]  /*a270*/  ISETP.GE.AND P5, PT, R2, UR4, PT ;  /* 0x0000000402007c0c */ /* 0x000fe4000bfa6270 */
[C---:B------:R-:W-:Y:S02]  /*a280*/  LOP3.LUT R0, R22.reuse, 0xc0, RZ, 0xfc, !PT ;  /* 0x000000c016007812 */ /* 0x040fe400078efcff */
[----:B------:R-:W-:-:S02]  /*a290*/  LOP3.LUT R2, R22, 0x180, RZ, 0xfc, !PT ;  /* 0x0000018016027812 */ /* 0x000fc400078efcff */
[----:B------:R-:W-:Y:S02]  /*a2a0*/  ISETP.GE.AND P4, PT, R0, UR4, PT ;  /* 0x0000000400007c0c */ /* 0x000fe4000bf86270 */
[C---:B------:R-:W-:Y:S02]  /*a2b0*/  LOP3.LUT R0, R22.reuse, 0x100, RZ, 0xfc, !PT ;  /* 0x0000010016007812 */ /* 0x040fe400078efcff */
[----:B------:R-:W-:Y:S02]  /*a2c0*/  ISETP.GE.AND P6, PT, R22, UR4, PT ;  /* 0x0000000416007c0c */ /* 0x000fe4000bfc6270 */
[----:B------:R-:W-:Y:S02]  /*a2d0*/  @P1 LOP3.LUT R16, R16, 0x20, RZ, 0xfc, !PT ;  /* 0x0000002010101812 */ /* 0x000fe400078efcff */
[----:B------:R-:W-:Y:S02]  /*a2e0*/  ISETP.GE.AND P3, PT, R0, UR4, PT ;  /* 0x0000000400007c0c */ /* 0x000fe4000bf66270 */
[----:B------:R-:W-:-:S02]  /*a2f0*/  LOP3.LUT R16, R16, 0xffffffef, RZ, 0xc0, !PT ;  /* 0xffffffef10107812 */ /* 0x000fc400078ec0ff */
[----:B------:R-:W-:Y:S02]  /*a300*/  LOP3.LUT R0, R22, 0x140, RZ, 0xfc, !PT ;  /* 0x0000014016007812 */ /* 0x000fe400078efcff */
[----:B------:R-:W-:Y:S02]  /*a310*/  @P5 LOP3.LUT R16, R16, 0x10, RZ, 0xfc, !PT ;  /* 0x0000001010105812 */ /* 0x000fe400078efcff */
[----:B------:R-:W-:Y:S02]  /*a320*/  ISETP.GE.AND P2, PT, R0, UR4, PT ;  /* 0x0000000400007c0c */ /* 0x000fe4000bf46270 */
[----:B------:R-:W-:Y:S02]  /*a330*/  LOP3.LUT R16, R16, 0xfffffff7, RZ, 0xc0, !PT ;  /* 0xfffffff710107812 */ /* 0x000fe400078ec0ff */
[----:B------:R-:W-:Y:S02]  /*a340*/  SEL R0, RZ, 0xffffffff, P1 ;  /* 0xffffffffff007807 */ /* 0x000fe40000800000 */
[----:B------:R-:W-:-:S03]  /*a350*/  @P4 LOP3.LUT R16, R16, 0x8, RZ, 0xfc, !PT ;  /* 0x0000000810104812 */ /* 0x000fc600078efcff */
[----:B------:R-:W-:Y:S01]  /*a360*/  IMAD.SHL.U32 R3, R0, 0x2, RZ ;  /* 0x0000000200037824 */ /* 0x000fe200078e00ff */
[----:B------:R-:W-:Y:S02]  /*a370*/  LOP3.LUT R16, R16, 0xfffffffb, RZ, 0xc0, !PT ;  /* 0xfffffffb10107812 */ /* 0x000fe400078ec0ff */
[----:B------:R-:W-:Y:S02]  /*a380*/  SEL R0, RZ, 0x1, P6 ;  /* 0x00000001ff007807 */ /* 0x000fe40003000000 */
[----:B------:R-:W-:Y:S02]  /*a390*/  @P3 LOP3.LUT R16, R16, 0x4, RZ, 0xfc, !PT ;  /* 0x0000000410103812 */ /* 0x000fe400078efcff */
[----:B------:R-:W-:Y:S02]  /*a3a0*/  LOP3.LUT R0, R3, 0x2, R0, 0xe2, !PT ;  /* 0x0000000203007812 */ /* 0x000fe400078ee200 */
[----:B------:R-:W-:Y:S02]  /*a3b0*/  LOP3.LUT R16, R16, 0xfffffffd, RZ, 0xc0, !PT ;  /* 0xfffffffd10107812 */ /* 0x000fe400078ec0ff */
[----:B------:R-:W-:-:S02]  /*a3c0*/  SEL R3, RZ, 0x4, P5 ;  /* 0x00000004ff037807 */ /* 0x000fc40002800000 */
[----:B------:R-:W-:-:S04]  /*a3d0*/  LOP3.LUT R16, R16, 0xffffffbf, RZ, 0xc0, !PT ;  /* 0xffffffbf10107812 */ /* 0x000fc800078ec0ff */
[----:B------:R-:W-:-:S04]  /*a3e0*/  @P6 LOP3.LUT R16, R16, 0x40, RZ, 0xfc, !PT ;  /* 0x0000004010106812 */ /* 0x000fc800078efcff */
[----:B------:R-:W-:Y:S02]  /*a3f0*/  @P2 LOP3.LUT R16, R16, 0x2, RZ, 0xfc, !PT ;  /* 0x0000000210102812 */ /* 0x000fe400078efcff */
[--C-:B--2---:R-:W-:Y:S01]  /*a400*/  @!P0 SHF.R.S32.HI R27, RZ, 0x1f, R5.reuse ;  /* 0x0000001fff1b8819 */ /* 0x104fe20000011405 */
[----:B------:R-:W-:Y:S01]  /*a410*/  @!P0 IMAD.MOV.U32 R26, RZ, RZ, R5 ;  /* 0x000000ffff1a8224 */ /* 0x000fe200078e0005 */
[----:B------:R-:W-:Y:S02]  /*a420*/  ISETP.GE.AND P0, PT, R2, UR4, PT ;  /* 0x0000000402007c0c */ /* 0x000fe4000bf06270 */
[----:B------:R-:W-:Y:S02]  /*a430*/  LOP3.LUT R2, R22, 0x1c0, RZ, 0xfc, !PT ;  /* 0x000001c016027812 */ /* 0x000fe400078efcff */
[----:B------:R-:W-:Y:S02]  /*a440*/  SEL R34, RZ, 0x40, P0 ;  /* 0x00000040ff227807 */ /* 0x000fe40000000000 */
[----:B------:R-:W-:Y:S01]  /*a450*/  ISETP.GE.AND P0, PT, R2, UR4, PT ;  /* 0x0000000402007c0c */ /* 0x000fe2000bf06270 */
[----:B------:R-:W-:Y:S01]  /*a460*/  UMOV UR4, 0xffffffff ;  /* 0xffffffff00047882 */ /* 0x000fe20000000000 */
[----:B------:R-:W-:-:S02]  /*a470*/  SEL R2, RZ, 0x8, P4 ;  /* 0x00000008ff027807 */ /* 0x000fc40002000000 */
[----:B------:R-:W-:Y:S02]  /*a480*/  SEL R17, RZ, 0x80, P0 ;  /* 0x00000080ff117807 */ /* 0x000fe40000000000 */
[----:B------:R-:W-:Y:S02]  /*a490*/  LOP3.LUT R0, R2, R0, R3, 0xfe, !PT ;  /* 0x0000000002007212 */ /* 0x000fe400078efe03 */
[----:B------:R-:W-:Y:S02]  /*a4a0*/  SEL R3, RZ, 0x10, P3 ;  /* 0x00000010ff037807 */ /* 0x000fe40001800000 */
[----:B------:R-:W-:-:S04]  /*a4b0*/  SEL R2, RZ, 0x20, P2 ;  /* 0x00000020ff027807 */ /* 0x000fc80001000000 */
[----:B------:R-:W-:Y:S01]  /*a4c0*/  LOP3.LUT R3, R2, R0, R3, 0xfe, !PT ;  /* 0x0000000002037212 */ /* 0x000fe200078efe03 */
[----:B------:R-:W-:Y:S06]  /*a4d0*/  BRA.DIV UR4, `(.L_x_58) ;  /* 0x0000002a04b07947 */ /* 0x000fec000b800000 */
.L_x_100:
[----:B------:R-:W-:Y:S01]  /*a4e0*/  ULOP3.LUT UR4, UR39, 0x2, URZ, 0xfc, !UPT ;  /* 0x0000000227047892 */ /* 0x000fe2000f8efc3f */
[----:B------:R-:W-:Y:S02]  /*a4f0*/  ISETP.GT.U32.AND P1, PT, R31, 0x3f, PT ;  /* 0x0000003f1f00780c */ /* 0x000fe40003f24070 */
[----:B------:R-:W-:Y:S02]  /*a500*/  LOP3.LUT R16, R16, 0xffffff7f, RZ, 0xc0, !PT ;  /* 0xffffff7f10107812 */ /* 0x000fe400078ec0ff */
[----:B------:R-:W-:Y:S01]  /*a510*/  LOP3.LUT R34, R3, R34, RZ, 0xfc, !PT ;  /* 0x0000002203227212 */ /* 0x000fe200078efcff */
[----:B------:R-:W-:Y:S01]  /*a520*/  IMAD.U32 R33, RZ, RZ, UR4 ;  /* 0x00000004ff217e24 */ /* 0x000fe2000f8e00ff */
[----:B------:R-:W-:Y:S02]  /*a530*/  MOV R23, UR40 ;  /* 0x0000002800177c02 */ /* 0x000fe40008000f00 */
[----:B------:R-:W-:Y:S02]  /*a540*/  LOP3.LUT R17, R34, R17, RZ, 0xfc, !PT ;  /* 0x0000001122117212 */ /* 0x000fe400078efcff */
[----:B------:R-:W-:-:S02]  /*a550*/  ISETP.NE.AND P0, PT, R33, 0x3, PT ;  /* 0x000000032100780c */ /* 0x000fc40003f05270 */
[----:B------:R-:W-:-:S11]  /*a560*/  SHF.R.S32.HI R23, RZ, 0x1f, R23 ;  /* 0x0000001fff177819 */ /* 0x000fd60000011417 */
[----:B------:R-:W-:-:S04]  /*a570*/  @P0 LOP3.LUT R16, R16, 0x80, RZ, 0xfc, !PT ;  /* 0x0000008010100812 */ /* 0x000fc800078efcff */
[----:B------:R-:W-:-:S04]  /*a580*/  LOP3.LUT R16, R16, 0xfffff7ff, RZ, 0xc0, !PT ;  /* 0xfffff7ff10107812 */ /* 0x000fc800078ec0ff */
[----:B------:R-:W-:Y:S01]  /*a590*/  @P1 LOP3.LUT R16, R16, 0x800, RZ, 0xfc, !PT ;  /* 0x0000080010101812 */ /* 0x000fe200078efcff */
[----:B------:R-:W-:Y:S06]  /*a5a0*/  @!P0 BRA `(.L_x_59) ;  /* 0x0000000000048947 */ /* 0x000fec0003800000 */
[----:B------:R-:W-:Y:S01]  /*a5b0*/  BPT.TRAP 0x1 ;  /* 0x000000040000795c */ /* 0x000fe20000300000 */
.L_x_59:
[----:B------:R-:W-:-:S05]  /*a5c0*/  IMAD.MOV.U32 R0, RZ, RZ, 0x1 ;  /* 0x00000001ff007424 */ /* 0x000fca00078e00ff */
[----:B------:R-:W-:-:S04]  /*a5d0*/  SHF.L.U32 R0, R0, 0x1f, RZ ;  /* 0x0000001f00007819 */ /* 0x000fc800000006ff */
[----:B------:R-:W0:Y:S02]  /*a5e0*/  SYNCS.PHASECHK.TRANS64.TRYWAIT P0, [UR43+0x28c40], R0 ;  /* 0x028c4000ff0075a7 */ /* 0x000e24000800016b */
[----:B0-----:R-:W-:Y:S05]  /*a5f0*/  @!P0 BRA `(.L_x_60) ;  /* 0x0000002800888947 */ /* 0x001fea0003800000 */
.L_x_101:
[----:B------:R-:W-:Y:S01]  /*a600*/  SHF.R.S32.HI R29, RZ, 0x1f, R19 ;  /* 0x0000001fff1d7819 */ /* 0x000fe20000011413 */
[----:B------:R-:W-:Y:S01]  /*a610*/  ULDC.64 UR4, c[0x0][0x300] ;  /* 0x0000c00000047ab9 */ /* 0x000fe20000000a00 */
[----:B------:R-:W-:Y:S01]  /*a620*/  R2UR UR6, R23 ;  /* 0x00000000170672ca */ /* 0x000fe200000e0000 */
[----:B0-----:R-:W-:Y:S01]  /*a630*/  IMAD.WIDE.U32 R2, R19, UR4, RZ ;  /* 0x0000000413027c25 */ /* 0x001fe2000f8e00ff */
[----:B------:R-:W-:Y:S02]  /*a640*/  IADD3 R18, -R36, UR41, -R18 ;  /* 0x0000002924127c10 */ /* 0x000fe4000fffe912 */
[----:B------:R-:W-:Y:S01]  /*a650*/  LOP3.LUT R16, R16, 0xfffffffe, RZ, 0xc0, !PT ;  /* 0xfffffffe10107812 */ /* 0x000fe200078ec0ff */
[----:B------:R-:W-:-:S04]  /*a660*/  IMAD R0, R29, UR4, RZ ;  /* 0x000000041d007c24 */ /* 0x000fc8000f8e02ff */
[----:B------:R-:W-:Y:S01]  /*a670*/  IMAD R5, R19, UR5, R0 ;  /* 0x0000000513057c24 */ /* 0x000fe2000f8e0200 */
[----:B------:R-:W-:-:S03]  /*a680*/  ULDC.64 UR4, c[0x0][0x310] ;  /* 0x0000c40000047ab9 */ /* 0x000fc60000000a00 */
[----:B------:R-:W-:Y:S02]  /*a690*/  IMAD.IADD R3, R3, 0x1, R5 ;  /* 0x0000000103037824 */ /* 0x000fe400078e0205 */
[----:B------:R-:W-:Y:S02]  /*a6a0*/  IMAD R5, R27, UR4, RZ ;  /* 0x000000041b057c24 */ /* 0x000fe4000f8e02ff */
[----:B------:R-:W-:-:S04]  /*a6b0*/  IMAD.WIDE.U32 R2, R26, UR4, R2 ;  /* 0x000000041a027c25 */ /* 0x000fc8000f8e0002 */
[----:B------:R-:W-:Y:S01]  /*a6c0*/  IMAD R5, R26, UR5, R5 ;  /* 0x000000051a057c24 */ /* 0x000fe2000f8e0205 */
[----:B------:R-:W-:-:S04]  /*a6d0*/  ULDC.64 UR4, c[0x0][0x308] ;  /* 0x0000c20000047ab9 */ /* 0x000fc80000000a00 */
[----:B------:R-:W-:Y:S01]  /*a6e0*/  IADD3 R3, R3, R5, RZ ;  /* 0x0000000503037210 */ /* 0x000fe20007ffe0ff */
[----:B------:R-:W-:Y:S01]  /*a6f0*/  IMAD.U32 R5, RZ, RZ, UR4 ;  /* 0x00000004ff057e24 */ /* 0x000fe2000f8e00ff */
[----:B------:R-:W-:-:S03]  /*a700*/  UIMAD UR4, UR6, UR4, URZ ;  /* 0x00000004060472a4 */ /* 0x000fc6000f8e023f */
[----:B------:R-:W-:Y:S01]  /*a710*/  IMAD.WIDE.U32 R2, R5, UR40, R2 ;  /* 0x0000002805027c25 */ /* 0x000fe2000f8e0002 */
[----:B------:R-:W-:Y:S01]  /*a720*/  UIMAD UR4, UR40, UR5, UR4 ;  /* 0x00000005280472a4 */ /* 0x000fe2000f8e0204 */
[----:B------:R-:W-:Y:S02]  /*a730*/  ULDC.64 UR6, c[0x0][0x2e8] ;  /* 0x0000ba0000067ab9 */ /* 0x000fe40000000a00 */
[----:B------:R-:W-:Y:S01]  /*a740*/  UMOV UR5, 0xffffffff ;  /* 0xffffffff00057882 */ /* 0x000fe20000000000 */
[----:B------:R-:W-:Y:S02]  /*a750*/  LEA R0, P0, R2, UR6, 0x1 ;  /* 0x0000000602007c11 */ /* 0x000fe4000f8008ff */
[----:B------:R-:W-:Y:S01]  /*a760*/  VIADD R5, R3, UR4 ;  /* 0x0000000403057c36 */ /* 0x000fe20008000000 */
[----:B------:R-:W-:Y:S01]  /*a770*/  ULDC UR4, c[0x0][0x2f4] ;  /* 0x0000bd0000047ab9 */ /* 0x000fe20000000800 */
[----:B------:R-:W-:Y:S02]  /*a780*/  LOP3.LUT R3, R4, 0x1c0, RZ, 0xc0, !PT ;  /* 0x000001c004037812 */ /* 0x000fe400078ec0ff */
[----:B------:R-:W-:-:S02]  /*a790*/  ISETP.GE.AND P2, PT, R22, UR4, PT ;  /* 0x0000000416007c0c */ /* 0x000fc4000bf46270 */
[----:B------:R-:W-:Y:S02]  /*a7a0*/  LOP3.LUT R3, R3, 0x38, R4, 0xf8, !PT ;  /* 0x0000003803037812 */ /* 0x000fe400078ef804 */
[----:B------:R-:W-:Y:S02]  /*a7b0*/  LEA.HI.X R5, R2, UR7, R5, 0x1, P0 ;  /* 0x0000000702057c11 */ /* 0x000fe400080f0c05 */
[----:B------:R-:W-:Y:S01]  /*a7c0*/  LOP3.LUT R3, R3, 0x38, R30, 0x78, !PT ;  /* 0x0000003803037812 */ /* 0x000fe200078e781e */
[----:B------:R-:W-:Y:S01]  /*a7d0*/  IMAD.SHL.U32 R30, R6, 0x8, RZ ;  /* 0x00000008061e7824 */ /* 0x000fe200078e00ff */
[----:B------:R-:W-:-:S04]  /*a7e0*/  ISETP.GE.AND P0, PT, R18, 0x1, PT ;  /* 0x000000011200780c */ /* 0x000fc80003f06270 */
[----:B------:R-:W-:Y:S02]  /*a7f0*/  LOP3.LUT R30, R3, 0x200, R30, 0xf8, !PT ;  /* 0x00000200031e7812 */ /* 0x000fe400078ef81e */
[----:B------:R-:W-:Y:S01]  /*a800*/  @P2 LOP3.LUT R16, R16, 0x1, RZ, 0xfc, !PT ;  /* 0x0000000110102812 */ /* 0x000fe200078efcff */
[----:B------:R-:W-:Y:S06]  /*a810*/  BRA.DIV UR5, `(.L_x_61) ;  /* 0x0000002a05187947 */ /* 0x000fec000b800000 */
[----:B------:R-:W0:Y:S01]  /*a820*/  SHFL.IDX PT, R14, R0, RZ, 0x181f ;  /* 0x00181fff000e7589 */ /* 0x000e2200000e0000 */
[----:B------:R-:W-:-:S03]  /*a830*/  @P0 LEA R7, R30, UR43, 0x1 ;  /* 0x0000002b1e070c11 */ /* 0x000fc6000f8e08ff */
[----:B------:R-:W1:Y:S04]  /*a840*/  SHFL.IDX PT, R2, R5, RZ, 0x181f ;  /* 0x00181fff05027589 */ /* 0x000e6800000e0000 */
[----:B------:R-:W-:Y:S01]  /*a850*/  SHFL.IDX PT, R4, R5, 0x1, 0x181f ;  /* 0x00381f0005047f89 */ /* 0x000fe200000e0000 */
[----:B0-----:R-:W-:-:S04]  /*a860*/  @P0 LEA R14, P1, R22, R14, 0x1 ;  /* 0x0000000e160e0211 */ /* 0x001fc800078208ff */
[----:B-1----:R-:W-:Y:S01]  /*a870*/  @P0 IADD3.X R3, RZ, R2, RZ, P1, !PT ;  /* 0x00000002ff030210 */ /* 0x002fe20000ffe4ff */
[----:B------:R-:W-:Y:S02]  /*a880*/  @P0 IMAD.MOV.U32 R2, RZ, RZ, R14 ;  /* 0x000000ffff020224 */ /* 0x000fe400078e000e */
[----:B------:R-:W0:Y:S04]  /*a890*/  SHFL.IDX PT, R14, R0, 0x1, 0x181f ;  /* 0x00381f00000e7f89 */ /* 0x000e2800000e0000 */
[----:B------:R0:W-:Y:S01]  /*a8a0*/  @P0 LDGSTS.E.BYPASS.LTC128B.128 [R7+0x22400], desc[UR36][R2.64], !P2 ;  /* 0x2240000002070fae */ /* 0x0001e2000d101d64 */
[----:B------:R-:W-:-:S13]  /*a8b0*/  ISETP.GE.AND P0, PT, R18, 0x11, PT ;  /* 0x000000111200780c */ /* 0x000fda0003f06270 */
[----:B------:R-:W-:Y:S02]  /*a8c0*/  @P0 LEA R9, R30, UR43, 0x1 ;  /* 0x0000002b1e090c11 */ /* 0x000fe4000f8e08ff */
[----:B0-----:R-:W-:Y:S02]  /*a8d0*/  @P0 LEA R2, P1, R22, R14, 0x1 ;  /* 0x0000000e16020211 */ /* 0x001fe400078208ff */
[----:B------:R-:W0:Y:S03]  /*a8e0*/  SHFL.IDX PT, R14, R0, 0x2, 0x181f ;  /* 0x00581f00000e7f89 */ /* 0x000e2600000e0000 */
[----:B------:R-:W-:Y:S02]  /*a8f0*/  @P0 IMAD.X R3, RZ, RZ, R4, P1 ;  /* 0x000000ffff030224 */ /* 0x000fe400008e0604 */
[----:B------:R-:W1:Y:S04]  /*a900*/  SHFL.IDX PT, R4, R5, 0x2, 0x181f ;  /* 0x00581f0005047f89 */ /* 0x000e6800000e0000 */
[----:B------:R0:W-:Y:S01]  /*a910*/  @P0 LDGSTS.E.BYPASS.LTC128B.128 [R9+0x22c00], desc[UR36][R2.64], !P2 ;  /* 0x22c0000002090fae */ /* 0x0001e2000d101d64 */
[----:B------:R-:W-:-:S13]  /*a920*/  ISETP.GE.AND P0, PT, R18, 0x21, PT ;  /* 0x000000211200780c */ /* 0x000fda0003f06270 */
[----:B------:R-:W-:Y:S02]  /*a930*/  @P0 LEA R7, R30, UR43, 0x1 ;  /* 0x0000002b1e070c11 */ /* 0x000fe4000f8e08ff */
[----:B0-----:R-:W-:Y:S02]  /*a940*/  @P0 LEA R2, P1, R22, R14, 0x1 ;  /* 0x0000000e16020211 */ /* 0x001fe400078208ff */
[----:B------:R0:W2:Y:S03]  /*a950*/  SHFL.IDX PT, R14, R0, 0x3, 0x181f ;  /* 0x00781f00000e7f89 */ /* 0x0000a600000e0000 */
[----:B-1----:R-:W-:Y:S02]  /*a960*/  @P0 IMAD.X R3, RZ, RZ, R4, P1 ;  /* 0x000000ffff030224 */ /* 0x002fe400008e0604 */
[----:B------:R0:W1:Y:S04]  /*a970*/  SHFL.IDX PT, R4, R5, 0x3, 0x181f ;  /* 0x00781f0005047f89 */ /* 0x00006800000e0000 */
[----:B------:R0:W-:Y:S02]  /*a980*/  @P0 LDGSTS.E.BYPASS.LTC128B.128 [R7+0x23400], desc[UR36][R2.64], !P2 ;  /* 0x2340000002070fae */ /* 0x0001e4000d101d64 */
.L_x_111:
[----:B------:R-:W-:-:S13]  /*a990*/  ISETP.GE.AND P0, PT, R18, 0x31, PT ;  /* 0x000000311200780c */ /* 0x000fda0003f06270 */
[----:B0-2---:R-:W-:Y:S02]  /*a9a0*/  @P0 LEA R2, P1, R22, R14, 0x1 ;  /* 0x0000000e16020211 */ /* 0x005fe400078208ff */
[----:B------:R-:W-:Y:S02]  /*a9b0*/  @P0 LEA R5, R30, UR43, 0x1 ;  /* 0x0000002b1e050c11 */ /* 0x000fe4000f8e08ff */
[----:B-1----:R-:W-:-:S05]  /*a9c0*/  @P0 IADD3.X R3, RZ, R4, RZ, P1, !PT ;  /* 0x00000004ff030210 */ /* 0x002fca0000ffe4ff */
[----:B------:R-:W-:Y:S01]  /*a9d0*/  @!PT LDS RZ, [RZ] ;  /* 0x00000000fffff984 */ /* 0x000fe20000000800 */
[----:B------:R-:W-:Y:S01]  /*a9e0*/  @!PT LDS RZ, [RZ] ;  /* 0x00000000fffff984 */ /* 0x000fe20000000800 */
[----:B------:R-:W-:Y:S01]  /*a9f0*/  @!PT LDS RZ, [RZ] ;  /* 0x00000000fffff984 */ /* 0x000fe20000000800 */
[----:B------:R0:W-:Y:S01]  /*aa00*/  @P0 LDGSTS.E.BYPASS.LTC128B.128 [R5+0x23c00], desc[UR36][R2.64], !P2 ;  /* 0x23c0000002050fae */ /* 0x0001e2000d101d64 */
[----:B------:R-:W-:Y:S01]  /*aa10*/  NOP ;  /* 0x0000000000007918 */ /* 0x000fe20000000000 */
[----:B------:R-:W-:Y:S02]  /*aa20*/  SYNCS.ARRIVE.TRANS64.RED.A0T1 RZ, [UR43+0x28c30], RZ ;  /* 0x028c30ffffff79a7 */ /* 0x000fe4000820042b */
[----:B------:R-:W-:Y:S01]  /*aa30*/  ARRIVES.LDGSTSBAR.64.TRANSCNT [UR43+0x28c30] ;  /* 0x028c3000ff0079b0 */ /* 0x000fe20008000aab */
[----:B------:R-:W-:Y:S01]  /*aa40*/  NOP ;  /* 0x0000000000007918 */ /* 0x000fe20000000000 */
[----:B------:R-:W-:-:S13]  /*aa50*/  ISETP.NE.AND P2, PT, R33, 0x3, PT ;  /* 0x000000032100780c */ /* 0x000fda0003f45270 */
[----:B0-----:R-:W-:Y:S05]  /*aa60*/  @!P2 BRA `(.L_x_62) ;  /* 0x000000000004a947 */ /* 0x001fea0003800000 */
[----:B------:R-:W-:Y:S01]  /*aa70*/  BPT.TRAP 0x1 ;  /* 0x000000040000795c */ /* 0x000fe20000300000 */
.L_x_62:
[----:B------:R-:W-:Y:S01]  /*aa80*/  SYNCS.ARRIVE.TRANS64.A1T0 RZ, [UR43+0x28c30], RZ ;  /* 0x028c30ffffff79a7 */ /* 0x000fe2000810002b */
[----:B------:R-:W-:Y:S05]  /*aa90*/  WARPSYNC.ALL ;  /* 0x0000000000007948 */ /* 0x000fea0003800000 */
[----:B------:R-:W-:-:S04]  /*aaa0*/  UIADD3 UR4, UR43, 0x20400, URZ ;  /* 0x000204002b047890 */ /* 0x000fc8000fffe03f */
[----:B------:R-:W-:Y:S01]  /*aab0*/  ULOP3.LUT UP0, URZ, UR4, 0x3ff, URZ, 0xc0, !UPT ;  /* 0x000003ff043f7892 */ /* 0x000fe2000f80c03f */
[----:B------:R-:W-:Y:S05]  /*aac0*/  BAR.SYNC.DEFER_BLOCKING 0x8, 0x100 ;  /* 0x0204000000007b1d */ /* 0x000fea0000010000 */
[----:B------:R-:W-:-:S13]  /*aad0*/  PLOP3.LUT P0, PT, PT, PT, UP0, 0x80, 0x0 ;  /* 0x000000000000781c */ /* 0x000fda0003f0f008 */
[----:B------:R-:W-:Y:S05]  /*aae0*/  @!P0 BRA `(.L_x_63) ;  /* 0x0000000000408947 */ /* 0x000fea0003800000 */
[----:B------:R-:W-:Y:S01]  /*aaf0*/  MOV R2, 0x0 ;  /* 0x0000000000027802 */ /* 0x000fe20000000f00 */
[----:B------:R-:W-:Y:S01]  /*ab00*/  ULDC.64 UR4, c[0x4][0x90] ;  /* 0x0100240000047ab9 */ /* 0x000fe20000000a00 */
[----:B------:R-:W-:Y:S01]  /*ab10*/  ULDC.64 UR6, c[0x4][0x98] ;  /* 0x0100260000067ab9 */ /* 0x000fe20000000a00 */
[----:B------:R-:W-:Y:S01]  /*ab20*/  ULDC.64 UR8, c[0x4][0x20] ;  /* 0x0100080000087ab9 */ /* 0x000fe20000000a00 */
[----:B------:R-:W-:Y:S01]  /*ab30*/  IMAD.U32 R4, RZ, RZ, UR4 ;  /* 0x00000004ff047e24 */ /* 0x000fe2000f8e00ff */
[----:B------:R-:W-:Y:S01]  /*ab40*/  MOV R7, UR7 ;  /* 0x0000000700077c02 */ /* 0x000fe20008000f00 */
[----:B------:R-:W0:Y:S01]  /*ab50*/  LDC.64 R2, c[0x4][R2] ;  /* 0x0100000002027b82 */ /* 0x000e220000000a00 */
[----:B------:R-:W-:Y:S01]  /*ab60*/  IMAD.U32 R5, RZ, RZ, UR5 ;  /* 0x00000005ff057e24 */ /* 0x000fe2000f8e00ff */
[----:B------:R-:W-:Y:S01]  /*ab70*/  MOV R12, 0x1 ;  /* 0x00000001000c7802 */ /* 0x000fe20000000f00 */
[----:B------:R-:W-:Y:S02]  /*ab80*/  IMAD.U32 R6, RZ, RZ, UR6 ;  /* 0x00000006ff067e24 */ /* 0x000fe4000f8e00ff */
[----:B------:R-:W-:-:S02]  /*ab90*/  IMAD.U32 R10, RZ, RZ, UR8 ;  /* 0x00000008ff0a7e24 */ /* 0x000fc4000f8e00ff */
[----:B------:R-:W-:Y:S02]  /*aba0*/  IMAD.U32 R11, RZ, RZ, UR9 ;  /* 0x00000009ff0b7e24 */ /* 0x000fe4000f8e00ff */
[----:B------:R-:W-:Y:S02]  /*abb0*/  IMAD.MOV.U32 R8, RZ, RZ, 0x70 ;  /* 0x00000070ff087424 */ /* 0x000fe400078e00ff */
[----:B------:R-:W-:-:S07]  /*abc0*/  IMAD.MOV.U32 R13, RZ, RZ, RZ ;  /* 0x000000ffff0d7224 */ /* 0x000fce00078e00ff */
[----:B------:R-:W-:-:S07]  /*abd0*/  LEPC R20, `(.L_x_63) ;  /* 0x000000001014794e */ /* 0x000fce0000000000 */
[----:B0-----:R-:W-:Y:S05]  /*abe0*/  CALL.ABS.NOINC R2 ;  /* 0x0000000002007343 */ /* 0x001fea0003c00000 */
.L_x_63:
[----:B------:R-:W0:Y:S01]  /*abf0*/  LDC R0, c[0x0][0x448] ;  /* 0x00011200ff007b82 */ /* 0x000e220000000800 */
[----:B------:R-:W1:Y:S01]  /*ac00*/  S2R R20, SR_CTAID.Z ;  /* 0x0000000000147919 */ /* 0x000e620000002700 */
[----:B------:R-:W-:Y:S01]  /*ac10*/  R2UR UR6, R23 ;  /* 0x00000000170672ca */ /* 0x000fe200000e0000 */
[----:B------:R-:W-:Y:S01]  /*ac20*/  ULDC.64 UR8, c[0x0][0x2d8] ;  /* 0x0000b60000087ab9 */ /* 0x000fe20000000a00 */
[----:B------:R-:W-:Y:S01]  /*ac30*/  IMAD R9, R35, 0x40, R31 ;  /* 0x0000004023097824 */ /* 0x000fe200078e021f */
[----:B------:R-:W-:-:S03]  /*ac40*/  UIMAD.WIDE.U32 UR4, UR40, UR8, URZ ;  /* 0x00000008280472a5 */ /* 0x000fc6000f8e003f */
[----:B------:R-:W-:-:S03]  /*ac50*/  IMAD.MOV.U32 R7, RZ, RZ, R9 ;  /* 0x000000ffff077224 */ /* 0x000fc600078e0009 */
[----:B------:R-:W-:Y:S02]  /*ac60*/  IMAD.U32 R4, RZ, RZ, UR4 ;  /* 0x00000004ff047e24 */ /* 0x000fe4000f8e00ff */
[----:B------:R-:W-:Y:S02]  /*ac70*/  IMAD.U32 R5, RZ, RZ, UR5 ;  /* 0x00000005ff057e24 */ /* 0x000fe4000f8e00ff */
[----:B------:R-:W-:-:S04]  /*ac80*/  UIMAD UR6, UR6, UR8, URZ ;  /* 0x00000008060672a4 */ /* 0x000fc8000f8e023f */
[----:B------:R-:W-:-:S03]  /*ac90*/  UIMAD UR6, UR40, UR9, UR6 ;  /* 0x00000009280672a4 */ /* 0x000fc6000f8e0206 */
[----:B------:R-:W-:Y:S01]  /*aca0*/  ULDC.64 UR8, c[0x0][0x2e0] ;  /* 0x0000b80000087ab9 */ /* 0x000fe20000000a00 */
[----:B------:R-:W-:Y:S01]  /*acb0*/  UIADD3 UR6, UR5, UR6, URZ ;  /* 0x0000000605067290 */ /* 0x000fe2000fffe03f */
[----:B0-----:R-:W-:Y:S02]  /*acc0*/  ISETP.NE.AND P0, PT, R0, 0x1, PT ;  /* 0x000000010000780c */ /* 0x001fe40003f05270 */
[----:B------:R-:W-:Y:S01]  /*acd0*/  ULDC.64 UR4, c[0x0][0x2d0] ;  /* 0x0000b40000047ab9 */ /* 0x000fe20000000a00 */
[----:B-1----:R-:W-:-:S10]  /*ace0*/  SHF.R.S32.HI R6, RZ, 0x1f, R20 ;  /* 0x0000001fff067819 */ /* 0x002fd40000011414 */
[----:B------:R-:W0:Y:S01]  /*acf0*/  @P0 LDC R2, c[0x0][0x44c] ;  /* 0x00011300ff020b82 */ /* 0x000e220000000800 */
[----:B------:R-:W-:-:S04]  /*ad00*/  IMAD R6, R6, UR8, RZ ;  /* 0x0000000806067c24 */ /* 0x000fc8000f8e02ff */
[----:B------:R-:W-:-:S03]  /*ad10*/  IMAD R5, R20, UR9, R6 ;  /* 0x0000000914057c24 */ /* 0x000fc6000f8e0206 */
[----:B------:R-:W1:Y:S01]  /*ad20*/  @P0 LDC R3, c[0x0][0x450] ;  /* 0x00011400ff030b82 */ /* 0x000e620000000800 */
[----:B0-----:R-:W-:-:S05]  /*ad30*/  @P0 IMAD.HI.U32 R2, R9, R2, RZ ;  /* 0x0000000209020227 */ /* 0x001fca00078e00ff */
[----:B-1----:R-:W-:Y:S01]  /*ad40*/  @P0 SHF.R.U32.HI R7, RZ, R3, R2 ;  /* 0x00000003ff070219 */ /* 0x002fe20000011602 */
[----:B------:R-:W-:Y:S01]  /*ad50*/  IMAD.MOV.U32 R2, RZ, RZ, R4 ;  /* 0x000000ffff027224 */ /* 0x000fe200078e0004 */
[----:B------:R-:W-:Y:S02]  /*ad60*/  MOV R3, UR6 ;  /* 0x0000000600037c02 */ /* 0x000fe40008000f00 */
[----:B------:R-:W-:Y:S01]  /*ad70*/  SHF.R.S32.HI R4, RZ, 0x1f, R7 ;  /* 0x0000001fff047819 */ /* 0x000fe20000011407 */
[----:B------:R-:W-:-:S04]  /*ad80*/  IMAD.WIDE.U32 R2, R20, UR8, R2 ;  /* 0x0000000814027c25 */ /* 0x000fc8000f8e0002 */
[----:B------:R-:W-:Y:S01]  /*ad90*/  IMAD R4, R4, UR4, RZ ;  /* 0x0000000404047c24 */ /* 0x000fe2000f8e02ff */
[----:B------:R-:W-:Y:S01]  /*ada0*/  IADD3 R3, R3, R5, RZ ;  /* 0x0000000503037210 */ /* 0x000fe20007ffe0ff */
[----:B------:R-:W-:-:S04]  /*adb0*/  IMAD.MOV R5, RZ, RZ, -R7 ;  /* 0x000000ffff057224 */ /* 0x000fc800078e0a07 */
[----:B------:R-:W-:Y:S02]  /*adc0*/  IMAD R5, R0, R5, R9 ;  /* 0x0000000500057224 */ /* 0x000fe400078e0209 */
[C---:B------:R-:W-:Y:S02]  /*add0*/  IMAD R9, R7.reuse, UR5, R4 ;  /* 0x0000000507097c24 */ /* 0x040fe4000f8e0204 */
[----:B------:R-:W-:Y:S01]  /*ade0*/  IMAD.WIDE.U32 R2, R7, UR4, R2 ;  /* 0x0000000407027c25 */ /* 0x000fe2000f8e0002 */
[----:B------:R-:W-:Y:S01]  /*adf0*/  SHF.R.S32.HI R4, RZ, 0x1f, R5 ;  /* 0x0000001fff047819 */ /* 0x000fe20000011405 */
[----:B------:R-:W-:Y:S02]  /*ae00*/  ULDC.64 UR4, c[0x0][0x2c8] ;  /* 0x0000b20000047ab9 */ /* 0x000fe40000000a00 */
[----:B------:R-:W-:Y:S02]  /*ae10*/  IMAD.IADD R3, R3, 0x1, R9 ;  /* 0x0000000103037824 */ /* 0x000fe400078e0209 */
[----:B------:R-:W-:-:S02]  /*ae20*/  IMAD R4, R4, UR4, RZ ;  /* 0x0000000404047c24 */ /* 0x000fc4000f8e02ff */
[----:B------:R-:W-:-:S04]  /*ae30*/  IMAD.WIDE.U32 R2, R5, UR4, R2 ;  /* 0x0000000405027c25 */ /* 0x000fc8000f8e0002 */
[----:B------:R-:W-:Y:S01]  /*ae40*/  IMAD R7, R5, UR5, R4 ;  /* 0x0000000505077c24 */ /* 0x000fe2000f8e0204 */
[----:B------:R-:W-:Y:S02]  /*ae50*/  ULDC.64 UR4, c[0x0][0x280] ;  /* 0x0000a00000047ab9 */ /* 0x000fe40000000a00 */
[----:B------:R-:W-:Y:S01]  /*ae60*/  LEA R4, P0, R2, UR4, 0x1 ;  /* 0x0000000402047c11 */ /* 0x000fe2000f8008ff */
[----:B------:R-:W-:Y:S01]  /*ae70*/  IMAD.IADD R5, R3, 0x1, R7 ;  /* 0x0000000103057824 */ /* 0x000fe200078e0207 */
[----:B------:R-:W-:Y:S02]  /*ae80*/  ULDC UR4, c[0x0][0x2b8] ;  /* 0x0000ae0000047ab9 */ /* 0x000fe40000000800 */
[----:B------:R-:W-:Y:S02]  /*ae90*/  ISETP.GE.AND P1, PT, R22, UR4, PT ;  /* 0x0000000416007c0c */ /* 0x000fe4000bf26270 */
[----:B------:R-:W-:Y:S01]  /*aea0*/  LEA.HI.X R5, R2, UR5, R5, 0x1, P0 ;  /* 0x0000000502057c11 */ /* 0x000fe200080f0c05 */
[----:B------:R-:W-:-:S03]  /*aeb0*/  UMOV UR5, 0xffffffff ;  /* 0xffffffff00057882 */ /* 0x000fc60000000000 */
[----:B------:R-:W-:Y:S07]  /*aec0*/  BRA.DIV UR5, `(.L_x_64) ;  /* 0x00000026058c7947 */ /* 0x000fee000b800000 */
[----:B------:R-:W0:Y:S01]  /*aed0*/  SHFL.IDX PT, R14, R4, RZ, 0x181f ;  /* 0x00181fff040e7589 */ /* 0x000e2200000e0000 */
[----:B------:R-:W-:Y:S01]  /*aee0*/  ULDC UR4, c[0x0][0x288] ;  /* 0x0000a20000047ab9 */ /* 0x000fe20000000800 */
[----:B------:R-:W-:Y:S01]  /*aef0*/  LEA R35, R35, R36, 0x6 ;  /* 0x0000002423237211 */ /* 0x000fe200078e30ff */
[----:B------:R-:W-:Y:S01]  /*af00*/  IMAD R0, R0, UR4, RZ ;  /* 0x0000000400007c24 */ /* 0x000fe2000f8e02ff */
[----:B------:R-:W1:Y:S03]  /*af10*/  SHFL.IDX PT, R2, R5, RZ, 0x181f ;  /* 0x00181fff05027589 */ /* 0x000e6600000e0000 */
[C---:B------:R-:W-:Y:S01]  /*af20*/  VIADD R9, R35.reuse, 0x10 ;  /* 0x0000001023097836 */ /* 0x040fe20000000000 */
[----:B------:R-:W-:Y:S01]  /*af30*/  ISETP.GE.AND P0, PT, R35, R0, PT ;  /* 0x000000002300720c */ /* 0x000fe20003f06270 */
[----:B------:R-:W-:-:S12]  /*af40*/  SHFL.IDX PT, R6, R5, 0x1, 0x181f ;  /* 0x00381f0005067f89 */ /* 0x000fd800000e0000 */
[----:B------:R-:W-:Y:S02]  /*af50*/  @!P0 LEA R7, R30, UR43, 0x1 ;  /* 0x0000002b1e078c11 */ /* 0x000fe4000f8e08ff */
[----:B0-----:R-:W-:-:S05]  /*af60*/  @!P0 LEA R14, P2, R22, R14, 0x1 ;  /* 0x0000000e160e8211 */ /* 0x001fca00078408ff */
[----:B-1----:R-:W-:Y:S02]  /*af70*/  @!P0 IMAD.X R3, RZ, RZ, R2, P2 ;  /* 0x000000ffff038224 */ /* 0x002fe400010e0602 */
[----:B------:R-:W-:Y:S02]  /*af80*/  @!P0 IMAD.MOV.U32 R2, RZ, RZ, R14 ;  /* 0x000000ffff028224 */ /* 0x000fe400078e000e */
[----:B------:R-:W0:Y:S04]  /*af90*/  SHFL.IDX PT, R14, R4, 0x1, 0x181f ;  /* 0x00381f00040e7f89 */ /* 0x000e2800000e0000 */
[----:B------:R1:W-:Y:S01]  /*afa0*/  @!P0 LDGSTS.E.BYPASS.LTC128B.128 [R7+0x20400], desc[UR36][R2.64], !P1 ;  /* 0x2040000002078fae */ /* 0x0003e2000c901d64 */
[----:B------:R-:W-:Y:S01]  /*afb0*/  ISETP.GE.AND P0, PT, R9, R0, PT ;  /* 0x000000000900720c */ /* 0x000fe20003f06270 */
[----:B-1----:R-:W-:-:S12]  /*afc0*/  VIADD R7, R35, 0x20 ;  /* 0x0000002023077836 */ /* 0x002fd80000000000 */
[----:B------:R-:W-:Y:S02]  /*afd0*/  @!P0 LEA R9, R30, UR43, 0x1 ;  /* 0x0000002b1e098c11 */ /* 0x000fe4000f8e08ff */
[----:B0-----:R-:W-:Y:S02]  /*afe0*/  @!P0 LEA R2, P2, R22, R14, 0x1 ;  /* 0x0000000e16028211 */ /* 0x001fe400078408ff */
[----:B------:R-:W0:Y:S02]  /*aff0*/  SHFL.IDX PT, R14, R4, 0x2, 0x181f ;  /* 0x00581f00040e7f89 */ /* 0x000e2400000e0000 */
[----:B------:R-:W-:Y:S02]  /*b000*/  @!P0 IADD3.X R3, RZ, R6, RZ, P2, !PT ;  /* 0x00000006ff038210 */ /* 0x000fe400017fe4ff */
[----:B------:R-:W1:Y:S04]  /*b010*/  SHFL.IDX PT, R6, R5, 0x2, 0x181f ;  /* 0x00581f0005067f89 */ /* 0x000e6800000e0000 */
[----:B------:R0:W-:Y:S01]  /*b020*/  @!P0 LDGSTS.E.BYPASS.LTC128B.128 [R9+0x20c00], desc[UR36][R2.64], !P1 ;  /* 0x20c0000002098fae */ /* 0x0001e2000c901d64 */
[----:B------:R-:W-:-:S13]  /*b030*/  ISETP.GE.AND P0, PT, R7, R0, PT ;  /* 0x000000000700720c */ /* 0x000fda0003f06270 */
[----:B------:R-:W-:Y:S02]  /*b040*/  @!P0 LEA R7, R30, UR43, 0x1 ;  /* 0x0000002b1e078c11 */ /* 0x000fe4000f8e08ff */
[----:B0-----:R-:W-:Y:S02]  /*b050*/  @!P0 LEA R2, P2, R22, R14, 0x1 ;  /* 0x0000000e16028211 */ /* 0x001fe400078408ff */
[----:B------:R0:W2:Y:S03]  /*b060*/  SHFL.IDX PT, R14, R4, 0x3, 0x181f ;  /* 0x00781f00040e7f89 */ /* 0x0000a600000e0000 */
[----:B-1----:R-:W-:Y:S02]  /*b070*/  @!P0 IMAD.X R3, RZ, RZ, R6, P2 ;  /* 0x000000ffff038224 */ /* 0x002fe400010e0606 */
[----:B------:R0:W1:Y:S04]  /*b080*/  SHFL.IDX PT, R6, R5, 0x3, 0x181f ;  /* 0x00781f0005067f89 */ /* 0x00006800000e0000 */
[----:B------:R0:W-:Y:S02]  /*b090*/  @!P0 LDGSTS.E.BYPASS.LTC128B.128 [R7+0x21400], desc[UR36][R2.64], !P1 ;  /* 0x2140000002078fae */ /* 0x0001e4000c901d64 */
.L_x_120:
[----:B------:R-:W-:-:S05]  /*b0a0*/  VIADD R35, R35, 0x30 ;  /* 0x0000003023237836 */ /* 0x000fca0000000000 */
[----:B------:R-:W-:Y:S01]  /*b0b0*/  ISETP.GE.AND P0, PT, R35, R0, PT ;  /* 0x000000002300720c */ /* 0x000fe20003f06270 */
[----:B------:R-:W-:-:S05]  /*b0c0*/  IMAD.MOV.U32 R0, RZ, RZ, 0x1 ;  /* 0x00000001ff007424 */ /* 0x000fca00078e00ff */
[----:B------:R-:W-:-:S07]  /*b0d0*/  SHF.L.U32 R0, R0, 0x1f, RZ ;  /* 0x0000001f00007819 */ /* 0x000fce00000006ff */
[----:B0-2---:R-:W-:Y:S02]  /*b0e0*/  @!P0 LEA R2, P2, R22, R14, 0x1 ;  /* 0x0000000e16028211 */ /* 0x005fe400078408ff */
[----:B------:R-:W-:Y:S02]  /*b0f0*/  @!P0 LEA R5, R30, UR43, 0x1 ;  /* 0x0000002b1e058c11 */ /* 0x000fe4000f8e08ff */
[----:B-1----:R-:W-:-:S05]  /*b100*/  @!P0 IADD3.X R3, RZ, R6, RZ, P2, !PT ;  /* 0x00000006ff038210 */ /* 0x002fca00017fe4ff */
[----:B------:R-:W-:Y:S01]  /*b110*/  @!PT LDS RZ, [RZ] ;  /* 0x00000000fffff984 */ /* 0x000fe20000000800 */
[----:B------:R-:W-:Y:S01]  /*b120*/  @!PT LDS RZ, [RZ] ;  /* 0x00000000fffff984 */ /* 0x000fe20000000800 */
[----:B------:R-:W-:Y:S01]  /*b130*/  @!PT LDS RZ, [RZ] ;  /* 0x00000000fffff984 */ /* 0x000fe20000000800 */
[----:B------:R0:W-:Y:S01]  /*b140*/  @!P0 LDGSTS.E.BYPASS.LTC128B.128 [R5+0x21c00], desc[UR36][R2.64], !P1 ;  /* 0x21c0000002058fae */ /* 0x0001e2000c901d64 */
[----:B------:R-:W-:Y:S01]  /*b150*/  NOP ;  /* 0x0000000000007918 */ /* 0x000fe20000000000 */
[----:B------:R-:W-:Y:S02]  /*b160*/  SYNCS.ARRIVE.TRANS64.RED.A0T1 RZ, [UR43+0x28c00], RZ ;  /* 0x028c00ffffff79a7 */ /* 0x000fe4000820042b */
[----:B------:R-:W-:Y:S01]  /*b170*/  ARRIVES.LDGSTSBAR.64.TRANSCNT [UR43+0x28c00] ;  /* 0x028c0000ff0079b0 */ /* 0x000fe20008000aab */
[----:B------:R-:W-:Y:S01]  /*b180*/  NOP ;  /* 0x0000000000007918 */ /* 0x000fe20000000000 */
[----:B------:R-:W-:Y:S01]  /*b190*/  SYNCS.ARRIVE.TRANS64.A1T0 RZ, [UR43+0x28c00], RZ ;  /* 0x028c00ffffff79a7 */ /* 0x000fe2000810002b */
[----:B------:R-:W1:Y:S02]  /*b1a0*/  SYNCS.PHASECHK.TRANS64.TRYWAIT P0, [UR43+0x28c20], R0 ;  /* 0x028c2000ff0075a7 */ /* 0x000e64000800016b */
[----:B01----:R-:W-:Y:S05]  /*b1b0*/  @!P0 BRA `(.L_x_65) ;  /* 0x0000002400f48947 */ /* 0x003fea0003800000 */
.L_x_121:
[----:B------:R-:W-:-:S13]  /*b1c0*/  ISETP.NE.AND P0, PT, R33, 0x3, PT ;  /* 0x000000032100780c */ /* 0x000fda0003f05270 */
[----:B------:R-:W-:Y:S05]  /*b1d0*/  @!P0 BRA `(.L_x_66) ;  /* 0x0000000000048947 */ /* 0x000fea0003800000 */
[----:B------:R-:W-:Y:S01]  /*b1e0*/  BPT.TRAP 0x1 ;  /* 0x000000040000795c */ /* 0x000fe20000300000 */
.L_x_66:
[----:B------:R-:W1:Y:S02]  /*b1f0*/  SYNCS.PHASECHK.TRANS64.TRYWAIT P0, [UR43+0x28c60], R0 ;  /* 0x028c6000ff0075a7 */ /* 0x000e64000800016b */
[----:B-1----:R-:W-:Y:S05]  /*b200*/  @!P0 BRA `(.L_x_67) ;  /* 0x0000002400f88947 */ /* 0x002fea0003800000 */
.L_x_122:
[----:B------:R-:W-:Y:S01]  /*b210*/  ULDC.64 UR4, c[0x0][0x328] ;  /* 0x0000ca0000047ab9 */ /* 0x000fe20000000a00 */
[----:B------:R-:W-:Y:S01]  /*b220*/  ULDC.64 UR6, c[0x0][0x338] ;  /* 0x0000ce0000067ab9 */ /* 0x000fe20000000a00 */
[----:B0-----:R-:W-:Y:S02]  /*b230*/  IMAD R0, R29, UR4, RZ ;  /* 0x000000041d007c24 */ /* 0x001fe4000f8e02ff */
[----:B------:R-:W-:Y:S01]  /*b240*/  IMAD.WIDE.U32 R2, R19, UR4, RZ ;  /* 0x0000000413027c25 */ /* 0x000fe2000f8e00ff */
[----:B------:R-:W-:-:S03]  /*b250*/  R2UR UR4, R23 ;  /* 0x00000000170472ca */ /* 0x000fc600000e0000 */
[----:B------:R-:W-:Y:S02]  /*b260*/  IMAD R19, R19, UR5, R0 ;  /* 0x0000000513137c24 */ /* 0x000fe4000f8e0200 */
[----:B------:R-:W-:Y:S02]  /*b270*/  IMAD R5, R27, UR6, RZ ;  /* 0x000000061b057c24 */ /* 0x000fe4000f8e02ff */
[----:B------:R-:W-:Y:S02]  /*b280*/  IMAD.IADD R3, R3, 0x1, R19 ;  /* 0x0000000103037824 */ /* 0x000fe400078e0213 */
[C---:B------:R-:W-:Y:S02]  /*b290*/  IMAD R5, R26.reuse, UR7, R5 ;  /* 0x000000071a057c24 */ /* 0x040fe4000f8e0205 */
[----:B------:R-:W-:Y:S01]  /*b2a0*/  IMAD.WIDE.U32 R2, R26, UR6, R2 ;  /* 0x000000061a027c25 */ /* 0x000fe2000f8e0002 */
[----:B------:R-:W-:Y:S02]  /*b2b0*/  ULDC.64 UR6, c[0x0][0x330] ;  /* 0x0000cc0000067ab9 */ /* 0x000fe40000000a00 */
[----:B------:R-:W-:Y:S01]  /*b2c0*/  UIMAD UR4, UR4, UR6, URZ ;  /* 0x00000006040472a4 */ /* 0x000fe2000f8e023f */
[----:B------:R-:W-:Y:S01]  /*b2d0*/  IMAD.IADD R3, R3, 0x1, R5 ;  /* 0x0000000103037824 */ /* 0x000fe200078e0205 */
[----:B------:R-:W-:-:S02]  /*b2e0*/  MOV R5, UR6 ;  /* 0x0000000600057c02 */ /* 0x000fc40008000f00 */
[----:B------:R-:W-:-:S03]  /*b2f0*/  UIMAD UR4, UR40, UR7, UR4 ;  /* 0x00000007280472a4 */ /* 0x000fc6000f8e0204 */
[----:B------:R-:W-:Y:S01]  /*b300*/  IMAD.WIDE.U32 R2, R5, UR40, R2 ;  /* 0x0000002805027c25 */ /* 0x000fe2000f8e0002 */
[----:B------:R-:W-:-:S03]  /*b310*/  ULDC.64 UR6, c[0x0][0x318] ;  /* 0x0000c60000067ab9 */ /* 0x000fc60000000a00 */
[----:B------:R-:W-:Y:S01]  /*b320*/  VIADD R3, R3, UR4 ;  /* 0x0000000403037c36 */ /* 0x000fe20008000000 */
[----:B------:R-:W-:Y:S01]  /*b330*/  LEA R0, P0, R2, UR6, 0x1 ;  /* 0x0000000602007c11 */ /* 0x000fe2000f8008ff */
[----:B------:R-:W-:-:S03]  /*b340*/  UMOV UR4, 0xffffffff ;  /* 0xffffffff00047882 */ /* 0x000fc60000000000 */
[----:B------:R-:W-:Y:S01]  /*b350*/  LEA.HI.X R6, R2, UR7, R3, 0x1, P0 ;  /* 0x0000000702067c11 */ /* 0x000fe200080f0c03 */
[----:B------:R-:W-:Y:S08]  /*b360*/  BRA.DIV UR4, `(.L_x_68) ;  /* 0x0000002604b87947 */ /* 0x000ff0000b800000 */
[----:B------:R-:W0:Y:S01]  /*b370*/  SHFL.IDX PT, R14, R0, RZ, 0x181f ;  /* 0x00181fff000e7589 */ /* 0x000e2200000e0000 */
[----:B------:R-:W-:Y:S01]  /*b380*/  IMAD.SHL.U32 R8, R22, 0x2, RZ ;  /* 0x0000000216087824 */ /* 0x000fe200078e00ff */
[C---:B------:R-:W-:Y:S02]  /*b390*/  LOP3.LUT R4, R17.reuse, 0x1, RZ, 0xc0, !PT ;  /* 0x0000000111047812 */ /* 0x040fe400078ec0ff */
[----:B------:R-:W1:Y:S01]  /*b3a0*/  SHFL.IDX PT, R3, R6, RZ, 0x181f ;  /* 0x00181fff06037589 */ /* 0x000e6200000e0000 */
[----:B------:R-:W-:Y:S02]  /*b3b0*/  LEA R7, R30, UR43, 0x1 ;  /* 0x0000002b1e077c11 */ /* 0x000fe4000f8e08ff */
[----:B------:R-:W-:Y:S01]  /*b3c0*/  ISETP.NE.U32.AND P1, PT, R4, 0x1, PT ;  /* 0x000000010400780c */ /* 0x000fe20003f25070 */
[----:B------:R-:W-:Y:S01]  /*b3d0*/  SHFL.IDX PT, R5, R6, 0x1, 0x181f ;  /* 0x00381f0006057f89 */ /* 0x000fe200000e0000 */
[C---:B------:R-:W-:Y:S02]  /*b3e0*/  LOP3.LUT P5, RZ, R17.reuse, 0x2, RZ, 0xc0, !PT ;  /* 0x0000000211ff7812 */ /* 0x040fe400078ac0ff */
[C---:B------:R-:W-:Y:S01]  /*b3f0*/  LOP3.LUT P4, RZ, R17.reuse, 0x4, RZ, 0xc0, !PT ;  /* 0x0000000411ff7812 */ /* 0x040fe2000788c0ff */
[----:B------:R-:W-:Y:S01]  /*b400*/  SHFL.IDX PT, R9, R6, 0x2, 0x181f ;  /* 0x00581f0006097f89 */ /* 0x000fe200000e0000 */
[----:B------:R-:W-:-:S02]  /*b410*/  LOP3.LUT P3, RZ, R17, 0x8, RZ, 0xc0, !PT ;  /* 0x0000000811ff7812 */ /* 0x000fc4000786c0ff */
[C---:B------:R-:W-:Y:S01]  /*b420*/  LOP3.LUT P2, RZ, R17.reuse, 0x10, RZ, 0xc0, !PT ;  /* 0x0000001011ff7812 */ /* 0x040fe2000784c0ff */
[----:B------:R-:W-:Y:S01]  /*b430*/  SHFL.IDX PT, R6, R6, 0x3, 0x181f ;  /* 0x00781f0006067f89 */ /* 0x000fe200000e0000 */
[----:B------:R-:W-:Y:S02]  /*b440*/  LOP3.LUT R16, R16, 0xfffffeff, RZ, 0xc0, !PT ;  /* 0xfffffeff10107812 */ /* 0x000fe400078ec0ff */
[----:B------:R-:W-:Y:S02]  /*b450*/  PRMT R4, R17, 0x8880, RZ ;  /* 0x0000888011047816 */ /* 0x000fe400000000ff */
[----:B------:R-:W-:Y:S02]  /*b460*/  @P1 LOP3.LUT R16, R16, 0x100, RZ, 0xfc, !PT ;  /* 0x0000010010101812 */ /* 0x000fe400078efcff */
[----:B0-----:R-:W-:Y:S02]  /*b470*/  IADD3 R2, P0, R14, R8, RZ ;  /* 0x000000080e027210 */ /* 0x001fe40007f1e0ff */
[----:B------:R-:W0:Y:S01]  /*b480*/  SHFL.IDX PT, R14, R0, 0x1, 0x181f ;  /* 0x00381f00000e7f89 */ /* 0x000e2200000e0000 */
[----:B------:R-:W-:-:S02]  /*b490*/  LOP3.LUT R16, R16, 0xfffffdff, RZ, 0xc0, !PT ;  /* 0xfffffdff10107812 */ /* 0x000fc400078ec0ff */
[----:B-1----:R-:W-:Y:S01]  /*b4a0*/  IMAD.X R3, RZ, RZ, R3, P0 ;  /* 0x000000ffff037224 */ /* 0x002fe200000e0603 */
[----:B------:R-:W-:Y:S02]  /*b4b0*/  ISETP.LT.OR P0, PT, R18, 0x1, P1 ;  /* 0x000000011200780c */ /* 0x000fe40000f01670 */
[----:B------:R-:W-:-:S11]  /*b4c0*/  LOP3.LUT P1, RZ, R17, 0x20, RZ, 0xc0, !PT ;  /* 0x0000002011ff7812 */ /* 0x000fd6000782c0ff */
[----:B------:R-:W-:Y:S01]  /*b4d0*/  LDGSTS.E.BYPASS.LTC128B.128 [R7+0x400], desc[UR36][R2.64], !P0 ;  /* 0x0040000002077fae */ /* 0x000fe2000c101d64 */
[----:B------:R-:W-:-:S13]  /*b4e0*/  ISETP.LT.OR P0, PT, R18, 0x1, !P5 ;  /* 0x000000011200780c */ /* 0x000fda0006f01670 */
        /* <DEDUP_REMOVED lines=9> */
[----:B------:R-:W-:-:S04]  /*b580*/  LOP3.LUT P0, RZ, R17, 0x40, RZ, 0xc0, !PT ;  /* 0x0000004011ff7812 */ /* 0x000fc8000780c0ff */
[----:B------:R-:W-:-:S13]  /*b590*/  ISETP.LT.OR P6, PT, R18, 0x1, !P0 ;  /* 0x000000011200780c */ /* 0x000fda00047c1670 */
[----:B------:R-:W-:Y:S01]  /*b5a0*/  LDGSTS.E.BYPASS.LTC128B.128 [R7+0xc400], desc[UR36][R2.64+0x300], !P6 ;  /* 0x0c40030002077fae */ /* 0x000fe2000f101d64 */
[----:B------:R-:W-:-:S13]  /*b5b0*/  ISETP.GT.AND P6, PT, R4, -0x1, PT ;  /* 0xffffffff0400780c */ /* 0x000fda0003fc4270 */
[----:B------:R-:W-:Y:S02]  /*b5c0*/  @P6 LOP3.LUT R16, R16, 0x200, RZ, 0xfc, !PT ;  /* 0x0000020010106812 */ /* 0x000fe400078efcff */
[----:B------:R-:W-:-:S13]  /*b5d0*/  ISETP.LT.OR P6, PT, R18, 0x1, P6 ;  /* 0x000000011200780c */ /* 0x000fda00037c1670 */
[----:B------:R1:W-:Y:S01]  /*b5e0*/  LDGSTS.E.BYPASS.LTC128B.128 [R7+0xe400], desc[UR36][R2.64+0x380], !P6 ;  /* 0x0e40038002077fae */ /* 0x0003e2000f101d64 */
[----:B0-----:R-:W-:-:S03]  /*b5f0*/  IADD3 R4, P6, R14, R8, RZ ;  /* 0x000000080e047210 */ /* 0x001fc60007fde0ff */
[----:B------:R-:W1:Y:S01]  /*b600*/  SHFL.IDX PT, R14, R0, 0x2, 0x181f ;  /* 0x00581f00000e7f89 */ /* 0x000e6200000e0000 */
[----:B------:R-:W-:Y:S02]  /*b610*/  IADD3.X R5, RZ, R5, RZ, P6, !PT ;  /* 0x00000005ff057210 */ /* 0x000fe400037fe4ff */
[----:B-1----:R-:W-:Y:S02]  /*b620*/  IADD3 R2, P6, R14, R8, RZ ;  /* 0x000000080e027210 */ /* 0x002fe40007fde0ff */
[----:B------:R0:W1:Y:S03]  /*b630*/  SHFL.IDX PT, R14, R0, 0x3, 0x181f ;  /* 0x00781f00000e7f89 */ /* 0x00006600000e0000 */
[----:B------:R-:W-:Y:S01]  /*b640*/  IMAD.X R3, RZ, RZ, R9, P6 ;  /* 0x000000ffff037224 */ /* 0x000fe200030e0609 */
[----:B------:R-:W-:-:S04]  /*b650*/  LOP3.LUT P6, RZ, R16, 0x100, RZ, 0xc0, !PT ;  /* 0x0000010010ff7812 */ /* 0x000fc800078cc0ff */
[----:B------:R-:W-:-:S13]  /*b660*/  ISETP.LT.OR P6, PT, R18, 0x11, P6 ;  /* 0x000000111200780c */ /* 0x000fda00037c1670 */
        /* <DEDUP_REMOVED lines=14> */
[----:B------:R-:W-:-:S13]  /*b750*/  ISETP.LT.OR P6, PT, R18, 0x11, P6 ;  /* 0x000000111200780c */ /* 0x000fda00037c1670 */
[----:B------:R2:W-:Y:S01]  /*b760*/  LDGSTS.E.BYPASS.LTC128B.128 [R7+0xec00], desc[UR36][R4.64+0x380], !P6 ;  /* 0x0ec0038004077fae */ /* 0x0005e2000f101d64 */
[----:B------:R-:W-:-:S04]  /*b770*/  LOP3.LUT P6, RZ, R16, 0x100, RZ, 0xc0, !PT ;  /* 0x0000010010ff7812 */ /* 0x000fc800078cc0ff */
[----:B------:R-:W-:Y:S01]  /*b780*/  ISETP.LT.OR P6, PT, R18, 0x21, P6 ;  /* 0x000000211200780c */ /* 0x000fe200037c1670 */
[----:B--2---:R-:W-:-:S12]  /*b790*/  IMAD.MOV.U32 R4, RZ, RZ, RZ ;  /* 0x000000ffff047224 */ /* 0x004fd800078e00ff */
[----:B------:R0:W-:Y:S01]  /*b7a0*/  LDGSTS.E.BYPASS.LTC128B.128 [R7+0x1400], desc[UR36][R2.64], !P6 ;  /* 0x0140000002077fae */ /* 0x0001e2000f101d64 */
[----:B------:R-:W-:-:S13]  /*b7b0*/  ISETP.LT.OR P6, PT, R18, 0x21, !P5 ;  /* 0x000000211200780c */ /* 0x000fda0006fc1670 */
        /* <DEDUP_REMOVED lines=11> */
[----:B------:R-:W-:-:S04]  /*b870*/  LOP3.LUT P6, RZ, R16, 0x200, RZ, 0xc0, !PT ;  /* 0x0000020010ff7812 */ /* 0x000fc800078cc0ff */
[----:B------:R-:W-:-:S13]  /*b880*/  ISETP.LT.OR P6, PT, R18, 0x21, P6 ;  /* 0x000000211200780c */ /* 0x000fda00037c1670 */
[----:B-1----:R0:W-:Y:S02]  /*b890*/  LDGSTS.E.BYPASS.LTC128B.128 [R7+0xf400], desc[UR36][R2.64+0x380], !P6 ;  /* 0x0f40038002077fae */ /* 0x0021e4000f101d64 */
.L_x_132:
[----:B0-----:R-:W-:Y:S02]  /*b8a0*/  IADD3 R2, P6, R14, R8, RZ ;  /* 0x000000080e027210 */ /* 0x001fe40007fde0ff */
[C---:B------:R-:W-:Y:S02]  /*b8b0*/  ISETP.LT.OR P5, PT, R18.reuse, 0x31, !P5 ;  /* 0x000000311200780c */ /* 0x040fe40006fa1670 */
[----:B------:R-:W-:Y:S01]  /*b8c0*/  ISETP.LT.OR P4, PT, R18, 0x31, !P4 ;  /* 0x000000311200780c */ /* 0x000fe20006781670 */
[----:B------:R-:W-:Y:S01]  /*b8d0*/  IMAD.X R3, RZ, RZ, R6, P6 ;  /* 0x000000ffff037224 */ /* 0x000fe200030e0606 */
[----:B------:R-:W-:Y:S02]  /*b8e0*/  LOP3.LUT P6, RZ, R16, 0x100, RZ, 0xc0, !PT ;  /* 0x0000010010ff7812 */ /* 0x000fe400078cc0ff */
[C---:B------:R-:W-:Y:S02]  /*b8f0*/  ISETP.LT.OR P3, PT, R18.reuse, 0x31, !P3 ;  /* 0x000000311200780c */ /* 0x040fe40005f61670 */
[----:B------:R-:W-:-:S02]  /*b900*/  ISETP.LT.OR P6, PT, R18, 0x31, P6 ;  /* 0x000000311200780c */ /* 0x000fc400037c1670 */
[C---:B------:R-:W-:Y:S02]  /*b910*/  ISETP.LT.OR P2, PT, R18.reuse, 0x31, !P2 ;  /* 0x000000311200780c */ /* 0x040fe40005741670 */
[C---:B------:R-:W-:Y:S02]  /*b920*/  ISETP.LT.OR P1, PT, R18.reuse, 0x31, !P1 ;  /* 0x000000311200780c */ /* 0x040fe40004f21670 */
[----:B------:R-:W-:-:S07]  /*b930*/  ISETP.LT.OR P0, PT, R18, 0x31, !P0 ;  /* 0x000000311200780c */ /* 0x000fce0004701670 */
[----:B------:R-:W-:Y:S01]  /*b940*/  @!PT LDS RZ, [RZ] ;  /* 0x00000000fffff984 */ /* 0x000fe20000000800 */
[----:B------:R-:W-:Y:S01]  /*b950*/  @!PT LDS RZ, [RZ] ;  /* 0x00000000fffff984 */ /* 0x000fe20000000800 */
[----:B------:R-:W-:Y:S01]  /*b960*/  @!PT LDS RZ, [RZ] ;  /* 0x00000000fffff984 */ /* 0x000fe20000000800 */
[----:B------:R0:W-:Y:S01]  /*b970*/  LDGSTS.E.BYPASS.LTC128B.128 [R7+0x1c00], desc[UR36][R2.64], !P6 ;  /* 0x01c0000002077fae */ /* 0x0001e2000f101d64 */
[----:B------:R-:W-:-:S03]  /*b980*/  LOP3.LUT P6, RZ, R16, 0x200, RZ, 0xc0, !PT ;  /* 0x0000020010ff7812 */ /* 0x000fc600078cc0ff */
[----:B------:R0:W-:Y:S04]  /*b990*/  LDGSTS.E.BYPASS.LTC128B.128 [R7+0x3c00], desc[UR36][R2.64+0x80], !P5 ;  /* 0x03c0008002077fae */ /* 0x0001e8000e901d64 */
[----:B------:R0:W-:Y:S04]  /*b9a0*/  LDGSTS.E.BYPASS.LTC128B.128 [R7+0x5c00], desc[UR36][R2.64+0x100], !P4 ;  /* 0x05c0010002077fae */ /* 0x0001e8000e101d64 */
[----:B------:R0:W-:Y:S04]  /*b9b0*/  LDGSTS.E.BYPASS.LTC128B.128 [R7+0x7c00], desc[UR36][R2.64+0x180], !P3 ;  /* 0x07c0018002077fae */ /* 0x0001e8000d901d64 */
[----:B------:R0:W-:Y:S04]  /*b9c0*/  LDGSTS.E.BYPASS.LTC128B.128 [R7+0x9c00], desc[UR36][R2.64+0x200], !P2 ;  /* 0x09c0020002077fae */ /* 0x0001e8000d101d64 */
[----:B------:R0:W-:Y:S04]  /*b9d0*/  LDGSTS.E.BYPASS.LTC128B.128 [R7+0xbc00], desc[UR36][R2.64+0x280], !P1 ;  /* 0x0bc0028002077fae */ /* 0x0001e8000c901d64 */
[----:B------:R0:W-:Y:S01]  /*b9e0*/  LDGSTS.E.BYPASS.LTC128B.128 [R7+0xdc00], desc[UR36][R2.64+0x300], !P0 ;  /* 0x0dc0030002077fae */ /* 0x0001e2000c101d64 */
[----:B------:R-:W-:-:S13]  /*b9f0*/  ISETP.LT.OR P0, PT, R18, 0x31, P6 ;  /* 0x000000311200780c */ /* 0x000fda0003701670 */
[----:B------:R0:W-:Y:S01]  /*ba00*/  LDGSTS.E.BYPASS.LTC128B.128 [R7+0xfc00], desc[UR36][R2.64+0x380], !P0 ;  /* 0x0fc0038002077fae */ /* 0x0001e2000c101d64 */
[----:B------:R-:W-:Y:S01]  /*ba10*/  NOP ;  /* 0x0000000000007918 */ /* 0x000fe20000000000 */
[----:B------:R-:W-:Y:S02]  /*ba20*/  SYNCS.ARRIVE.TRANS64.RED.A0T1 RZ, [UR43+0x28c50], RZ ;  /* 0x028c50ffffff79a7 */ /* 0x000fe4000820042b */
[----:B------:R-:W-:Y:S01]  /*ba30*/  ARRIVES.LDGSTSBAR.64.TRANSCNT [UR43+0x28c50] ;  /* 0x028c5000ff0079b0 */ /* 0x000fe20008000aab */
[----:B------:R-:W-:Y:S01]  /*ba40*/  NOP ;  /* 0x0000000000007918 */ /* 0x000fe20000000000 */
[----:B------:R-:W-:-:S13]  /*ba50*/  ISETP.NE.AND P6, PT, R33, 0x3, PT ;  /* 0x000000032100780c */ /* 0x000fda0003fc5270 */
[----:B0-----:R-:W-:Y:S05]  /*ba60*/  @!P6 BRA `(.L_x_69) ;  /* 0x000000000004e947 */ /* 0x001fea0003800000 */
[----:B------:R-:W-:Y:S01]  /*ba70*/  BPT.TRAP 0x1 ;  /* 0x000000040000795c */ /* 0x000fe20000300000 */
.L_x_69:
[----:B------:R-:W-:Y:S01]  /*ba80*/  IADD3 R25, R25, -0x2, RZ ;  /* 0xfffffffe19197810 */ /* 0x000fe20007ffe0ff */
[----:B------:R-:W-:Y:S01]  /*ba90*/  SYNCS.ARRIVE.TRANS64.A1T0 RZ, [UR43+0x28c50], RZ ;  /* 0x028c50ffffff79a7 */ /* 0x000fe2000810002b */
[----:B------:R-:W-:Y:S01]  /*baa0*/  BSSY B0, `(.L_x_53) ;  /* 0x00000f1000007945 */ /* 0x000fe20003800000 */
[----:B------:R-:W-:Y:S01]  /*bab0*/  IMAD.MOV.U32 R21, RZ, RZ, 0x1 ;  /* 0x00000001ff157424 */ /* 0x000fe200078e00ff */
[----:B------:R-:W-:Y:S01]  /*bac0*/  ISETP.GE.AND P0, PT, R25, UR45, PT ;  /* 0x0000002d19007c0c */ /* 0x000fe2000bf06270 */
[----:B------:R-:W-:-:S12]  /*bad0*/  IMAD.MOV.U32 R0, RZ, RZ, 0x1 ;  /* 0x00000001ff007424 */ /* 0x000fd800078e00ff */
[----:B------:R-:W-:Y:S05]  /*bae0*/  @!P0 BRA `(.L_x_70) ;  /* 0x0000000c00b08947 */ /* 0x000fea0003800000 */
[----:B------:R-:W-:Y:S01]  /*baf0*/  UIADD3 UR4, UR44, 0x1, URZ ;  /* 0x000000012c047890 */ /* 0x000fe2000fffe03f */
[----:B------:R-:W-:Y:S01]  /*bb00*/  LOP3.LUT R3, RZ, UR42, RZ, 0x33, !PT ;  /* 0x0000002aff037c12 */ /* 0x000fe2000f8e33ff */
[----:B------:R-:W-:Y:S01]  /*bb10*/  IMAD.MOV.U32 R21, RZ, RZ, 0x1 ;  /* 0x00000001ff157424 */ /* 0x000fe200078e00ff */
[----:B------:R-:W-:Y:S01]  /*bb20*/  IADD3 R36, R37, R28, R36 ;  /* 0x0000001c25247210 */ /* 0x000fe20007ffe024 */
[----:B------:R-:W-:Y:S01]  /*bb30*/  UIMAD UR4, UR4, UR38, URZ ;  /* 0x00000026040472a4 */ /* 0x000fe2000f8e023f */
[----:B------:R-:W-:Y:S02]  /*bb40*/  LOP3.LUT R28, R34, 0x40, RZ, 0xc0, !PT ;  /* 0x00000040221c7812 */ /* 0x000fe400078ec0ff */
[----:B------:R-:W-:Y:S01]  /*bb50*/  LOP3.LUT R25, R17, 0x80, RZ, 0xc0, !PT ;  /* 0x0000008011197812 */ /* 0x000fe200078ec0ff */
[----:B------:R-:W-:Y:S01]  /*bb60*/  VIADD R36, R36, 0xffffff40 ;  /* 0xffffff4024247836 */ /* 0x000fe20000000000 */
[----:B------:R-:W-:Y:S02]  /*bb70*/  SHF.R.U32.HI R28, RZ, 0x2, R28 ;  /* 0x00000002ff1c7819 */ /* 0x000fe4000001161c */
[----:B------:R-:W-:-:S02]  /*bb80*/  LOP3.LUT R0, RZ, UR4, RZ, 0x33, !PT ;  /* 0x00000004ff007c12 */ /* 0x000fc4000f8e33ff */
[----:B------:R-:W-:Y:S02]  /*bb90*/  SHF.R.U32.HI R25, RZ, 0x3, R25 ;  /* 0x00000003ff197819 */ /* 0x000fe40000011619 */
[----:B------:R-:W-:Y:S02]  /*bba0*/  VIMNMX R3, R0, R3, !PT ;  /* 0x0000000300037248 */ /* 0x000fe40007fe0100 */
[----:B------:R-:W-:Y:S02]  /*bbb0*/  MOV R0, 0x1 ;  /* 0x0000000100007802 */ /* 0x000fe40000000f00 */
[C---:B------:R-:W-:Y:S01]  /*bbc0*/  IADD3 R22, -R3.reuse, -0x2, RZ ;  /* 0xfffffffe03167810 */ /* 0x040fe20007ffe1ff */
[----:B------:R-:W-:-:S07]  /*bbd0*/  IMAD R9, R3, -0x40, R36 ;  /* 0xffffffc003097824 */ /* 0x000fce00078e0224 */
.L_x_85:
[----:B------:R-:W0:Y:S01]  /*bbe0*/  LDC R2, c[0x0][0x430] ;  /* 0x00010c00ff027b82 */ /* 0x000e220000000800 */
[----:B------:R-:W-:Y:S01]  /*bbf0*/  ISETP.GT.U32.AND P0, PT, R31, 0x3f, PT ;  /* 0x0000003f1f00780c */ /* 0x000fe20003f04070 */
[----:B------:R-:W-:Y:S01]  /*bc00*/  BSSY B1, `(.L_x_71) ;  /* 0x0000014000017945 */ /* 0x000fe20003800000 */
[----:B------:R-:W-:Y:S02]  /*bc10*/  IMAD.MOV.U32 R7, RZ, RZ, R9 ;  /* 0x000000ffff077224 */ /* 0x000fe400078e0009 */
[----:B------:R-:W-:Y:S01]  /*bc20*/  IMAD.MOV.U32 R6, RZ, RZ, RZ ;  /* 0x000000ffff067224 */ /* 0x000fe200078e00ff */
[----:B0-----:R-:W-:-:S13]  /*bc30*/  ISETP.NE.AND P1, PT, R2, 0x1, PT ;  /* 0x000000010200780c */ /* 0x001fda0003f25270 */
[----:B------:R-:W0:Y:S08]  /*bc40*/  @P1 LDC R2, c[0x0][0x434] ;  /* 0x00010d00ff021b82 */ /* 0x000e300000000800 */
[----:B------:R-:W1:Y:S01]  /*bc50*/  @P1 LDC R3, c[0x0][0x438] ;  /* 0x00010e00ff031b82 */ /* 0x000e620000000800 */
[----:B0-----:R-:W-:-:S05]  /*bc60*/  @P1 IMAD.HI.U32 R2, R9, R2, RZ ;  /* 0x0000000209021227 */ /* 0x001fca00078e00ff */
[----:B-1----:R-:W-:Y:S01]  /*bc70*/  @P1 SHF.R.U32.HI R7, RZ, R3, R2 ;  /* 0x00000003ff071219 */ /* 0x002fe20000011602 */
[----:B--2---:R-:W-:Y:S06]  /*bc80*/  @P0 BRA `(.L_x_72) ;  /* 0x00000000002c0947 */ /* 0x004fec0003800000 */
[----:B------:R-:W-:Y:S01]  /*bc90*/  ULDC.64 UR4, c[0x0][0x428] ;  /* 0x00010a0000047ab9 */ /* 0x000fe20000000a00 */
[----:B------:R-:W-:Y:S01]  /*bca0*/  SHF.R.S32.HI R3, RZ, 0x1f, R7 ;  /* 0x0000001fff037819 */ /* 0x000fe20000011407 */
[----:B------:R-:W-:Y:S01]  /*bcb0*/  IMAD R5, R32, UR4, RZ ;  /* 0x0000000420057c24 */ /* 0x000fe2000f8e02ff */
[----:B------:R-:W-:-:S03]  /*bcc0*/  MOV R2, R7 ;  /* 0x0000000700027202 */ /* 0x000fc60000000f00 */
[C---:B------:R-:W-:Y:S02]  /*bcd0*/  IMAD R5, R24.reuse, UR5, R5 ;  /* 0x0000000518057c24 */ /* 0x040fe4000f8e0205 */
[----:B------:R-:W-:Y:S01]  /*bce0*/  IMAD.WIDE.U32 R2, R24, UR4, R2 ;  /* 0x0000000418027c25 */ /* 0x000fe2000f8e0002 */
[----:B------:R-:W-:-:S03]  /*bcf0*/  ULDC.64 UR4, c[0x0][0x418] ;  /* 0x0001060000047ab9 */ /* 0x000fc60000000a00 */
[----:B------:R-:W-:Y:S01]  /*bd00*/  IMAD.IADD R3, R5, 0x1, R3 ;  /* 0x0000000105037824 */ /* 0x000fe200078e0203 */
[----:B------:R-:W-:-:S04]  /*bd10*/  LEA R4, P0, R2, UR4, 0x2 ;  /* 0x0000000402047c11 */ /* 0x000fc8000f8010ff */
[----:B------:R-:W-:-:S05]  /*bd20*/  LEA.HI.X R5, R2, UR5, R3, 0x2, P0 ;  /* 0x0000000502057c11 */ /* 0x000fca00080f1403 */
[----:B------:R0:W5:Y:S04]  /*bd30*/  LDG.E R6, desc[UR36][R4.64] ;  /* 0x0000002404067981 */ /* 0x000168000c1e1900 */
.L_x_72:
[----:B------:R-:W-:Y:S05]  /*bd40*/  BSYNC B1 ;  /* 0x0000000000017941 */ /* 0x000fea0003800000 */
.L_x_71:
[----:B------:R-:W-:-:S13]  /*bd50*/  ISETP.NE.AND P0, PT, R33, 0x3, PT ;  /* 0x000000032100780c */ /* 0x000fda0003f05270 */
[----:B------:R-:W-:Y:S05]  /*bd60*/  @!P0 BRA `(.L_x_73) ;  /* 0x0000000000048947 */ /* 0x000fea0003800000 */
[----:B------:R-:W-:Y:S01]  /*bd70*/  BPT.TRAP 0x1 ;  /* 0x000000040000795c */ /* 0x000fe20000300000 */
.L_x_73:
[----:B------:R-:W-:Y:S01]  /*bd80*/  LEA R10, R0, UR43, 0x3 ;  /* 0x0000002b000a7c11 */ /* 0x000fe2000f8e18ff */
[----:B------:R-:W-:Y:S01]  /*bd90*/  BSSY B1, `(.L_x_74) ;  /* 0x0000004000017945 */ /* 0x000fe20003800000 */
[----:B------:R-:W-:-:S04]  /*bda0*/  SHF.L.U32 R20, R21, 0x1f, RZ ;  /* 0x0000001f15147819 */ /* 0x000fc800000006ff */
[----:B------:R-:W1:Y:S02]  /*bdb0*/  SYNCS.PHASECHK.TRANS64.TRYWAIT P0, [R10+URZ+0x28c40], R20 ;  /* 0x028c40140a0075a7 */ /* 0x000e64000800017f */
[----:B-1----:R-:W-:Y:S05]  /*bdc0*/  @!P0 BRA `(.L_x_75) ;  /* 0x0000002400308947 */ /* 0x002fea0003800000 */
.L_x_133:
[----:B------:R-:W-:Y:S05]  /*bdd0*/  BSYNC B1 ;  /* 0x0000000000017941 */ /* 0x000fea0003800000 */
.L_x_74:
[----:B------:R-:W-:Y:S01]  /*bde0*/  ULDC UR4, c[0x0][0x430] ;  /* 0x00010c0000047ab9 */ /* 0x000fe20000000800 */
[----:B-----5:R-:W-:Y:S01]  /*bdf0*/  SHF.R.S32.HI R18, RZ, 0x1f, R6 ;  /* 0x0000001fff127819 */ /* 0x020fe20000011406 */
[----:B------:R-:W-:Y:S01]  /*be00*/  UIADD3 UR4, -UR4, URZ, URZ ;  /* 0x0000003f04047290 */ /* 0x000fe2000fffe13f */
[----:B------:R-:W-:Y:S01]  /*be10*/  R2UR UR6, R23 ;  /* 0x00000000170672ca */ /* 0x000fe200000e0000 */
[----:B------:R-:W-:Y:S01]  /*be20*/  IMAD R17, R0, 0x1000, R30 ;  /* 0x0000100000117824 */ /* 0x000fe200078e021e */
[----:B------:R-:W-:-:S03]  /*be30*/  LOP3.LUT P1, RZ, R16, 0x1, RZ, 0xc0, !PT ;  /* 0x0000000110ff7812 */ /* 0x000fc6000782c0ff */
[----:B------:R-:W-:Y:S01]  /*be40*/  IMAD R7, R7, UR4, R9 ;  /* 0x0000000407077c24 */ /* 0x000fe2000f8e0209 */
[----:B------:R-:W-:-:S04]  /*be50*/  ULDC.64 UR4, c[0x0][0x300] ;  /* 0x0000c00000047ab9 */ /* 0x000fc80000000a00 */
[----:B------:R-:W-:-:S05]  /*be60*/  SHF.R.S32.HI R19, RZ, 0x1f, R7 ;  /* 0x0000001fff137819 */ /* 0x000fca0000011407 */
[----:B------:R-:W-:-:S04]  /*be70*/  IMAD R2, R19, UR4, RZ ;  /* 0x0000000413027c24 */ /* 0x000fc8000f8e02ff */
[C---:B0-----:R-:W-:Y:S02]  /*be80*/  IMAD R5, R7.reuse, UR5, R2 ;  /* 0x0000000507057c24 */ /* 0x041fe4000f8e0202 */
[----:B------:R-:W-:Y:S01]  /*be90*/  IMAD.WIDE.U32 R2, R7, UR4, RZ ;  /* 0x0000000407027c25 */ /* 0x000fe2000f8e00ff */
[----:B------:R-:W-:-:S03]  /*bea0*/  ULDC.64 UR4, c[0x0][0x310] ;  /* 0x0000c40000047ab9 */ /* 0x000fc60000000a00 */
[----:B------:R-:W-:Y:S02]  /*beb0*/  IMAD.IADD R3, R3, 0x1, R5 ;  /* 0x0000000103037824 */ /* 0x000fe400078e0205 */
[----:B------:R-:W-:Y:S02]  /*bec0*/  IMAD R5, R18, UR4, RZ ;  /* 0x0000000412057c24 */ /* 0x000fe4000f8e02ff */
[----:B------:R-:W-:-:S04]  /*bed0*/  IMAD.WIDE.U32 R2, R6, UR4, R2 ;  /* 0x0000000406027c25 */ /* 0x000fc8000f8e0002 */
[----:B------:R-:W-:Y:S01]  /*bee0*/  IMAD R5, R6, UR5, R5 ;  /* 0x0000000506057c24 */ /* 0x000fe2000f8e0205 */
[----:B------:R-:W-:-:S03]  /*bef0*/  ULDC.64 UR4, c[0x0][0x308] ;  /* 0x0000c20000047ab9 */ /* 0x000fc60000000a00 */
[----:B------:R-:W-:Y:S01]  /*bf00*/  IMAD.IADD R3, R3, 0x1, R5 ;  /* 0x0000000103037824 */ /* 0x000fe200078e0205 */
[----:B------:R-:W-:Y:S01]  /*bf10*/  MOV R5, UR4 ;  /* 0x0000000400057c02 */ /* 0x000fe20008000f00 */
[----:B------:R-:W-:-:S03]  /*bf20*/  UIMAD UR4, UR6, UR4, URZ ;  /* 0x00000004060472a4 */ /* 0x000fc6000f8e023f */
[----:B------:R-:W-:Y:S01]  /*bf30*/  ULDC.64 UR6, c[0x0][0x2e8] ;  /* 0x0000ba0000067ab9 */ /* 0x000fe20000000a00 */
[----:B------:R-:W-:Y:S02]  /*bf40*/  UIMAD UR4, UR40, UR5, UR4 ;  /* 0x00000005280472a4 */ /* 0x000fe4000f8e0204 */
[----:B------:R-:W-:-:S04]  /*bf50*/  IMAD.WIDE.U32 R2, R5, UR40, R2 ;  /* 0x0000002805027c25 */ /* 0x000fc8000f8e0002 */
[----:B------:R-:W-:Y:S01]  /*bf60*/  VIADD R29, R3, UR4 ;  /* 0x00000004031d7c36 */ /* 0x000fe20008000000 */
[----:B------:R-:W-:Y:S01]  /*bf70*/  LEA R26, P0, R2, UR6, 0x1 ;  /* 0x00000006021a7c11 */ /* 0x000fe2000f8008ff */
[----:B------:R-:W-:-:S03]  /*bf80*/  UMOV UR4, 0xffffffff ;  /* 0xffffffff00047882 */ /* 0x000fc60000000000 */
[----:B------:R-:W-:Y:S01]  /*bf90*/  LEA.HI.X R29, R2, UR7, R29, 0x1, P0 ;  /* 0x00000007021d7c11 */ /* 0x000fe200080f0c1d */
[----:B------:R-:W-:Y:S08]  /*bfa0*/  BRA.DIV UR4, `(.L_x_76) ;  /* 0x0000002204cc7947 */ /* 0x000ff0000b800000 */
[----:B------:R-:W0:Y:S01]  /*bfb0*/  SHFL.IDX PT, R14, R26, RZ, 0x181f ;  /* 0x00181fff1a0e7589 */ /* 0x000e2200000e0000 */
[----:B------:R-:W-:-:S03]  /*bfc0*/  LEA R27, R17, UR43, 0x1 ;  /* 0x0000002b111b7c11 */ /* 0x000fc6000f8e08ff */
[----:B------:R-:W2:Y:S04]  /*bfd0*/  SHFL.IDX PT, R3, R29, RZ, 0x181f ;  /* 0x00181fff1d037589 */ /* 0x000ea800000e0000 */
[----:B------:R-:W-:Y:S01]  /*bfe0*/  SHFL.IDX PT, R34, R29, 0x3, 0x181f ;  /* 0x00781f001d227f89 */ /* 0x000fe200000e0000 */
[----:B0-----:R-:W-:-:S03]  /*bff0*/  IADD3 R12, P0, R14, R8, RZ ;  /* 0x000000080e0c7210 */ /* 0x001fc60007f1e0ff */
[----:B------:R-:W0:Y:S01]  /*c000*/  SHFL.IDX PT, R14, R26, 0x1, 0x181f ;  /* 0x00381f001a0e7f89 */ /* 0x000e2200000e0000 */
[----:B--2---:R-:W-:-:S03]  /*c010*/  IADD3.X R13, RZ, R3, RZ, P0, !PT ;  /* 0x00000003ff0d7210 */ /* 0x004fc600007fe4ff */
[----:B------:R-:W2:Y:S04]  /*c020*/  SHFL.IDX PT, R3, R29, 0x1, 0x181f ;  /* 0x00381f001d037f89 */ /* 0x000ea800000e0000 */
[----:B------:R3:W-:Y:S01]  /*c030*/  LDGSTS.E.BYPASS.LTC128B.128 [R27+0x22400], desc[UR36][R12.64], !P1 ;  /* 0x224000000c1b7fae */ /* 0x0007e2000c901d64 */
[----:B0-----:R-:W-:-:S03]  /*c040*/  IADD3 R4, P0, R14, R8, RZ ;  /* 0x000000080e047210 */ /* 0x001fc60007f1e0ff */
[----:B------:R-:W0:Y:S02]  /*c050*/  SHFL.IDX PT, R14, R26, 0x2, 0x181f ;  /* 0x00581f001a0e7f89 */ /* 0x000e2400000e0000 */
[----:B--2---:R-:W-:Y:S02]  /*c060*/  IMAD.X R5, RZ, RZ, R3, P0 ;  /* 0x000000ffff057224 */ /* 0x004fe400000e0603 */
[----:B------:R-:W2:Y:S04]  /*c070*/  SHFL.IDX PT, R3, R29, 0x2, 0x181f ;  /* 0x00581f001d037f89 */ /* 0x000ea800000e0000 */
[----:B------:R3:W-:Y:S01]  /*c080*/  LDGSTS.E.BYPASS.LTC128B.128 [R27+0x22c00], desc[UR36][R4.64], !P1 ;  /* 0x22c00000041b7fae */ /* 0x0007e2000c901d64 */
[----:B0-----:R-:W-:-:S03]  /*c090*/  IADD3 R2, P0, R14, R8, RZ ;  /* 0x000000080e027210 */ /* 0x001fc60007f1e0ff */
[----:B------:R3:W0:Y:S02]  /*c0a0*/  SHFL.IDX PT, R14, R26, 0x3, 0x181f ;  /* 0x00781f001a0e7f89 */ /* 0x00062400000e0000 */
[----:B--2---:R-:W-:-:S05]  /*c0b0*/  IMAD.X R3, RZ, RZ, R3, P0 ;  /* 0x000000ffff037224 */ /* 0x004fca00000e0603 */
[----:B------:R3:W-:Y:S03]  /*c0c0*/  LDGSTS.E.BYPASS.LTC128B.128 [R27+0x23400], desc[UR36][R2.64], !P1 ;  /* 0x23400000021b7fae */ /* 0x0007e6000c901d64 */
.L_x_143:
[----:B0--3--:R-:W-:-:S04]  /*c0d0*/  IADD3 R2, P0, R14, R8, RZ ;  /* 0x000000080e027210 */ /* 0x009fc80007f1e0ff */
[----:B------:R-:W-:Y:S02]  /*c0e0*/  IADD3.X R3, RZ, R34, RZ, P0, !PT ;  /* 0x00000022ff037210 */ /* 0x000fe400007fe4ff */
[----:B------:R-:W-:-:S03]  /*c0f0*/  PLOP3.LUT P0, PT, PT, PT, PT, 0x80, 0x0 ;  /* 0x000000000000781c */ /* 0x000fc60003f0f070 */
[----:B------:R-:W-:Y:S01]  /*c100*/  @!PT LDS RZ, [RZ] ;  /* 0x00000000fffff984 */ /* 0x000fe20000000800 */
[----:B------:R-:W-:Y:S01]  /*c110*/  @!PT LDS RZ, [RZ] ;  /* 0x00000000fffff984 */ /* 0x000fe20000000800 */
[----:B------:R-:W-:Y:S01]  /*c120*/  @!PT LDS RZ, [RZ] ;  /* 0x00000000fffff984 */ /* 0x000fe20000000800 */
[----:B------:R0:W-:Y:S01]  /*c130*/  LDGSTS.E.BYPASS.LTC128B.128 [R27+0x23c00], desc[UR36][R2.64], !P1 ;  /* 0x23c00000021b7fae */ /* 0x0001e2000c901d64 */
[----:B------:R-:W-:-:S09]  /*c140*/  NOP ;  /* 0x0000000000007918 */ /* 0x000fd20000000000 */
.L_x_77:
[----:B------:R-:W-:Y:S02]  /*c150*/  PLOP3.LUT P1, PT, P1, P0, PT, 0xa2, 0x0 ;  /* 0x000000000000781c */ /* 0x000fe40000f21472 */
[----:B------:R-:W-:-:S08]  /*c160*/  @P0 R2UR P1, UR4, R10 ;  /* 0x000000000a0402ca */ /* 0x000fd00000020000 */
[----:B------:R-:W-:-:S05]  /*c170*/  @P0 PLOP3.LUT P0, PT, P1, PT, PT, 0x80, 0x0 ;  /* 0x000000000000081c */ /* 0x000fca0000f0f070 */
[----:B------:R-:W-:Y:S01]  /*c180*/  @!P1 SYNCS.ARRIVE.TRANS64.RED.A0T1 RZ, [UR4+0x28c30], RZ ;  /* 0x028c30ffffff99a7 */ /* 0x000fe20008200404 */
[----:B------:R-:W-:Y:S07]  /*c190*/  @!P1 ARRIVES.LDGSTSBAR.64.TRANSCNT [UR4+0x28c30] ;  /* 0x028c3000ff0099b0 */ /* 0x000fee0008000a84 */
[----:B------:R-:W-:Y:S05]  /*c1a0*/  @P0 BRA.U.ANY `(.L_x_77) ;  /* 0xfffffffd00e80947 */ /* 0x000fea000393ffff */
[----:B------:R-:W-:Y:S01]  /*c1b0*/  NOP ;  /* 0x0000000000007918 */ /* 0x000fe20000000000 */
[----:B------:R-:W-:-:S13]  /*c1c0*/  ISETP.NE.AND P2, PT, R33, 0x3, PT ;  /* 0x000000032100780c */ /* 0x000fda0003f45270 */
[----:B------:R-:W-:Y:S05]  /*c1d0*/  @!P2 BRA `(.L_x_78) ;  /* 0x000000000004a947 */ /* 0x000fea0003800000 */
[----:B------:R-:W-:Y:S01]  /*c1e0*/  BPT.TRAP 0x1 ;  /* 0x000000040000795c */ /* 0x000fe20000300000 */
.L_x_78:
[----:B------:R2:W-:Y:S01]  /*c1f0*/  SYNCS.ARRIVE.TRANS64.A1T0 RZ, [R10+URZ+0x28c30], RZ ;  /* 0x028c30ff0aff79a7 */ /* 0x0005e2000810003f */
[----:B------:R-:W-:Y:S05]  /*c200*/  @!P2 BRA `(.L_x_79) ;  /* 0x000000000004a947 */ /* 0x000fea0003800000 */
[----:B------:R-:W-:Y:S01]  /*c210*/  BPT.TRAP 0x1 ;  /* 0x000000040000795c */ /* 0x000fe20000300000 */
.L_x_79:
[----:B------:R-:W3:Y:S01]  /*c220*/  SYNCS.PHASECHK.TRANS64.TRYWAIT P0, [R10+URZ+0x28c60], R20 ;  /* 0x028c60140a0075a7 */ /* 0x000ee2000800017f */
[----:B------:R-:W-:Y:S04]  /*c230*/  BSSY B1, `(.L_x_80) ;  /* 0x0000002000017945 */ /* 0x000fe80003800000 */
[----:B---3--:R-:W-:Y:S05]  /*c240*/  @!P0 BRA `(.L_x_81) ;  /* 0x0000002400308947 */ /* 0x008fea0003800000 */
.L_x_144:
[----:B------:R-:W-:Y:S05]  /*c250*/  BSYNC B1 ;  /* 0x0000000000017941 */ /* 0x000fea0003800000 */
.L_x_80:
[----:B------:R-:W-:Y:S01]  /*c260*/  ULDC.64 UR4, c[0x0][0x328] ;  /* 0x0000ca0000047ab9 */ /* 0x000fe20000000a00 */
[----:B------:R-:W-:Y:S01]  /*c270*/  ULDC.64 UR6, c[0x0][0x338] ;  /* 0x0000ce0000067ab9 */ /* 0x000fe20000000a00 */
[----:B0-----:R-:W-:Y:S01]  /*c280*/  IMAD R2, R19, UR4, RZ ;  /* 0x0000000413027c24 */ /* 0x001fe2000f8e02ff */
[----:B------:R-:W-:Y:S01]  /*c290*/  LOP3.LUT P5, RZ, R16, 0x8, RZ, 0xc0, !PT ;  /* 0x0000000810ff7812 */ /* 0x000fe200078ac0ff */
[----:B------:R-:W-:Y:S01]  /*c2a0*/  IMAD R17, R0, 0x7000, R17 ;  /* 0x0000700000117824 */ /* 0x000fe200078e0211 */
[C---:B------:R-:W-:Y:S01]  /*c2b0*/  LOP3.LUT P4, RZ, R16.reuse, 0x4, RZ, 0xc0, !PT ;  /* 0x0000000410ff7812 */ /* 0x040fe2000788c0ff */
[C---:B------:R-:W-:Y:S01]  /*c2c0*/  IMAD R5, R7.reuse, UR5, R2 ;  /* 0x0000000507057c24 */ /* 0x040fe2000f8e0202 */
[----:B------:R-:W-:Y:S01]  /*c2d0*/  LOP3.LUT P3, RZ, R16, 0x2, RZ, 0xc0, !PT ;  /* 0x0000000210ff7812 */ /* 0x000fe2000786c0ff */
[----:B------:R-:W-:Y:S01]  /*c2e0*/  IMAD.WIDE.U32 R2, R7, UR4, RZ ;  /* 0x0000000407027c25 */ /* 0x000fe2000f8e00ff */
[----:B------:R-:W-:-:S03]  /*c2f0*/  R2UR UR4, R23 ;  /* 0x00000000170472ca */ /* 0x000fc600000e0000 */
[----:B------:R-:W-:Y:S02]  /*c300*/  IMAD R7, R18, UR6, RZ ;  /* 0x0000000612077c24 */ /* 0x000fe4000f8e02ff */
[----:B------:R-:W-:Y:S02]  /*c310*/  IMAD.IADD R3, R3, 0x1, R5 ;  /* 0x0000000103037824 */ /* 0x000fe400078e0205 */
[C---:B------:R-:W-:Y:S02]  /*c320*/  IMAD R7, R6.reuse, UR7, R7 ;  /* 0x0000000706077c24 */ /* 0x040fe4000f8e0207 */
[----:B------:R-:W-:Y:S01]  /*c330*/  IMAD.WIDE.U32 R2, R6, UR6, R2 ;  /* 0x0000000606027c25 */ /* 0x000fe2000f8e0002 */
[----:B------:R-:W-:Y:S02]  /*c340*/  ULDC.64 UR6, c[0x0][0x330] ;  /* 0x0000cc0000067ab9 */ /* 0x000fe40000000a00 */
[----:B------:R-:W-:Y:S01]  /*c350*/  MOV R5, UR6 ;  /* 0x0000000600057c02 */ /* 0x000fe20008000f00 */
[----:B------:R-:W-:Y:S01]  /*c360*/  UIMAD UR4, UR4, UR6, URZ ;  /* 0x00000006040472a4 */ /* 0x000fe2000f8e023f */
[----:B------:R-:W-:-:S03]  /*c370*/  IMAD.IADD R3, R3, 0x1, R7 ;  /* 0x0000000103037824 */ /* 0x000fc600078e0207 */
[----:B------:R-:W-:Y:S02]  /*c380*/  UIMAD UR4, UR40, UR7, UR4 ;  /* 0x00000007280472a4 */ /* 0x000fe4000f8e0204 */
        /* <DEDUP_REMOVED lines=8> */
[C---:B------:R-:W-:Y:S02]  /*c410*/  LOP3.LUT P1, RZ, R16.reuse, 0x40, RZ, 0xc0, !PT ;  /* 0x0000004010ff7812 */ /* 0x040fe4000782c0ff */
[C---:B------:R-:W-:Y:S01]  /*c420*/  LOP3.LUT P6, RZ, R16.reuse, 0x20, RZ, 0xc0, !PT ;  /* 0x0000002010ff7812 */ /* 0x040fe200078cc0ff */
[----:B------:R-:W4:Y:S01]  /*c430*/  SHFL.IDX PT, R3, R19, RZ, 0x181f ;  /* 0x00181fff13037589 */ /* 0x000f2200000e0000 */
[----:B------:R-:W-:Y:S02]  /*c440*/  LEA R17, R17, UR43, 0x1 ;  /* 0x0000002b11117c11 */ /* 0x000fe4000f8e08ff */
[----:B------:R-:W-:Y:S01]  /*c450*/  LOP3.LUT P2, RZ, R16, 0x10, RZ, 0xc0, !PT ;  /* 0x0000001010ff7812 */ /* 0x000fe2000784c0ff */
[----:B------:R-:W-:Y:S01]  /*c460*/  SHFL.IDX PT, R5, R19, 0x1, 0x181f ;  /* 0x00381f0013057f89 */ /* 0x000fe200000e0000 */
[----:B------:R-:W-:-:S03]  /*c470*/  P2R R11, PR, RZ, 0x40 ;  /* 0x00000040ff0b7803 */ /* 0x000fc60000000000 */
[----:B-1-3--:R-:W-:Y:S04]  /*c480*/  SHFL.IDX PT, R20, R19, 0x2, 0x181f ;  /* 0x00581f0013147f89 */ /* 0x00afe800000e0000 */
[----:B------:R-:W-:Y:S01]  /*c490*/  SHFL.IDX PT, R19, R19, 0x3, 0x181f ;  /* 0x00781f0013137f89 */ /* 0x000fe200000e0000 */
[----:B0-----:R-:W-:-:S03]  /*c4a0*/  IADD3 R6, P0, R14, R8, RZ ;  /* 0x000000080e067210 */ /* 0x001fc60007f1e0ff */
[----:B------:R-:W0:Y:S02]  /*c4b0*/  SHFL.IDX PT, R14, R18, 0x1, 0x181f ;  /* 0x00381f00120e7f89 */ /* 0x000e2400000e0000 */
[----:B----4-:R-:W-:-:S05]  /*c4c0*/  IMAD.X R7, RZ, RZ, R3, P0 ;  /* 0x000000ffff077224 */ /* 0x010fca00000e0603 */
[----:B------:R-:W-:Y:S01]  /*c4d0*/  LDGSTS.E.BYPASS.LTC128B.128 [R17+0x400], desc[UR36][R6.64], !P1 ;  /* 0x0040000006117fae */ /* 0x000fe2000c901d64 */
[----:B------:R-:W-:-:S03]  /*c4e0*/  ISETP.NE.U32.AND P1, PT, R25, RZ, PT ;  /* 0x000000ff1900720c */ /* 0x000fc60003f25070 */
[----:B------:R-:W-:Y:S01]  /*c4f0*/  LDGSTS.E.BYPASS.LTC128B.128 [R17+0x2400], desc[UR36][R6.64+0x80], !P6 ;  /* 0x0240008006117fae */ /* 0x000fe2000f101d64 */
[----:B------:R-:W-:-:S03]  /*c500*/  LOP3.LUT P6, RZ, R16, 0x40, RZ, 0xc0, !PT ;  /* 0x0000004010ff7812 */ /* 0x000fc600078cc0ff */
[----:B------:R-:W-:Y:S04]  /*c510*/  LDGSTS.E.BYPASS.LTC128B.128 [R17+0x4400], desc[UR36][R6.64+0x100], !P2 ;  /* 0x0440010006117fae */ /* 0x000fe8000d101d64 */
[----:B------:R-:W-:Y:S01]  /*c520*/  LDGSTS.E.BYPASS.LTC128B.128 [R17+0x6400], desc[UR36][R6.64+0x180], !P5 ;  /* 0x0640018006117fae */ /* 0x000fe2000e901d64 */
[----:B0-----:R-:W-:-:S03]  /*c530*/  IADD3 R4, P0, R14, R8, RZ ;  /* 0x000000080e047210 */ /* 0x001fc60007f1e0ff */
[----:B------:R-:W-:Y:S01]  /*c540*/  LDGSTS.E.BYPASS.LTC128B.128 [R17+0x8400], desc[UR36][R6.64+0x200], !P4 ;  /* 0x0840020006117fae */ /* 0x000fe2000e101d64 */
[----:B------:R-:W-:-:S03]  /*c550*/  IADD3.X R5, RZ, R5, RZ, P0, !PT ;  /* 0x00000005ff057210 */ /* 0x000fc600007fe4ff */
[----:B------:R-:W0:Y:S04]  /*c560*/  SHFL.IDX PT, R14, R18, 0x2, 0x181f ;  /* 0x00581f00120e7f89 */ /* 0x000e2800000e0000 */
[----:B------:R-:W-:Y:S01]  /*c570*/  LDGSTS.E.BYPASS.LTC128B.128 [R17+0xa400], desc[UR36][R6.64+0x280], !P3 ;  /* 0x0a40028006117fae */ /* 0x000fe2000d901d64 */
[----:B0-----:R-:W-:-:S03]  /*c580*/  IADD3 R2, P0, R14, R8, RZ ;  /* 0x000000080e027210 */ /* 0x001fc60007f1e0ff */
[----:B------:R0:W1:Y:S02]  /*c590*/  SHFL.IDX PT, R14, R18, 0x3, 0x181f ;  /* 0x00781f00120e7f89 */ /* 0x00006400000e0000 */
[----:B------:R-:W-:Y:S01]  /*c5a0*/  IMAD.X R3, RZ, RZ, R20, P0 ;  /* 0x000000ffff037224 */ /* 0x000fe200000e0614 */
[----:B------:R-:W-:-:S13]  /*c5b0*/  ISETP.NE.U32.AND P0, PT, R28, RZ, PT ;  /* 0x000000ff1c00720c */ /* 0x000fda0003f05070 */
[----:B------:R-:W-:Y:S04]  /*c5c0*/  LDGSTS.E.BYPASS.LTC128B.128 [R17+0xc400], desc[UR36][R6.64+0x300], P0 ;  /* 0x0c40030006117fae */ /* 0x000fe80008101d64 */
[----:B------:R3:W-:Y:S04]  /*c5d0*/  LDGSTS.E.BYPASS.LTC128B.128 [R17+0xe400], desc[UR36][R6.64+0x380], P1 ;  /* 0x0e40038006117fae */ /* 0x0007e80008901d64 */
[----:B------:R-:W-:Y:S01]  /*c5e0*/  LDGSTS.E.BYPASS.LTC128B.128 [R17+0xc00], desc[UR36][R4.64], !P6 ;  /* 0x00c0000004117fae */ /* 0x000fe2000f101d64 */
[----:B------:R-:W-:-:S04]  /*c5f0*/  ISETP.NE.AND P6, PT, R11, RZ, PT ;  /* 0x000000ff0b00720c */ /* 0x000fc80003fc5270 */
[----:B---3--:R-:W-:-:S09]  /*c600*/  P2R R6, PR, RZ, 0x40 ;  /* 0x00000040ff067803 */ /* 0x008fd20000000000 */
[----:B------:R-:W-:Y:S01]  /*c610*/  LDGSTS.E.BYPASS.LTC128B.128 [R17+0x2c00], desc[UR36][R4.64+0x80], !P6 ;  /* 0x02c0008004117fae */ /* 0x000fe2000f101d64 */
[----:B------:R-:W-:-:S03]  /*c620*/  LOP3.LUT P6, RZ, R16, 0x40, RZ, 0xc0, !PT ;  /* 0x0000004010ff7812 */ /* 0x000fc600078cc0ff */
[----:B------:R-:W-:Y:S04]  /*c630*/  LDGSTS.E.BYPASS.LTC128B.128 [R17+0x4c00], desc[UR36][R4.64+0x100], !P2 ;  /* 0x04c0010004117fae */ /* 0x000fe8000d101d64 */
[----:B------:R-:W-:Y:S04]  /*c640*/  LDGSTS.E.BYPASS.LTC128B.128 [R17+0x6c00], desc[UR36][R4.64+0x180], !P5 ;  /* 0x06c0018004117fae */ /* 0x000fe8000e901d64 */
[----:B------:R-:W-:Y:S04]  /*c650*/  LDGSTS.E.BYPASS.LTC128B.128 [R17+0x8c00], desc[UR36][R4.64+0x200], !P4 ;  /* 0x08c0020004117fae */ /* 0x000fe8000e101d64 */
[----:B------:R-:W-:Y:S04]  /*c660*/  LDGSTS.E.BYPASS.LTC128B.128 [R17+0xac00], desc[UR36][R4.64+0x280], !P3 ;  /* 0x0ac0028004117fae */ /* 0x000fe8000d901d64 */
[----:B------:R-:W-:Y:S04]  /*c670*/  LDGSTS.E.BYPASS.LTC128B.128 [R17+0xcc00], desc[UR36][R4.64+0x300], P0 ;  /* 0x0cc0030004117fae */ /* 0x000fe80008101d64 */
[----:B------:R3:W-:Y:S04]  /*c680*/  LDGSTS.E.BYPASS.LTC128B.128 [R17+0xec00], desc[UR36][R4.64+0x380], P1 ;  /* 0x0ec0038004117fae */ /* 0x0007e80008901d64 */
[----:B------:R0:W-:Y:S01]  /*c690*/  LDGSTS.E.BYPASS.LTC128B.128 [R17+0x1400], desc[UR36][R2.64], !P6 ;  /* 0x0140000002117fae */ /* 0x0001e2000f101d64 */
[----:B------:R-:W-:Y:S01]  /*c6a0*/  ISETP.NE.AND P6, PT, R6, RZ, PT ;  /* 0x000000ff0600720c */ /* 0x000fe20003fc5270 */
[----:B---3--:R-:W-:-:S12]  /*c6b0*/  IMAD.MOV.U32 R4, RZ, RZ, RZ ;  /* 0x000000ffff047224 */ /* 0x008fd800078e00ff */
[----:B------:R0:W-:Y:S04]  /*c6c0*/  LDGSTS.E.BYPASS.LTC128B.128 [R17+0x3400], desc[UR36][R2.64+0x80], !P6 ;  /* 0x0340008002117fae */ /* 0x0001e8000f101d64 */
[----:B------:R0:W-:Y:S04]  /*c6d0*/  LDGSTS.E.BYPASS.LTC128B.128 [R17+0x5400], desc[UR36][R2.64+0x100], !P2 ;  /* 0x0540010002117fae */ /* 0x0001e8000d101d64 */
[----:B------:R0:W-:Y:S04]  /*c6e0*/  LDGSTS.E.BYPASS.LTC128B.128 [R17+0x7400], desc[UR36][R2.64+0x180], !P5 ;  /* 0x0740018002117fae */ /* 0x0001e8000e901d64 */
[----:B------:R0:W-:Y:S04]  /*c6f0*/  LDGSTS.E.BYPASS.LTC128B.128 [R17+0x9400], desc[UR36][R2.64+0x200], !P4 ;  /* 0x0940020002117fae */ /* 0x0001e8000e101d64 */
[----:B------:R0:W-:Y:S04]  /*c700*/  LDGSTS.E.BYPASS.LTC128B.128 [R17+0xb400], desc[UR36][R2.64+0x280], !P3 ;  /* 0x0b40028002117fae */ /* 0x0001e8000d901d64 */
[----:B------:R0:W-:Y:S04]  /*c710*/  LDGSTS.E.BYPASS.LTC128B.128 [R17+0xd400], desc[UR36][R2.64+0x300], P0 ;  /* 0x0d40030002117fae */ /* 0x0001e80008101d64 */
[----:B-1----:R0:W-:Y:S02]  /*c720*/  LDGSTS.E.BYPASS.LTC128B.128 [R17+0xf400], desc[UR36][R2.64+0x380], P1 ;  /* 0x0f40038002117fae */ /* 0x0021e40008901d64 */
.L_x_154:
[----:B------:R-:W-:Y:S02]  /*c730*/  P2R R5, PR, RZ, 0x2 ;  /* 0x00000002ff057803 */ /* 0x000fe40000000000 */
[----:B------:R-:W-:Y:S02]  /*c740*/  LOP3.LUT P1, RZ, R16, 0x40, RZ, 0xc0, !PT ;  /* 0x0000004010ff7812 */ /* 0x000fe4000782c0ff */
[----:B0-----:R-:W-:Y:S02]  /*c750*/  IADD3 R2, P2, R14, R8, RZ ;  /* 0x000000080e027210 */ /* 0x001fe40007f5e0ff */
[C---:B------:R-:W-:Y:S02]  /*c760*/  LOP3.LUT P6, RZ, R16.reuse, 0x10, RZ, 0xc0, !PT ;  /* 0x0000001010ff7812 */ /* 0x040fe400078cc0ff */
[----:B------:R-:W-:Y:S02]  /*c770*/  IADD3.X R3, RZ, R19, RZ, P2, !PT ;  /* 0x00000013ff037210 */ /* 0x000fe400017fe4ff */
[----:B------:R-:W-:-:S05]  /*c780*/  LOP3.LUT P2, RZ, R16, 0x20, RZ, 0xc0, !PT ;  /* 0x0000002010ff7812 */ /* 0x000fca000784c0ff */
[----:B------:R-:W-:Y:S01]  /*c790*/  @!PT LDS RZ, [RZ] ;  /* 0x00000000fffff984 */ /* 0x000fe20000000800 */
[----:B------:R-:W-:Y:S01]  /*c7a0*/  @!PT LDS RZ, [RZ] ;  /* 0x00000000fffff984 */ /* 0x000fe20000000800 */
[----:B------:R-:W-:Y:S01]  /*c7b0*/  @!PT LDS RZ, [RZ] ;  /* 0x00000000fffff984 */ /* 0x000fe20000000800 */
[----:B------:R0:W-:Y:S01]  /*c7c0*/  LDGSTS.E.BYPASS.LTC128B.128 [R17+0x1c00], desc[UR36][R2.64], !P1 ;  /* 0x01c0000002117fae */ /* 0x0001e2000c901d64 */
[----:B------:R-:W-:-:S07]  /*c7d0*/  ISETP.NE.AND P1, PT, R5, RZ, PT ;  /* 0x000000ff0500720c */ /* 0x000fce0003f25270 */
[----:B------:R0:W-:Y:S04]  /*c7e0*/  LDGSTS.E.BYPASS.LTC128B.128 [R17+0x3c00], desc[UR36][R2.64+0x80], !P2 ;  /* 0x03c0008002117fae */ /* 0x0001e8000d101d64 */
[----:B------:R0:W-:Y:S04]  /*c7f0*/  LDGSTS.E.BYPASS.LTC128B.128 [R17+0x5c00], desc[UR36][R2.64+0x100], !P6 ;  /* 0x05c0010002117fae */ /* 0x0001e8000f101d64 */
[----:B------:R0:W-:Y:S04]  /*c800*/  LDGSTS.E.BYPASS.LTC128B.128 [R17+0x7c00], desc[UR36][R2.64+0x180], !P5 ;  /* 0x07c0018002117fae */ /* 0x0001e8000e901d64 */
[----:B------:R0:W-:Y:S04]  /*c810*/  LDGSTS.E.BYPASS.LTC128B.128 [R17+0x9c00], desc[UR36][R2.64+0x200], !P4 ;  /* 0x09c0020002117fae */ /* 0x0001e8000e101d64 */
[----:B------:R0:W-:Y:S04]  /*c820*/  LDGSTS.E.BYPASS.LTC128B.128 [R17+0xbc00], desc[UR36][R2.64+0x280], !P3 ;  /* 0x0bc0028002117fae */ /* 0x0001e8000d901d64 */
[----:B------:R0:W-:Y:S01]  /*c830*/  LDGSTS.E.BYPASS.LTC128B.128 [R17+0xdc00], desc[UR36][R2.64+0x300], P0 ;  /* 0x0dc0030002117fae */ /* 0x0001e20008101d64 */
[----:B------:R-:W-:-:S03]  /*c840*/  PLOP3.LUT P0, PT, PT, PT, PT, 0x80, 0x0 ;  /* 0x000000000000781c */ /* 0x000fc60003f0f070 */
[----:B------:R0:W-:Y:S01]  /*c850*/  LDGSTS.E.BYPASS.LTC128B.128 [R17+0xfc00], desc[UR36][R2.64+0x380], P1 ;  /* 0x0fc0038002117fae */ /* 0x0001e20008901d64 */
[----:B------:R-:W-:-:S09]  /*c860*/  NOP ;  /* 0x0000000000007918 */ /* 0x000fd20000000000 */
.L_x_83:
        /* <DEDUP_REMOVED lines=10> */
.L_x_84:
[----:B------:R-:W-:Y:S01]  /*c910*/  VIADD R0, R0, 0x1 ;  /* 0x0000000100007836 */ /* 0x000fe20000000000 */
[----:B------:R1:W-:Y:S01]  /*c920*/  SYNCS.ARRIVE.TRANS64.A1T0 RZ, [R10+URZ+0x28c50], RZ ;  /* 0x028c50ff0aff79a7 */ /* 0x0003e2000810003f */
[----:B------:R-:W-:Y:S01]  /*c930*/  VIADD R22, R22, 0xffffffff ;  /* 0xffffffff16167836 */ /* 0x000fe20000000000 */
[----:B------:R-:W-:Y:S02]  /*c940*/  IADD3 R9, R9, -0x40, RZ ;  /* 0xffffffc009097810 */ /* 0x000fe40007ffe0ff */
[----:B------:R-:W-:-:S04]  /*c950*/  ISETP.NE.AND P0, PT, R0, 0x2, PT ;  /* 0x000000020000780c */ /* 0x000fc80003f05270 */
[----:B------:R-:W-:Y:S02]  /*c960*/  SEL R0, R0, RZ, P0 ;  /* 0x000000ff00007207 */ /* 0x000fe40000000000 */
[----:B0-----:R-:W-:Y:S02]  /*c970*/  SEL R2, RZ, 0x1, P0 ;  /* 0x00000001ff027807 */ /* 0x001fe40000000000 */
[----:B------:R-:W-:Y:S02]  /*c980*/  ISETP.GT.AND P0, PT, R22, UR45, PT ;  /* 0x0000002d16007c0c */ /* 0x000fe4000bf04270 */
[----:B------:R-:W-:-:S11]  /*c990*/  LOP3.LUT R21, R21, R2, RZ, 0x3c, !PT ;  /* 0x0000000215157212 */ /* 0x000fd600078e3cff */
[----:B-1----:R-:W-:Y:S05]  /*c9a0*/  @P0 BRA `(.L_x_85) ;  /* 0xfffffff0008c0947 */ /* 0x002fea000383ffff */
.L_x_70:
[----:B------:R-:W-:Y:S05]  /*c9b0*/  BSYNC B0 ;  /* 0x0000000000007941 */ /* 0x000fea0003800000 */
.L_x_53:
[----:B------:R-:W0:Y:S01]  /*c9c0*/  S2R R3, SR_CgaCtaId ;  /* 0x0000000000037919 */ /* 0x000e220000008800 */
[----:B------:R-:W-:Y:S01]  /*c9d0*/  MOV R2, 0x400 ;  /* 0x0000040000027802 */ /* 0x000fe20000000f00 */
[----:B------:R-:W-:Y:S01]  /*c9e0*/  BSSY B0, `(.L_x_86) ;  /* 0x0000005000007945 */ /* 0x000fe20003800000 */
[----:B------:R-:W-:Y:S02]  /*c9f0*/  SHF.L.U32 R4, R4, 0x1f, RZ ;  /* 0x0000001f04047819 */ /* 0x000fe400000006ff */
[----:B0-----:R-:W-:-:S04]  /*ca00*/  LEA R5, R3, R2, 0x18 ;  /* 0x0000000203057211 */ /* 0x001fc800078ec0ff */
[----:B------:R-:W0:Y:S02]  /*ca10*/  SYNCS.PHASECHK.TRANS64.TRYWAIT P0, [R5+URZ+0x28c20], R4 ;  /* 0x028c2004050075a7 */ /* 0x000e24000800017f */
[----:B0-----:R-:W-:Y:S05]  /*ca20*/  @!P0 BRA `(.L_x_87) ;  /* 0x0000002400108947 */ /* 0x001fea0003800000 */
.L_x_155:
[----:B------:R-:W-:Y:S05]  /*ca30*/  BSYNC B0 ;  /* 0x0000000000007941 */ /* 0x000fea0003800000 */
.L_x_86:
[----:B------:R-:W-:-:S03]  /*ca40*/  UMOV UR4, 0xffffffff ;  /* 0xffffffff00047882 */ /* 0x000fc60000000000 */
[----:B------:R-:W-:Y:S05]  /*ca50*/  BRA.DIV UR4, `(.L_x_88) ;  /* 0x0000002604187947 */ /* 0x000fea000b800000 */
[----:B------:R-:W1:Y:S02]  /*ca60*/  S2R R2, SR_TID.X ;  /* 0x0000000000027919 */ /* 0x000e640000002100 */
[----:B-1----:R-:W-:-:S04]  /*ca70*/  SHF.R.U32.HI R2, RZ, 0x5, R2 ;  /* 0x00000005ff027819 */ /* 0x002fc80000011602 */
[----:B------:R-:W-:-:S05]  /*ca80*/  LOP3.LUT R2, R2, 0x3, RZ, 0xc0, !PT ;  /* 0x0000000302027812 */ /* 0x000fca00078ec0ff */
[----:B------:R1:W3:Y:S02]  /*ca90*/  SHFL.IDX PT, R14, R2, RZ, 0x1f ;  /* 0x00001fff020e7589 */ /* 0x0002e400000e0000 */
.L_x_158:
[----:B---3--:R-:W-:-:S13]  /*caa0*/  ISETP.NE.AND P0, PT, R14, RZ, PT ;  /* 0x000000ff0e00720c */ /* 0x008fda0003f05270 */
[----:B------:R-:W-:Y:S05]  /*cab0*/  @P0 BRA `(.L_x_8) ;  /* 0x0000000000880947 */ /* 0x000fea0003800000 */
[----:B------:R-:W-:-:S03]  /*cac0*/  UMOV UR4, 0xffffffff ;  /* 0xffffffff00047882 */ /* 0x000fc60000000000 */
[----:B------:R-:W-:Y:S05]  /*cad0*/  BRA.DIV UR4, `(.L_x_89) ;  /* 0x00000026042c7947 */ /* 0x000fea000b800000 */
[----:B------:R-:W-:-:S13]  /*cae0*/  ELECT P6, URZ, PT ;  /* 0x00000000003f782f */ /* 0x000fda00038c0000 */
.L_x_161:
[----:B------:R-:W-:Y:S05]  /*caf0*/  @!P6 BRA `(.L_x_8) ;  /* 0x000000000078e947 */ /* 0x000fea0003800000 */
[----:B------:R-:W-:-:S06]  /*cb00*/  ULOP3.LUT UR4, UR39, 0x2, URZ, 0xfc, !UPT ;  /* 0x0000000227047892 */ /* 0x000fcc000f8efc3f */
[----:B-1----:R-:W-:-:S05]  /*cb10*/  IMAD.U32 R2, RZ, RZ, UR4 ;  /* 0x00000004ff027e24 */ /* 0x002fca000f8e00ff */
[----:B------:R-:W-:-:S13]  /*cb20*/  ISETP.NE.AND P0, PT, R2, 0x3, PT ;  /* 0x000000030200780c */ /* 0x000fda0003f05270 */
[----:B------:R-:W-:Y:S05]  /*cb30*/  @!P0 BRA `(.L_x_90) ;  /* 0x0000000000048947 */ /* 0x000fea0003800000 */
[----:B------:R-:W-:Y:S01]  /*cb40*/  BPT.TRAP 0x1 ;  /* 0x000000040000795c */ /* 0x000fe20000300000 */
.L_x_90:
[C---:B0-----:R-:W-:Y:S01]  /*cb50*/  IMAD R4, R0.reuse, 0x8, R5 ;  /* 0x0000000800047824 */ /* 0x041fe200078e0205 */
[----:B------:R-:W-:Y:S02]  /*cb60*/  SHF.L.U32 R3, R21, 0x1f, RZ ;  /* 0x0000001f15037819 */ /* 0x000fe400000006ff */
[----:B------:R-:W-:Y:S02]  /*cb70*/  IADD3 R0, R0, 0x1, RZ ;  /* 0x0000000100007810 */ /* 0x000fe40007ffe0ff */
[----:B------:R-:W0:Y:S02]  /*cb80*/  SYNCS.PHASECHK.TRANS64.TRYWAIT P1, [R4+URZ+0x28c40], R3 ;  /* 0x028c4003040075a7 */ /* 0x000e24000802017f */
[----:B------:R-:W-:-:S04]  /*cb90*/  ISETP.NE.AND P2, PT, R0, 0x2, PT ;  /* 0x000000020000780c */ /* 0x000fc80003f45270 */
[----:B------:R-:W-:Y:S01]  /*cba0*/  SEL R2, RZ, 0x1, P2 ;  /* 0x00000001ff027807 */ /* 0x000fe20001000000 */
[----:B0-----:R-:W-:Y:S08]  /*cbb0*/  @!P1 BRA `(.L_x_91) ;  /* 0x0000002400149947 */ /* 0x001ff00003800000 */
.L_x_162:
[----:B------:R-:W-:Y:S02]  /*cbc0*/  SEL R0, R0, RZ, P2 ;  /* 0x000000ff00007207 */ /* 0x000fe40001000000 */
[----:B------:R-:W-:Y:S01]  /*cbd0*/  LOP3.LUT R2, R21, R2, RZ, 0x3c, !PT ;  /* 0x0000000215027212 */ /* 0x000fe200078e3cff */
[----:B------:R-:W-:Y:S06]  /*cbe0*/  @!P0 BRA `(.L_x_92) ;  /* 0x0000000000048947 */ /* 0x000fec0003800000 */
[----:B------:R-:W-:Y:S01]  /*cbf0*/  BPT.TRAP 0x1 ;  /* 0x000000040000795c */ /* 0x000fe20000300000 */
.L_x_92:
[----:B------:R-:W-:Y:S01]  /*cc00*/  IMAD R5, R0, 0x8, R5 ;  /* 0x0000000800057824 */ /* 0x000fe200078e0205 */
[----:B------:R-:W-:-:S04]  /*cc10*/  SHF.L.U32 R0, R2, 0x1f, RZ ;  /* 0x0000001f02007819 */ /* 0x000fc800000006ff */
[----:B------:R-:W1:Y:S02]  /*cc20*/  SYNCS.PHASECHK.TRANS64.TRYWAIT P1, [R5+URZ+0x28c40], R0 ;  /* 0x028c4000050075a7 */ /* 0x000e64000802017f */
[----:B-1----:R-:W-:Y:S05]  /*cc30*/  @!P1 BRA `(.L_x_93) ;  /* 0x0000002400089947 */ /* 0x002fea0003800000 */
.L_x_163:
[----:B------:R-:W-:Y:S05]  /*cc40*/  @!P0 BRA `(.L_x_94) ;  /* 0x0000000000048947 */ /* 0x000fea0003800000 */
[----:B------:R-:W-:Y:S01]  /*cc50*/  BPT.TRAP 0x1 ;  /* 0x000000040000795c */ /* 0x000fe20000300000 */
.L_x_94:
[----:B------:R-:W3:Y:S02]  /*cc60*/  SYNCS.PHASECHK.TRANS64.TRYWAIT P1, [R4+URZ+0x28c60], R3 ;  /* 0x028c6003040075a7 */ /* 0x000ee4000802017f */
[----:B---3--:R-:W-:Y:S05]  /*cc70*/  @!P1 BRA `(.L_x_95) ;  /* 0x00000024000c9947 */ /* 0x008fea0003800000 */
.L_x_164:
[----:B------:R-:W-:Y:S05]  /*cc80*/  @!P0 BRA `(.L_x_96) ;  /* 0x0000000000048947 */ /* 0x000fea0003800000 */
[----:B------:R-:W-:Y:S01]  /*cc90*/  BPT.TRAP 0x1 ;  /* 0x000000040000795c */ /* 0x000fe20000300000 */
.L_x_96:
[----:B----4-:R4:W0:Y:S02]  /*cca0*/  SYNCS.PHASECHK.TRANS64.TRYWAIT P0, [R5+URZ+0x28c60], R0 ;  /* 0x028c6000050075a7 */ /* 0x010824000800017f */
[----:B0-----:R-:W-:Y:S05]  /*ccb0*/  @!P0 NANOSLEEP.SYNCS 0x989680 ;  /* 0x009896800000895d */ /* 0x001fea0003900000 */
[----:B------:R-:W0:Y:S02]  /*ccc0*/  @!P0 SYNCS.PHASECHK.TRANS64 P0, [R5+URZ+0x28c60], R0 ;  /* 0x028c6000050085a7 */ /* 0x000e24000800007f */
[----:B0-----:R-:W-:Y:S05]  /*ccd0*/  @!P0 BRA `(.L_x_96) ;  /* 0xfffffffc00f08947 */ /* 0x001fea000383ffff */
.L_x_8:
[----:B------:R-:W-:Y:S05]  /*cce0*/  BSYNC B6 ;  /* 0x0000000000067941 */ /* 0x000fea0003800000 */
.L_x_5:
[----:B------:R-:W-:Y:S05]  /*ccf0*/  EXIT ;  /* 0x000000000000794d */ /* 0x000fea0003800000 */
.L_x_13:
[----:B0-----:R-:W-:-:S04]  /*cd00*/  IMAD.U32 R5, RZ, RZ, UR5 ;  /* 0x00000005ff057e24 */ /* 0x001fc8000f8e00ff */
[----:B------:R0:W1:Y:S03]  /*cd10*/  SYNCS.PHASECHK.TRANS64.TRYWAIT P1, [R5+URZ+0x28c50], R2 ;  /* 0x028c5002050075a7 */ /* 0x000066000802017f */
[----:B-1----:R-:W-:Y:S05]  /*cd20*/  @!P1 NANOSLEEP.SYNCS 0x989680 ;  /* 0x009896800000995d */ /* 0x002fea0003900000 */
[----:B------:R-:W1:Y:S02]  /*cd30*/  @!P1 SYNCS.PHASECHK.TRANS64 P1, [R5+URZ+0x28c50], R2 ;  /* 0x028c5002050095a7 */ /* 0x000e64000802007f */
[----:B-1----:R-:W-:Y:S05]  /*cd40*/  @!P1 BRA `(.L_x_13) ;  /* 0xfffffffc00ec9947 */ /* 0x002fea000383ffff */
[----:B------:R-:W-:Y:S05]  /*cd50*/  BRA `(.L_x_97) ;  /* 0xffffff4400947947 */ /* 0x000fea000383ffff */
.L_x_19:
[----:B-1----:R-:W-:-:S04]  /*cd60*/  MOV R5, UR7 ;  /* 0x0000000700057c02 */ /* 0x002fc80008000f00 */
[----:B------:R1:W2:Y:S03]  /*cd70*/  SYNCS.PHASECHK.TRANS64.TRYWAIT P1, [R5+URZ+0x28c50], R2 ;  /* 0x028c5002050075a7 */ /* 0x0002a6000802017f */
[----:B--2---:R-:W-:Y:S05]  /*cd80*/  @!P1 NANOSLEEP.SYNCS 0x989680 ;  /* 0x009896800000995d */ /* 0x004fea0003900000 */
[----:B------:R-:W2:Y:S02]  /*cd90*/  @!P1 SYNCS.PHASECHK.TRANS64 P1, [R5+URZ+0x28c50], R2 ;  /* 0x028c5002050095a7 */ /* 0x000ea4000802007f */
[----:B--2---:R-:W-:Y:S05]  /*cda0*/  @!P1 BRA `(.L_x_19) ;  /* 0xfffffffc00ec9947 */ /* 0x004fea000383ffff */
[----:B------:R-:W-:Y:S05]  /*cdb0*/  BRA `(.L_x_18) ;  /* 0xffffff5000987947 */ /* 0x000fea000383ffff */
.L_x_24:
[----:B0-----:R-:W-:-:S04]  /*cdc0*/  IMAD.U32 R0, RZ, RZ, UR41 ;  /* 0x00000029ff007e24 */ /* 0x001fc8000f8e00ff */
[----:B------:R0:W1:Y:S03]  /*cdd0*/  SYNCS.PHASECHK.TRANS64.TRYWAIT P0, [R0+URZ+0x28c00], R9 ;  /* 0x028c0009000075a7 */ /* 0x000066000800017f */
[----:B-1----:R-:W-:Y:S05]  /*cde0*/  @!P0 NANOSLEEP.SYNCS 0x989680 ;  /* 0x009896800000895d */ /* 0x002fea0003900000 */
[----:B------:R-:W1:Y:S02]  /*cdf0*/  @!P0 SYNCS.PHASECHK.TRANS64 P0, [R0+URZ+0x28c00], R9 ;  /* 0x028c0009000085a7 */ /* 0x000e64000800007f */
[----:B-1----:R-:W-:Y:S05]  /*ce00*/  @!P0 BRA `(.L_x_24) ;  /* 0xfffffffc00ec8947 */ /* 0x002fea000383ffff */
[----:B------:R-:W-:Y:S05]  /*ce10*/  BRA `(.L_x_98) ;  /* 0xffffff6400987947 */ /* 0x000fea000383ffff */
.L_x_28:
[----:B-1----:R-:W-:-:S04]  /*ce20*/  IMAD.U32 R4, RZ, RZ, UR41 ;  /* 0x00000029ff047e24 */ /* 0x002fc8000f8e00ff */
[----:B------:R1:W2:Y:S03]  /*ce30*/  SYNCS.PHASECHK.TRANS64.TRYWAIT P1, [R4+URZ+0x28c30], R9 ;  /* 0x028c3009040075a7 */ /* 0x0002a6000802017f */
[----:B--2---:R-:W-:Y:S05]  /*ce40*/  @!P1 NANOSLEEP.SYNCS 0x989680 ;  /* 0x009896800000995d */ /* 0x004fea0003900000 */
[----:B------:R-:W2:Y:S02]  /*ce50*/  @!P1 SYNCS.PHASECHK.TRANS64 P1, [R4+URZ+0x28c30], R9 ;  /* 0x028c3009040095a7 */ /* 0x000ea4000802007f */
[----:B--2---:R-:W-:Y:S05]  /*ce60*/  @!P1 BRA `(.L_x_28) ;  /* 0xfffffffc00ec9947 */ /* 0x004fea000383ffff */
[----:B------:R-:W-:Y:S05]  /*ce70*/  BRA `(.L_x_27) ;  /* 0xffffff6400d87947 */ /* 0x000fea000383ffff */
.L_x_33:
[----:B--2---:R-:W-:-:S04]  /*ce80*/  MOV R12, UR41 ;  /* 0x00000029000c7c02 */ /* 0x004fc80008000f00 */
[----:B------:R2:W4:Y:S03]  /*ce90*/  SYNCS.PHASECHK.TRANS64.TRYWAIT P1, [R12+URZ+0x28c50], R9 ;  /* 0x028c50090c0075a7 */ /* 0x000526000802017f */
[----:B----4-:R-:W-:Y:S05]  /*cea0*/  @!P1 NANOSLEEP.SYNCS 0x989680 ;  /* 0x009896800000995d */ /* 0x010fea0003900000 */
[----:B------:R-:W4:Y:S02]  /*ceb0*/  @!P1 SYNCS.PHASECHK.TRANS64 P1, [R12+URZ+0x28c50], R9 ;  /* 0x028c50090c0095a7 */ /* 0x000f24000802007f */
[----:B----4-:R-:W-:Y:S05]  /*cec0*/  @!P1 BRA `(.L_x_33) ;  /* 0xfffffffc00ec9947 */ /* 0x010fea000383ffff */
[----:B------:R-:W-:Y:S05]  /*ced0*/  BRA `(.L_x_32) ;  /* 0xffffff7800507947 */ /* 0x000fea000383ffff */
.L_x_39:
[----:B-1----:R-:W-:-:S04]  /*cee0*/  IMAD.U32 R12, RZ, RZ, UR26 ;  /* 0x0000001aff0c7e24 */ /* 0x002fc8000f8e00ff */
[----:B------:R1:W2:Y:S03]  /*cef0*/  SYNCS.PHASECHK.TRANS64.TRYWAIT P2, [R12+URZ+0x28c30], R9 ;  /* 0x028c30090c0075a7 */ /* 0x0002a6000804017f */
[----:B--2---:R-:W-:Y:S05]  /*cf00*/  @!P2 NANOSLEEP.SYNCS 0x989680 ;  /* 0x009896800000a95d */ /* 0x004fea0003900000 */
[----:B------:R-:W2:Y:S02]  /*cf10*/  @!P2 SYNCS.PHASECHK.TRANS64 P2, [R12+URZ+0x28c30], R9 ;  /* 0x028c30090c00a5a7 */ /* 0x000ea4000804007f */
[----:B--2---:R-:W-:Y:S05]  /*cf20*/  @!P2 BRA `(.L_x_39) ;  /* 0xfffffffc00eca947 */ /* 0x004fea000383ffff */
[----:B------:R-:W-:Y:S05]  /*cf30*/  BRA `(.L_x_38) ;  /* 0xffffff7c00407947 */ /* 0x000fea000383ffff */
.L_x_44:
[----:B--2---:R-:W-:-:S04]  /*cf40*/  IMAD.U32 R14, RZ, RZ, UR26 ;  /* 0x0000001aff0e7e24 */ /* 0x004fc8000f8e00ff */
[----:B------:R2:W4:Y:S03]  /*cf50*/  SYNCS.PHASECHK.TRANS64.TRYWAIT P2, [R14+URZ+0x28c50], R9 ;  /* 0x028c50090e0075a7 */ /* 0x000526000804017f */
[----:B----4-:R-:W-:Y:S05]  /*cf60*/  @!P2 NANOSLEEP.SYNCS 0x989680 ;  /* 0x009896800000a95d */ /* 0x010fea0003900000 */
[----:B------:R-:W4:Y:S02]  /*cf70*/  @!P2 SYNCS.PHASECHK.TRANS64 P2, [R14+URZ+0x28c50], R9 ;  /* 0x028c50090e00a5a7 */ /* 0x000f24000804007f */
[----:B----4-:R-:W-:Y:S05]  /*cf80*/  @!P2 BRA `(.L_x_44) ;  /* 0xfffffffc00eca947 */ /* 0x010fea000383ffff */
[----:B------:R-:W-:Y:S05]  /*cf90*/  BRA `(.L_x_43) ;  /* 0xffffff90005c7947 */ /* 0x000fea000383ffff */
.L_x_58:
[----:B------:R-:W-:Y:S01]  /*cfa0*/  MOV R13, R23 ;  /* 0x00000017000d7202 */ /* 0x000fe20000000f00 */
[----:B------:R-:W-:Y:S01]  /*cfb0*/  IMAD.MOV.U32 R12, RZ, RZ, RZ ;  /* 0x000000ffff0c7224 */ /* 0x000fe200078e00ff */
[----:B------:R-:W-:Y:S01]  /*cfc0*/  MOV R15, 0xffffffff ;  /* 0xffffffff000f7802 */ /* 0x000fe20000000f00 */
[----:B------:R-:W-:-:S07]  /*cfd0*/  IMAD.MOV.U32 R11, RZ, RZ, 0x1f ;  /* 0x0000001fff0b7424 */ /* 0x000fce00078e00ff */
[----:B------:R-:W-:Y:S05]  /*cfe0*/  WARPSYNC.COLLECTIVE R15, `(.L_x_99) ;  /* 0x000000000f087348 */ /* 0x000fea0003c00000 */
[----:B------:R0:W1:Y:S02]  /*cff0*/  SHFL.IDX P6, R14, R13, R12, R11 ;  /* 0x0000000c0d0e7389 */ /* 0x00006400000c000b */
[----:B01----:R-:W-:Y:S01]  /*d000*/  ENDCOLLECTIVE ;  /* 0x000000000000791b */ /* 0x003fe20003800000 */
.L_x_99:
[----:B------:R-:W-:Y:S05]  /*d010*/  BRA `(.L_x_100) ;  /* 0xffffffd400307947 */ /* 0x000fea000383ffff */
.L_x_60:
[----:B0-----:R-:W-:-:S04]  /*d020*/  IMAD.U32 R3, RZ, RZ, UR43 ;  /* 0x0000002bff037e24 */ /* 0x001fc8000f8e00ff */
[----:B------:R0:W1:Y:S03]  /*d030*/  SYNCS.PHASECHK.TRANS64.TRYWAIT P0, [R3+URZ+0x28c40], R0 ;  /* 0x028c4000030075a7 */ /* 0x000066000800017f */
[----:B-1----:R-:W-:Y:S05]  /*d040*/  @!P0 NANOSLEEP.SYNCS 0x989680 ;  /* 0x009896800000895d */ /* 0x002fea0003900000 */
[----:B------:R-:W1:Y:S02]  /*d050*/  @!P0 SYNCS.PHASECHK.TRANS64 P0, [R3+URZ+0x28c40], R0 ;  /* 0x028c4000030085a7 */ /* 0x000e64000800007f */
[----:B-1----:R-:W-:Y:S05]  /*d060*/  @!P0 BRA `(.L_x_60) ;  /* 0xfffffffc00ec8947 */ /* 0x002fea000383ffff */
[----:B------:R-:W-:Y:S05]  /*d070*/  BRA `(.L_x_101) ;  /* 0xffffffd400607947 */ /* 0x000fea000383ffff */
.L_x_61:
[----:B------:R-:W-:Y:S01]  /*d080*/  BSSY B0, `(.L_x_102) ;  /* 0x0000008000007945 */ /* 0x000fe20003800000 */
[----:B------:R-:W-:Y:S01]  /*d090*/  IMAD.MOV.U32 R13, RZ, RZ, R5 ;  /* 0x000000ffff0d7224 */ /* 0x000fe200078e0005 */
[----:B------:R-:W-:Y:S01]  /*d0a0*/  MOV R12, RZ ;  /* 0x000000ff000c7202 */ /* 0x000fe20000000f00 */
[----:B------:R-:W-:Y:S02]  /*d0b0*/  IMAD.MOV.U32 R11, RZ, RZ, 0x181f ;  /* 0x0000181fff0b7424 */ /* 0x000fe400078e00ff */
[----:B------:R-:W-:-:S07]  /*d0c0*/  IMAD.MOV.U32 R15, RZ, RZ, -0x1 ;  /* 0xffffffffff0f7424 */ /* 0x000fce00078e00ff */
[----:B------:R-:W-:Y:S05]  /*d0d0*/  WARPSYNC.COLLECTIVE R15, `(.L_x_103) ;  /* 0x000000000f087348 */ /* 0x000fea0003c00000 */
[----:B------:R0:W1:Y:S02]  /*d0e0*/  SHFL.IDX P6, R14, R13, R12, R11 ;  /* 0x0000000c0d0e7389 */ /* 0x00006400000c000b */
[----:B01----:R-:W-:Y:S01]  /*d0f0*/  ENDCOLLECTIVE ;  /* 0x000000000000791b */ /* 0x003fe20003800000 */
.L_x_103:
[----:B------:R-:W-:Y:S05]  /*d100*/  BSYNC B0 ;  /* 0x0000000000007941 */ /* 0x000fea0003800000 */
.L_x_102:
[----:B------:R-:W-:Y:S01]  /*d110*/  IMAD.MOV.U32 R13, RZ, RZ, R0 ;  /* 0x000000ffff0d7224 */ /* 0x000fe200078e0000 */
[----:B------:R-:W-:Y:S01]  /*d120*/  MOV R11, 0x181f ;  /* 0x0000181f000b7802 */ /* 0x000fe20000000f00 */
[----:B------:R-:W-:Y:S01]  /*d130*/  IMAD.MOV.U32 R12, RZ, RZ, RZ ;  /* 0x000000ffff0c7224 */ /* 0x000fe200078e00ff */
[----:B------:R-:W-:Y:S01]  /*d140*/  MOV R2, R14 ;  /* 0x0000000e00027202 */ /* 0x000fe20000000f00 */
[----:B------:R-:W-:Y:S01]  /*d150*/  IMAD.MOV.U32 R15, RZ, RZ, -0x1 ;  /* 0xffffffffff0f7424 */ /* 0x000fe200078e00ff */
[----:B------:R-:W-:-:S07]  /*d160*/  @P0 LEA R7, R30, UR43, 0x1 ;  /* 0x0000002b1e070c11 */ /* 0x000fce000f8e08ff */
[----:B------:R-:W-:Y:S05]  /*d170*/  WARPSYNC.COLLECTIVE R15, `(.L_x_104) ;  /* 0x000000000f087348 */ /* 0x000fea0003c00000 */
[----:B------:R0:W1:Y:S02]  /*d180*/  SHFL.IDX P6, R14, R13, R12, R11 ;  /* 0x0000000c0d0e7389 */ /* 0x00006400000c000b */
[----:B01----:R-:W-:Y:S01]  /*d190*/  ENDCOLLECTIVE ;  /* 0x000000000000791b */ /* 0x003fe20003800000 */
.L_x_104:
[----:B------:R-:W-:Y:S02]  /*d1a0*/  IMAD.MOV.U32 R13, RZ, RZ, R5 ;  /* 0x000000ffff0d7224 */ /* 0x000fe400078e0005 */
[----:B------:R-:W-:Y:S01]  /*d1b0*/  IMAD.MOV.U32 R12, RZ, RZ, 0x1 ;  /* 0x00000001ff0c7424 */ /* 0x000fe200078e00ff */
[----:B------:R-:W-:-:S05]  /*d1c0*/  @P0 LEA R14, P1, R22, R14, 0x1 ;  /* 0x0000000e160e0211 */ /* 0x000fca00078208ff */
[----:B------:R-:W-:Y:S01]  /*d1d0*/  @P0 IMAD.X R3, RZ, RZ, R2, P1 ;  /* 0x000000ffff030224 */ /* 0x000fe200008e0602 */
[----:B------:R-:W-:-:S07]  /*d1e0*/  @P0 MOV R2, R14 ;  /* 0x0000000e00020202 */ /* 0x000fce0000000f00 */
[----:B------:R-:W-:Y:S05]  /*d1f0*/  WARPSYNC.COLLECTIVE R15, `(.L_x_105) ;  /* 0x000000000f087348 */ /* 0x000fea0003c00000 */
[----:B------:R0:W1:Y:S02]  /*d200*/  SHFL.IDX P6, R14, R13, R12, R11 ;  /* 0x0000000c0d0e7389 */ /* 0x00006400000c000b */
[----:B01----:R-:W-:Y:S01]  /*d210*/  ENDCOLLECTIVE ;  /* 0x000000000000791b */ /* 0x003fe20003800000 */
.L_x_105:
[----:B------:R-:W-:Y:S01]  /*d220*/  @!PT LDS RZ, [RZ] ;  /* 0x00000000fffff984 */ /* 0x000fe20000000800 */
[----:B------:R-:W-:Y:S01]  /*d230*/  @!PT LDS RZ, [RZ] ;  /* 0x00000000fffff984 */ /* 0x000fe20000000800 */
[----:B------:R-:W-:Y:S01]  /*d240*/  @!PT LDS RZ, [RZ] ;  /* 0x00000000fffff984 */ /* 0x000fe20000000800 */
[----:B------:R0:W-:Y:S01]  /*d250*/  @P0 LDGSTS.E.BYPASS.LTC128B.128 [R7+0x22400], desc[UR36][R2.64], !P2 ;  /* 0x2240000002070fae */ /* 0x0001e2000d101d64 */
[----:B------:R-:W-:Y:S01]  /*d260*/  ISETP.GE.AND P0, PT, R18, 0x11, PT ;  /* 0x000000111200780c */ /* 0x000fe20003f06270 */
[----:B------:R-:W-:-:S12]  /*d270*/  IMAD.MOV.U32 R13, RZ, RZ, R0 ;  /* 0x000000ffff0d7224 */ /* 0x000fd800078e0000 */
[----:B------:R-:W-:Y:S02]  /*d280*/  @P0 LEA R9, R30, UR43, 0x1 ;  /* 0x0000002b1e090c11 */ /* 0x000fe4000f8e08ff */
[----:B0-----:R-:W-:-:S07]  /*d290*/  MOV R4, R14 ;  /* 0x0000000e00047202 */ /* 0x001fce0000000f00 */
[----:B------:R-:W-:Y:S05]  /*d2a0*/  WARPSYNC.COLLECTIVE R15, `(.L_x_106) ;  /* 0x000000000f087348 */ /* 0x000fea0003c00000 */
[----:B------:R0:W1:Y:S02]  /*d2b0*/  SHFL.IDX P6, R14, R13, R12, R11 ;  /* 0x0000000c0d0e7389 */ /* 0x00006400000c000b */
[----:B01----:R-:W-:Y:S01]  /*d2c0*/  ENDCOLLECTIVE ;  /* 0x000000000000791b */ /* 0x003fe20003800000 */
.L_x_106:
[----:B------:R-:W-:Y:S01]  /*d2d0*/  MOV R13, R5 ;  /* 0x00000005000d7202 */ /* 0x000fe20000000f00 */
[----:B------:R-:W-:Y:S01]  /*d2e0*/  IMAD.MOV.U32 R12, RZ, RZ, 0x2 ;  /* 0x00000002ff0c7424 */ /* 0x000fe200078e00ff */
[----:B------:R-:W-:-:S13]  /*d2f0*/  @P0 LEA R2, P1, R22, R14, 0x1 ;  /* 0x0000000e16020211 */ /* 0x000fda00078208ff */
[----:B------:R-:W-:Y:S05]  /*d300*/  WARPSYNC.COLLECTIVE R15, `(.L_x_107) ;  /* 0x000000000f087348 */ /* 0x000fea0003c00000 */
[----:B------:R0:W1:Y:S02]  /*d310*/  SHFL.IDX P6, R14, R13, R12, R11 ;  /* 0x0000000c0d0e7389 */ /* 0x00006400000c000b */
[----:B01----:R-:W-:Y:S01]  /*d320*/  ENDCOLLECTIVE ;  /* 0x000000000000791b */ /* 0x003fe20003800000 */
.L_x_107:
[----:B------:R-:W-:-:S05]  /*d330*/  @P0 IMAD.X R3, RZ, RZ, R4, P1 ;  /* 0x000000ffff030224 */ /* 0x000fca00008e0604 */
[----:B------:R-:W-:Y:S01]  /*d340*/  @!PT LDS RZ, [RZ] ;  /* 0x00000000fffff984 */ /* 0x000fe20000000800 */
[----:B------:R-:W-:Y:S01]  /*d350*/  @!PT LDS RZ, [RZ] ;  /* 0x00000000fffff984 */ /* 0x000fe20000000800 */
[----:B------:R-:W-:Y:S01]  /*d360*/  @!PT LDS RZ, [RZ] ;  /* 0x00000000fffff984 */ /* 0x000fe20000000800 */
[----:B------:R0:W-:Y:S01]  /*d370*/  @P0 LDGSTS.E.BYPASS.LTC128B.128 [R9+0x22c00], desc[UR36][R2.64], !P2 ;  /* 0x22c0000002090fae */ /* 0x0001e2000d101d64 */
[----:B------:R-:W-:Y:S02]  /*d380*/  ISETP.GE.AND P0, PT, R18, 0x21, PT ;  /* 0x000000211200780c */ /* 0x000fe40003f06270 */
[----:B------:R-:W-:-:S11]  /*d390*/  MOV R13, R0 ;  /* 0x00000000000d7202 */ /* 0x000fd60000000f00 */
[----:B------:R-:W-:Y:S01]  /*d3a0*/  @P0 LEA R7, R30, UR43, 0x1 ;  /* 0x0000002b1e070c11 */ /* 0x000fe2000f8e08ff */
[----:B0-----:R-:W-:-:S07]  /*d3b0*/  IMAD.MOV.U32 R4, RZ, RZ, R14 ;  /* 0x000000ffff047224 */ /* 0x001fce00078e000e */
[----:B------:R-:W-:Y:S05]  /*d3c0*/  WARPSYNC.COLLECTIVE R15, `(.L_x_108) ;  /* 0x000000000f087348 */ /* 0x000fea0003c00000 */
[----:B------:R0:W1:Y:S02]  /*d3d0*/  SHFL.IDX P6, R14, R13, R12, R11 ;  /* 0x0000000c0d0e7389 */ /* 0x00006400000c000b */
[----:B01----:R-:W-:Y:S01]  /*d3e0*/  ENDCOLLECTIVE ;  /* 0x000000000000791b */ /* 0x003fe20003800000 */
.L_x_108:
[----:B------:R-:W-:Y:S01]  /*d3f0*/  IMAD.MOV.U32 R13, RZ, RZ, R5 ;  /* 0x000000ffff0d7224 */ /* 0x000fe200078e0005 */
[----:B------:R-:W-:Y:S02]  /*d400*/  MOV R12, 0x3 ;  /* 0x00000003000c7802 */ /* 0x000fe40000000f00 */
[----:B------:R-:W-:-:S13]  /*d410*/  @P0 LEA R2, P1, R22, R14, 0x1 ;  /* 0x0000000e16020211 */ /* 0x000fda00078208ff */
[----:B------:R-:W-:Y:S05]  /*d420*/  WARPSYNC.COLLECTIVE R15, `(.L_x_109) ;  /* 0x000000000f087348 */ /* 0x000fea0003c00000 */
[----:B------:R0:W1:Y:S02]  /*d430*/  SHFL.IDX P6, R14, R13, R12, R11 ;  /* 0x0000000c0d0e7389 */ /* 0x00006400000c000b */
[----:B01----:R-:W-:Y:S01]  /*d440*/  ENDCOLLECTIVE ;  /* 0x000000000000791b */ /* 0x003fe20003800000 */
.L_x_109:
[----:B------:R-:W-:-:S05]  /*d450*/  @P0 IMAD.X R3, RZ, RZ, R4, P1 ;  /* 0x000000ffff030224 */ /* 0x000fca00008e0604 */
[----:B------:R-:W-:Y:S01]  /*d460*/  @!PT LDS RZ, [RZ] ;  /* 0x00000000fffff984 */ /* 0x000fe20000000800 */
[----:B------:R-:W-:Y:S01]  /*d470*/  @!PT LDS RZ, [RZ] ;  /* 0x00000000fffff984 */ /* 0x000fe20000000800 */
[----:B------:R-:W-:Y:S01]  /*d480*/  @!PT LDS RZ, [RZ] ;  /* 0x00000000fffff984 */ /* 0x000fe20000000800 */
[----:B------:R0:W-:Y:S01]  /*d490*/  @P0 LDGSTS.E.BYPASS.LTC128B.128 [R7+0x23400], desc[UR36][R2.64], !P2 ;  /* 0x2340000002070fae */ /* 0x0001e2000d101d64 */
[----:B------:R-:W-:Y:S02]  /*d4a0*/  IMAD.MOV.U32 R13, RZ, RZ, R0 ;  /* 0x000000ffff0d7224 */ /* 0x000fe400078e0000 */
[----:B------:R-:W-:-:S07]  /*d4b0*/  IMAD.MOV.U32 R4, RZ, RZ, R14 ;  /* 0x000000ffff047224 */ /* 0x000fce00078e000e */
[----:B0-----:R-:W-:Y:S05]  /*d4c0*/  WARPSYNC.COLLECTIVE R15, `(.L_x_110) ;  /* 0x000000000f087348 */ /* 0x001fea0003c00000 */
[----:B------:R1:W2:Y:S02]  /*d4d0*/  SHFL.IDX P6, R14, R13, R12, R11 ;  /* 0x0000000c0d0e7389 */ /* 0x0002a400000c000b */
[----:B012---:R-:W-:Y:S01]  /*d4e0*/  ENDCOLLECTIVE ;  /* 0x000000000000791b */ /* 0x007fe20003800000 */
.L_x_110:
[----:B------:R-:W-:Y:S05]  /*d4f0*/  BRA `(.L_x_111) ;  /* 0xffffffd400247947 */ /* 0x000fea000383ffff */
.L_x_64:
[----:B------:R-:W-:Y:S01]  /*d500*/  MOV R13, R5 ;  /* 0x00000005000d7202 */ /* 0x000fe20000000f00 */
[----:B------:R-:W-:Y:S01]  /*d510*/  IMAD.MOV.U32 R12, RZ, RZ, RZ ;  /* 0x000000ffff0c7224 */ /* 0x000fe200078e00ff */
[----:B------:R-:W-:Y:S01]  /*d520*/  MOV R15, 0xffffffff ;  /* 0xffffffff000f7802 */ /* 0x000fe20000000f00 */
[----:B------:R-:W-:Y:S01]  /*d530*/  IMAD.MOV.U32 R11, RZ, RZ, 0x181f ;  /* 0x0000181fff0b7424 */ /* 0x000fe200078e00ff */
[----:B------:R-:W-:-:S07]  /*d540*/  LEA R35, R35, R36, 0x6 ;  /* 0x0000002423237211 */ /* 0x000fce00078e30ff */
[----:B------:R-:W-:Y:S05]  /*d550*/  WARPSYNC.COLLECTIVE R15, `(.L_x_112) ;  /* 0x000000000f087348 */ /* 0x000fea0003c00000 */
[----:B------:R0:W1:Y:S02]  /*d560*/  SHFL.IDX P6, R14, R13, R12, R11 ;  /* 0x0000000c0d0e7389 */ /* 0x00006400000c000b */
[----:B01----:R-:W-:Y:S01]  /*d570*/  ENDCOLLECTIVE ;  /* 0x000000000000791b */ /* 0x003fe20003800000 */
.L_x_112:
[----:B------:R-:W-:Y:S01]  /*d580*/  IADD3 R9, R35, 0x10, RZ ;  /* 0x0000001023097810 */ /* 0x000fe20007ffe0ff */
[----:B------:R-:W-:Y:S02]  /*d590*/  IMAD.MOV.U32 R13, RZ, RZ, R4 ;  /* 0x000000ffff0d7224 */ /* 0x000fe400078e0004 */
[----:B------:R-:W-:-:S07]  /*d5a0*/  IMAD.MOV.U32 R2, RZ, RZ, R14 ;  /* 0x000000ffff027224 */ /* 0x000fce00078e000e */
[----:B------:R-:W-:Y:S05]  /*d5b0*/  WARPSYNC.COLLECTIVE R15, `(.L_x_113) ;  /* 0x000000000f087348 */ /* 0x000fea0003c00000 */
[----:B------:R0:W1:Y:S02]  /*d5c0*/  SHFL.IDX P6, R14, R13, R12, R11 ;  /* 0x0000000c0d0e7389 */ /* 0x00006400000c000b */
[----:B01----:R-:W-:Y:S01]  /*d5d0*/  ENDCOLLECTIVE ;  /* 0x000000000000791b */ /* 0x003fe20003800000 */
.L_x_113:
[----:B------:R-:W-:Y:S02]  /*d5e0*/  ULDC UR4, c[0x0][0x288] ;  /* 0x0000a20000047ab9 */ /* 0x000fe40000000800 */
[----:B------:R-:W-:-:S05]  /*d5f0*/  IMAD R0, R0, UR4, RZ ;  /* 0x0000000400007c24 */ /* 0x000fca000f8e02ff */
[----:B------:R-:W-:Y:S01]  /*d600*/  ISETP.GE.AND P0, PT, R35, R0, PT ;  /* 0x000000002300720c */ /* 0x000fe20003f06270 */
[----:B------:R-:W-:Y:S02]  /*d610*/  IMAD.MOV.U32 R13, RZ, RZ, R5 ;  /* 0x000000ffff0d7224 */ /* 0x000fe400078e0005 */
[----:B------:R-:W-:-:S10]  /*d620*/  IMAD.MOV.U32 R12, RZ, RZ, 0x1 ;  /* 0x00000001ff0c7424 */ /* 0x000fd400078e00ff */
[----:B------:R-:W-:Y:S02]  /*d630*/  @!P0 LEA R7, R30, UR43, 0x1 ;  /* 0x0000002b1e078c11 */ /* 0x000fe4000f8e08ff */
[----:B------:R-:W-:-:S05]  /*d640*/  @!P0 LEA R14, P2, R22, R14, 0x1 ;  /* 0x0000000e160e8211 */ /* 0x000fca00078408ff */
[----:B------:R-:W-:Y:S02]  /*d650*/  @!P0 IMAD.X R3, RZ, RZ, R2, P2 ;  /* 0x000000ffff038224 */ /* 0x000fe400010e0602 */
[----:B------:R-:W-:-:S07]  /*d660*/  @!P0 IMAD.MOV.U32 R2, RZ, RZ, R14 ;  /* 0x000000ffff028224 */ /* 0x000fce00078e000e */
[----:B------:R-:W-:Y:S05]  /*d670*/  WARPSYNC.COLLECTIVE R15, `(.L_x_114) ;  /* 0x000000000f087348 */ /* 0x000fea0003c00000 */
[----:B------:R0:W1:Y:S02]  /*d680*/  SHFL.IDX P6, R14, R13, R12, R11 ;  /* 0x0000000c0d0e7389 */ /* 0x00006400000c000b */
[----:B01----:R-:W-:Y:S01]  /*d690*/  ENDCOLLECTIVE ;  /* 0x000000000000791b */ /* 0x003fe20003800000 */
.L_x_114:
[----:B------:R-:W-:Y:S01]  /*d6a0*/  @!PT LDS RZ, [RZ] ;  /* 0x00000000fffff984 */ /* 0x000fe20000000800 */
[----:B------:R-:W-:Y:S01]  /*d6b0*/  @!PT LDS RZ, [RZ] ;  /* 0x00000000fffff984 */ /* 0x000fe20000000800 */
[----:B------:R-:W-:Y:S01]  /*d6c0*/  @!PT LDS RZ, [RZ] ;  /* 0x00000000fffff984 */ /* 0x000fe20000000800 */
[----:B------:R0:W-:Y:S01]  /*d6d0*/  @!P0 LDGSTS.E.BYPASS.LTC128B.128 [R7+0x20400], desc[UR36][R2.64], !P1 ;  /* 0x2040000002078fae */ /* 0x0001e2000c901d64 */
[----:B------:R-:W-:Y:S01]  /*d6e0*/  ISETP.GE.AND P0, PT, R9, R0, PT ;  /* 0x000000000900720c */ /* 0x000fe20003f06270 */
[----:B------:R-:W-:Y:S01]  /*d6f0*/  IMAD.MOV.U32 R13, RZ, RZ, R4 ;  /* 0x000000ffff0d7224 */ /* 0x000fe200078e0004 */
[----:B0-----:R-:W-:-:S11]  /*d700*/  IADD3 R7, R35, 0x20, RZ ;  /* 0x0000002023077810 */ /* 0x001fd60007ffe0ff */
[----:B------:R-:W-:Y:S02]  /*d710*/  @!P0 LEA R9, R30, UR43, 0x1 ;  /* 0x0000002b1e098c11 */ /* 0x000fe4000f8e08ff */
[----:B------:R-:W-:-:S07]  /*d720*/  MOV R6, R14 ;  /* 0x0000000e00067202 */ /* 0x000fce0000000f00 */
[----:B------:R-:W-:Y:S05]  /*d730*/  WARPSYNC.COLLECTIVE R15, `(.L_x_115) ;  /* 0x000000000f087348 */ /* 0x000fea0003c00000 */
[----:B------:R0:W1:Y:S02]  /*d740*/  SHFL.IDX P6, R14, R13, R12, R11 ;  /* 0x0000000c0d0e7389 */ /* 0x00006400000c000b */
[----:B01----:R-:W-:Y:S01]  /*d750*/  ENDCOLLECTIVE ;  /* 0x000000000000791b */ /* 0x003fe20003800000 */
.L_x_115:
[----:B------:R-:W-:Y:S02]  /*d760*/  IMAD.MOV.U32 R13, RZ, RZ, R5 ;  /* 0x000000ffff0d7224 */ /* 0x000fe400078e0005 */
[----:B------:R-:W-:Y:S01]  /*d770*/  IMAD.MOV.U32 R12, RZ, RZ, 0x2 ;  /* 0x00000002ff0c7424 */ /* 0x000fe200078e00ff */
[----:B------:R-:W-:-:S13]  /*d780*/  @!P0 LEA R2, P2, R22, R14, 0x1 ;  /* 0x0000000e16028211 */ /* 0x000fda00078408ff */
[----:B------:R-:W-:Y:S05]  /*d790*/  WARPSYNC.COLLECTIVE R15, `(.L_x_116) ;  /* 0x000000000f087348 */ /* 0x000fea0003c00000 */
[----:B------:R0:W1:Y:S02]  /*d7a0*/  SHFL.IDX P6, R14, R13, R12, R11 ;  /* 0x0000000c0d0e7389 */ /* 0x00006400000c000b */
[----:B01----:R-:W-:Y:S01]  /*d7b0*/  ENDCOLLECTIVE ;  /* 0x000000000000791b */ /* 0x003fe20003800000 */
.L_x_116:
[----:B------:R-:W-:-:S05]  /*d7c0*/  @!P0 IMAD.X R3, RZ, RZ, R6, P2 ;  /* 0x000000ffff038224 */ /* 0x000fca00010e0606 */
[----:B------:R-:W-:Y:S01]  /*d7d0*/  @!PT LDS RZ, [RZ] ;  /* 0x00000000fffff984 */ /* 0x000fe20000000800 */
[----:B------:R-:W-:Y:S01]  /*d7e0*/  @!PT LDS RZ, [RZ] ;  /* 0x00000000fffff984 */ /* 0x000fe20000000800 */
[----:B------:R-:W-:Y:S01]  /*d7f0*/  @!PT LDS RZ, [RZ] ;  /* 0x00000000fffff984 */ /* 0x000fe20000000800 */
[----:B------:R0:W-:Y:S01]  /*d800*/  @!P0 LDGSTS.E.BYPASS.LTC128B.128 [R9+0x20c00], desc[UR36][R2.64], !P1 ;  /* 0x20c0000002098fae */ /* 0x0001e2000c901d64 */
[----:B------:R-:W-:Y:S01]  /*d810*/  ISETP.GE.AND P0, PT, R7, R0, PT ;  /* 0x000000000700720c */ /* 0x000fe20003f06270 */
[----:B------:R-:W-:-:S12]  /*d820*/  IMAD.MOV.U32 R13, RZ, RZ, R4 ;  /* 0x000000ffff0d7224 */ /* 0x000fd800078e0004 */
[----:B------:R-:W-:Y:S02]  /*d830*/  @!P0 LEA R7, R30, UR43, 0x1 ;  /* 0x0000002b1e078c11 */ /* 0x000fe4000f8e08ff */
[----:B0-----:R-:W-:-:S07]  /*d840*/  MOV R6, R14 ;  /* 0x0000000e00067202 */ /* 0x001fce0000000f00 */
[----:B------:R-:W-:Y:S05]  /*d850*/  WARPSYNC.COLLECTIVE R15, `(.L_x_117) ;  /* 0x000000000f087348 */ /* 0x000fea0003c00000 */
[----:B------:R0:W1:Y:S02]  /*d860*/  SHFL.IDX P6, R14, R13, R12, R11 ;  /* 0x0000000c0d0e7389 */ /* 0x00006400000c000b */
[----:B01----:R-:W-:Y:S01]  /*d870*/  ENDCOLLECTIVE ;  /* 0x000000000000791b */ /* 0x003fe20003800000 */
.L_x_117:
[----:B------:R-:W-:Y:S01]  /*d880*/  MOV R13, R5 ;  /* 0x00000005000d7202 */ /* 0x000fe20000000f00 */
[----:B------:R-:W-:Y:S01]  /*d890*/  IMAD.MOV.U32 R12, RZ, RZ, 0x3 ;  /* 0x00000003ff0c7424 */ /* 0x000fe200078e00ff */
[----:B------:R-:W-:-:S13]  /*d8a0*/  @!P0 LEA R2, P2, R22, R14, 0x1 ;  /* 0x0000000e16028211 */ /* 0x000fda00078408ff */
[----:B------:R-:W-:Y:S05]  /*d8b0*/  WARPSYNC.COLLECTIVE R15, `(.L_x_118) ;  /* 0x000000000f087348 */ /* 0x000fea0003c00000 */
[----:B------:R0:W1:Y:S02]  /*d8c0*/  SHFL.IDX P6, R14, R13, R12, R11 ;  /* 0x0000000c0d0e7389 */ /* 0x00006400000c000b */
[----:B01----:R-:W-:Y:S01]  /*d8d0*/  ENDCOLLECTIVE ;  /* 0x000000000000791b */ /* 0x003fe20003800000 */
.L_x_118:
[----:B------:R-:W-:-:S05]  /*d8e0*/  @!P0 IMAD.X R3, RZ, RZ, R6, P2 ;  /* 0x000000ffff038224 */ /* 0x000fca00010e0606 */
[----:B------:R-:W-:Y:S01]  /*d8f0*/  @!PT LDS RZ, [RZ] ;  /* 0x00000000fffff984 */ /* 0x000fe20000000800 */
[----:B------:R-:W-:Y:S01]  /*d900*/  @!PT LDS RZ, [RZ] ;  /* 0x00000000fffff984 */ /* 0x000fe20000000800 */
[----:B------:R-:W-:Y:S01]  /*d910*/  @!PT LDS RZ, [RZ] ;  /* 0x00000000fffff984 */ /* 0x000fe20000000800 */
[----:B------:R0:W-:Y:S01]  /*d920*/  @!P0 LDGSTS.E.BYPASS.LTC128B.128 [R7+0x21400], desc[UR36][R2.64], !P1 ;  /* 0x2140000002078fae */ /* 0x0001e2000c901d64 */
[----:B------:R-:W-:Y:S01]  /*d930*/  MOV R13, R4 ;  /* 0x00000004000d7202 */ /* 0x000fe20000000f00 */
[----:B------:R-:W-:-:S07]  /*d940*/  IMAD.MOV.U32 R6, RZ, RZ, R14 ;  /* 0x000000ffff067224 */ /* 0x000fce00078e000e */
[----:B0-----:R-:W-:Y:S05]  /*d950*/  WARPSYNC.COLLECTIVE R15, `(.L_x_119) ;  /* 0x000000000f087348 */ /* 0x001fea0003c00000 */
[----:B------:R1:W2:Y:S02]  /*d960*/  SHFL.IDX P6, R14, R13, R12, R11 ;  /* 0x0000000c0d0e7389 */ /* 0x0002a400000c000b */
[----:B012---:R-:W-:Y:S01]  /*d970*/  ENDCOLLECTIVE ;  /* 0x000000000000791b */ /* 0x007fe20003800000 */
.L_x_119:
[----:B------:R-:W-:Y:S05]  /*d980*/  BRA `(.L_x_120) ;  /* 0xffffffd400c47947 */ /* 0x000fea000383ffff */
.L_x_65:
[----:B0-----:R-:W-:-:S04]  /*d990*/  IMAD.U32 R3, RZ, RZ, UR43 ;  /* 0x0000002bff037e24 */ /* 0x001fc8000f8e00ff */
[----:B------:R0:W1:Y:S03]  /*d9a0*/  SYNCS.PHASECHK.TRANS64.TRYWAIT P0, [R3+URZ+0x28c20], R0 ;  /* 0x028c2000030075a7 */ /* 0x000066000800017f */
[----:B-1----:R-:W-:Y:S05]  /*d9b0*/  @!P0 NANOSLEEP.SYNCS 0x989680 ;  /* 0x009896800000895d */ /* 0x002fea0003900000 */
[----:B------:R-:W1:Y:S02]  /*d9c0*/  @!P0 SYNCS.PHASECHK.TRANS64 P0, [R3+URZ+0x28c20], R0 ;  /* 0x028c2000030085a7 */ /* 0x000e64000800007f */
[----:B-1----:R-:W-:Y:S05]  /*d9d0*/  @!P0 BRA `(.L_x_65) ;  /* 0xfffffffc00ec8947 */ /* 0x002fea000383ffff */
[----:B------:R-:W-:Y:S05]  /*d9e0*/  BRA `(.L_x_121) ;  /* 0xffffffd400f47947 */ /* 0x000fea000383ffff */
.L_x_67:
[----:B0-----:R-:W-:-:S04]  /*d9f0*/  IMAD.U32 R3, RZ, RZ, UR43 ;  /* 0x0000002bff037e24 */ /* 0x001fc8000f8e00ff */
[----:B------:R0:W1:Y:S03]  /*da00*/  SYNCS.PHASECHK.TRANS64.TRYWAIT P0, [R3+URZ+0x28c60], R0 ;  /* 0x028c6000030075a7 */ /* 0x000066000800017f */
[----:B-1----:R-:W-:Y:S05]  /*da10*/  @!P0 NANOSLEEP.SYNCS 0x989680 ;  /* 0x009896800000895d */ /* 0x002fea0003900000 */
[----:B------:R-:W1:Y:S02]  /*da20*/  @!P0 SYNCS.PHASECHK.TRANS64 P0, [R3+URZ+0x28c60], R0 ;  /* 0x028c6000030085a7 */ /* 0x000e64000800007f */
[----:B-1----:R-:W-:Y:S05]  /*da30*/  @!P0 BRA `(.L_x_67) ;  /* 0xfffffffc00ec8947 */ /* 0x002fea000383ffff */
[----:B------:R-:W-:Y:S05]  /*da40*/  BRA `(.L_x_122) ;  /* 0xffffffd400f07947 */ /* 0x000fea000383ffff */
.L_x_68:
[----:B------:R-:W-:Y:S01]  /*da50*/  BSSY B0, `(.L_x_123) ;  /* 0x0000008000007945 */ /* 0x000fe20003800000 */
[----:B------:R-:W-:Y:S01]  /*da60*/  MOV R13, R6 ;  /* 0x00000006000d7202 */ /* 0x000fe20000000f00 */
[----:B------:R-:W-:Y:S01]  /*da70*/  IMAD.MOV.U32 R12, RZ, RZ, RZ ;  /* 0x000000ffff0c7224 */ /* 0x000fe200078e00ff */
[----:B------:R-:W-:Y:S01]  /*da80*/  MOV R15, 0xffffffff ;  /* 0xffffffff000f7802 */ /* 0x000fe20000000f00 */
[----:B------:R-:W-:-:S07]  /*da90*/  IMAD.MOV.U32 R11, RZ, RZ, 0x181f ;  /* 0x0000181fff0b7424 */ /* 0x000fce00078e00ff */
[----:B------:R-:W-:Y:S05]  /*daa0*/  WARPSYNC.COLLECTIVE R15, `(.L_x_124) ;  /* 0x000000000f087348 */ /* 0x000fea0003c00000 */
[----:B------:R0:W1:Y:S02]  /*dab0*/  SHFL.IDX P6, R14, R13, R12, R11 ;  /* 0x0000000c0d0e7389 */ /* 0x00006400000c000b */
[----:B01----:R-:W-:Y:S01]  /*dac0*/  ENDCOLLECTIVE ;  /* 0x000000000000791b */ /* 0x003fe20003800000 */
.L_x_124:
[----:B------:R-:W-:Y:S05]  /*dad0*/  BSYNC B0 ;  /* 0x0000000000007941 */ /* 0x000fea0003800000 */
.L_x_123:
[----:B------:R-:W-:Y:S01]  /*dae0*/  IMAD.MOV.U32 R13, RZ, RZ, R0 ;  /* 0x000000ffff0d7224 */ /* 0x000fe200078e0000 */
[----:B------:R-:W-:Y:S01]  /*daf0*/  MOV R12, RZ ;  /* 0x000000ff000c7202 */ /* 0x000fe20000000f00 */
[----:B------:R-:W-:Y:S01]  /*db00*/  IMAD.MOV.U32 R11, RZ, RZ, 0x181f ;  /* 0x0000181fff0b7424 */ /* 0x000fe200078e00ff */
[----:B------:R-:W-:Y:S01]  /*db10*/  SHF.L.U32 R8, R22, 0x1, RZ ;  /* 0x0000000116087819 */ /* 0x000fe200000006ff */
[----:B------:R-:W-:Y:S01]  /*db20*/  IMAD.MOV.U32 R15, RZ, RZ, -0x1 ;  /* 0xffffffffff0f7424 */ /* 0x000fe200078e00ff */
[----:B------:R-:W-:Y:S01]  /*db30*/  LOP3.LUT R4, R17, 0x1, RZ, 0xc0, !PT ;  /* 0x0000000111047812 */ /* 0x000fe200078ec0ff */
[----:B------:R-:W-:Y:S01]  /*db40*/  IMAD.MOV.U32 R3, RZ, RZ, R14 ;  /* 0x000000ffff037224 */ /* 0x000fe200078e000e */
[----:B------:R-:W-:-:S07]  /*db50*/  LEA R7, R30, UR43, 0x1 ;  /* 0x0000002b1e077c11 */ /* 0x000fce000f8e08ff */
[----:B------:R-:W-:Y:S05]  /*db60*/  WARPSYNC.COLLECTIVE R15, `(.L_x_125) ;  /* 0x000000000f087348 */ /* 0x000fea0003c00000 */
[----:B------:R0:W1:Y:S02]  /*db70*/  SHFL.IDX P6, R14, R13, R12, R11 ;  /* 0x0000000c0d0e7389 */ /* 0x00006400000c000b */
[----:B01----:R-:W-:Y:S01]  /*db80*/  ENDCOLLECTIVE ;  /* 0x000000000000791b */ /* 0x003fe20003800000 */
.L_x_125:
[----:B------:R-:W-:Y:S02]  /*db90*/  ISETP.NE.U32.AND P1, PT, R4, 0x1, PT ;  /* 0x000000010400780c */ /* 0x000fe40003f25070 */
[C---:B------:R-:W-:Y:S02]  /*dba0*/  LOP3.LUT P5, RZ, R17.reuse, 0x2, RZ, 0xc0, !PT ;  /* 0x0000000211ff7812 */ /* 0x040fe400078ac0ff */
[C---:B------:R-:W-:Y:S02]  /*dbb0*/  LOP3.LUT P4, RZ, R17.reuse, 0x4, RZ, 0xc0, !PT ;  /* 0x0000000411ff7812 */ /* 0x040fe4000788c0ff */
[C---:B------:R-:W-:Y:S02]  /*dbc0*/  LOP3.LUT P3, RZ, R17.reuse, 0x8, RZ, 0xc0, !PT ;  /* 0x0000000811ff7812 */ /* 0x040fe4000786c0ff */
[----:B------:R-:W-:Y:S02]  /*dbd0*/  LOP3.LUT P2, RZ, R17, 0x10, RZ, 0xc0, !PT ;  /* 0x0000001011ff7812 */ /* 0x000fe4000784c0ff */
[----:B------:R-:W-:-:S02]  /*dbe0*/  LOP3.LUT R16, R16, 0xfffffeff, RZ, 0xc0, !PT ;  /* 0xfffffeff10107812 */ /* 0x000fc400078ec0ff */
[----:B------:R-:W-:Y:S01]  /*dbf0*/  PRMT R4, R17, 0x8880, RZ ;  /* 0x0000888011047816 */ /* 0x000fe200000000ff */
[----:B------:R-:W-:Y:S01]  /*dc00*/  IMAD.MOV.U32 R13, RZ, RZ, R6 ;  /* 0x000000ffff0d7224 */ /* 0x000fe200078e0006 */
[----:B------:R-:W-:Y:S02]  /*dc10*/  @P1 LOP3.LUT R16, R16, 0x100, RZ, 0xfc, !PT ;  /* 0x0000010010101812 */ /* 0x000fe400078efcff */
[----:B------:R-:W-:Y:S02]  /*dc20*/  MOV R12, 0x1 ;  /* 0x00000001000c7802 */ /* 0x000fe40000000f00 */
[----:B------:R-:W-:Y:S02]  /*dc30*/  LOP3.LUT R16, R16, 0xfffffdff, RZ, 0xc0, !PT ;  /* 0xfffffdff10107812 */ /* 0x000fe400078ec0ff */
[----:B------:R-:W-:-:S05]  /*dc40*/  IADD3 R2, P0, R14, R8, RZ ;  /* 0x000000080e027210 */ /* 0x000fca0007f1e0ff */
[----:B------:R-:W-:Y:S01]  /*dc50*/  IMAD.X R3, RZ, RZ, R3, P0 ;  /* 0x000000ffff037224 */ /* 0x000fe200000e0603 */
[----:B------:R-:W-:Y:S02]  /*dc60*/  ISETP.LT.OR P0, PT, R18, 0x1, P1 ;  /* 0x000000011200780c */ /* 0x000fe40000f01670 */
[----:B------:R-:W-:-:S11]  /*dc70*/  LOP3.LUT P1, RZ, R17, 0x20, RZ, 0xc0, !PT ;  /* 0x0000002011ff7812 */ /* 0x000fd6000782c0ff */
[----:B------:R-:W-:Y:S01]  /*dc80*/  @!PT LDS RZ, [RZ] ;  /* 0x00000000fffff984 */ /* 0x000fe20000000800 */
[----:B------:R-:W-:Y:S01]  /*dc90*/  @!PT LDS RZ, [RZ] ;  /* 0x00000000fffff984 */ /* 0x000fe20000000800 */
[----:B------:R-:W-:Y:S01]  /*dca0*/  @!PT LDS RZ, [RZ] ;  /* 0x00000000fffff984 */ /* 0x000fe20000000800 */
        /* <DEDUP_REMOVED lines=12> */
[----:B------:R-:W-:-:S13]  /*dd70*/  ISETP.LT.OR P6, PT, R18, 0x1, !P0 ;  /* 0x000000011200780c */ /* 0x000fda00047c1670 */
[----:B------:R0:W-:Y:S01]  /*dd80*/  LDGSTS.E.BYPASS.LTC128B.128 [R7+0xc400], desc[UR36][R2.64+0x300], !P6 ;  /* 0x0c40030002077fae */ /* 0x0001e2000f101d64 */
[----:B------:R-:W-:Y:S01]  /*dd90*/  ISETP.GT.AND P6, PT, R4, -0x1, PT ;  /* 0xffffffff0400780c */ /* 0x000fe20003fc4270 */
[----:B------:R-:W-:-:S12]  /*dda0*/  IMAD.MOV.U32 R4, RZ, RZ, RZ ;  /* 0x000000ffff047224 */ /* 0x000fd800078e00ff */
[----:B------:R-:W-:Y:S02]  /*ddb0*/  @P6 LOP3.LUT R16, R16, 0x200, RZ, 0xfc, !PT ;  /* 0x0000020010106812 */ /* 0x000fe400078efcff */
[----:B------:R-:W-:-:S13]  /*ddc0*/  ISETP.LT.OR P6, PT, R18, 0x1, P6 ;  /* 0x000000011200780c */ /* 0x000fda00037c1670 */
[----:B------:R0:W-:Y:S02]  /*ddd0*/  LDGSTS.E.BYPASS.LTC128B.128 [R7+0xe400], desc[UR36][R2.64+0x380], !P6 ;  /* 0x0e40038002077fae */ /* 0x0001e4000f101d64 */
[----:B0-----:R-:W-:Y:S05]  /*dde0*/  WARPSYNC.COLLECTIVE R15, `(.L_x_126) ;  /* 0x000000000f087348 */ /* 0x001fea0003c00000 */
[----:B------:R1:W2:Y:S02]  /*ddf0*/  SHFL.IDX P6, R14, R13, R12, R11 ;  /* 0x0000000c0d0e7389 */ /* 0x0002a400000c000b */
[----:B012---:R-:W-:Y:S01]  /*de00*/  ENDCOLLECTIVE ;  /* 0x000000000000791b */ /* 0x007fe20003800000 */
.L_x_126:
[----:B------:R-:W-:Y:S02]  /*de10*/  IMAD.MOV.U32 R13, RZ, RZ, R0 ;  /* 0x000000ffff0d7224 */ /* 0x000fe400078e0000 */
[----:B------:R-:W-:-:S07]  /*de20*/  IMAD.MOV.U32 R5, RZ, RZ, R14 ;  /* 0x000000ffff057224 */ /* 0x000fce00078e000e */
[----:B------:R-:W-:Y:S05]  /*de30*/  WARPSYNC.COLLECTIVE R15, `(.L_x_127) ;  /* 0x000000000f087348 */ /* 0x000fea0003c00000 */
[----:B------:R0:W1:Y:S02]  /*de40*/  SHFL.IDX P6, R14, R13, R12, R11 ;  /* 0x0000000c0d0e7389 */ /* 0x00006400000c000b */
[----:B01----:R-:W-:Y:S01]  /*de50*/  ENDCOLLECTIVE ;  /* 0x000000000000791b */ /* 0x003fe20003800000 */
.L_x_127:
[----:B------:R-:W-:Y:S02]  /*de60*/  IMAD.MOV.U32 R13, RZ, RZ, R6 ;  /* 0x000000ffff0d7224 */ /* 0x000fe400078e0006 */
[----:B------:R-:W-:Y:S01]  /*de70*/  IMAD.MOV.U32 R12, RZ, RZ, 0x2 ;  /* 0x00000002ff0c7424 */ /* 0x000fe200078e00ff */
[----:B------:R-:W-:-:S04]  /*de80*/  IADD3 R2, P6, R14, R8, RZ ;  /* 0x000000080e027210 */ /* 0x000fc80007fde0ff */
[----:B------:R-:W-:Y:S02]  /*de90*/  IADD3.X R3, RZ, R5, RZ, P6, !PT ;  /* 0x00000005ff037210 */ /* 0x000fe400037fe4ff */
[----:B------:R-:W-:-:S04]  /*dea0*/  LOP3.LUT P6, RZ, R16, 0x100, RZ, 0xc0, !PT ;  /* 0x0000010010ff7812 */ /* 0x000fc800078cc0ff */
[----:B------:R-:W-:-:S13]  /*deb0*/  ISETP.LT.OR P6, PT, R18, 0x11, P6 ;  /* 0x000000111200780c */ /* 0x000fda00037c1670 */
        /* <DEDUP_REMOVED lines=18> */
[----:B------:R0:W-:Y:S02]  /*dfe0*/  LDGSTS.E.BYPASS.LTC128B.128 [R7+0xec00], desc[UR36][R2.64+0x380], !P6 ;  /* 0x0ec0038002077fae */ /* 0x0001e4000f101d64 */
[----:B0-----:R-:W-:Y:S05]  /*dff0*/  WARPSYNC.COLLECTIVE R15, `(.L_x_128) ;  /* 0x000000000f087348 */ /* 0x001fea0003c00000 */
[----:B------:R1:W2:Y:S02]  /*e000*/  SHFL.IDX P6, R14, R13, R12, R11 ;  /* 0x0000000c0d0e7389 */ /* 0x0002a400000c000b */
[----:B012---:R-:W-:Y:S01]  /*e010*/  ENDCOLLECTIVE ;  /* 0x000000000000791b */ /* 0x007fe20003800000 */
.L_x_128:
[----:B------:R-:W-:Y:S01]  /*e020*/  IMAD.MOV.U32 R13, RZ, RZ, R0 ;  /* 0x000000ffff0d7224 */ /* 0x000fe200078e0000 */
[----:B------:R-:W-:-:S07]  /*e030*/  MOV R9, R14 ;  /* 0x0000000e00097202 */ /* 0x000fce0000000f00 */
[----:B------:R-:W-:Y:S05]  /*e040*/  WARPSYNC.COLLECTIVE R15, `(.L_x_129) ;  /* 0x000000000f087348 */ /* 0x000fea0003c00000 */
[----:B------:R0:W1:Y:S02]  /*e050*/  SHFL.IDX P6, R14, R13, R12, R11 ;  /* 0x0000000c0d0e7389 */ /* 0x00006400000c000b */
[----:B01----:R-:W-:Y:S01]  /*e060*/  ENDCOLLECTIVE ;  /* 0x000000000000791b */ /* 0x003fe20003800000 */
.L_x_129:
[----:B------:R-:W-:Y:S01]  /*e070*/  MOV R13, R6 ;  /* 0x00000006000d7202 */ /* 0x000fe20000000f00 */
[----:B------:R-:W-:Y:S01]  /*e080*/  IMAD.MOV.U32 R12, RZ, RZ, 0x3 ;  /* 0x00000003ff0c7424 */ /* 0x000fe200078e00ff */
[----:B------:R-:W-:-:S05]  /*e090*/  IADD3 R2, P6, R14, R8, RZ ;  /* 0x000000080e027210 */ /* 0x000fca0007fde0ff */
[----:B------:R-:W-:Y:S01]  /*e0a0*/  IMAD.X R3, RZ, RZ, R9, P6 ;  /* 0x000000ffff037224 */ /* 0x000fe200030e0609 */
        /* <DEDUP_REMOVED lines=24> */
.L_x_130:
[----:B------:R-:W-:Y:S01]  /*e230*/  MOV R13, R0 ;  /* 0x00000000000d7202 */ /* 0x000fe20000000f00 */
[----:B------:R-:W-:-:S07]  /*e240*/  IMAD.MOV.U32 R6, RZ, RZ, R14 ;  /* 0x000000ffff067224 */ /* 0x000fce00078e000e */
[----:B------:R-:W-:Y:S05]  /*e250*/  WARPSYNC.COLLECTIVE R15, `(.L_x_131) ;  /* 0x000000000f087348 */ /* 0x000fea0003c00000 */
[----:B------:R0:W1:Y:S02]  /*e260*/  SHFL.IDX P6, R14, R13, R12, R11 ;  /* 0x0000000c0d0e7389 */ /* 0x00006400000c000b */
[----:B01----:R-:W-:Y:S01]  /*e270*/  ENDCOLLECTIVE ;  /* 0x000000000000791b */ /* 0x003fe20003800000 */
.L_x_131:
[----:B------:R-:W-:Y:S05]  /*e280*/  BRA `(.L_x_132) ;  /* 0xffffffd400847947 */ /* 0x000fea000383ffff */
.L_x_75:
[----:B-1----:R1:W2:Y:S02]  /*e290*/  SYNCS.PHASECHK.TRANS64.TRYWAIT P0, [R10+URZ+0x28c40], R20 ;  /* 0x028c40140a0075a7 */ /* 0x0022a4000800017f */
[----:B--2---:R-:W-:Y:S05]  /*e2a0*/  @!P0 NANOSLEEP.SYNCS 0x989680 ;  /* 0x009896800000895d */ /* 0x004fea0003900000 */
[----:B------:R-:W2:Y:S02]  /*e2b0*/  @!P0 SYNCS.PHASECHK.TRANS64 P0, [R10+URZ+0x28c40], R20 ;  /* 0x028c40140a0085a7 */ /* 0x000ea4000800007f */
[----:B--2---:R-:W-:Y:S05]  /*e2c0*/  @!P0 BRA `(.L_x_75) ;  /* 0xfffffffc00f08947 */ /* 0x004fea000383ffff */
[----:B------:R-:W-:Y:S05]  /*e2d0*/  BRA `(.L_x_133) ;  /* 0xffffffd800bc7947 */ /* 0x000fea000383ffff */
.L_x_76:
[----:B------:R-:W-:Y:S01]  /*e2e0*/  BSSY B1, `(.L_x_134) ;  /* 0x0000008000017945 */ /* 0x000fe20003800000 */
[----:B------:R-:W-:Y:S01]  /*e2f0*/  IMAD.MOV.U32 R13, RZ, RZ, R29 ;  /* 0x000000ffff0d7224 */ /* 0x000fe200078e001d */
[----:B------:R-:W-:Y:S01]  /*e300*/  MOV R12, RZ ;  /* 0x000000ff000c7202 */ /* 0x000fe20000000f00 */
[----:B------:R-:W-:Y:S02]  /*e310*/  IMAD.MOV.U32 R11, RZ, RZ, 0x181f ;  /* 0x0000181fff0b7424 */ /* 0x000fe400078e00ff */
[----:B------:R-:W-:-:S07]  /*e320*/  IMAD.MOV.U32 R15, RZ, RZ, -0x1 ;  /* 0xffffffffff0f7424 */ /* 0x000fce00078e00ff */
[----:B-1----:R-:W-:Y:S05]  /*e330*/  WARPSYNC.COLLECTIVE R15, `(.L_x_135) ;  /* 0x000000000f087348 */ /* 0x002fea0003c00000 */
[----:B------:R0:W2:Y:S02]  /*e340*/  SHFL.IDX P6, R14, R13, R12, R11 ;  /* 0x0000000c0d0e7389 */ /* 0x0000a400000c000b */
[----:B012---:R-:W-:Y:S01]  /*e350*/  ENDCOLLECTIVE ;  /* 0x000000000000791b */ /* 0x007fe20003800000 */
.L_x_135:
[----:B------:R-:W-:Y:S05]  /*e360*/  BSYNC B1 ;  /* 0x0000000000017941 */ /* 0x000fea0003800000 */
.L_x_134:
[----:B------:R-:W-:Y:S01]  /*e370*/  IMAD.MOV.U32 R13, RZ, RZ, R26 ;  /* 0x000000ffff0d7224 */ /* 0x000fe200078e001a */
[----:B------:R-:W-:Y:S01]  /*e380*/  MOV R11, 0x181f ;  /* 0x0000181f000b7802 */ /* 0x000fe20000000f00 */
[----:B------:R-:W-:Y:S01]  /*e390*/  IMAD.MOV.U32 R12, RZ, RZ, RZ ;  /* 0x000000ffff0c7224 */ /* 0x000fe200078e00ff */
[----:B------:R-:W-:Y:S01]  /*e3a0*/  MOV R3, R14 ;  /* 0x0000000e00037202 */ /* 0x000fe20000000f00 */
[----:B------:R-:W-:Y:S01]  /*e3b0*/  IMAD.MOV.U32 R15, RZ, RZ, -0x1 ;  /* 0xffffffffff0f7424 */ /* 0x000fe200078e00ff */
[----:B------:R-:W-:-:S07]  /*e3c0*/  LEA R27, R17, UR43, 0x1 ;  /* 0x0000002b111b7c11 */ /* 0x000fce000f8e08ff */
[----:B------:R-:W-:Y:S05]  /*e3d0*/  WARPSYNC.COLLECTIVE R15, `(.L_x_136) ;  /* 0x000000000f087348 */ /* 0x000fea0003c00000 */
[----:B------:R0:W1:Y:S02]  /*e3e0*/  SHFL.IDX P6, R14, R13, R12, R11 ;  /* 0x0000000c0d0e7389 */ /* 0x00006400000c000b */
[----:B01----:R-:W-:Y:S01]  /*e3f0*/  ENDCOLLECTIVE ;  /* 0x000000000000791b */ /* 0x003fe20003800000 */
.L_x_136:
[----:B------:R-:W-:Y:S01]  /*e400*/  MOV R13, R29 ;  /* 0x0000001d000d7202 */ /* 0x000fe20000000f00 */
[----:B------:R-:W-:Y:S01]  /*e410*/  IMAD.MOV.U32 R12, RZ, RZ, 0x1 ;  /* 0x00000001ff0c7424 */ /* 0x000fe200078e00ff */
[----:B------:R-:W-:-:S13]  /*e420*/  IADD3 R2, P0, R14, R8, RZ ;  /* 0x000000080e027210 */ /* 0x000fda0007f1e0ff */
[----:B------:R-:W-:Y:S05]  /*e430*/  WARPSYNC.COLLECTIVE R15, `(.L_x_137) ;  /* 0x000000000f087348 */ /* 0x000fea0003c00000 */
[----:B------:R0:W1:Y:S02]  /*e440*/  SHFL.IDX P6, R14, R13, R12, R11 ;  /* 0x0000000c0d0e7389 */ /* 0x00006400000c000b */
[----:B01----:R-:W-:Y:S01]  /*e450*/  ENDCOLLECTIVE ;  /* 0x000000000000791b */ /* 0x003fe20003800000 */
.L_x_137:
[----:B------:R-:W-:-:S05]  /*e460*/  IMAD.X R3, RZ, RZ, R3, P0 ;  /* 0x000000ffff037224 */ /* 0x000fca00000e0603 */
[----:B------:R-:W-:Y:S01]  /*e470*/  @!PT LDS RZ, [RZ] ;  /* 0x00000000fffff984 */ /* 0x000fe20000000800 */
[----:B------:R-:W-:Y:S01]  /*e480*/  @!PT LDS RZ, [RZ] ;  /* 0x00000000fffff984 */ /* 0x000fe20000000800 */
[----:B------:R-:W-:Y:S01]  /*e490*/  @!PT LDS RZ, [RZ] ;  /* 0x00000000fffff984 */ /* 0x000fe20000000800 */
[----:B------:R0:W-:Y:S01]  /*e4a0*/  LDGSTS.E.BYPASS.LTC128B.128 [R27+0x22400], desc[UR36][R2.64], !P1 ;  /* 0x22400000021b7fae */ /* 0x0001e2000c901d64 */
[----:B------:R-:W-:Y:S01]  /*e4b0*/  MOV R13, R26 ;  /* 0x0000001a000d7202 */ /* 0x000fe20000000f00 */
[----:B0-----:R-:W-:-:S07]  /*e4c0*/  IMAD.MOV.U32 R3, RZ, RZ, R14 ;  /* 0x000000ffff037224 */ /* 0x001fce00078e000e */
[----:B------:R-:W-:Y:S05]  /*e4d0*/  WARPSYNC.COLLECTIVE R15, `(.L_x_138) ;  /* 0x000000000f087348 */ /* 0x000fea0003c00000 */
[----:B------:R0:W1:Y:S02]  /*e4e0*/  SHFL.IDX P6, R14, R13, R12, R11 ;  /* 0x0000000c0d0e7389 */ /* 0x00006400000c000b */
[----:B01----:R-:W-:Y:S01]  /*e4f0*/  ENDCOLLECTIVE ;  /* 0x000000000000791b */ /* 0x003fe20003800000 */
.L_x_138:
[----:B------:R-:W-:Y:S01]  /*e500*/  IMAD.MOV.U32 R13, RZ, RZ, R29 ;  /* 0x000000ffff0d7224 */ /* 0x000fe200078e001d */
[----:B------:R-:W-:Y:S02]  /*e510*/  MOV R12, 0x2 ;  /* 0x00000002000c7802 */ /* 0x000fe40000000f00 */
[----:B------:R-:W-:-:S13]  /*e520*/  IADD3 R2, P0, R14, R8, RZ ;  /* 0x000000080e027210 */ /* 0x000fda0007f1e0ff */
[----:B------:R-:W-:Y:S05]  /*e530*/  WARPSYNC.COLLECTIVE R15, `(.L_x_139) ;  /* 0x000000000f087348 */ /* 0x000fea0003c00000 */
[----:B------:R0:W1:Y:S02]  /*e540*/  SHFL.IDX P6, R14, R13, R12, R11 ;  /* 0x0000000c0d0e7389 */ /* 0x00006400000c000b */
[----:B01----:R-:W-:Y:S01]  /*e550*/  ENDCOLLECTIVE ;  /* 0x000000000000791b */ /* 0x003fe20003800000 */
.L_x_139:
[----:B------:R-:W-:-:S05]  /*e560*/  IMAD.X R3, RZ, RZ, R3, P0 ;  /* 0x000000ffff037224 */ /* 0x000fca00000e0603 */
[----:B------:R-:W-:Y:S01]  /*e570*/  @!PT LDS RZ, [RZ] ;  /* 0x00000000fffff984 */ /* 0x000fe20000000800 */
[----:B------:R-:W-:Y:S01]  /*e580*/  @!PT LDS RZ, [RZ] ;  /* 0x00000000fffff984 */ /* 0x000fe20000000800 */
[----:B------:R-:W-:Y:S01]  /*e590*/  @!PT LDS RZ, [RZ] ;  /* 0x00000000fffff984 */ /* 0x000fe20000000800 */
[----:B------:R0:W-:Y:S01]  /*e5a0*/  LDGSTS.E.BYPASS.LTC128B.128 [R27+0x22c00], desc[UR36][R2.64], !P1 ;  /* 0x22c00000021b7fae */ /* 0x0001e2000c901d64 */
[----:B------:R-:W-:Y:S02]  /*e5b0*/  IMAD.MOV.U32 R13, RZ, RZ, R26 ;  /* 0x000000ffff0d7224 */ /* 0x000fe400078e001a */
[----:B0-----:R-:W-:-:S07]  /*e5c0*/  IMAD.MOV.U32 R3, RZ, RZ, R14 ;  /* 0x000000ffff037224 */ /* 0x001fce00078e000e */
[----:B------:R-:W-:Y:S05]  /*e5d0*/  WARPSYNC.COLLECTIVE R15, `(.L_x_140) ;  /* 0x000000000f087348 */ /* 0x000fea0003c00000 */
[----:B------:R0:W1:Y:S02]  /*e5e0*/  SHFL.IDX P6, R14, R13, R12, R11 ;  /* 0x0000000c0d0e7389 */ /* 0x00006400000c000b */
[----:B01----:R-:W-:Y:S01]  /*e5f0*/  ENDCOLLECTIVE ;  /* 0x000000000000791b */ /* 0x003fe20003800000 */
.L_x_140:
[----:B------:R-:W-:Y:S02]  /*e600*/  IMAD.MOV.U32 R13, RZ, RZ, R29 ;  /* 0x000000ffff0d7224 */ /* 0x000fe400078e001d */
[----:B------:R-:W-:Y:S01]  /*e610*/  IMAD.MOV.U32 R12, RZ, RZ, 0x3 ;  /* 0x00000003ff0c7424 */ /* 0x000fe200078e00ff */
[----:B------:R-:W-:-:S13]  /*e620*/  IADD3 R2, P0, R14, R8, RZ ;  /* 0x000000080e027210 */ /* 0x000fda0007f1e0ff */
[----:B------:R-:W-:Y:S05]  /*e630*/  WARPSYNC.COLLECTIVE R15, `(.L_x_141) ;  /* 0x000000000f087348 */ /* 0x000fea0003c00000 */
[----:B------:R0:W1:Y:S02]  /*e640*/  SHFL.IDX P6, R14, R13, R12, R11 ;  /* 0x0000000c0d0e7389 */ /* 0x00006400000c000b */
[----:B01----:R-:W-:Y:S01]  /*e650*/  ENDCOLLECTIVE ;  /* 0x000000000000791b */ /* 0x003fe20003800000 */
.L_x_141:
[----:B------:R-:W-:-:S05]  /*e660*/  IADD3.X R3, RZ, R3, RZ, P0, !PT ;  /* 0x00000003ff037210 */ /* 0x000fca00007fe4ff */
[----:B------:R-:W-:Y:S01]  /*e670*/  @!PT LDS RZ, [RZ] ;  /* 0x00000000fffff984 */ /* 0x000fe20000000800 */
[----:B------:R-:W-:Y:S01]  /*e680*/  @!PT LDS RZ, [RZ] ;  /* 0x00000000fffff984 */ /* 0x000fe20000000800 */
[----:B------:R-:W-:Y:S01]  /*e690*/  @!PT LDS RZ, [RZ] ;  /* 0x00000000fffff984 */ /* 0x000fe20000000800 */
[----:B------:R0:W-:Y:S01]  /*e6a0*/  LDGSTS.E.BYPASS.LTC128B.128 [R27+0x23400], desc[UR36][R2.64], !P1 ;  /* 0x23400000021b7fae */ /* 0x0001e2000c901d64 */
[----:B------:R-:W-:Y:S01]  /*e6b0*/  IMAD.MOV.U32 R13, RZ, RZ, R26 ;  /* 0x000000ffff0d7224 */ /* 0x000fe200078e001a */
[----:B------:R-:W-:-:S07]  /*e6c0*/  MOV R34, R14 ;  /* 0x0000000e00227202 */ /* 0x000fce0000000f00 */
[----:B0-----:R-:W-:Y:S05]  /*e6d0*/  WARPSYNC.COLLECTIVE R15, `(.L_x_142) ;  /* 0x000000000f087348 */ /* 0x001fea0003c00000 */
[----:B------:R1:W2:Y:S02]  /*e6e0*/  SHFL.IDX P6, R14, R13, R12, R11 ;  /* 0x0000000c0d0e7389 */ /* 0x0002a400000c000b */
[----:B012---:R-:W-:Y:S01]  /*e6f0*/  ENDCOLLECTIVE ;  /* 0x000000000000791b */ /* 0x007fe20003800000 */
.L_x_142:
[----:B------:R-:W-:Y:S05]  /*e700*/  BRA `(.L_x_143) ;  /* 0xffffffd800707947 */ /* 0x000fea000383ffff */
.L_x_81:
[----:B---3--:R3:W4:Y:S02]  /*e710*/  SYNCS.PHASECHK.TRANS64.TRYWAIT P0, [R10+URZ+0x28c60], R20 ;  /* 0x028c60140a0075a7 */ /* 0x008724000800017f */
[----:B----4-:R-:W-:Y:S05]  /*e720*/  @!P0 NANOSLEEP.SYNCS 0x989680 ;  /* 0x009896800000895d */ /* 0x010fea0003900000 */
[----:B------:R-:W4:Y:S02]  /*e730*/  @!P0 SYNCS.PHASECHK.TRANS64 P0, [R10+URZ+0x28c60], R20 ;  /* 0x028c60140a0085a7 */ /* 0x000f24000800007f */
[----:B----4-:R-:W-:Y:S05]  /*e740*/  @!P0 BRA `(.L_x_81) ;  /* 0xfffffffc00f08947 */ /* 0x010fea000383ffff */
[----:B------:R-:W-:Y:S05]  /*e750*/  BRA `(.L_x_144) ;  /* 0xffffffd800bc7947 */ /* 0x000fea000383ffff */
.L_x_82:
[----:B------:R-:W-:Y:S01]  /*e760*/  BSSY B1, `(.L_x_145) ;  /* 0x0000008000017945 */ /* 0x000fe20003800000 */
[----:B------:R-:W-:Y:S01]  /*e770*/  IMAD.MOV.U32 R13, RZ, RZ, R19 ;  /* 0x000000ffff0d7224 */ /* 0x000fe200078e0013 */
[----:B------:R-:W-:Y:S01]  /*e780*/  MOV R12, RZ ;  /* 0x000000ff000c7202 */ /* 0x000fe20000000f00 */
[----:B------:R-:W-:Y:S02]  /*e790*/  IMAD.MOV.U32 R11, RZ, RZ, 0x181f ;  /* 0x0000181fff0b7424 */ /* 0x000fe400078e00ff */
[----:B------:R-:W-:-:S07]  /*e7a0*/  IMAD.MOV.U32 R15, RZ, RZ, -0x1 ;  /* 0xffffffffff0f7424 */ /* 0x000fce00078e00ff */
[----:B-123--:R-:W-:Y:S05]  /*e7b0*/  WARPSYNC.COLLECTIVE R15, `(.L_x_146) ;  /* 0x000000000f087348 */ /* 0x00efea0003c00000 */
[----:B------:R0:W4:Y:S02]  /*e7c0*/  SHFL.IDX P6, R14, R13, R12, R11 ;  /* 0x0000000c0d0e7389 */ /* 0x00012400000c000b */
[----:B01234-:R-:W-:Y:S01]  /*e7d0*/  ENDCOLLECTIVE ;  /* 0x000000000000791b */ /* 0x01ffe20003800000 */
.L_x_146:
[----:B------:R-:W-:Y:S05]  /*e7e0*/  BSYNC B1 ;  /* 0x0000000000017941 */ /* 0x000fea0003800000 */
.L_x_145:
[----:B------:R-:W-:Y:S01]  /*e7f0*/  IMAD.MOV.U32 R13, RZ, RZ, R18 ;  /* 0x000000ffff0d7224 */ /* 0x000fe200078e0012 */
[----:B------:R-:W-:Y:S01]  /*e800*/  MOV R11, 0x181f ;  /* 0x0000181f000b7802 */ /* 0x000fe20000000f00 */
[----:B------:R-:W-:Y:S01]  /*e810*/  IMAD.MOV.U32 R12, RZ, RZ, RZ ;  /* 0x000000ffff0c7224 */ /* 0x000fe200078e00ff */
[----:B------:R-:W-:Y:S01]  /*e820*/  MOV R3, R14 ;  /* 0x0000000e00037202 */ /* 0x000fe20000000f00 */
[----:B------:R-:W-:Y:S01]  /*e830*/  IMAD.MOV.U32 R15, RZ, RZ, -0x1 ;  /* 0xffffffffff0f7424 */ /* 0x000fe200078e00ff */
[----:B------:R-:W-:Y:S02]  /*e840*/  LEA R17, R17, UR43, 0x1 ;  /* 0x0000002b11117c11 */ /* 0x000fe4000f8e08ff */
[----:B------:R-:W-:-:S13]  /*e850*/  LOP3.LUT P2, RZ, R16, 0x20, RZ, 0xc0, !PT ;  /* 0x0000002010ff7812 */ /* 0x000fda000784c0ff */
[----:B------:R-:W-:Y:S05]  /*e860*/  WARPSYNC.COLLECTIVE R15, `(.L_x_147) ;  /* 0x000000000f087348 */ /* 0x000fea0003c00000 */
[----:B------:R0:W1:Y:S02]  /*e870*/  SHFL.IDX P6, R14, R13, R12, R11 ;  /* 0x0000000c0d0e7389 */ /* 0x00006400000c000b */
[----:B01----:R-:W-:Y:S01]  /*e880*/  ENDCOLLECTIVE ;  /* 0x000000000000791b */ /* 0x003fe20003800000 */
.L_x_147:
[C---:B------:R-:W-:Y:S02]  /*e890*/  LOP3.LUT P1, RZ, R16.reuse, 0x10, RZ, 0xc0, !PT ;  /* 0x0000001010ff7812 */ /* 0x040fe4000782c0ff */
[----:B------:R-:W-:Y:S02]  /*e8a0*/  P2R R4, PR, RZ, 0x20 ;  /* 0x00000020ff047803 */ /* 0x000fe40000000000 */
[----:B------:R-:W-:Y:S01]  /*e8b0*/  MOV R13, R19 ;  /* 0x00000013000d7202 */ /* 0x000fe20000000f00 */
[----:B------:R-:W-:Y:S01]  /*e8c0*/  IMAD.MOV.U32 R12, RZ, RZ, 0x1 ;  /* 0x00000001ff0c7424 */ /* 0x000fe200078e00ff */
[----:B------:R-:W-:Y:S02]  /*e8d0*/  LOP3.LUT P6, RZ, R16, 0x40, RZ, 0xc0, !PT ;  /* 0x0000004010ff7812 */ /* 0x000fe400078cc0ff */
[----:B------:R-:W-:-:S05]  /*e8e0*/  IADD3 R2, P0, R14, R8, RZ ;  /* 0x000000080e027210 */ /* 0x000fca0007f1e0ff */
[----:B------:R-:W-:Y:S01]  /*e8f0*/  IMAD.X R3, RZ, RZ, R3, P0 ;  /* 0x000000ffff037224 */ /* 0x000fe200000e0603 */
[----:B------:R-:W-:-:S05]  /*e900*/  ISETP.NE.U32.AND P0, PT, R28, RZ, PT ;  /* 0x000000ff1c00720c */ /* 0x000fca0003f05070 */
[----:B------:R-:W-:Y:S01]  /*e910*/  @!PT LDS RZ, [RZ] ;  /* 0x00000000fffff984 */ /* 0x000fe20000000800 */
[----:B------:R-:W-:Y:S01]  /*e920*/  @!PT LDS RZ, [RZ] ;  /* 0x00000000fffff984 */ /* 0x000fe20000000800 */
[----:B------:R-:W-:Y:S01]  /*e930*/  @!PT LDS RZ, [RZ] ;  /* 0x00000000fffff984 */ /* 0x000fe20000000800 */
[----:B------:R0:W-:Y:S08]  /*e940*/  LDGSTS.E.BYPASS.LTC128B.128 [R17+0x400], desc[UR36][R2.64], !P6 ;  /* 0x0040000002117fae */ /* 0x0001f0000f101d64 */
[----:B0-----:R-:W-:Y:S05]  /*e950*/  WARPSYNC.COLLECTIVE R15, `(.L_x_148) ;  /* 0x000000000f087348 */ /* 0x001fea0003c00000 */
[----:B------:R1:W2:Y:S02]  /*e960*/  SHFL.IDX P6, R14, R13, R12, R11 ;  /* 0x0000000c0d0e7389 */ /* 0x0002a400000c000b */
[----:B012---:R-:W-:Y:S01]  /*e970*/  ENDCOLLECTIVE ;  /* 0x000000000000791b */ /* 0x007fe20003800000 */
.L_x_148:
[----:B------:R-:W-:Y:S01]  /*e980*/  @!PT LDS RZ, [RZ] ;  /* 0x00000000fffff984 */ /* 0x000fe20000000800 */
[----:B------:R-:W-:Y:S01]  /*e990*/  @!PT LDS RZ, [RZ] ;  /* 0x00000000fffff984 */ /* 0x000fe20000000800 */
[----:B------:R-:W-:Y:S01]  /*e9a0*/  @!PT LDS RZ, [RZ] ;  /* 0x00000000fffff984 */ /* 0x000fe20000000800 */
[----:B------:R0:W-:Y:S04]  /*e9b0*/  LDGSTS.E.BYPASS.LTC128B.128 [R17+0x2400], desc[UR36][R2.64+0x80], !P2 ;  /* 0x0240008002117fae */ /* 0x0001e8000d101d64 */
[----:B------:R0:W-:Y:S01]  /*e9c0*/  LDGSTS.E.BYPASS.LTC128B.128 [R17+0x4400], desc[UR36][R2.64+0x100], !P1 ;  /* 0x0440010002117fae */ /* 0x0001e2000c901d64 */
[----:B------:R-:W-:-:S03]  /*e9d0*/  ISETP.NE.U32.AND P1, PT, R25, RZ, PT ;  /* 0x000000ff1900720c */ /* 0x000fc60003f25070 */
[----:B------:R0:W-:Y:S01]  /*e9e0*/  LDGSTS.E.BYPASS.LTC128B.128 [R17+0x6400], desc[UR36][R2.64+0x180], !P5 ;  /* 0x0640018002117fae */ /* 0x0001e2000e901d64 */
[----:B------:R-:W-:Y:S02]  /*e9f0*/  LOP3.LUT P5, RZ, R16, 0x40, RZ, 0xc0, !PT ;  /* 0x0000004010ff7812 */ /* 0x000fe400078ac0ff */
[----:B------:R-:W-:Y:S01]  /*ea00*/  MOV R13, R18 ;  /* 0x00000012000d7202 */ /* 0x000fe20000000f00 */
[----:B------:R0:W-:Y:S04]  /*ea10*/  LDGSTS.E.BYPASS.LTC128B.128 [R17+0x8400], desc[UR36][R2.64+0x200], !P4 ;  /* 0x0840020002117fae */ /* 0x0001e8000e101d64 */
[----:B------:R0:W-:Y:S01]  /*ea20*/  LDGSTS.E.BYPASS.LTC128B.128 [R17+0xa400], desc[UR36][R2.64+0x280], !P3 ;  /* 0x0a40028002117fae */ /* 0x0001e2000d901d64 */
[----:B------:R-:W-:-:S03]  /*ea30*/  IMAD.MOV.U32 R5, RZ, RZ, R14 ;  /* 0x000000ffff057224 */ /* 0x000fc600078e000e */
[----:B------:R0:W-:Y:S04]  /*ea40*/  LDGSTS.E.BYPASS.LTC128B.128 [R17+0xc400], desc[UR36][R2.64+0x300], P0 ;  /* 0x0c40030002117fae */ /* 0x0001e80008101d64 */
[----:B0-----:R-:W-:Y:S05]  /*ea50*/  WARPSYNC.COLLECTIVE R15, `(.L_x_149) ;  /* 0x000000000f087348 */ /* 0x001fea0003c00000 */
[----:B------:R1:W2:Y:S02]  /*ea60*/  SHFL.IDX P6, R14, R13, R12, R11 ;  /* 0x0000000c0d0e7389 */ /* 0x0002a400000c000b */
[----:B012---:R-:W-:Y:S01]  /*ea70*/  ENDCOLLECTIVE ;  /* 0x000000000000791b */ /* 0x007fe20003800000 */
.L_x_149:
[----:B------:R-:W-:Y:S01]  /*ea80*/  @!PT LDS RZ, [RZ] ;  /* 0x00000000fffff984 */ /* 0x000fe20000000800 */
[----:B------:R-:W-:Y:S01]  /*ea90*/  @!PT LDS RZ, [RZ] ;  /* 0x00000000fffff984 */ /* 0x000fe20000000800 */
[----:B------:R-:W-:Y:S01]  /*eaa0*/  @!PT LDS RZ, [RZ] ;  /* 0x00000000fffff984 */ /* 0x000fe20000000800 */
[----:B------:R0:W-:Y:S01]  /*eab0*/  LDGSTS.E.BYPASS.LTC128B.128 [R17+0xe400], desc[UR36][R2.64+0x380], P1 ;  /* 0x0e40038002117fae */ /* 0x0001e20008901d64 */
[----:B------:R-:W-:Y:S01]  /*eac0*/  IMAD.MOV.U32 R13, RZ, RZ, R19 ;  /* 0x000000ffff0d7224 */ /* 0x000fe200078e0013 */
[----:B------:R-:W-:Y:S02]  /*ead0*/  MOV R12, 0x2 ;  /* 0x00000002000c7802 */ /* 0x000fe40000000f00 */
[----:B0-----:R-:W-:Y:S02]  /*eae0*/  IADD3 R2, P2, R14, R8, RZ ;  /* 0x000000080e027210 */ /* 0x001fe40007f5e0ff */
[----:B------:R-:W-:-:S03]  /*eaf0*/  LOP3.LUT P6, RZ, R16, 0x10, RZ, 0xc0, !PT ;  /* 0x0000001010ff7812 */ /* 0x000fc600078cc0ff */
[----:B------:R-:W-:Y:S01]  /*eb00*/  IMAD.X R3, RZ, RZ, R5, P2 ;  /* 0x000000ffff037224 */ /* 0x000fe200010e0605 */
[----:B------:R-:W-:-:S04]  /*eb10*/  LOP3.LUT P2, RZ, R16, 0x20, RZ, 0xc0, !PT ;  /* 0x0000002010ff7812 */ /* 0x000fc8000784c0ff */
[----:B------:R0:W-:Y:S01]  /*eb20*/  LDGSTS.E.BYPASS.LTC128B.128 [R17+0xc00], desc[UR36][R2.64], !P5 ;  /* 0x00c0000002117fae */ /* 0x0001e2000e901d64 */
[----:B------:R-:W-:-:S04]  /*eb30*/  ISETP.NE.AND P5, PT, R4, RZ, PT ;  /* 0x000000ff0400720c */ /* 0x000fc80003fa5270 */
[----:B------:R-:W-:-:S04]  /*eb40*/  P2R R4, PR, RZ, 0x20 ;  /* 0x00000020ff047803 */ /* 0x000fc80000000000 */
[----:B------:R0:W-:Y:S04]  /*eb50*/  LDGSTS.E.BYPASS.LTC128B.128 [R17+0x2c00], desc[UR36][R2.64+0x80], !P2 ;  /* 0x02c0008002117fae */ /* 0x0001e8000d101d64 */
[----:B------:R0:W-:Y:S02]  /*eb60*/  LDGSTS.E.BYPASS.LTC128B.128 [R17+0x4c00], desc[UR36][R2.64+0x100], !P6 ;  /* 0x04c0010002117fae */ /* 0x0001e4000f101d64 */
[----:B0-----:R-:W-:Y:S05]  /*eb70*/  WARPSYNC.COLLECTIVE R15, `(.L_x_150) ;  /* 0x000000000f087348 */ /* 0x001fea0003c00000 */
[----:B------:R1:W2:Y:S02]  /*eb80*/  SHFL.IDX P6, R14, R13, R12, R11 ;  /* 0x0000000c0d0e7389 */ /* 0x0002a400000c000b */
[----:B012---:R-:W-:Y:S01]  /*eb90*/  ENDCOLLECTIVE ;  /* 0x000000000000791b */ /* 0x007fe20003800000 */
.L_x_150:
[----:B------:R-:W-:Y:S01]  /*eba0*/  @!PT LDS RZ, [RZ] ;  /* 0x00000000fffff984 */ /* 0x000fe20000000800 */
[----:B------:R-:W-:Y:S01]  /*ebb0*/  @!PT LDS RZ, [RZ] ;  /* 0x00000000fffff984 */ /* 0x000fe20000000800 */
[----:B------:R-:W-:Y:S01]  /*ebc0*/  @!PT LDS RZ, [RZ] ;  /* 0x00000000fffff984 */ /* 0x000fe20000000800 */
[----:B------:R0:W-:Y:S01]  /*ebd0*/  LDGSTS.E.BYPASS.LTC128B.128 [R17+0x6c00], desc[UR36][R2.64+0x180], !P5 ;  /* 0x06c0018002117fae */ /* 0x0001e2000e901d64 */
[----:B------:R-:W-:-:S03]  /*ebe0*/  LOP3.LUT P5, RZ, R16, 0x40, RZ, 0xc0, !PT ;  /* 0x0000004010ff7812 */ /* 0x000fc600078ac0ff */
[----:B------:R0:W-:Y:S04]  /*ebf0*/  LDGSTS.E.BYPASS.LTC128B.128 [R17+0x8c00], desc[UR36][R2.64+0x200], !P4 ;  /* 0x08c0020002117fae */ /* 0x0001e8000e101d64 */
[----:B------:R0:W-:Y:S01]  /*ec00*/  LDGSTS.E.BYPASS.LTC128B.128 [R17+0xac00], desc[UR36][R2.64+0x280], !P3 ;  /* 0x0ac0028002117fae */ /* 0x0001e2000d901d64 */
[----:B------:R-:W-:-:S03]  /*ec10*/  IMAD.MOV.U32 R13, RZ, RZ, R18 ;  /* 0x000000ffff0d7224 */ /* 0x000fc600078e0012 */
[----:B------:R0:W-:Y:S04]  /*ec20*/  LDGSTS.E.BYPASS.LTC128B.128 [R17+0xcc00], desc[UR36][R2.64+0x300], P0 ;  /* 0x0cc0030002117fae */ /* 0x0001e80008101d64 */
[----:B------:R0:W-:Y:S01]  /*ec30*/  LDGSTS.E.BYPASS.LTC128B.128 [R17+0xec00], desc[UR36][R2.64+0x380], P1 ;  /* 0x0ec0038002117fae */ /* 0x0001e20008901d64 */
[----:B------:R-:W-:-:S07]  /*ec40*/  IMAD.MOV.U32 R20, RZ, RZ, R14 ;  /* 0x000000ffff147224 */ /* 0x000fce00078e000e */
[----:B0-----:R-:W-:Y:S05]  /*ec50*/  WARPSYNC.COLLECTIVE R15, `(.L_x_151) ;  /* 0x000000000f087348 */ /* 0x001fea0003c00000 */
[----:B------:R1:W2:Y:S02]  /*ec60*/  SHFL.IDX P6, R14, R13, R12, R11 ;  /* 0x0000000c0d0e7389 */ /* 0x0002a400000c000b */
[----:B012---:R-:W-:Y:S01]  /*ec70*/  ENDCOLLECTIVE ;  /* 0x000000000000791b */ /* 0x007fe20003800000 */
.L_x_151:
[----:B------:R-:W-:Y:S02]  /*ec80*/  IMAD.MOV.U32 R13, RZ, RZ, R19 ;  /* 0x000000ffff0d7224 */ /* 0x000fe400078e0013 */
[----:B------:R-:W-:Y:S01]  /*ec90*/  IMAD.MOV.U32 R12, RZ, RZ, 0x3 ;  /* 0x00000003ff0c7424 */ /* 0x000fe200078e00ff */
[----:B------:R-:W-:Y:S02]  /*eca0*/  IADD3 R2, P2, R14, R8, RZ ;  /* 0x000000080e027210 */ /* 0x000fe40007f5e0ff */
[C---:B------:R-:W-:Y:S02]  /*ecb0*/  LOP3.LUT P6, RZ, R16.reuse, 0x10, RZ, 0xc0, !PT ;  /* 0x0000001010ff7812 */ /* 0x040fe400078cc0ff */
[----:B------:R-:W-:Y:S02]  /*ecc0*/  IADD3.X R3, RZ, R20, RZ, P2, !PT ;  /* 0x00000014ff037210 */ /* 0x000fe400017fe4ff */
[----:B------:R-:W-:-:S03]  /*ecd0*/  LOP3.LUT P2, RZ, R16, 0x20, RZ, 0xc0, !PT ;  /* 0x0000002010ff7812 */ /* 0x000fc6000784c0ff */
[----:B------:R-:W-:Y:S01]  /*ece0*/  @!PT LDS RZ, [RZ] ;  /* 0x00000000fffff984 */ /* 0x000fe20000000800 */
[----:B------:R-:W-:Y:S01]  /*ecf0*/  @!PT LDS RZ, [RZ] ;  /* 0x00000000fffff984 */ /* 0x000fe20000000800 */
[----:B------:R-:W-:Y:S01]  /*ed00*/  @!PT LDS RZ, [RZ] ;  /* 0x00000000fffff984 */ /* 0x000fe20000000800 */
[----:B------:R0:W-:Y:S01]  /*ed10*/  LDGSTS.E.BYPASS.LTC128B.128 [R17+0x1400], desc[UR36][R2.64], !P5 ;  /* 0x0140000002117fae */ /* 0x0001e2000e901d64 */
[----:B------:R-:W-:Y:S01]  /*ed20*/  ISETP.NE.AND P5, PT, R4, RZ, PT ;  /* 0x000000ff0400720c */ /* 0x000fe20003fa5270 */
[----:B------:R-:W-:-:S08]  /*ed30*/  IMAD.MOV.U32 R4, RZ, RZ, RZ ;  /* 0x000000ffff047224 */ /* 0x000fd000078e00ff */
[----:B------:R0:W-:Y:S04]  /*ed40*/  LDGSTS.E.BYPASS.LTC128B.128 [R17+0x3400], desc[UR36][R2.64+0x80], !P2 ;  /* 0x0340008002117fae */ /* 0x0001e8000d101d64 */
[----:B------:R0:W-:Y:S02]  /*ed50*/  LDGSTS.E.BYPASS.LTC128B.128 [R17+0x5400], desc[UR36][R2.64+0x100], !P6 ;  /* 0x0540010002117fae */ /* 0x0001e4000f101d64 */
[----:B0-----:R-:W-:Y:S05]  /*ed60*/  WARPSYNC.COLLECTIVE R15, `(.L_x_152) ;  /* 0x000000000f087348 */ /* 0x001fea0003c00000 */
[----:B------:R1:W2:Y:S02]  /*ed70*/  SHFL.IDX P6, R14, R13, R12, R11 ;  /* 0x0000000c0d0e7389 */ /* 0x0002a400000c000b */
[----:B012---:R-:W-:Y:S01]  /*ed80*/  ENDCOLLECTIVE ;  /* 0x000000000000791b */ /* 0x007fe20003800000 */
.L_x_152:
[----:B------:R-:W-:Y:S01]  /*ed90*/  @!PT LDS RZ, [RZ] ;  /* 0x00000000fffff984 */ /* 0x000fe20000000800 */
[----:B------:R-:W-:Y:S01]  /*eda0*/  @!PT LDS RZ, [RZ] ;  /* 0x00000000fffff984 */ /* 0x000fe20000000800 */
[----:B------:R-:W-:Y:S01]  /*edb0*/  @!PT LDS RZ, [RZ] ;  /* 0x00000000fffff984 */ /* 0x000fe20000000800 */
[----:B------:R0:W-:Y:S04]  /*edc0*/  LDGSTS.E.BYPASS.LTC128B.128 [R17+0x7400], desc[UR36][R2.64+0x180], !P5 ;  /* 0x0740018002117fae */ /* 0x0001e8000e901d64 */
[----:B------:R0:W-:Y:S04]  /*edd0*/  LDGSTS.E.BYPASS.LTC128B.128 [R17+0x9400], desc[UR36][R2.64+0x200], !P4 ;  /* 0x0940020002117fae */ /* 0x0001e8000e101d64 */
[----:B------:R0:W-:Y:S01]  /*ede0*/  LDGSTS.E.BYPASS.LTC128B.128 [R17+0xb400], desc[UR36][R2.64+0x280], !P3 ;  /* 0x0b40028002117fae */ /* 0x0001e2000d901d64 */
[----:B------:R-:W-:-:S03]  /*edf0*/  IMAD.MOV.U32 R13, RZ, RZ, R18 ;  /* 0x000000ffff0d7224 */ /* 0x000fc600078e0012 */
[----:B------:R0:W-:Y:S04]  /*ee00*/  LDGSTS.E.BYPASS.LTC128B.128 [R17+0xd400], desc[UR36][R2.64+0x300], P0 ;  /* 0x0d40030002117fae */ /* 0x0001e80008101d64 */
[----:B------:R0:W-:Y:S01]  /*ee10*/  LDGSTS.E.BYPASS.LTC128B.128 [R17+0xf400], desc[UR36][R2.64+0x380], P1 ;  /* 0x0f40038002117fae */ /* 0x0001e20008901d64 */
[----:B------:R-:W-:-:S07]  /*ee20*/  MOV R19, R14 ;  /* 0x0000000e00137202 */ /* 0x000fce0000000f00 */
[----:B0-----:R-:W-:Y:S05]  /*ee30*/  WARPSYNC.COLLECTIVE R15, `(.L_x_153) ;  /* 0x000000000f087348 */ /* 0x001fea0003c00000 */
[----:B------:R1:W2:Y:S02]  /*ee40*/  SHFL.IDX P6, R14, R13, R12, R11 ;  /* 0x0000000c0d0e7389 */ /* 0x0002a400000c000b */
[----:B012---:R-:W-:Y:S01]  /*ee50*/  ENDCOLLECTIVE ;  /* 0x000000000000791b */ /* 0x007fe20003800000 */
.L_x_153:
[----:B------:R-:W-:Y:S05]  /*ee60*/  BRA `(.L_x_154) ;  /* 0xffffffd800307947 */ /* 0x000fea000383ffff */
.L_x_87:
[----:B0-----:R0:W1:Y:S02]  /*ee70*/  SYNCS.PHASECHK.TRANS64.TRYWAIT P0, [R5+URZ+0x28c20], R4 ;  /* 0x028c2004050075a7 */ /* 0x001064000800017f */
[----:B-1----:R-:W-:Y:S05]  /*ee80*/  @!P0 NANOSLEEP.SYNCS 0x989680 ;  /* 0x009896800000895d */ /* 0x002fea0003900000 */
[----:B------:R-:W1:Y:S02]  /*ee90*/  @!P0 SYNCS.PHASECHK.TRANS64 P0, [R5+URZ+0x28c20], R4 ;  /* 0x028c2004050085a7 */ /* 0x000e64000800007f */
[----:B-1----:R-:W-:Y:S05]  /*eea0*/  @!P0 BRA `(.L_x_87) ;  /* 0xfffffffc00f08947 */ /* 0x002fea000383ffff */
[----:B------:R-:W-:Y:S05]  /*eeb0*/  BRA `(.L_x_155) ;  /* 0xffffffd800dc7947 */ /* 0x000fea000383ffff */
.L_x_88:
[----:B------:R-:W1:Y:S01]  /*eec0*/  S2R R2, SR_TID.X ;  /* 0x0000000000027919 */ /* 0x000e620000002100 */
[----:B------:R-:W-:Y:S01]  /*eed0*/  BSSY B0, `(.L_x_156) ;  /* 0x000000a000007945 */ /* 0x000fe20003800000 */
[----:B------:R-:W-:Y:S01]  /*eee0*/  IMAD.MOV.U32 R12, RZ, RZ, RZ ;  /* 0x000000ffff0c7224 */ /* 0x000fe200078e00ff */
[----:B------:R-:W-:Y:S01]  /*eef0*/  MOV R15, 0xffffffff ;  /* 0xffffffff000f7802 */ /* 0x000fe20000000f00 */
[----:B------:R-:W-:Y:S01]  /*ef00*/  IMAD.MOV.U32 R11, RZ, RZ, 0x1f ;  /* 0x0000001fff0b7424 */ /* 0x000fe200078e00ff */
[----:B-1----:R-:W-:-:S04]  /*ef10*/  SHF.R.U32.HI R2, RZ, 0x5, R2 ;  /* 0x00000005ff027819 */ /* 0x002fc80000011602 */
[----:B------:R-:W-:-:S04]  /*ef20*/  LOP3.LUT R2, R2, 0x3, RZ, 0xc0, !PT ;  /* 0x0000000302027812 */ /* 0x000fc800078ec0ff */
[----:B------:R-:W-:-:S07]  /*ef30*/  MOV R13, R2 ;  /* 0x00000002000d7202 */ /* 0x000fce0000000f00 */
[----:B0-2--5:R-:W-:Y:S05]  /*ef40*/  WARPSYNC.COLLECTIVE R15, `(.L_x_157) ;  /* 0x000000000f087348 */ /* 0x025fea0003c00000 */
[----:B------:R1:W3:Y:S02]  /*ef50*/  SHFL.IDX P6, R14, R13, R12, R11 ;  /* 0x0000000c0d0e7389 */ /* 0x0002e400000c000b */
[----:B0123-5:R-:W-:Y:S01]  /*ef60*/  ENDCOLLECTIVE ;  /* 0x000000000000791b */ /* 0x02ffe20003800000 */
.L_x_157:
[----:B------:R-:W-:Y:S05]  /*ef70*/  BSYNC B0 ;  /* 0x0000000000007941 */ /* 0x000fea0003800000 */
.L_x_156:
[----:B------:R-:W-:Y:S05]  /*ef80*/  BRA `(.L_x_158) ;  /* 0xffffffd800c47947 */ /* 0x000fea000383ffff */
.L_x_89:
[----:B------:R-:W-:Y:S01]  /*ef90*/  BSSY B0, `(.L_x_159) ;  /* 0x0000006000007945 */ /* 0x000fe20003800000 */
[----:B------:R-:W-:-:S07]  /*efa0*/  IMAD.MOV.U32 R15, RZ, RZ, -0x1 ;  /* 0xffffffffff0f7424 */ /* 0x000fce00078e00ff */
[----:B012--5:R-:W-:Y:S05]  /*efb0*/  WARPSYNC.COLLECTIVE R15, `(.L_x_160) ;  /* 0x000000000f0c7348 */ /* 0x027fea0003c00000 */
[----:B------:R-:W-:Y:S02]  /*efc0*/  ELECT P6, UR62, PT ;  /* 0x00000000003e782f */ /* 0x000fe400038c0000 */
[----:B------:R-:W-:Y:S01]  /*efd0*/  MOV R14, UR62 ;  /* 0x0000003e000e7c02 */ /* 0x000fe20008000f00 */
[----:B012--5:R-:W-:Y:S10]  /*efe0*/  ENDCOLLECTIVE ;  /* 0x000000000000791b */ /* 0x027ff40003800000 */
.L_x_160:
[----:B------:R-:W-:Y:S05]  /*eff0*/  BSYNC B0 ;  /* 0x0000000000007941 */ /* 0x000fea0003800000 */
.L_x_159:
[----:B------:R-:W-:Y:S05]  /*f000*/  BRA `(.L_x_161) ;  /* 0xffffffd800b87947 */ /* 0x000fea000383ffff */
.L_x_91:
[----:B0-----:R0:W1:Y:S02]  /*f010*/  SYNCS.PHASECHK.TRANS64.TRYWAIT P1, [R4+URZ+0x28c40], R3 ;  /* 0x028c4003040075a7 */ /* 0x001064000802017f */
[----:B-1----:R-:W-:Y:S05]  /*f020*/  @!P1 NANOSLEEP.SYNCS 0x989680 ;  /* 0x009896800000995d */ /* 0x002fea0003900000 */
[----:B------:R-:W1:Y:S02]  /*f030*/  @!P1 SYNCS.PHASECHK.TRANS64 P1, [R4+URZ+0x28c40], R3 ;  /* 0x028c4003040095a7 */ /* 0x000e64000802007f */
[----:B-1----:R-:W-:Y:S05]  /*f040*/  @!P1 BRA `(.L_x_91) ;  /* 0xfffffffc00f09947 */ /* 0x002fea000383ffff */
[----:B------:R-:W-:Y:S05]  /*f050*/  BRA `(.L_x_162) ;  /* 0xffffffd800d87947 */ /* 0x000fea000383ffff */
.L_x_93:
[----:B-1----:R1:W3:Y:S02]  /*f060*/  SYNCS.PHASECHK.TRANS64.TRYWAIT P1, [R5+URZ+0x28c40], R0 ;  /* 0x028c4000050075a7 */ /* 0x0022e4000802017f */
[----:B---3--:R-:W-:Y:S05]  /*f070*/  @!P1 NANOSLEEP.SYNCS 0x989680 ;  /* 0x009896800000995d */ /* 0x008fea0003900000 */
[----:B------:R-:W3:Y:S02]  /*f080*/  @!P1 SYNCS.PHASECHK.TRANS64 P1, [R5+URZ+0x28c40], R0 ;  /* 0x028c4000050095a7 */ /* 0x000ee4000802007f */
[----:B---3--:R-:W-:Y:S05]  /*f090*/  @!P1 BRA `(.L_x_93) ;  /* 0xfffffffc00f09947 */ /* 0x008fea000383ffff */
[----:B------:R-:W-:Y:S05]  /*f0a0*/  BRA `(.L_x_163) ;  /* 0xffffffd800e47947 */ /* 0x000fea000383ffff */
.L_x_95:
[----:B---3--:R3:W4:Y:S02]  /*f0b0*/  SYNCS.PHASECHK.TRANS64.TRYWAIT P1, [R4+URZ+0x28c60], R3 ;  /* 0x028c6003040075a7 */ /* 0x008724000802017f */
[----:B----4-:R-:W-:Y:S05]  /*f0c0*/  @!P1 NANOSLEEP.SYNCS 0x989680 ;  /* 0x009896800000995d */ /* 0x010fea0003900000 */
[----:B------:R-:W4:Y:S02]  /*f0d0*/  @!P1 SYNCS.PHASECHK.TRANS64 P1, [R4+URZ+0x28c60], R3 ;  /* 0x028c6003040095a7 */ /* 0x000f24000802007f */
[----:B----4-:R-:W-:Y:S05]  /*f0e0*/  @!P1 BRA `(.L_x_95) ;  /* 0xfffffffc00f09947 */ /* 0x010fea000383ffff */
[----:B------:R-:W-:Y:S05]  /*f0f0*/  BRA `(.L_x_164) ;  /* 0xffffffd800e07947 */ /* 0x000fea000383ffff */
.L_x_165:
[----:B------:R-:W-:-:S00]  /*f100*/  BRA `(.L_x_165) ;  /* 0xfffffffc00fc7947 */ /* 0x000fc0000383ffff */
[----:B------:R-:W-:-:S00]  /*f110*/  NOP ;  /* 0x0000000000007918 */ /* 0x000fc00000000000 */
        /* <DEDUP_REMOVED lines=14> */
.L_x_5646:


//--------------------- .text._ZN7cutlass13device_kernelIN5flash11enable_sm90INS1_16FlashAttnFwdSm90INS1_25CollectiveMainloopFwdSm90ILi2EN4cute5tupleIJNS5_1CILi1EEES8_S8_EEENS6_IJNS7_ILi64EEESA_SA_EEELi512ENS_6half_tEfNS_4arch4Sm90ELb0ELb0ELb0ELb0ELb1ELb0ELb1ELb0ELb0ELb1ELb1ELb0EEENS1_21CollectiveEpilogueFwdINS6_IJSA_NS7_ILi512EEESA_EEES9_SC_SE_Li256ELb0ELb1ELb1ELb0EEENS1_19SingleTileSchedulerILb0ELb1ELb1ELi64EEEEEEEEEvNT_6ParamsE --------------------------
	.section	.text._ZN7cutlass13device_kernelIN5flash11enable_sm90INS1_16FlashAttnFwdSm90INS1_25CollectiveMainloopFwdSm90ILi2EN4cute5tupleIJNS5_1CILi1EEES8_S8_EEENS6_IJNS7_ILi64EEESA_SA_EEELi512ENS_6half_tEfNS_4arch4Sm90ELb0ELb0ELb0ELb0ELb1ELb0ELb1ELb0ELb0ELb1ELb1ELb0EEENS1_21CollectiveEpilogueFwdINS6_IJSA_NS7_ILi512EEESA_EEES9_SC_SE_Li256ELb0ELb1ELb1ELb0EEENS1_19SingleTileSchedulerILb0ELb1ELb1ELi64EEEEEEEEEvNT_6ParamsE,"ax",@progbits
	.align	128
.text._ZN7cutlass13device_kernelIN5flash11enable_sm90INS1_16FlashAttnFwdSm90INS1_25CollectiveMainloopFwdSm90ILi2EN4cute5tupleIJNS5_1CILi1EEES8_S8_EEENS6_IJNS7_ILi64EEESA_SA_EEELi512ENS_6half_tEfNS_4arch4Sm90ELb0ELb0ELb0ELb0ELb1ELb0ELb1ELb0ELb0ELb1ELb1ELb0EEENS1_21CollectiveEpilogueFwdINS6_IJSA_NS7_ILi512EEESA_EEES9_SC_SE_Li256ELb0ELb1ELb1ELb0EEENS1_19SingleTileSchedulerILb0ELb1ELb1ELi64EEEEEEEEEvNT_6ParamsE:
        .type           _ZN7cutlass13device_kernelIN5flash11enable_sm90INS1_16FlashAttnFwdSm90INS1_25CollectiveMainloopFwdSm90ILi2EN4cute5tupleIJNS5_1CILi1EEES8_S8_EEENS6_IJNS7_ILi64EEESA_SA_EEELi512ENS_6half_tEfNS_4arch4Sm90ELb0ELb0ELb0ELb0ELb1ELb0ELb1ELb0ELb0ELb1ELb1ELb0EEENS1_21CollectiveEpilogueFwdINS6_IJSA_NS7_ILi512EEESA_EEES9_SC_SE_Li256ELb0ELb1ELb1ELb0EEENS1_19SingleTileSchedulerILb0ELb1ELb1ELi64EEEEEEEEEvNT_6ParamsE,@function
        .size           _ZN7cutlass13device_kernelIN5flash11enable_sm90INS1_16FlashAttnFwdSm90INS1_25CollectiveMainloopFwdSm90ILi2EN4cute5tupleIJNS5_1CILi1EEES8_S8_EEENS6_IJNS7_ILi64EEESA_SA_EEELi512ENS_6half_tEfNS_4arch4Sm90ELb0ELb0ELb0ELb0ELb1ELb0ELb1ELb0ELb0ELb1ELb1ELb0EEENS1_21CollectiveEpilogueFwdINS6_IJSA_NS7_ILi512EEESA_EEES9_SC_SE_Li256ELb0ELb1ELb1ELb0EEENS1_19SingleTileSchedulerILb0ELb1ELb1ELi64EEEEEEEEEvNT_6ParamsE,(.L_x_5647 - _ZN7cutlass13device_kernelIN5flash11enable_sm90INS1_16FlashAttnFwdSm90INS1_25CollectiveMainloopFwdSm90ILi2EN4cute5tupleIJNS5_1CILi1EEES8_S8_EEENS6_IJNS7_ILi64EEESA_SA_EEELi512ENS_6half_tEfNS_4arch4Sm90ELb0ELb0ELb0ELb0ELb1ELb0ELb1ELb0ELb0ELb1ELb1ELb0EEENS1_21CollectiveEpilogueFwdINS6_IJSA_NS7_ILi512EEESA_EEES9_SC_SE_Li256ELb0ELb1ELb1ELb0EEENS1_19SingleTileSchedulerILb0ELb1ELb1ELi64EEEEEEEEEvNT_6ParamsE)
        .other          _ZN7cutlass13device_kernelIN5flash11enable_sm90INS1_16FlashAttnFwdSm90INS1_25CollectiveMainloopFwdSm90ILi2EN4cute5tupleIJNS5_1CILi1EEES8_S8_EEENS6_IJNS7_ILi64EEESA_SA_EEELi512ENS_6half_tEfNS_4arch4Sm90ELb0ELb0ELb0ELb0ELb1ELb0ELb1ELb0ELb0ELb1ELb1ELb0EEENS1_21CollectiveEpilogueFwdINS6_IJSA_NS7_ILi512EEESA_EEES9_SC_SE_Li256ELb0ELb1ELb1ELb0EEENS1_19SingleTileSchedulerILb0ELb1ELb1ELi64EEEEEEEEEvNT_6ParamsE,@"STO_CUDA_ENTRY STV_DEFAULT"
_ZN7cutlass13device_kernelIN5flash11enable_sm90INS1_16FlashAttnFwdSm90INS1_25CollectiveMainloopFwdSm90ILi2EN4cute5tupleIJNS5_1CILi1EEES8_S8_EEENS6_IJNS7_ILi64EEESA_SA_EEELi512ENS_6half_tEfNS_4arch4Sm90ELb0ELb0ELb0ELb0ELb1ELb0ELb1ELb0ELb0ELb1ELb1ELb0EEENS1_21CollectiveEpilogueFwdINS6_IJSA_NS7_ILi512EEESA_EEES9_SC_SE_Li256ELb0ELb1ELb1ELb0EEENS1_19SingleTileSchedulerILb0ELb1ELb1ELi64EEEEEEEEEvNT_6ParamsE:
[----:B------:R-:W0:Y:S02]  /*0000*/  LDC R1, c[0x0][0x28] ;  /* 0x00000a00ff017b82 */ /* 0x000e240000000800 */
[----:B0-----:R-:W-:Y:S01]  /*0010*/  VIADD R1, R1, 0xfffffff8 ;  /* 0xfffffff801017836 */ /* 0x001fe20000000000 */
[----:B------:R-:W0:Y:S01]  /*0020*/  S2R R24, SR_TID.X ;  /* 0x0000000000187919 */ /* 0x000e220000002100 */
[----:B------:R-:W-:Y:S01]  /*0030*/  ELECT P0, URZ, PT ;  /* 0x00000000003f782f */ /* 0x000fe20003800000 */
[----:B------:R-:W-:Y:S01]  /*0040*/  UMOV UR4, 0x80 ;  /* 0x0000008000047882 */ /* 0x000fe20000000000 */
[----:B------:R-:W-:Y:S01]  /*0050*/  UMOV UR7, 0x100 ;  /* 0x0000010000077882 */ /* 0x000fe20000000000 */
[--C-:B0-----:R-:W-:Y:S02]  /*0060*/  SHF.R.U32.HI R0, RZ, 0x5, R24.reuse ;  /* 0x00000005ff007819 */ /* 0x101fe40000011618 */
[----:B------:R-:W-:-:S03]  /*0070*/  SHF.R.U32.HI R3, RZ, 0x7, R24 ;  /* 0x00000007ff037819 */ /* 0x000fc60000011618 */
[----:B------:R-:W0:Y:S04]  /*0080*/  SHFL.IDX PT, R2, R0, RZ, 0x1f ;  /* 0x00001fff00027589 */ /* 0x000e2800000e0000 */
[----:B------:R-:W1:Y:S01]  /*0090*/  SHFL.IDX PT, R3, R3, RZ, 0x1f ;  /* 0x00001fff03037589 */ /* 0x000e6200000e0000 */
[C---:B0-----:R-:W-:Y:S02]  /*00a0*/  ISETP.NE.OR P0, PT, R2.reuse, RZ, !P0 ;  /* 0x000000ff0200720c */ /* 0x041fe40004705670 */
[----:B------:R-:W-:-:S11]  /*00b0*/  ISETP.NE.AND P1, PT, R2, RZ, PT ;  /* 0x000000ff0200720c */ /* 0x000fd60003f25270 */
[----:B------:R-:W-:Y:S01]  /*00c0*/  VOTEU.ALL UP0, P0 ;  /* 0x00000000003f7886 */ /* 0x000fe20000000000 */
[----:B------:R-:W-:Y:S01]  /*00d0*/  VOTEU.ALL UP1, P0 ;  /* 0x00000000003f7886 */ /* 0x000fe20000020000 */
[----:B------:R-:W-:-:S03]  /*00e0*/  VOTEU.ALL UP2, P0 ;  /* 0x00000000003f7886 */ /* 0x000fc60000040000 */
[----:B------:R-:W0:Y:S01]  /*00f0*/  @!UP0 S2UR UR8, SR_CgaCtaId ;  /* 0x00000000000889c3 */ /* 0x000e220000008800 */
[----:B------:R-:W-:Y:S01]  /*0100*/  @!UP0 UMOV UR6, 0x400 ;  /* 0x0000040000068882 */ /* 0x000fe20000000000 */
[----:B------:R-:W-:-:S04]  /*0110*/  @!UP0 UIADD3 UR4, -UR4, 0x100000, URZ ;  /* 0x0010000004048890 */ /* 0x000fc8000fffe13f */
[----:B------:R-:W-:Y:S02]  /*0120*/  @!UP0 USHF.L.U32 UR5, UR4, 0xb, URZ ;  /* 0x0000000b04058899 */ /* 0x000fe4000800063f */
[----:B------:R-:W-:Y:S02]  /*0130*/  @!UP0 USHF.L.U32 UR4, UR4, 0x1, URZ ;  /* 0x0000000104048899 */ /* 0x000fe4000800063f */
[----:B0-----:R-:W-:Y:S02]  /*0140*/  @!UP0 ULEA UR8, UR8, UR6, 0x18 ;  /* 0x0000000608088291 */ /* 0x001fe4000f8ec03f */
[----:B------:R-:W-:-:S04]  /*0150*/  @!UP0 UIADD3 UR6, -UR7, 0x100000, URZ ;  /* 0x0010000007068890 */ /* 0x000fc8000fffe13f */
[----:B------:R-:W-:Y:S02]  /*0160*/  @!UP0 USHF.L.U32 UR7, UR6, 0xb, URZ ;  /* 0x0000000b06078899 */ /* 0x000fe4000800063f */
[----:B------:R-:W-:Y:S01]  /*0170*/  @!UP0 USHF.L.U32 UR6, UR6, 0x1, URZ ;  /* 0x0000000106068899 */ /* 0x000fe2000800063f */
[----:B------:R-:W-:-:S05]  /*0180*/  VOTEU.ALL UP0, P0 ;  /* 0x00000000003f7886 */ /* 0x000fca0000000000 */
[----:B------:R0:W2:Y:S01]  /*0190*/  @!UP0 SYNCS.EXCH.64 URZ, [UR8+0x38800], UR4 ;  /* 0x03880004083f85b2 */ /* 0x0000a20008000100 */
[----:B------:R0:W3:Y:S05]  /*01a0*/  @!UP1 SYNCS.EXCH.64 URZ, [UR8+0x38810], UR4 ;  /* 0x03881004083f95b2 */ /* 0x0000ea0008000100 */
[----:B------:R0:W4:Y:S02]  /*01b0*/  @!UP2 SYNCS.EXCH.64 URZ, [UR8+0x38820], UR6 ;  /* 0x03882006083fa5b2 */ /* 0x0001240008000100 */
[----:B01----:R-:W-:Y:S05]  /*01c0*/  @P1 BRA `(.L_x_166) ;  /* 0x0000000000381947 */ /* 0x003fea0003800000 */
        /* <DEDUP_REMOVED lines=10> */
[----:B------:R0:W0:Y:S01]  /*0270*/  SYNCS.EXCH.64 URZ, [UR6+0x38840], UR4 ;  /* 0x03884004063f75b2 */ /* 0x0000220008000100 */
[----:B------:R0:W0:Y:S01]  /*0280*/  SYNCS.EXCH.64 URZ, [UR6+0x38838], UR4 ;  /* 0x03883804063f75b2 */ /* 0x0000220008000100 */
[----:B------:R0:W0:Y:S01]  /*0290*/  SYNCS.EXCH.64 URZ, [UR6+0x38848], UR4 ;  /* 0x03884804063f75b2 */ /* 0x0000220008000100 */
[----:B------:R-:W-:Y:S01]  /*02a0*/  NOP ;  /* 0x0000000000007918 */ /* 0x000fe20000000000 */
.L_x_166:
        /* <DEDUP_REMOVED lines=22> */
.L_x_167:
        /* <DEDUP_REMOVED lines=18> */
.L_x_168:
        /* <DEDUP_REMOVED lines=22> */
.L_x_169:
        /* <DEDUP_REMOVED lines=23> */
.L_x_170:
[----:B------:R-:W-:Y:S01]  /*0800*/  UISETP.NE.AND UP0, UPT, UR9, URZ, UPT ;  /* 0x0000003f0900728c */ /* 0x000fe2000bf05270 */
[----:B------:R-:W-:Y:S01]  /*0810*/  NOP ;  /* 0x0000000000007918 */ /* 0x000fe20000000000 */
[----:B0-----:R-:W-:Y:S01]  /*0820*/  UMOV UR4, 0x1 ;  /* 0x0000000100047882 */ /* 0x001fe20000000000 */
[----:B------:R-:W-:Y:S01]  /*0830*/  ULDC.64 UR36, c[0x0][0x208] ;  /* 0x0000820000247ab9 */ /* 0x000fe20000000a00 */
[----:B------:R-:W-:Y:S01]  /*0840*/  USEL UR4, UR4, 0x2, !UP0 ;  /* 0x0000000204047887 */ /* 0x000fe2000c000000 */
[----:B------:R-:W-:Y:S01]  /*0850*/  BSSY B6, `(.L_x_171) ;  /* 0x0000ff2000067945 */ /* 0x000fe20003800000 */
[----:B-1234-:R-:W-:Y:S01]  /*0860*/  BAR.SYNC.DEFER_BLOCKING 0x0 ;  /* 0x0000000000007b1d */ /* 0x01efe20000010000 */
[----:B------:R-:W-:-:S03]  /*0870*/  PLOP3.LUT P0, PT, PT, PT, UP0, 0x80, 0x0 ;  /* 0x000000000000781c */ /* 0x000fc60003f0f008 */
[----:B------:R-:W-:-:S05]  /*0880*/  IMAD.U32 R2, RZ, RZ, UR4 ;  /* 0x00000004ff027e24 */ /* 0x000fca000f8e00ff */
[----:B------:R0:W-:Y:S05]  /*0890*/  STL [R1], R2 ;  /* 0x0000000201007387 */ /* 0x0001ea0000100800 */
[----:B------:R-:W-:Y:S05]  /*08a0*/  @!P0 BRA `(.L_x_172) ;  /* 0x000000b800448947 */ /* 0x000fea0003800000 */
.L_x_173:
[----:B------:R-:W-:-:S08]  /*08b0*/  NOP ;  /* 0x0000000000007918 */ /* 0x000fd00000000000 */
[----:B------:R-:W1:Y:S02]  /*08c0*/  USETMAXREG.TRY_ALLOC.CTAPOOL UP0, 0xe8 ;  /* 0x000000e8000079c8 */ /* 0x000e640008000600 */
[----:B-1----:R-:W-:-:S13]  /*08d0*/  PLOP3.LUT P0, PT, PT, PT, UP0, 0x80, 0x0 ;  /* 0x000000000000781c */ /* 0x002fda0003f0f008 */
[----:B------:R-:W-:Y:S05]  /*08e0*/  @!P0 BRA `(.L_x_173) ;  /* 0xfffffffc00f08947 */ /* 0x000fea000383ffff */
[----:B------:R-:W-:Y:S01]  /*08f0*/  LOP3.LUT R0, R24, 0xffffff80, RZ, 0xc0, !PT ;  /* 0xffffff8018007812 */ /* 0x000fe200078ec0ff */
[----:B------:R-:W1:Y:S01]  /*0900*/  S2UR UR6, SR_CTAID.Y ;  /* 0x00000000000679c3 */ /* 0x000e620000002600 */
[----:B------:R-:W-:Y:S02]  /*0910*/  ULDC UR7, c[0x0][0xd50] ;  /* 0x0003540000077ab9 */ /* 0x000fe40000000800 */
[----:B------:R-:W-:Y:S01]  /*0920*/  ISETP.NE.AND P0, PT, R0, 0x80, PT ;  /* 0x000000800000780c */ /* 0x000fe20003f05270 */
[----:B------:R-:W-:-:S04]  /*0930*/  UISETP.NE.AND UP0, UPT, UR7, 0x1, UPT ;  /* 0x000000010700788c */ /* 0x000fc8000bf05270 */
[----:B------:R-:W2:Y:S07]  /*0940*/  S2UR UR8, SR_CTAID.Z ;  /* 0x00000000000879c3 */ /* 0x000eae0000002700 */
[----:B------:R-:W-:Y:S01]  /*0950*/  @UP0 ULDC UR4, c[0x0][0xd54] ;  /* 0x0003550000040ab9 */ /* 0x000fe20000000800 */
[----:B------:R-:W-:Y:S06]  /*0960*/  @!P0 BAR.ARV 0x8, 0x100 ;  /* 0x0204000000008b1d */ /* 0x000fec0000002000 */
[----:B------:R-:W-:Y:S01]  /*0970*/  ISETP.GE.U32.AND P0, PT, R24, 0x100, PT ;  /* 0x000001001800780c */ /* 0x000fe20003f06070 */
[----:B------:R-:W-:Y:S01]  /*0980*/  @UP0 ULDC UR10, c[0x0][0xd58] ;  /* 0x00035600000a0ab9 */ /* 0x000fe20000000800 */
[----:B-1----:R-:W-:-:S02]  /*0990*/  UIMAD.WIDE.U32 UR4, UR6, UR4, URZ ;  /* 0x00000004060472a5 */ /* 0x002fc4000f8e003f */
[----:B------:R-:W-:Y:S02]  /*09a0*/  UMOV UR60, UR6 ;  /* 0x00000006003c7c82 */ /* 0x000fe40008000000 */
[----:B------:R-:W-:-:S04]  /*09b0*/  @UP0 USHF.R.U32.HI UR60, URZ, UR10, UR5 ;  /* 0x0000000a3f3c0299 */ /* 0x000fc80008011605 */
[----:B------:R-:W-:-:S03]  /*09c0*/  UIADD3 UR4, -UR60, URZ, URZ ;  /* 0x0000003f3c047290 */ /* 0x000fc6000fffe13f */
[----:B------:R-:W-:Y:S06]  /*09d0*/  @P0 BAR.ARV 0xf, 0x100 ;  /* 0x03c4000000000b1d */ /* 0x000fec0000002000 */
[----:B--2---:R-:W-:Y:S01]  /*09e0*/  ISETP.LE.AND P0, PT, RZ, UR8, PT ;  /* 0x00000008ff007c0c */ /* 0x004fe2000bf03270 */
[----:B------:R-:W-:-:S12]  /*09f0*/  UIMAD UR7, UR7, UR4, UR6 ;  /* 0x00000004070772a4 */ /* 0x000fd8000f8e0206 */
[----:B------:R-:W-:Y:S05]  /*0a00*/  @!P0 BRA `(.L_x_174) ;  /* 0x000000fc00588947 */ /* 0x000fea0003800000 */
[----:B------:R-:W-:Y:S01]  /*0a10*/  ULDC.64 UR4, c[0x0][0x418] ;  /* 0x0001060000047ab9 */ /* 0x000fe20000000a00 */
[----:B------:R-:W-:Y:S01]  /*0a20*/  ULDC UR38, c[0x0][0x424] ;  /* 0x0001090000267ab9 */ /* 0x000fe20000000800 */
[----:B------:R-:W-:Y:S01]  /*0a30*/  UISETP.NE.U32.AND UP0, UPT, UR4, URZ, UPT ;  /* 0x0000003f0400728c */ /* 0x000fe2000bf05070 */
[----:B------:R-:W1:Y:S01]  /*0a40*/  S2UR UR61, SR_CgaCtaId ;  /* 0x00000000003d79c3 */ /* 0x000e620000008800 */
        /* <DEDUP_REMOVED lines=15> */
[----:B-1----:R-:W-:Y:S11]  /*0b40*/  @!P0 BRA `(.L_x_175) ;  /* 0x0000001c00ac8947 */ /* 0x002ff60003800000 */
[----:B------:R-:W-:Y:S01]  /*0b50*/  UISETP.GE.AND UP0, UPT, UR38, 0x1, UPT ;  /* 0x000000012600788c */ /* 0x000fe2000bf06270 */
[----:B------:R-:W-:Y:S02]  /*0b60*/  PLOP3.LUT P0, PT, PT, PT, PT, 0x80, 0x0 ;  /* 0x000000000000781c */ /* 0x000fe40003f0f070 */
[----:B0-----:R-:W-:Y:S01]  /*0b70*/  CS2R R2, SRZ ;  /* 0x0000000000027805 */ /* 0x001fe2000001ff00 */
        /* <DEDUP_REMOVED lines=61> */
[----:B------:R-:W-:Y:S01]  /*0f50*/  IMAD.U32 R5, RZ, RZ, UR11 ;  /* 0x0000000bff057e24 */ /* 0x000fe2000f8e00ff */
[----:B------:R-:W-:-:S04]  /*0f60*/  UIADD3 UR4, UR6, -0x1, UR11 ;  /* 0xffffffff06047890 */ /* 0x000fc8000fffe00b */
[-C--:B------:R-:W-:Y:S02]  /*0f70*/  IABS R3, R5.reuse ;  /* 0x0000000500037213 */ /* 0x080fe40000000000 */
[----:B------:R-:W-:Y:S01]  /*0f80*/  IABS R9, R5 ;  /* 0x0000000500097213 */ /* 0x000fe20000000000 */
[----:B------:R-:W-:Y:S01]  /*0f90*/  IMAD.U32 R8, RZ, RZ, UR4 ;  /* 0x00000004ff087e24 */ /* 0x000fe2000f8e00ff */
[----:B------:R-:W0:Y:S01]  /*0fa0*/  I2F.RP R0, R3 ;  /* 0x0000000300007306 */ /* 0x000e220000209400 */
[----:B------:R-:W-:Y:S02]  /*0fb0*/  ULOP3.LUT UR4, UR4, UR11, URZ, 0x3c, !UPT ;  /* 0x0000000b04047292 */ /* 0x000fe4000f8e3c3f */
[----:B------:R-:W-:-:S04]  /*0fc0*/  IMAD.MOV R9, RZ, RZ, -R9 ;  /* 0x000000ffff097224 */ /* 0x000fc800078e0a09 */
        /* <DEDUP_REMOVED lines=13> */
[----:B------:R-:W-:Y:S02]  /*10a0*/  @!P2 IMAD.IADD R0, R0, 0x1, -R3 ;  /* 0x000000010000a824 */ /* 0x000fe400078e0a03 */
[----:B------:R-:W-:Y:S01]  /*10b0*/  @!P2 VIADD R7, R7, 0x1 ;  /* 0x000000010707a836 */ /* 0x000fe20000000000 */
[----:B------:R-:W-:Y:S02]  /*10c0*/  ISETP.NE.AND P2, PT, RZ, UR11, PT ;  /* 0x0000000bff007c0c */ /* 0x000fe4000bf45270 */
[----:B------:R-:W-:-:S13]  /*10d0*/  ISETP.GE.U32.AND P1, PT, R0, R3, PT ;  /* 0x000000030000720c */ /* 0x000fda0003f26070 */
[----:B------:R-:W-:-:S04]  /*10e0*/  @P1 VIADD R7, R7, 0x1 ;  /* 0x0000000107071836 */ /* 0x000fc80000000000 */
[----:B------:R-:W-:-:S04]  /*10f0*/  IMAD.MOV.U32 R3, RZ, RZ, R7 ;  /* 0x000000ffff037224 */ /* 0x000fc800078e0007 */
[----:B------:R-:W-:Y:S01]  /*1100*/  @!P3 IMAD.MOV R3, RZ, RZ, -R3 ;  /* 0x000000ffff03b224 */ /* 0x000fe200078e0a03 */
[----:B------:R-:W-:-:S07]  /*1110*/  @!P2 LOP3.LUT R3, RZ, UR11, RZ, 0x33, !PT ;  /* 0x0000000bff03ac12 */ /* 0x000fce000f8e33ff */
.L_x_176:
        /* <DEDUP_REMOVED lines=11> */
[----:B------:R-:W2:Y:S01]  /*11d0*/  LDL R5, [R1] ;  /* 0x0000000001057983 */ /* 0x000ea20000100800 */
[----:B------:R-:W-:Y:S01]  /*11e0*/  UMOV UR9, 0x40000040 ;  /* 0x4000004000097882 */ /* 0x000fe20000000000 */
[----:B------:R-:W-:Y:S01]  /*11f0*/  UMOV UR11, 0x40000040 ;  /* 0x40000040000b7882 */ /* 0x000fe20000000000 */
[----:B------:R-:W-:Y:S01]  /*1200*/  UMOV UR13, 0x40000040 ;  /* 0x40000040000d7882 */ /* 0x000fe20000000000 */
[----:B------:R-:W-:Y:S06]  /*1210*/  BAR.SYNC.DEFER_BLOCKING 0xe, 0x100 ;  /* 0x0384000000007b1d */ /* 0x000fec0000010000 */
[----:B------:R-:W-:Y:S01]  /*1220*/  UMOV UR15, 0x40000040 ;  /* 0x40000040000f7882 */ /* 0x000fe20000000000 */
[----:B------:R-:W-:Y:S01]  /*1230*/  UMOV UR17, 0x40000040 ;  /* 0x4000004000117882 */ /* 0x000fe20000000000 */
[----:B------:R-:W-:Y:S01]  /*1240*/  UMOV UR19, 0x40000040 ;  /* 0x4000004000137882 */ /* 0x000fe20000000000 */
[----:B------:R-:W-:Y:S01]  /*1250*/  UMOV UR21, 0x40000040 ;  /* 0x4000004000157882 */ /* 0x000fe20000000000 */
[----:B------:R-:W-:Y:S01]  /*1260*/  UMOV UR23, 0x40000040 ;  /* 0x4000004000177882 */ /* 0x000fe20000000000 */
[----:B------:R-:W-:Y:S01]  /*1270*/  WARPGROUP.ARRIVE ;  /* 0x00000000000079c5 */ /* 0x000fe20000000000 */
[----:B--2---:R-:W-:-:S02]  /*1280*/  R2UR UR7, R5 ;  /* 0x00000000050772ca */ /* 0x004fc400000e0000 */
[----:B------:R-:W-:-:S04]  /*1290*/  SHF.R.S32.HI R5, RZ, 0x1f, R152 ;  /* 0x0000001fff057819 */ /* 0x000fc80000011498 */
[----:B------:R-:W-:-:S04]  /*12a0*/  LEA.HI R5, R5, R152, RZ, 0x7 ;  /* 0x0000009805057211 */ /* 0x000fc800078f38ff */
[----:B------:R-:W-:Y:S02]  /*12b0*/  SHF.R.S32.HI R2, RZ, 0x7, R5 ;  /* 0x00000007ff027819 */ /* 0x000fe40000011405 */
[----:B------:R-:W-:-:S04]  /*12c0*/  LOP3.LUT R5, R5, 0xffffff80, RZ, 0xc0, !PT ;  /* 0xffffff8005057812 */ /* 0x000fc800078ec0ff */
[----:B------:R-:W0:Y:S01]  /*12d0*/  SHFL.IDX PT, R2, R2, RZ, 0x1f ;  /* 0x00001fff02027589 */ /* 0x000e2200000e0000 */
[----:B------:R-:W-:Y:S01]  /*12e0*/  IMAD.IADD R5, R152, 0x1, -R5 ;  /* 0x0000000198057824 */ /* 0x000fe200078e0a05 */
[----:B0-----:R-:W-:-:S04]  /*12f0*/  R2UR UR4, R2 ;  /* 0x00000000020472ca */ /* 0x001fc800000e0000 */
[----:B------:R-:W-:-:S04]  /*1300*/  SHF.R.S32.HI R2, RZ, 0x1f, R5 ;  /* 0x0000001fff027819 */ /* 0x000fc80000011405 */
[CC--:B------:R-:W-:Y:S02]  /*1310*/  LEA.HI R4, R2.reuse, R5.reuse, RZ, 0x2 ;  /* 0x0000000502047211 */ /* 0x0c0fe400078f10ff */
[----:B------:R-:W-:Y:S02]  /*1320*/  LEA.HI R2, R2, R5, RZ, 0x5 ;  /* 0x0000000502027211 */ /* 0x000fe400078f28ff */
[--C-:B------:R-:W-:Y:S02]  /*1330*/  SHF.R.S32.HI R6, RZ, 0x2, R4.reuse ;  /* 0x00000002ff067819 */ /* 0x100fe40000011404 */
[----:B------:R-:W-:Y:S01]  /*1340*/  SHF.R.S32.HI R7, RZ, 0x1f, R4 ;  /* 0x0000001fff077819 */ /* 0x000fe20000011404 */
[----:B------:R-:W-:Y:S01]  /*1350*/  ULEA.HI UR5, UR4, UR4, URZ, 0x1 ;  /* 0x0000000404057291 */ /* 0x000fe2000f8f083f */
[----:B------:R-:W-:Y:S02]  /*1360*/  SHF.R.S32.HI R2, RZ, 0x5, R2 ;  /* 0x00000005ff027819 */ /* 0x000fe40000011402 */
[----:B------:R-:W-:Y:S01]  /*1370*/  LEA.HI R7, R7, R6, RZ, 0x3 ;  /* 0x0000000607077211 */ /* 0x000fe200078f18ff */
[----:B------:R-:W-:-:S03]  /*1380*/  ULOP3.LUT UR6, UR5, 0x1fffe, URZ, 0xc0, !UPT ;  /* 0x0001fffe05067892 */ /* 0x000fc6000f8ec03f */
[----:B------:R-:W-:Y:S01]  /*1390*/  UMOV UR5, 0x400 ;  /* 0x0000040000057882 */ /* 0x000fe20000000000 */
[----:B------:R-:W-:Y:S01]  /*13a0*/  UIADD3 UR6, UR4, -UR6, URZ ;  /* 0x8000000604067290 */ /* 0x000fe2000fffe03f */
[----:B------:R-:W-:Y:S01]  /*13b0*/  LOP3.LUT R7, R7, 0xfffffff8, RZ, 0xc0, !PT ;  /* 0xfffffff807077812 */ /* 0x000fe200078ec0ff */
[----:B------:R-:W-:-:S04]  /*13c0*/  ULEA UR5, UR61, UR5, 0x18 ;  /* 0x000000053d057291 */ /* 0x000fc8000f8ec03f */
[----:B------:R-:W-:Y:S01]  /*13d0*/  ULEA UR6, UR6, UR5, 0xf ;  /* 0x0000000506067291 */ /* 0x000fe2000f8e783f */
[----:B------:R-:W-:Y:S01]  /*13e0*/  IMAD.IADD R7, R6, 0x1, -R7 ;  /* 0x0000000106077824 */ /* 0x000fe200078e0a07 */
[----:B------:R-:W-:Y:S02]  /*13f0*/  UIADD3 UR4, UR5, 0x36400, URZ ;  /* 0x0003640005047890 */ /* 0x000fe4000fffe03f */
[----:B------:R-:W-:Y:S01]  /*1400*/  UIADD3 UR6, UR6, 0x400, URZ ;  /* 0x0000040006067890 */ /* 0x000fe2000fffe03f */
[----:B------:R-:W-:Y:S01]  /*1410*/  IMAD R2, R2, 0x10, R7 ;  /* 0x0000001002027824 */ /* 0x000fe200078e0207 */
[----:B------:R-:W-:Y:S02]  /*1420*/  USHF.R.U32.HI UR4, URZ, 0x4, UR4 ;  /* 0x000000043f047899 */ /* 0x000fe40008011604 */
[----:B------:R-:W-:Y:S02]  /*1430*/  USHF.R.U32.HI UR6, URZ, 0x4, UR6 ;  /* 0x000000043f067899 */ /* 0x000fe40008011606 */
[----:B------:R-:W-:-:S02]  /*1440*/  ULOP3.LUT UR4, UR4, 0x3fff, URZ, 0xc0, !UPT ;  /* 0x00003fff04047892 */ /* 0x000fc4000f8ec03f */
[----:B------:R-:W-:Y:S02]  /*1450*/  ULOP3.LUT UR6, UR6, 0x3fff, URZ, 0xc0, !UPT ;  /* 0x00003fff06067892 */ /* 0x000fe4000f8ec03f */
[----:B------:R-:W-:Y:S02]  /*1460*/  ULOP3.LUT UR4, UR4, 0x10000, URZ, 0xfc, !UPT ;  /* 0x0001000004047892 */ /* 0x000fe4000f8efc3f */
[----:B------:R-:W-:Y:S02]  /*1470*/  ULOP3.LUT UR6, UR6, 0x2000000, URZ, 0xfc, !UPT ;  /* 0x0200000006067892 */ /* 0x000fe4000f8efc3f */
[----:B------:R-:W-:Y:S02]  /*1480*/  UIADD3 UR12, UR4, 0x2, URZ ;  /* 0x00000002040c7890 */ /* 0x000fe4000fffe03f */
[----:B------:R-:W-:Y:S01]  /*1490*/  UIADD3 UR14, UR6, 0x80, URZ ;  /* 0x00000080060e7890 */ /* 0x000fe2000fffe03f */
[----:B------:R-:W-:Y:S02]  /*14a0*/  UMOV UR8, UR4 ;  /* 0x0000000400087c82 */ /* 0x000fe40008000000 */
[----:B------:R-:W-:Y:S01]  /*14b0*/  UMOV UR10, UR6 ;  /* 0x00000006000a7c82 */ /* 0x000fe20008000000 */
[----:B------:R-:W-:Y:S01]  /*14c0*/  UIADD3 UR16, UR4, 0x4, URZ ;  /* 0x0000000404107890 */ /* 0x000fe2000fffe03f */
[----:B------:R-:W-:Y:S01]  /*14d0*/  HGMMA.64x256x16.F32 R24, gdesc[UR8].tnspB, RZ, !UPT, gsb0 ;  /* 0x43e00000081879f0 */ /* 0x000fe2000c0008ff */
[----:B------:R-:W-:-:S02]  /*14e0*/  UIADD3 UR18, UR6, 0x100, URZ ;  /* 0x0000010006127890 */ /* 0x000fc4000fffe03f */
[----:B------:R-:W-:Y:S02]  /*14f0*/  UIADD3 UR20, UR4, 0x6, URZ ;  /* 0x0000000604147890 */ /* 0x000fe4000fffe03f */
[----:B------:R-:W-:Y:S02]  /*1500*/  UIADD3 UR22, UR6, 0x180, URZ ;  /* 0x0000018006167890 */ /* 0x000fe4000fffe03f */
[----:B------:R-:W-:-:S04]  /*1510*/  ULOP3.LUT UR4, UR7, 0x1, URZ, 0xfc, !UPT ;  /* 0x0000000107047892 */ /* 0x000fc8000f8efc3f */
[----:B------:R-:W-:-:S03]  /*1520*/  UISETP.NE.AND UP0, UPT, UR4, 0x3, UPT ;  /* 0x000000030400788c */ /* 0x000fc6000bf05270 */
[----:B------:R-:W-:-:S03]  /*1530*/  UMOV UR4, URZ ;  /* 0x0000003f00047c82 */ /* 0x000fc60008000000 */
[----:B------:R-:W-:Y:S01]  /*1540*/  PLOP3.LUT P1, PT, PT, PT, UP0, 0x80, 0x0 ;  /* 0x000000000000781c */ /* 0x000fe20003f2f008 */
[----:B------:R-:W-:Y:S02]  /*1550*/  WARPGROUP.DEPBAR.LE gsb0, 0x0 ;  /* 0x00008000000079c5 */ /* 0x000fe40000010000 */
[----:B------:R-:W-:-:S08]  /*1560*/  WARPGROUP.ARRIVE ;  /* 0x00000000000079c5 */ /* 0x000fd00000000000 */
        /* <DEDUP_REMOVED lines=13> */
.L_x_178:
[----:B------:R-:W-:Y:S01]  /*1640*/  VIADD R3, R3, 0xfffffffe ;  /* 0xfffffffe03037836 */ /* 0x000fe20000000000 */
[----:B------:R-:W-:-:S04]  /*1650*/  UIADD3 UR7, UR5, 0x38860, URZ ;  /* 0x0003886005077890 */ /* 0x000fc8000fffe03f */
[----:B------:R-:W-:Y:S01]  /*1660*/  ISETP.GE.AND P0, PT, R3, R0, PT ;  /* 0x000000000300720c */ /* 0x000fe20003f06270 */
[----:B------:R-:W-:-:S09]  /*1670*/  UPRMT UR7, UR61, 0x654, UR7 ;  /* 0x000006543d077896 */ /* 0x000fd20008000007 */
[----:B------:R-:W-:Y:S03]  /*1680*/  SYNCS.ARRIVE.TRANS64.RED.A1T0 RZ, [UR7], RZ ;  /* 0x000000ffffff79a7 */ /* 0x000fe60008100407 */
[----:B------:R-:W-:Y:S05]  /*1690*/  @!P0 BRA `(.L_x_179) ;  /* 0x0000000800b08947 */ /* 0x000fea0003800000 */
[----:B------:R-:W-:-:S05]  /*16a0*/  UMOV UR4, URZ ;  /* 0x0000003f00047c82 */ /* 0x000fca0008000000 */
.L_x_181:
[----:B------:R-:W-:Y:S01]  /*16b0*/  BAR.SYNC.DEFER_BLOCKING 0xe, 0x100 ;  /* 0x0384000000007b1d */ /* 0x000fe20000010000 */
[----:B------:R-:W-:Y:S01]  /*16c0*/  IMAD.U32 R5, RZ, RZ, UR4 ;  /* 0x00000004ff057e24 */ /* 0x000fe2000f8e00ff */
[----:B------:R-:W-:Y:S01]  /*16d0*/  UIADD3 UR4, UR4, 0x1, URZ ;  /* 0x0000000104047890 */ /* 0x000fe2000fffe03f */
[C---:B------:R-:W-:Y:S01]  /*16e0*/  ISETP.GT.AND P0, PT, R3.reuse, R0, PT ;  /* 0x000000000300720c */ /* 0x040fe20003f04270 */
[----:B------:R-:W-:Y:S02]  /*16f0*/  VIADD R3, R3, 0xffffffff ;  /* 0xffffffff03037836 */ /* 0x000fe40000000000 */
[----:B------:R-:W-:Y:S01]  /*1700*/  IMAD R4, R5, 0x40, R2 ;  /* 0x0000004005047824 */ /* 0x000fe200078e0202 */
[----:B------:R-:W-:Y:S01]  /*1710*/  UISETP.NE.AND UP0, UPT, UR4, 0x2, UPT ;  /* 0x000000020400788c */ /* 0x000fe2000bf05270 */
[----:B------:R-:W-:Y:S01]  /*1720*/  UMOV UR11, 0x40000040 ;  /* 0x40000040000b7882 */ /* 0x000fe20000000000 */
[----:B------:R-:W-:Y:S02]  /*1730*/  UMOV UR15, 0x40000040 ;  /* 0x40000040000f7882 */ /* 0x000fe40000000000 */
[----:B------:R-:W-:Y:S01]  /*1740*/  LEA R4, R4, UR5, 0x2 ;  /* 0x0000000504047c11 */ /* 0x000fe2000f8e10ff */
[----:B------:R-:W-:Y:S01]  /*1750*/  USEL UR4, UR4, URZ, UP0 ;  /* 0x0000003f04047287 */ /* 0x000fe20008000000 */
[----:B------:R-:W-:Y:S01]  /*1760*/  UMOV UR19, 0x40000040 ;  /* 0x4000004000137882 */ /* 0x000fe20000000000 */
[----:B------:R-:W-:-:S02]  /*1770*/  UMOV UR23, 0x40000040 ;  /* 0x4000004000177882 */ /* 0x000fc40000000000 */
[----:B------:R-:W-:-:S04]  /*1780*/  ULEA UR10, UR4, UR6, 0xc ;  /* 0x00000006040a7291 */ /* 0x000fc8000f8e603f */
[----:B------:R-:W-:Y:S02]  /*1790*/  UIADD3 UR14, UR10, 0x80, URZ ;  /* 0x000000800a0e7890 */ /* 0x000fe4000fffe03f */
[----:B------:R-:W-:Y:S01]  /*17a0*/  UIADD3 UR18, UR10, 0x100, URZ ;  /* 0x000001000a127890 */ /* 0x000fe2000fffe03f */
[----:B------:R-:W0:Y:S01]  /*17b0*/  LDS R5, [R4+0x38400] ;  /* 0x0384000004057984 */ /* 0x000e220000000800 */
[----:B------:R-:W-:-:S03]  /*17c0*/  UIADD3 UR22, UR10, 0x180, URZ ;  /* 0x000001800a167890 */ /* 0x000fc6000fffe03f */
        /* <DEDUP_REMOVED lines=128> */
[----:B------:R-:W-:-:S06]  /*1fd0*/  FMUL.FTZ R151, R151, R6 ;  /* 0x0000000697977220 */ /* 0x000fcc0000410000 */
[----:B------:R-:W-:-:S06]  /*1fe0*/  WARPGROUP.ARRIVE ;  /* 0x00000000000079c5 */ /* 0x000fcc0000000000 */
        /* <DEDUP_REMOVED lines=17> */
.L_x_180:
[----:B------:R-:W-:-:S04]  /*2100*/  ULEA UR7, UR4, UR5, 0x3 ;  /* 0x0000000504077291 */ /* 0x000fc8000f8e183f */
[----:B------:R-:W-:-:S04]  /*2110*/  UIADD3 UR7, UR7, 0x38860, URZ ;  /* 0x0003886007077890 */ /* 0x000fc8000fffe03f */
[----:B------:R-:W-:-:S09]  /*2120*/  UPRMT UR7, UR61, 0x654, UR7 ;  /* 0x000006543d077896 */ /* 0x000fd20008000007 */
[----:B------:R-:W-:Y:S01]  /*2130*/  SYNCS.ARRIVE.TRANS64.RED.A1T0 RZ, [UR7], RZ ;  /* 0x000000ffffff79a7 */ /* 0x000fe20008100407 */
[----:B------:R-:W-:Y:S05]  /*2140*/  @P0 BRA `(.L_x_181) ;  /* 0xfffffff400580947 */ /* 0x000fea000383ffff */
[----:B------:R-:W-:-:S12]  /*2150*/  USHF.L.U32 UR4, UR4, 0x6, URZ ;  /* 0x0000000604047899 */ /* 0x000fd8000800063f */
.L_x_179:
[----:B------:R-:W-:Y:S01]  /*2160*/  BAR.SYNC.DEFER_BLOCKING 0xe, 0x100 ;  /* 0x0384000000007b1d */ /* 0x000fe20000010000 */
[----:B------:R-:W-:Y:S01]  /*2170*/  VIADD R2, R2, UR4 ;  /* 0x0000000402027c36 */ /* 0x000fe20008000000 */
[----:B------:R-:W-:Y:S01]  /*2180*/  PLOP3.LUT P0, PT, PT, PT, PT, 0x8, 0x0 ;  /* 0x000000000000781c */ /* 0x000fe20003f0e170 */
[----:B------:R-:W-:-:S03]  /*2190*/  IMAD.MOV.U32 R4, RZ, RZ, RZ ;  /* 0x000000ffff047224 */ /* 0x000fc600078e00ff */
[----:B------:R-:W-:-:S05]  /*21a0*/  LEA R2, R2, UR5, 0x2 ;  /* 0x0000000502027c11 */ /* 0x000fca000f8e10ff */
[----:B------:R-:W0:Y:S04]  /*21b0*/  LDS R3, [R2+0x38400] ;  /* 0x0384000002037984 */ /* 0x000e280000000800 */
        /* <DEDUP_REMOVED lines=130> */
[----:B------:R-:W-:Y:S06]  /*29e0*/  BAR.ARV 0xf, 0x100 ;  /* 0x03c4000000007b1d */ /* 0x000fec0000002000 */
[----:B------:R-:W-:Y:S05]  /*29f0*/  BRA `(.L_x_177) ;  /* 0x0000007000047947 */ /* 0x000fea0003800000 */
.L_x_175:
[----:B------:R-:W-:Y:S01]  /*2a00*/  UISETP.GE.AND UP0, UPT, UR38, 0x1, UPT ;  /* 0x000000012600788c */ /* 0x000fe2000bf06270 */
[----:B------:R-:W-:-:S05]  /*2a10*/  UMOV UR4, URZ ;  /* 0x0000003f00047c82 */ /* 0x000fca0008000000 */
[----:B------:R-:W-:-:S13]  /*2a20*/  PLOP3.LUT P0, PT, PT, PT, UP0, 0x80, 0x0 ;  /* 0x000000000000781c */ /* 0x000fda0003f0f008 */
[----:B------:R-:W-:Y:S05]  /*2a30*/  @!P0 BRA `(.L_x_182) ;  /* 0x0000000000848947 */ /* 0x000fea0003800000 */
[----:B------:R-:W-:Y:S01]  /*2a40*/  IMAD.U32 R3, RZ, RZ, UR11 ;  /* 0x0000000bff037e24 */ /* 0x000fe2000f8e00ff */
[----:B------:R-:W-:Y:S01]  /*2a50*/  UIADD3 UR8, UR6, -0x1, UR11 ;  /* 0xffffffff06087890 */ /* 0x000fe2000fffe00b */
[----:B------:R-:W-:-:S03]  /*2a60*/  UMOV UR4, URZ ;  /* 0x0000003f00047c82 */ /* 0x000fc60008000000 */
[-C--:B------:R-:W-:Y:S02]  /*2a70*/  IABS R0, R3.reuse ;  /* 0x0000000300007213 */ /* 0x080fe40000000000 */
[----:B------:R-:W-:Y:S01]  /*2a80*/  IMAD.U32 R4, RZ, RZ, UR8 ;  /* 0x00000008ff047e24 */ /* 0x000fe2000f8e00ff */
[----:B------:R-:W-:Y:S01]  /*2a90*/  IABS R5, R3 ;  /* 0x0000000300057213 */ /* 0x000fe20000000000 */
[----:B------:R-:W-:Y:S01]  /*2aa0*/  ULOP3.LUT UR8, UR8, UR11, URZ, 0x3c, !UPT ;  /* 0x0000000b08087292 */ /* 0x000fe2000f8e3c3f */
[----:B------:R-:W-:Y:S02]  /*2ab0*/  R2UR UR12, R0 ;  /* 0x00000000000c72ca */ /* 0x000fe400000e0000 */
[----:B------:R-:W-:-:S05]  /*2ac0*/  IABS R4, R4 ;  /* 0x0000000400047213 */ /* 0x000fca0000000000 */
[----:B------:R-:W-:-:S05]  /*2ad0*/  IMAD.MOV.U32 R3, RZ, RZ, R4 ;  /* 0x000000ffff037224 */ /* 0x000fca00078e0004 */
[----:B------:R-:W-:Y:S01]  /*2ae0*/  R2UR UR10, R3 ;  /* 0x00000000030a72ca */ /* 0x000fe200000e0000 */
[----:B------:R-:W1:Y:S08]  /*2af0*/  I2F.RP R0, UR12 ;  /* 0x0000000c00007d06 */ /* 0x000e700008209400 */
[----:B-1----:R-:W0:Y:S02]  /*2b00*/  MUFU.RCP R0, R0 ;  /* 0x0000000000007308 */ /* 0x002e240000001000 */
[----:B0-----:R-:W-:-:S02]  /*2b10*/  VIADD R2, R0, 0xffffffe ;  /* 0x0ffffffe00027836 */ /* 0x001fc40000000000 */
[----:B------:R-:W-:-:S04]  /*2b20*/  IMAD.MOV R0, RZ, RZ, -R5 ;  /* 0x000000ffff007224 */ /* 0x000fc800078e0a05 */
        /* <DEDUP_REMOVED lines=18> */
.L_x_182:
[----:B------:R-:W-:Y:S01]  /*2c50*/  UIMAD UR39, UR7, UR4, URZ ;  /* 0x00000004072772a4 */ /* 0x000fe2000f8e023f */
[----:B------:R-:W-:Y:S01]  /*2c60*/  IMAD.U32 R0, RZ, RZ, UR6 ;  /* 0x00000006ff007e24 */ /* 0x000fe2000f8e00ff */
[----:B------:R-:W-:Y:S01]  /*2c70*/  PLOP3.LUT P0, PT, PT, PT, PT, 0x80, 0x0 ;  /* 0x000000000000781c */ /* 0x000fe20003f0f070 */
[----:B------:R-:W-:Y:S01]  /*2c80*/  IMAD.U32 R3, RZ, RZ, UR4 ;  /* 0x00000004ff037e24 */ /* 0x000fe2000f8e00ff */
[----:B0-----:R-:W-:Y:S01]  /*2c90*/  MOV R2, RZ ;  /* 0x000000ff00027202 */ /* 0x001fe20000000f00 */
        /* <DEDUP_REMOVED lines=20> */
[----:B------:R-:W-:Y:S02]  /*2de0*/  UISETP.GT.AND UP0, UPT, UR5, UR39, UPT ;  /* 0x000000270500728c */ /* 0x000fe4000bf04270 */
[----:B------:R-:W-:Y:S01]  /*2df0*/  IMAD.U32 R168, RZ, RZ, UR5 ;  /* 0x00000005ffa87e24 */ /* 0x000fe2000f8e00ff */
        /* <DEDUP_REMOVED lines=47> */
[----:B------:R-:W-:Y:S01]  /*30f0*/  CS2R R24, SRZ ;  /* 0x0000000000187805 */ /* 0x000fe2000001ff00 */
[----:B------:R-:W-:Y:S06]  /*3100*/  @!P1 BRA `(.L_x_177) ;  /* 0x0000006800409947 */ /* 0x000fec0003800000 */
[----:B------:R-:W-:Y:S01]  /*3110*/  SHF.R.S32.HI R57, RZ, 0x1f, R152 ;  /* 0x0000001fff397819 */ /* 0x000fe20000011498 */
[----:B------:R-:W-:Y:S01]  /*3120*/  IMAD.U32 R5, RZ, RZ, UR61 ;  /* 0x0000003dff057e24 */ /* 0x000fe2000f8e00ff */
[----:B------:R-:W-:Y:S02]  /*3130*/  MOV R4, 0x400 ;  /* 0x0000040000047802 */ /* 0x000fe40000000f00 */
[----:B------:R-:W-:-:S04]  /*3140*/  LEA.HI R16, R57, R152, RZ, 0x7 ;  /* 0x0000009839107211 */ /* 0x000fc800078f38ff */
[----:B------:R-:W-:-:S05]  /*3150*/  SHF.R.S32.HI R18, RZ, 0x7, R16 ;  /* 0x00000007ff127819 */ /* 0x000fca0000011410 */
[----:B------:R-:W0:Y:S02]  /*3160*/  SHFL.IDX PT, R0, R18, RZ, 0x1f ;  /* 0x00001fff12007589 */ /* 0x000e2400000e0000 */
[----:B0-----:R-:W-:-:S04]  /*3170*/  LEA.HI R2, R0, R0, RZ, 0x1 ;  /* 0x0000000000027211 */ /* 0x001fc800078f08ff */
[----:B------:R-:W-:Y:S02]  /*3180*/  LOP3.LUT R3, R2, 0x1fffe, RZ, 0xc0, !PT ;  /* 0x0001fffe02037812 */ /* 0x000fe400078ec0ff */
[----:B------:R-:W-:-:S03]  /*3190*/  LEA R2, R5, R4, 0x18 ;  /* 0x0000000405027211 */ /* 0x000fc600078ec0ff */
[----:B------:R-:W-:Y:S02]  /*31a0*/  IMAD.IADD R3, R0, 0x1, -R3 ;  /* 0x0000000100037824 */ /* 0x000fe400078e0a03 */
[----:B------:R-:W-:Y:S02]  /*31b0*/  VIADD R0, R2, 0x36400 ;  /* 0x0003640002007836 */ /* 0x000fe40000000000 */
[----:B------:R-:W-:-:S03]  /*31c0*/  IMAD R3, R3, 0x8000, R2 ;  /* 0x0000800003037824 */ /* 0x000fc600078e0202 */
[----:B------:R-:W-:Y:S01]  /*31d0*/  LOP3.LUT P0, RZ, R0, 0x3ff, RZ, 0xc0, !PT ;  /* 0x000003ff00ff7812 */ /* 0x000fe2000780c0ff */
[----:B------:R-:W-:-:S05]  /*31e0*/  VIADD R3, R3, 0x400 ;  /* 0x0000040003037836 */ /* 0x000fca0000000000 */
[----:B------:R-:W-:-:S04]  /*31f0*/  SHF.R.U32.HI R3, RZ, 0x4, R3 ;  /* 0x00000004ff037819 */ /* 0x000fc80000011603 */
[----:B------:R-:W-:-:S03]  /*3200*/  LOP3.LUT R193, R3, 0x3fff, RZ, 0xc0, !PT ;  /* 0x00003fff03c17812 */ /* 0x000fc600078ec0ff */
        /* <DEDUP_REMOVED lines=8> */
[----:B------:R-:W-:Y:S02]  /*3290*/  IMAD.U32 R10, RZ, RZ, UR6 ;  /* 0x00000006ff0a7e24 */ /* 0x000fe4000f8e00ff */
[----:B------:R-:W-:Y:S02]  /*32a0*/  IMAD.U32 R6, RZ, RZ, UR4 ;  /* 0x00000004ff067e24 */ /* 0x000fe4000f8e00ff */
[----:B------:R-:W-:-:S02]  /*32b0*/  IMAD.U32 R7, RZ, RZ, UR5 ;  /* 0x00000005ff077e24 */ /* 0x000fc4000f8e00ff */
[----:B------:R-:W-:Y:S02]  /*32c0*/  IMAD.U32 R11, RZ, RZ, UR7 ;  /* 0x00000007ff0b7e24 */ /* 0x000fe4000f8e00ff */
[----:B------:R-:W-:Y:S02]  /*32d0*/  IMAD.MOV.U32 R8, RZ, RZ, 0x70 ;  /* 0x00000070ff087424 */ /* 0x000fe400078e00ff */
[----:B------:R-:W-:Y:S02]  /*32e0*/  IMAD.MOV.U32 R12, RZ, RZ, 0x1 ;  /* 0x00000001ff0c7424 */ /* 0x000fe400078e00ff */
[----:B0-----:R-:W-:-:S07]  /*32f0*/  IMAD.MOV.U32 R13, RZ, RZ, RZ ;  /* 0x000000ffff0d7224 */ /* 0x001fce00078e00ff */
[----:B------:R-:W-:-:S07]  /*3300*/  LEPC R20, `(.L_x_183) ;  /* 0x000000001014794e */ /* 0x000fce0000000000 */
[----:B-1----:R-:W-:Y:S05]  /*3310*/  CALL.ABS.NOINC R14 ;  /* 0x000000000e007343 */ /* 0x002fea0003c00000 */
.L_x_183:
[----:B------:R-:W-:Y:S02]  /*3320*/  SHF.L.U32 R5, RZ, 0x1f, RZ ;  /* 0x0000001fff057819 */ /* 0x000fe400000006ff */
[----:B------:R-:W-:Y:S02]  /*3330*/  LOP3.LUT R3, R16, 0xffffff80, RZ, 0xc0, !PT ;  /* 0xffffff8010037812 */ /* 0x000fe400078ec0ff */
[----:B------:R-:W0:Y:S01]  /*3340*/  SYNCS.PHASECHK.TRANS64.TRYWAIT P0, [R2+URZ+0x38800], R5 ;  /* 0x03880005020075a7 */ /* 0x000e22000800017f */
        /* <DEDUP_REMOVED lines=8> */
.L_x_262:
[----:B------:R-:W2:Y:S01]  /*33d0*/  LDL R0, [R1] ;  /* 0x0000000001007983 */ /* 0x000ea20000100800 */
[----:B------:R-:W-:Y:S02]  /*33e0*/  LEA.HI R9, R9, R8, RZ, 0x3 ;  /* 0x0000000809097211 */ /* 0x000fe400078f18ff */
[----:B------:R-:W-:Y:S02]  /*33f0*/  LEA.HI R4, R4, R7, RZ, 0x5 ;  /* 0x0000000704047211 */ /* 0x000fe400078f28ff */
[----:B------:R-:W-:Y:S02]  /*3400*/  LOP3.LUT R9, R9, 0xfffffff8, RZ, 0xc0, !PT ;  /* 0xfffffff809097812 */ /* 0x000fe400078ec0ff */
[----:B------:R-:W-:Y:S02]  /*3410*/  IADD3 R3, -R3, R18, RZ ;  /* 0x0000001203037210 */ /* 0x000fe40007ffe1ff */
[----:B------:R-:W-:Y:S01]  /*3420*/  SHF.R.S32.HI R4, RZ, 0x5, R4 ;  /* 0x00000005ff047819 */ /* 0x000fe20000011404 */
[----:B------:R-:W-:-:S04]  /*3430*/  IMAD.IADD R9, R8, 0x1, -R9 ;  /* 0x0000000108097824 */ /* 0x000fc800078e0a09 */
[----:B------:R-:W-:Y:S01]  /*3440*/  IMAD R184, R4, 0x10, R9 ;  /* 0x0000001004b87824 */ /* 0x000fe200078e0209 */
[----:B--2---:R-:W-:Y:S02]  /*3450*/  R2UR UR4, R0 ;  /* 0x00000000000472ca */ /* 0x004fe400000e0000 */
[----:B------:R-:W-:-:S05]  /*3460*/  LOP3.LUT R0, R6, 0x7ffffffc, RZ, 0xc0, !PT ;  /* 0x7ffffffc06007812 */ /* 0x000fca00078ec0ff */
[----:B------:R-:W-:-:S04]  /*3470*/  IMAD.IADD R0, R7, 0x1, -R0 ;  /* 0x0000000107007824 */ /* 0x000fc800078e0a00 */
[----:B------:R-:W-:Y:S02]  /*3480*/  IMAD.SHL.U32 R58, R0, 0x2, RZ ;  /* 0x00000002003a7824 */ /* 0x000fe400078e00ff */
[----:B------:R-:W-:Y:S02]  /*3490*/  ULOP3.LUT UR4, UR4, 0x1, URZ, 0xfc, !UPT ;  /* 0x0000000104047892 */ /* 0x000fe4000f8efc3f */
[----:B------:R-:W-:-:S04]  /*34a0*/  IMAD R185, R3, 0x100, R58 ;  /* 0x0000010003b97824 */ /* 0x000fc800078e023a */
[----:B------:R-:W-:-:S05]  /*34b0*/  IMAD.U32 R6, RZ, RZ, UR4 ;  /* 0x00000004ff067e24 */ /* 0x000fca000f8e00ff */
[----:B------:R-:W-:-:S13]  /*34c0*/  ISETP.NE.AND P0, PT, R6, 0x3, PT ;  /* 0x000000030600780c */ /* 0x000fda0003f05270 */
[----:B------:R-:W-:Y:S05]  /*34d0*/  @!P0 BRA `(.L_x_185) ;  /* 0x0000000000048947 */ /* 0x000fea0003800000 */
[----:B------:R-:W-:Y:S01]  /*34e0*/  BPT.TRAP 0x1 ;  /* 0x000000040000795c */ /* 0x000fe20000300000 */
.L_x_185:
[----:B------:R1:W2:Y:S01]  /*34f0*/  SYNCS.PHASECHK.TRANS64.TRYWAIT P1, [R2+URZ+0x38830], R5 ;  /* 0x03883005020075a7 */ /* 0x0002a2000802017f */
[----:B------:R-:W-:Y:S05]  /*3500*/  @!P0 BRA `(.L_x_186) ;  /* 0x0000000000048947 */ /* 0x000fea0003800000 */
[----:B------:R-:W-:Y:S01]  /*3510*/  BPT.TRAP 0x1 ;  /* 0x000000040000795c */ /* 0x000fe20000300000 */
.L_x_186:
[----:B--2---:R-:W-:Y:S05]  /*3520*/  @P1 BRA `(.L_x_187) ;  /* 0x0000000000081947 */ /* 0x004fea0003800000 */
[----:B------:R-:W2:Y:S02]  /*3530*/  SYNCS.PHASECHK.TRANS64.TRYWAIT P1, [R2+URZ+0x38830], R5 ;  /* 0x03883005020075a7 */ /* 0x000ea4000802017f */
[----:B--2---:R-:W-:Y:S05]  /*3540*/  @!P1 BRA `(.L_x_188) ;  /* 0x000000d000a49947 */ /* 0x004fea0003800000 */
.L_x_187:
[----:B------:R-:W-:Y:S05]  /*3550*/  WARPSYNC.ALL ;  /* 0x0000000000007948 */ /* 0x000fea0003800000 */
[C---:B------:R-:W-:Y:S01]  /*3560*/  VIADD R0, R2.reuse, 0x20400 ;  /* 0x0002040002007836 */ /* 0x040fe20000000000 */
[----:B------:R-:W-:Y:S01]  /*3570*/  WARPGROUP.ARRIVE ;  /* 0x00000000000079c5 */ /* 0x000fe20000000000 */
[----:B------:R-:W-:Y:S01]  /*3580*/  VIADD R3, R2, 0x22400 ;  /* 0x0002240002037836 */ /* 0x000fe20000000000 */
[----:B------:R-:W-:Y:S01]  /*3590*/  UMOV UR9, 0x40000040 ;  /* 0x4000004000097882 */ /* 0x000fe20000000000 */
[----:B------:R-:W-:Y:S01]  /*35a0*/  UMOV UR7, 0x40000040 ;  /* 0x4000004000077882 */ /* 0x000fe20000000000 */
[----:B------:R-:W-:Y:S01]  /*35b0*/  SHF.R.U32.HI R0, RZ, 0x4, R0 ;  /* 0x00000004ff007819 */ /* 0x000fe20000011600 */
[----:B------:R-:W-:Y:S01]  /*35c0*/  UMOV UR5, UR9 ;  /* 0x0000000900057c82 */ /* 0x000fe20008000000 */
[----:B------:R-:W-:Y:S01]  /*35d0*/  SHF.R.U32.HI R3, RZ, 0x4, R3 ;  /* 0x00000004ff037819 */ /* 0x000fe20000011603 */
[----:B------:R-:W-:Y:S01]  /*35e0*/  IMAD.U32 R9, RZ, RZ, UR9 ;  /* 0x00000009ff097e24 */ /* 0x000fe2000f8e00ff */
[----:B------:R-:W-:Y:S01]  /*35f0*/  LOP3.LUT R0, R0, 0x3fff, RZ, 0xc0, !PT ;  /* 0x00003fff00007812 */ /* 0x000fe200078ec0ff */
[----:B------:R-:W-:Y:S01]  /*3600*/  UMOV UR9, 0x40000040 ;  /* 0x4000004000097882 */ /* 0x000fe20000000000 */
[----:B------:R-:W-:Y:S01]  /*3610*/  LOP3.LUT R3, R3, 0x3fff, RZ, 0xc0, !PT ;  /* 0x00003fff03037812 */ /* 0x000fe200078ec0ff */
[----:B------:R-:W-:Y:S01]  /*3620*/  IMAD.U32 R11, RZ, RZ, UR9 ;  /* 0x00000009ff0b7e24 */ /* 0x000fe2000f8e00ff */
[----:B------:R-:W-:-:S02]  /*3630*/  LOP3.LUT R0, R0, 0x10000, RZ, 0xfc, !PT ;  /* 0x0001000000007812 */ /* 0x000fc400078efcff */
[----:B------:R-:W-:Y:S02]  /*3640*/  LOP3.LUT R7, R3, 0x10000, RZ, 0xfc, !PT ;  /* 0x0001000003077812 */ /* 0x000fe400078efcff */
[C---:B------:R-:W-:Y:S01]  /*3650*/  R2UR UR4, R0.reuse ;  /* 0x00000000000472ca */ /* 0x040fe200000e0000 */
[----:B------:R-:W-:Y:S01]  /*3660*/  VIADD R3, R0, 0x2 ;  /* 0x0000000200037836 */ /* 0x000fe20000000000 */
[C---:B------:R-:W-:Y:S01]  /*3670*/  R2UR UR6, R7.reuse ;  /* 0x00000000070672ca */ /* 0x040fe200000e0000 */
[----:B------:R-:W-:-:S10]  /*3680*/  VIADD R4, R7, 0x2 ;  /* 0x0000000207047836 */ /* 0x000fd40000000000 */
[----:B------:R-:W-:Y:S02]  /*3690*/  UMOV UR8, UR4 ;  /* 0x0000000400087c82 */ /* 0x000fe40008000000 */
[----:B------:R-:W-:Y:S01]  /*36a0*/  UMOV UR4, UR8 ;  /* 0x0000000800047c82 */ /* 0x000fe20008000000 */
[----:B------:R-:W-:Y:S01]  /*36b0*/  IMAD.U32 R8, RZ, RZ, UR8 ;  /* 0x00000008ff087e24 */ /* 0x000fe2000f8e00ff */
[----:B------:R-:W-:Y:S01]  /*36c0*/  HGMMA.64x64x16.F32 R24, gdesc[UR4], RZ, !UPT, gsb0 ;  /* 0x00e00000041879f0 */ /* 0x000fe2000c0008ff */
[----:B------:R-:W-:Y:S01]  /*36d0*/  R2UR UR4, R3 ;  /* 0x00000000030472ca */ /* 0x000fe200000e0000 */
[----:B------:R-:W-:Y:S01]  /*36e0*/  UMOV UR5, UR9 ;  /* 0x0000000900057c82 */ /* 0x000fe20008000000 */
[----:B------:R-:W-:Y:S01]  /*36f0*/  R2UR UR6, R4 ;  /* 0x00000000040672ca */ /* 0x000fe200000e0000 */
[----:B------:R-:W-:Y:S01]  /*3700*/  UMOV UR7, 0x40000040 ;  /* 0x4000004000077882 */ /* 0x000fe20000000000 */
[C---:B------:R-:W-:Y:S01]  /*3710*/  VIADD R3, R0.reuse, 0x4 ;  /* 0x0000000400037836 */ /* 0x040fe20000000000 */
[----:B------:R-:W-:Y:S01]  /*3720*/  UMOV UR9, 0x40000040 ;  /* 0x4000004000097882 */ /* 0x000fe20000000000 */
[----:B------:R-:W-:Y:S01]  /*3730*/  VIADD R4, R7, 0x4 ;  /* 0x0000000407047836 */ /* 0x000fe20000000000 */
[----:B------:R-:W-:Y:S01]  /*3740*/  MOV R13, UR9 ;  /* 0x00000009000d7c02 */ /* 0x000fe20008000f00 */
[----:B------:R-:W-:-:S05]  /*3750*/  VIADD R0, R0, 0x6 ;  /* 0x0000000600007836 */ /* 0x000fca0000000000 */
[----:B------:R-:W-:Y:S02]  /*3760*/  UMOV UR8, UR4 ;  /* 0x0000000400087c82 */ /* 0x000fe40008000000 */
[----:B------:R-:W-:Y:S01]  /*3770*/  UMOV UR4, UR8 ;  /* 0x0000000800047c82 */ /* 0x000fe20008000000 */
[----:B------:R-:W-:Y:S01]  /*3780*/  IMAD.U32 R10, RZ, RZ, UR8 ;  /* 0x00000008ff0a7e24 */ /* 0x000fe2000f8e00ff */
[----:B------:R-:W-:Y:S02]  /*3790*/  WARPGROUP.DEPBAR.LE gsb0, 0x0 ;  /* 0x00008000000079c5 */ /* 0x000fe40000010000 */
[----:B------:R-:W-:-:S06]  /*37a0*/  WARPGROUP.ARRIVE ;  /* 0x00000000000079c5 */ /* 0x000fcc0000000000 */
[----:B------:R-:W-:Y:S01]  /*37b0*/  HGMMA.64x64x16.F32 R24, gdesc[UR4], R24, gsb0 ;  /* 0x00e00000041879f0 */ /* 0x000fe20008000818 */
[----:B------:R-:W-:Y:S01]  /*37c0*/  R2UR UR4, R3 ;  /* 0x00000000030472ca */ /* 0x000fe200000e0000 */
[----:B------:R-:W-:Y:S01]  /*37d0*/  UMOV UR5, UR9 ;  /* 0x0000000900057c82 */ /* 0x000fe20008000000 */
[----:B------:R-:W-:Y:S01]  /*37e0*/  R2UR UR6, R4 ;  /* 0x00000000040672ca */ /* 0x000fe200000e0000 */
[----:B------:R-:W-:Y:S01]  /*37f0*/  UMOV UR7, 0x40000040 ;  /* 0x4000004000077882 */ /* 0x000fe20000000000 */
[----:B------:R-:W-:Y:S01]  /*3800*/  VIADD R3, R7, 0x6 ;  /* 0x0000000607037836 */ /* 0x000fe20000000000 */
[----:B------:R-:W-:Y:S02]  /*3810*/  UMOV UR9, 0x40000040 ;  /* 0x4000004000097882 */ /* 0x000fe40000000000 */
[----:B------:R-:W-:-:S06]  /*3820*/  IMAD.U32 R15, RZ, RZ, UR9 ;  /* 0x00000009ff0f7e24 */ /* 0x000fcc000f8e00ff */
        /* <DEDUP_REMOVED lines=9> */
[----:B------:R-:W-:-:S10]  /*38c0*/  UMOV UR7, 0x40000040 ;  /* 0x4000004000077882 */ /* 0x000fd40000000000 */
[----:B------:R-:W-:Y:S02]  /*38d0*/  UMOV UR8, UR4 ;  /* 0x0000000400087c82 */ /* 0x000fe40008000000 */
[----:B------:R-:W-:Y:S01]  /*38e0*/  UMOV UR4, UR8 ;  /* 0x0000000800047c82 */ /* 0x000fe20008000000 */
[----:B------:R-:W-:Y:S01]  /*38f0*/  IMAD.U32 R14, RZ, RZ, UR8 ;  /* 0x00000008ff0e7e24 */ /* 0x000fe2000f8e00ff */
[----:B------:R-:W-:Y:S02]  /*3900*/  WARPGROUP.DEPBAR.LE gsb0, 0x0 ;  /* 0x00008000000079c5 */ /* 0x000fe40000010000 */
[----:B------:R-:W-:-:S06]  /*3910*/  WARPGROUP.ARRIVE ;  /* 0x00000000000079c5 */ /* 0x000fcc0000000000 */
[----:B------:R-:W-:Y:S03]  /*3920*/  HGMMA.64x64x16.F32 R24, gdesc[UR4], R24, gsb0 ;  /* 0x00e00000041879f0 */ /* 0x000fe60008000818 */
[----:B------:R-:W-:Y:S02]  /*3930*/  WARPGROUP.DEPBAR.LE gsb0, 0x0 ;  /* 0x00008000000079c5 */ /* 0x000fe40000010000 */
[----:B------:R-:W3:Y:S02]  /*3940*/  SYNCS.PHASECHK.TRANS64.TRYWAIT P1, [R2+URZ+0x38810], R5 ;  /* 0x03881005020075a7 */ /* 0x000ee4000802017f */
[----:B---3--:R-:W-:Y:S05]  /*3950*/  @!P1 BRA `(.L_x_189) ;  /* 0x000000cc00b49947 */ /* 0x008fea0003800000 */
.L_x_263:
[----:B------:R-:W-:Y:S05]  /*3960*/  @!P0 BRA `(.L_x_190) ;  /* 0x0000000000048947 */ /* 0x000fea0003800000 */
[----:B------:R-:W-:Y:S01]  /*3970*/  BPT.TRAP 0x1 ;  /* 0x000000040000795c */ /* 0x000fe20000300000 */
.L_x_190:
[----:B------:R4:W0:Y:S01]  /*3980*/  SYNCS.PHASECHK.TRANS64.TRYWAIT P1, [R2+URZ+0x38850], R5 ;  /* 0x03885005020075a7 */ /* 0x000822000802017f */
[----:B------:R-:W-:Y:S05]  /*3990*/  @!P0 BRA `(.L_x_191) ;  /* 0x0000000000048947 */ /* 0x000fea0003800000 */
[----:B------:R-:W-:Y:S01]  /*39a0*/  BPT.TRAP 0x1 ;  /* 0x000000040000795c */ /* 0x000fe20000300000 */
.L_x_191:
[C---:B------:R-:W-:Y:S02]  /*39b0*/  VIADD R0, R2.reuse, 0x26400 ;  /* 0x0002640002007836 */ /* 0x040fe40000000000 */
[----:B------:R-:W-:-:S03]  /*39c0*/  VIADD R3, R2, 0x400 ;  /* 0x0000040002037836 */ /* 0x000fc60000000000 */
[----:B------:R-:W-:Y:S02]  /*39d0*/  SHF.R.U32.HI R0, RZ, 0x4, R0 ;  /* 0x00000004ff007819 */ /* 0x000fe40000011600 */
[----:B------:R-:W-:Y:S02]  /*39e0*/  SHF.R.U32.HI R3, RZ, 0x4, R3 ;  /* 0x00000004ff037819 */ /* 0x000fe40000011603 */
[----:B------:R-:W-:Y:S02]  /*39f0*/  LOP3.LUT R0, R0, 0x3fff, RZ, 0xc0, !PT ;  /* 0x00003fff00007812 */ /* 0x000fe400078ec0ff */
[----:B------:R-:W-:Y:S02]  /*3a00*/  LOP3.LUT R3, R3, 0x3fff, RZ, 0xc0, !PT ;  /* 0x00003fff03037812 */ /* 0x000fe400078ec0ff */
[----:B------:R-:W-:Y:S02]  /*3a10*/  LOP3.LUT R0, R0, 0x10000, RZ, 0xfc, !PT ;  /* 0x0001000000007812 */ /* 0x000fe400078efcff */
[----:B------:R-:W-:Y:S01]  /*3a20*/  LOP3.LUT R3, R3, 0x10000, RZ, 0xfc, !PT ;  /* 0x0001000003037812 */ /* 0x000fe200078efcff */
[----:B0-----:R-:W-:Y:S06]  /*3a30*/  @P1 BRA `(.L_x_192) ;  /* 0x0000000000081947 */ /* 0x001fec0003800000 */
[----:B------:R-:W0:Y:S02]  /*3a40*/  SYNCS.PHASECHK.TRANS64.TRYWAIT P1, [R2+URZ+0x38850], R5 ;  /* 0x03885005020075a7 */ /* 0x000e24000802017f */
[----:B0-----:R-:W-:Y:S05]  /*3a50*/  @!P1 BRA `(.L_x_193) ;  /* 0x000000cc00889947 */ /* 0x001fea0003800000 */
.L_x_192:
[C---:B------:R-:W-:Y:S01]  /*3a60*/  R2UR UR4, R0.reuse ;  /* 0x00000000000472ca */ /* 0x040fe200000e0000 */
[----:B------:R-:W-:Y:S01]  /*3a70*/  WARPGROUP.ARRIVE ;  /* 0x00000000000079c5 */ /* 0x000fe20000000000 */
[C---:B------:R-:W-:Y:S01]  /*3a80*/  R2UR UR6, R3.reuse ;  /* 0x00000000030672ca */ /* 0x040fe200000e0000 */
[----:B------:R-:W-:Y:S01]  /*3a90*/  UMOV UR9, 0x40000040 ;  /* 0x4000004000097882 */ /* 0x000fe20000000000 */
[----:B------:R-:W-:Y:S01]  /*3aa0*/  UMOV UR7, 0x40000040 ;  /* 0x4000004000077882 */ /* 0x000fe20000000000 */
[----:B------:R-:W-:Y:S01]  /*3ab0*/  UMOV UR5, UR9 ;  /* 0x0000000900057c82 */ /* 0x000fe20008000000 */
[----:B------:R-:W-:Y:S01]  /*3ac0*/  VIADD R4, R0, 0x2 ;  /* 0x0000000200047836 */ /* 0x000fe20000000000 */
[----:B------:R-:W-:Y:S01]  /*3ad0*/  UMOV UR11, 0x40000040 ;  /* 0x40000040000b7882 */ /* 0x000fe20000000000 */
[----:B-1234-:R-:W-:Y:S01]  /*3ae0*/  VIADD R5, R3, 0x2 ;  /* 0x0000000203057836 */ /* 0x01efe20000000000 */
[----:B------:R-:W-:Y:S01]  /*3af0*/  UMOV UR13, 0x40000040 ;  /* 0x40000040000d7882 */ /* 0x000fe20000000000 */
[----:B------:R-:W-:Y:S01]  /*3b00*/  IMAD.U32 R17, RZ, RZ, UR9 ;  /* 0x00000009ff117e24 */ /* 0x000fe2000f8e00ff */
[----:B------:R-:W-:Y:S01]  /*3b10*/  UMOV UR9, 0x40000040 ;  /* 0x4000004000097882 */ /* 0x000fe20000000000 */
[----:B------:R-:W-:Y:S01]  /*3b20*/  UMOV UR15, 0x40000040 ;  /* 0x40000040000f7882 */ /* 0x000fe20000000000 */
[----:B------:R-:W-:Y:S01]  /*3b30*/  UMOV UR8, UR4 ;  /* 0x0000000400087c82 */ /* 0x000fe20008000000 */
[----:B------:R-:W-:Y:S01]  /*3b40*/  IMAD.U32 R19, RZ, RZ, UR9 ;  /* 0x00000009ff137e24 */ /* 0x000fe2000f8e00ff */
[----:B------:R-:W-:Y:S01]  /*3b50*/  UMOV UR4, UR8 ;  /* 0x0000000800047c82 */ /* 0x000fe20008000000 */
[----:B------:R-:W-:Y:S01]  /*3b60*/  IMAD.U32 R16, RZ, RZ, UR8 ;  /* 0x00000008ff107e24 */ /* 0x000fe2000f8e00ff */
[----:B------:R-:W-:Y:S01]  /*3b70*/  HGMMA.64x64x16.F32 R24, gdesc[UR4], R24, gsb0 ;  /* 0x00e00000041879f0 */ /* 0x000fe20008000818 */
[----:B------:R-:W-:Y:S01]  /*3b80*/  R2UR UR4, R4 ;  /* 0x00000000040472ca */ /* 0x000fe200000e0000 */
[----:B------:R-:W-:Y:S01]  /*3b90*/  UMOV UR5, UR9 ;  /* 0x0000000900057c82 */ /* 0x000fe20008000000 */
[----:B------:R-:W-:Y:S01]  /*3ba0*/  R2UR UR6, R5 ;  /* 0x00000000050672ca */ /* 0x000fe200000e0000 */
[----:B------:R-:W-:Y:S01]  /*3bb0*/  UMOV UR7, 0x40000040 ;  /* 0x4000004000077882 */ /* 0x000fe20000000000 */
[----:B------:R-:W-:Y:S01]  /*3bc0*/  VIADD R4, R0, 0x4 ;  /* 0x0000000400047836 */ /* 0x000fe20000000000 */
[----:B------:R-:W-:Y:S01]  /*3bd0*/  UMOV UR9, 0x40000040 ;  /* 0x4000004000097882 */ /* 0x000fe20000000000 */
[----:B------:R-:W-:Y:S01]  /*3be0*/  VIADD R5, R3, 0x4 ;  /* 0x0000000403057836 */ /* 0x000fe20000000000 */
[----:B------:R-:W-:Y:S01]  /*3bf0*/  UMOV UR17, 0x40000040 ;  /* 0x4000004000117882 */ /* 0x000fe20000000000 */
[----:B------:R-:W-:Y:S01]  /*3c00*/  IMAD.U32 R21, RZ, RZ, UR9 ;  /* 0x00000009ff157e24 */ /* 0x000fe2000f8e00ff */
[----:B------:R-:W-:Y:S01]  /*3c10*/  UMOV UR19, 0x40000040 ;  /* 0x4000004000137882 */ /* 0x000fe20000000000 */
[----:B------:R-:W-:Y:S01]  /*3c20*/  UMOV UR21, 0x40000040 ;  /* 0x4000004000157882 */ /* 0x000fe20000000000 */
[----:B------:R-:W-:Y:S01]  /*3c30*/  UMOV UR23, 0x40000040 ;  /* 0x4000004000177882 */ /* 0x000fe20000000000 */
[----:B------:R-:W-:Y:S01]  /*3c40*/  UMOV UR25, 0x40000040 ;  /* 0x4000004000197882 */ /* 0x000fe20000000000 */
[----:B------:R-:W-:Y:S01]  /*3c50*/  UMOV UR8, UR4 ;  /* 0x0000000400087c82 */ /* 0x000fe20008000000 */
[----:B------:R-:W-:Y:S01]  /*3c60*/  UMOV UR27, 0x40000040 ;  /* 0x40000040001b7882 */ /* 0x000fe20000000000 */
[----:B------:R-:W-:Y:S01]  /*3c70*/  UMOV UR4, UR8 ;  /* 0x0000000800047c82 */ /* 0x000fe20008000000 */
[----:B------:R-:W-:Y:S01]  /*3c80*/  IMAD.U32 R18, RZ, RZ, UR8 ;  /* 0x00000008ff127e24 */ /* 0x000fe2000f8e00ff */
[----:B------:R-:W-:Y:S01]  /*3c90*/  UMOV UR29, 0x40000040 ;  /* 0x40000040001d7882 */ /* 0x000fe20000000000 */
        /* <DEDUP_REMOVED lines=9> */
[----:B------:R-:W0:Y:S01]  /*3d30*/  S2R R6, SR_TID.X ;  /* 0x0000000000067919 */ /* 0x000e220000002100 */
[----:B------:R-:W-:Y:S01]  /*3d40*/  UMOV UR53, 0x40000040 ;  /* 0x4000004000357882 */ /* 0x000fe20000000000 */
[----:B------:R-:W-:Y:S01]  /*3d50*/  UMOV UR55, 0x40000040 ;  /* 0x4000004000377882 */ /* 0x000fe20000000000 */
[----:B------:R-:W-:Y:S01]  /*3d60*/  UMOV UR57, 0x40000040 ;  /* 0x4000004000397882 */ /* 0x000fe20000000000 */
[----:B------:R-:W-:Y:S01]  /*3d70*/  UMOV UR59, 0x40000040 ;  /* 0x40000040003b7882 */ /* 0x000fe20000000000 */
[----:B------:R-:W-:-:S02]  /*3d80*/  IMAD.MOV.U32 R63, RZ, RZ, 0x4 ;  /* 0x00000004ff3f7424 */ /* 0x000fc400078e00ff */
[----:B------:R-:W-:Y:S01]  /*3d90*/  VIADD R188, R0, 0xe00 ;  /* 0x00000e0000bc7836 */ /* 0x000fe20000000000 */
[----:B0-----:R-:W-:Y:S01]  /*3da0*/  SHF.R.U32.HI R6, RZ, 0x7, R6 ;  /* 0x00000007ff067819 */ /* 0x001fe20000011606 */
        /* <DEDUP_REMOVED lines=8> */
[----:B------:R-:W-:Y:S01]  /*3e30*/  IADD3 R5, R3, 0x6, RZ ;  /* 0x0000000603057810 */ /* 0x000fe20007ffe0ff */
[----:B------:R-:W-:Y:S02]  /*3e40*/  UMOV UR9, 0x40000040 ;  /* 0x4000004000097882 */ /* 0x000fe40000000000 */
[----:B------:R-:W-:-:S05]  /*3e50*/  IMAD.U32 R23, RZ, RZ, UR9 ;  /* 0x00000009ff177e24 */ /* 0x000fca000f8e00ff */
        /* <DEDUP_REMOVED lines=11> */
[----:B------:R-:W-:Y:S01]  /*3f10*/  UMOV UR9, 0x40000040 ;  /* 0x4000004000097882 */ /* 0x000fe20000000000 */
[----:B------:R-:W-:-:S07]  /*3f20*/  VIADD R5, R3, 0x200 ;  /* 0x0000020003057836 */ /* 0x000fce0000000000 */
[----:B------:R-:W-:Y:S02]  /*3f30*/  UMOV UR8, UR4 ;  /* 0x0000000400087c82 */ /* 0x000fe40008000000 */
[----:B------:R-:W-:Y:S01]  /*3f40*/  UMOV UR4, UR8 ;  /* 0x0000000800047c82 */ /* 0x000fe20008000000 */
[----:B------:R-:W-:Y:S01]  /*3f50*/  IMAD.U32 R22, RZ, RZ, UR8 ;  /* 0x00000008ff167e24 */ /* 0x000fe2000f8e00ff */
[----:B------:R-:W-:Y:S02]  /*3f60*/  WARPGROUP.DEPBAR.LE gsb0, 0x0 ;  /* 0x00008000000079c5 */ /* 0x000fe40000010000 */
[----:B------:R-:W-:-:S06]  /*3f70*/  WARPGROUP.ARRIVE ;  /* 0x00000000000079c5 */ /* 0x000fcc0000000000 */
[----:B------:R-:W-:Y:S01]  /*3f80*/  HGMMA.64x64x16.F32 R24, gdesc[UR4], R24, gsb0 ;  /* 0x00e00000041879f0 */ /* 0x000fe20008000818 */
[----:B------:R-:W-:Y:S01]  /*3f90*/  R2UR UR4, R4 ;  /* 0x00000000040472ca */ /* 0x000fe200000e0000 */
[----:B------:R-:W-:Y:S01]  /*3fa0*/  UMOV UR5, 0x40000040 ;  /* 0x4000004000057882 */ /* 0x000fe20000000000 */
[----:B------:R-:W-:Y:S01]  /*3fb0*/  R2UR UR6, R5 ;  /* 0x00000000050672ca */ /* 0x000fe200000e0000 */
[----:B------:R-:W-:Y:S01]  /*3fc0*/  UMOV UR7, 0x40000040 ;  /* 0x4000004000077882 */ /* 0x000fe20000000000 */
[----:B------:R-:W-:Y:S02]  /*3fd0*/  VIADD R4, R0, 0x202 ;  /* 0x0000020200047836 */ /* 0x000fe40000000000 */
[----:B------:R-:W-:-:S03]  /*3fe0*/  VIADD R5, R3, 0x202 ;  /* 0x0000020203057836 */ /* 0x000fc60000000000 */
[----:B------:R-:W-:Y:S01]  /*3ff0*/  R2UR UR8, R4 ;  /* 0x00000000040872ca */ /* 0x000fe200000e0000 */
[----:B------:R-:W-:Y:S01]  /*4000*/  VIADD R4, R0, 0x204 ;  /* 0x0000020400047836 */ /* 0x000fe20000000000 */
[----:B------:R-:W-:Y:S01]  /*4010*/  R2UR UR10, R5 ;  /* 0x00000000050a72ca */ /* 0x000fe200000e0000 */
        /* <DEDUP_REMOVED lines=19> */
[----:B------:R-:W-:Y:S02]  /*4150*/  R2UR UR30, R5 ;  /* 0x00000000051e72ca */ /* 0x000fe400000e0000 */
[----:B------:R-:W-:Y:S02]  /*4160*/  IADD3 R5, R3, 0x406, RZ ;  /* 0x0000040603057810 */ /* 0x000fe40007ffe0ff */
        /* <DEDUP_REMOVED lines=16> */
[----:B------:R-:W-:Y:S02]  /*4270*/  R2UR UR52, R4 ;  /* 0x00000000043472ca */ /* 0x000fe400000e0000 */
[----:B------:R-:W-:Y:S01]  /*4280*/  R2UR UR54, R5 ;  /* 0x00000000053672ca */ /* 0x000fe200000e0000 */
[----:B------:R0:W1:Y:S01]  /*4290*/  SHFL.IDX PT, R4, R6, RZ, 0x1f ;  /* 0x00001fff06047589 */ /* 0x00006200000e0000 */
[----:B------:R-:W-:Y:S02]  /*42a0*/  WARPGROUP.DEPBAR.LE gsb0, 0x0 ;  /* 0x00008000000079c5 */ /* 0x000fe40000010000 */
[----:B------:R-:W-:Y:S01]  /*42b0*/  WARPGROUP.ARRIVE ;  /* 0x00000000000079c5 */ /* 0x000fe20000000000 */
[----:B0-----:R-:W-:-:S05]  /*42c0*/  VIADD R6, R3, 0x800 ;  /* 0x0000080003067836 */ /* 0x001fca0000000000 */
[----:B------:R-:W-:Y:S01]  /*42d0*/  HGMMA.64x64x16.F32 R24, gdesc[UR4], R24, gsb0 ;  /* 0x00e00000041879f0 */ /* 0x000fe20008000818 */
[----:B-1----:R-:W-:Y:S01]  /*42e0*/  ISETP.GT.AND P1, PT, R4, 0x7f, PT ;  /* 0x0000007f0400780c */ /* 0x002fe20003f24270 */
[----:B------:R-:W-:-:S03]  /*42f0*/  VIADD R4, R0, 0x800 ;  /* 0x0000080000047836 */ /* 0x000fc60000000000 */
[----:B------:R-:W-:Y:S02]  /*4300*/  SEL R59, RZ, 0x2, !P1 ;  /* 0x00000002ff3b7807 */ /* 0x000fe40004800000 */
[C---:B------:R-:W-:Y:S02]  /*4310*/  SEL R61, R63.reuse, 0x2, P1 ;  /* 0x000000023f3d7807 */ /* 0x040fe40000800000 */
[----:B------:R-:W-:Y:S01]  /*4320*/  SEL R63, R63, 0x6, !P1 ;  /* 0x000000063f3f7807 */ /* 0x000fe20004800000 */
[C---:B------:R-:W-:Y:S02]  /*4330*/  IMAD.IADD R5, R59.reuse, 0x1, R4 ;  /* 0x000000013b057824 */ /* 0x040fe400078e0204 */
[----:B------:R-:W-:-:S03]  /*4340*/  IMAD.IADD R56, R59, 0x1, R6 ;  /* 0x000000013b387824 */ /* 0x000fc600078e0206 */
[----:B------:R-:W-:Y:S01]  /*4350*/  R2UR UR56, R5 ;  /* 0x00000000053872ca */ /* 0x000fe200000e0000 */
[--C-:B------:R-:W-:Y:S01]  /*4360*/  IMAD.IADD R5, R4, 0x1, R61.reuse ;  /* 0x0000000104057824 */ /* 0x100fe200078e023d */
[----:B------:R-:W-:Y:S01]  /*4370*/  R2UR UR58, R56 ;  /* 0x00000000383a72ca */ /* 0x000fe200000e0000 */
[C---:B------:R-:W-:Y:S02]  /*4380*/  IMAD.IADD R56, R6.reuse, 0x1, R61 ;  /* 0x0000000106387824 */ /* 0x040fe400078e023d */
[----:B------:R-:W-:Y:S01]  /*4390*/  IMAD.IADD R6, R6, 0x1, R63 ;  /* 0x0000000106067824 */ /* 0x000fe200078e023f */
        /* <DEDUP_REMOVED lines=35> */
[----:B------:R-:W-:Y:S01]  /*45d0*/  HGMMA.64x64x16.F32 R24, gdesc[UR56], R24, gsb0 ;  /* 0x00e00000381879f0 */ /* 0x000fe20008000818 */
[----:B------:R-:W-:Y:S01]  /*45e0*/  R2UR UR56, R5 ;  /* 0x00000000053872ca */ /* 0x000fe200000e0000 */
[----:B------:R-:W-:Y:S01]  /*45f0*/  UMOV UR57, 0x40000040 ;  /* 0x4000004000397882 */ /* 0x000fe20000000000 */
[----:B------:R-:W-:Y:S01]  /*4600*/  R2UR UR58, R56 ;  /* 0x00000000383a72ca */ /* 0x000fe200000e0000 */
[----:B------:R-:W-:Y:S01]  /*4610*/  UMOV UR59, 0x40000040 ;  /* 0x40000040003b7882 */ /* 0x000fe20000000000 */
[----:B------:R-:W-:Y:S01]  /*4620*/  IMAD.IADD R5, R4, 0x1, R63 ;  /* 0x0000000104057824 */ /* 0x000fe200078e023f */
[----:B------:R-:W-:Y:S02]  /*4630*/  WARPGROUP.DEPBAR.LE gsb0, 0x0 ;  /* 0x00008000000079c5 */ /* 0x000fe40000010000 */
[----:B------:R-:W-:-:S08]  /*4640*/  WARPGROUP.ARRIVE ;  /* 0x00000000000079c5 */ /* 0x000fd00000000000 */
[----:B------:R-:W-:Y:S01]  /*4650*/  HGMMA.64x64x16.F32 R24, gdesc[UR56], R24, gsb0 ;  /* 0x00e00000381879f0 */ /* 0x000fe20008000818 */
[----:B------:R-:W-:Y:S01]  /*4660*/  R2UR UR58, R6 ;  /* 0x00000000063a72ca */ /* 0x000fe200000e0000 */
[----:B------:R-:W-:Y:S01]  /*4670*/  UMOV UR59, 0x40000040 ;  /* 0x40000040003b7882 */ /* 0x000fe20000000000 */
[----:B------:R-:W-:Y:S01]  /*4680*/  R2UR UR56, R5 ;  /* 0x00000000053872ca */ /* 0x000fe200000e0000 */
[----:B------:R-:W-:Y:S01]  /*4690*/  UMOV UR57, 0x40000040 ;  /* 0x4000004000397882 */ /* 0x000fe20000000000 */
[----:B------:R-:W-:Y:S01]  /*46a0*/  IMAD.MOV.U32 R6, RZ, RZ, 0xa00 ;  /* 0x00000a00ff067424 */ /* 0x000fe200078e00ff */
[----:B------:R-:W-:-:S04]  /*46b0*/  MOV R5, 0x28 ;  /* 0x0000002800057802 */ /* 0x000fc80000000f00 */
[----:B------:R-:W-:Y:S02]  /*46c0*/  SEL R5, R5, 0x26, P1 ;  /* 0x0000002605057807 */ /* 0x000fe40000800000 */
[----:B------:R-:W-:Y:S02]  /*46d0*/  SEL R6, R6, 0x980, P1 ;  /* 0x0000098006067807 */ /* 0x000fe40000800000 */
[----:B------:R-:W-:Y:S02]  /*46e0*/  LOP3.LUT R5, R5, 0x6, RZ, 0xc0, !PT ;  /* 0x0000000605057812 */ /* 0x000fe400078ec0ff */
[----:B------:R-:W-:-:S04]  /*46f0*/  LOP3.LUT R6, R6, 0xa00, RZ, 0xc0, !PT ;  /* 0x00000a0006067812 */ /* 0x000fc800078ec0ff */
[CC--:B------:R-:W-:Y:S02]  /*4700*/  IADD3 R56, R5.reuse, R6.reuse, R0 ;  /* 0x0000000605387210 */ /* 0x0c0fe40007ffe000 */
[----:B------:R-:W-:Y:S01]  /*4710*/  IADD3 R5, R5, R6, R3 ;  /* 0x0000000605057210 */ /* 0x000fe20007ffe003 */
[----:B------:R-:W-:-:S04]  /*4720*/  VIADD R6, R3, 0xa00 ;  /* 0x00000a0003067836 */ /* 0x000fc80000000000 */
[----:B------:R-:W-:Y:S01]  /*4730*/  IMAD.IADD R60, R59, 0x1, R6 ;  /* 0x000000013b3c7824 */ /* 0x000fe200078e0206 */
[----:B------:R-:W-:Y:S02]  /*4740*/  WARPGROUP.DEPBAR.LE gsb0, 0x0 ;  /* 0x00008000000079c5 */ /* 0x000fe40000010000 */
[----:B------:R-:W-:-:S06]  /*4750*/  WARPGROUP.ARRIVE ;  /* 0x00000000000079c5 */ /* 0x000fcc0000000000 */
[----:B------:R-:W-:Y:S01]  /*4760*/  HGMMA.64x64x16.F32 R24, gdesc[UR56], R24, gsb0 ;  /* 0x00e00000381879f0 */ /* 0x000fe20008000818 */
[----:B------:R-:W-:Y:S01]  /*4770*/  R2UR UR56, R56 ;  /* 0x00000000383872ca */ /* 0x000fe200000e0000 */
[----:B------:R-:W-:Y:S01]  /*4780*/  UMOV UR57, 0x40000040 ;  /* 0x4000004000397882 */ /* 0x000fe20000000000 */
[----:B------:R-:W-:Y:S01]  /*4790*/  R2UR UR58, R5 ;  /* 0x00000000053a72ca */ /* 0x000fe200000e0000 */
[----:B------:R-:W-:Y:S01]  /*47a0*/  UMOV UR59, 0x40000040 ;  /* 0x40000040003b7882 */ /* 0x000fe20000000000 */
        /* <DEDUP_REMOVED lines=9> */
[C-C-:B------:R-:W-:Y:S02]  /*4840*/  IMAD.IADD R60, R61.reuse, 0x1, R6.reuse ;  /* 0x000000013d3c7824 */ /* 0x140fe400078e0206 */
[----:B------:R-:W-:Y:S02]  /*4850*/  IMAD.IADD R56, R61, 0x1, R5 ;  /* 0x000000013d387824 */ /* 0x000fe400078e0205 */
[----:B------:R-:W-:Y:S01]  /*4860*/  IMAD.IADD R6, R63, 0x1, R6 ;  /* 0x000000013f067824 */ /* 0x000fe200078e0206 */
[----:B------:R-:W-:-:S02]  /*4870*/  WARPGROUP.DEPBAR.LE gsb0, 0x0 ;  /* 0x00008000000079c5 */ /* 0x000fc40000010000 */
        /* <DEDUP_REMOVED lines=14> */
[----:B------:R-:W-:Y:S02]  /*4960*/  IMAD.MOV.U32 R6, RZ, RZ, 0x30 ;  /* 0x00000030ff067424 */ /* 0x000fe400078e00ff */
[----:B------:R-:W-:-:S03]  /*4970*/  IMAD.MOV.U32 R56, RZ, RZ, 0xc00 ;  /* 0x00000c00ff387424 */ /* 0x000fc600078e00ff */
[----:B------:R-:W-:Y:S02]  /*4980*/  SEL R6, R6, 0x2e, P1 ;  /* 0x0000002e06067807 */ /* 0x000fe40000800000 */
[----:B------:R-:W-:Y:S02]  /*4990*/  SEL R56, R56, 0xb80, P1 ;  /* 0x00000b8038387807 */ /* 0x000fe40000800000 */
[----:B------:R-:W-:Y:S02]  /*49a0*/  LOP3.LUT R6, R6, 0x6, RZ, 0xc0, !PT ;  /* 0x0000000606067812 */ /* 0x000fe400078ec0ff */
[----:B------:R-:W-:-:S04]  /*49b0*/  LOP3.LUT R65, R56, 0xe00, RZ, 0xc0, !PT ;  /* 0x00000e0038417812 */ /* 0x000fc800078ec0ff */
[CC--:B------:R-:W-:Y:S02]  /*49c0*/  IADD3 R56, R6.reuse, R65.reuse, R0 ;  /* 0x0000004106387210 */ /* 0x0c0fe40007ffe000 */
[----:B------:R-:W-:Y:S01]  /*49d0*/  IADD3 R6, R6, R65, R3 ;  /* 0x0000004106067210 */ /* 0x000fe20007ffe003 */
        /* <DEDUP_REMOVED lines=8> */
[----:B------:R-:W-:Y:S02]  /*4a60*/  VIADD R6, R0, 0xc00 ;  /* 0x00000c0000067836 */ /* 0x000fe40000000000 */
[C---:B------:R-:W-:Y:S02]  /*4a70*/  IMAD.IADD R62, R59.reuse, 0x1, R56 ;  /* 0x000000013b3e7824 */ /* 0x040fe400078e0238 */
        /* <DEDUP_REMOVED lines=8> */
[C---:B------:R-:W-:Y:S02]  /*4b00*/  IMAD.IADD R62, R61.reuse, 0x1, R56 ;  /* 0x000000013d3e7824 */ /* 0x040fe400078e0238 */
        /* <DEDUP_REMOVED lines=9> */
[----:B------:R-:W-:Y:S01]  /*4ba0*/  IADD3 R60, R63, R6, RZ ;  /* 0x000000063f3c7210 */ /* 0x000fe20007ffe0ff */
        /* <DEDUP_REMOVED lines=33> */
[--C-:B------:R-:W-:Y:S02]  /*4dc0*/  IMAD.IADD R61, R61, 0x1, R56.reuse ;  /* 0x000000013d3d7824 */ /* 0x100fe400078e0238 */
[----:B------:R-:W-:Y:S02]  /*4dd0*/  IMAD.IADD R56, R63, 0x1, R56 ;  /* 0x000000013f387824 */ /* 0x000fe400078e0238 */
[----:B------:R-:W-:-:S05]  /*4de0*/  IMAD.MOV.U32 R60, RZ, RZ, 0x1000 ;  /* 0x00001000ff3c7424 */ /* 0x000fca00078e00ff */
[----:B------:R-:W-:-:S04]  /*4df0*/  SEL R60, R60, 0xf80, P1 ;  /* 0x00000f803c3c7807 */ /* 0x000fc80000800000 */
[----:B------:R-:W-:Y:S01]  /*4e00*/  LOP3.LUT R60, R60, 0x1e00, RZ, 0xc0, !PT ;  /* 0x00001e003c3c7812 */ /* 0x000fe200078ec0ff */
        /* <DEDUP_REMOVED lines=15> */
[----:B------:R-:W-:-:S05]  /*4f00*/  IMAD.MOV.U32 R56, RZ, RZ, 0x40 ;  /* 0x00000040ff387424 */ /* 0x000fca00078e00ff */
[----:B------:R-:W-:-:S04]  /*4f10*/  SEL R59, R56, 0x3e, P1 ;  /* 0x0000003e383b7807 */ /* 0x000fc80000800000 */
        /* <DEDUP_REMOVED lines=10> */
[----:B------:R-:W-:Y:S02]  /*4fc0*/  WARPGROUP.DEPBAR.LE gsb0, 0x0 ;  /* 0x00008000000079c5 */ /* 0x000fe40000010000 */
[----:B------:R-:W-:-:S09]  /*4fd0*/  WARPGROUP.ARRIVE ;  /* 0x00000000000079c5 */ /* 0x000fd20000000000 */
[----:B------:R-:W-:Y:S03]  /*4fe0*/  HGMMA.64x64x16.F32 R24, gdesc[UR56], R24, gsb0 ;  /* 0x00e00000381879f0 */ /* 0x000fe60008000818 */
[----:B------:R-:W-:Y:S02]  /*4ff0*/  WARPGROUP.DEPBAR.LE gsb0, 0x0 ;  /* 0x00008000000079c5 */ /* 0x000fe40000010000 */
[----:B------:R-:W-:Y:S05]  /*5000*/  @!P0 BRA `(.L_x_194) ;  /* 0x0000000000048947 */ /* 0x000fea0003800000 */
[----:B------:R-:W-:Y:S01]  /*5010*/  BPT.TRAP 0x1 ;  /* 0x000000040000795c */ /* 0x000fe20000300000 */
.L_x_194:
[----:B------:R-:W-:Y:S01]  /*5020*/  R2UR UR6, R168 ;  /* 0x00000000a80672ca */ /* 0x000fe200000e0000 */
[----:B------:R-:W-:Y:S01]  /*5030*/  UMOV UR11, 0x40000040 ;  /* 0x40000040000b7882 */ /* 0x000fe20000000000 */
[----:B------:R-:W-:Y:S02]  /*5040*/  R2UR UR7, R2 ;  /* 0x00000000020772ca */ /* 0x000fe400000e0000 */
[----:B------:R-:W-:-:S04]  /*5050*/  LOP3.LUT R193, R193, 0x2000000, RZ, 0xfc, !PT ;  /* 0x02000000c1c17812 */ /* 0x000fc800078efcff */
[C---:B------:R-:W-:Y:S01]  /*5060*/  R2UR UR10, R193.reuse ;  /* 0x00000000c10a72ca */ /* 0x040fe200000e0000 */
[----:B------:R-:W-:-:S04]  /*5070*/  VIADD R211, R193, 0x80 ;  /* 0x00000080c1d37836 */ /* 0x000fc80000000000 */
[----:B------:R-:W-:Y:S02]  /*5080*/  UIMAD UR38, UR6, -0x40, UR38 ;  /* 0xffffffc0062678a4 */ /* 0x000fe4000f8e0226 */
[----:B------:R-:W-:Y:S01]  /*5090*/  UIADD3 UR7, UR7, 0x38840, URZ ;  /* 0x0003884007077890 */ /* 0x000fe2000fffe03f */
[----:B------:R-:W-:-:S03]  /*50a0*/  ULDC UR6, c[0x0][0xa80] ;  /* 0x0002a00000067ab9 */ /* 0x000fc60000000800 */
[----:B------:R-:W-:Y:S01]  /*50b0*/  IMAD.U32 R59, RZ, RZ, UR38 ;  /* 0x00000026ff3b7e24 */ /* 0x000fe2000f8e00ff */
        /* <DEDUP_REMOVED lines=64> */
[----:B------:R-:W0:Y:S01]  /*54c0*/  SHFL.BFLY PT, R59, R60, 0x2, 0x1f ;  /* 0x0c401f003c3b7f89 */ /* 0x000e2200000e0000 */
[----:B------:R-:W-:-:S02]  /*54d0*/  FSEL R51, R51, -INF , P4 ;  /* 0xff80000033337808 */ /* 0x000fc40002000000 */
[----:B------:R-:W-:Y:S02]  /*54e0*/  FSEL R54, R54, -INF , P3 ;  /* 0xff80000036367808 */ /* 0x000fe40001800000 */
[----:B------:R-:W-:Y:S02]  /*54f0*/  FSEL R55, R55, -INF , P2 ;  /* 0xff80000037377808 */ /* 0x000fe40001000000 */
[----:B0-----:R-:W-:Y:S02]  /*5500*/  FMNMX.FTZ R61, R60, R59, !PT ;  /* 0x0000003b3c3d7209 */ /* 0x001fe40007810000 */
[----:B------:R-:W-:-:S03]  /*5510*/  FMNMX.FTZ R59, R26, R27, !PT ;  /* 0x0000001b1a3b7209 */ /* 0x000fc60007810000 */
[----:B------:R-:W0:Y:S01]  /*5520*/  SHFL.BFLY PT, R186, R61, 0x1, 0x1f ;  /* 0x0c201f003dba7f89 */ /* 0x000e2200000e0000 */
[----:B------:R-:W-:-:S04]  /*5530*/  FMNMX.FTZ R58, R30, R59, !PT ;  /* 0x0000003b1e3a7209 */ /* 0x000fc80007810000 */
[----:B------:R-:W-:-:S04]  /*5540*/  FMNMX.FTZ R59, R31, R58, !PT ;  /* 0x0000003a1f3b7209 */ /* 0x000fc80007810000 */
[----:B------:R-:W-:-:S04]  /*5550*/  FMNMX.FTZ R58, R34, R59, !PT ;  /* 0x0000003b223a7209 */ /* 0x000fc80007810000 */
[----:B------:R-:W-:-:S04]  /*5560*/  FMNMX.FTZ R59, R35, R58, !PT ;  /* 0x0000003a233b7209 */ /* 0x000fc80007810000 */
[----:B------:R-:W-:-:S04]  /*5570*/  FMNMX.FTZ R58, R38, R59, !PT ;  /* 0x0000003b263a7209 */ /* 0x000fc80007810000 */
[----:B------:R-:W-:Y:S02]  /*5580*/  FMNMX.FTZ R59, R39, R58, !PT ;  /* 0x0000003a273b7209 */ /* 0x000fe40007810000 */
[----:B0-----:R-:W-:Y:S02]  /*5590*/  FMNMX.FTZ R186, R61, R186, !PT ;  /* 0x000000ba3dba7209 */ /* 0x001fe40007810000 */
        /* <DEDUP_REMOVED lines=25> */
[----:B------:R-:W0:Y:S01]  /*5730*/  SHFL.BFLY PT, R25, R24, 0x2, 0x1f ;  /* 0x0c401f0018197f89 */ /* 0x000e2200000e0000 */
[--C-:B------:R-:W-:Y:S01]  /*5740*/  FFMA.FTZ R183, R52, UR6, -R60.reuse ;  /* 0x0000000634b77c23 */ /* 0x100fe2000801083c */
[----:B------:R-:W-:Y:S01]  /*5750*/  FFMA.FTZ R194, R53, UR6, -R60 ;  /* 0x0000000635c27c23 */ /* 0x000fe2000801083c */
[----:B------:R-:W-:Y:S08]  /*5760*/  MUFU.EX2 R169, R169 ;  /* 0x000000a900a97308 */ /* 0x000ff00000000800 */
[----:B------:R-:W-:Y:S08]  /*5770*/  MUFU.EX2 R170, R170 ;  /* 0x000000aa00aa7308 */ /* 0x000ff00000000800 */
[----:B------:R-:W-:Y:S01]  /*5780*/  MUFU.EX2 R171, R171 ;  /* 0x000000ab00ab7308 */ /* 0x000fe20000000800 */
[----:B0-----:R-:W-:-:S07]  /*5790*/  FMNMX.FTZ R25, R24, R25, !PT ;  /* 0x0000001918197209 */ /* 0x001fce0007810000 */
[----:B------:R-:W0:Y:S01]  /*57a0*/  MUFU.EX2 R172, R172 ;  /* 0x000000ac00ac7308 */ /* 0x000e220000000800 */
[----:B------:R-:W1:Y:S07]  /*57b0*/  SHFL.BFLY PT, R24, R25, 0x1, 0x1f ;  /* 0x0c201f0019187f89 */ /* 0x000e6e00000e0000 */
[----:B------:R-:W-:Y:S08]  /*57c0*/  MUFU.EX2 R173, R173 ;  /* 0x000000ad00ad7308 */ /* 0x000ff00000000800 */
[----:B------:R-:W2:Y:S01]  /*57d0*/  MUFU.EX2 R174, R174 ;  /* 0x000000ae00ae7308 */ /* 0x000ea20000000800 */
[----:B0-----:R-:W-:-:S07]  /*57e0*/  F2FP.F16.F32.PACK_AB R154, R172, R171 ;  /* 0x000000abac9a723e */ /* 0x001fce00000000ff */
[----:B------:R-:W-:Y:S01]  /*57f0*/  MUFU.EX2 R175, R175 ;  /* 0x000000af00af7308 */ /* 0x000fe20000000800 */
[----:B-1----:R-:W-:-:S04]  /*5800*/  FMNMX.FTZ R187, R25, R24, !PT ;  /* 0x0000001819bb7209 */ /* 0x002fc80007810000 */
[C---:B------:R-:W-:Y:S01]  /*5810*/  FSETP.NEU.FTZ.AND P1, PT, R187.reuse, -INF , PT ;  /* 0xff800000bb00780b */ /* 0x040fe20003f3d000 */
[----:B------:R-:W-:Y:S02]  /*5820*/  FMUL.FTZ R24, R187, UR6 ;  /* 0x00000006bb187c20 */ /* 0x000fe40008410000 */
[----:B------:R-:W0:Y:S01]  /*5830*/  MUFU.EX2 R176, R176 ;  /* 0x000000b000b07308 */ /* 0x000e220000000800 */
[----:B--2---:R-:W-:Y:S02]  /*5840*/  F2FP.F16.F32.PACK_AB R156, R174, R173 ;  /* 0x000000adae9c723e */ /* 0x004fe400000000ff */
[----:B------:R-:W-:Y:S02]  /*5850*/  FSEL R29, R24, RZ, P1 ;  /* 0x000000ff181d7208 */ /* 0x000fe40000800000 */
[CC--:B------:R-:W-:Y:S02]  /*5860*/  LEA.HI R24, R57.reuse, R152.reuse, RZ, 0x4 ;  /* 0x0000009839187211 */ /* 0x0c0fe400078f20ff */
[----:B------:R-:W-:Y:S01]  /*5870*/  LEA.HI R57, R57, R152, RZ, 0x5 ;  /* 0x0000009839397211 */ /* 0x000fe200078f28ff */
[--C-:B------:R-:W-:Y:S01]  /*5880*/  FFMA.FTZ R195, R26, UR6, -R29.reuse ;  /* 0x000000061ac37c23 */ /* 0x100fe2000801081d */
[----:B------:R-:W-:Y:S01]  /*5890*/  LOP3.LUT R25, R24, 0xfffffff0, RZ, 0xc0, !PT ;  /* 0xfffffff018197812 */ /* 0x000fe200078ec0ff */
[--C-:B------:R-:W-:Y:S01]  /*58a0*/  FFMA.FTZ R196, R27, UR6, -R29.reuse ;  /* 0x000000061bc47c23 */ /* 0x100fe2000801081d */
[----:B------:R-:W-:Y:S01]  /*58b0*/  SHF.R.U32.HI R24, RZ, 0x1, R24 ;  /* 0x00000001ff187819 */ /* 0x000fe20000011618 */
[--C-:B------:R-:W-:Y:S01]  /*58c0*/  FFMA.FTZ R197, R30, UR6, -R29.reuse ;  /* 0x000000061ec57c23 */ /* 0x100fe2000801081d */
[----:B------:R-:W-:Y:S01]  /*58d0*/  FFMA.FTZ R198, R31, UR6, -R29 ;  /* 0x000000061fc67c23 */ /* 0x000fe2000801081d */
[----:B------:R-:W-:-:S02]  /*58e0*/  IMAD.IADD R25, R152, 0x1, -R25 ;  /* 0x0000000198197824 */ /* 0x000fc400078e0a19 */
[--C-:B------:R-:W-:Y:S01]  /*58f0*/  FFMA.FTZ R199, R34, UR6, -R29.reuse ;  /* 0x0000000622c77c23 */ /* 0x100fe2000801081d */
[--C-:B------:R-:W-:Y:S01]  /*5900*/  FFMA.FTZ R200, R35, UR6, -R29.reuse ;  /* 0x0000000623c87c23 */ /* 0x100fe2000801081d */
[--C-:B------:R-:W-:Y:S01]  /*5910*/  FFMA.FTZ R201, R38, UR6, -R29.reuse ;  /* 0x0000000626c97c23 */ /* 0x100fe2000801081d */
[----:B------:R-:W-:Y:S01]  /*5920*/  FFMA.FTZ R202, R39, UR6, -R29 ;  /* 0x0000000627ca7c23 */ /* 0x000fe2000801081d */
[----:B------:R-:W-:Y:S01]  /*5930*/  SHF.R.S32.HI R26, RZ, 0x1f, R25 ;  /* 0x0000001fff1a7819 */ /* 0x000fe20000011419 */
[--C-:B------:R-:W-:Y:S01]  /*5940*/  FFMA.FTZ R203, R42, UR6, -R29.reuse ;  /* 0x000000062acb7c23 */ /* 0x100fe2000801081d */
[----:B------:R-:W-:Y:S01]  /*5950*/  SHF.L.U32 R57, R57, 0x5, RZ ;  /* 0x0000000539397819 */ /* 0x000fe200000006ff */
[--C-:B------:R-:W-:Y:S01]  /*5960*/  FFMA.FTZ R204, R43, UR6, -R29.reuse ;  /* 0x000000062bcc7c23 */ /* 0x100fe2000801081d */
[----:B------:R-:W-:Y:S01]  /*5970*/  LEA.HI R26, R26, R25, RZ, 0x3 ;  /* 0x000000191a1a7211 */ /* 0x000fe200078f18ff */
[--C-:B------:R-:W-:Y:S01]  /*5980*/  FFMA.FTZ R205, R46, UR6, -R29.reuse ;  /* 0x000000062ecd7c23 */ /* 0x100fe2000801081d */
[--C-:B------:R-:W-:Y:S01]  /*5990*/  FFMA.FTZ R206, R47, UR6, -R29.reuse ;  /* 0x000000062fce7c23 */ /* 0x100fe2000801081d */
[----:B------:R-:W-:Y:S01]  /*59a0*/  FFMA.FTZ R207, R50, UR6, -R29 ;  /* 0x0000000632cf7c23 */ /* 0x000fe2000801081d */
[C---:B------:R-:W-:Y:S01]  /*59b0*/  LOP3.LUT R28, R26.reuse, 0xfffffff8, RZ, 0xc0, !PT ;  /* 0xfffffff81a1c7812 */ /* 0x040fe200078ec0ff */
[----:B------:R-:W-:-:S02]  /*59c0*/  IMAD.SHL.U32 R26, R26, 0x40, RZ ;  /* 0x000000401a1a7824 */ /* 0x000fc400078e00ff */
[--C-:B------:R-:W-:Y:S01]  /*59d0*/  FFMA.FTZ R208, R51, UR6, -R29.reuse ;  /* 0x0000000633d07c23 */ /* 0x100fe2000801081d */
[--C-:B------:R-:W-:Y:S01]  /*59e0*/  FFMA.FTZ R209, R54, UR6, -R29.reuse ;  /* 0x0000000636d17c23 */ /* 0x100fe2000801081d */
[----:B------:R-:W-:Y:S01]  /*59f0*/  FFMA.FTZ R210, R55, UR6, -R29 ;  /* 0x0000000637d27c23 */ /* 0x000fe2000801081d */
[----:B------:R-:W-:Y:S01]  /*5a00*/  IMAD.IADD R28, R25, 0x1, -R28 ;  /* 0x00000001191c7824 */ /* 0x000fe200078e0a1c */
[----:B------:R-:W-:Y:S01]  /*5a10*/  LOP3.LUT R57, R57, 0x7ffffc00, RZ, 0xc0, !PT ;  /* 0x7ffffc0039397812 */ /* 0x000fe200078ec0ff */
[----:B------:R-:W-:Y:S01]  /*5a20*/  MUFU.EX2 R195, R195 ;  /* 0x000000c300c37308 */ /* 0x000fe20000000800 */
[----:B------:R-:W-:Y:S01]  /*5a30*/  LOP3.LUT R26, R26, 0x7ffffe00, RZ, 0xc0, !PT ;  /* 0x7ffffe001a1a7812 */ /* 0x000fe200078ec0ff */
[C---:B------:R-:W-:Y:S01]  /*5a40*/  IMAD.SHL.U32 R25, R28.reuse, 0x40, RZ ;  /* 0x000000401c197824 */ /* 0x040fe200078e00ff */
[C---:B------:R-:W-:Y:S02]  /*5a50*/  LOP3.LUT P2, RZ, R28.reuse, 0x2, RZ, 0xc0, !PT ;  /* 0x000000021cff7812 */ /* 0x040fe4000784c0ff */
[----:B------:R-:W-:-:S02]  /*5a60*/  LOP3.LUT P1, RZ, R28, 0x4, RZ, 0xc0, !PT ;  /* 0x000000041cff7812 */ /* 0x000fc4000782c0ff */
[----:B------:R-:W-:Y:S01]  /*5a70*/  LOP3.LUT R25, R25, 0x1c0, RZ, 0xc0, !PT ;  /* 0x000001c019197812 */ /* 0x000fe200078ec0ff */
[----:B------:R-:W1:Y:S01]  /*5a80*/  MUFU.EX2 R196, R196 ;  /* 0x000000c400c47308 */ /* 0x000e620000000800 */
[----:B------:R-:W-:Y:S02]  /*5a90*/  SEL R56, R56, 0xffffffc0, !P1 ;  /* 0xffffffc038387807 */ /* 0x000fe40004800000 */
[----:B------:R-:W-:Y:S02]  /*5aa0*/  LOP3.LUT R24, R25, 0x8, R24, 0xf8, !PT ;  /* 0x0000000819187812 */ /* 0x000fe400078ef818 */
[----:B------:R-:W-:Y:S02]  /*5ab0*/  SHF.R.U32.HI R25, RZ, 0x3, R25 ;  /* 0x00000003ff197819 */ /* 0x000fe40000011619 */
[----:B------:R-:W-:Y:S01]  /*5ac0*/  F2FP.F16.F32.PACK_AB R152, R170, R169 ;  /* 0x000000a9aa98723e */ /* 0x000fe200000000ff */
[----:B------:R-:W-:Y:S01]  /*5ad0*/  MUFU.EX2 R197, R197 ;  /* 0x000000c500c57308 */ /* 0x000fe20000000800 */
[----:B------:R-:W-:Y:S01]  /*5ae0*/  LOP3.LUT R24, R24, R25, RZ, 0x3c, !PT ;  /* 0x0000001918187212 */ /* 0x000fe200078e3cff */
[----:B------:R-:W-:Y:S01]  /*5af0*/  FADD.FTZ R170, R169, R170 ;  /* 0x000000aaa9aa7221 */ /* 0x000fe20000010000 */
[----:B0-----:R-:W-:-:S02]  /*5b00*/  F2FP.F16.F32.PACK_AB R158, R176, R175 ;  /* 0x000000afb09e723e */ /* 0x001fc400000000ff */
[----:B------:R-:W-:Y:S01]  /*5b10*/  IADD3 R57, R24, R26, R57 ;  /* 0x0000001a18397210 */ /* 0x000fe20007ffe039 */
[----:B------:R-:W-:Y:S02]  /*5b20*/  FADD.FTZ R171, R171, R170 ;  /* 0x000000aaabab7221 */ /* 0x000fe40000010000 */
[----:B------:R-:W0:Y:S01]  /*5b30*/  MUFU.EX2 R198, R198 ;  /* 0x000000c600c67308 */ /* 0x000e220000000800 */
[----:B-1----:R-:W-:Y:S01]  /*5b40*/  F2FP.F16.F32.PACK_AB R153, R196, R195 ;  /* 0x000000c3c499723e */ /* 0x002fe200000000ff */
[----:B------:R-:W-:Y:S02]  /*5b50*/  IMAD R192, R57, 0x2, R2 ;  /* 0x0000000239c07824 */ /* 0x000fe400078e0202 */
[----:B------:R-:W-:Y:S01]  /*5b60*/  FADD.FTZ R196, R195, R196 ;  /* 0x000000c4c3c47221 */ /* 0x000fe20000010000 */
[----:B------:R-:W-:Y:S01]  /*5b70*/  FADD.FTZ R172, R172, R171 ;  /* 0x000000abacac7221 */ /* 0x000fe20000010000 */
[C---:B------:R-:W-:Y:S02]  /*5b80*/  VIADD R190, R192.reuse, 0x36400 ;  /* 0x00036400c0be7836 */ /* 0x040fe40000000000 */
[----:B------:R-:W-:Y:S01]  /*5b90*/  MUFU.EX2 R199, R199 ;  /* 0x000000c700c77308 */ /* 0x000fe20000000800 */
[----:B------:R-:W-:-:S02]  /*5ba0*/  VIADD R191, R192, 0x36420 ;  /* 0x00036420c0bf7836 */ /* 0x000fc40000000000 */
[----:B------:R-:W-:Y:S01]  /*5bb0*/  FADD.FTZ R173, R173, R172 ;  /* 0x000000acadad7221 */ /* 0x000fe20000010000 */
[C---:B------:R-:W-:Y:S02]  /*5bc0*/  @P2 VIADD R191, R190.reuse, 0xffffffe0 ;  /* 0xffffffe0bebf2836 */ /* 0x040fe40000000000 */
[----:B------:R-:W-:Y:S02]  /*5bd0*/  IMAD.IADD R190, R190, 0x1, R56 ;  /* 0x00000001bebe7824 */ /* 0x000fe400078e0238 */
[----:B------:R-:W-:Y:S01]  /*5be0*/  FADD.FTZ R174, R174, R173 ;  /* 0x000000adaeae7221 */ /* 0x000fe20000010000 */
[----:B------:R-:W-:Y:S01]  /*5bf0*/  IMAD.IADD R189, R56, 0x1, R191 ;  /* 0x0000000138bd7824 */ /* 0x000fe200078e02bf */
[----:B------:R-:W1:Y:S01]  /*5c00*/  MUFU.EX2 R200, R200 ;  /* 0x000000c800c87308 */ /* 0x000e620000000800 */
[----:B0-----:R-:W-:Y:S01]  /*5c10*/  F2FP.F16.F32.PACK_AB R155, R198, R197 ;  /* 0x000000c5c69b723e */ /* 0x001fe200000000ff */
[----:B------:R-:W-:Y:S01]  /*5c20*/  FADD.FTZ R197, R197, R196 ;  /* 0x000000c4c5c57221 */ /* 0x000fe20000010000 */
[----:B------:R-:W-:-:S03]  /*5c30*/  FADD.FTZ R175, R175, R174 ;  /* 0x000000aeafaf7221 */ /* 0x000fc60000010000 */
[----:B------:R0:W-:Y:S01]  /*5c40*/  STSM.16.M88.4 [R192+0x36400], R152 ;  /* 0x03640098c0007844 */ /* 0x0001e20000000200 */
[----:B------:R-:W-:Y:S01]  /*5c50*/  FADD.FTZ R198, R198, R197 ;  /* 0x000000c5c6c67221 */ /* 0x000fe20000010000 */
[----:B------:R-:W-:Y:S01]  /*5c60*/  MUFU.EX2 R201, R201 ;  /* 0x000000c900c97308 */ /* 0x000fe20000000800 */
[----:B------:R-:W-:-:S07]  /*5c70*/  FADD.FTZ R176, R176, R175 ;  /* 0x000000afb0b07221 */ /* 0x000fce0000010000 */
[----:B------:R-:W2:Y:S01]  /*5c80*/  MUFU.EX2 R202, R202 ;  /* 0x000000ca00ca7308 */ /* 0x000ea20000000800 */
[----:B-1----:R-:W-:Y:S01]  /*5c90*/  F2FP.F16.F32.PACK_AB R157, R200, R199 ;  /* 0x000000c7c89d723e */ /* 0x002fe200000000ff */
[----:B------:R-:W-:-:S04]  /*5ca0*/  FADD.FTZ R199, R199, R198 ;  /* 0x000000c6c7c77221 */ /* 0x000fc80000010000 */
[----:B------:R-:W-:Y:S02]  /*5cb0*/  FADD.FTZ R200, R200, R199 ;  /* 0x000000c7c8c87221 */ /* 0x000fe40000010000 */
[----:B------:R-:W-:Y:S08]  /*5cc0*/  MUFU.EX2 R177, R177 ;  /* 0x000000b100b17308 */ /* 0x000ff00000000800 */
[----:B------:R-:W1:Y:S01]  /*5cd0*/  MUFU.EX2 R178, R178 ;  /* 0x000000b200b27308 */ /* 0x000e620000000800 */
[----:B--2---:R-:W-:Y:S01]  /*5ce0*/  F2FP.F16.F32.PACK_AB R159, R202, R201 ;  /* 0x000000c9ca9f723e */ /* 0x004fe200000000ff */
[----:B------:R-:W-:-:S04]  /*5cf0*/  FADD.FTZ R201, R201, R200 ;  /* 0x000000c8c9c97221 */ /* 0x000fc80000010000 */
[----:B------:R2:W-:Y:S01]  /*5d00*/  STSM.16.M88.4 [R191], R156 ;  /* 0x0000009cbf007844 */ /* 0x0005e20000000200 */
[----:B------:R-:W-:Y:S01]  /*5d10*/  FADD.FTZ R202, R202, R201 ;  /* 0x000000c9caca7221 */ /* 0x000fe20000010000 */
[----:B------:R-:W-:Y:S08]  /*5d20*/  MUFU.EX2 R179, R179 ;  /* 0x000000b300b37308 */ /* 0x000ff00000000800 */
[----:B------:R-:W3:Y:S01]  /*5d30*/  MUFU.EX2 R180, R180 ;  /* 0x000000b400b47308 */ /* 0x000ee20000000800 */
[----:B-1----:R-:W-:Y:S01]  /*5d40*/  F2FP.F16.F32.PACK_AB R160, R178, R177 ;  /* 0x000000b1b2a0723e */ /* 0x002fe200000000ff */
[----:B------:R-:W-:-:S04]  /*5d50*/  FADD.FTZ R177, R177, R176 ;  /* 0x000000b0b1b17221 */ /* 0x000fc80000010000 */
[----:B------:R-:W-:Y:S02]  /*5d60*/  FADD.FTZ R178, R178, R177 ;  /* 0x000000b1b2b27221 */ /* 0x000fe40000010000 */
[----:B------:R-:W-:Y:S08]  /*5d70*/  MUFU.EX2 R203, R203 ;  /* 0x000000cb00cb7308 */ /* 0x000ff00000000800 */
[----:B------:R-:W1:Y:S01]  /*5d80*/  MUFU.EX2 R204, R204 ;  /* 0x000000cc00cc7308 */ /* 0x000e620000000800 */
[----:B---3--:R-:W-:Y:S01]  /*5d90*/  F2FP.F16.F32.PACK_AB R162, R180, R179 ;  /* 0x000000b3b4a2723e */ /* 0x008fe200000000ff */
[----:B------:R-:W-:-:S04]  /*5da0*/  FADD.FTZ R179, R179, R178 ;  /* 0x000000b2b3b37221 */ /* 0x000fc80000010000 */
[----:B------:R-:W-:Y:S02]  /*5db0*/  FADD.FTZ R180, R180, R179 ;  /* 0x000000b3b4b47221 */ /* 0x000fe40000010000 */
        /* <DEDUP_REMOVED lines=21> */
[----:B------:R-:W3:Y:S08]  /*5f10*/  MUFU.EX2 R209, R209 ;  /* 0x000000d100d17308 */ /* 0x000ef00000000800 */
[----:B------:R-:W4:Y:S01]  /*5f20*/  MUFU.EX2 R210, R210 ;  /* 0x000000d200d27308 */ /* 0x000f220000000800 */
[----:B-1----:R-:W-:Y:S01]  /*5f30*/  F2FP.F16.F32.PACK_AB R165, R208, R207 ;  /* 0x000000cfd0a5723e */ /* 0x002fe200000000ff */
[----:B------:R-:W-:-:S04]  /*5f40*/  FADD.FTZ R207, R207, R206 ;  /* 0x000000cecfcf7221 */ /* 0x000fc80000010000 */
[----:B------:R-:W-:-:S04]  /*5f50*/  FADD.FTZ R208, R208, R207 ;  /* 0x000000cfd0d07221 */ /* 0x000fc80000010000 */
[----:B---3--:R-:W-:Y:S01]  /*5f60*/  FADD.FTZ R195, R209, R208 ;  /* 0x000000d0d1c37221 */ /* 0x008fe20000010000 */
[----:B----4-:R-:W-:-:S03]  /*5f70*/  F2FP.F16.F32.PACK_AB R167, R210, R209 ;  /* 0x000000d1d2a7723e */ /* 0x010fc600000000ff */
[----:B------:R-:W-:Y:S02]  /*5f80*/  FADD.FTZ R195, R210, R195 ;  /* 0x000000c3d2c37221 */ /* 0x000fe40000010000 */
[----:B------:R2:W-:Y:S01]  /*5f90*/  STSM.16.M88.4 [R189], R164 ;  /* 0x000000a4bd007844 */ /* 0x0005e20000000200 */
[----:B------:R-:W-:-:S06]  /*5fa0*/  WARPGROUP.ARRIVE ;  /* 0x00000000000079c5 */ /* 0x000fcc0000000000 */
[----:B------:R-:W-:Y:S01]  /*5fb0*/  HGMMA.64x256x16.F32 R24, R152, gdesc[UR8].tnspB, RZ, !UPT, gsb0 ;  /* 0x43e0000898187df0 */ /* 0x000fe2000c0008ff */
[----:B------:R-:W-:Y:S01]  /*5fc0*/  R2UR UR10, R211 ;  /* 0x00000000d30a72ca */ /* 0x000fe200000e0000 */
[----:B------:R-:W-:Y:S01]  /*5fd0*/  UMOV UR11, 0x40000040 ;  /* 0x40000040000b7882 */ /* 0x000fe20000000000 */
[C---:B------:R-:W-:Y:S01]  /*5fe0*/  VIADD R211, R193.reuse, 0x100 ;  /* 0x00000100c1d37836 */ /* 0x040fe20000000000 */
[----:B------:R-:W-:Y:S02]  /*5ff0*/  WARPGROUP.DEPBAR.LE gsb0, 0x0 ;  /* 0x00008000000079c5 */ /* 0x000fe40000010000 */
[----:B------:R-:W-:Y:S01]  /*6000*/  WARPGROUP.ARRIVE ;  /* 0x00000000000079c5 */ /* 0x000fe20000000000 */
[----:B0-----:R-:W-:-:S15]  /*6010*/  VIADD R152, R193, 0x180 ;  /* 0x00000180c1987836 */ /* 0x001fde0000000000 */
[----:B------:R-:W-:-:S06]  /*6020*/  NOP ;  /* 0x0000000000007918 */ /* 0x000fcc0000000000 */
[----:B------:R-:W-:Y:S01]  /*6030*/  HGMMA.64x256x16.F32 R24, R156, gdesc[UR8].tnspB, R24, gsb0 ;  /* 0x43e000089c187df0 */ /* 0x000fe20008000818 */
[----:B------:R-:W-:Y:S01]  /*6040*/  R2UR UR10, R211 ;  /* 0x00000000d30a72ca */ /* 0x000fe200000e0000 */
[----:B------:R-:W-:Y:S01]  /*6050*/  UMOV UR11, 0x40000040 ;  /* 0x40000040000b7882 */ /* 0x000fe20000000000 */
[----:B------:R-:W-:Y:S02]  /*6060*/  WARPGROUP.DEPBAR.LE gsb0, 0x0 ;  /* 0x00008000000079c5 */ /* 0x000fe40000010000 */
[----:B------:R-:W-:-:S15]  /*6070*/  WARPGROUP.ARRIVE ;  /* 0x00000000000079c5 */ /* 0x000fde0000000000 */
[----:B------:R-:W-:-:S08]  /*6080*/  NOP ;  /* 0x0000000000007918 */ /* 0x000fd00000000000 */
[----:B------:R-:W-:Y:S01]  /*6090*/  HGMMA.64x256x16.F32 R24, R160, gdesc[UR8].tnspB, R24, gsb0 ;  /* 0x43e00008a0187df0 */ /* 0x000fe20008000818 */
[----:B------:R-:W-:Y:S01]  /*60a0*/  R2UR UR10, R152 ;  /* 0x00000000980a72ca */ /* 0x000fe200000e0000 */
[----:B------:R-:W-:Y:S01]  /*60b0*/  UMOV UR11, 0x40000040 ;  /* 0x40000040000b7882 */ /* 0x000fe20000000000 */
[----:B------:R-:W-:Y:S02]  /*60c0*/  WARPGROUP.DEPBAR.LE gsb0, 0x0 ;  /* 0x00008000000079c5 */ /* 0x000fe40000010000 */
[----:B------:R-:W-:-:S15]  /*60d0*/  WARPGROUP.ARRIVE ;  /* 0x00000000000079c5 */ /* 0x000fde0000000000 */
[----:B------:R-:W-:-:S08]  /*60e0*/  NOP ;  /* 0x0000000000007918 */ /* 0x000fd00000000000 */
[----:B------:R-:W-:Y:S03]  /*60f0*/  HGMMA.64x256x16.F32 R24, R164, gdesc[UR8].tnspB, R24, gsb0 ;  /* 0x43e00008a4187df0 */ /* 0x000fe60008000818 */
[----:B------:R-:W-:Y:S02]  /*6100*/  WARPGROUP.DEPBAR.LE gsb0, 0x0 ;  /* 0x00008000000079c5 */ /* 0x000fe40000010000 */
[----:B------:R0:W-:Y:S06]  /*6110*/  MEMBAR.ALL.CTA ;  /* 0x0000000000007992 */ /* 0x0001ec0000008000 */
[----:B0-----:R-:W0:Y:S02]  /*6120*/  FENCE.VIEW.ASYNC.S ;  /* 0x00000000000073c6 */ /* 0x001e240000000000 */
[----:B0-----:R-:W-:Y:S01]  /*6130*/  NOP ;  /* 0x0000000000007918 */ /* 0x001fe20000000000 */
[----:B------:R-:W-:Y:S06]  /*6140*/  BAR.ARV 0xe, 0x100 ;  /* 0x0384000000007b1d */ /* 0x000fec0000002000 */
[----:B--2---:R-:W-:Y:S05]  /*6150*/  @!P0 BRA `(.L_x_195) ;  /* 0x0000000000048947 */ /* 0x004fea0003800000 */
[----:B------:R-:W-:Y:S01]  /*6160*/  BPT.TRAP 0x1 ;  /* 0x000000040000795c */ /* 0x000fe20000300000 */
.L_x_195:
[----:B------:R-:W-:Y:S01]  /*6170*/  R2UR UR10, R168 ;  /* 0x00000000a80a72ca */ /* 0x000fe200000e0000 */
[----:B------:R-:W-:Y:S01]  /*6180*/  IMAD.MOV.U32 R153, RZ, RZ, RZ ;  /* 0x000000ffff997224 */ /* 0x000fe200078e00ff */
[----:B------:R-:W-:-:S11]  /*6190*/  R2UR UR7, R2 ;  /* 0x00000000020772ca */ /* 0x000fd600000e0000 */
[----:B------:R-:W-:Y:S02]  /*61a0*/  UIADD3 UR38, UR10, -0x2, URZ ;  /* 0xfffffffe0a267890 */ /* 0x000fe4000fffe03f */
[----:B------:R-:W-:Y:S02]  /*61b0*/  UIADD3 UR7, UR7, 0x38860, URZ ;  /* 0x0003886007077890 */ /* 0x000fe4000fffe03f */
[----:B------:R-:W-:Y:S02]  /*61c0*/  UISETP.GE.AND UP0, UPT, UR38, UR39, UPT ;  /* 0x000000272600728c */ /* 0x000fe4000bf06270 */
[----:B------:R-:W-:-:S04]  /*61d0*/  UPRMT UR7, UR61, 0x654, UR7 ;  /* 0x000006543d077896 */ /* 0x000fc80008000007 */
[----:B------:R-:W-:-:S05]  /*61e0*/  PLOP3.LUT P1, PT, PT, PT, UP0, 0x80, 0x0 ;  /* 0x000000000000781c */ /* 0x000fca0003f2f008 */
[----:B------:R-:W-:Y:S08]  /*61f0*/  SYNCS.ARRIVE.TRANS64.RED.A1T0 RZ, [UR7], RZ ;  /* 0x000000ffffff79a7 */ /* 0x000ff00008100407 */
[----:B------:R-:W-:Y:S05]  /*6200*/  @!P1 BRA `(.L_x_196) ;  /* 0x0000002c00749947 */ /* 0x000fea0003800000 */
[----:B------:R-:W-:Y:S02]  /*6210*/  IMAD.MOV.U32 R199, RZ, RZ, RZ ;  /* 0x000000ffffc77224 */ /* 0x000fe400078e00ff */
[----:B------:R-:W-:-:S07]  /*6220*/  IMAD.MOV.U32 R211, RZ, RZ, RZ ;  /* 0x000000ffffd37224 */ /* 0x000fce00078e00ff */
.L_x_207:
[----:B------:R-:W-:Y:S02]  /*6230*/  VIADD R198, R211, 0x1 ;  /* 0x00000001d3c67836 */ /* 0x000fe40000000000 */
[----:B------:R-:W-:Y:S01]  /*6240*/  IMAD.U32 R152, RZ, RZ, UR38 ;  /* 0x00000026ff987e24 */ /* 0x000fe2000f8e00ff */
[----:B------:R-:W-:Y:S02]  /*6250*/  UIADD3 UR38, UR38, -0x1, URZ ;  /* 0xffffffff26267890 */ /* 0x000fe4000fffe03f */
[----:B------:R-:W-:Y:S02]  /*6260*/  ISETP.NE.AND P2, PT, R198, 0x2, PT ;  /* 0x00000002c600780c */ /* 0x000fe40003f45270 */
[----:B------:R-:W-:Y:S02]  /*6270*/  ISETP.GT.AND P1, PT, R152, UR39, PT ;  /* 0x0000002798007c0c */ /* 0x000fe4000bf24270 */
[----:B------:R-:W-:Y:S02]  /*6280*/  SEL R152, RZ, 0x1, P2 ;  /* 0x00000001ff987807 */ /* 0x000fe40001000000 */
[----:B------:R-:W-:-:S02]  /*6290*/  SEL R198, R198, RZ, P2 ;  /* 0x000000ffc6c67207 */ /* 0x000fc40001000000 */
[----:B------:R-:W-:Y:S01]  /*62a0*/  LOP3.LUT R199, R199, R152, RZ, 0x3c, !PT ;  /* 0x00000098c7c77212 */ /* 0x000fe200078e3cff */
[----:B------:R-:W-:Y:S06]  /*62b0*/  @!P0 BRA `(.L_x_197) ;  /* 0x0000000000048947 */ /* 0x000fec0003800000 */
[----:B------:R-:W-:Y:S01]  /*62c0*/  BPT.TRAP 0x1 ;  /* 0x000000040000795c */ /* 0x000fe20000300000 */
.L_x_197:
[----:B------:R-:W-:Y:S01]  /*62d0*/  IMAD R196, R198, 0x8, R2 ;  /* 0x00000008c6c47824 */ /* 0x000fe200078e0202 */
[----:B------:R-:W-:-:S04]  /*62e0*/  SHF.L.U32 R201, R199, 0x1f, RZ ;  /* 0x0000001fc7c97819 */ /* 0x000fc800000006ff */
[----:B------:R0:W1:Y:S01]  /*62f0*/  SYNCS.PHASECHK.TRANS64.TRYWAIT P2, [R196+URZ+0x38830], R201 ;  /* 0x038830c9c40075a7 */ /* 0x000062000804017f */
[----:B------:R-:W-:Y:S05]  /*6300*/  @!P0 BRA `(.L_x_198) ;  /* 0x0000000000048947 */ /* 0x000fea0003800000 */
[----:B------:R-:W-:Y:S01]  /*6310*/  BPT.TRAP 0x1 ;  /* 0x000000040000795c */ /* 0x000fe20000300000 */
.L_x_198:
[----:B------:R-:W-:Y:S01]  /*6320*/  IMAD R197, R198, 0x200, R7 ;  /* 0x00000200c6c57824 */ /* 0x000fe200078e0207 */
[----:B-1----:R-:W-:Y:S06]  /*6330*/  @P2 BRA `(.L_x_199) ;  /* 0x0000000000082947 */ /* 0x002fec0003800000 */
[----:B------:R-:W1:Y:S02]  /*6340*/  SYNCS.PHASECHK.TRANS64.TRYWAIT P2, [R196+URZ+0x38830], R201 ;  /* 0x038830c9c40075a7 */ /* 0x000e64000804017f */
[----:B-1----:R-:W-:Y:S05]  /*6350*/  @!P2 BRA `(.L_x_200) ;  /* 0x000000a4005ca947 */ /* 0x002fea0003800000 */
.L_x_199:
[----:B------:R-:W-:Y:S01]  /*6360*/  R2UR UR6, R197 ;  /* 0x00000000c50672ca */ /* 0x000fe200000e0000 */
[----:B------:R-:W-:Y:S01]  /*6370*/  WARPGROUP.ARRIVE ;  /* 0x00000000000079c5 */ /* 0x000fe20000000000 */
[----:B------:R-:W-:Y:S01]  /*6380*/  MOV R200, UR17 ;  /* 0x0000001100c87c02 */ /* 0x000fe20008000f00 */
[----:B------:R-:W-:Y:S01]  /*6390*/  UMOV UR19, 0x40000040 ;  /* 0x4000004000137882 */ /* 0x000fe20000000000 */
[----:B------:R-:W-:Y:S01]  /*63a0*/  MOV R202, UR16 ;  /* 0x0000001000ca7c02 */ /* 0x000fe20008000f00 */
[----:B------:R-:W-:Y:S01]  /*63b0*/  UMOV UR15, 0x40000040 ;  /* 0x40000040000f7882 */ /* 0x000fe20000000000 */
[----:B------:R-:W-:Y:S01]  /*63c0*/  R2UR UR16, R8 ;  /* 0x00000000081072ca */ /* 0x000fe200000e0000 */
[----:B------:R-:W-:Y:S01]  /*63d0*/  UMOV UR11, 0x40000040 ;  /* 0x40000040000b7882 */ /* 0x000fe20000000000 */
[----:B------:R-:W-:Y:S01]  /*63e0*/  R2UR UR17, R9 ;  /* 0x00000000091172ca */ /* 0x000fe200000e0000 */
[----:B------:R-:W-:Y:S01]  /*63f0*/  UMOV UR59, 0x40000040 ;  /* 0x40000040003b7882 */ /* 0x000fe20000000000 */
[----:B------:R-:W-:-:S02]  /*6400*/  MOV R203, UR13 ;  /* 0x0000000d00cb7c02 */ /* 0x000fc40008000f00 */
[----:B------:R-:W-:Y:S01]  /*6410*/  MOV R204, UR12 ;  /* 0x0000000c00cc7c02 */ /* 0x000fe20008000f00 */
[----:B------:R-:W-:Y:S01]  /*6420*/  UMOV UR18, UR6 ;  /* 0x0000000600127c82 */ /* 0x000fe20008000000 */
[----:B------:R-:W-:Y:S02]  /*6430*/  R2UR UR12, R10 ;  /* 0x000000000a0c72ca */ /* 0x000fe400000e0000 */
[----:B------:R-:W-:Y:S02]  /*6440*/  R2UR UR13, R11 ;  /* 0x000000000b0d72ca */ /* 0x000fe400000e0000 */
[----:B------:R-:W-:Y:S02]  /*6450*/  MOV R205, UR9 ;  /* 0x0000000900cd7c02 */ /* 0x000fe40008000f00 */
[----:B------:R-:W-:Y:S01]  /*6460*/  MOV R206, UR8 ;  /* 0x0000000800ce7c02 */ /* 0x000fe20008000f00 */
[----:B------:R-:W-:Y:S01]  /*6470*/  HGMMA.64x64x16.F32 R152, gdesc[UR16], RZ, !UPT, gsb0 ;  /* 0x00e00000109879f0 */ /* 0x000fe2000c0008ff */
[----:B------:R-:W-:-:S02]  /*6480*/  R2UR UR17, R200 ;  /* 0x00000000c81172ca */ /* 0x000fc400000e0000 */
[C---:B------:R-:W-:Y:S02]  /*6490*/  IADD3 R200, R197.reuse, 0x2, RZ ;  /* 0x00000002c5c87810 */ /* 0x040fe40007ffe0ff */
[----:B------:R-:W-:Y:S02]  /*64a0*/  R2UR UR8, R12 ;  /* 0x000000000c0872ca */ /* 0x000fe400000e0000 */
[----:B------:R-:W-:Y:S01]  /*64b0*/  R2UR UR6, R200 ;  /* 0x00000000c80672ca */ /* 0x000fe200000e0000 */
[----:B------:R-:W-:Y:S01]  /*64c0*/  VIADD R200, R197, 0x4 ;  /* 0x00000004c5c87836 */ /* 0x000fe20000000000 */
[----:B------:R-:W-:Y:S01]  /*64d0*/  R2UR UR9, R13 ;  /* 0x000000000d0972ca */ /* 0x000fe200000e0000 */
[----:B------:R-:W-:Y:S01]  /*64e0*/  VIADD R197, R197, 0x6 ;  /* 0x00000006c5c57836 */ /* 0x000fe20000000000 */
[----:B------:R-:W-:Y:S02]  /*64f0*/  R2UR UR56, R14 ;  /* 0x000000000e3872ca */ /* 0x000fe400000e0000 */
[----:B------:R-:W-:-:S02]  /*6500*/  R2UR UR57, R15 ;  /* 0x000000000f3972ca */ /* 0x000fc400000e0000 */
[----:B------:R-:W-:-:S05]  /*6510*/  R2UR UR16, R202 ;  /* 0x00000000ca1072ca */ /* 0x000fca00000e0000 */
[----:B------:R-:W-:Y:S01]  /*6520*/  UMOV UR14, UR6 ;  /* 0x00000006000e7c82 */ /* 0x000fe20008000000 */
[----:B------:R-:W-:-:S13]  /*6530*/  R2UR UR6, R200 ;  /* 0x00000000c80672ca */ /* 0x000fda00000e0000 */
[----:B------:R-:W-:Y:S01]  /*6540*/  UMOV UR10, UR6 ;  /* 0x00000006000a7c82 */ /* 0x000fe20008000000 */
[----:B------:R-:W-:-:S13]  /*6550*/  R2UR UR6, R197 ;  /* 0x00000000c50672ca */ /* 0x000fda00000e0000 */
[----:B------:R-:W-:Y:S01]  /*6560*/  UMOV UR58, UR6 ;  /* 0x00000006003a7c82 */ /* 0x000fe20008000000 */
[----:B------:R-:W-:Y:S02]  /*6570*/  WARPGROUP.DEPBAR.LE gsb0, 0x0 ;  /* 0x00008000000079c5 */ /* 0x000fe40000010000 */
[----:B------:R-:W-:-:S06]  /*6580*/  WARPGROUP.ARRIVE ;  /* 0x00000000000079c5 */ /* 0x000fcc0000000000 */
[----:B------:R-:W-:Y:S01]  /*6590*/  HGMMA.64x64x16.F32 R152, gdesc[UR12], R152, gsb0 ;  /* 0x00e000000c9879f0 */ /* 0x000fe20008000898 */
[----:B------:R-:W-:Y:S02]  /*65a0*/  R2UR UR13, R203 ;  /* 0x00000000cb0d72ca */ /* 0x000fe400000e0000 */
[----:B------:R-:W-:Y:S01]  /*65b0*/  R2UR UR12, R204 ;  /* 0x00000000cc0c72ca */ /* 0x000fe200000e0000 */
[----:B------:R-:W-:Y:S02]  /*65c0*/  WARPGROUP.DEPBAR.LE gsb0, 0x0 ;  /* 0x00008000000079c5 */ /* 0x000fe40000010000 */
[----:B------:R-:W-:-:S06]  /*65d0*/  WARPGROUP.ARRIVE ;  /* 0x00000000000079c5 */ /* 0x000fcc0000000000 */
[----:B------:R-:W-:Y:S01]  /*65e0*/  HGMMA.64x64x16.F32 R152, gdesc[UR8], R152, gsb0 ;  /* 0x00e00000089879f0 */ /* 0x000fe20008000898 */
[----:B------:R-:W-:Y:S02]  /*65f0*/  R2UR UR9, R205 ;  /* 0x00000000cd0972ca */ /* 0x000fe400000e0000 */
[----:B------:R-:W-:Y:S01]  /*6600*/  R2UR UR8, R206 ;  /* 0x00000000ce0872ca */ /* 0x000fe200000e0000 */
[----:B------:R-:W-:Y:S02]  /*6610*/  WARPGROUP.DEPBAR.LE gsb0, 0x0 ;  /* 0x00008000000079c5 */ /* 0x000fe40000010000 */
[----:B------:R-:W-:-:S06]  /*6620*/  WARPGROUP.ARRIVE ;  /* 0x00000000000079c5 */ /* 0x000fcc0000000000 */
[----:B------:R-:W-:Y:S03]  /*6630*/  HGMMA.64x64x16.F32 R152, gdesc[UR56], R152, gsb0 ;  /* 0x00e00000389879f0 */ /* 0x000fe60008000898 */
[----:B------:R-:W-:Y:S02]  /*6640*/  WARPGROUP.DEPBAR.LE gsb0, 0x0 ;  /* 0x00008000000079c5 */ /* 0x000fe40000010000 */
[----:B------:R-:W-:Y:S05]  /*6650*/  @!P0 BRA `(.L_x_201) ;  /* 0x0000000000048947 */ /* 0x000fea0003800000 */
[----:B------:R-:W-:Y:S01]  /*6660*/  BPT.TRAP 0x1 ;  /* 0x000000040000795c */ /* 0x000fe20000300000 */
.L_x_201:
[----:B------:R2:W3:Y:S01]  /*6670*/  SYNCS.PHASECHK.TRANS64.TRYWAIT P2, [R196+URZ+0x38850], R201 ;  /* 0x038850c9c40075a7 */ /* 0x0004e2000804017f */
[----:B------:R-:W-:Y:S05]  /*6680*/  @!P0 BRA `(.L_x_202) ;  /* 0x0000000000048947 */ /* 0x000fea0003800000 */
[----:B------:R-:W-:Y:S01]  /*6690*/  BPT.TRAP 0x1 ;  /* 0x000000040000795c */ /* 0x000fe20000300000 */
.L_x_202:
[----:B------:R-:W-:Y:S01]  /*66a0*/  IMAD R197, R198, 0x1000, R3 ;  /* 0x00001000c6c57824 */ /* 0x000fe200078e0203 */
[----:B---3--:R-:W-:Y:S06]  /*66b0*/  @P2 BRA `(.L_x_203) ;  /* 0x0000000000082947 */ /* 0x008fec0003800000 */
[----:B------:R-:W3:Y:S02]  /*66c0*/  SYNCS.PHASECHK.TRANS64.TRYWAIT P2, [R196+URZ+0x38850], R201 ;  /* 0x038850c9c40075a7 */ /* 0x000ee4000804017f */
[----:B---3--:R-:W-:Y:S05]  /*66d0*/  @!P2 BRA `(.L_x_204) ;  /* 0x000000a00090a947 */ /* 0x008fea0003800000 */
.L_x_203:
[----:B------:R-:W-:Y:S01]  /*66e0*/  R2UR UR6, R197 ;  /* 0x00000000c50672ca */ /* 0x000fe200000e0000 */
[----:B------:R-:W-:Y:S01]  /*66f0*/  WARPGROUP.ARRIVE ;  /* 0x00000000000079c5 */ /* 0x000fe20000000000 */
[----:B------:R-:W-:Y:S01]  /*6700*/  MOV R200, UR49 ;  /* 0x0000003100c87c02 */ /* 0x000fe20008000f00 */
[----:B------:R-:W-:Y:S01]  /*6710*/  UMOV UR51, 0x40000040 ;  /* 0x4000004000337882 */ /* 0x000fe20000000000 */
[----:B0123--:R-:W-:Y:S01]  /*6720*/  MOV R201, UR48 ;  /* 0x0000003000c97c02 */ /* 0x00ffe20008000f00 */
[----:B------:R-:W-:Y:S01]  /*6730*/  UMOV UR55, 0x40000040 ;  /* 0x4000004000377882 */ /* 0x000fe20000000000 */
[----:B------:R-:W-:Y:S01]  /*6740*/  R2UR UR48, R16 ;  /* 0x00000000103072ca */ /* 0x000fe200000e0000 */
[----:B------:R-:W-:Y:S01]  /*6750*/  UMOV UR59, 0x40000040 ;  /* 0x40000040003b7882 */ /* 0x000fe20000000000 */
[----:B------:R-:W-:Y:S01]  /*6760*/  R2UR UR49, R17 ;  /* 0x00000000113172ca */ /* 0x000fe200000e0000 */
[----:B------:R-:W-:Y:S01]  /*6770*/  UMOV UR7, 0x40000040 ;  /* 0x4000004000077882 */ /* 0x000fe20000000000 */
[----:B------:R-:W-:Y:S01]  /*6780*/  MOV R202, UR53 ;  /* 0x0000003500ca7c02 */ /* 0x000fe20008000f00 */
[----:B------:R-:W-:Y:S01]  /*6790*/  UMOV UR11, 0x40000040 ;  /* 0x40000040000b7882 */ /* 0x000fe20000000000 */
[----:B------:R-:W-:Y:S01]  /*67a0*/  MOV R203, UR52 ;  /* 0x0000003400cb7c02 */ /* 0x000fe20008000f00 */
[----:B------:R-:W-:Y:S01]  /*67b0*/  UMOV UR50, UR6 ;  /* 0x0000000600327c82 */ /* 0x000fe20008000000 */
[----:B------:R-:W-:Y:S01]  /*67c0*/  R2UR UR52, R18 ;  /* 0x00000000123472ca */ /* 0x000fe200000e0000 */
[----:B------:R-:W-:Y:S01]  /*67d0*/  UMOV UR15, 0x40000040 ;  /* 0x40000040000f7882 */ /* 0x000fe20000000000 */
[----:B------:R-:W-:Y:S01]  /*67e0*/  R2UR UR53, R19 ;  /* 0x00000000133572ca */ /* 0x000fe200000e0000 */
[----:B------:R-:W-:Y:S01]  /*67f0*/  UMOV UR19, 0x40000040 ;  /* 0x4000004000137882 */ /* 0x000fe20000000000 */
[----:B------:R-:W-:Y:S01]  /*6800*/  MOV R206, UR37 ;  /* 0x0000002500ce7c02 */ /* 0x000fe20008000f00 */
[----:B------:R-:W-:Y:S01]  /*6810*/  UMOV UR23, 0x40000040 ;  /* 0x4000004000177882 */ /* 0x000fe20000000000 */
[----:B------:R-:W-:Y:S01]  /*6820*/  MOV R207, UR36 ;  /* 0x0000002400cf7c02 */ /* 0x000fe20008000f00 */
[----:B------:R-:W-:Y:S01]  /*6830*/  HGMMA.64x64x16.F32 R152, gdesc[UR48], R152, gsb0 ;  /* 0x00e00000309879f0 */ /* 0x000fe20008000898 */
[----:B------:R-:W-:Y:S01]  /*6840*/  R2UR UR49, R200 ;  /* 0x00000000c83172ca */ /* 0x000fe200000e0000 */
[----:B------:R-:W-:Y:S01]  /*6850*/  VIADD R200, R197, 0x2 ;  /* 0x00000002c5c87836 */ /* 0x000fe20000000000 */
[----:B------:R-:W-:Y:S01]  /*6860*/  R2UR UR36, R20 ;  /* 0x00000000142472ca */ /* 0x000fe200000e0000 */
[----:B------:R-:W-:Y:S01]  /*6870*/  UMOV UR27, 0x40000040 ;  /* 0x40000040001b7882 */ /* 0x000fe20000000000 */
[----:B------:R-:W-:Y:S01]  /*6880*/  R2UR UR37, R21 ;  /* 0x00000000152572ca */ /* 0x000fe200000e0000 */
[----:B------:R-:W-:Y:S01]  /*6890*/  UMOV UR31, 0x40000040 ;  /* 0x40000040001f7882 */ /* 0x000fe20000000000 */
[----:B------:R-:W-:Y:S01]  /*68a0*/  R2UR UR6, R200 ;  /* 0x00000000c80672ca */ /* 0x000fe200000e0000 */
[----:B------:R-:W-:Y:S01]  /*68b0*/  VIADD R200, R197, 0x4 ;  /* 0x00000004c5c87836 */ /* 0x000fe20000000000 */
        /* <DEDUP_REMOVED lines=8> */
[----:B------:R-:W-:Y:S01]  /*6940*/  R2UR UR48, R201 ;  /* 0x00000000c93072ca */ /* 0x000fe200000e0000 */
[----:B------:R-:W-:Y:S01]  /*6950*/  UMOV UR51, 0x40000040 ;  /* 0x4000004000337882 */ /* 0x000fe20000000000 */
[----:B------:R-:W0:Y:S01]  /*6960*/  S2R R208, SR_TID.X ;  /* 0x0000000000d07919 */ /* 0x000e220000002100 */
[----:B------:R-:W-:Y:S01]  /*6970*/  UMOV UR54, UR6 ;  /* 0x0000000600367c82 */ /* 0x000fe20008000000 */
[----:B------:R-:W-:Y:S01]  /*6980*/  R2UR UR6, R200 ;  /* 0x00000000c80672ca */ /* 0x000fe200000e0000 */
[----:B------:R-:W-:-:S12]  /*6990*/  VIADD R200, R197, 0x6 ;  /* 0x00000006c5c87836 */ /* 0x000fd80000000000 */
[----:B------:R-:W-:Y:S01]  /*69a0*/  UMOV UR38, UR6 ;  /* 0x0000000600267c82 */ /* 0x000fe20008000000 */
[----:B------:R-:W-:Y:S01]  /*69b0*/  R2UR UR6, R200 ;  /* 0x00000000c80672ca */ /* 0x000fe200000e0000 */
[----:B------:R-:W-:-:S12]  /*69c0*/  VIADD R200, R197, 0x200 ;  /* 0x00000200c5c87836 */ /* 0x000fd80000000000 */
[----:B------:R-:W-:Y:S01]  /*69d0*/  UMOV UR58, UR6 ;  /* 0x00000006003a7c82 */ /* 0x000fe20008000000 */
[----:B------:R-:W-:Y:S01]  /*69e0*/  R2UR UR6, R200 ;  /* 0x00000000c80672ca */ /* 0x000fe200000e0000 */
[----:B------:R-:W-:Y:S01]  /*69f0*/  VIADD R200, R197, 0x202 ;  /* 0x00000202c5c87836 */ /* 0x000fe20000000000 */
[----:B0-----:R-:W-:-:S04]  /*6a00*/  SHF.R.U32.HI R208, RZ, 0x7, R208 ;  /* 0x00000007ffd07819 */ /* 0x001fc800000116d0 */
[----:B------:R-:W-:Y:S01]  /*6a10*/  R2UR UR10, R200 ;  /* 0x00000000c80a72ca */ /* 0x000fe200000e0000 */
[----:B------:R-:W-:-:S05]  /*6a20*/  VIADD R200, R197, 0x204 ;  /* 0x00000204c5c87836 */ /* 0x000fca0000000000 */
[----:B------:R-:W-:Y:S01]  /*6a30*/  R2UR UR14, R200 ;  /* 0x00000000c80e72ca */ /* 0x000fe200000e0000 */
[----:B------:R-:W-:-:S05]  /*6a40*/  VIADD R200, R197, 0x206 ;  /* 0x00000206c5c87836 */ /* 0x000fca0000000000 */
[----:B------:R-:W-:Y:S01]  /*6a50*/  R2UR UR18, R200 ;  /* 0x00000000c81272ca */ /* 0x000fe200000e0000 */
[----:B------:R-:W-:-:S05]  /*6a60*/  VIADD R200, R197, 0x400 ;  /* 0x00000400c5c87836 */ /* 0x000fca0000000000 */
[----:B------:R-:W-:Y:S01]  /*6a70*/  R2UR UR22, R200 ;  /* 0x00000000c81672ca */ /* 0x000fe200000e0000 */
[C---:B------:R-:W-:Y:S01]  /*6a80*/  VIADD R200, R197.reuse, 0x402 ;  /* 0x00000402c5c87836 */ /* 0x040fe20000000000 */
[----:B------:R-:W-:Y:S02]  /*6a90*/  WARPGROUP.DEPBAR.LE gsb0, 0x0 ;  /* 0x00008000000079c5 */ /* 0x000fe40000010000 */
[----:B------:R-:W-:Y:S02]  /*6aa0*/  WARPGROUP.ARRIVE ;  /* 0x00000000000079c5 */ /* 0x000fe40000000000 */
[----:B------:R-:W-:Y:S01]  /*6ab0*/  R2UR UR26, R200 ;  /* 0x00000000c81a72ca */ /* 0x000fe200000e0000 */
[----:B------:R-:W-:-:S03]  /*6ac0*/  VIADD R200, R197, 0x404 ;  /* 0x00000404c5c87836 */ /* 0x000fc60000000000 */
[----:B------:R-:W-:Y:S02]  /*6ad0*/  HGMMA.64x64x16.F32 R152, gdesc[UR52], R152, gsb0 ;  /* 0x00e00000349879f0 */ /* 0x000fe40008000898 */
[----:B------:R-:W-:Y:S01]  /*6ae0*/  R2UR UR30, R200 ;  /* 0x00000000c81e72ca */ /* 0x000fe200000e0000 */
[----:B------:R-:W-:Y:S01]  /*6af0*/  VIADD R200, R197, 0x406 ;  /* 0x00000406c5c87836 */ /* 0x000fe20000000000 */
[----:B------:R-:W-:Y:S01]  /*6b00*/  R2UR UR53, R202 ;  /* 0x00000000ca3572ca */ /* 0x000fe200000e0000 */
[----:B------:R-:W-:Y:S01]  /*6b10*/  UMOV UR55, 0x40000040 ;  /* 0x4000004000377882 */ /* 0x000fe20000000000 */
[----:B------:R-:W-:Y:S02]  /*6b20*/  R2UR UR52, R203 ;  /* 0x00000000cb3472ca */ /* 0x000fe400000e0000 */
[----:B------:R-:W-:Y:S01]  /*6b30*/  R2UR UR34, R200 ;  /* 0x00000000c82272ca */ /* 0x000fe200000e0000 */
[----:B------:R-:W-:-:S05]  /*6b40*/  VIADD R200, R197, 0x600 ;  /* 0x00000600c5c87836 */ /* 0x000fca0000000000 */
[----:B------:R-:W-:Y:S01]  /*6b50*/  R2UR UR42, R200 ;  /* 0x00000000c82a72ca */ /* 0x000fe200000e0000 */
[----:B------:R-:W-:-:S05]  /*6b60*/  VIADD R200, R197, 0x602 ;  /* 0x00000602c5c87836 */ /* 0x000fca0000000000 */
[----:B------:R-:W-:Y:S01]  /*6b70*/  R2UR UR46, R200 ;  /* 0x00000000c82e72ca */ /* 0x000fe200000e0000 */
[----:B------:R-:W-:-:S05]  /*6b80*/  VIADD R200, R197, 0x604 ;  /* 0x00000604c5c87836 */ /* 0x000fca0000000000 */
[----:B------:R-:W-:Y:S02]  /*6b90*/  R2UR UR50, R200 ;  /* 0x00000000c83272ca */ /* 0x000fe400000e0000 */
[----:B------:R-:W-:-:S04]  /*6ba0*/  IADD3 R200, R197, 0x606, RZ ;  /* 0x00000606c5c87810 */ /* 0x000fc80007ffe0ff */
[----:B------:R-:W-:Y:S02]  /*6bb0*/  R2UR UR54, R200 ;  /* 0x00000000c83672ca */ /* 0x000fe400000e0000 */
[----:B------:R-:W0:Y:S02]  /*6bc0*/  SHFL.IDX PT, R200, R208, RZ, 0x1f ;  /* 0x00001fffd0c87589 */ /* 0x000e2400000e0000 */
[----:B0-----:R-:W-:Y:S01]  /*6bd0*/  ISETP.GT.AND P2, PT, R200, 0x7f, PT ;  /* 0x0000007fc800780c */ /* 0x001fe20003f44270 */
[----:B------:R-:W-:-:S03]  /*6be0*/  VIADD R200, R197, 0x800 ;  /* 0x00000800c5c87836 */ /* 0x000fc60000000000 */
[----:B------:R-:W-:-:S05]  /*6bf0*/  SEL R201, RZ, 0x2, !P2 ;  /* 0x00000002ffc97807 */ /* 0x000fca0005000000 */
[----:B------:R-:W-:Y:S02]  /*6c00*/  IMAD.IADD R202, R4, 0x1, R201 ;  /* 0x0000000104ca7824 */ /* 0x000fe400078e02c9 */
[----:B------:R-:W-:Y:S01]  /*6c10*/  IMAD.IADD R203, R201, 0x1, R200 ;  /* 0x00000001c9cb7824 */ /* 0x000fe200078e02c8 */
[----:B------:R-:W-:Y:S02]  /*6c20*/  WARPGROUP.DEPBAR.LE gsb0, 0x0 ;  /* 0x00008000000079c5 */ /* 0x000fe40000010000 */
[----:B------:R-:W-:-:S06]  /*6c30*/  WARPGROUP.ARRIVE ;  /* 0x00000000000079c5 */ /* 0x000fcc0000000000 */
[----:B------:R-:W-:Y:S01]  /*6c40*/  HGMMA.64x64x16.F32 R152, gdesc[UR36], R152, gsb0 ;  /* 0x00e00000249879f0 */ /* 0x000fe20008000898 */
[----:B------:R-:W-:Y:S02]  /*6c50*/  R2UR UR38, R205 ;  /* 0x00000000cd2672ca */ /* 0x000fe400000e0000 */
[----:B------:R-:W-:Y:S02]  /*6c60*/  R2UR UR39, R204 ;  /* 0x00000000cc2772ca */ /* 0x000fe400000e0000 */
[----:B------:R-:W-:Y:S02]  /*6c70*/  R2UR UR36, R207 ;  /* 0x00000000cf2472ca */ /* 0x000fe400000e0000 */
[----:B------:R-:W-:Y:S01]  /*6c80*/  R2UR UR37, R206 ;  /* 0x00000000ce2572ca */ /* 0x000fe200000e0000 */
[----:B------:R-:W-:Y:S02]  /*6c90*/  WARPGROUP.DEPBAR.LE gsb0, 0x0 ;  /* 0x00008000000079c5 */ /* 0x000fe40000010000 */
[----:B------:R-:W-:-:S06]  /*6ca0*/  WARPGROUP.ARRIVE ;  /* 0x00000000000079c5 */ /* 0x000fcc0000000000 */
[----:B------:R-:W-:Y:S01]  /*6cb0*/  HGMMA.64x64x16.F32 R152, gdesc[UR56], R152, gsb0 ;  /* 0x00e00000389879f0 */ /* 0x000fe20008000898 */
[----:B------:R-:W-:Y:S01]  /*6cc0*/  R2UR UR56, R202 ;  /* 0x00000000ca3872ca */ /* 0x000fe200000e0000 */
[----:B------:R-:W-:Y:S01]  /*6cd0*/  UMOV UR57, 0x40000040 ;  /* 0x4000004000397882 */ /* 0x000fe20000000000 */
[----:B------:R-:W-:Y:S01]  /*6ce0*/  R2UR UR58, R203 ;  /* 0x00000000cb3a72ca */ /* 0x000fe200000e0000 */
[----:B------:R-:W-:Y:S01]  /*6cf0*/  UMOV UR59, 0x40000040 ;  /* 0x40000040003b7882 */ /* 0x000fe20000000000 */
[----:B------:R-:W-:-:S05]  /*6d00*/  IMAD.MOV.U32 R203, RZ, RZ, 0x4 ;  /* 0x00000004ffcb7424 */ /* 0x000fca00078e00ff */
[C---:B------:R-:W-:Y:S02]  /*6d10*/  SEL R205, R203.reuse, 0x2, P2 ;  /* 0x00000002cbcd7807 */ /* 0x040fe40001000000 */
[----:B------:R-:W-:-:S03]  /*6d20*/  SEL R203, R203, 0x6, !P2 ;  /* 0x00000006cbcb7807 */ /* 0x000fc60005000000 */
[--C-:B------:R-:W-:Y:S02]  /*6d30*/  IMAD.IADD R202, R4, 0x1, R205.reuse ;  /* 0x0000000104ca7824 */ /* 0x100fe400078e02cd */
        /* <DEDUP_REMOVED lines=78> */
[----:B------:R-:W-:Y:S02]  /*7220*/  IMAD.IADD R202, R5, 0x1, R205 ;  /* 0x0000000105ca7824 */ /* 0x000fe400078e02cd */
[--C-:B------:R-:W-:Y:S02]  /*7230*/  IMAD.IADD R204, R205, 0x1, R200.reuse ;  /* 0x00000001cdcc7824 */ /* 0x100fe400078e02c8 */
        /* <DEDUP_REMOVED lines=123> */
.L_x_205:
[----:B------:R-:W-:Y:S01]  /*79f0*/  FMNMX.FTZ R200, R152, R186, !PT ;  /* 0x000000ba98c87209 */ /* 0x000fe20007810000 */
[----:B------:R-:W-:Y:S01]  /*7a00*/  ULDC UR6, c[0x0][0xa80] ;  /* 0x0002a00000067ab9 */ /* 0x000fe20000000800 */
[----:B------:R-:W-:Y:S01]  /*7a10*/  R2UR UR7, R196 ;  /* 0x00000000c40772ca */ /* 0x000fe200000e0000 */
[----:B------:R-:W-:Y:S01]  /*7a20*/  IMAD R218, R198, 0x1000, R193 ;  /* 0x00001000c6da7824 */ /* 0x000fe200078e02c1 */
[----:B------:R-:W-:Y:S01]  /*7a30*/  FMNMX.FTZ R197, R153, R200, !PT ;  /* 0x000000c899c57209 */ /* 0x000fe20007810000 */
[----:B------:R-:W-:Y:S01]  /*7a40*/  UMOV UR11, 0x40000040 ;  /* 0x40000040000b7882 */ /* 0x000fe20000000000 */
[----:B------:R-:W-:Y:S02]  /*7a50*/  ISETP.NE.AND P2, PT, R185, RZ, PT ;  /* 0x000000ffb900720c */ /* 0x000fe40003f45270 */
[----:B------:R-:W-:Y:S02]  /*7a60*/  FMNMX.FTZ R200, R156, R197, !PT ;  /* 0x000000c59cc87209 */ /* 0x000fe40007810000 */
[----:B------:R-:W-:-:S02]  /*7a70*/  R2UR UR10, R218 ;  /* 0x00000000da0a72ca */ /* 0x000fc400000e0000 */
[----:B------:R-:W-:-:S03]  /*7a80*/  FMNMX.FTZ R197, R157, R200, !PT ;  /* 0x000000c89dc57209 */ /* 0x000fc60007810000 */
        /* <DEDUP_REMOVED lines=14> */
[----:B------:R-:W-:Y:S02]  /*7b70*/  FMNMX.FTZ R202, R181, R200, !PT ;  /* 0x000000c8b5ca7209 */ /* 0x000fe40007810000 */
[----:B------:R-:W-:-:S03]  /*7b80*/  FMNMX.FTZ R200, R154, R187, !PT ;  /* 0x000000bb9ac87209 */ /* 0x000fc60007810000 */
[----:B------:R-:W0:Y:S02]  /*7b90*/  SHFL.BFLY PT, R197, R202, 0x2, 0x1f ;  /* 0x0c401f00cac57f89 */ /* 0x000e2400000e0000 */
[----:B0-----:R-:W-:Y:S02]  /*7ba0*/  FMNMX.FTZ R203, R202, R197, !PT ;  /* 0x000000c5cacb7209 */ /* 0x001fe40007810000 */
[----:B------:R-:W-:-:S03]  /*7bb0*/  FMNMX.FTZ R197, R155, R200, !PT ;  /* 0x000000c89bc57209 */ /* 0x000fc60007810000 */
[----:B------:R-:W0:Y:S01]  /*7bc0*/  SHFL.BFLY PT, R204, R203, 0x1, 0x1f ;  /* 0x0c201f00cbcc7f89 */ /* 0x000e2200000e0000 */
[----:B------:R-:W-:-:S04]  /*7bd0*/  FMNMX.FTZ R200, R158, R197, !PT ;  /* 0x000000c59ec87209 */ /* 0x000fc80007810000 */
[----:B------:R-:W-:-:S04]  /*7be0*/  FMNMX.FTZ R197, R159, R200, !PT ;  /* 0x000000c89fc57209 */ /* 0x000fc80007810000 */
[----:B------:R-:W-:-:S04]  /*7bf0*/  FMNMX.FTZ R200, R162, R197, !PT ;  /* 0x000000c5a2c87209 */ /* 0x000fc80007810000 */
[----:B------:R-:W-:Y:S02]  /*7c00*/  FMNMX.FTZ R201, R163, R200, !PT ;  /* 0x000000c8a3c97209 */ /* 0x000fe40007810000 */
[----:B0-----:R-:W-:-:S05]  /*7c10*/  FMNMX.FTZ R197, R203, R204, !PT ;  /* 0x000000cccbc57209 */ /* 0x001fca0007810000 */
[C---:B------:R-:W-:Y:S01]  /*7c20*/  FADD.FTZ R200, -R197.reuse, R186 ;  /* 0x000000bac5c87221 */ /* 0x040fe20000010100 */
[----:B------:R-:W-:Y:S01]  /*7c30*/  FMNMX.FTZ R186, R166, R201, !PT ;  /* 0x000000c9a6ba7209 */ /* 0x000fe20007810000 */
[----:B------:R-:W-:Y:S02]  /*7c40*/  FMUL.FTZ R208, R197, UR6 ;  /* 0x00000006c5d07c20 */ /* 0x000fe40008410000 */
[----:B------:R-:W-:Y:S01]  /*7c50*/  FMUL.FTZ R200, R200, UR6 ;  /* 0x00000006c8c87c20 */ /* 0x000fe20008410000 */
        /* <DEDUP_REMOVED lines=10> */
[----:B------:R0:W-:Y:S01]  /*7d00*/  MUFU.EX2 R186, R202 ;  /* 0x000000ca00ba7308 */ /* 0x0001e20000000800 */
        /* <DEDUP_REMOVED lines=8> */
[--C-:B0-----:R-:W-:Y:S01]  /*7d90*/  FFMA.FTZ R202, R160, UR6, -R208.reuse ;  /* 0x00000006a0ca7c23 */ /* 0x101fe200080108d0 */
[----:B------:R-:W-:Y:S01]  /*7da0*/  FMNMX.FTZ R152, R178, R153, !PT ;  /* 0x00000099b2987209 */ /* 0x000fe20007810000 */
[--C-:B------:R-:W-:Y:S01]  /*7db0*/  FFMA.FTZ R177, R177, UR6, -R208.reuse ;  /* 0x00000006b1b17c23 */ /* 0x100fe200080108d0 */
[----:B------:R-:W-:Y:S01]  /*7dc0*/  FFMA.FTZ R181, R181, UR6, -R208 ;  /* 0x00000006b5b57c23 */ /* 0x000fe200080108d0 */
[----:B------:R-:W0:Y:S01]  /*7dd0*/  MUFU.EX2 R201, R200 ;  /* 0x000000c800c97308 */ /* 0x000e220000000800 */
[----:B------:R-:W-:-:S04]  /*7de0*/  FMNMX.FTZ R153, R179, R152, !PT ;  /* 0x00000098b3997209 */ /* 0x000fc80007810000 */
[----:B------:R-:W-:-:S03]  /*7df0*/  FMNMX.FTZ R152, R182, R153, !PT ;  /* 0x00000099b6987209 */ /* 0x000fc60007810000 */
[----:B------:R-:W-:Y:S01]  /*7e00*/  MUFU.EX2 R203, R203 ;  /* 0x000000cb00cb7308 */ /* 0x000fe20000000800 */
[----:B------:R-:W-:-:S05]  /*7e10*/  FMNMX.FTZ R152, R183, R152, !PT ;  /* 0x00000098b7987209 */ /* 0x000fca0007810000 */
[----:B------:R-:W1:Y:S02]  /*7e20*/  SHFL.BFLY PT, R153, R152, 0x2, 0x1f ;  /* 0x0c401f0098997f89 */ /* 0x000e6400000e0000 */
[----:B------:R-:W-:Y:S01]  /*7e30*/  MUFU.EX2 R200, R156 ;  /* 0x0000009c00c87308 */ /* 0x000fe20000000800 */
[-C--:B0-----:R-:W-:Y:S01]  /*7e40*/  FMUL.FTZ R24, R24, R201.reuse ;  /* 0x000000c918187220 */ /* 0x081fe20000410000 */
        /* <DEDUP_REMOVED lines=19> */
[----:B------:R-:W-:Y:S01]  /*7f80*/  FMUL.FTZ R60, R60, R201 ;  /* 0x000000c93c3c7220 */ /* 0x000fe20000410000 */
[----:B-1----:R-:W-:Y:S01]  /*7f90*/  FMNMX.FTZ R153, R152, R153, !PT ;  /* 0x0000009998997209 */ /* 0x002fe20007810000 */
[-C--:B------:R-:W-:Y:S01]  /*7fa0*/  FMUL.FTZ R61, R61, R201.reuse ;  /* 0x000000c93d3d7220 */ /* 0x080fe20000410000 */
[----:B------:R-:W0:Y:S01]  /*7fb0*/  MUFU.EX2 R207, R207 ;  /* 0x000000cf00cf7308 */ /* 0x000e220000000800 */
[-C--:B------:R-:W-:Y:S01]  /*7fc0*/  FMUL.FTZ R64, R64, R201.reuse ;  /* 0x000000c940407220 */ /* 0x080fe20000410000 */
        /* <DEDUP_REMOVED lines=15> */
[----:B0-----:R-:W-:Y:S01]  /*80c0*/  F2FP.F16.F32.PACK_AB R156, R207, R202 ;  /* 0x000000cacf9c723e */ /* 0x001fe200000000ff */
        /* <DEDUP_REMOVED lines=10> */
[----:B------:R-:W-:-:S02]  /*8170*/  @!P2 IMAD R153, R211, 0x40, R184 ;  /* 0x00000040d399a824 */ /* 0x000fc400078e02b8 */
[-C--:B------:R-:W-:Y:S01]  /*8180*/  FMUL.FTZ R105, R105, R201.reuse ;  /* 0x000000c969697220 */ /* 0x080fe20000410000 */
[-C--:B------:R-:W-:Y:S01]  /*8190*/  FMUL.FTZ R108, R108, R201.reuse ;  /* 0x000000c96c6c7220 */ /* 0x080fe20000410000 */
[-C--:B------:R-:W-:Y:S01]  /*81a0*/  FMUL.FTZ R109, R109, R201.reuse ;  /* 0x000000c96d6d7220 */ /* 0x080fe20000410000 */
[----:B------:R-:W-:Y:S01]  /*81b0*/  FADD.FTZ R152, -R180, R187 ;  /* 0x000000bbb4987221 */ /* 0x000fe20000010100 */
[----:B------:R-:W-:Y:S01]  /*81c0*/  @!P2 IMAD R153, R153, 0x4, R2 ;  /* 0x000000049999a824 */ /* 0x000fe200078e0202 */
[----:B------:R-:W-:Y:S01]  /*81d0*/  MUFU.EX2 R169, R169 ;  /* 0x000000a900a97308 */ /* 0x000fe20000000800 */
[-C--:B------:R-:W-:Y:S01]  /*81e0*/  FMUL.FTZ R112, R112, R201.reuse ;  /* 0x000000c970707220 */ /* 0x080fe20000410000 */
[----:B------:R-:W-:Y:S01]  /*81f0*/  FMUL.FTZ R208, R152, UR6 ;  /* 0x0000000698d07c20 */ /* 0x000fe20008410000 */
[----:B------:R-:W-:Y:S01]  /*8200*/  FMUL.FTZ R152, R180, UR6 ;  /* 0x00000006b4987c20 */ /* 0x000fe20008410000 */
[----:B------:R-:W-:Y:S01]  /*8210*/  @!P2 STS [R153+0x38400], R201 ;  /* 0x038400c99900a388 */ /* 0x000fe20000000800 */
[-C--:B------:R-:W-:Y:S01]  /*8220*/  FMUL.FTZ R113, R113, R201.reuse ;  /* 0x000000c971717220 */ /* 0x080fe20000410000 */
[----:B------:R-:W-:Y:S01]  /*8230*/  FMUL.FTZ R116, R116, R201 ;  /* 0x000000c974747220 */ /* 0x000fe20000410000 */
[--C-:B------:R-:W-:Y:S01]  /*8240*/  FFMA.FTZ R187, R154, UR6, -R152.reuse ;  /* 0x000000069abb7c23 */ /* 0x100fe20008010898 */
[----:B------:R-:W0:Y:S01]  /*8250*/  MUFU.EX2 R208, R208 ;  /* 0x000000d000d07308 */ /* 0x000e220000000800 */
[--C-:B------:R-:W-:Y:S01]  /*8260*/  FFMA.FTZ R210, R155, UR6, -R152.reuse ;  /* 0x000000069bd27c23 */ /* 0x100fe20008010898 */
        /* <DEDUP_REMOVED lines=13> */
[----:B------:R-:W-:Y:S01]  /*8340*/  FFMA.FTZ R183, R183, UR6, -R152 ;  /* 0x00000006b7b77c23 */ /* 0x000fe20008010898 */
[----:B------:R-:W-:Y:S01]  /*8350*/  MUFU.EX2 R187, R187 ;  /* 0x000000bb00bb7308 */ /* 0x000fe20000000800 */
[----:B0-----:R0:W-:Y:S01]  /*8360*/  @!P2 STS [R153+0x38420], R208 ;  /* 0x038420d09900a388 */ /* 0x0011e20000000800 */
[----:B------:R-:W-:Y:S01]  /*8370*/  F2FP.F16.F32.PACK_AB R152, R203, R186 ;  /* 0x000000bacb98723e */ /* 0x000fe200000000ff */
[----:B------:R-:W-:Y:S01]  /*8380*/  FMUL.FTZ R26, R26, R208 ;  /* 0x000000d01a1a7220 */ /* 0x000fe20000410000 */
[----:B------:R-:W-:Y:S01]  /*8390*/  F2FP.F16.F32.PACK_AB R154, R205, R200 ;  /* 0x000000c8cd9a723e */ /* 0x000fe200000000ff */
[----:B------:R-:W-:Y:S01]  /*83a0*/  FMUL.FTZ R27, R27, R208 ;  /* 0x000000d01b1b7220 */ /* 0x000fe20000410000 */
[----:B------:R-:W-:Y:S01]  /*83b0*/  F2FP.F16.F32.PACK_AB R158, R209, R204 ;  /* 0x000000ccd19e723e */ /* 0x000fe200000000ff */
[----:B------:R-:W-:Y:S01]  /*83c0*/  FMUL.FTZ R30, R30, R208 ;  /* 0x000000d01e1e7220 */ /* 0x000fe20000410000 */
[----:B------:R-:W0:Y:S01]  /*83d0*/  MUFU.EX2 R210, R210 ;  /* 0x000000d200d27308 */ /* 0x000e220000000800 */
[----:B------:R-:W-:Y:S01]  /*83e0*/  F2FP.F16.F32.PACK_AB R160, R169, R168 ;  /* 0x000000a8a9a0723e */ /* 0x000fe200000000ff */
        /* <DEDUP_REMOVED lines=14> */
[----:B------:R-:W1:Y:S01]  /*84d0*/  MUFU.EX2 R213, R213 ;  /* 0x000000d500d57308 */ /* 0x000e620000000800 */
        /* <DEDUP_REMOVED lines=14> */
[----:B------:R-:W-:Y:S01]  /*85c0*/  FMUL.FTZ R82, R82, R208 ;  /* 0x000000d052527220 */ /* 0x000fe20000410000 */
[----:B------:R-:W0:Y:S01]  /*85d0*/  MUFU.EX2 R215, R215 ;  /* 0x000000d700d77308 */ /* 0x000e220000000800 */
[----:B-1----:R-:W-:Y:S01]  /*85e0*/  F2FP.F16.F32.PACK_AB R155, R213, R212 ;  /* 0x000000d4d59b723e */ /* 0x002fe200000000ff */
[----:B------:R-:W-:Y:S01]  /*85f0*/  BAR.SYNC.DEFER_BLOCKING 0xf, 0x100 ;  /* 0x03c4000000007b1d */ /* 0x000fe20000010000 */
        /* <DEDUP_REMOVED lines=28> */
[-C--:B------:R-:W-:Y:S01]  /*87c0*/  FMUL.FTZ R124, R124, R201.reuse ;  /* 0x000000c97c7c7220 */ /* 0x080fe20000410000 */
[----:B------:R-:W0:Y:S01]  /*87d0*/  MUFU.EX2 R173, R173 ;  /* 0x000000ad00ad7308 */ /* 0x000e220000000800 */
[----:B-1----:R-:W-:Y:S01]  /*87e0*/  F2FP.F16.F32.PACK_AB R159, R217, R216 ;  /* 0x000000d8d99f723e */ /* 0x002fe200000000ff */
        /* <DEDUP_REMOVED lines=29> */
[----:B------:R-:W-:Y:S01]  /*89c0*/  FMUL.FTZ R150, R150, R208 ;  /* 0x000000d096967220 */ /* 0x000fe20000410000 */
[----:B------:R-:W0:Y:S01]  /*89d0*/  MUFU.EX2 R175, R175 ;  /* 0x000000af00af7308 */ /* 0x000e220000000800 */
[----:B-1----:R-:W-:Y:S01]  /*89e0*/  F2FP.F16.F32.PACK_AB R161, R171, R170 ;  /* 0x000000aaaba1723e */ /* 0x002fe200000000ff */
[----:B------:R-:W-:Y:S01]  /*89f0*/  FMUL.FTZ R151, R151, R208 ;  /* 0x000000d097977220 */ /* 0x000fe20000410000 */
[----:B------:R1:W-:Y:S01]  /*8a00*/  STSM.16.M88.4 [R192+0x36400], R152 ;  /* 0x03640098c0007844 */ /* 0x0003e20000000200 */
[----:B------:R-:W-:-:S02]  /*8a10*/  VIADD R211, R218, 0x80 ;  /* 0x00000080dad37836 */ /* 0x000fc40000000000 */
[----:B------:R-:W-:Y:S01]  /*8a20*/  FFMA.FTZ R186, R201, R194, R186 ;  /* 0x000000c2c9ba7223 */ /* 0x000fe200000100ba */
[----:B------:R-:W-:Y:S01]  /*8a30*/  FFMA.FTZ R187, R208, R195, R187 ;  /* 0x000000c3d0bb7223 */ /* 0x000fe200000100bb */
[----:B------:R1:W-:Y:S01]  /*8a40*/  STSM.16.M88.4 [R191], R156 ;  /* 0x0000009cbf007844 */ /* 0x0003e20000000200 */
[----:B------:R-:W-:Y:S01]  /*8a50*/  MUFU.EX2 R176, R176 ;  /* 0x000000b000b07308 */ /* 0x000fe20000000800 */
[----:B------:R-:W-:Y:S01]  /*8a60*/  FADD.FTZ R203, R203, R186 ;  /* 0x000000bacbcb7221 */ /* 0x000fe20000010000 */
[----:B------:R-:W-:-:S03]  /*8a70*/  FADD.FTZ R187, R210, R187 ;  /* 0x000000bbd2bb7221 */ /* 0x000fc60000010000 */
[----:B------:R-:W-:Y:S01]  /*8a80*/  FADD.FTZ R200, R200, R203 ;  /* 0x000000cbc8c87221 */ /* 0x000fe20000010000 */
[----:B------:R-:W-:Y:S02]  /*8a90*/  FADD.FTZ R212, R212, R187 ;  /* 0x000000bbd4d47221 */ /* 0x000fe40000010000 */
[----:B------:R-:W2:Y:S01]  /*8aa0*/  MUFU.EX2 R177, R177 ;  /* 0x000000b100b17308 */ /* 0x000ea20000000800 */
[----:B0-----:R-:W-:Y:S01]  /*8ab0*/  F2FP.F16.F32.PACK_AB R163, R175, R174 ;  /* 0x000000aeafa3723e */ /* 0x001fe200000000ff */
[----:B------:R-:W-:Y:S01]  /*8ac0*/  FADD.FTZ R205, R205, R200 ;  /* 0x000000c8cdcd7221 */ /* 0x000fe20000010000 */
[----:B------:R-:W-:-:S03]  /*8ad0*/  FADD.FTZ R213, R213, R212 ;  /* 0x000000d4d5d57221 */ /* 0x000fc60000010000 */
[----:B------:R1:W-:Y:S01]  /*8ae0*/  STSM.16.M88.4 [R190], R160 ;  /* 0x000000a0be007844 */ /* 0x0003e20000000200 */
[----:B------:R-:W-:Y:S01]  /*8af0*/  FADD.FTZ R202, R202, R205 ;  /* 0x000000cdcaca7221 */ /* 0x000fe20000010000 */
[----:B------:R-:W-:Y:S01]  /*8b00*/  MUFU.EX2 R206, R206 ;  /* 0x000000ce00ce7308 */ /* 0x000fe20000000800 */
[----:B------:R-:W-:Y:S02]  /*8b10*/  FADD.FTZ R214, R214, R213 ;  /* 0x000000d5d6d67221 */ /* 0x000fe40000010000 */
[----:B------:R-:W-:Y:S02]  /*8b20*/  FADD.FTZ R207, R207, R202 ;  /* 0x000000cacfcf7221 */ /* 0x000fe40000010000 */
[----:B------:R-:W-:Y:S02]  /*8b30*/  FADD.FTZ R215, R215, R214 ;  /* 0x000000d6d7d77221 */ /* 0x000fe40000010000 */
[----:B------:R-:W-:Y:S01]  /*8b40*/  FADD.FTZ R204, R204, R207 ;  /* 0x000000cfcccc7221 */ /* 0x000fe20000010000 */
[----:B------:R-:W0:Y:S01]  /*8b50*/  MUFU.EX2 R181, R181 ;  /* 0x000000b500b57308 */ /* 0x000e220000000800 */
[----:B--2---:R-:W-:Y:S01]  /*8b60*/  F2FP.F16.F32.PACK_AB R164, R177, R176 ;  /* 0x000000b0b1a4723e */ /* 0x004fe200000000ff */
[----:B------:R-:W-:Y:S01]  /*8b70*/  FADD.FTZ R216, R216, R215 ;  /* 0x000000d7d8d87221 */ /* 0x000fe20000010000 */
[----:B------:R-:W-:-:S03]  /*8b80*/  FADD.FTZ R209, R209, R204 ;  /* 0x000000ccd1d17221 */ /* 0x000fc60000010000 */
[----:B------:R-:W-:Y:S01]  /*8b90*/  FADD.FTZ R217, R217, R216 ;  /* 0x000000d8d9d97221 */ /* 0x000fe20000010000 */
[----:B------:R-:W-:Y:S01]  /*8ba0*/  FADD.FTZ R168, R168, R209 ;  /* 0x000000d1a8a87221 */ /* 0x000fe20000010000 */
[----:B------:R-:W-:Y:S02]  /*8bb0*/  MUFU.EX2 R178, R178 ;  /* 0x000000b200b27308 */ /* 0x000fe40000000800 */
[----:B------:R-:W-:Y:S01]  /*8bc0*/  FADD.FTZ R170, R170, R217 ;  /* 0x000000d9aaaa7221 */ /* 0x000fe20000010000 */
[----:B------:R-:W-:-:S03]  /*8bd0*/  FADD.FTZ R169, R169, R168 ;  /* 0x000000a8a9a97221 */ /* 0x000fc60000010000 */
[----:B------:R-:W-:Y:S01]  /*8be0*/  FADD.FTZ R171, R171, R170 ;  /* 0x000000aaabab7221 */ /* 0x000fe20000010000 */
[----:B------:R-:W-:Y:S01]  /*8bf0*/  FADD.FTZ R172, R172, R169 ;  /* 0x000000a9acac7221 */ /* 0x000fe20000010000 */
[----:B------:R-:W2:Y:S01]  /*8c00*/  MUFU.EX2 R179, R179 ;  /* 0x000000b300b37308 */ /* 0x000ea20000000800 */
[----:B0-----:R-:W-:Y:S01]  /*8c10*/  F2FP.F16.F32.PACK_AB R166, R181, R206 ;  /* 0x000000ceb5a6723e */ /* 0x001fe200000000ff */
[----:B------:R-:W-:Y:S01]  /*8c20*/  FADD.FTZ R174, R174, R171 ;  /* 0x000000abaeae7221 */ /* 0x000fe20000010000 */
[----:B------:R-:W-:-:S03]  /*8c30*/  FADD.FTZ R173, R173, R172 ;  /* 0x000000acadad7221 */ /* 0x000fc60000010000 */
[----:B------:R-:W-:Y:S01]  /*8c40*/  FADD.FTZ R175, R175, R174 ;  /* 0x000000aeafaf7221 */ /* 0x000fe20000010000 */
[----:B------:R-:W-:Y:S01]  /*8c50*/  FADD.FTZ R176, R176, R173 ;  /* 0x000000adb0b07221 */ /* 0x000fe20000010000 */
[----:B------:R-:W-:Y:S03]  /*8c60*/  MUFU.EX2 R182, R182 ;  /* 0x000000b600b67308 */ /* 0x000fe60000000800 */
[----:B------:R-:W-:-:S04]  /*8c70*/  FADD.FTZ R177, R177, R176 ;  /* 0x000000b0b1b17221 */ /* 0x000fc80000010000 */
[----:B------:R-:W-:Y:S01]  /*8c80*/  FADD.FTZ R194, R206, R177 ;  /* 0x000000b1cec27221 */ /* 0x000fe20000010000 */
[----:B------:R-:W0:Y:S01]  /*8c90*/  MUFU.EX2 R183, R183 ;  /* 0x000000b700b77308 */ /* 0x000e220000000800 */
[----:B--2---:R-:W-:Y:S01]  /*8ca0*/  F2FP.F16.F32.PACK_AB R165, R179, R178 ;  /* 0x000000b2b3a5723e */ /* 0x004fe200000000ff */
[----:B------:R-:W-:Y:S01]  /*8cb0*/  FADD.FTZ R178, R178, R175 ;  /* 0x000000afb2b27221 */ /* 0x000fe20000010000 */
[----:B------:R-:W-:-:S03]  /*8cc0*/  FADD.FTZ R194, R181, R194 ;  /* 0x000000c2b5c27221 */ /* 0x000fc60000010000 */
[----:B------:R-:W-:Y:S01]  /*8cd0*/  FADD.FTZ R179, R179, R178 ;  /* 0x000000b2b3b37221 */ /* 0x000fe20000010000 */
[----:B0-----:R-:W-:-:S03]  /*8ce0*/  F2FP.F16.F32.PACK_AB R167, R183, R182 ;  /* 0x000000b6b7a7723e */ /* 0x001fc600000000ff */
[----:B------:R-:W-:Y:S02]  /*8cf0*/  FADD.FTZ R182, R182, R179 ;  /* 0x000000b3b6b67221 */ /* 0x000fe40000010000 */
[----:B------:R1:W-:Y:S01]  /*8d00*/  STSM.16.M88.4 [R189], R164 ;  /* 0x000000a4bd007844 */ /* 0x0003e20000000200 */
[----:B------:R-:W-:Y:S01]  /*8d10*/  WARPGROUP.ARRIVE ;  /* 0x00000000000079c5 */ /* 0x000fe20000000000 */
[----:B------:R-:W-:-:S05]  /*8d20*/  FADD.FTZ R195, R183, R182 ;  /* 0x000000b6b7c37221 */ /* 0x000fca0000010000 */
[----:B------:R-:W-:Y:S01]  /*8d30*/  HGMMA.64x256x16.F32 R24, R152, gdesc[UR8].tnspB, R24, gsb0 ;  /* 0x43e0000898187df0 */ /* 0x000fe20008000818 */
[----:B------:R-:W-:Y:S01]  /*8d40*/  R2UR UR10, R211 ;  /* 0x00000000d30a72ca */ /* 0x000fe200000e0000 */
[----:B------:R-:W-:Y:S01]  /*8d50*/  UMOV UR11, 0x40000040 ;  /* 0x40000040000b7882 */ /* 0x000fe20000000000 */
[C---:B------:R-:W-:Y:S02]  /*8d60*/  VIADD R211, R218.reuse, 0x100 ;  /* 0x00000100dad37836 */ /* 0x040fe40000000000 */
[----:B------:R-:W-:Y:S01]  /*8d70*/  VIADD R218, R218, 0x180 ;  /* 0x00000180dada7836 */ /* 0x000fe20000000000 */
[----:B------:R-:W-:Y:S02]  /*8d80*/  WARPGROUP.DEPBAR.LE gsb0, 0x0 ;  /* 0x00008000000079c5 */ /* 0x000fe40000010000 */
[----:B------:R-:W-:-:S15]  /*8d90*/  WARPGROUP.ARRIVE ;  /* 0x00000000000079c5 */ /* 0x000fde0000000000 */
[----:B------:R-:W-:-:S05]  /*8da0*/  NOP ;  /* 0x0000000000007918 */ /* 0x000fca0000000000 */
        /* <DEDUP_REMOVED lines=19> */
[----:B0-----:R-:W0:Y:S02]  /*8ee0*/  FENCE.VIEW.ASYNC.S ;  /* 0x00000000000073c6 */ /* 0x001e240000000000 */
[----:B0-----:R-:W-:Y:S01]  /*8ef0*/  NOP ;  /* 0x0000000000007918 */ /* 0x001fe20000000000 */
[----:B------:R-:W-:Y:S06]  /*8f00*/  BAR.ARV 0xe, 0x100 ;  /* 0x0384000000007b1d */ /* 0x000fec0000002000 */
[----:B-1----:R-:W-:Y:S05]  /*8f10*/  @!P0 BRA `(.L_x_206) ;  /* 0x0000000000048947 */ /* 0x002fea0003800000 */
[----:B------:R-:W-:Y:S01]  /*8f20*/  BPT.TRAP 0x1 ;  /* 0x000000040000795c */ /* 0x000fe20000300000 */
.L_x_206:
[----:B------:R-:W-:Y:S01]  /*8f30*/  R2UR UR7, R196 ;  /* 0x00000000c40772ca */ /* 0x000fe200000e0000 */
[----:B------:R-:W-:Y:S02]  /*8f40*/  IMAD.MOV.U32 R187, RZ, RZ, R180 ;  /* 0x000000ffffbb7224 */ /* 0x000fe400078e00b4 */
[----:B------:R-:W-:Y:S02]  /*8f50*/  IMAD.MOV.U32 R186, RZ, RZ, R197 ;  /* 0x000000ffffba7224 */ /* 0x000fe400078e00c5 */
[----:B------:R-:W-:-:S08]  /*8f60*/  IMAD.MOV.U32 R211, RZ, RZ, R198 ;  /* 0x000000ffffd37224 */ /* 0x000fd000078e00c6 */
[----:B------:R-:W-:-:S04]  /*8f70*/  UIADD3 UR7, UR7, 0x38860, URZ ;  /* 0x0003886007077890 */ /* 0x000fc8000fffe03f */
[----:B------:R-:W-:-:S09]  /*8f80*/  UPRMT UR7, UR61, 0x654, UR7 ;  /* 0x000006543d077896 */ /* 0x000fd20008000007 */
[----:B------:R-:W-:Y:S01]  /*8f90*/  SYNCS.ARRIVE.TRANS64.RED.A1T0 RZ, [UR7], RZ ;  /* 0x000000ffffff79a7 */ /* 0x000fe20008100407 */
[----:B------:R-:W-:Y:S05]  /*8fa0*/  @P1 BRA `(.L_x_207) ;  /* 0xffffffd000a01947 */ /* 0x000fea000383ffff */
[----:B------:R-:W-:Y:S02]  /*8fb0*/  IMAD.SHL.U32 R153, R198, 0x40, RZ ;  /* 0x00000040c6997824 */ /* 0x000fe400078e00ff */
[----:B------:R-:W-:Y:S02]  /*8fc0*/  IMAD.MOV.U32 R187, RZ, RZ, R180 ;  /* 0x000000ffffbb7224 */ /* 0x000fe400078e00b4 */
[----:B------:R-:W-:-:S07]  /*8fd0*/  IMAD.MOV.U32 R186, RZ, RZ, R197 ;  /* 0x000000ffffba7224 */ /* 0x000fce00078e00c5 */
.L_x_196:
[----:B------:R-:W0:Y:S01]  /*8fe0*/  SHFL.BFLY PT, R3, R194, 0x2, 0x1f ;  /* 0x0c401f00c2037f89 */ /* 0x000e2200000e0000 */
[----:B------:R-:W-:Y:S08]  /*8ff0*/  BAR.ARV 0x8, 0x100 ;  /* 0x0204000000007b1d */ /* 0x000ff00000002000 */
[----:B------:R-:W-:Y:S01]  /*9000*/  BAR.SYNC.DEFER_BLOCKING 0xf, 0x100 ;  /* 0x03c4000000007b1d */ /* 0x000fe20000010000 */
[----:B------:R-:W-:Y:S01]  /*9010*/  ISETP.NE.AND P0, PT, R185, RZ, PT ;  /* 0x000000ffb900720c */ /* 0x000fe20003f05270 */
[----:B------:R-:W-:-:S04]  /*9020*/  IMAD.IADD R153, R184, 0x1, R153 ;  /* 0x00000001b8997824 */ /* 0x000fc800078e0299 */
[----:B------:R-:W1:Y:S01]  /*9030*/  SHFL.BFLY PT, R4, R195, 0x2, 0x1f ;  /* 0x0c401f00c3047f89 */ /* 0x000e6200000e0000 */
[----:B0-----:R-:W-:-:S07]  /*9040*/  FADD.FTZ R3, R3, R194 ;  /* 0x000000c203037221 */ /* 0x001fce0000010000 */
[----:B------:R-:W-:Y:S01]  /*9050*/  @!P0 IMAD R2, R153, 0x4, R2 ;  /* 0x0000000499028824 */ /* 0x000fe200078e0202 */
[----:B------:R-:W0:Y:S01]  /*9060*/  SHFL.BFLY PT, R0, R3, 0x1, 0x1f ;  /* 0x0c201f0003007f89 */ /* 0x000e2200000e0000 */
[----:B-1----:R-:W-:-:S05]  /*9070*/  FADD.FTZ R4, R4, R195 ;  /* 0x000000c304047221 */ /* 0x002fca0000010000 */
[----:B------:R-:W1:Y:S01]  /*9080*/  SHFL.BFLY PT, R5, R4, 0x1, 0x1f ;  /* 0x0c201f0004057f89 */ /* 0x000e6200000e0000 */
[----:B0-----:R-:W-:Y:S01]  /*9090*/  FADD.FTZ R8, R3, R0 ;  /* 0x0000000003087221 */ /* 0x001fe20000010000 */
[----:B------:R-:W-:Y:S01]  /*90a0*/  IMAD.MOV.U32 R0, RZ, RZ, RZ ;  /* 0x000000ffff007224 */ /* 0x000fe200078e00ff */
[----:B------:R-:W-:-:S03]  /*90b0*/  MOV R3, UR6 ;  /* 0x0000000600037c02 */ /* 0x000fc60008000f00 */
[----:B------:R-:W-:-:S13]  /*90c0*/  FSETP.NE.FTZ.AND P1, PT, R8, RZ, PT ;  /* 0x000000ff0800720b */ /* 0x000fda0003f35000 */
[----:B------:R-:W0:Y:S01]  /*90d0*/  @P1 MUFU.LG2 R6, R8 ;  /* 0x0000000800061308 */ /* 0x000e220000000c00 */
[----:B------:R-:W-:Y:S01]  /*90e0*/  @P1 FMUL.FTZ R3, R3, 0.69314718246459960938 ;  /* 0x3f31721803031820 */ /* 0x000fe20000410000 */
[----:B-1----:R-:W-:Y:S01]  /*90f0*/  FADD.FTZ R9, R4, R5 ;  /* 0x0000000504097221 */ /* 0x002fe20000010000 */
[----:B------:R-:W-:Y:S02]  /*9100*/  IMAD.MOV.U32 R5, RZ, RZ, RZ ;  /* 0x000000ffff057224 */ /* 0x000fe400078e00ff */
[----:B------:R-:W-:Y:S02]  /*9110*/  IMAD.MOV.U32 R4, RZ, RZ, -0x800000 ;  /* 0xff800000ff047424 */ /* 0x000fe400078e00ff */
[----:B------:R-:W-:Y:S02]  /*9120*/  FSETP.NE.FTZ.AND P2, PT, R9, RZ, PT ;  /* 0x000000ff0900720b */ /* 0x000fe40003f55000 */
[----:B------:R-:W1:Y:S01]  /*9130*/  @P1 MUFU.RCP R5, R8 ;  /* 0x0000000800051308 */ /* 0x000e620000001000 */
[----:B0-----:R-:W-:-:S10]  /*9140*/  @P1 FMUL.FTZ R6, R6, 0.69314718246459960938 ;  /* 0x3f31721806061820 */ /* 0x001fd40000410000 */
[----:B------:R-:W0:Y:S01]  /*9150*/  @P2 MUFU.RCP R0, R9 ;  /* 0x0000000900002308 */ /* 0x000e220000001000 */
[----:B------:R-:W-:Y:S01]  /*9160*/  @P1 FFMA.FTZ R4, R3, R186, R6 ;  /* 0x000000ba03041223 */ /* 0x000fe20000010006 */
[----:B-1----:R1:W-:Y:S01]  /*9170*/  @!P0 STS [R2+0x38400], R5 ;  /* 0x0384000502008388 */ /* 0x0023e20000000800 */
[----:B------:R-:W-:-:S05]  /*9180*/  FMUL.FTZ R24, R24, R5 ;  /* 0x0000000518187220 */ /* 0x000fca0000410000 */
[----:B------:R-:W2:Y:S01]  /*9190*/  @P2 MUFU.LG2 R7, R9 ;  /* 0x0000000900072308 */ /* 0x000ea20000000c00 */
        /* <DEDUP_REMOVED lines=8> */
[----:B0-----:R0:W-:Y:S01]  /*9220*/  @!P0 STS [R2+0x38420], R0 ;  /* 0x0384200002008388 */ /* 0x0011e20000000800 */
        /* <DEDUP_REMOVED lines=55> */
[----:B-1----:R-:W-:-:S02]  /*95a0*/  IMAD.U32 R5, RZ, RZ, UR6 ;  /* 0x00000006ff057e24 */ /* 0x002fc4000f8e00ff */
[----:B--2---:R-:W-:Y:S01]  /*95b0*/  @P2 FMUL.FTZ R8, R7, 0.69314718246459960938 ;  /* 0x3f31721807082820 */ /* 0x004fe20000410000 */
[----:B0-----:R-:W-:Y:S01]  /*95c0*/  IMAD.MOV.U32 R2, RZ, RZ, -0x800000 ;  /* 0xff800000ff027424 */ /* 0x001fe200078e00ff */
[----:B------:R-:W-:Y:S01]  /*95d0*/  PLOP3.LUT P0, PT, PT, PT, PT, 0x8, 0x0 ;  /* 0x000000000000781c */ /* 0x000fe20003f0e170 */
        /* <DEDUP_REMOVED lines=66> */
[----:B------:R-:W-:Y:S06]  /*9a00*/  BAR.ARV 0xe, 0x100 ;  /* 0x0384000000007b1d */ /* 0x000fec0000002000 */
.L_x_177:
        /* <DEDUP_REMOVED lines=21> */
[----:B-1----:R-:W-:Y:S01]  /*9b60*/  ISETP.NE.AND P1, PT, R6, 0x1, PT ;  /* 0x000000010600780c */ /* 0x002fe20003f25270 */
[----:B------:R-:W-:Y:S01]  /*9b70*/  IMAD.IADD R8, R22, 0x1, -R5 ;  /* 0x0000000116087824 */ /* 0x000fe200078e0a05 */
[----:B------:R-:W-:-:S04]  /*9b80*/  SHF.R.S32.HI R5, RZ, 0x1f, R3 ;  /* 0x0000001fff057819 */ /* 0x000fc80000011403 */
        /* <DEDUP_REMOVED lines=29> */
[----:B--2---:R-:W-:Y:S02]  /*9d60*/  USHF.R.S32.HI UR5, URZ, 0x1f, UR7 ;  /* 0x0000001f3f057899 */ /* 0x004fe40008011407 */
[----:B------:R-:W-:Y:S02]  /*9d70*/  IMAD.IADD R152, R23, 0x1, -R152 ;  /* 0x0000000117987824 */ /* 0x000fe400078e0a98 */
[----:B------:R-:W-:Y:S01]  /*9d80*/  IMAD.IADD R11, R10, 0x1, -R11 ;  /* 0x000000010a0b7824 */ /* 0x000fe200078e0a0b */
[----:B------:R-:W-:Y:S01]  /*9d90*/  LEA.HI R10, R9, R9, RZ, 0x1 ;  /* 0x00000009090a7211 */ /* 0x000fe200078f08ff */
[----:B------:R-:W0:Y:S01]  /*9da0*/  @P0 LDC R16, c[0x0][0xcec] ;  /* 0x00033b00ff100b82 */ /* 0x000e220000000800 */
[----:B------:R-:W-:-:S02]  /*9db0*/  IMAD.SHL.U32 R152, R152, 0x2, RZ ;  /* 0x0000000298987824 */ /* 0x000fc400078e00ff */
[----:B------:R-:W-:Y:S01]  /*9dc0*/  LOP3.LUT R10, R10, 0x1ffffffe, RZ, 0xc0, !PT ;  /* 0x1ffffffe0a0a7812 */ /* 0x000fe200078ec0ff */
[----:B------:R-:W-:Y:S02]  /*9dd0*/  IMAD R153, R12, 0x10, R11 ;  /* 0x000000100c997824 */ /* 0x000fe400078e020b */
[----:B---3--:R-:W-:Y:S02]  /*9de0*/  IMAD R12, R20, UR5, RZ ;  /* 0x00000005140c7c24 */ /* 0x008fe4000f8e02ff */
[----:B------:R-:W2:Y:S01]  /*9df0*/  @P0 LDC R17, c[0x0][0xcf0] ;  /* 0x00033c00ff110b82 */ /* 0x000ea20000000800 */
[----:B------:R-:W-:Y:S02]  /*9e00*/  IMAD.IADD R9, R9, 0x1, -R10 ;  /* 0x0000000109097824 */ /* 0x000fe400078e0a0a */
[----:B------:R-:W-:Y:S02]  /*9e10*/  IMAD.U32 R11, RZ, RZ, UR9 ;  /* 0x00000009ff0b7e24 */ /* 0x000fe4000f8e00ff */
[----:B------:R-:W-:-:S02]  /*9e20*/  IMAD R9, R9, 0x8, R153 ;  /* 0x0000000809097824 */ /* 0x000fc400078e0299 */
[----:B------:R-:W-:Y:S02]  /*9e30*/  IMAD.U32 R10, RZ, RZ, UR8 ;  /* 0x00000008ff0a7e24 */ /* 0x000fe4000f8e00ff */
[----:B-1----:R-:W-:Y:S02]  /*9e40*/  IMAD R9, R14, 0x40, R9 ;  /* 0x000000400e097824 */ /* 0x002fe400078e0209 */
[----:B------:R-:W-:Y:S01]  /*9e50*/  IMAD.U32 R11, RZ, RZ, UR4 ;  /* 0x00000004ff0b7e24 */ /* 0x000fe2000f8e00ff */
[----:B------:R-:W-:Y:S01]  /*9e60*/  ULDC.64 UR4, c[0x0][0xce0] ;  /* 0x0003380000047ab9 */ /* 0x000fe20000000a00 */
[----:B------:R-:W-:Y:S02]  /*9e70*/  IMAD R15, R21, UR7, R12 ;  /* 0x00000007150f7c24 */ /* 0x000fe4000f8e020c */
[----:B------:R-:W-:-:S04]  /*9e80*/  IMAD.WIDE.U32 R10, R20, UR7, R10 ;  /* 0x00000007140a7c25 */ /* 0x000fc8000f8e000a */
[----:B0-----:R-:W-:Y:S01]  /*9e90*/  @P0 IMAD.HI.U32 R12, R9, R16, RZ ;  /* 0x00000010090c0227 */ /* 0x001fe200078e00ff */
[----:B------:R-:W-:-:S03]  /*9ea0*/  IADD3 R11, R11, R15, RZ ;  /* 0x0000000f0b0b7210 */ /* 0x000fc60007ffe0ff */
[----:B------:R-:W-:Y:S01]  /*9eb0*/  IMAD.MOV.U32 R13, RZ, RZ, R9 ;  /* 0x000000ffff0d7224 */ /* 0x000fe200078e0009 */
[----:B--2---:R-:W-:Y:S01]  /*9ec0*/  @P0 SHF.R.U32.HI R13, RZ, R17, R12 ;  /* 0x00000011ff0d0219 */ /* 0x004fe2000001160c */
[----:B------:R-:W-:Y:S02]  /*9ed0*/  IMAD R12, R5, UR4, RZ ;  /* 0x00000004050c7c24 */ /* 0x000fe4000f8e02ff */
[----:B------:R-:W-:-:S04]  /*9ee0*/  IMAD.WIDE.U32 R10, R3, UR4, R10 ;  /* 0x00000004030a7c25 */ /* 0x000fc8000f8e000a */
[----:B------:R-:W-:Y:S01]  /*9ef0*/  IMAD.MOV R15, RZ, RZ, -R13 ;  /* 0x000000ffff0f7224 */ /* 0x000fe200078e0a0d */
[----:B------:R-:W-:Y:S01]  /*9f00*/  IADD3 R10, P0, R13, R10, RZ ;  /* 0x0000000a0d0a7210 */ /* 0x000fe20007f1e0ff */
        /* <DEDUP_REMOVED lines=24> */
[----:B------:R-:W-:Y:S01]  /*a090*/  ISETP.NE.AND P0, PT, R152, R15, PT ;  /* 0x0000000f9800720c */ /* 0x000fe20003f05270 */
[----:B------:R-:W-:-:S03]  /*a0a0*/  VIADD R15, R9, 0x8 ;  /* 0x00000008090f7836 */ /* 0x000fc60000000000 */
[-C--:B------:R-:W-:Y:S02]  /*a0b0*/  ISETP.GE.OR P2, PT, R9, R14.reuse, P0 ;  /* 0x0000000e0900720c */ /* 0x080fe40000746670 */
[----:B------:R-:W-:-:S11]  /*a0c0*/  ISETP.GE.OR P0, PT, R15, R14, P0 ;  /* 0x0000000e0f00720c */ /* 0x000fd60000706670 */
[----:B0-----:R0:W-:Y:S04]  /*a0d0*/  @!P2 ST.E desc[UR36][R10.64], R4 ;  /* 0x000000040a00a985 */ /* 0x0011e8000c101924 */
[----:B-1----:R0:W-:Y:S02]  /*a0e0*/  @!P0 ST.E desc[UR36][R12.64], R2 ;  /* 0x000000020c008985 */ /* 0x0021e4000c101924 */
.L_x_209:
        /* <DEDUP_REMOVED lines=21> */
[----:B------:R-:W-:Y:S01]  /*a240*/  IMAD R155, R155, 0x10, R154 ;  /* 0x000000109b9b7824 */ /* 0x000fe200078e029a */
[----:B------:R-:W-:Y:S01]  /*a250*/  BSSY B0, `(.L_x_210) ;  /* 0x00000f3000007945 */ /* 0x000fe20003800000 */
[----:B------:R-:W-:Y:S01]  /*a260*/  IMAD.U32 R10, RZ, RZ, UR4 ;  /* 0x00000004ff0a7e24 */ /* 0x000fe2000f8e00ff */
[----:B------:R-:W-:Y:S01]  /*a270*/  ULDC.64 UR4, c[0x0][0xc48] ;  /* 0x0003120000047ab9 */ /* 0x000fe20000000a00 */
[----:B------:R-:W-:Y:S01]  /*a280*/  IMAD.IADD R2, R19, 0x1, -R2 ;  /* 0x0000000113027824 */ /* 0x000fe200078e0a02 */
[----:B--2---:R-:W-:Y:S01]  /*a290*/  USHF.R.S32.HI UR8, URZ, 0x1f, UR7 ;  /* 0x0000001f3f087899 */ /* 0x004fe20008011407 */
[----:B------:R-:W2:Y:S01]  /*a2a0*/  @P1 LDC R17, c[0x0][0xcf0] ;  /* 0x00033c00ff111b82 */ /* 0x000ea20000000800 */
[----:B------:R-:W-:-:S02]  /*a2b0*/  IMAD.U32 R11, RZ, RZ, UR6 ;  /* 0x00000006ff0b7e24 */ /* 0x000fc4000f8e00ff */
[----:B------:R-:W-:-:S04]  /*a2c0*/  IMAD R4, R2, 0x8, R155 ;  /* 0x0000000802047824 */ /* 0x000fc800078e029b */
[----:B-1----:R-:W-:Y:S02]  /*a2d0*/  IMAD R15, R14, 0x40, R4 ;  /* 0x000000400e0f7824 */ /* 0x002fe400078e0204 */
[C---:B0-----:R-:W-:Y:S02]  /*a2e0*/  IMAD R2, R12.reuse, UR8, RZ ;  /* 0x000000080c027c24 */ /* 0x041fe4000f8e02ff */
[----:B------:R-:W-:Y:S01]  /*a2f0*/  IMAD.WIDE.U32 R10, R12, UR7, R10 ;  /* 0x000000070c0a7c25 */ /* 0x000fe2000f8e000a */
[----:B------:R-:W-:-:S03]  /*a300*/  MOV R9, R15 ;  /* 0x0000000f00097202 */ /* 0x000fc60000000f00 */
[----:B------:R-:W-:Y:S02]  /*a310*/  IMAD R13, R13, UR7, R2 ;  /* 0x000000070d0d7c24 */ /* 0x000fe4000f8e0202 */
[----:B---3--:R-:W-:-:S04]  /*a320*/  @P1 IMAD.HI.U32 R16, R15, R16, RZ ;  /* 0x000000100f101227 */ /* 0x008fc800078e00ff */
[----:B------:R-:W-:Y:S02]  /*a330*/  IMAD R2, R5, UR4, RZ ;  /* 0x0000000405027c24 */ /* 0x000fe4000f8e02ff */
[----:B------:R-:W-:Y:S01]  /*a340*/  IMAD.IADD R11, R11, 0x1, R13 ;  /* 0x000000010b0b7824 */ /* 0x000fe200078e020d */
[----:B--2---:R-:W-:Y:S01]  /*a350*/  @P1 SHF.R.U32.HI R9, RZ, R17, R16 ;  /* 0x00000011ff091219 */ /* 0x004fe20000011610 */
[C---:B------:R-:W-:Y:S02]  /*a360*/  IMAD R13, R3.reuse, UR5, R2 ;  /* 0x00000005030d7c24 */ /* 0x040fe4000f8e0202 */
[----:B------:R-:W-:Y:S01]  /*a370*/  IMAD.WIDE.U32 R2, R3, UR4, R10 ;  /* 0x0000000403027c25 */ /* 0x000fe2000f8e000a */
[--C-:B------:R-:W-:Y:S01]  /*a380*/  SHF.R.S32.HI R4, RZ, 0x1f, R9.reuse ;  /* 0x0000001fff047819 */ /* 0x100fe20000011409 */
[----:B------:R-:W-:Y:S02]  /*a390*/  ULDC.64 UR4, c[0x0][0xc30] ;  /* 0x00030c0000047ab9 */ /* 0x000fe40000000a00 */
[----:B------:R-:W-:-:S02]  /*a3a0*/  IMAD.MOV R5, RZ, RZ, -R9 ;  /* 0x000000ffff057224 */ /* 0x000fc400078e0a09 */
[----:B------:R-:W-:Y:S02]  /*a3b0*/  IMAD R4, R4, UR4, RZ ;  /* 0x0000000404047c24 */ /* 0x000fe4000f8e02ff */
[----:B------:R-:W-:Y:S02]  /*a3c0*/  IMAD R5, R6, R5, R15 ;  /* 0x0000000506057224 */ /* 0x000fe400078e020f */
        /* <DEDUP_REMOVED lines=16> */
[----:B------:R-:W-:Y:S01]  /*a4d0*/  LOP3.LUT R9, R7, 0x7ffffffc, RZ, 0xc0, !PT ;  /* 0x7ffffffc07097812 */ /* 0x000fe200078ec0ff */
[----:B------:R-:W-:Y:S01]  /*a4e0*/  IMAD R7, R14, 0x40, R155 ;  /* 0x000000400e077824 */ /* 0x000fe200078e029b */
[----:B------:R-:W-:Y:S01]  /*a4f0*/  LEA.HI.X R5, R2, UR5, R5, 0x2, P0 ;  /* 0x0000000502057c11 */ /* 0x000fe200080f1405 */
[----:B------:R-:W-:Y:S01]  /*a500*/  IMAD.IADD R11, R0, 0x1, -R11 ;  /* 0x00000001000b7824 */ /* 0x000fe200078e0a0b */
[----:B------:R0:W1:Y:S01]  /*a510*/  SHFL.IDX PT, R2, R4, RZ, 0x1c1f ;  /* 0x001c1fff04027589 */ /* 0x00006200000e0000 */
[----:B------:R-:W-:Y:S01]  /*a520*/  IMAD.IADD R0, R8, 0x1, -R9 ;  /* 0x0000000108007824 */ /* 0x000fe200078e0a09 */
[----:B------:R-:W-:-:S02]  /*a530*/  ISETP.GE.AND P0, PT, R7, R6, PT ;  /* 0x000000060700720c */ /* 0x000fc40003f06270 */
[----:B------:R0:W2:Y:S01]  /*a540*/  SHFL.IDX PT, R3, R5, RZ, 0x1c1f ;  /* 0x001c1fff05037589 */ /* 0x0000a200000e0000 */
[----:B------:R-:W-:-:S04]  /*a550*/  IMAD R0, R11, 0x80, R0 ;  /* 0x000000800b007824 */ /* 0x000fc800078e0200 */
[----:B------:R-:W-:-:S06]  /*a560*/  IMAD.SHL.U32 R0, R0, 0x2, RZ ;  /* 0x0000000200007824 */ /* 0x000fcc00078e00ff */
        /* <DEDUP_REMOVED lines=11> */
[----:B------:R-:W-:Y:S01]  /*a620*/  VIADD R18, R0, 0x30 ;  /* 0x0000003000127836 */ /* 0x000fe20000000000 */
[----:B------:R-:W-:Y:S01]  /*a630*/  ISETP.GE.AND P0, PT, R16, UR4, PT ;  /* 0x0000000410007c0c */ /* 0x000fe2000bf06270 */
[C---:B------:R-:W-:Y:S01]  /*a640*/  VIADD R19, R0.reuse, 0x38 ;  /* 0x0000003800137836 */ /* 0x040fe20000000000 */
[----:B------:R-:W-:Y:S01]  /*a650*/  ISETP.GE.AND P1, PT, R17, UR4, PT ;  /* 0x0000000411007c0c */ /* 0x000fe2000bf26270 */
[C---:B------:R-:W-:Y:S01]  /*a660*/  VIADD R21, R0.reuse, 0x48 ;  /* 0x0000004800157836 */ /* 0x040fe20000000000 */
[C---:B------:R-:W-:Y:S01]  /*a670*/  IADD3 R20, R0.reuse, 0x40, RZ ;  /* 0x0000004000147810 */ /* 0x040fe20007ffe0ff */
[C---:B------:R-:W-:Y:S01]  /*a680*/  VIADD R22, R0.reuse, 0x50 ;  /* 0x0000005000167836 */ /* 0x040fe20000000000 */
[C---:B------:R-:W-:Y:S01]  /*a690*/  @!P2 LEA.HI R8, R0.reuse, R0, RZ, 0x1 ;  /* 0x000000000008a211 */ /* 0x040fe200078f08ff */
[----:B------:R-:W-:Y:S01]  /*a6a0*/  VIADD R23, R0, 0x58 ;  /* 0x0000005800177836 */ /* 0x000fe20000000000 */
[----:B------:R-:W-:-:S02]  /*a6b0*/  @!P3 LEA.HI R10, R9, R9, RZ, 0x1 ;  /* 0x00000009090ab211 */ /* 0x000fc400078f08ff */
[----:B------:R-:W-:Y:S02]  /*a6c0*/  @!P4 LEA.HI R12, R11, R11, RZ, 0x1 ;  /* 0x0000000b0b0cc211 */ /* 0x000fe400078f08ff */
[----:B------:R-:W-:Y:S02]  /*a6d0*/  @!P5 LEA.HI R14, R13, R13, RZ, 0x1 ;  /* 0x0000000d0d0ed211 */ /* 0x000fe400078f08ff */
[----:B------:R-:W-:Y:S02]  /*a6e0*/  @!P2 LOP3.LUT R9, R8, 0xfffffffe, RZ, 0xc0, !PT ;  /* 0xfffffffe0809a812 */ /* 0x000fe400078ec0ff */
[----:B------:R-:W-:Y:S02]  /*a6f0*/  @!P3 LOP3.LUT R11, R10, 0xfffffffe, RZ, 0xc0, !PT ;  /* 0xfffffffe0a0bb812 */ /* 0x000fe400078ec0ff */
[----:B------:R-:W-:Y:S01]  /*a700*/  @!P4 LOP3.LUT R13, R12, 0xfffffffe, RZ, 0xc0, !PT ;  /* 0xfffffffe0c0dc812 */ /* 0x000fe200078ec0ff */
[----:B-12---:R-:W-:Y:S01]  /*a710*/  @!P2 IMAD.WIDE R8, R9, 0x4, R2 ;  /* 0x000000040908a825 */ /* 0x006fe200078e0202 */
[----:B------:R-:W-:-:S02]  /*a720*/  @!P5 LOP3.LUT R15, R14, 0xfffffffe, RZ, 0xc0, !PT ;  /* 0xfffffffe0e0fd812 */ /* 0x000fc400078ec0ff */
[----:B------:R-:W-:Y:S01]  /*a730*/  ISETP.GE.AND P6, PT, R22, UR4, PT ;  /* 0x0000000416007c0c */ /* 0x000fe2000bfc6270 */
        /* <DEDUP_REMOVED lines=9> */
[----:B------:R-:W-:Y:S01]  /*a7d0*/  @!P0 LEA.HI R16, R16, R16, RZ, 0x1 ;  /* 0x0000001010108211 */ /* 0x000fe200078f08ff */
[----:B------:R3:W-:Y:S01]  /*a7e0*/  @!P5 ST.E.64 desc[UR36][R14.64], R36 ;  /* 0x000000240e00d985 */ /* 0x0007e2000c101b24 */
[----:B------:R-:W-:Y:S01]  /*a7f0*/  ISETP.GE.AND P5, PT, R21, UR4, PT ;  /* 0x0000000415007c0c */ /* 0x000fe2000bfa6270 */
[----:B0-----:R-:W-:Y:S01]  /*a800*/  VIADD R24, R0, 0x60 ;  /* 0x0000006000187836 */ /* 0x001fe20000000000 */
[----:B------:R-:W-:Y:S02]  /*a810*/  @!P1 LEA.HI R17, R17, R17, RZ, 0x1 ;  /* 0x0000001111119211 */ /* 0x000fe400078f08ff */
[----:B------:R-:W-:Y:S02]  /*a820*/  @!P0 LOP3.LUT R9, R16, 0xfffffffe, RZ, 0xc0, !PT ;  /* 0xfffffffe10098812 */ /* 0x000fe400078ec0ff */
[----:B-1----:R-:W-:Y:S02]  /*a830*/  @!P1 LOP3.LUT R11, R17, 0xfffffffe, RZ, 0xc0, !PT ;  /* 0xfffffffe110b9812 */ /* 0x002fe400078ec0ff */
        /* <DEDUP_REMOVED lines=16> */
[----:B------:R-:W-:Y:S01]  /*a940*/  VIADD R22, R0, 0x88 ;  /* 0x0000008800167836 */ /* 0x000fe20000000000 */
[----:B------:R-:W-:Y:S01]  /*a950*/  ISETP.GE.AND P1, PT, R23, UR4, PT ;  /* 0x0000000417007c0c */ /* 0x000fe2000bf26270 */
[----:B0-----:R-:W-:Y:S01]  /*a960*/  @!P2 IMAD.WIDE R8, R13, 0x4, R2 ;  /* 0x000000040d08a825 */ /* 0x001fe200078e0202 */
[----:B------:R-:W-:-:S03]  /*a970*/  ISETP.GE.AND P0, PT, R24, UR4, PT ;  /* 0x0000000418007c0c */ /* 0x000fc6000bf06270 */
[--C-:B-1----:R-:W-:Y:S01]  /*a980*/  @!P3 IMAD.WIDE R10, R19, 0x4, R2.reuse ;  /* 0x00000004130ab825 */ /* 0x102fe200078e0202 */
[----:B------:R0:W-:Y:S01]  /*a990*/  @!P2 ST.E.64 desc[UR36][R8.64], R48 ;  /* 0x000000300800a985 */ /* 0x0001e2000c101b24 */
[----:B------:R-:W-:Y:S02]  /*a9a0*/  ISETP.GE.AND P2, PT, R18, UR4, PT ;  /* 0x0000000412007c0c */ /* 0x000fe4000bf46270 */
        /* <DEDUP_REMOVED lines=11> */
[----:B------:R-:W-:Y:S01]  /*aa60*/  VIADD R21, R0, 0x80 ;  /* 0x0000008000157836 */ /* 0x000fe20000000000 */
[----:B------:R-:W-:Y:S02]  /*aa70*/  @!P0 LEA.HI R24, R24, R24, RZ, 0x1 ;  /* 0x0000001818188211 */ /* 0x000fe400078f08ff */
[----:B------:R-:W-:Y:S02]  /*aa80*/  ISETP.GE.AND P6, PT, R19, UR4, PT ;  /* 0x0000000413007c0c */ /* 0x000fe4000bfc6270 */
[----:B------:R-:W-:-:S02]  /*aa90*/  ISETP.GE.AND P4, PT, R21, UR4, PT ;  /* 0x0000000415007c0c */ /* 0x000fc4000bf86270 */
[----:B0-----:R-:W-:Y:S01]  /*aaa0*/  @!P1 LOP3.LUT R9, R23, 0xfffffffe, RZ, 0xc0, !PT ;  /* 0xfffffffe17099812 */ /* 0x001fe200078ec0ff */
[----:B------:R-:W-:Y:S01]  /*aab0*/  VIADD R23, R0, 0x90 ;  /* 0x0000009000177836 */ /* 0x000fe20000000000 */
        /* <DEDUP_REMOVED lines=14> */
[----:B---3--:R-:W-:Y:S01]  /*aba0*/  @!P5 LOP3.LUT R15, R20, 0xfffffffe, RZ, 0xc0, !PT ;  /* 0xfffffffe140fd812 */ /* 0x008fe200078ec0ff */
[----:B------:R-:W-:Y:S01]  /*abb0*/  VIADD R20, R0, 0xb0 ;  /* 0x000000b000147836 */ /* 0x000fe20000000000 */
[----:B------:R-:W-:Y:S02]  /*abc0*/  @!P4 LOP3.LUT R21, R21, 0xfffffffe, RZ, 0xc0, !PT ;  /* 0xfffffffe1515c812 */ /* 0x000fe400078ec0ff */
[----:B----4-:R-:W-:Y:S01]  /*abd0*/  @!P3 LOP3.LUT R17, R22, 0xfffffffe, RZ, 0xc0, !PT ;  /* 0xfffffffe1611b812 */ /* 0x010fe200078ec0ff */
        /* <DEDUP_REMOVED lines=22> */
[----:B0-----:R-:W-:Y:S02]  /*ad40*/  @!P0 LOP3.LUT R9, R23, 0xfffffffe, RZ, 0xc0, !PT ;  /* 0xfffffffe17098812 */ /* 0x001fe400078ec0ff */
[----:B------:R-:W-:Y:S02]  /*ad50*/  @!P2 LEA.HI R18, R18, R18, RZ, 0x1 ;  /* 0x000000121212a211 */ /* 0x000fe400078f08ff */
[----:B-1----:R-:W-:Y:S01]  /*ad60*/  @!P1 LOP3.LUT R11, R24, 0xfffffffe, RZ, 0xc0, !PT ;  /* 0xfffffffe180b9812 */ /* 0x002fe200078ec0ff */
[--C-:B------:R-:W-:Y:S01]  /*ad70*/  @!P0 IMAD.WIDE R8, R9, 0x4, R2.reuse ;  /* 0x0000000409088825 */ /* 0x100fe200078e0202 */
[----:B------:R-:W-:Y:S02]  /*ad80*/  @!P4 LEA.HI R20, R20, R20, RZ, 0x1 ;  /* 0x000000141414c211 */ /* 0x000fe400078f08ff */
[----:B--2---:R-:W-:Y:S01]  /*ad90*/  @!P2 LOP3.LUT R13, R18, 0xfffffffe, RZ, 0xc0, !PT ;  /* 0xfffffffe120da812 */ /* 0x004fe200078ec0ff */
[--C-:B------:R-:W-:Y:S01]  /*ada0*/  @!P1 IMAD.WIDE R10, R11, 0x4, R2.reuse ;  /* 0x000000040b0a9825 */ /* 0x100fe200078e0202 */
[----:B------:R-:W-:Y:S01]  /*adb0*/  @!P3 LEA.HI R19, R19, R19, RZ, 0x1 ;  /* 0x000000131313b211 */ /* 0x000fe200078f08ff */
[----:B------:R0:W-:Y:S01]  /*adc0*/  @!P0 ST.E.64 desc[UR36][R8.64], R96 ;  /* 0x0000006008008985 */ /* 0x0001e2000c101b24 */
[----:B------:R-:W-:Y:S01]  /*add0*/  @!P5 LEA.HI R21, R21, R21, RZ, 0x1 ;  /* 0x000000151515d211 */ /* 0x000fe200078f08ff */
[----:B------:R-:W-:Y:S01]  /*ade0*/  @!P2 IMAD.WIDE R12, R13, 0x4, R2 ;  /* 0x000000040d0ca825 */ /* 0x000fe200078e0202 */
[----:B------:R-:W-:Y:S01]  /*adf0*/  @!P3 LOP3.LUT R19, R19, 0xfffffffe, RZ, 0xc0, !PT ;  /* 0xfffffffe1313b812 */ /* 0x000fe200078ec0ff */
[----:B------:R1:W-:Y:S01]  /*ae00*/  @!P1 ST.E.64 desc[UR36][R10.64], R100 ;  /* 0x000000640a009985 */ /* 0x0003e2000c101b24 */
[----:B------:R-:W-:Y:S01]  /*ae10*/  @!P6 LEA.HI R22, R22, R22, RZ, 0x1 ;  /* 0x000000161616e211 */ /* 0x000fe200078f08ff */
[----:B------:R-:W-:Y:S01]  /*ae20*/  VIADD R18, R0, 0xc8 ;  /* 0x000000c800127836 */ /* 0x000fe20000000000 */
[----:B---3--:R-:W-:Y:S01]  /*ae30*/  @!P4 LOP3.LUT R15, R20, 0xfffffffe, RZ, 0xc0, !PT ;  /* 0xfffffffe140fc812 */ /* 0x008fe200078ec0ff */
[----:B------:R2:W-:Y:S01]  /*ae40*/  @!P2 ST.E.64 desc[UR36][R12.64], R104 ;  /* 0x000000680c00a985 */ /* 0x0005e2000c101b24 */
[----:B------:R-:W-:Y:S01]  /*ae50*/  @!P5 LOP3.LUT R21, R21, 0xfffffffe, RZ, 0xc0, !PT ;  /* 0xfffffffe1515d812 */ /* 0x000fe200078ec0ff */
[----:B------:R-:W-:Y:S01]  /*ae60*/  VIADD R20, R0, 0xd8 ;  /* 0x000000d800147836 */ /* 0x000fe20000000000 */
[----:B----4-:R-:W-:-:S02]  /*ae70*/  @!P6 LOP3.LUT R17, R22, 0xfffffffe, RZ, 0xc0, !PT ;  /* 0xfffffffe1611e812 */ /* 0x010fc400078ec0ff */
[----:B------:R-:W-:Y:S01]  /*ae80*/  ISETP.GE.AND P0, PT, R18, UR4, PT ;  /* 0x0000000412007c0c */ /* 0x000fe2000bf06270 */
[--C-:B0-----:R-:W-:Y:S01]  /*ae90*/  @!P3 IMAD.WIDE R8, R19, 0x4, R2.reuse ;  /* 0x000000041308b825 */ /* 0x101fe200078e0202 */
[----:B------:R-:W-:Y:S02]  /*aea0*/  IADD3 R19, R0, 0xd0, RZ ;  /* 0x000000d000137810 */ /* 0x000fe40007ffe0ff */
[----:B------:R-:W-:Y:S01]  /*aeb0*/  ISETP.GE.AND P2, PT, R20, UR4, PT ;  /* 0x0000000414007c0c */ /* 0x000fe2000bf46270 */
[--C-:B-1----:R-:W-:Y:S01]  /*aec0*/  @!P4 IMAD.WIDE R10, R15, 0x4, R2.reuse ;  /* 0x000000040f0ac825 */ /* 0x102fe200078e0202 */
[----:B------:R0:W-:Y:S01]  /*aed0*/  @!P3 ST.E.64 desc[UR36][R8.64], R108 ;  /* 0x0000006c0800b985 */ /* 0x0001e2000c101b24 */
[----:B------:R-:W-:Y:S02]  /*aee0*/  ISETP.GE.AND P1, PT, R19, UR4, PT ;  /* 0x0000000413007c0c */ /* 0x000fe4000bf26270 */
[--C-:B------:R-:W-:Y:S01]  /*aef0*/  @!P5 IMAD.WIDE R14, R21, 0x4, R2.reuse ;  /* 0x00000004150ed825 */ /* 0x100fe200078e0202 */
[----:B------:R1:W-:Y:S03]  /*af00*/  @!P4 ST.E.64 desc[UR36][R10.64], R112 ;  /* 0x000000700a00c985 */ /* 0x0003e6000c101b24 */
[----:B------:R-:W-:Y:S01]  /*af10*/  @!P6 IMAD.WIDE R16, R17, 0x4, R2 ;  /* 0x000000041110e825 */ /* 0x000fe200078e0202 */
[----:B------:R3:W-:Y:S01]  /*af20*/  @!P5 ST.E.64 desc[UR36][R14.64], R116 ;  /* 0x000000740e00d985 */ /* 0x0007e2000c101b24 */
[----:B------:R-:W-:-:S02]  /*af30*/  @!P0 LEA.HI R18, R18, R18, RZ, 0x1 ;  /* 0x0000001212128211 */ /* 0x000fc400078f08ff */
[C---:B------:R-:W-:Y:S01]  /*af40*/  VIADD R21, R0.reuse, 0xe0 ;  /* 0x000000e000157836 */ /* 0x040fe20000000000 */
[----:B------:R4:W-:Y:S01]  /*af50*/  @!P6 ST.E.64 desc[UR36][R16.64], R120 ;  /* 0x000000781000e985 */ /* 0x0009e2000c101b24 */
[C---:B--2---:R-:W-:Y:S01]  /*af60*/  VIADD R12, R0.reuse, 0xe8 ;  /* 0x000000e8000c7836 */ /* 0x044fe20000000000 */
[----:B------:R-:W-:Y:S01]  /*af70*/  @!P1 LEA.HI R19, R19, R19, RZ, 0x1 ;  /* 0x0000001313139211 */ /* 0x000fe200078f08ff */
[C---:B0-----:R-:W-:Y:S01]  /*af80*/  VIADD R9, R0.reuse, 0xf8 ;  /* 0x000000f800097836 */ /* 0x041fe20000000000 */
[----:B------:R-:W-:Y:S01]  /*af90*/  ISETP.GE.AND P3, PT, R21, UR4, PT ;  /* 0x0000000415007c0c */ /* 0x000fe2000bf66270 */
[----:B------:R-:W-:Y:S01]  /*afa0*/  VIADD R13, R0, 0xf0 ;  /* 0x000000f0000d7836 */ /* 0x000fe20000000000 */
[----:B------:R-:W-:Y:S02]  /*afb0*/  ISETP.GE.AND P4, PT, R12, UR4, PT ;  /* 0x000000040c007c0c */ /* 0x000fe4000bf86270 */
[----:B------:R-:W-:Y:S02]  /*afc0*/  ISETP.GE.AND P6, PT, R9, UR4, PT ;  /* 0x0000000409007c0c */ /* 0x000fe4000bfc6270 */
[----:B------:R-:W-:-:S02]  /*afd0*/  ISETP.GE.AND P5, PT, R13, UR4, PT ;  /* 0x000000040d007c0c */ /* 0x000fc4000bfa6270 */
[----:B------:R-:W-:Y:S02]  /*afe0*/  @!P2 LEA.HI R20, R20, R20, RZ, 0x1 ;  /* 0x000000141414a211 */ /* 0x000fe400078f08ff */
[----:B-1----:R-:W-:-:S03]  /*aff0*/  @!P1 LOP3.LUT R11, R19, 0xfffffffe, RZ, 0xc0, !PT ;  /* 0xfffffffe130b9812 */ /* 0x002fc600078ec0ff */
[----:B------:R-:W-:Y:S02]  /*b000*/  @!P3 LEA.HI R21, R21, R21, RZ, 0x1 ;  /* 0x000000151515b211 */ /* 0x000fe400078f08ff */
[----:B------:R-:W-:Y:S02]  /*b010*/  @!P4 LEA.HI R12, R12, R12, RZ, 0x1 ;  /* 0x0000000c0c0cc211 */ /* 0x000fe400078f08ff */
[----:B------:R-:W-:Y:S02]  /*b020*/  @!P6 LEA.HI R10, R9, R9, RZ, 0x1 ;  /* 0x00000009090ae211 */ /* 0x000fe400078f08ff */
[----:B------:R-:W-:Y:S02]  /*b030*/  @!P5 LEA.HI R8, R13, R13, RZ, 0x1 ;  /* 0x0000000d0d08d211 */ /* 0x000fe400078f08ff */
[----:B------:R-:W-:Y:S02]  /*b040*/  @!P0 LOP3.LUT R9, R18, 0xfffffffe, RZ, 0xc0, !PT ;  /* 0xfffffffe12098812 */ /* 0x000fe400078ec0ff */
[----:B------:R-:W-:-:S02]  /*b050*/  @!P2 LOP3.LUT R13, R20, 0xfffffffe, RZ, 0xc0, !PT ;  /* 0xfffffffe140da812 */ /* 0x000fc400078ec0ff */
[----:B---3--:R-:W-:Y:S02]  /*b060*/  @!P3 LOP3.LUT R15, R21, 0xfffffffe, RZ, 0xc0, !PT ;  /* 0xfffffffe150fb812 */ /* 0x008fe400078ec0ff */
[----:B----4-:R-:W-:Y:S01]  /*b070*/  @!P4 LOP3.LUT R17, R12, 0xfffffffe, RZ, 0xc0, !PT ;  /* 0xfffffffe0c11c812 */ /* 0x010fe200078ec0ff */
[--C-:B------:R-:W-:Y:S01]  /*b080*/  @!P2 IMAD.WIDE R12, R13, 0x4, R2.reuse ;  /* 0x000000040d0ca825 */ /* 0x100fe200078e0202 */
[----:B------:R-:W-:Y:S02]  /*b090*/  @!P5 LOP3.LUT R19, R8, 0xfffffffe, RZ, 0xc0, !PT ;  /* 0xfffffffe0813d812 */ /* 0x000fe400078ec0ff */
[----:B------:R-:W-:Y:S01]  /*b0a0*/  @!P6 LOP3.LUT R21, R10, 0xfffffffe, RZ, 0xc0, !PT ;  /* 0xfffffffe0a15e812 */ /* 0x000fe200078ec0ff */
[----:B------:R-:W-:-:S04]  /*b0b0*/  @!P0 IMAD.WIDE R8, R9, 0x4, R2 ;  /* 0x0000000409088825 */ /* 0x000fc800078e0202 */
        /* <DEDUP_REMOVED lines=12> */
.L_x_211:
[----:B------:R-:W-:Y:S05]  /*b180*/  BSYNC B0 ;  /* 0x0000000000007941 */ /* 0x000fea0003800000 */
.L_x_210:
[----:B------:R-:W-:Y:S01]  /*b190*/  VIADD R7, R7, 0x8 ;  /* 0x0000000807077836 */ /* 0x000fe20000000000 */
[----:B0-2---:R2:W3:Y:S04]  /*b1a0*/  SHFL.IDX PT, R3, R5, 0x1, 0x1c1f ;  /* 0x003c1f0005037f89 */ /* 0x0054e800000e0000 */
[----:B------:R-:W-:Y:S01]  /*b1b0*/  ISETP.GE.AND P0, PT, R7, R6, PT ;  /* 0x000000060700720c */ /* 0x000fe20003f06270 */
[----:B-1----:R2:W4:-:S12]  /*b1c0*/  SHFL.IDX PT, R2, R4, 0x1, 0x1c1f ;  /* 0x003c1f0004027f89 */ /* 0x00251800000e0000 */
        /* <DEDUP_REMOVED lines=15> */
[----:B------:R-:W-:-:S02]  /*b2c0*/  VIADD R15, R0, 0x40 ;  /* 0x00000040000f7836 */ /* 0x000fc40000000000 */
[C---:B------:R-:W-:Y:S01]  /*b2d0*/  @!P0 LEA.HI R4, R0.reuse, R0, RZ, 0x1 ;  /* 0x0000000000048211 */ /* 0x040fe200078f08ff */
[C---:B------:R-:W-:Y:S01]  /*b2e0*/  VIADD R16, R0.reuse, 0x48 ;  /* 0x0000004800107836 */ /* 0x040fe20000000000 */
[----:B------:R-:W-:Y:S01]  /*b2f0*/  @!P1 LEA.HI R6, R5, R5, RZ, 0x1 ;  /* 0x0000000505069211 */ /* 0x000fe200078f08ff */
[C---:B------:R-:W-:Y:S01]  /*b300*/  VIADD R18, R0.reuse, 0x50 ;  /* 0x0000005000127836 */ /* 0x040fe20000000000 */
[----:B------:R-:W-:Y:S01]  /*b310*/  @!P2 LEA.HI R8, R7, R7, RZ, 0x1 ;  /* 0x000000070708a211 */ /* 0x000fe200078f08ff */
[----:B------:R-:W-:Y:S01]  /*b320*/  VIADD R20, R0, 0x80 ;  /* 0x0000008000147836 */ /* 0x000fe20000000000 */
[----:B------:R-:W-:Y:S02]  /*b330*/  @!P0 LOP3.LUT R5, R4, 0xfffffffe, RZ, 0xc0, !PT ;  /* 0xfffffffe04058812 */ /* 0x000fe400078ec0ff */
[----:B------:R-:W-:Y:S02]  /*b340*/  @!P1 LOP3.LUT R7, R6, 0xfffffffe, RZ, 0xc0, !PT ;  /* 0xfffffffe06079812 */ /* 0x000fe400078ec0ff */
[----:B------:R-:W-:Y:S01]  /*b350*/  @!P2 LOP3.LUT R9, R8, 0xfffffffe, RZ, 0xc0, !PT ;  /* 0xfffffffe0809a812 */ /* 0x000fe200078ec0ff */
[----:B---34-:R-:W-:Y:S01]  /*b360*/  @!P0 IMAD.WIDE R4, R5, 0x4, R2 ;  /* 0x0000000405048825 */ /* 0x018fe200078e0202 */
        /* <DEDUP_REMOVED lines=25> */
[----:B------:R-:W-:Y:S01]  /*b500*/  @!P2 LOP3.LUT R11, R14, 0xfffffffe, RZ, 0xc0, !PT ;  /* 0xfffffffe0e0ba812 */ /* 0x000fe200078ec0ff */
[----:B------:R-:W-:Y:S01]  /*b510*/  VIADD R14, R0, 0x60 ;  /* 0x00000060000e7836 */ /* 0x000fe20000000000 */
[----:B------:R-:W-:-:S02]  /*b520*/  @!P3 LOP3.LUT R15, R15, 0xfffffffe, RZ, 0xc0, !PT ;  /* 0xfffffffe0f0fb812 */ /* 0x000fc400078ec0ff */
[----:B------:R-:W-:Y:S01]  /*b530*/  @!P4 LOP3.LUT R17, R16, 0xfffffffe, RZ, 0xc0, !PT ;  /* 0xfffffffe1011c812 */ /* 0x000fe200078ec0ff */
[----:B------:R-:W-:Y:S01]  /*b540*/  VIADD R16, R0, 0x70 ;  /* 0x0000007000107836 */ /* 0x000fe20000000000 */
[----:B------:R-:W-:Y:S02]  /*b550*/  ISETP.GE.AND P5, PT, R18, UR4, PT ;  /* 0x0000000412007c0c */ /* 0x000fe4000bfa6270 */
[----:B------:R-:W-:Y:S01]  /*b560*/  ISETP.GE.AND P6, PT, R19, UR4, PT ;  /* 0x0000000413007c0c */ /* 0x000fe2000bfc6270 */
[----:B0-----:R-:W-:-:S04]  /*b570*/  @!P0 IMAD.WIDE R4, R9, 0x4, R2 ;  /* 0x0000000409048825 */ /* 0x001fc800078e0202 */
[--C-:B-1----:R-:W-:Y:S01]  /*b580*/  @!P1 IMAD.WIDE R6, R13, 0x4, R2.reuse ;  /* 0x000000040d069825 */ /* 0x102fe200078e0202 */
[----:B------:R0:W-:Y:S01]  /*b590*/  @!P0 ST.E.64 desc[UR36][R4.64], R46 ;  /* 0x0000002e04008985 */ /* 0x0001e2000c101b24 */
[----:B------:R-:W-:Y:S02]  /*b5a0*/  ISETP.GE.AND P0, PT, R20, UR4, PT ;  /* 0x0000000414007c0c */ /* 0x000fe4000bf06270 */
[--C-:B------:R-:W-:Y:S01]  /*b5b0*/  @!P2 IMAD.WIDE R8, R11, 0x4, R2.reuse ;  /* 0x000000040b08a825 */ /* 0x100fe200078e0202 */
[----:B------:R1:W-:Y:S01]  /*b5c0*/  @!P1 ST.E.64 desc[UR36][R6.64], R50 ;  /* 0x0000003206009985 */ /* 0x0003e2000c101b24 */
[----:B------:R-:W-:Y:S02]  /*b5d0*/  @!P5 LEA.HI R18, R18, R18, RZ, 0x1 ;  /* 0x000000121212d211 */ /* 0x000fe400078f08ff */
[----:B------:R-:W-:Y:S01]  /*b5e0*/  @!P3 IMAD.WIDE R10, R15, 0x4, R2 ;  /* 0x000000040f0ab825 */ /* 0x000fe200078e0202 */
[----:B------:R2:W-:Y:S01]  /*b5f0*/  @!P2 ST.E.64 desc[UR36][R8.64], R54 ;  /* 0x000000360800a985 */ /* 0x0005e2000c101b24 */
[----:B------:R-:W-:-:S02]  /*b600*/  ISETP.GE.AND P2, PT, R16, UR4, PT ;  /* 0x0000000410007c0c */ /* 0x000fc4000bf46270 */
[----:B------:R-:W-:Y:S01]  /*b610*/  @!P4 IMAD.WIDE R12, R17, 0x4, R2 ;  /* 0x00000004110cc825 */ /* 0x000fe200078e0202 */
[----:B------:R3:W-:Y:S01]  /*b620*/  @!P3 ST.E.64 desc[UR36][R10.64], R58 ;  /* 0x0000003a0a00b985 */ /* 0x0007e2000c101b24 */
[----:B------:R-:W-:Y:S02]  /*b630*/  @!P6 LEA.HI R19, R19, R19, RZ, 0x1 ;  /* 0x000000131313e211 */ /* 0x000fe400078f08ff */
[C---:B------:R-:W-:Y:S01]  /*b640*/  VIADD R15, R0.reuse, 0x68 ;  /* 0x00000068000f7836 */ /* 0x040fe20000000000 */
[----:B------:R4:W-:Y:S01]  /*b650*/  @!P4 ST.E.64 desc[UR36][R12.64], R62 ;  /* 0x0000003e0c00c985 */ /* 0x0009e2000c101b24 */
[----:B------:R-:W-:Y:S01]  /*b660*/  VIADD R17, R0, 0x78 ;  /* 0x0000007800117836 */ /* 0x000fe20000000000 */
[----:B------:R-:W-:Y:S02]  /*b670*/  ISETP.GE.AND P4, PT, R14, UR4, PT ;  /* 0x000000040e007c0c */ /* 0x000fe4000bf86270 */
[----:B------:R-:W-:Y:S02]  /*b680*/  ISETP.GE.AND P3, PT, R15, UR4, PT ;  /* 0x000000040f007c0c */ /* 0x000fe4000bf66270 */
[----:B------:R-:W-:-:S02]  /*b690*/  ISETP.GE.AND P1, PT, R17, UR4, PT ;  /* 0x0000000411007c0c */ /* 0x000fc4000bf26270 */
[----:B0-----:R-:W-:Y:S01]  /*b6a0*/  @!P5 LOP3.LUT R5, R18, 0xfffffffe, RZ, 0xc0, !PT ;  /* 0xfffffffe1205d812 */ /* 0x001fe200078ec0ff */
[C---:B------:R-:W-:Y:S01]  /*b6b0*/  VIADD R18, R0.reuse, 0x88 ;  /* 0x0000008800127836 */ /* 0x040fe20000000000 */
        /* <DEDUP_REMOVED lines=23> */
[----:B------:R0:W-:Y:S03]  /*b830*/  @!P4 ST.E.64 desc[UR36][R4.64], R74 ;  /* 0x0000004a0400c985 */ /* 0x0001e6000c101b24 */
        /* <DEDUP_REMOVED lines=12> */
[----:B------:R-:W-:Y:S02]  /*b900*/  ISETP.GE.AND P0, PT, R14, UR4, PT ;  /* 0x000000040e007c0c */ /* 0x000fe4000bf06270 */
[----:B------:R-:W-:Y:S02]  /*b910*/  ISETP.GE.AND P4, PT, R15, UR4, PT ;  /* 0x000000040f007c0c */ /* 0x000fe4000bf86270 */
[----:B------:R-:W-:-:S02]  /*b920*/  ISETP.GE.AND P2, PT, R17, UR4, PT ;  /* 0x0000000411007c0c */ /* 0x000fc4000bf46270 */
[----:B------:R-:W-:Y:S02]  /*b930*/  @!P5 LEA.HI R19, R19, R19, RZ, 0x1 ;  /* 0x000000131313d211 */ /* 0x000fe400078f08ff */
        /* <DEDUP_REMOVED lines=18> */
[----:B----4-:R-:W-:Y:S01]  /*ba60*/  @!P1 LOP3.LUT R13, R20, 0xfffffffe, RZ, 0xc0, !PT ;  /* 0xfffffffe140d9812 */ /* 0x010fe200078ec0ff */
[----:B------:R-:W-:Y:S01]  /*ba70*/  VIADD R20, R0, 0xf0 ;  /* 0x000000f000147836 */ /* 0x000fe20000000000 */
[----:B------:R-:W-:Y:S01]  /*ba80*/  ISETP.GE.AND P5, PT, R18, UR4, PT ;  /* 0x0000000412007c0c */ /* 0x000fe2000bfa6270 */
[----:B0-----:R-:W-:Y:S01]  /*ba90*/  @!P0 IMAD.WIDE R4, R9, 0x4, R2 ;  /* 0x0000000409048825 */ /* 0x001fe200078e0202 */
[----:B------:R-:W-:-:S02]  /*baa0*/  ISETP.GE.AND P6, PT, R19, UR4, PT ;  /* 0x0000000413007c0c */ /* 0x000fc4000bfc6270 */
[----:B------:R-:W-:Y:S01]  /*bab0*/  IADD3 R16, R0, 0xe0, RZ ;  /* 0x000000e000107810 */ /* 0x000fe20007ffe0ff */
        /* <DEDUP_REMOVED lines=16> */
[----:B------:R-:W-:Y:S01]  /*bbc0*/  VIADD R0, R0, 0xf8 ;  /* 0x000000f800007836 */ /* 0x000fe20000000000 */
[----:B------:R-:W-:Y:S02]  /*bbd0*/  ISETP.GE.AND P1, PT, R15, UR4, PT ;  /* 0x000000040f007c0c */ /* 0x000fe4000bf26270 */
[----:B------:R-:W-:-:S02]  /*bbe0*/  ISETP.GE.AND P3, PT, R17, UR4, PT ;  /* 0x0000000411007c0c */ /* 0x000fc4000bf66270 */
        /* <DEDUP_REMOVED lines=33> */
.L_x_208:
[----:B------:R-:W0:Y:S02]  /*be00*/  S2R R0, SR_TID.X ;  /* 0x0000000000007919 */ /* 0x000e240000002100 */
[----:B0-----:R-:W-:-:S05]  /*be10*/  VIADD R2, R0, 0xffffff80 ;  /* 0xffffff8000027836 */ /* 0x001fca0000000000 */
        /* <DEDUP_REMOVED lines=19> */
[----:B------:R-:W-:Y:S02]  /*bf50*/  UIADD3 UR6, UR5, UR6, URZ ;  /* 0x0000000605067290 */ /* 0x000fe4000fffe03f */
[----:B------:R-:W-:Y:S01]  /*bf60*/  IMAD.U32 R3, RZ, RZ, UR5 ;  /* 0x00000005ff037e24 */ /* 0x000fe2000f8e00ff */
[----:B------:R-:W2:Y:S01]  /*bf70*/  @P0 LDC R7, c[0x0][0xcec] ;  /* 0x00033b00ff070b82 */ /* 0x000ea20000000800 */
[----:B------:R-:W-:Y:S01]  /*bf80*/  IMAD.U32 R2, RZ, RZ, UR4 ;  /* 0x00000004ff027e24 */ /* 0x000fe2000f8e00ff */
[----:B------:R-:W-:Y:S01]  /*bf90*/  ULDC.64 UR4, c[0x0][0xce0] ;  /* 0x0003380000047ab9 */ /* 0x000fe20000000a00 */
        /* <DEDUP_REMOVED lines=12> */
[----:B0-----:R-:W-:-:S04]  /*c060*/  IMAD R9, R8, R7, UR10 ;  /* 0x0000000a08097e24 */ /* 0x001fc8000f8e0207 */
[----:B------:R-:W-:Y:S02]  /*c070*/  IMAD.MOV R7, RZ, RZ, -R5 ;  /* 0x000000ffff077224 */ /* 0x000fe400078e0a05 */
        /* <DEDUP_REMOVED lines=20> */
.L_x_172:
[----:B------:R-:W-:-:S08]  /*c1c0*/  NOP ;  /* 0x0000000000007918 */ /* 0x000fd00000000000 */
[----:B0-----:R-:W0:-:S00]  /*c1d0*/  USETMAXREG.DEALLOC.CTAPOOL 0x28 ;  /* 0x00000028000079c8 */ /* 0x001e0000080e0500 */
[----:B0-----:R-:W-:-:S06]  /*c1e0*/  LOP3.LUT R17, R0, 0x3, RZ, 0xc0, !PT ;  /* 0x0000000300117812 */ /* 0x001fcc00078ec0ff */
[----:B------:R-:W0:Y:S01]  /*c1f0*/  S2UR UR6, SR_CTAID.Y ;  /* 0x00000000000679c3 */ /* 0x000e220000002600 */
[----:B------:R-:W1:Y:S07]  /*c200*/  SHFL.IDX PT, R0, R17, RZ, 0x1f ;  /* 0x00001fff11007589 */ /* 0x000e6e00000e0000 */
[----:B------:R-:W2:Y:S01]  /*c210*/  S2UR UR43, SR_CTAID.Z ;  /* 0x00000000002b79c3 */ /* 0x000ea20000002700 */
[----:B-1----:R-:W-:-:S13]  /*c220*/  ISETP.NE.AND P0, PT, R0, RZ, PT ;  /* 0x000000ff0000720c */ /* 0x002fda0003f05270 */
[----:B0-2---:R-:W-:Y:S05]  /*c230*/  @!P0 BRA `(.L_x_212) ;  /* 0x0000000000288947 */ /* 0x005fea0003800000 */
        /* <DEDUP_REMOVED lines=10> */
.L_x_212:
[----:B------:R-:W-:Y:S01]  /*c2e0*/  ULDC UR7, c[0x0][0xd50] ;  /* 0x0003540000077ab9 */ /* 0x000fe20000000800 */
[----:B------:R-:W-:Y:S01]  /*c2f0*/  UMOV UR39, UR6 ;  /* 0x0000000600277c82 */ /* 0x000fe20008000000 */
[----:B------:R-:W-:-:S11]  /*c300*/  UISETP.NE.AND UP0, UPT, UR7, 0x1, UPT ;  /* 0x000000010700788c */ /* 0x000fd6000bf05270 */
[----:B------:R-:W-:Y:S01]  /*c310*/  @UP0 ULDC UR4, c[0x0][0xd54] ;  /* 0x0003550000040ab9 */ /* 0x000fe20000000800 */
[----:B------:R-:W-:Y:S01]  /*c320*/  @UP0 ULDC UR8, c[0x0][0xd58] ;  /* 0x0003560000080ab9 */ /* 0x000fe20000000800 */
[----:B------:R-:W-:-:S04]  /*c330*/  UIMAD.WIDE.U32 UR4, UR6, UR4, URZ ;  /* 0x00000004060472a5 */ /* 0x000fc8000f8e003f */
[----:B------:R-:W-:-:S12]  /*c340*/  @UP0 USHF.R.U32.HI UR39, URZ, UR8, UR5 ;  /* 0x000000083f270299 */ /* 0x000fd80008011605 */
.L_x_213:
[----:B------:R-:W-:Y:S01]  /*c350*/  ISETP.LE.AND P0, PT, RZ, UR43, PT ;  /* 0x0000002bff007c0c */ /* 0x000fe2000bf03270 */
[----:B------:R-:W-:Y:S01]  /*c360*/  UIADD3 UR4, -UR39, URZ, URZ ;  /* 0x0000003f27047290 */ /* 0x000fe2000fffe13f */
[----:B------:R-:W-:Y:S01]  /*c370*/  IMAD.MOV.U32 R21, RZ, RZ, 0x1 ;  /* 0x00000001ff157424 */ /* 0x000fe200078e00ff */
[----:B------:R-:W-:Y:S01]  /*c380*/  MOV R8, RZ ;  /* 0x000000ff00087202 */ /* 0x000fe20000000f00 */
[----:B------:R-:W-:Y:S01]  /*c390*/  IMAD.MOV.U32 R4, RZ, RZ, 0x1 ;  /* 0x00000001ff047424 */ /* 0x000fe200078e00ff */
[----:B------:R-:W-:-:S08]  /*c3a0*/  UIMAD UR6, UR7, UR4, UR6 ;  /* 0x00000004070672a4 */ /* 0x000fd0000f8e0206 */
[----:B------:R-:W-:Y:S05]  /*c3b0*/  @!P0 BRA `(.L_x_214) ;  /* 0x00000040001c8947 */ /* 0x000fea0003800000 */
[----:B------:R-:W-:Y:S01]  /*c3c0*/  ULDC.64 UR4, c[0x0][0xb20] ;  /* 0x0002c80000047ab9 */ /* 0x000fe20000000a00 */
[----:B------:R-:W-:Y:S01]  /*c3d0*/  ULDC UR41, c[0x0][0x2f0] ;  /* 0x0000bc0000297ab9 */ /* 0x000fe20000000800 */
[----:B------:R-:W-:Y:S01]  /*c3e0*/  UISETP.NE.U32.AND UP0, UPT, UR4, URZ, UPT ;  /* 0x0000003f0400728c */ /* 0x000fe2000bf05070 */
[----:B------:R-:W-:-:S03]  /*c3f0*/  IMAD.MOV.U32 R29, RZ, RZ, RZ ;  /* 0x000000ffff1d7224 */ /* 0x000fc600078e00ff */
[----:B------:R-:W-:-:S06]  /*c400*/  UISETP.NE.AND.EX UP0, UPT, UR5, URZ, UPT, UP0 ;  /* 0x0000003f0500728c */ /* 0x000fcc000bf05300 */
[----:B------:R-:W-:-:S05]  /*c410*/  PLOP3.LUT P0, PT, PT, PT, UP0, 0x80, 0x0 ;  /* 0x000000000000781c */ /* 0x000fca0003f0f008 */
[----:B------:R-:W-:Y:S02]  /*c420*/  @UP0 ULDC.64 UR4, c[0x0][0xb20] ;  /* 0x0002c80000040ab9 */ /* 0x000fe40000000a00 */
[----:B------:R-:W-:-:S06]  /*c430*/  @UP0 UIMAD.WIDE UR4, UR43, 0x4, UR4 ;  /* 0x000000042b0408a5 */ /* 0x000fcc000f8e0204 */
[----:B------:R-:W-:Y:S02]  /*c440*/  IMAD.U32 R2, RZ, RZ, UR4 ;  /* 0x00000004ff027e24 */ /* 0x000fe4000f8e00ff */
[----:B------:R-:W-:Y:S01]  /*c450*/  IMAD.U32 R3, RZ, RZ, UR5 ;  /* 0x00000005ff037e24 */ /* 0x000fe2000f8e00ff */
[----:B------:R-:W-:Y:S02]  /*c460*/  ULDC.64 UR4, c[0x0][0x418] ;  /* 0x0001060000047ab9 */ /* 0x000fe40000000a00 */
[----:B------:R-:W-:Y:S02]  /*c470*/  UISETP.NE.U32.AND UP0, UPT, UR4, URZ, UPT ;  /* 0x0000003f0400728c */ /* 0x000fe4000bf05070 */
[----:B------:R0:W5:Y:S01]  /*c480*/  @P0 LDG.E R29, desc[UR36][R2.64] ;  /* 0x00000024021d0981 */ /* 0x000162000c1e1900 */
[----:B------:R-:W-:Y:S01]  /*c490*/  ULDC UR4, c[0x0][0x424] ;  /* 0x0001090000047ab9 */ /* 0x000fe20000000800 */
[----:B------:R-:W-:Y:S02]  /*c4a0*/  UISETP.NE.AND.EX UP0, UPT, UR5, URZ, UPT, UP0 ;  /* 0x0000003f0500728c */ /* 0x000fe4000bf05300 */
[----:B------:R-:W-:-:S02]  /*c4b0*/  ULOP3.LUT UR44, UR6, 0xffff, URZ, 0xc0, !UPT ;  /* 0x0000ffff062c7892 */ /* 0x000fc4000f8ec03f */
[----:B------:R-:W-:Y:S01]  /*c4c0*/  USEL UR4, UR4, 0x1, UP0 ;  /* 0x0000000104047887 */ /* 0x000fe20008000000 */
[----:B------:R-:W-:-:S03]  /*c4d0*/  UMOV UR38, URZ ;  /* 0x0000003f00267c82 */ /* 0x000fc60008000000 */
[----:B------:R-:W-:-:S04]  /*c4e0*/  UIMAD UR41, UR4, UR41, URZ ;  /* 0x00000029042972a4 */ /* 0x000fc8000f8e023f */
[----:B------:R-:W-:Y:S02]  /*c4f0*/  UISETP.GE.AND UP0, UPT, UR41, 0x1, UPT ;  /* 0x000000012900788c */ /* 0x000fe4000bf06270 */
[----:B------:R-:W-:-:S04]  /*c500*/  UIADD3 UR4, UR41, 0x3f, URZ ;  /* 0x0000003f29047890 */ /* 0x000fc8000fffe03f */
[----:B------:R-:W-:Y:S01]  /*c510*/  PLOP3.LUT P0, PT, PT, PT, UP0, 0x80, 0x0 ;  /* 0x000000000000781c */ /* 0x000fe20003f0f008 */
[----:B------:R-:W-:-:S04]  /*c520*/  USHF.R.S32.HI UR5, URZ, 0x1f, UR4 ;  /* 0x0000001f3f057899 */ /* 0x000fc80008011404 */
[----:B------:R-:W-:-:S04]  /*c530*/  ULEA.HI UR5, UR5, UR4, URZ, 0x6 ;  /* 0x0000000405057291 */ /* 0x000fc8000f8f303f */
[----:B------:R-:W-:-:S04]  /*c540*/  USHF.R.S32.HI UR40, URZ, 0x6, UR5 ;  /* 0x000000063f287899 */ /* 0x000fc80008011405 */
[----:B0-----:R-:W-:Y:S08]  /*c550*/  @!P0 BRA `(.L_x_215) ;  /* 0x0000000000848947 */ /* 0x001ff00003800000 */
[----:B------:R-:W-:Y:S01]  /*c560*/  USHF.R.U32.HI UR6, URZ, 0x10, UR6 ;  /* 0x000000103f067899 */ /* 0x000fe20008011606 */
[----:B------:R-:W-:-:S03]  /*c570*/  UMOV UR4, URZ ;  /* 0x0000003f00047c82 */ /* 0x000fc60008000000 */
        /* <DEDUP_REMOVED lines=31> */
.L_x_215:
[----:B------:R-:W-:Y:S02]  /*c770*/  UIMAD UR45, UR44, UR38, URZ ;  /* 0x000000262c2d72a4 */ /* 0x000fe4000f8e023f */
[----:B------:R-:W-:Y:S02]  /*c780*/  IMAD.U32 R3, RZ, RZ, UR38 ;  /* 0x00000026ff037e24 */ /* 0x000fe4000f8e00ff */
[----:B------:R-:W-:Y:S02]  /*c790*/  IMAD.MOV.U32 R8, RZ, RZ, RZ ;  /* 0x000000ffff087224 */ /* 0x000fe400078e00ff */
[----:B------:R-:W-:Y:S02]  /*c7a0*/  IMAD.MOV.U32 R4, RZ, RZ, 0x1 ;  /* 0x00000001ff047424 */ /* 0x000fe400078e00ff */
[----:B------:R-:W-:-:S05]  /*c7b0*/  IMAD.U32 R28, RZ, RZ, UR45 ;  /* 0x0000002dff1c7e24 */ /* 0x000fca000f8e00ff */
[----:B------:R-:W-:-:S04]  /*c7c0*/  VIADDMNMX R28, R28, R3, UR40, PT ;  /* 0x000000281c1c7e46 */ /* 0x000fc8000b800103 */
        /* <DEDUP_REMOVED lines=13> */
[----:B------:R-:W-:Y:S01]  /*c8a0*/  MOV R8, 0x70 ;  /* 0x0000007000087802 */ /* 0x000fe20000000f00 */
[----:B------:R-:W-:Y:S01]  /*c8b0*/  IMAD.U32 R5, RZ, RZ, UR5 ;  /* 0x00000005ff057e24 */ /* 0x000fe2000f8e00ff */
[----:B------:R-:W0:Y:S01]  /*c8c0*/  LDC.64 R2, c[0x4][R2] ;  /* 0x0100000002027b82 */ /* 0x000e220000000a00 */
[----:B------:R-:W-:Y:S01]  /*c8d0*/  ULDC.64 UR4, c[0x4][0x8] ;  /* 0x0100020000047ab9 */ /* 0x000fe20000000a00 */
[----:B------:R-:W-:Y:S02]  /*c8e0*/  IMAD.U32 R6, RZ, RZ, UR6 ;  /* 0x00000006ff067e24 */ /* 0x000fe4000f8e00ff */
[----:B------:R-:W-:-:S02]  /*c8f0*/  IMAD.U32 R7, RZ, RZ, UR7 ;  /* 0x00000007ff077e24 */ /* 0x000fc4000f8e00ff */
[----:B------:R-:W-:Y:S02]  /*c900*/  IMAD.U32 R10, RZ, RZ, UR4 ;  /* 0x00000004ff0a7e24 */ /* 0x000fe4000f8e00ff */
[----:B------:R-:W-:Y:S02]  /*c910*/  IMAD.U32 R11, RZ, RZ, UR5 ;  /* 0x00000005ff0b7e24 */ /* 0x000fe4000f8e00ff */
[----:B------:R-:W-:Y:S02]  /*c920*/  IMAD.MOV.U32 R12, RZ, RZ, 0x1 ;  /* 0x00000001ff0c7424 */ /* 0x000fe400078e00ff */
[----:B------:R-:W-:-:S07]  /*c930*/  IMAD.MOV.U32 R13, RZ, RZ, RZ ;  /* 0x000000ffff0d7224 */ /* 0x000fce00078e00ff */
[----:B------:R-:W-:-:S07]  /*c940*/  LEPC R20, `(.L_x_216) ;  /* 0x000000001014794e */ /* 0x000fce0000000000 */
[----:B0----5:R-:W-:Y:S05]  /*c950*/  CALL.ABS.NOINC R2 ;  /* 0x0000000002007343 */ /* 0x021fea0003c00000 */
.L_x_216:
        /* <DEDUP_REMOVED lines=19> */
[----:B-1---5:R-:W-:Y:S05]  /*ca90*/  CALL.ABS.NOINC R2 ;  /* 0x0000000002007343 */ /* 0x022fea0003c00000 */
.L_x_218:
[----:B------:R0:W1:Y:S01]  /*caa0*/  LDC.64 R2, c[0x4][R16] ;  /* 0x0100000010027b82 */ /* 0x0000620000000a00 */
[----:B------:R-:W-:Y:S01]  /*cab0*/  ULDC.64 UR4, c[0x4][0x90] ;  /* 0x0100240000047ab9 */ /* 0x000fe20000000a00 */
[----:B------:R-:W-:Y:S01]  /*cac0*/  ULDC.64 UR6, c[0x4][0x98] ;  /* 0x0100260000067ab9 */ /* 0x000fe20000000a00 */
[----:B------:R-:W-:Y:S02]  /*cad0*/  IMAD.U32 R4, RZ, RZ, UR4 ;  /* 0x00000004ff047e24 */ /* 0x000fe4000f8e00ff */
[----:B------:R-:W-:Y:S01]  /*cae0*/  IMAD.U32 R5, RZ, RZ, UR5 ;  /* 0x00000005ff057e24 */ /* 0x000fe2000f8e00ff */
        /* <DEDUP_REMOVED lines=9> */
[----:B-1----:R-:W-:Y:S05]  /*cb80*/  CALL.ABS.NOINC R2 ;  /* 0x0000000002007343 */ /* 0x002fea0003c00000 */
.L_x_217:
[----:B------:R-:W-:Y:S01]  /*cb90*/  ULDC.64 UR4, c[0x0][0xaf0] ;  /* 0x0002bc0000047ab9 */ /* 0x000fe20000000a00 */
[----:B------:R-:W-:Y:S01]  /*cba0*/  IMAD.U32 R25, RZ, RZ, UR43 ;  /* 0x0000002bff197e24 */ /* 0x000fe2000f8e00ff */
[----:B------:R-:W-:Y:S01]  /*cbb0*/  UISETP.NE.U32.AND UP0, UPT, UR4, URZ, UPT ;  /* 0x0000003f0400728c */ /* 0x000fe2000bf05070 */
[----:B------:R-:W0:Y:S03]  /*cbc0*/  LDC R11, c[0x0][0x430] ;  /* 0x00010c00ff0b7b82 */ /* 0x000e260000000800 */
[----:B------:R-:W-:-:S06]  /*cbd0*/  UISETP.NE.AND.EX UP0, UPT, UR5, URZ, UPT, UP0 ;  /* 0x0000003f0500728c */ /* 0x000fcc000bf05300 */
[----:B------:R-:W-:-:S05]  /*cbe0*/  PLOP3.LUT P0, PT, PT, PT, UP0, 0x80, 0x0 ;  /* 0x000000000000781c */ /* 0x000fca0003f0f008 */
[----:B------:R-:W-:Y:S02]  /*cbf0*/  @UP0 ULDC.64 UR4, c[0x0][0xaf0] ;  /* 0x0002bc0000040ab9 */ /* 0x000fe40000000a00 */
[----:B------:R-:W-:-:S06]  /*cc00*/  @UP0 UIMAD.WIDE UR4, UR43, 0x4, UR4 ;  /* 0x000000042b0408a5 */ /* 0x000fcc000f8e0204 */
[----:B------:R-:W-:Y:S01]  /*cc10*/  IMAD.U32 R2, RZ, RZ, UR4 ;  /* 0x00000004ff027e24 */ /* 0x000fe2000f8e00ff */
[C---:B------:R-:W-:Y:S01]  /*cc20*/  LOP3.LUT R6, R24.reuse, 0x7f, RZ, 0xc0, !PT ;  /* 0x0000007f18067812 */ /* 0x040fe200078ec0ff */
[----:B------:R-:W-:Y:S02]  /*cc30*/  IMAD.U32 R3, RZ, RZ, UR5 ;  /* 0x00000005ff037e24 */ /* 0x000fe4000f8e00ff */
[----:B------:R-:W-:Y:S01]  /*cc40*/  IMAD.SHL.U32 R0, R24, 0x10, RZ ;  /* 0x0000001018007824 */ /* 0x000fe200078e00ff */
[----:B------:R-:W-:Y:S01]  /*cc50*/  LEA R18, R28, 0xffffffc0, 0x6 ;  /* 0xffffffc01c127811 */ /* 0x000fe200078e30ff */
[----:B------:R-:W-:Y:S01]  /*cc60*/  ULDC UR4, c[0x0][0x320] ;  /* 0x0000c80000047ab9 */ /* 0x000fe20000000800 */
[----:B------:R1:W2:Y:S01]  /*cc70*/  @P0 LDG.E R25, desc[UR36][R2.64] ;  /* 0x0000002402190981 */ /* 0x0002a2000c1e1900 */
[----:B------:R-:W-:Y:S02]  /*cc80*/  SHF.R.U32.HI R5, RZ, 0x3, R6 ;  /* 0x00000003ff057819 */ /* 0x000fe40000011606 */
[----:B------:R-:W-:-:S02]  /*cc90*/  LOP3.LUT R4, R0, 0x70, RZ, 0xc0, !PT ;  /* 0x0000007000047812 */ /* 0x000fc400078ec0ff */
[----:B0-----:R-:W-:Y:S02]  /*cca0*/  ISETP.NE.AND P1, PT, R11, 0x1, PT ;  /* 0x000000010b00780c */ /* 0x001fe40003f25270 */
[----:B------:R-:W-:Y:S02]  /*ccb0*/  LOP3.LUT R31, R4, R5, RZ, 0xfc, !PT ;  /* 0x00000005041f7212 */ /* 0x000fe400078efcff */
[----:B------:R-:W-:-:S03]  /*ccc0*/  LOP3.LUT R16, R16, 0xffffefff, RZ, 0xc0, !PT ;  /* 0xffffefff10107812 */ /* 0x000fc600078ec0ff */
[----:B------:R-:W-:-:S04]  /*ccd0*/  IMAD.IADD R4, R31, 0x1, R18 ;  /* 0x000000011f047824 */ /* 0x000fc800078e0212 */
[C---:B-----5:R-:W-:Y:S01]  /*cce0*/  IMAD.IADD R10, R4.reuse, 0x1, R29 ;  /* 0x00000001040a7824 */ /* 0x060fe200078e021d */
[----:B------:R-:W-:Y:S01]  /*ccf0*/  ISETP.GE.AND P0, PT, R4, UR41, PT ;  /* 0x0000002904007c0c */ /* 0x000fe2000bf06270 */
[----:B------:R-:W0:Y:S01]  /*cd00*/  @P1 LDC R0, c[0x0][0x434] ;  /* 0x00010d00ff001b82 */ /* 0x000e220000000800 */
[----:B------:R-:W-:Y:S01]  /*cd10*/  @P1 LOP3.LUT R16, R16, 0x1000, RZ, 0xfc, !PT ;  /* 0x0000100010101812 */ /* 0x000fe200078efcff */
[----:B------:R-:W-:Y:S01]  /*cd20*/  IMAD.MOV.U32 R7, RZ, RZ, R10 ;  /* 0x000000ffff077224 */ /* 0x000fe200078e000a */
[----:B------:R-:W-:-:S05]  /*cd30*/  ISETP.GT.U32.OR P0, PT, R31, 0x3f, P0 ;  /* 0x0000003f1f00780c */ /* 0x000fca0000704470 */
[----:B-1----:R-:W1:Y:S08]  /*cd40*/  @P1 LDC R3, c[0x0][0x438] ;  /* 0x00010e00ff031b82 */ /* 0x002e700000000800 */
[----:B------:R-:W3:Y:S08]  /*cd50*/  @!P0 LDC.64 R8, c[0x0][0x428] ;  /* 0x00010a00ff088b82 */ /* 0x000ef00000000a00 */
[----:B------:R-:W4:Y:S01]  /*cd60*/  @!P0 LDC.64 R4, c[0x0][0x418] ;  /* 0x00010600ff048b82 */ /* 0x000f220000000a00 */
[----:B0-----:R-:W-:-:S05]  /*cd70*/  @P1 IMAD.HI.U32 R0, R10, R0, RZ ;  /* 0x000000000a001227 */ /* 0x001fca00078e00ff */
[----:B-1----:R-:W-:-:S04]  /*cd80*/  @P1 SHF.R.U32.HI R7, RZ, R3, R0 ;  /* 0x00000003ff071219 */ /* 0x002fc80000011600 */
        /* <DEDUP_REMOVED lines=8> */
[----:B------:R-:W-:-:S05]  /*ce10*/  @!P0 LEA.HI.X R5, R2, R5, R0, 0x2, P1 ;  /* 0x0000000502058211 */ /* 0x000fca00008f1400 */
[----:B------:R0:W2:Y:S01]  /*ce20*/  @!P0 LDG.E R3, desc[UR36][R4.64] ;  /* 0x0000002404038981 */ /* 0x0000a2000c1e1900 */
[----:B------:R-:W-:Y:S02]  /*ce30*/  CS2R R26, SRZ ;  /* 0x00000000001a7805 */ /* 0x000fe4000001ff00 */
[----:B------:R-:W-:Y:S01]  /*ce40*/  LOP3.LUT R16, R16, 0xffffffdf, RZ, 0xc0, !PT ;  /* 0xffffffdf10107812 */ /* 0x000fe200078ec0ff */
[----:B------:R-:W-:-:S04]  /*ce50*/  IMAD.MOV R19, RZ, RZ, -R7 ;  /* 0x000000ffff137224 */ /* 0x000fc800078e0a07 */
[----:B------:R-:W-:Y:S02]  /*ce60*/  IMAD R19, R11, R19, R10 ;  /* 0x000000130b137224 */ /* 0x000fe400078e020a */
[----:B0-----:R-:W-:-:S05]  /*ce70*/  IMAD.SHL.U32 R5, R24, 0x8, RZ ;  /* 0x0000000818057824 */ /* 0x001fca00078e00ff */
[----:B------:R-:W-:-:S04]  /*ce80*/  LOP3.LUT R22, R5, 0x38, RZ, 0xc0, !PT ;  /* 0x0000003805167812 */ /* 0x000fc800078ec0ff */
[C---:B------:R-:W-:Y:S02]  /*ce90*/  LOP3.LUT R0, R22.reuse, 0x40, RZ, 0xfc, !PT ;  /* 0x0000004016007812 */ /* 0x040fe400078efcff */
[----:B------:R-:W-:Y:S02]  /*cea0*/  LOP3.LUT R2, R22, 0x80, RZ, 0xfc, !PT ;  /* 0x0000008016027812 */ /* 0x000fe400078efcff */
[----:B------:R-:W-:Y:S02]  /*ceb0*/  ISETP.GE.AND P2, PT, R0, UR4, PT ;  /* 0x0000000400007c0c */ /* 0x000fe4000bf46270 */
[----:B------:R-:W-:Y:S02]  /*cec0*/  ISETP.GE.AND P1, PT, R2, UR4, PT ;  /* 0x0000000402007c0c */ /* 0x000fe4000bf26270 */
[----:B------:R-:W-:Y:S02]  /*ced0*/  SEL R0, RZ, 0xffffffff, P2 ;  /* 0xffffffffff007807 */ /* 0x000fe40001000000 */
[----:B------:R-:W-:-:S02]  /*cee0*/  LOP3.LUT R2, R22, 0xc0, RZ, 0xfc, !PT ;  /* 0x000000c016027812 */ /* 0x000fc400078efcff */
[C---:B------:R-:W-:Y:S02]  /*cef0*/  LOP3.LUT R35, R22.reuse, 0x100, RZ, 0xfc, !PT ;  /* 0x0000010016237812 */ /* 0x040fe400078efcff */
[C---:B------:R-:W-:Y:S02]  /*cf00*/  LOP3.LUT R34, R22.reuse, 0x140, RZ, 0xfc, !PT ;  /* 0x0000014016227812 */ /* 0x040fe400078efcff */
[----:B------:R-:W-:Y:S02]  /*cf10*/  LOP3.LUT R4, R22, 0x180, RZ, 0xfc, !PT ;  /* 0x0000018016047812 */ /* 0x000fe400078efcff */
[----:B------:R-:W-:Y:S02]  /*cf20*/  @P2 LOP3.LUT R16, R16, 0x20, RZ, 0xfc, !PT ;  /* 0x0000002010102812 */ /* 0x000fe400078efcff */
[----:B------:R-:W-:Y:S02]  /*cf30*/  ISETP.GE.AND P2, PT, R35, UR4, PT ;  /* 0x0000000423007c0c */ /* 0x000fe4000bf46270 */
[----:B------:R-:W-:-:S02]  /*cf40*/  LOP3.LUT R16, R16, 0xfffffdff, RZ, 0xc0, !PT ;  /* 0xfffffdff10107812 */ /* 0x000fc400078ec0ff */
[C---:B------:R-:W-:Y:S02]  /*cf50*/  LOP3.LUT R37, R22.reuse, 0x1c0, RZ, 0xfc, !PT ;  /* 0x000001c016257812 */ /* 0x040fe400078efcff */
[--C-:B--2---:R-:W-:Y:S01]  /*cf60*/  @!P0 SHF.R.S32.HI R27, RZ, 0x1f, R3.reuse ;  /* 0x0000001fff1b8819 */ /* 0x104fe20000011403 */
[----:B------:R-:W-:Y:S01]  /*cf70*/  @!P0 IMAD.MOV.U32 R26, RZ, RZ, R3 ;  /* 0x000000ffff1a8224 */ /* 0x000fe200078e0003 */
[----:B------:R-:W-:Y:S01]  /*cf80*/  ISETP.GE.AND P0, PT, R22, UR4, PT ;  /* 0x0000000416007c0c */ /* 0x000fe2000bf06270 */
[----:B------:R-:W-:-:S03]  /*cf90*/  IMAD.SHL.U32 R3, R0, 0x2, RZ ;  /* 0x0000000200037824 */ /* 0x000fc600078e00ff */
[----:B------:R-:W-:-:S04]  /*cfa0*/  SEL R0, RZ, 0x1, P0 ;  /* 0x00000001ff007807 */ /* 0x000fc80000000000 */
[----:B------:R-:W-:Y:S02]  /*cfb0*/  LOP3.LUT R0, R3, 0x2, R0, 0xe2, !PT ;  /* 0x0000000203007812 */ /* 0x000fe400078ee200 */
[----:B------:R-:W-:-:S03]  /*cfc0*/  SEL R3, RZ, 0x4, P1 ;  /* 0x00000004ff037807 */ /* 0x000fc60000800000 */
[----:B------:R-:W-:Y:S02]  /*cfd0*/  @P0 LOP3.LUT R16, R16, 0x200, RZ, 0xfc, !PT ;  /* 0x0000020010100812 */ /* 0x000fe400078efcff */
[----:B------:R-:W-:Y:S02]  /*cfe0*/  ISETP.GE.AND P0, PT, R2, UR4, PT ;  /* 0x0000000402007c0c */ /* 0x000fe4000bf06270 */
[----:B------:R-:W-:Y:S02]  /*cff0*/  LOP3.LUT R16, R16, 0xffffffef, RZ, 0xc0, !PT ;  /* 0xffffffef10107812 */ /* 0x000fe400078ec0ff */
[----:B------:R-:W-:Y:S02]  /*d000*/  SEL R2, RZ, 0x8, P0 ;  /* 0x00000008ff027807 */ /* 0x000fe40000000000 */
[----:B------:R-:W-:Y:S02]  /*d010*/  @P1 LOP3.LUT R16, R16, 0x10, RZ, 0xfc, !PT ;  /* 0x0000001010101812 */ /* 0x000fe400078efcff */
[----:B------:R-:W-:-:S02]  /*d020*/  ISETP.GE.AND P1, PT, R34, UR4, PT ;  /* 0x0000000422007c0c */ /* 0x000fc4000bf26270 */
[----:B------:R-:W-:Y:S02]  /*d030*/  LOP3.LUT R16, R16, 0xfffffff7, RZ, 0xc0, !PT ;  /* 0xfffffff710107812 */ /* 0x000fe400078ec0ff */
[----:B------:R-:W-:Y:S02]  /*d040*/  LOP3.LUT R2, R2, R0, R3, 0xfe, !PT ;  /* 0x0000000002027212 */ /* 0x000fe400078efe03 */
[----:B------:R-:W-:Y:S02]  /*d050*/  @P0 LOP3.LUT R16, R16, 0x8, RZ, 0xfc, !PT ;  /* 0x0000000810100812 */ /* 0x000fe400078efcff */
[----:B------:R-:W-:Y:S02]  /*d060*/  ISETP.GE.AND P0, PT, R4, UR4, PT ;  /* 0x0000000404007c0c */ /* 0x000fe4000bf06270 */
[----:B------:R-:W-:Y:S02]  /*d070*/  LOP3.LUT R16, R16, 0xfffffffb, RZ, 0xc0, !PT ;  /* 0xfffffffb10107812 */ /* 0x000fe400078ec0ff */
[----:B------:R-:W-:-:S02]  /*d080*/  SEL R33, RZ, 0x40, P0 ;  /* 0x00000040ff217807 */ /* 0x000fc40000000000 */
[----:B------:R-:W-:Y:S02]  /*d090*/  @P2 LOP3.LUT R16, R16, 0x4, RZ, 0xfc, !PT ;  /* 0x0000000410102812 */ /* 0x000fe400078efcff */
[----:B------:R-:W-:Y:S01]  /*d0a0*/  ISETP.GE.AND P0, PT, R37, UR4, PT ;  /* 0x0000000425007c0c */ /* 0x000fe2000bf06270 */
[----:B------:R-:W-:Y:S01]  /*d0b0*/  UMOV UR4, 0xffffffff ;  /* 0xffffffff00047882 */ /* 0x000fe20000000000 */
[----:B------:R-:W-:Y:S02]  /*d0c0*/  SEL R3, RZ, 0x10, P2 ;  /* 0x00000010ff037807 */ /* 0x000fe40001000000 */
[----:B------:R-:W-:Y:S02]  /*d0d0*/  LOP3.LUT R16, R16, 0xfffffffd, RZ, 0xc0, !PT ;  /* 0xfffffffd10107812 */ /* 0x000fe400078ec0ff */
[----:B------:R-:W-:Y:S02]  /*d0e0*/  SEL R4, RZ, 0x20, P1 ;  /* 0x00000020ff047807 */ /* 0x000fe40000800000 */
[----:B------:R-:W-:-:S02]  /*d0f0*/  SEL R0, RZ, 0x80, P0 ;  /* 0x00000080ff007807 */ /* 0x000fc40000000000 */
[----:B------:R-:W-:Y:S02]  /*d100*/  @P1 LOP3.LUT R16, R16, 0x2, RZ, 0xfc, !PT ;  /* 0x0000000210101812 */ /* 0x000fe400078efcff */
[----:B------:R-:W-:Y:S01]  /*d110*/  LOP3.LUT R2, R4, R2, R3, 0xfe, !PT ;  /* 0x0000000204027212 */ /* 0x000fe200078efe03 */
[----:B------:R-:W-:Y:S06]  /*d120*/  BRA.DIV UR4, `(.L_x_219) ;  /* 0x0000003a04107947 */ /* 0x000fec000b800000 */
.L_x_265:
[----:B------:R-:W2:Y:S01]  /*d130*/  LDL R3, [R1] ;  /* 0x0000000001037983 */ /* 0x000ea20000100800 */
[----:B------:R-:W-:Y:S02]  /*d140*/  LOP3.LUT R33, R2, R33, RZ, 0xfc, !PT ;  /* 0x0000002102217212 */ /* 0x000fe400078efcff */
[----:B------:R-:W-:Y:S02]  /*d150*/  ISETP.GT.U32.AND P1, PT, R31, 0x3f, PT ;  /* 0x0000003f1f00780c */ /* 0x000fe40003f24070 */
[----:B------:R-:W-:Y:S02]  /*d160*/  LOP3.LUT R16, R16, 0xfffffbff, RZ, 0xc0, !PT ;  /* 0xfffffbff10107812 */ /* 0x000fe400078ec0ff */
[----:B------:R-:W-:Y:S02]  /*d170*/  MOV R23, UR39 ;  /* 0x0000002700177c02 */ /* 0x000fe40008000f00 */
[----:B------:R-:W-:Y:S02]  /*d180*/  LOP3.LUT R17, R33, R0, RZ, 0xfc, !PT ;  /* 0x0000000021117212 */ /* 0x000fe400078efcff */
[----:B------:R-:W-:-:S02]  /*d190*/  SHF.R.S32.HI R23, RZ, 0x1f, R23 ;  /* 0x0000001fff177819 */ /* 0x000fc40000011417 */
[----:B--2---:R-:W-:-:S13]  /*d1a0*/  R2UR UR4, R3 ;  /* 0x00000000030472ca */ /* 0x004fda00000e0000 */
[----:B------:R-:W-:-:S06]  /*d1b0*/  ULOP3.LUT UR4, UR4, 0x2, URZ, 0xfc, !UPT ;  /* 0x0000000204047892 */ /* 0x000fcc000f8efc3f */
[----:B------:R-:W-:-:S05]  /*d1c0*/  IMAD.U32 R2, RZ, RZ, UR4 ;  /* 0x00000004ff027e24 */ /* 0x000fca000f8e00ff */
[----:B------:R-:W-:-:S13]  /*d1d0*/  ISETP.NE.AND P0, PT, R2, 0x3, PT ;  /* 0x000000030200780c */ /* 0x000fda0003f05270 */
[----:B------:R-:W-:-:S04]  /*d1e0*/  @P0 LOP3.LUT R16, R16, 0x400, RZ, 0xfc, !PT ;  /* 0x0000040010100812 */ /* 0x000fc800078efcff */
[----:B------:R-:W-:-:S04]  /*d1f0*/  LOP3.LUT R16, R16, 0xffffbfff, RZ, 0xc0, !PT ;  /* 0xffffbfff10107812 */ /* 0x000fc800078ec0ff */
[----:B------:R-:W-:Y:S01]  /*d200*/  @P1 LOP3.LUT R16, R16, 0x4000, RZ, 0xfc, !PT ;  /* 0x0000400010101812 */ /* 0x000fe200078efcff */
[----:B------:R-:W-:Y:S06]  /*d210*/  @!P0 BRA `(.L_x_220) ;  /* 0x0000000000048947 */ /* 0x000fec0003800000 */
[----:B------:R-:W-:Y:S01]  /*d220*/  BPT.TRAP 0x1 ;  /* 0x000000040000795c */ /* 0x000fe20000300000 */
.L_x_220:
[----:B------:R-:W-:-:S05]  /*d230*/  IMAD.MOV.U32 R0, RZ, RZ, 0x1 ;  /* 0x00000001ff007424 */ /* 0x000fca00078e00ff */
[----:B------:R-:W-:-:S04]  /*d240*/  SHF.L.U32 R0, R0, 0x1f, RZ ;  /* 0x0000001f00007819 */ /* 0x000fc800000006ff */
[----:B------:R-:W0:Y:S02]  /*d250*/  SYNCS.PHASECHK.TRANS64.TRYWAIT P0, [UR42+0x38840], R0 ;  /* 0x03884000ff0075a7 */ /* 0x000e24000800016a */
[----:B0-----:R-:W-:Y:S05]  /*d260*/  @!P0 BRA `(.L_x_221) ;  /* 0x0000003400e08947 */ /* 0x001fea0003800000 */
.L_x_266:
[----:B------:R-:W-:Y:S01]  /*d270*/  SHF.R.S32.HI R30, RZ, 0x1f, R19 ;  /* 0x0000001fff1e7819 */ /* 0x000fe20000011413 */
[----:B------:R-:W-:Y:S01]  /*d280*/  ULDC.64 UR4, c[0x0][0x300] ;  /* 0x0000c00000047ab9 */ /* 0x000fe20000000a00 */
[----:B------:R-:W-:Y:S01]  /*d290*/  R2UR UR6, R23 ;  /* 0x00000000170672ca */ /* 0x000fe200000e0000 */
[----:B0-----:R-:W-:Y:S01]  /*d2a0*/  IMAD.WIDE.U32 R2, R19, UR4, RZ ;  /* 0x0000000413027c25 */ /* 0x001fe2000f8e00ff */
[----:B------:R-:W-:Y:S02]  /*d2b0*/  SHF.R.U32.HI R8, RZ, 0x3, R6 ;  /* 0x00000003ff087819 */ /* 0x000fe40000011606 */
[----:B------:R-:W-:Y:S01]  /*d2c0*/  LOP3.LUT R16, R16, 0xfffffffe, RZ, 0xc0, !PT ;  /* 0xfffffffe10107812 */ /* 0x000fe200078ec0ff */
[----:B------:R-:W-:Y:S01]  /*d2d0*/  IMAD R0, R30, UR4, RZ ;  /* 0x000000041e007c24 */ /* 0x000fe2000f8e02ff */
[----:B------:R-:W-:-:S03]  /*d2e0*/  IADD3 R18, -R8, UR41, -R18 ;  /* 0x0000002908127c10 */ /* 0x000fc6000fffe912 */
[----:B------:R-:W-:Y:S01]  /*d2f0*/  IMAD R7, R19, UR5, R0 ;  /* 0x0000000513077c24 */ /* 0x000fe2000f8e0200 */
[----:B------:R-:W-:-:S03]  /*d300*/  ULDC.64 UR4, c[0x0][0x310] ;  /* 0x0000c40000047ab9 */ /* 0x000fc60000000a00 */
[----:B------:R-:W-:Y:S02]  /*d310*/  IMAD.IADD R3, R3, 0x1, R7 ;  /* 0x0000000103037824 */ /* 0x000fe400078e0207 */
[----:B------:R-:W-:Y:S02]  /*d320*/  IMAD R7, R27, UR4, RZ ;  /* 0x000000041b077c24 */ /* 0x000fe4000f8e02ff */
[----:B------:R-:W-:-:S04]  /*d330*/  IMAD.WIDE.U32 R2, R26, UR4, R2 ;  /* 0x000000041a027c25 */ /* 0x000fc8000f8e0002 */
[----:B------:R-:W-:Y:S01]  /*d340*/  IMAD R7, R26, UR5, R7 ;  /* 0x000000051a077c24 */ /* 0x000fe2000f8e0207 */
[----:B------:R-:W-:-:S03]  /*d350*/  ULDC.64 UR4, c[0x0][0x308] ;  /* 0x0000c20000047ab9 */ /* 0x000fc60000000a00 */
[----:B------:R-:W-:Y:S02]  /*d360*/  IMAD.IADD R3, R3, 0x1, R7 ;  /* 0x0000000103037824 */ /* 0x000fe400078e0207 */
        /* <DEDUP_REMOVED lines=8> */
[----:B------:R-:W-:Y:S02]  /*d3f0*/  ULDC UR4, c[0x0][0x2f4] ;  /* 0x0000bd0000047ab9 */ /* 0x000fe40000000800 */
[----:B------:R-:W-:-:S02]  /*d400*/  ISETP.GE.AND P2, PT, R22, UR4, PT ;  /* 0x0000000416007c0c */ /* 0x000fc4000bf46270 */
[----:B------:R-:W-:Y:S02]  /*d410*/  LEA.HI.X R4, R2, UR7, R3, 0x1, P0 ;  /* 0x0000000702047c11 */ /* 0x000fe400080f0c03 */
[----:B------:R-:W-:Y:S02]  /*d420*/  LOP3.LUT R2, R5, 0x1c0, RZ, 0xc0, !PT ;  /* 0x000001c005027812 */ /* 0x000fe400078ec0ff */
[----:B------:R-:W-:Y:S02]  /*d430*/  ISETP.GE.AND P0, PT, R18, 0x1, PT ;  /* 0x000000011200780c */ /* 0x000fe40003f06270 */
[----:B------:R-:W-:-:S04]  /*d440*/  LOP3.LUT R5, R2, 0x38, R5, 0xf8, !PT ;  /* 0x0000003802057812 */ /* 0x000fc800078ef805 */
[----:B------:R-:W-:Y:S01]  /*d450*/  LOP3.LUT R5, R5, 0x38, R24, 0x78, !PT ;  /* 0x0000003805057812 */ /* 0x000fe200078e7818 */
[----:B------:R-:W-:Y:S01]  /*d460*/  IMAD.SHL.U32 R24, R6, 0x8, RZ ;  /* 0x0000000806187824 */ /* 0x000fe200078e00ff */
[----:B------:R-:W-:-:S04]  /*d470*/  @P2 LOP3.LUT R16, R16, 0x1, RZ, 0xfc, !PT ;  /* 0x0000000110102812 */ /* 0x000fc800078efcff */
[----:B------:R-:W-:Y:S01]  /*d480*/  LOP3.LUT R24, R5, 0x200, R24, 0xf8, !PT ;  /* 0x0000020005187812 */ /* 0x000fe200078ef818 */
[----:B------:R-:W-:Y:S06]  /*d490*/  BRA.DIV UR5, `(.L_x_222) ;  /* 0x00000036056c7947 */ /* 0x000fec000b800000 */
[----:B------:R-:W0:Y:S01]  /*d4a0*/  SHFL.IDX PT, R14, R0, RZ, 0x181f ;  /* 0x00181fff000e7589 */ /* 0x000e2200000e0000 */
[----:B------:R-:W-:-:S03]  /*d4b0*/  @P0 LEA R7, R24, UR42, 0x1 ;  /* 0x0000002a18070c11 */ /* 0x000fc6000f8e08ff */
[----:B------:R-:W1:Y:S04]  /*d4c0*/  SHFL.IDX PT, R2, R4, RZ, 0x181f ;  /* 0x00181fff04027589 */ /* 0x000e6800000e0000 */
[----:B------:R-:W-:Y:S01]  /*d4d0*/  SHFL.IDX PT, R5, R4, 0x1, 0x181f ;  /* 0x00381f0004057f89 */ /* 0x000fe200000e0000 */
[----:B0-----:R-:W-:-:S05]  /*d4e0*/  @P0 LEA R14, P1, R22, R14, 0x1 ;  /* 0x0000000e160e0211 */ /* 0x001fca00078208ff */
[----:B-1----:R-:W-:Y:S02]  /*d4f0*/  @P0 IMAD.X R3, RZ, RZ, R2, P1 ;  /* 0x000000ffff030224 */ /* 0x002fe400008e0602 */
        /* <DEDUP_REMOVED lines=10> */
[----:B------:R-:W-:-:S03]  /*d5a0*/  ISETP.GE.AND P0, PT, R18, 0x21, PT ;  /* 0x000000211200780c */ /* 0x000fc60003f06270 */
[----:B------:R-:W2:Y:S10]  /*d5b0*/  SHFL.IDX PT, R4, R4, 0x3, 0x181f ;  /* 0x00781f0004047f89 */ /* 0x000eb400000e0000 */
[----:B0-----:R-:W-:-:S02]  /*d5c0*/  @P0 LEA R2, P1, R22, R14, 0x1 ;  /* 0x0000000e16020211 */ /* 0x001fc400078208ff */
[----:B------:R0:W3:Y:S03]  /*d5d0*/  SHFL.IDX PT, R14, R0, 0x3, 0x181f ;  /* 0x00781f00000e7f89 */ /* 0x0000e600000e0000 */
[----:B-1----:R-:W-:Y:S01]  /*d5e0*/  @P0 IMAD.X R3, RZ, RZ, R5, P1 ;  /* 0x000000ffff030224 */ /* 0x002fe200008e0605 */
[----:B------:R-:W-:-:S05]  /*d5f0*/  @P0 LEA R5, R24, UR42, 0x1 ;  /* 0x0000002a18050c11 */ /* 0x000fca000f8e08ff */
[----:B------:R0:W-:Y:S02]  /*d600*/  @P0 LDGSTS.E.BYPASS.LTC128B.128 [R5+0x23400], desc[UR36][R2.64], !P2 ;  /* 0x2340000002050fae */ /* 0x0001e4000d101d64 */
.L_x_276:
[----:B------:R-:W-:-:S13]  /*d610*/  ISETP.GE.AND P0, PT, R18, 0x31, PT ;  /* 0x000000311200780c */ /* 0x000fda0003f06270 */
[----:B0--3--:R-:W-:Y:S02]  /*d620*/  @P0 LEA R2, P1, R22, R14, 0x1 ;  /* 0x0000000e16020211 */ /* 0x009fe400078208ff */
[----:B------:R-:W-:-:S03]  /*d630*/  @P0 LEA R5, R24, UR42, 0x1 ;  /* 0x0000002a18050c11 */ /* 0x000fc6000f8e08ff */
[----:B--2---:R-:W-:-:S05]  /*d640*/  @P0 IMAD.X R3, RZ, RZ, R4, P1 ;  /* 0x000000ffff030224 */ /* 0x004fca00008e0604 */
        /* <DEDUP_REMOVED lines=8> */
[----:B------:R-:W-:-:S13]  /*d6d0*/  LOP3.LUT P2, RZ, R16, 0x400, RZ, 0xc0, !PT ;  /* 0x0000040010ff7812 */ /* 0x000fda000784c0ff */
[----:B0-----:R-:W-:Y:S05]  /*d6e0*/  @!P2 BRA `(.L_x_223) ;  /* 0x000000000004a947 */ /* 0x001fea0003800000 */
[----:B------:R-:W-:Y:S01]  /*d6f0*/  BPT.TRAP 0x1 ;  /* 0x000000040000795c */ /* 0x000fe20000300000 */
.L_x_223:
[----:B------:R-:W-:Y:S01]  /*d700*/  SYNCS.ARRIVE.TRANS64.A1T0 RZ, [UR42+0x38830], RZ ;  /* 0x038830ffffff79a7 */ /* 0x000fe2000810002a */
[----:B------:R-:W-:Y:S05]  /*d710*/  WARPSYNC.ALL ;  /* 0x0000000000007948 */ /* 0x000fea0003800000 */
[----:B------:R-:W-:Y:S01]  /*d720*/  UIADD3 UR4, UR42, 0x20400, URZ ;  /* 0x000204002a047890 */ /* 0x000fe2000fffe03f */
[----:B------:R-:W-:Y:S01]  /*d730*/  BAR.SYNC.DEFER_BLOCKING 0x8, 0x100 ;  /* 0x0204000000007b1d */ /* 0x000fe20000010000 */
[----:B------:R-:W-:Y:S02]  /*d740*/  USHF.R.S32.HI UR46, URZ, 0x1f, UR43 ;  /* 0x0000001f3f2e7899 */ /* 0x000fe4000801142b */
[----:B------:R-:W-:-:S06]  /*d750*/  ULOP3.LUT UP0, URZ, UR4, 0x3ff, URZ, 0xc0, !UPT ;  /* 0x000003ff043f7892 */ /* 0x000fcc000f80c03f */
        /* <DEDUP_REMOVED lines=9> */
[----:B------:R-:W-:Y:S02]  /*d7f0*/  IMAD.U32 R5, RZ, RZ, UR5 ;  /* 0x00000005ff057e24 */ /* 0x000fe4000f8e00ff */
[----:B------:R-:W-:Y:S02]  /*d800*/  IMAD.U32 R6, RZ, RZ, UR6 ;  /* 0x00000006ff067e24 */ /* 0x000fe4000f8e00ff */
[----:B------:R-:W-:-:S02]  /*d810*/  IMAD.U32 R7, RZ, RZ, UR7 ;  /* 0x00000007ff077e24 */ /* 0x000fc4000f8e00ff */
[----:B------:R-:W-:Y:S02]  /*d820*/  IMAD.U32 R11, RZ, RZ, UR9 ;  /* 0x00000009ff0b7e24 */ /* 0x000fe4000f8e00ff */
[----:B------:R-:W-:Y:S02]  /*d830*/  IMAD.MOV.U32 R8, RZ, RZ, 0x70 ;  /* 0x00000070ff087424 */ /* 0x000fe400078e00ff */
[----:B------:R-:W-:Y:S02]  /*d840*/  IMAD.MOV.U32 R12, RZ, RZ, 0x1 ;  /* 0x00000001ff0c7424 */ /* 0x000fe400078e00ff */
[----:B------:R-:W-:-:S07]  /*d850*/  IMAD.MOV.U32 R13, RZ, RZ, RZ ;  /* 0x000000ffff0d7224 */ /* 0x000fce00078e00ff */
[----:B------:R-:W-:-:S07]  /*d860*/  LEPC R20, `(.L_x_224) ;  /* 0x000000001014794e */ /* 0x000fce0000000000 */
[----:B0-----:R-:W-:Y:S05]  /*d870*/  CALL.ABS.NOINC R2 ;  /* 0x0000000002007343 */ /* 0x001fea0003c00000 */
.L_x_224:
[----:B------:R-:W0:Y:S01]  /*d880*/  LDC R8, c[0x0][0x448] ;  /* 0x00011200ff087b82 */ /* 0x000e220000000800 */
[----:B------:R-:W1:Y:S01]  /*d890*/  S2R R20, SR_CTAID.X ;  /* 0x0000000000147919 */ /* 0x000e620000002500 */
[----:B------:R-:W-:Y:S01]  /*d8a0*/  R2UR UR6, R23 ;  /* 0x00000000170672ca */ /* 0x000fe200000e0000 */
[----:B------:R-:W-:Y:S01]  /*d8b0*/  ULDC.64 UR8, c[0x0][0x2d8] ;  /* 0x0000b60000087ab9 */ /* 0x000fe20000000a00 */
[----:B------:R-:W-:Y:S01]  /*d8c0*/  LOP3.LUT R16, R16, 0xfffff7ff, RZ, 0xc0, !PT ;  /* 0xfffff7ff10107812 */ /* 0x000fe200078ec0ff */
[----:B------:R-:W-:Y:S01]  /*d8d0*/  UIMAD.WIDE.U32 UR4, UR39, UR8, URZ ;  /* 0x00000008270472a5 */ /* 0x000fe2000f8e003f */
[----:B------:R-:W2:Y:S09]  /*d8e0*/  S2R R21, SR_TID.X ;  /* 0x0000000000157919 */ /* 0x000eb20000002100 */
[----:B------:R-:W-:-:S04]  /*d8f0*/  UIMAD UR6, UR6, UR8, URZ ;  /* 0x00000008060672a4 */ /* 0x000fc8000f8e023f */
[----:B------:R-:W-:-:S03]  /*d900*/  UIMAD UR6, UR39, UR9, UR6 ;  /* 0x00000009270672a4 */ /* 0x000fc6000f8e0206 */
[----:B------:R-:W-:Y:S01]  /*d910*/  ULDC.64 UR8, c[0x0][0x2e0] ;  /* 0x0000b80000087ab9 */ /* 0x000fe20000000a00 */
[----:B------:R-:W-:Y:S01]  /*d920*/  UIADD3 UR5, UR5, UR6, URZ ;  /* 0x0000000605057290 */ /* 0x000fe2000fffe03f */
[----:B0-----:R-:W-:Y:S01]  /*d930*/  ISETP.NE.AND P0, PT, R8, 0x1, PT ;  /* 0x000000010800780c */ /* 0x001fe20003f05270 */
[----:B------:R-:W-:Y:S02]  /*d940*/  UIMAD UR6, UR46, UR8, URZ ;  /* 0x000000082e0672a4 */ /* 0x000fe4000f8e023f */
[----:B------:R-:W-:Y:S02]  /*d950*/  UIMAD.WIDE.U32 UR4, UR43, UR8, UR4 ;  /* 0x000000082b0472a5 */ /* 0x000fe4000f8e0004 */
[----:B------:R-:W-:Y:S01]  /*d960*/  UIMAD UR6, UR43, UR9, UR6 ;  /* 0x000000092b0672a4 */ /* 0x000fe2000f8e0206 */
[----:B-1----:R-:W-:-:S03]  /*d970*/  IMAD R36, R20, 0x40, R31 ;  /* 0x0000004014247824 */ /* 0x002fc600078e021f */
[----:B------:R-:W-:Y:S01]  /*d980*/  UIADD3 UR6, UR5, UR6, URZ ;  /* 0x0000000605067290 */ /* 0x000fe2000fffe03f */
[----:B------:R-:W-:-:S03]  /*d990*/  IMAD.U32 R4, RZ, RZ, UR4 ;  /* 0x00000004ff047e24 */ /* 0x000fc6000f8e00ff */
[----:B------:R-:W0:Y:S01]  /*d9a0*/  @P0 LDC R3, c[0x0][0x44c] ;  /* 0x00011300ff030b82 */ /* 0x000e220000000800 */
[----:B------:R-:W-:Y:S01]  /*d9b0*/  IMAD.MOV.U32 R6, RZ, RZ, R36 ;  /* 0x000000ffff067224 */ /* 0x000fe200078e0024 */
[----:B------:R-:W-:Y:S01]  /*d9c0*/  @P0 LOP3.LUT R16, R16, 0x800, RZ, 0xfc, !PT ;  /* 0x0000080010100812 */ /* 0x000fe200078efcff */
[----:B------:R-:W-:Y:S01]  /*d9d0*/  IMAD.MOV.U32 R2, RZ, RZ, R4 ;  /* 0x000000ffff027224 */ /* 0x000fe200078e0004 */
[----:B--2---:R-:W-:-:S04]  /*d9e0*/  LOP3.LUT R21, R21, 0x7f, RZ, 0xc0, !PT ;  /* 0x0000007f15157812 */ /* 0x004fc800078ec0ff */
[----:B------:R-:W1:Y:S01]  /*d9f0*/  @P0 LDC R5, c[0x0][0x450] ;  /* 0x00011400ff050b82 */ /* 0x000e620000000800 */
[----:B------:R-:W-:Y:S01]  /*da00*/  SHF.R.U32.HI R21, RZ, 0x3, R21 ;  /* 0x00000003ff157819 */ /* 0x000fe20000011615 */
[----:B0-----:R-:W-:-:S04]  /*da10*/  @P0 IMAD.HI.U32 R0, R36, R3, RZ ;  /* 0x0000000324000227 */ /* 0x001fc800078e00ff */
[----:B------:R-:W-:Y:S01]  /*da20*/  IMAD.U32 R3, RZ, RZ, UR6 ;  /* 0x00000006ff037e24 */ /* 0x000fe2000f8e00ff */
[----:B-1----:R-:W-:Y:S01]  /*da30*/  @P0 SHF.R.U32.HI R6, RZ, R5, R0 ;  /* 0x00000005ff060219 */ /* 0x002fe20000011600 */
[----:B------:R-:W-:Y:S01]  /*da40*/  IMAD.U32 R5, RZ, RZ, UR5 ;  /* 0x00000005ff057e24 */ /* 0x000fe2000f8e00ff */
[----:B------:R-:W-:Y:S02]  /*da50*/  ULDC.64 UR4, c[0x0][0x2d0] ;  /* 0x0000b40000047ab9 */ /* 0x000fe40000000a00 */
[--C-:B------:R-:W-:Y:S01]  /*da60*/  SHF.R.S32.HI R0, RZ, 0x1f, R6.reuse ;  /* 0x0000001fff007819 */ /* 0x100fe20000011406 */
[----:B------:R-:W-:Y:S02]  /*da70*/  IMAD.MOV R7, RZ, RZ, -R6 ;  /* 0x000000ffff077224 */ /* 0x000fe400078e0a06 */
[----:B------:R-:W-:-:S04]  /*da80*/  IMAD.WIDE.U32 R2, R6, UR4, R2 ;  /* 0x0000000406027c25 */ /* 0x000fc8000f8e0002 */
[----:B------:R-:W-:Y:S02]  /*da90*/  IMAD R5, R0, UR4, RZ ;  /* 0x0000000400057c24 */ /* 0x000fe4000f8e02ff */
[----:B------:R-:W-:Y:S02]  /*daa0*/  IMAD R0, R8, R7, R36 ;  /* 0x0000000708007224 */ /* 0x000fe400078e0224 */
[----:B------:R-:W-:Y:S01]  /*dab0*/  IMAD R4, R6, UR5, R5 ;  /* 0x0000000506047c24 */ /* 0x000fe2000f8e0205 */
[----:B------:R-:W-:Y:S02]  /*dac0*/  ULDC.64 UR4, c[0x0][0x2c8] ;  /* 0x0000b20000047ab9 */ /* 0x000fe40000000a00 */
[----:B------:R-:W-:Y:S01]  /*dad0*/  SHF.R.S32.HI R5, RZ, 0x1f, R0 ;  /* 0x0000001fff057819 */ /* 0x000fe20000011400 */
[----:B------:R-:W-:-:S04]  /*dae0*/  IMAD.IADD R3, R3, 0x1, R4 ;  /* 0x0000000103037824 */ /* 0x000fc800078e0204 */
[----:B------:R-:W-:Y:S02]  /*daf0*/  IMAD R5, R5, UR4, RZ ;  /* 0x0000000405057c24 */ /* 0x000fe4000f8e02ff */
[----:B------:R-:W-:-:S04]  /*db00*/  IMAD.WIDE.U32 R2, R0, UR4, R2 ;  /* 0x0000000400027c25 */ /* 0x000fc8000f8e0002 */
[----:B------:R-:W-:Y:S01]  /*db10*/  IMAD R5, R0, UR5, R5 ;  /* 0x0000000500057c24 */ /* 0x000fe2000f8e0205 */
[----:B------:R-:W-:Y:S02]  /*db20*/  ULDC.64 UR4, c[0x0][0x280] ;  /* 0x0000a00000047ab9 */ /* 0x000fe40000000a00 */
[----:B------:R-:W-:Y:S01]  /*db30*/  LEA R0, P0, R2, UR4, 0x1 ;  /* 0x0000000402007c11 */ /* 0x000fe2000f8008ff */
[----:B------:R-:W-:Y:S01]  /*db40*/  IMAD.IADD R3, R3, 0x1, R5 ;  /* 0x0000000103037824 */ /* 0x000fe200078e0205 */
[----:B------:R-:W-:-:S04]  /*db50*/  ULDC UR4, c[0x0][0x2b8] ;  /* 0x0000ae0000047ab9 */ /* 0x000fc80000000800 */
[----:B------:R-:W-:Y:S01]  /*db60*/  LEA.HI.X R4, R2, UR5, R3, 0x1, P0 ;  /* 0x0000000502047c11 */ /* 0x000fe200080f0c03 */
[----:B------:R-:W-:Y:S01]  /*db70*/  UMOV UR5, 0xffffffff ;  /* 0xffffffff00057882 */ /* 0x000fe20000000000 */
[----:B------:R-:W-:Y:S02]  /*db80*/  ISETP.GE.AND P0, PT, R22, UR4, PT ;  /* 0x0000000416007c0c */ /* 0x000fe4000bf06270 */
[----:B------:R-:W-:Y:S11]  /*db90*/  BRA.DIV UR5, `(.L_x_225) ;  /* 0x0000003205cc7947 */ /* 0x000ff6000b800000 */
[----:B------:R-:W0:Y:S01]  /*dba0*/  LDC R3, c[0x0][0x448] ;  /* 0x00011200ff037b82 */ /* 0x000e220000000800 */
[----:B------:R-:W1:Y:S01]  /*dbb0*/  SHFL.IDX PT, R14, R0, RZ, 0x181f ;  /* 0x00181fff000e7589 */ /* 0x000e6200000e0000 */
[----:B------:R-:W-:Y:S01]  /*dbc0*/  ULDC UR4, c[0x0][0x288] ;  /* 0x0000a20000047ab9 */ /* 0x000fe20000000800 */
[----:B------:R-:W-:Y:S01]  /*dbd0*/  IMAD R6, R20, 0x40, R21 ;  /* 0x0000004014067824 */ /* 0x000fe200078e0215 */
[----:B------:R-:W-:Y:S01]  /*dbe0*/  LOP3.LUT R16, R16, 0xfffffeff, RZ, 0xc0, !PT ;  /* 0xfffffeff10107812 */ /* 0x000fe200078ec0ff */
[----:B------:R-:W2:Y:S02]  /*dbf0*/  SHFL.IDX PT, R2, R4, RZ, 0x181f ;  /* 0x00181fff04027589 */ /* 0x000ea400000e0000 */
[----:B------:R-:W-:Y:S02]  /*dc00*/  VIADD R8, R6, 0x10 ;  /* 0x0000001006087836 */ /* 0x000fe40000000000 */
[----:B------:R-:W3:Y:S04]  /*dc10*/  SHFL.IDX PT, R7, R0, 0x1, 0x181f ;  /* 0x00381f0000077f89 */ /* 0x000ee800000e0000 */
[----:B------:R-:W4:Y:S01]  /*dc20*/  SHFL.IDX PT, R9, R4, 0x1, 0x181f ;  /* 0x00381f0004097f89 */ /* 0x000f2200000e0000 */
[----:B0-----:R-:W-:-:S05]  /*dc30*/  IMAD R5, R3, UR4, RZ ;  /* 0x0000000403057c24 */ /* 0x001fca000f8e02ff */
[-C--:B------:R-:W-:Y:S02]  /*dc40*/  ISETP.GE.AND P2, PT, R6, R5.reuse, PT ;  /* 0x000000050600720c */ /* 0x080fe40003f46270 */
[----:B------:R-:W-:-:S11]  /*dc50*/  ISETP.GE.AND P3, PT, R8, R5, PT ;  /* 0x000000050800720c */ /* 0x000fd60003f66270 */
[----:B-1----:R-:W-:Y:S02]  /*dc60*/  @!P2 LEA R3, P1, R22, R14, 0x1 ;  /* 0x0000000e1603a211 */ /* 0x002fe400078208ff */
[----:B------:R-:W-:Y:S01]  /*dc70*/  @!P2 LEA R8, R24, UR42, 0x1 ;  /* 0x0000002a1808ac11 */ /* 0x000fe2000f8e08ff */
[----:B------:R-:W-:Y:S01]  /*dc80*/  SHFL.IDX PT, R14, R0, 0x3, 0x181f ;  /* 0x00781f00000e7f89 */ /* 0x000fe200000e0000 */
[----:B------:R-:W-:Y:S01]  /*dc90*/  @P2 LOP3.LUT R16, R16, 0x100, RZ, 0xfc, !PT ;  /* 0x0000010010102812 */ /* 0x000fe200078efcff */
[----:B--2---:R-:W-:Y:S01]  /*dca0*/  @!P2 IMAD.X R2, RZ, RZ, R2, P1 ;  /* 0x000000ffff02a224 */ /* 0x004fe200008e0602 */
[----:B---3--:R-:W-:Y:S02]  /*dcb0*/  @!P3 LEA R7, P1, R22, R7, 0x1 ;  /* 0x000000071607b211 */ /* 0x008fe400078208ff */
[----:B------:R-:W-:Y:S02]  /*dcc0*/  @!P3 LEA R10, R24, UR42, 0x1 ;  /* 0x0000002a180abc11 */ /* 0x000fe4000f8e08ff */
[----:B------:R-:W-:-:S02]  /*dcd0*/  @!P2 LOP3.LUT R3, R3, R2, RZ, 0x3c, !PT ;  /* 0x000000020303a212 */ /* 0x000fc400078e3cff */
[----:B----4-:R-:W-:Y:S02]  /*dce0*/  @!P3 IADD3.X R9, RZ, R9, RZ, P1, !PT ;  /* 0x00000009ff09b210 */ /* 0x010fe40000ffe4ff */
[C---:B------:R-:W-:Y:S02]  /*dcf0*/  @!P2 LOP3.LUT R2, R3.reuse, R2, RZ, 0x3c, !PT ;  /* 0x000000020302a212 */ /* 0x040fe400078e3cff */
[----:B------:R-:W-:Y:S02]  /*dd00*/  LOP3.LUT R16, R16, 0xffffff7f, RZ, 0xc0, !PT ;  /* 0xffffff7f10107812 */ /* 0x000fe400078ec0ff */
[----:B------:R-:W-:Y:S02]  /*dd10*/  @!P2 LOP3.LUT R3, R3, R2, RZ, 0x3c, !PT ;  /* 0x000000020303a212 */ /* 0x000fe400078e3cff */
[----:B------:R-:W-:-:S03]  /*dd20*/  @P3 LOP3.LUT R16, R16, 0x80, RZ, 0xfc, !PT ;  /* 0x0000008010103812 */ /* 0x000fc600078efcff */
[----:B------:R0:W-:Y:S01]  /*dd30*/  @!P2 LDGSTS.E.BYPASS.LTC128B.128 [R8+0x20400], desc[UR36][R2.64], !P0 ;  /* 0x204000000208afae */ /* 0x0001e2000c101d64 */
[----:B------:R-:W-:-:S03]  /*dd40*/  LOP3.LUT R16, R16, 0xffffffbf, RZ, 0xc0, !PT ;  /* 0xffffffbf10107812 */ /* 0x000fc600078ec0ff */
[----:B0-----:R-:W0:Y:S01]  /*dd50*/  SHFL.IDX PT, R8, R0, 0x2, 0x181f ;  /* 0x00581f0000087f89 */ /* 0x001e2200000e0000 */
[----:B------:R-:W-:-:S03]  /*dd60*/  VIADD R3, R6, 0x20 ;  /* 0x0000002006037836 */ /* 0x000fc60000000000 */
[----:B------:R-:W1:Y:S02]  /*dd70*/  SHFL.IDX PT, R2, R4, 0x2, 0x181f ;  /* 0x00581f0004027f89 */ /* 0x000e6400000e0000 */
[----:B------:R-:W-:Y:S01]  /*dd80*/  ISETP.GE.AND P2, PT, R3, R5, PT ;  /* 0x000000050300720c */ /* 0x000fe20003f46270 */
[----:B------:R-:W-:Y:S01]  /*dd90*/  @!P3 IMAD.MOV.U32 R3, RZ, RZ, R9 ;  /* 0x000000ffff03b224 */ /* 0x000fe200078e0009 */
[----:B------:R-:W2:Y:S11]  /*dda0*/  SHFL.IDX PT, R4, R4, 0x3, 0x181f ;  /* 0x00781f0004047f89 */ /* 0x000eb600000e0000 */
[----:B------:R-:W-:-:S02]  /*ddb0*/  @P2 LOP3.LUT R16, R16, 0x40, RZ, 0xfc, !PT ;  /* 0x0000004010102812 */ /* 0x000fc400078efcff */
[----:B0-----:R-:W-:-:S05]  /*ddc0*/  @!P2 LEA R8, P1, R22, R8, 0x1 ;  /* 0x000000081608a211 */ /* 0x001fca00078208ff */
[----:B-1----:R-:W-:Y:S02]  /*ddd0*/  @!P2 IMAD.X R11, RZ, RZ, R2, P1 ;  /* 0x000000ffff0ba224 */ /* 0x002fe400008e0602 */
[----:B------:R-:W-:Y:S01]  /*dde0*/  @!P3 IMAD.MOV.U32 R2, RZ, RZ, R7 ;  /* 0x000000ffff02b224 */ /* 0x000fe200078e0007 */
[----:B------:R-:W-:-:S04]  /*ddf0*/  @!P2 LEA R7, R24, UR42, 0x1 ;  /* 0x0000002a1807ac11 */ /* 0x000fc8000f8e08ff */
[----:B------:R0:W-:Y:S02]  /*de00*/  @!P3 LDGSTS.E.BYPASS.LTC128B.128 [R10+0x20c00], desc[UR36][R2.64], !P0 ;  /* 0x20c00000020abfae */ /* 0x0001e4000c101d64 */
[----:B0-----:R-:W-:Y:S02]  /*de10*/  @!P2 IMAD.MOV.U32 R2, RZ, RZ, R8 ;  /* 0x000000ffff02a224 */ /* 0x001fe400078e0008 */
[----:B------:R-:W-:-:S05]  /*de20*/  @!P2 IMAD.MOV.U32 R3, RZ, RZ, R11 ;  /* 0x000000ffff03a224 */ /* 0x000fca00078e000b */
[----:B--2---:R0:W-:Y:S02]  /*de30*/  @!P2 LDGSTS.E.BYPASS.LTC128B.128 [R7+0x21400], desc[UR36][R2.64], !P0 ;  /* 0x214000000207afae */ /* 0x0041e4000c101d64 */
.L_x_285:
[----:B------:R-:W-:Y:S01]  /*de40*/  VIADD R6, R6, 0x30 ;  /* 0x0000003006067836 */ /* 0x000fe20000000000 */
[----:B------:R-:W-:-:S04]  /*de50*/  LOP3.LUT R16, R16, 0xffffdfff, RZ, 0xc0, !PT ;  /* 0xffffdfff10107812 */ /* 0x000fc800078ec0ff */
[----:B------:R-:W-:-:S13]  /*de60*/  ISETP.GE.AND P2, PT, R6, R5, PT ;  /* 0x000000050600720c */ /* 0x000fda0003f46270 */
[----:B0-----:R-:W-:Y:S02]  /*de70*/  @!P2 LEA R2, P1, R22, R14, 0x1 ;  /* 0x0000000e1602a211 */ /* 0x001fe400078208ff */
[----:B------:R-:W-:Y:S02]  /*de80*/  @!P2 LEA R5, R24, UR42, 0x1 ;  /* 0x0000002a1805ac11 */ /* 0x000fe4000f8e08ff */
[----:B------:R-:W-:Y:S01]  /*de90*/  @P2 LOP3.LUT R16, R16, 0x2000, RZ, 0xfc, !PT ;  /* 0x0000200010102812 */ /* 0x000fe200078efcff */
[----:B------:R-:W-:-:S05]  /*dea0*/  @!P2 IMAD.X R3, RZ, RZ, R4, P1 ;  /* 0x000000ffff03a224 */ /* 0x000fca00008e0604 */
        /* <DEDUP_REMOVED lines=8> */
[----:B------:R-:W-:Y:S02]  /*df30*/  UIADD3 UR4, UR42, 0x26400, URZ ;  /* 0x000264002a047890 */ /* 0x000fe4000fffe03f */
[----:B------:R-:W-:Y:S02]  /*df40*/  SYNCS.ARRIVE.TRANS64.A1T0 RZ, [UR42+0x38800], RZ ;  /* 0x038800ffffff79a7 */ /* 0x000fe4000810002a */
[----:B------:R-:W-:-:S06]  /*df50*/  ULOP3.LUT UP0, URZ, UR4, 0x3ff, URZ, 0xc0, !UPT ;  /* 0x000003ff043f7892 */ /* 0x000fcc000f80c03f */
[----:B------:R-:W-:-:S13]  /*df60*/  PLOP3.LUT P0, PT, PT, PT, UP0, 0x80, 0x0 ;  /* 0x000000000000781c */ /* 0x000fda0003f0f008 */
[----:B0-----:R-:W-:Y:S05]  /*df70*/  @!P0 BRA `(.L_x_226) ;  /* 0x0000000000408947 */ /* 0x001fea0003800000 */
[----:B------:R-:W-:Y:S01]  /*df80*/  MOV R2, 0x0 ;  /* 0x0000000000027802 */ /* 0x000fe20000000f00 */
[----:B------:R-:W-:Y:S01]  /*df90*/  ULDC.64 UR6, c[0x4][0x90] ;  /* 0x0100240000067ab9 */ /* 0x000fe20000000a00 */
[----:B------:R-:W-:Y:S01]  /*dfa0*/  ULDC.64 UR8, c[0x4][0x98] ;  /* 0x0100260000087ab9 */ /* 0x000fe20000000a00 */
[----:B------:R-:W-:Y:S01]  /*dfb0*/  ULDC.64 UR4, c[0x4][0x28] ;  /* 0x01000a0000047ab9 */ /* 0x000fe20000000a00 */
[----:B------:R-:W-:Y:S01]  /*dfc0*/  IMAD.U32 R4, RZ, RZ, UR6 ;  /* 0x00000006ff047e24 */ /* 0x000fe2000f8e00ff */
[----:B------:R-:W-:Y:S01]  /*dfd0*/  MOV R13, RZ ;  /* 0x000000ff000d7202 */ /* 0x000fe20000000f00 */
[----:B------:R-:W0:Y:S01]  /*dfe0*/  LDC.64 R2, c[0x4][R2] ;  /* 0x0100000002027b82 */ /* 0x000e220000000a00 */
[----:B------:R-:W-:Y:S02]  /*dff0*/  IMAD.U32 R5, RZ, RZ, UR7 ;  /* 0x00000007ff057e24 */ /* 0x000fe4000f8e00ff */
[----:B------:R-:W-:Y:S02]  /*e000*/  IMAD.U32 R6, RZ, RZ, UR8 ;  /* 0x00000008ff067e24 */ /* 0x000fe4000f8e00ff */
[----:B------:R-:W-:-:S02]  /*e010*/  IMAD.U32 R7, RZ, RZ, UR9 ;  /* 0x00000009ff077e24 */ /* 0x000fc4000f8e00ff */
[----:B------:R-:W-:Y:S02]  /*e020*/  IMAD.U32 R10, RZ, RZ, UR4 ;  /* 0x00000004ff0a7e24 */ /* 0x000fe4000f8e00ff */
[----:B------:R-:W-:Y:S02]  /*e030*/  IMAD.U32 R11, RZ, RZ, UR5 ;  /* 0x00000005ff0b7e24 */ /* 0x000fe4000f8e00ff */
[----:B------:R-:W-:Y:S02]  /*e040*/  IMAD.MOV.U32 R8, RZ, RZ, 0x70 ;  /* 0x00000070ff087424 */ /* 0x000fe400078e00ff */
[----:B------:R-:W-:-:S07]  /*e050*/  IMAD.MOV.U32 R12, RZ, RZ, 0x1 ;  /* 0x00000001ff0c7424 */ /* 0x000fce00078e00ff */
[----:B------:R-:W-:-:S07]  /*e060*/  LEPC R20, `(.L_x_226) ;  /* 0x000000001014794e */ /* 0x000fce0000000000 */
[----:B0-----:R-:W-:Y:S05]  /*e070*/  CALL.ABS.NOINC R2 ;  /* 0x0000000002007343 */ /* 0x001fea0003c00000 */
.L_x_226:
[----:B------:R-:W0:Y:S01]  /*e080*/  LDC R2, c[0x0][0x448] ;  /* 0x00011200ff027b82 */ /* 0x000e220000000800 */
[----:B------:R-:W-:Y:S01]  /*e090*/  R2UR UR6, R23 ;  /* 0x00000000170672ca */ /* 0x000fe200000e0000 */
[----:B------:R-:W-:Y:S01]  /*e0a0*/  ULDC.64 UR8, c[0x0][0x3d8] ;  /* 0x0000f60000087ab9 */ /* 0x000fe20000000a00 */
[----:B------:R-:W-:Y:S01]  /*e0b0*/  ULDC UR7, c[0x0][0x448] ;  /* 0x0001120000077ab9 */ /* 0x000fe20000000800 */
[----:B------:R-:W-:Y:S01]  /*e0c0*/  UIMAD.WIDE.U32 UR4, UR39, UR8, URZ ;  /* 0x00000008270472a5 */ /* 0x000fe2000f8e003f */
[C---:B------:R-:W-:Y:S02]  /*e0d0*/  LOP3.LUT R10, R22.reuse, 0x80, RZ, 0xfc, !PT ;  /* 0x00000080160a7812 */ /* 0x040fe400078efcff */
[C---:B------:R-:W-:Y:S02]  /*e0e0*/  LOP3.LUT R8, R22.reuse, 0x40, RZ, 0xfc, !PT ;  /* 0x0000004016087812 */ /* 0x040fe400078efcff */
[----:B------:R-:W-:Y:S02]  /*e0f0*/  LOP3.LUT R6, R22, 0x180, RZ, 0xfc, !PT ;  /* 0x0000018016067812 */ /* 0x000fe400078efcff */
[----:B------:R-:W-:-:S03]  /*e100*/  LOP3.LUT R16, R16, 0xfffff7ff, RZ, 0xc0, !PT ;  /* 0xfffff7ff10107812 */ /* 0x000fc600078ec0ff */
[----:B------:R-:W-:-:S04]  /*e110*/  UIMAD UR6, UR6, UR8, URZ ;  /* 0x00000008060672a4 */ /* 0x000fc8000f8e023f */
[----:B------:R-:W-:-:S03]  /*e120*/  UIMAD UR6, UR39, UR9, UR6 ;  /* 0x00000009270672a4 */ /* 0x000fc6000f8e0206 */
[----:B------:R-:W-:Y:S01]  /*e130*/  ULDC.64 UR8, c[0x0][0x3e0] ;  /* 0x0000f80000087ab9 */ /* 0x000fe20000000a00 */
[----:B------:R-:W-:Y:S01]  /*e140*/  UIADD3 UR5, UR5, UR6, URZ ;  /* 0x0000000605057290 */ /* 0x000fe2000fffe03f */
[----:B0-----:R-:W-:Y:S01]  /*e150*/  ISETP.NE.AND P6, PT, R2, 0x1, PT ;  /* 0x000000010200780c */ /* 0x001fe20003fc5270 */
[----:B------:R-:W-:Y:S01]  /*e160*/  IMAD.MOV.U32 R2, RZ, RZ, R36 ;  /* 0x000000ffff027224 */ /* 0x000fe200078e0024 */
[----:B------:R-:W-:Y:S02]  /*e170*/  UIMAD UR6, UR46, UR8, URZ ;  /* 0x000000082e0672a4 */ /* 0x000fe4000f8e023f */
[----:B------:R-:W-:Y:S02]  /*e180*/  UIMAD.WIDE.U32 UR4, UR43, UR8, UR4 ;  /* 0x000000082b0472a5 */ /* 0x000fe4000f8e0004 */
[----:B------:R-:W-:-:S03]  /*e190*/  UIMAD UR6, UR43, UR9, UR6 ;  /* 0x000000092b0672a4 */ /* 0x000fc6000f8e0206 */
[----:B------:R-:W-:Y:S01]  /*e1a0*/  ULDC.64 UR8, c[0x0][0x3d0] ;  /* 0x0000f40000087ab9 */ /* 0x000fe20000000a00 */
[----:B------:R-:W-:Y:S01]  /*e1b0*/  UIADD3 UR5, UR5, UR6, URZ ;  /* 0x0000000605057290 */ /* 0x000fe2000fffe03f */
[----:B------:R-:W-:Y:S02]  /*e1c0*/  IMAD.U32 R9, RZ, RZ, UR8 ;  /* 0x00000008ff097e24 */ /* 0x000fe4000f8e00ff */
[----:B------:R-:W0:Y:S08]  /*e1d0*/  @P6 LDC R3, c[0x0][0x44c] ;  /* 0x00011300ff036b82 */ /* 0x000e300000000800 */
[----:B------:R-:W1:Y:S01]  /*e1e0*/  @P6 LDC R0, c[0x0][0x450] ;  /* 0x00011400ff006b82 */ /* 0x000e620000000800 */
[----:B0-----:R-:W-:-:S05]  /*e1f0*/  @P6 IMAD.HI.U32 R3, R36, R3, RZ ;  /* 0x0000000324036227 */ /* 0x001fca00078e00ff */
[----:B-1----:R-:W-:-:S04]  /*e200*/  @P6 SHF.R.U32.HI R2, RZ, R0, R3 ;  /* 0x00000000ff026219 */ /* 0x002fc80000011603 */
[--C-:B------:R-:W-:Y:S01]  /*e210*/  SHF.R.S32.HI R0, RZ, 0x1f, R2.reuse ;  /* 0x0000001fff007819 */ /* 0x100fe20000011402 */
[----:B------:R-:W-:-:S04]  /*e220*/  IMAD.MOV R5, RZ, RZ, -R2 ;  /* 0x000000ffff057224 */ /* 0x000fc800078e0a02 */
[----:B------:R-:W-:Y:S02]  /*e230*/  IMAD R3, R0, UR8, RZ ;  /* 0x0000000800037c24 */ /* 0x000fe4000f8e02ff */
[----:B------:R-:W-:Y:S02]  /*e240*/  IMAD R5, R5, UR7, R36 ;  /* 0x0000000705057c24 */ /* 0x000fe4000f8e0224 */
[C---:B------:R-:W-:Y:S02]  /*e250*/  IMAD R7, R2.reuse, UR9, R3 ;  /* 0x0000000902077c24 */ /* 0x040fe4000f8e0203 */
[----:B------:R-:W-:Y:S01]  /*e260*/  IMAD.WIDE.U32 R2, R2, R9, UR4 ;  /* 0x0000000402027e25 */ /* 0x000fe2000f8e0009 */
[----:B------:R-:W-:Y:S01]  /*e270*/  SHF.R.S32.HI R0, RZ, 0x1f, R5 ;  /* 0x0000001fff007819 */ /* 0x000fe20000011405 */
[----:B------:R-:W-:Y:S02]  /*e280*/  ULDC.64 UR4, c[0x0][0x3c8] ;  /* 0x0000f20000047ab9 */ /* 0x000fe40000000a00 */
[----:B------:R-:W-:-:S02]  /*e290*/  IMAD.IADD R3, R3, 0x1, R7 ;  /* 0x0000000103037824 */ /* 0x000fc400078e0207 */
[----:B------:R-:W-:Y:S02]  /*e2a0*/  IMAD R0, R0, UR4, RZ ;  /* 0x0000000400007c24 */ /* 0x000fe4000f8e02ff */
[----:B------:R-:W-:-:S04]  /*e2b0*/  IMAD.WIDE.U32 R2, R5, UR4, R2 ;  /* 0x0000000405027c25 */ /* 0x000fc8000f8e0002 */
[----:B------:R-:W-:Y:S01]  /*e2c0*/  IMAD R7, R5, UR5, R0 ;  /* 0x0000000505077c24 */ /* 0x000fe2000f8e0200 */
[----:B------:R-:W-:Y:S02]  /*e2d0*/  ULDC.64 UR4, c[0x0][0x390] ;  /* 0x0000e40000047ab9 */ /* 0x000fe40000000a00 */
[----:B------:R-:W-:Y:S01]  /*e2e0*/  LEA R0, P0, R2, UR4, 0x1 ;  /* 0x0000000402007c11 */ /* 0x000fe2000f8008ff */
[----:B------:R-:W-:Y:S01]  /*e2f0*/  ULDC UR4, c[0x0][0x3b8] ;  /* 0x0000ee0000047ab9 */ /* 0x000fe20000000800 */
[----:B------:R-:W-:Y:S01]  /*e300*/  IMAD.IADD R3, R3, 0x1, R7 ;  /* 0x0000000103037824 */ /* 0x000fe200078e0207 */
[----:B------:R-:W-:Y:S02]  /*e310*/  ISETP.GE.AND P1, PT, R22, UR4, PT ;  /* 0x0000000416007c0c */ /* 0x000fe4000bf26270 */
[----:B------:R-:W-:Y:S02]  /*e320*/  ISETP.GE.AND P4, PT, R10, UR4, PT ;  /* 0x000000040a007c0c */ /* 0x000fe4000bf86270 */
[----:B------:R-:W-:-:S02]  /*e330*/  ISETP.GE.AND P5, PT, R8, UR4, PT ;  /* 0x0000000408007c0c */ /* 0x000fc4000bfa6270 */
[----:B------:R-:W-:Y:S02]  /*e340*/  LOP3.LUT R8, R22, 0xc0, RZ, 0xfc, !PT ;  /* 0x000000c016087812 */ /* 0x000fe400078efcff */
[----:B------:R-:W-:Y:S02]  /*e350*/  LEA.HI.X R4, R2, UR5, R3, 0x1, P0 ;  /* 0x0000000502047c11 */ /* 0x000fe400080f0c03 */
[----:B------:R-:W-:Y:S02]  /*e360*/  SEL R2, RZ, 0x1, P1 ;  /* 0x00000001ff027807 */ /* 0x000fe40000800000 */
[----:B------:R-:W-:Y:S02]  /*e370*/  SEL R3, RZ, 0x4, P4 ;  /* 0x00000004ff037807 */ /* 0x000fe40002000000 */
[----:B------:R-:W-:Y:S02]  /*e380*/  SEL R7, RZ, 0x2, P5 ;  /* 0x00000002ff077807 */ /* 0x000fe40002800000 */
[----:B------:R-:W-:-:S02]  /*e390*/  ISETP.GE.AND P2, PT, R35, UR4, PT ;  /* 0x0000000423007c0c */ /* 0x000fc4000bf46270 */
[----:B------:R-:W-:Y:S02]  /*e3a0*/  ISETP.GE.AND P3, PT, R8, UR4, PT ;  /* 0x0000000408007c0c */ /* 0x000fe4000bf66270 */
[----:B------:R-:W-:Y:S02]  /*e3b0*/  IADD3 R7, R3, R7, R2 ;  /* 0x0000000703077210 */ /* 0x000fe40007ffe002 */
[----:B------:R-:W-:Y:S02]  /*e3c0*/  ISETP.GE.AND P0, PT, R6, UR4, PT ;  /* 0x0000000406007c0c */ /* 0x000fe4000bf06270 */
[----:B------:R-:W-:Y:S02]  /*e3d0*/  @P1 LOP3.LUT R16, R16, 0x800, RZ, 0xfc, !PT ;  /* 0x0000080010101812 */ /* 0x000fe400078efcff */
[----:B------:R-:W-:Y:S02]  /*e3e0*/  SEL R2, RZ, 0x10, P2 ;  /* 0x00000010ff027807 */ /* 0x000fe40001000000 */
[----:B------:R-:W-:-:S02]  /*e3f0*/  SEL R3, RZ, 0x8, P3 ;  /* 0x00000008ff037807 */ /* 0x000fc40001800000 */
[----:B------:R-:W-:Y:S02]  /*e400*/  ISETP.GE.AND P1, PT, R34, UR4, PT ;  /* 0x0000000422007c0c */ /* 0x000fe4000bf26270 */
[----:B------:R-:W-:Y:S02]  /*e410*/  SEL R5, RZ, 0x40, P0 ;  /* 0x00000040ff057807 */ /* 0x000fe40000000000 */
[----:B------:R-:W-:Y:S02]  /*e420*/  IADD3 R3, R2, R7, R3 ;  /* 0x0000000702037210 */ /* 0x000fe40007ffe003 */
[----:B------:R-:W-:Y:S01]  /*e430*/  ISETP.GE.AND P0, PT, R37, UR4, PT ;  /* 0x0000000425007c0c */ /* 0x000fe2000bf06270 */
[----:B------:R-:W-:Y:S01]  /*e440*/  UMOV UR4, 0xffffffff ;  /* 0xffffffff00047882 */ /* 0x000fe20000000000 */
[----:B------:R-:W-:Y:S02]  /*e450*/  SEL R2, RZ, 0x20, P1 ;  /* 0x00000020ff027807 */ /* 0x000fe40000800000 */
[----:B------:R-:W-:-:S02]  /*e460*/  SEL R6, RZ, 0x80, P0 ;  /* 0x00000080ff067807 */ /* 0x000fc40000000000 */
[----:B------:R-:W-:-:S05]  /*e470*/  IADD3 R5, R5, R3, R2 ;  /* 0x0000000305057210 */ /* 0x000fca0007ffe002 */
[----:B------:R-:W-:Y:S01]  /*e480*/  IMAD.IADD R6, R5, 0x1, R6 ;  /* 0x0000000105067824 */ /* 0x000fe200078e0206 */
[----:B------:R-:W-:Y:S06]  /*e490*/  BRA.DIV UR4, `(.L_x_227) ;  /* 0x0000002e04ec7947 */ /* 0x000fec000b800000 */
[----:B------:R-:W0:Y:S01]  /*e4a0*/  SHFL.IDX PT, R14, R0, RZ, 0x181f ;  /* 0x00181fff000e7589 */ /* 0x000e2200000e0000 */
[----:B------:R-:W-:Y:S02]  /*e4b0*/  LOP3.LUT P6, RZ, R16, 0x100, RZ, 0xc0, !PT ;  /* 0x0000010010ff7812 */ /* 0x000fe400078cc0ff */
[----:B------:R-:W-:Y:S01]  /*e4c0*/  P2R R8, PR, RZ, 0x20 ;  /* 0x00000020ff087803 */ /* 0x000fe20000000000 */
[----:B------:R-:W1:Y:S10]  /*e4d0*/  SHFL.IDX PT, R2, R4, RZ, 0x181f ;  /* 0x00181fff04027589 */ /* 0x000e7400000e0000 */
[----:B------:R-:W-:-:S02]  /*e4e0*/  @!P6 LEA R7, R24, UR42, 0x1 ;  /* 0x0000002a1807ec11 */ /* 0x000fc4000f8e08ff */
[----:B0-----:R-:W-:-:S05]  /*e4f0*/  @!P6 LEA R14, P0, R22, R14, 0x1 ;  /* 0x0000000e160ee211 */ /* 0x001fca00078008ff */
[----:B-1----:R-:W-:Y:S01]  /*e500*/  @!P6 IMAD.X R21, RZ, RZ, R2, P0 ;  /* 0x000000ffff15e224 */ /* 0x002fe200000e0602 */
[----:B------:R-:W-:Y:S02]  /*e510*/  LOP3.LUT P0, RZ, R16, 0x800, RZ, 0xc0, !PT ;  /* 0x0000080010ff7812 */ /* 0x000fe4000780c0ff */
[----:B------:R-:W-:Y:S01]  /*e520*/  @!P6 LOP3.LUT R2, R5, 0x40, RZ, 0xc0, !PT ;  /* 0x000000400502e812 */ /* 0x000fe200078ec0ff */
[----:B------:R-:W-:-:S03]  /*e530*/  @!P6 IMAD.MOV.U32 R3, RZ, RZ, R21 ;  /* 0x000000ffff03e224 */ /* 0x000fc600078e0015 */
[----:B------:R-:W-:Y:S01]  /*e540*/  @!P6 SHF.R.U32.HI R9, RZ, 0x2, R2 ;  /* 0x00000002ff09e819 */ /* 0x000fe20000011602 */
[----:B------:R-:W-:Y:S02]  /*e550*/  @!P6 IMAD.MOV.U32 R2, RZ, RZ, R14 ;  /* 0x000000ffff02e224 */ /* 0x000fe400078e000e */
[----:B------:R-:W0:Y:S04]  /*e560*/  SHFL.IDX PT, R14, R0, 0x1, 0x181f ;  /* 0x00381f00000e7f89 */ /* 0x000e2800000e0000 */
[----:B------:R-:W-:Y:S04]  /*e570*/  @!P6 LDGSTS.E.BYPASS.LTC128B.128 [R7+0x26400], desc[UR36][R2.64], !P0 ;  /* 0x264000000207efae */ /* 0x000fe8000c101d64 */
[----:B------:R-:W-:Y:S01]  /*e580*/  @!P6 LDGSTS.E.BYPASS.LTC128B.128 [R7+0x28400], desc[UR36][R2.64+0x80], !P5 ;  /* 0x284000800207efae */ /* 0x000fe2000e901d64 */
[----:B------:R-:W-:-:S13]  /*e590*/  LOP3.LUT P5, RZ, R16, 0x100, RZ, 0xc0, !PT ;  /* 0x0000010010ff7812 */ /* 0x000fda00078ac0ff */
[----:B------:R-:W-:Y:S01]  /*e5a0*/  @!P5 ISETP.NE.U32.AND P6, PT, R9, RZ, PT ;  /* 0x000000ff0900d20c */ /* 0x000fe20003fc5070 */
[----:B------:R-:W-:Y:S01]  /*e5b0*/  @!P5 LDGSTS.E.BYPASS.LTC128B.128 [R7+0x2a400], desc[UR36][R2.64+0x100], !P4 ;  /* 0x2a4001000207dfae */ /* 0x000fe2000e101d64 */
[----:B------:R-:W-:-:S03]  /*e5c0*/  @!P5 LOP3.LUT R9, R6, 0x80, RZ, 0xc0, !PT ;  /* 0x000000800609d812 */ /* 0x000fc600078ec0ff */
[----:B------:R-:W-:Y:S01]  /*e5d0*/  @!P5 LDGSTS.E.BYPASS.LTC128B.128 [R7+0x2c400], desc[UR36][R2.64+0x180], !P3 ;  /* 0x2c4001800207dfae */ /* 0x000fe2000d901d64 */
[----:B------:R-:W-:-:S03]  /*e5e0*/  @!P5 SHF.R.U32.HI R9, RZ, 0x3, R9 ;  /* 0x00000003ff09d819 */ /* 0x000fc60000011609 */
[----:B------:R-:W-:Y:S01]  /*e5f0*/  @!P5 LDGSTS.E.BYPASS.LTC128B.128 [R7+0x2e400], desc[UR36][R2.64+0x200], !P2 ;  /* 0x2e4002000207dfae */ /* 0x000fe2000d101d64 */
[----:B------:R-:W-:-:S03]  /*e600*/  @!P5 ISETP.NE.U32.AND P0, PT, R9, RZ, PT ;  /* 0x000000ff0900d20c */ /* 0x000fc60003f05070 */
[----:B------:R-:W1:Y:S04]  /*e610*/  SHFL.IDX PT, R9, R4, 0x1, 0x181f ;  /* 0x00381f0004097f89 */ /* 0x000e6800000e0000 */
[----:B------:R-:W-:Y:S04]  /*e620*/  @!P5 LDGSTS.E.BYPASS.LTC128B.128 [R7+0x30400], desc[UR36][R2.64+0x280], !P1 ;  /* 0x304002800207dfae */ /* 0x000fe8000c901d64 */
[----:B------:R-:W-:Y:S01]  /*e630*/  @!P5 LDGSTS.E.BYPASS.LTC128B.128 [R7+0x32400], desc[UR36][R2.64+0x300], P6 ;  /* 0x324003000207dfae */ /* 0x000fe2000b101d64 */
[----:B------:R-:W-:-:S03]  /*e640*/  LOP3.LUT P6, RZ, R16, 0x80, RZ, 0xc0, !PT ;  /* 0x0000008010ff7812 */ /* 0x000fc600078cc0ff */
[----:B------:R2:W-:Y:S01]  /*e650*/  @!P5 LDGSTS.E.BYPASS.LTC128B.128 [R7+0x34400], desc[UR36][R2.64+0x380], P0 ;  /* 0x344003800207dfae */ /* 0x0005e20008101d64 */
[----:B------:R-:W-:-:S04]  /*e660*/  ISETP.NE.AND P5, PT, R8, RZ, PT ;  /* 0x000000ff0800720c */ /* 0x000fc80003fa5270 */
[----:B------:R-:W-:-:S05]  /*e670*/  P2R R10, PR, RZ, 0x20 ;  /* 0x00000020ff0a7803 */ /* 0x000fca0000000000 */
[----:B0-----:R-:W-:Y:S02]  /*e680*/  @!P6 LEA R14, P0, R22, R14, 0x1 ;  /* 0x0000000e160ee211 */ /* 0x001fe400078008ff */
[----:B------:R-:W-:-:S03]  /*e690*/  @!P6 LOP3.LUT R20, R5, 0x40, RZ, 0xc0, !PT ;  /* 0x000000400514e812 */ /* 0x000fc600078ec0ff */
[----:B-1----:R-:W-:Y:S01]  /*e6a0*/  @!P6 IMAD.X R21, RZ, RZ, R9, P0 ;  /* 0x000000ffff15e224 */ /* 0x002fe200000e0609 */
[----:B------:R-:W-:Y:S01]  /*e6b0*/  LOP3.LUT P0, RZ, R16, 0x800, RZ, 0xc0, !PT ;  /* 0x0000080010ff7812 */ /* 0x000fe2000780c0ff */
[----:B--2---:R-:W-:Y:S01]  /*e6c0*/  @!P6 IMAD.MOV.U32 R2, RZ, RZ, R14 ;  /* 0x000000ffff02e224 */ /* 0x004fe200078e000e */
[----:B------:R-:W-:Y:S01]  /*e6d0*/  @!P6 LEA R9, R24, UR42, 0x1 ;  /* 0x0000002a1809ec11 */ /* 0x000fe2000f8e08ff */
[----:B------:R-:W-:Y:S01]  /*e6e0*/  @!P6 IMAD.MOV.U32 R3, RZ, RZ, R21 ;  /* 0x000000ffff03e224 */ /* 0x000fe200078e0015 */
[----:B------:R-:W-:Y:S01]  /*e6f0*/  @!P6 SHF.R.U32.HI R20, RZ, 0x2, R20 ;  /* 0x00000002ff14e819 */ /* 0x000fe20000011614 */
[----:B------:R-:W0:Y:S08]  /*e700*/  SHFL.IDX PT, R14, R0, 0x2, 0x181f ;  /* 0x00581f00000e7f89 */ /* 0x000e3000000e0000 */
[----:B------:R-:W-:Y:S04]  /*e710*/  @!P6 LDGSTS.E.BYPASS.LTC128B.128 [R9+0x26c00], desc[UR36][R2.64], !P0 ;  /* 0x26c000000209efae */ /* 0x000fe8000c101d64 */
[----:B------:R-:W-:Y:S01]  /*e720*/  @!P6 LDGSTS.E.BYPASS.LTC128B.128 [R9+0x28c00], desc[UR36][R2.64+0x80], !P5 ;  /* 0x28c000800209efae */ /* 0x000fe2000e901d64 */
[----:B------:R-:W-:-:S04]  /*e730*/  LOP3.LUT P5, RZ, R16, 0x40, RZ, 0xc0, !PT ;  /* 0x0000004010ff7812 */ /* 0x000fc800078ac0ff */
[----:B------:R-:W-:Y:S02]  /*e740*/  P2R R8, PR, RZ, 0x20 ;  /* 0x00000020ff087803 */ /* 0x000fe40000000000 */
[----:B------:R-:W-:-:S13]  /*e750*/  LOP3.LUT P5, RZ, R16, 0x80, RZ, 0xc0, !PT ;  /* 0x0000008010ff7812 */ /* 0x000fda00078ac0ff */
[----:B------:R-:W-:Y:S01]  /*e760*/  @!P5 LOP3.LUT R7, R6, 0x80, RZ, 0xc0, !PT ;  /* 0x000000800607d812 */ /* 0x000fe200078ec0ff */
[----:B------:R-:W-:Y:S01]  /*e770*/  @!P5 LDGSTS.E.BYPASS.LTC128B.128 [R9+0x2ac00], desc[UR36][R2.64+0x100], !P4 ;  /* 0x2ac001000209dfae */ /* 0x000fe2000e101d64 */
[----:B------:R-:W-:Y:S02]  /*e780*/  @!P5 ISETP.NE.U32.AND P6, PT, R20, RZ, PT ;  /* 0x000000ff1400d20c */ /* 0x000fe40003fc5070 */
[----:B------:R-:W-:Y:S01]  /*e790*/  @!P5 SHF.R.U32.HI R7, RZ, 0x3, R7 ;  /* 0x00000003ff07d819 */ /* 0x000fe20000011607 */
[----:B------:R-:W-:Y:S03]  /*e7a0*/  @!P5 LDGSTS.E.BYPASS.LTC128B.128 [R9+0x2cc00], desc[UR36][R2.64+0x180], !P3 ;  /* 0x2cc001800209dfae */ /* 0x000fe6000d901d64 */
[----:B------:R-:W-:Y:S01]  /*e7b0*/  @!P5 ISETP.NE.U32.AND P0, PT, R7, RZ, PT ;  /* 0x000000ff0700d20c */ /* 0x000fe20003f05070 */
[----:B------:R-:W-:Y:S04]  /*e7c0*/  @!P5 LDGSTS.E.BYPASS.LTC128B.128 [R9+0x2ec00], desc[UR36][R2.64+0x200], !P2 ;  /* 0x2ec002000209dfae */ /* 0x000fe8000d101d64 */
[----:B------:R-:W1:Y:S04]  /*e7d0*/  SHFL.IDX PT, R7, R4, 0x2, 0x181f ;  /* 0x00581f0004077f89 */ /* 0x000e6800000e0000 */
[----:B------:R-:W-:Y:S04]  /*e7e0*/  @!P5 LDGSTS.E.BYPASS.LTC128B.128 [R9+0x30c00], desc[UR36][R2.64+0x280], !P1 ;  /* 0x30c002800209dfae */ /* 0x000fe8000c901d64 */
[----:B------:R-:W-:Y:S01]  /*e7f0*/  @!P5 LDGSTS.E.BYPASS.LTC128B.128 [R9+0x32c00], desc[UR36][R2.64+0x300], P6 ;  /* 0x32c003000209dfae */ /* 0x000fe2000b101d64 */
[----:B------:R-:W-:-:S03]  /*e800*/  LOP3.LUT P6, RZ, R16, 0x800, RZ, 0xc0, !PT ;  /* 0x0000080010ff7812 */ /* 0x000fc600078cc0ff */
[----:B------:R2:W-:Y:S01]  /*e810*/  @!P5 LDGSTS.E.BYPASS.LTC128B.128 [R9+0x34c00], desc[UR36][R2.64+0x380], P0 ;  /* 0x34c003800209dfae */ /* 0x0005e20008101d64 */
[----:B------:R-:W-:-:S03]  /*e820*/  ISETP.NE.AND P5, PT, R8, RZ, PT ;  /* 0x000000ff0800720c */ /* 0x000fc60003fa5270 */
[----:B------:R-:W3:Y:S10]  /*e830*/  SHFL.IDX PT, R4, R4, 0x3, 0x181f ;  /* 0x00781f0004047f89 */ /* 0x000ef400000e0000 */
[----:B0-----:R-:W-:-:S05]  /*e840*/  @!P5 LEA R14, P0, R22, R14, 0x1 ;  /* 0x0000000e160ed211 */ /* 0x001fca00078008ff */
[----:B-1----:R-:W-:Y:S01]  /*e850*/  @!P5 IMAD.X R7, RZ, RZ, R7, P0 ;  /* 0x000000ffff07d224 */ /* 0x002fe200000e0607 */
[----:B------:R-:W-:Y:S02]  /*e860*/  LOP3.LUT P0, RZ, R16, 0x40, RZ, 0xc0, !PT ;  /* 0x0000004010ff7812 */ /* 0x000fe4000780c0ff */
[----:B------:R-:W-:-:S11]  /*e870*/  ISETP.NE.AND P5, PT, R10, RZ, PT ;  /* 0x000000ff0a00720c */ /* 0x000fd60003fa5270 */
[----:B------:R-:W-:Y:S01]  /*e880*/  @!P0 LOP3.LUT R20, R5, 0x40, RZ, 0xc0, !PT ;  /* 0x0000004005148812 */ /* 0x000fe200078ec0ff */
[----:B--2---:R-:W-:Y:S01]  /*e890*/  @!P0 IMAD.MOV.U32 R2, RZ, RZ, R14 ;  /* 0x000000ffff028224 */ /* 0x004fe200078e000e */
[----:B------:R-:W-:Y:S01]  /*e8a0*/  @!P0 LEA R21, R24, UR42, 0x1 ;  /* 0x0000002a18158c11 */ /* 0x000fe2000f8e08ff */
[----:B------:R-:W-:Y:S01]  /*e8b0*/  @!P0 IMAD.MOV.U32 R3, RZ, RZ, R7 ;  /* 0x000000ffff038224 */ /* 0x000fe200078e0007 */
[----:B------:R-:W-:Y:S01]  /*e8c0*/  @!P0 SHF.R.U32.HI R20, RZ, 0x2, R20 ;  /* 0x00000002ff148819 */ /* 0x000fe20000011614 */
[----:B------:R0:W1:Y:S04]  /*e8d0*/  SHFL.IDX PT, R14, R0, 0x3, 0x181f ;  /* 0x00781f00000e7f89 */ /* 0x00006800000e0000 */
[----:B------:R0:W-:Y:S01]  /*e8e0*/  @!P0 LDGSTS.E.BYPASS.LTC128B.128 [R21+0x27400], desc[UR36][R2.64], !P6 ;  /* 0x2740000002158fae */ /* 0x0001e2000f101d64 */
[----:B------:R-:W-:-:S03]  /*e8f0*/  @!P0 ISETP.NE.U32.AND P6, PT, R20, RZ, PT ;  /* 0x000000ff1400820c */ /* 0x000fc60003fc5070 */
[----:B------:R0:W-:Y:S04]  /*e900*/  @!P0 LDGSTS.E.BYPASS.LTC128B.128 [R21+0x29400], desc[UR36][R2.64+0x80], !P5 ;  /* 0x2940008002158fae */ /* 0x0001e8000e901d64 */
[----:B------:R0:W-:Y:S04]  /*e910*/  @!P0 LDGSTS.E.BYPASS.LTC128B.128 [R21+0x2b400], desc[UR36][R2.64+0x100], !P4 ;  /* 0x2b40010002158fae */ /* 0x0001e8000e101d64 */
[----:B------:R0:W-:Y:S04]  /*e920*/  @!P0 LDGSTS.E.BYPASS.LTC128B.128 [R21+0x2d400], desc[UR36][R2.64+0x180], !P3 ;  /* 0x2d40018002158fae */ /* 0x0001e8000d901d64 */
[----:B------:R0:W-:Y:S04]  /*e930*/  @!P0 LDGSTS.E.BYPASS.LTC128B.128 [R21+0x2f400], desc[UR36][R2.64+0x200], !P2 ;  /* 0x2f40020002158fae */ /* 0x0001e8000d101d64 */
[----:B------:R0:W-:Y:S04]  /*e940*/  @!P0 LDGSTS.E.BYPASS.LTC128B.128 [R21+0x31400], desc[UR36][R2.64+0x280], !P1 ;  /* 0x3140028002158fae */ /* 0x0001e8000c901d64 */
[----:B------:R0:W-:Y:S01]  /*e950*/  @!P0 LDGSTS.E.BYPASS.LTC128B.128 [R21+0x33400], desc[UR36][R2.64+0x300], P6 ;  /* 0x3340030002158fae */ /* 0x0001e2000b101d64 */
[----:B------:R-:W-:-:S13]  /*e960*/  LOP3.LUT P6, RZ, R16, 0x40, RZ, 0xc0, !PT ;  /* 0x0000004010ff7812 */ /* 0x000fda00078cc0ff */
[----:B------:R-:W-:-:S04]  /*e970*/  @!P6 LOP3.LUT R9, R6, 0x80, RZ, 0xc0, !PT ;  /* 0x000000800609e812 */ /* 0x000fc800078ec0ff */
[----:B------:R-:W-:-:S04]  /*e980*/  @!P6 SHF.R.U32.HI R9, RZ, 0x3, R9 ;  /* 0x00000003ff09e819 */ /* 0x000fc80000011609 */
[----:B------:R-:W-:-:S13]  /*e990*/  @!P6 ISETP.NE.U32.AND P0, PT, R9, RZ, PT ;  /* 0x000000ff0900e20c */ /* 0x000fda0003f05070 */
[----:B-1-3--:R0:W-:Y:S02]  /*e9a0*/  @!P6 LDGSTS.E.BYPASS.LTC128B.128 [R21+0x35400], desc[UR36][R2.64+0x380], P0 ;  /* 0x354003800215efae */ /* 0x00a1e40008101d64 */
.L_x_295:
[----:B------:R-:W-:Y:S01]  /*e9b0*/  LOP3.LUT P0, RZ, R16, 0x2000, RZ, 0xc0, !PT ;  /* 0x0000200010ff7812 */ /* 0x000fe2000780c0ff */
[----:B------:R-:W-:-:S12]  /*e9c0*/  BSSY B0, `(.L_x_228) ;  /* 0x0000017000007945 */ /* 0x000fd80003800000 */
[----:B------:R-:W-:Y:S05]  /*e9d0*/  @P0 BRA `(.L_x_229) ;  /* 0x0000000000540947 */ /* 0x000fea0003800000 */
[----:B------:R-:W-:Y:S02]  /*e9e0*/  LOP3.LUT R5, R5, 0x40, RZ, 0xc0, !PT ;  /* 0x0000004005057812 */ /* 0x000fe400078ec0ff */
[----:B------:R-:W-:Y:S02]  /*e9f0*/  LOP3.LUT P6, RZ, R16, 0x800, RZ, 0xc0, !PT ;  /* 0x0000080010ff7812 */ /* 0x000fe400078cc0ff */
[----:B0-----:R-:W-:Y:S02]  /*ea00*/  LEA R2, P0, R22, R14, 0x1 ;  /* 0x0000000e16027211 */ /* 0x001fe400078008ff */
[----:B------:R-:W-:Y:S02]  /*ea10*/  SHF.R.U32.HI R5, RZ, 0x2, R5 ;  /* 0x00000002ff057819 */ /* 0x000fe40000011605 */
[----:B------:R-:W-:Y:S01]  /*ea20*/  LEA R7, R24, UR42, 0x1 ;  /* 0x0000002a18077c11 */ /* 0x000fe2000f8e08ff */
[----:B------:R-:W-:Y:S01]  /*ea30*/  IMAD.X R3, RZ, RZ, R4, P0 ;  /* 0x000000ffff037224 */ /* 0x000fe200000e0604 */
[----:B------:R-:W-:-:S02]  /*ea40*/  ISETP.NE.U32.AND P0, PT, R5, RZ, PT ;  /* 0x000000ff0500720c */ /* 0x000fc40003f05070 */
[----:B------:R-:W-:-:S03]  /*ea50*/  LOP3.LUT R6, R6, 0x80, RZ, 0xc0, !PT ;  /* 0x0000008006067812 */ /* 0x000fc600078ec0ff */
[----:B------:R-:W-:Y:S01]  /*ea60*/  @!PT LDS RZ, [RZ] ;  /* 0x00000000fffff984 */ /* 0x000fe20000000800 */
[----:B------:R-:W-:Y:S01]  /*ea70*/  @!PT LDS RZ, [RZ] ;  /* 0x00000000fffff984 */ /* 0x000fe20000000800 */
[----:B------:R-:W-:Y:S01]  /*ea80*/  @!PT LDS RZ, [RZ] ;  /* 0x00000000fffff984 */ /* 0x000fe20000000800 */
[----:B------:R1:W-:Y:S01]  /*ea90*/  LDGSTS.E.BYPASS.LTC128B.128 [R7+0x27c00], desc[UR36][R2.64], !P6 ;  /* 0x27c0000002077fae */ /* 0x0003e2000f101d64 */
[----:B------:R-:W-:-:S03]  /*eaa0*/  SHF.R.U32.HI R6, RZ, 0x3, R6 ;  /* 0x00000003ff067819 */ /* 0x000fc60000011606 */
[----:B------:R1:W-:Y:S04]  /*eab0*/  LDGSTS.E.BYPASS.LTC128B.128 [R7+0x29c00], desc[UR36][R2.64+0x80], !P5 ;  /* 0x29c0008002077fae */ /* 0x0003e8000e901d64 */
[----:B------:R1:W-:Y:S04]  /*eac0*/  LDGSTS.E.BYPASS.LTC128B.128 [R7+0x2bc00], desc[UR36][R2.64+0x100], !P4 ;  /* 0x2bc0010002077fae */ /* 0x0003e8000e101d64 */
[----:B------:R1:W-:Y:S04]  /*ead0*/  LDGSTS.E.BYPASS.LTC128B.128 [R7+0x2dc00], desc[UR36][R2.64+0x180], !P3 ;  /* 0x2dc0018002077fae */ /* 0x0003e8000d901d64 */
[----:B------:R1:W-:Y:S04]  /*eae0*/  LDGSTS.E.BYPASS.LTC128B.128 [R7+0x2fc00], desc[UR36][R2.64+0x200], !P2 ;  /* 0x2fc0020002077fae */ /* 0x0003e8000d101d64 */
[----:B------:R1:W-:Y:S04]  /*eaf0*/  LDGSTS.E.BYPASS.LTC128B.128 [R7+0x31c00], desc[UR36][R2.64+0x280], !P1 ;  /* 0x31c0028002077fae */ /* 0x0003e8000c901d64 */
[----:B------:R1:W-:Y:S01]  /*eb00*/  LDGSTS.E.BYPASS.LTC128B.128 [R7+0x33c00], desc[UR36][R2.64+0x300], P0 ;  /* 0x33c0030002077fae */ /* 0x0003e20008101d64 */
[----:B------:R-:W-:-:S13]  /*eb10*/  ISETP.NE.U32.AND P0, PT, R6, RZ, PT ;  /* 0x000000ff0600720c */ /* 0x000fda0003f05070 */
[----:B------:R1:W-:Y:S02]  /*eb20*/  LDGSTS.E.BYPASS.LTC128B.128 [R7+0x35c00], desc[UR36][R2.64+0x380], P0 ;  /* 0x35c0038002077fae */ /* 0x0003e40008101d64 */
.L_x_229:
[----:B------:R-:W-:Y:S05]  /*eb30*/  BSYNC B0 ;  /* 0x0000000000007941 */ /* 0x000fea0003800000 */
.L_x_228:
[----:B------:R-:W-:Y:S01]  /*eb40*/  NOP ;  /* 0x0000000000007918 */ /* 0x000fe20000000000 */
[----:B------:R-:W-:Y:S01]  /*eb50*/  SYNCS.ARRIVE.TRANS64.RED.A0T1 RZ, [UR42+0x38810], RZ ;  /* 0x038810ffffff79a7 */ /* 0x000fe2000820042a */
[----:B0-----:R-:W-:Y:S01]  /*eb60*/  MOV R0, 0x1 ;  /* 0x0000000100007802 */ /* 0x001fe20000000f00 */
[----:B------:R-:W-:Y:S03]  /*eb70*/  ARRIVES.LDGSTSBAR.64.TRANSCNT [UR42+0x38810] ;  /* 0x03881000ff0079b0 */ /* 0x000fe60008000aaa */
[----:B------:R-:W-:Y:S01]  /*eb80*/  SHF.L.U32 R0, R0, 0x1f, RZ ;  /* 0x0000001f00007819 */ /* 0x000fe200000006ff */
[----:B------:R-:W-:Y:S01]  /*eb90*/  NOP ;  /* 0x0000000000007918 */ /* 0x000fe20000000000 */
[----:B------:R-:W-:Y:S02]  /*eba0*/  SYNCS.ARRIVE.TRANS64.A1T0 RZ, [UR42+0x38810], RZ ;  /* 0x038810ffffff79a7 */ /* 0x000fe4000810002a */
[----:B------:R-:W0:Y:S02]  /*ebb0*/  SYNCS.PHASECHK.TRANS64.TRYWAIT P0, [UR42+0x38820], R0 ;  /* 0x03882000ff0075a7 */ /* 0x000e24000800016a */
[----:B0-----:R-:W-:Y:S05]  /*ebc0*/  @!P0 BRA `(.L_x_230) ;  /* 0x0000003000608947 */ /* 0x001fea0003800000 */
.L_x_296:
[----:B------:R-:W-:-:S13]  /*ebd0*/  LOP3.LUT P0, RZ, R16, 0x400, RZ, 0xc0, !PT ;  /* 0x0000040010ff7812 */ /* 0x000fda000780c0ff */
[----:B------:R-:W-:Y:S05]  /*ebe0*/  @!P0 BRA `(.L_x_231) ;  /* 0x0000000000048947 */ /* 0x000fea0003800000 */
[----:B------:R-:W-:Y:S01]  /*ebf0*/  BPT.TRAP 0x1 ;  /* 0x000000040000795c */ /* 0x000fe20000300000 */
.L_x_231:
[----:B------:R-:W2:Y:S02]  /*ec00*/  SYNCS.PHASECHK.TRANS64.TRYWAIT P0, [UR42+0x38860], R0 ;  /* 0x03886000ff0075a7 */ /* 0x000ea4000800016a */
[----:B--2---:R-:W-:Y:S05]  /*ec10*/  @!P0 BRA `(.L_x_232) ;  /* 0x0000003000648947 */ /* 0x004fea0003800000 */
.L_x_297:
[----:B------:R-:W-:Y:S01]  /*ec20*/  ULDC.64 UR4, c[0x0][0x328] ;  /* 0x0000ca0000047ab9 */ /* 0x000fe20000000a00 */
[----:B------:R-:W-:Y:S01]  /*ec30*/  ULDC.64 UR6, c[0x0][0x338] ;  /* 0x0000ce0000067ab9 */ /* 0x000fe20000000a00 */
[----:B------:R-:W-:Y:S02]  /*ec40*/  IMAD R30, R30, UR4, RZ ;  /* 0x000000041e1e7c24 */ /* 0x000fe4000f8e02ff */
[----:B01----:R-:W-:Y:S01]  /*ec50*/  IMAD.WIDE.U32 R2, R19, UR4, RZ ;  /* 0x0000000413027c25 */ /* 0x003fe2000f8e00ff */
        /* <DEDUP_REMOVED lines=8> */
[----:B------:R-:W-:-:S02]  /*ece0*/  IMAD.IADD R3, R3, 0x1, R5 ;  /* 0x0000000103037824 */ /* 0x000fc400078e0205 */
[----:B------:R-:W-:Y:S01]  /*ecf0*/  IMAD.U32 R5, RZ, RZ, UR6 ;  /* 0x00000006ff057e24 */ /* 0x000fe2000f8e00ff */
        /* <DEDUP_REMOVED lines=49> */
[----:B------:R-:W1:Y:S02]  /*f010*/  SHFL.IDX PT, R14, R6, 0x2, 0x181f ;  /* 0x00581f00060e7f89 */ /* 0x000e6400000e0000 */
[----:B------:R-:W-:Y:S01]  /*f020*/  IMAD.X R5, RZ, RZ, R5, P6 ;  /* 0x000000ffff057224 */ /* 0x000fe200030e0605 */
        /* <DEDUP_REMOVED lines=40> */
.L_x_307:
        /* <DEDUP_REMOVED lines=27> */
[----:B------:R-:W-:-:S13]  /*f460*/  LOP3.LUT P6, RZ, R16, 0x400, RZ, 0xc0, !PT ;  /* 0x0000040010ff7812 */ /* 0x000fda00078cc0ff */
[----:B0-----:R-:W-:Y:S05]  /*f470*/  @!P6 BRA `(.L_x_234) ;  /* 0x000000000004e947 */ /* 0x001fea0003800000 */
[----:B------:R-:W-:Y:S01]  /*f480*/  BPT.TRAP 0x1 ;  /* 0x000000040000795c */ /* 0x000fe20000300000 */
.L_x_234:
[----:B------:R-:W-:Y:S01]  /*f490*/  VIADD R28, R28, 0xfffffffe ;  /* 0xfffffffe1c1c7836 */ /* 0x000fe20000000000 */
[----:B------:R-:W-:Y:S01]  /*f4a0*/  SYNCS.ARRIVE.TRANS64.A1T0 RZ, [UR42+0x38850], RZ ;  /* 0x038850ffffff79a7 */ /* 0x000fe2000810002a */
[----:B------:R-:W-:Y:S01]  /*f4b0*/  BSSY B0, `(.L_x_214) ;  /* 0x00000f7000007945 */ /* 0x000fe20003800000 */
[----:B------:R-:W-:Y:S02]  /*f4c0*/  IMAD.MOV.U32 R21, RZ, RZ, 0x1 ;  /* 0x00000001ff157424 */ /* 0x000fe400078e00ff */
[----:B------:R-:W-:Y:S01]  /*f4d0*/  ISETP.GE.AND P0, PT, R28, UR45, PT ;  /* 0x0000002d1c007c0c */ /* 0x000fe2000bf06270 */
[----:B------:R-:W-:-:S12]  /*f4e0*/  IMAD.MOV.U32 R8, RZ, RZ, 0x1 ;  /* 0x00000001ff087424 */ /* 0x000fd800078e00ff */
[----:B------:R-:W-:Y:S05]  /*f4f0*/  @!P0 BRA `(.L_x_235) ;  /* 0x0000000c00c88947 */ /* 0x000fea0003800000 */
[----:B------:R-:W0:Y:S01]  /*f500*/  S2R R5, SR_TID.X ;  /* 0x0000000000057919 */ /* 0x000e220000002100 */
[----:B------:R-:W-:Y:S01]  /*f510*/  UIADD3 UR4, UR44, 0x1, URZ ;  /* 0x000000012c047890 */ /* 0x000fe2000fffe03f */
[----:B------:R-:W-:Y:S01]  /*f520*/  LOP3.LUT R3, RZ, UR40, RZ, 0x33, !PT ;  /* 0x00000028ff037c12 */ /* 0x000fe2000f8e33ff */
[----:B------:R-:W-:Y:S01]  /*f530*/  IMAD.MOV.U32 R8, RZ, RZ, 0x1 ;  /* 0x00000001ff087424 */ /* 0x000fe200078e00ff */
[----:B------:R-:W1:Y:S01]  /*f540*/  S2R R6, SR_TID.X ;  /* 0x0000000000067919 */ /* 0x000e620000002100 */
[----:B------:R-:W-:Y:S01]  /*f550*/  UIMAD UR4, UR4, UR38, URZ ;  /* 0x00000026040472a4 */ /* 0x000fe2000f8e023f */
[----:B------:R-:W-:Y:S02]  /*f560*/  LOP3.LUT R30, R33, 0x40, RZ, 0xc0, !PT ;  /* 0x00000040211e7812 */ /* 0x000fe400078ec0ff */
[----:B------:R-:W-:Y:S02]  /*f570*/  LOP3.LUT R28, R17, 0x80, RZ, 0xc0, !PT ;  /* 0x00000080111c7812 */ /* 0x000fe400078ec0ff */
[----:B------:R-:W-:-:S02]  /*f580*/  MOV R21, 0x1 ;  /* 0x0000000100157802 */ /* 0x000fc40000000f00 */
[----:B------:R-:W-:Y:S02]  /*f590*/  LOP3.LUT R2, RZ, UR4, RZ, 0x33, !PT ;  /* 0x00000004ff027c12 */ /* 0x000fe4000f8e33ff */
[----:B------:R-:W-:Y:S02]  /*f5a0*/  SHF.R.U32.HI R30, RZ, 0x2, R30 ;  /* 0x00000002ff1e7819 */ /* 0x000fe4000001161e */
[----:B------:R-:W-:Y:S02]  /*f5b0*/  VIMNMX R2, R2, R3, !PT ;  /* 0x0000000302027248 */ /* 0x000fe40007fe0100 */
[----:B------:R-:W-:Y:S02]  /*f5c0*/  SHF.R.U32.HI R28, RZ, 0x3, R28 ;  /* 0x00000003ff1c7819 */ /* 0x000fe4000001161c */
[----:B------:R-:W-:Y:S01]  /*f5d0*/  IADD3 R22, -R2, -0x2, RZ ;  /* 0xfffffffe02167810 */ /* 0x000fe20007ffe1ff */
[----:B0-----:R-:W-:Y:S01]  /*f5e0*/  IMAD.SHL.U32 R5, R5, 0x10, RZ ;  /* 0x0000001005057824 */ /* 0x001fe200078e00ff */
[----:B-1----:R-:W-:-:S04]  /*f5f0*/  LOP3.LUT R6, R6, 0x7f, RZ, 0xc0, !PT ;  /* 0x0000007f06067812 */ /* 0x002fc800078ec0ff */
[----:B------:R-:W-:Y:S02]  /*f600*/  LOP3.LUT R5, R5, 0x70, RZ, 0xc0, !PT ;  /* 0x0000007005057812 */ /* 0x000fe400078ec0ff */
[----:B------:R-:W-:-:S04]  /*f610*/  SHF.R.U32.HI R6, RZ, 0x3, R6 ;  /* 0x00000003ff067819 */ /* 0x000fc80000011606 */
[----:B------:R-:W-:-:S05]  /*f620*/  IADD3 R29, R5, R29, R6 ;  /* 0x0000001d051d7210 */ /* 0x000fca0007ffe006 */
[----:B------:R-:W-:-:S04]  /*f630*/  VIADD R29, R29, 0xffffff40 ;  /* 0xffffff401d1d7836 */ /* 0x000fc80000000000 */
[----:B------:R-:W-:-:S07]  /*f640*/  IMAD R9, R2, -0x40, R29 ;  /* 0xffffffc002097824 */ /* 0x000fce00078e021d */
.L_x_250:
        /* <DEDUP_REMOVED lines=12> */
[--C-:B------:R-:W-:Y:S01]  /*f710*/  SHF.R.S32.HI R3, RZ, 0x1f, R7.reuse ;  /* 0x0000001fff037819 */ /* 0x100fe20000011407 */
[----:B------:R-:W-:Y:S02]  /*f720*/  IMAD R4, R32, UR4, RZ ;  /* 0x0000000420047c24 */ /* 0x000fe4000f8e02ff */
[----:B------:R-:W-:Y:S02]  /*f730*/  IMAD.MOV.U32 R2, RZ, RZ, R7 ;  /* 0x000000ffff027224 */ /* 0x000fe400078e0007 */
[C---:B------:R-:W-:Y:S02]  /*f740*/  IMAD R5, R25.reuse, UR5, R4 ;  /* 0x0000000519057c24 */ /* 0x040fe4000f8e0204 */
[----:B------:R-:W-:Y:S01]  /*f750*/  IMAD.WIDE.U32 R2, R25, UR4, R2 ;  /* 0x0000000419027c25 */ /* 0x000fe2000f8e0002 */
[----:B------:R-:W-:-:S03]  /*f760*/  ULDC.64 UR4, c[0x0][0x418] ;  /* 0x0001060000047ab9 */ /* 0x000fc60000000a00 */
[----:B------:R-:W-:Y:S01]  /*f770*/  IMAD.IADD R3, R5, 0x1, R3 ;  /* 0x0000000105037824 */ /* 0x000fe200078e0203 */
[----:B------:R-:W-:-:S04]  /*f780*/  LEA R4, P0, R2, UR4, 0x2 ;  /* 0x0000000402047c11 */ /* 0x000fc8000f8010ff */
[----:B------:R-:W-:-:S05]  /*f790*/  LEA.HI.X R5, R2, UR5, R3, 0x2, P0 ;  /* 0x0000000502057c11 */ /* 0x000fca00080f1403 */
[----:B------:R0:W5:Y:S04]  /*f7a0*/  LDG.E R6, desc[UR36][R4.64] ;  /* 0x0000002404067981 */ /* 0x000168000c1e1900 */
.L_x_237:
[----:B------:R-:W-:Y:S05]  /*f7b0*/  BSYNC B1 ;  /* 0x0000000000017941 */ /* 0x000fea0003800000 */
.L_x_236:
[----:B------:R-:W-:-:S13]  /*f7c0*/  LOP3.LUT P0, RZ, R16, 0x400, RZ, 0xc0, !PT ;  /* 0x0000040010ff7812 */ /* 0x000fda000780c0ff */
[----:B------:R-:W-:Y:S05]  /*f7d0*/  @!P0 BRA `(.L_x_238) ;  /* 0x0000000000048947 */ /* 0x000fea0003800000 */
[----:B------:R-:W-:Y:S01]  /*f7e0*/  BPT.TRAP 0x1 ;  /* 0x000000040000795c */ /* 0x000fe20000300000 */
.L_x_238:
[----:B------:R-:W-:Y:S01]  /*f7f0*/  LEA R10, R8, UR42, 0x3 ;  /* 0x0000002a080a7c11 */ /* 0x000fe2000f8e18ff */
[----:B------:R-:W-:Y:S01]  /*f800*/  BSSY B1, `(.L_x_239) ;  /* 0x0000004000017945 */ /* 0x000fe20003800000 */
[----:B------:R-:W-:-:S04]  /*f810*/  SHF.L.U32 R20, R21, 0x1f, RZ ;  /* 0x0000001f15147819 */ /* 0x000fc800000006ff */
[----:B------:R-:W1:Y:S02]  /*f820*/  SYNCS.PHASECHK.TRANS64.TRYWAIT P0, [R10+URZ+0x38840], R20 ;  /* 0x038840140a0075a7 */ /* 0x000e64000800017f */
[----:B-1----:R-:W-:Y:S05]  /*f830*/  @!P0 BRA `(.L_x_240) ;  /* 0x0000002c00848947 */ /* 0x002fea0003800000 */
.L_x_308:
[----:B------:R-:W-:Y:S05]  /*f840*/  BSYNC B1 ;  /* 0x0000000000017941 */ /* 0x000fea0003800000 */
.L_x_239:
        /* <DEDUP_REMOVED lines=24> */
[----:B------:R-:W-:-:S03]  /*f9d0*/  LEA R26, P0, R2, UR6, 0x1 ;  /* 0x00000006021a7c11 */ /* 0x000fc6000f8008ff */
[----:B------:R-:W-:Y:S01]  /*f9e0*/  VIADD R29, R3, UR4 ;  /* 0x00000004031d7c36 */ /* 0x000fe20008000000 */
[----:B------:R-:W-:-:S04]  /*f9f0*/  UMOV UR4, 0xffffffff ;  /* 0xffffffff00047882 */ /* 0x000fc80000000000 */
[----:B------:R-:W-:Y:S01]  /*fa00*/  LEA.HI.X R29, R2, UR7, R29, 0x1, P0 ;  /* 0x00000007021d7c11 */ /* 0x000fe200080f0c1d */
[----:B------:R-:W-:Y:S06]  /*fa10*/  BRA.DIV UR4, `(.L_x_241) ;  /* 0x0000002e04207947 */ /* 0x000fec000b800000 */
[----:B------:R-:W0:Y:S01]  /*fa20*/  SHFL.IDX PT, R14, R26, RZ, 0x181f ;  /* 0x00181fff1a0e7589 */ /* 0x000e2200000e0000 */
[----:B------:R-:W-:-:S03]  /*fa30*/  LEA R27, R17, UR42, 0x1 ;  /* 0x0000002a111b7c11 */ /* 0x000fc6000f8e08ff */
[----:B------:R-:W2:Y:S04]  /*fa40*/  SHFL.IDX PT, R3, R29, RZ, 0x181f ;  /* 0x00181fff1d037589 */ /* 0x000ea800000e0000 */
[----:B------:R-:W-:Y:S01]  /*fa50*/  SHFL.IDX PT, R33, R29, 0x3, 0x181f ;  /* 0x00781f001d217f89 */ /* 0x000fe200000e0000 */
[----:B0-----:R-:W-:-:S03]  /*fa60*/  IADD3 R12, P0, R14, R0, RZ ;  /* 0x000000000e0c7210 */ /* 0x001fc60007f1e0ff */
[----:B------:R-:W0:Y:S02]  /*fa70*/  SHFL.IDX PT, R14, R26, 0x1, 0x181f ;  /* 0x00381f001a0e7f89 */ /* 0x000e2400000e0000 */
[----:B--2---:R-:W-:Y:S02]  /*fa80*/  IMAD.X R13, RZ, RZ, R3, P0 ;  /* 0x000000ffff0d7224 */ /* 0x004fe400000e0603 */
        /* <DEDUP_REMOVED lines=11> */
.L_x_318:
[----:B0--3--:R-:W-:-:S05]  /*fb40*/  IADD3 R2, P0, R14, R0, RZ ;  /* 0x000000000e027210 */ /* 0x009fca0007f1e0ff */
[----:B------:R-:W-:Y:S01]  /*fb50*/  IMAD.X R3, RZ, RZ, R33, P0 ;  /* 0x000000ffff037224 */ /* 0x000fe200000e0621 */
[----:B------:R-:W-:-:S04]  /*fb60*/  PLOP3.LUT P0, PT, PT, PT, PT, 0x80, 0x0 ;  /* 0x000000000000781c */ /* 0x000fc80003f0f070 */
[----:B------:R-:W-:Y:S01]  /*fb70*/  @!PT LDS RZ, [RZ] ;  /* 0x00000000fffff984 */ /* 0x000fe20000000800 */
[----:B------:R-:W-:Y:S01]  /*fb80*/  @!PT LDS RZ, [RZ] ;  /* 0x00000000fffff984 */ /* 0x000fe20000000800 */
[----:B------:R-:W-:Y:S01]  /*fb90*/  @!PT LDS RZ, [RZ] ;  /* 0x00000000fffff984 */ /* 0x000fe20000000800 */
[----:B------:R0:W-:Y:S01]  /*fba0*/  LDGSTS.E.BYPASS.LTC128B.128 [R27+0x23c00], desc[UR36][R2.64], !P1 ;  /* 0x23c00000021b7fae */ /* 0x0001e2000c901d64 */
[----:B------:R-:W-:-:S08]  /*fbb0*/  NOP ;  /* 0x0000000000007918 */ /* 0x000fd00000000000 */
.L_x_242:
[----:B------:R-:W-:Y:S02]  /*fbc0*/  PLOP3.LUT P1, PT, P1, P0, PT, 0xa2, 0x0 ;  /* 0x000000000000781c */ /* 0x000fe40000f21472 */
[----:B------:R-:W-:-:S08]  /*fbd0*/  @P0 R2UR P1, UR4, R10 ;  /* 0x000000000a0402ca */ /* 0x000fd00000020000 */
[----:B------:R-:W-:-:S05]  /*fbe0*/  @P0 PLOP3.LUT P0, PT, P1, PT, PT, 0x80, 0x0 ;  /* 0x000000000000081c */ /* 0x000fca0000f0f070 */
[----:B------:R-:W-:Y:S01]  /*fbf0*/  @!P1 SYNCS.ARRIVE.TRANS64.RED.A0T1 RZ, [UR4+0x38830], RZ ;  /* 0x038830ffffff99a7 */ /* 0x000fe20008200404 */
[----:B------:R-:W-:Y:S07]  /*fc00*/  @!P1 ARRIVES.LDGSTSBAR.64.TRANSCNT [UR4+0x38830] ;  /* 0x03883000ff0099b0 */ /* 0x000fee0008000a84 */
[----:B------:R-:W-:Y:S05]  /*fc10*/  @P0 BRA.U.ANY `(.L_x_242) ;  /* 0xfffffffd00e80947 */ /* 0x000fea000393ffff */
[----:B------:R-:W-:Y:S01]  /*fc20*/  NOP ;  /* 0x0000000000007918 */ /* 0x000fe20000000000 */
[----:B------:R-:W-:-:S13]  /*fc30*/  LOP3.LUT P2, RZ, R16, 0x400, RZ, 0xc0, !PT ;  /* 0x0000040010ff7812 */ /* 0x000fda000784c0ff */
[----:B------:R-:W-:Y:S05]  /*fc40*/  @!P2 BRA `(.L_x_243) ;  /* 0x000000000004a947 */ /* 0x000fea0003800000 */
[----:B------:R-:W-:Y:S01]  /*fc50*/  BPT.TRAP 0x1 ;  /* 0x000000040000795c */ /* 0x000fe20000300000 */
.L_x_243:
[----:B------:R2:W-:Y:S01]  /*fc60*/  SYNCS.ARRIVE.TRANS64.A1T0 RZ, [R10+URZ+0x38830], RZ ;  /* 0x038830ff0aff79a7 */ /* 0x0005e2000810003f */
[----:B------:R-:W-:Y:S05]  /*fc70*/  @!P2 BRA `(.L_x_244) ;  /* 0x000000000004a947 */ /* 0x000fea0003800000 */
[----:B------:R-:W-:Y:S01]  /*fc80*/  BPT.TRAP 0x1 ;  /* 0x000000040000795c */ /* 0x000fe20000300000 */
.L_x_244:
[----:B------:R-:W3:Y:S01]  /*fc90*/  SYNCS.PHASECHK.TRANS64.TRYWAIT P0, [R10+URZ+0x38860], R20 ;  /* 0x038860140a0075a7 */ /* 0x000ee2000800017f */
[----:B------:R-:W-:Y:S04]  /*fca0*/  BSSY B1, `(.L_x_245) ;  /* 0x0000002000017945 */ /* 0x000fe80003800000 */
[----:B---3--:R-:W-:Y:S05]  /*fcb0*/  @!P0 BRA `(.L_x_246) ;  /* 0x0000002c00848947 */ /* 0x008fea0003800000 */
.L_x_319:
[----:B------:R-:W-:Y:S05]  /*fcc0*/  BSYNC B1 ;  /* 0x0000000000017941 */ /* 0x000fea0003800000 */
.L_x_245:
        /* <DEDUP_REMOVED lines=14> */
[----:B------:R-:W-:-:S03]  /*fdb0*/  ULDC.64 UR6, c[0x0][0x330] ;  /* 0x0000cc0000067ab9 */ /* 0x000fc60000000a00 */
[----:B------:R-:W-:Y:S01]  /*fdc0*/  UIMAD UR4, UR4, UR6, URZ ;  /* 0x00000006040472a4 */ /* 0x000fe2000f8e023f */
[----:B------:R-:W-:Y:S02]  /*fdd0*/  IMAD.IADD R3, R3, 0x1, R7 ;  /* 0x0000000103037824 */ /* 0x000fe400078e0207 */
[----:B------:R-:W-:Y:S01]  /*fde0*/  IMAD.U32 R5, RZ, RZ, UR6 ;  /* 0x00000006ff057e24 */ /* 0x000fe2000f8e00ff */
[----:B------:R-:W-:-:S03]  /*fdf0*/  UIMAD UR4, UR39, UR7, UR4 ;  /* 0x00000007270472a4 */ /* 0x000fc6000f8e0204 */
[----:B------:R-:W-:Y:S01]  /*fe00*/  IMAD.WIDE.U32 R2, R5, UR39, R2 ;  /* 0x0000002705027c25 */ /* 0x000fe2000f8e0002 */
[----:B------:R-:W-:-:S04]  /*fe10*/  ULDC.64 UR6, c[0x0][0x318] ;  /* 0x0000c60000067ab9 */ /* 0x000fc80000000a00 */
[----:B------:R-:W-:Y:S01]  /*fe20*/  IADD3 R19, R3, UR4, RZ ;  /* 0x0000000403137c10 */ /* 0x000fe2000fffe0ff */
[----:B------:R-:W-:Y:S01]  /*fe30*/  UMOV UR4, 0xffffffff ;  /* 0xffffffff00047882 */ /* 0x000fe20000000000 */
[----:B------:R-:W-:-:S04]  /*fe40*/  LEA R18, P0, R2, UR6, 0x1 ;  /* 0x0000000602127c11 */ /* 0x000fc8000f8008ff */
        /* <DEDUP_REMOVED lines=22> */
[----:B------:R-:W-:Y:S04]  /*ffb0*/  LDGSTS.E.BYPASS.LTC128B.128 [R17+0x8400], desc[UR36][R6.64+0x200], !P4 ;  /* 0x0840020006117fae */ /* 0x000fe8000e101d64 */
[----:B------:R-:W0:Y:S01]  /*ffc0*/  SHFL.IDX PT, R14, R18, 0x2, 0x181f ;  /* 0x00581f00120e7f89 */ /* 0x000e2200000e0000 */
[----:B------:R-:W-:-:S03]  /*ffd0*/  IMAD.X R5, RZ, RZ, R5, P0 ;  /* 0x000000ffff057224 */ /* 0x000fc600000e0605 */
        /* <DEDUP_REMOVED lines=28> */
.L_x_329:
[----:B------:R-:W-:Y:S02]  /*101a0*/  P2R R5, PR, RZ, 0x2 ;  /* 0x00000002ff057803 */ /* 0x000fe40000000000 */
[----:B------:R-:W-:Y:S02]  /*101b0*/  LOP3.LUT P1, RZ, R16, 0x200, RZ, 0xc0, !PT ;  /* 0x0000020010ff7812 */ /* 0x000fe4000782c0ff */
[----:B0-----:R-:W-:Y:S02]  /*101c0*/  IADD3 R2, P2, R14, R0, RZ ;  /* 0x000000000e027210 */ /* 0x001fe40007f5e0ff */
[----:B------:R-:W-:-:S03]  /*101d0*/  LOP3.LUT P6, RZ, R16, 0x10, RZ, 0xc0, !PT ;  /* 0x0000001010ff7812 */ /* 0x000fc600078cc0ff */
[----:B------:R-:W-:Y:S01]  /*101e0*/  IMAD.X R3, RZ, RZ, R19, P2 ;  /* 0x000000ffff037224 */ /* 0x000fe200010e0613 */
        /* <DEDUP_REMOVED lines=15> */
.L_x_248:
        /* <DEDUP_REMOVED lines=10> */
.L_x_249:
[----:B------:R-:W-:Y:S01]  /*10380*/  VIADD R8, R8, 0x1 ;  /* 0x0000000108087836 */ /* 0x000fe20000000000 */
[----:B------:R1:W-:Y:S01]  /*10390*/  SYNCS.ARRIVE.TRANS64.A1T0 RZ, [R10+URZ+0x38850], RZ ;  /* 0x038850ff0aff79a7 */ /* 0x0003e2000810003f */
[----:B------:R-:W-:Y:S02]  /*103a0*/  VIADD R22, R22, 0xffffffff ;  /* 0xffffffff16167836 */ /* 0x000fe40000000000 */
[----:B------:R-:W-:Y:S01]  /*103b0*/  VIADD R9, R9, 0xffffffc0 ;  /* 0xffffffc009097836 */ /* 0x000fe20000000000 */
[----:B------:R-:W-:-:S04]  /*103c0*/  ISETP.NE.AND P0, PT, R8, 0x2, PT ;  /* 0x000000020800780c */ /* 0x000fc80003f05270 */
[----:B------:R-:W-:Y:S02]  /*103d0*/  SEL R8, R8, RZ, P0 ;  /* 0x000000ff08087207 */ /* 0x000fe40000000000 */
[----:B0-----:R-:W-:Y:S02]  /*103e0*/  SEL R2, RZ, 0x1, P0 ;  /* 0x00000001ff027807 */ /* 0x001fe40000000000 */
[----:B------:R-:W-:Y:S02]  /*103f0*/  ISETP.GT.AND P0, PT, R22, UR45, PT ;  /* 0x0000002d16007c0c */ /* 0x000fe4000bf04270 */
[----:B------:R-:W-:-:S11]  /*10400*/  LOP3.LUT R21, R21, R2, RZ, 0x3c, !PT ;  /* 0x0000000215157212 */ /* 0x000fd600078e3cff */
[----:B-1----:R-:W-:Y:S05]  /*10410*/  @P0 BRA `(.L_x_250) ;  /* 0xfffffff0008c0947 */ /* 0x002fea000383ffff */
.L_x_235:
[----:B------:R-:W-:Y:S05]  /*10420*/  BSYNC B0 ;  /* 0x0000000000007941 */ /* 0x000fea0003800000 */
.L_x_214:
[----:B------:R-:W0:Y:S01]  /*10430*/  S2R R3, SR_CgaCtaId ;  /* 0x0000000000037919 */ /* 0x000e220000008800 */
[----:B------:R-:W-:Y:S01]  /*10440*/  MOV R0, 0x400 ;  /* 0x0000040000007802 */ /* 0x000fe20000000f00 */
[----:B------:R-:W-:Y:S01]  /*10450*/  BSSY B0, `(.L_x_251) ;  /* 0x0000005000007945 */ /* 0x000fe20003800000 */
[----:B------:R-:W-:Y:S02]  /*10460*/  SHF.L.U32 R4, R4, 0x1f, RZ ;  /* 0x0000001f04047819 */ /* 0x000fe400000006ff */
[----:B0-----:R-:W-:-:S04]  /*10470*/  LEA R5, R3, R0, 0x18 ;  /* 0x0000000003057211 */ /* 0x001fc800078ec0ff */
[----:B------:R-:W0:Y:S02]  /*10480*/  SYNCS.PHASECHK.TRANS64.TRYWAIT P0, [R5+URZ+0x38820], R4 ;  /* 0x03882004050075a7 */ /* 0x000e24000800017f */
[----:B0-----:R-:W-:Y:S05]  /*10490*/  @!P0 BRA `(.L_x_252) ;  /* 0x0000002c00648947 */ /* 0x001fea0003800000 */
.L_x_330:
[----:B------:R-:W-:Y:S05]  /*104a0*/  BSYNC B0 ;  /* 0x0000000000007941 */ /* 0x000fea0003800000 */
.L_x_251:
[----:B------:R-:W-:-:S03]  /*104b0*/  UMOV UR4, 0xffffffff ;  /* 0xffffffff00047882 */ /* 0x000fc60000000000 */
[----:B------:R-:W-:Y:S05]  /*104c0*/  BRA.DIV UR4, `(.L_x_253) ;  /* 0x0000002e046c7947 */ /* 0x000fea000b800000 */
[----:B------:R-:W1:Y:S02]  /*104d0*/  S2R R0, SR_TID.X ;  /* 0x0000000000007919 */ /* 0x000e640000002100 */
[----:B-1----:R-:W-:-:S04]  /*104e0*/  SHF.R.U32.HI R0, RZ, 0x5, R0 ;  /* 0x00000005ff007819 */ /* 0x002fc80000011600 */
[----:B------:R-:W-:-:S05]  /*104f0*/  LOP3.LUT R0, R0, 0x3, RZ, 0xc0, !PT ;  /* 0x0000000300007812 */ /* 0x000fca00078ec0ff */
[----:B------:R1:W3:Y:S02]  /*10500*/  SHFL.IDX PT, R14, R0, RZ, 0x1f ;  /* 0x00001fff000e7589 */ /* 0x0002e400000e0000 */
.L_x_333:
[----:B---3--:R-:W-:-:S13]  /*10510*/  ISETP.NE.AND P0, PT, R14, RZ, PT ;  /* 0x000000ff0e00720c */ /* 0x008fda0003f05270 */
[----:B------:R-:W-:Y:S05]  /*10520*/  @P0 BRA `(.L_x_174) ;  /* 0x0000000000900947 */ /* 0x000fea0003800000 */
[----:B------:R-:W-:-:S03]  /*10530*/  UMOV UR4, 0xffffffff ;  /* 0xffffffff00047882 */ /* 0x000fc60000000000 */
[----:B------:R-:W-:Y:S05]  /*10540*/  BRA.DIV UR4, `(.L_x_254) ;  /* 0x0000002e04807947 */ /* 0x000fea000b800000 */
[----:B------:R-:W-:-:S13]  /*10550*/  ELECT P6, URZ, PT ;  /* 0x00000000003f782f */ /* 0x000fda00038c0000 */
.L_x_336:
[----:B------:R-:W-:Y:S05]  /*10560*/  @!P6 BRA `(.L_x_174) ;  /* 0x000000000080e947 */ /* 0x000fea0003800000 */
[----:B-1----:R-:W3:Y:S02]  /*10570*/  LDL R0, [R1] ;  /* 0x0000000001007983 */ /* 0x002ee40000100800 */
[----:B---3--:R-:W-:-:S13]  /*10580*/  R2UR UR4, R0 ;  /* 0x00000000000472ca */ /* 0x008fda00000e0000 */
[----:B------:R-:W-:-:S06]  /*10590*/  ULOP3.LUT UR4, UR4, 0x2, URZ, 0xfc, !UPT ;  /* 0x0000000204047892 */ /* 0x000fcc000f8efc3f */
[----:B------:R-:W-:-:S05]  /*105a0*/  IMAD.U32 R0, RZ, RZ, UR4 ;  /* 0x00000004ff007e24 */ /* 0x000fca000f8e00ff */
[----:B------:R-:W-:-:S13]  /*105b0*/  ISETP.NE.AND P0, PT, R0, 0x3, PT ;  /* 0x000000030000780c */ /* 0x000fda0003f05270 */
[----:B------:R-:W-:Y:S05]  /*105c0*/  @!P0 BRA `(.L_x_255) ;  /* 0x0000000000048947 */ /* 0x000fea0003800000 */
[----:B------:R-:W-:Y:S01]  /*105d0*/  BPT.TRAP 0x1 ;  /* 0x000000040000795c */ /* 0x000fe20000300000 */
.L_x_255:
[C---:B------:R-:W-:Y:S01]  /*105e0*/  IMAD R3, R8.reuse, 0x8, R5 ;  /* 0x0000000808037824 */ /* 0x040fe200078e0205 */
[----:B------:R-:W-:Y:S01]  /*105f0*/  SHF.L.U32 R2, R21, 0x1f, RZ ;  /* 0x0000001f15027819 */ /* 0x000fe200000006ff */
[----:B------:R-:W-:-:S03]  /*10600*/  VIADD R8, R8, 0x1 ;  /* 0x0000000108087836 */ /* 0x000fc60000000000 */
[----:B------:R-:W1:Y:S02]  /*10610*/  SYNCS.PHASECHK.TRANS64.TRYWAIT P1, [R3+URZ+0x38840], R2 ;  /* 0x03884002030075a7 */ /* 0x000e64000802017f */
[----:B------:R-:W-:-:S04]  /*10620*/  ISETP.NE.AND P2, PT, R8, 0x2, PT ;  /* 0x000000020800780c */ /* 0x000fc80003f45270 */
[----:B------:R-:W-:Y:S01]  /*10630*/  SEL R0, RZ, 0x1, P2 ;  /* 0x00000001ff007807 */ /* 0x000fe20001000000 */
[----:B-1----:R-:W-:Y:S08]  /*10640*/  @!P1 BRA `(.L_x_256) ;  /* 0x0000002c00609947 */ /* 0x002ff00003800000 */
.L_x_337:
[----:B------:R-:W-:Y:S02]  /*10650*/  SEL R8, R8, RZ, P2 ;  /* 0x000000ff08087207 */ /* 0x000fe40001000000 */
[----:B------:R-:W-:Y:S01]  /*10660*/  LOP3.LUT R0, R21, R0, RZ, 0x3c, !PT ;  /* 0x0000000015007212 */ /* 0x000fe200078e3cff */
[----:B------:R-:W-:Y:S06]  /*10670*/  @!P0 BRA `(.L_x_257) ;  /* 0x0000000000048947 */ /* 0x000fec0003800000 */
[----:B------:R-:W-:Y:S01]  /*10680*/  BPT.TRAP 0x1 ;  /* 0x000000040000795c */ /* 0x000fe20000300000 */
.L_x_257:
[----:B0-----:R-:W-:Y:S01]  /*10690*/  IMAD R5, R8, 0x8, R5 ;  /* 0x0000000808057824 */ /* 0x001fe200078e0205 */
[----:B------:R-:W-:-:S04]  /*106a0*/  SHF.L.U32 R0, R0, 0x1f, RZ ;  /* 0x0000001f00007819 */ /* 0x000fc800000006ff */
[----:B------:R-:W0:Y:S02]  /*106b0*/  SYNCS.PHASECHK.TRANS64.TRYWAIT P1, [R5+URZ+0x38840], R0 ;  /* 0x03884000050075a7 */ /* 0x000e24000802017f */
[----:B0-----:R-:W-:Y:S05]  /*106c0*/  @!P1 BRA `(.L_x_258) ;  /* 0x0000002c00549947 */ /* 0x001fea0003800000 */
.L_x_338:
[----:B------:R-:W-:Y:S05]  /*106d0*/  @!P0 BRA `(.L_x_259) ;  /* 0x0000000000048947 */ /* 0x000fea0003800000 */
[----:B------:R-:W-:Y:S01]  /*106e0*/  BPT.TRAP 0x1 ;  /* 0x000000040000795c */ /* 0x000fe20000300000 */
.L_x_259:
[----:B------:R-:W3:Y:S02]  /*106f0*/  SYNCS.PHASECHK.TRANS64.TRYWAIT P1, [R3+URZ+0x38860], R2 ;  /* 0x03886002030075a7 */ /* 0x000ee4000802017f */
[----:B---3--:R-:W-:Y:S05]  /*10700*/  @!P1 BRA `(.L_x_260) ;  /* 0x0000002c00589947 */ /* 0x008fea0003800000 */
.L_x_339:
[----:B------:R-:W-:Y:S05]  /*10710*/  @!P0 BRA `(.L_x_261) ;  /* 0x0000000000048947 */ /* 0x000fea0003800000 */
[----:B------:R-:W-:Y:S01]  /*10720*/  BPT.TRAP 0x1 ;  /* 0x000000040000795c */ /* 0x000fe20000300000 */
.L_x_261:
[----:B----4-:R4:W0:Y:S02]  /*10730*/  SYNCS.PHASECHK.TRANS64.TRYWAIT P0, [R5+URZ+0x38860], R0 ;  /* 0x03886000050075a7 */ /* 0x010824000800017f */
[----:B0-----:R-:W-:Y:S05]  /*10740*/  @!P0 NANOSLEEP.SYNCS 0x989680 ;  /* 0x009896800000895d */ /* 0x001fea0003900000 */
[----:B------:R-:W0:Y:S02]  /*10750*/  @!P0 SYNCS.PHASECHK.TRANS64 P0, [R5+URZ+0x38860], R0 ;  /* 0x03886000050085a7 */ /* 0x000e24000800007f */
[----:B0-----:R-:W-:Y:S05]  /*10760*/  @!P0 BRA `(.L_x_261) ;  /* 0xfffffffc00f08947 */ /* 0x001fea000383ffff */
.L_x_174:
[----:B------:R-:W-:Y:S05]  /*10770*/  BSYNC B6 ;  /* 0x0000000000067941 */ /* 0x000fea0003800000 */
.L_x_171:
[----:B------:R-:W-:Y:S05]  /*10780*/  EXIT ;  /* 0x000000000000794d */ /* 0x000fea0003800000 */
.L_x_184:
[----:B0-----:R0:W1:Y:S02]  /*10790*/  SYNCS.PHASECHK.TRANS64.TRYWAIT P0, [R2+URZ+0x38800], R5 ;  /* 0x03880005020075a7 */ /* 0x001064000800017f */
[----:B-1----:R-:W-:Y:S05]  /*107a0*/  @!P0 NANOSLEEP.SYNCS 0x989680 ;  /* 0x009896800000895d */ /* 0x002fea0003900000 */
[----:B------:R-:W1:Y:S02]  /*107b0*/  @!P0 SYNCS.PHASECHK.TRANS64 P0, [R2+URZ+0x38800], R5 ;  /* 0x03880005020085a7 */ /* 0x000e64000800007f */
[----:B-1----:R-:W-:Y:S05]  /*107c0*/  @!P0 BRA `(.L_x_184) ;  /* 0xfffffffc00f08947 */ /* 0x002fea000383ffff */
[----:B------:R-:W-:Y:S05]  /*107d0*/  BRA `(.L_x_262) ;  /* 0xffffff2800fc7947 */ /* 0x000fea000383ffff */
.L_x_188:
[----:B--2---:R2:W3:Y:S02]  /*107e0*/  SYNCS.PHASECHK.TRANS64.TRYWAIT P1, [R2+URZ+0x38830], R5 ;  /* 0x03883005020075a7 */ /* 0x0044e4000802017f */
[----:B---3--:R-:W-:Y:S05]  /*107f0*/  @!P1 NANOSLEEP.SYNCS 0x989680 ;  /* 0x009896800000995d */ /* 0x008fea0003900000 */
[----:B------:R-:W3:Y:S02]  /*10800*/  @!P1 SYNCS.PHASECHK.TRANS64 P1, [R2+URZ+0x38830], R5 ;  /* 0x03883005020095a7 */ /* 0x000ee4000802007f */
[----:B---3--:R-:W-:Y:S05]  /*10810*/  @!P1 BRA `(.L_x_188) ;  /* 0xfffffffc00f09947 */ /* 0x008fea000383ffff */
[----:B------:R-:W-:Y:S05]  /*10820*/  BRA `(.L_x_187) ;  /* 0xffffff2c00487947 */ /* 0x000fea000383ffff */
.L_x_189:
[----:B---3--:R3:W4:Y:S02]  /*10830*/  SYNCS.PHASECHK.TRANS64.TRYWAIT P1, [R2+URZ+0x38810], R5 ;  /* 0x03881005020075a7 */ /* 0x008724000802017f */
[----:B----4-:R-:W-:Y:S05]  /*10840*/  @!P1 NANOSLEEP.SYNCS 0x989680 ;  /* 0x009896800000995d */ /* 0x010fea0003900000 */
[----:B------:R-:W4:Y:S02]  /*10850*/  @!P1 SYNCS.PHASECHK.TRANS64 P1, [R2+URZ+0x38810], R5 ;  /* 0x03881005020095a7 */ /* 0x000f24000802007f */
[----:B----4-:R-:W-:Y:S05]  /*10860*/  @!P1 BRA `(.L_x_189) ;  /* 0xfffffffc00f09947 */ /* 0x010fea000383ffff */
[----:B------:R-:W-:Y:S05]  /*10870*/  BRA `(.L_x_263) ;  /* 0xffffff3000387947 */ /* 0x000fea000383ffff */
.L_x_193:
[----:B------:R0:W0:Y:S02]  /*10880*/  SYNCS.PHASECHK.TRANS64.TRYWAIT P1, [R2+URZ+0x38850], R5 ;  /* 0x03885005020075a7 */ /* 0x000024000802017f */
[----:B0-----:R-:W-:Y:S05]  /*10890*/  @!P1 NANOSLEEP.SYNCS 0x989680 ;  /* 0x009896800000995d */ /* 0x001fea0003900000 */
[----:B------:R-:W0:Y:S02]  /*108a0*/  @!P1 SYNCS.PHASECHK.TRANS64 P1, [R2+URZ+0x38850], R5 ;  /* 0x03885005020095a7 */ /* 0x000e24000802007f */
[----:B0-----:R-:W-:Y:S05]  /*108b0*/  @!P1 BRA `(.L_x_193) ;  /* 0xfffffffc00f09947 */ /* 0x001fea000383ffff */
[----:B------:R-:W-:Y:S05]  /*108c0*/  BRA `(.L_x_192) ;  /* 0xffffff3000647947 */ /* 0x000fea000383ffff */
.L_x_200:
[----:B-1----:R1:W2:Y:S02]  /*108d0*/  SYNCS.PHASECHK.TRANS64.TRYWAIT P2, [R196+URZ+0x38830], R201 ;  /* 0x038830c9c40075a7 */ /* 0x0022a4000804017f */
[----:B--2---:R-:W-:Y:S05]  /*108e0*/  @!P2 NANOSLEEP.SYNCS 0x989680 ;  /* 0x009896800000a95d */ /* 0x004fea0003900000 */
[----:B------:R-:W2:Y:S02]  /*108f0*/  @!P2 SYNCS.PHASECHK.TRANS64 P2, [R196+URZ+0x38830], R201 ;  /* 0x038830c9c400a5a7 */ /* 0x000ea4000804007f */
[----:B--2---:R-:W-:Y:S05]  /*10900*/  @!P2 BRA `(.L_x_200) ;  /* 0xfffffffc00f0a947 */ /* 0x004fea000383ffff */
[----:B------:R-:W-:Y:S05]  /*10910*/  BRA `(.L_x_199) ;  /* 0xffffff5800907947 */ /* 0x000fea000383ffff */
.L_x_204:
[----:B---3--:R3:W4:Y:S02]  /*10920*/  SYNCS.PHASECHK.TRANS64.TRYWAIT P2, [R196+URZ+0x38850], R201 ;  /* 0x038850c9c40075a7 */ /* 0x008724000804017f */
[----:B----4-:R-:W-:Y:S05]  /*10930*/  @!P2 NANOSLEEP.SYNCS 0x989680 ;  /* 0x009896800000a95d */ /* 0x010fea0003900000 */
[----:B------:R-:W4:Y:S02]  /*10940*/  @!P2 SYNCS.PHASECHK.TRANS64 P2, [R196+URZ+0x38850], R201 ;  /* 0x038850c9c400a5a7 */ /* 0x000f24000804007f */
[----:B----4-:R-:W-:Y:S05]  /*10950*/  @!P2 BRA `(.L_x_204) ;  /* 0xfffffffc00f0a947 */ /* 0x010fea000383ffff */
[----:B------:R-:W-:Y:S05]  /*10960*/  BRA `(.L_x_203) ;  /* 0xffffff5c005c7947 */ /* 0x000fea000383ffff */
.L_x_219:
[----:B------:R-:W-:Y:S02]  /*10970*/  IMAD.MOV.U32 R13, RZ, RZ, R17 ;  /* 0x000000ffff0d7224 */ /* 0x000fe400078e0011 */
[----:B------:R-:W-:Y:S02]  /*10980*/  IMAD.MOV.U32 R12, RZ, RZ, RZ ;  /* 0x000000ffff0c7224 */ /* 0x000fe400078e00ff */
[----:B------:R-:W-:Y:S02]  /*10990*/  IMAD.MOV.U32 R11, RZ, RZ, 0x1f ;  /* 0x0000001fff0b7424 */ /* 0x000fe400078e00ff */
[----:B------:R-:W-:-:S07]  /*109a0*/  IMAD.MOV.U32 R15, RZ, RZ, -0x1 ;  /* 0xffffffffff0f7424 */ /* 0x000fce00078e00ff */
[----:B------:R-:W-:Y:S05]  /*109b0*/  WARPSYNC.COLLECTIVE R15, `(.L_x_264) ;  /* 0x000000000f087348 */ /* 0x000fea0003c00000 */
[----:B------:R0:W1:Y:S02]  /*109c0*/  SHFL.IDX P6, R14, R13, R12, R11 ;  /* 0x0000000c0d0e7389 */ /* 0x00006400000c000b */
[----:B01----:R-:W-:Y:S01]  /*109d0*/  ENDCOLLECTIVE ;  /* 0x000000000000791b */ /* 0x003fe20003800000 */
.L_x_264:
[----:B------:R-:W-:Y:S05]  /*109e0*/  BRA `(.L_x_265) ;  /* 0xffffffc400d07947 */ /* 0x000fea000383ffff */
.L_x_221:
[----:B0-----:R-:W-:-:S04]  /*109f0*/  MOV R3, UR42 ;  /* 0x0000002a00037c02 */ /* 0x001fc80008000f00 */
[----:B------:R0:W1:Y:S03]  /*10a00*/  SYNCS.PHASECHK.TRANS64.TRYWAIT P0, [R3+URZ+0x38840], R0 ;  /* 0x03884000030075a7 */ /* 0x000066000800017f */
[----:B-1----:R-:W-:Y:S05]  /*10a10*/  @!P0 NANOSLEEP.SYNCS 0x989680 ;  /* 0x009896800000895d */ /* 0x002fea0003900000 */
[----:B------:R-:W1:Y:S02]  /*10a20*/  @!P0 SYNCS.PHASECHK.TRANS64 P0, [R3+URZ+0x38840], R0 ;  /* 0x03884000030085a7 */ /* 0x000e64000800007f */
[----:B-1----:R-:W-:Y:S05]  /*10a30*/  @!P0 BRA `(.L_x_221) ;  /* 0xfffffffc00ec8947 */ /* 0x002fea000383ffff */
[----:B------:R-:W-:Y:S05]  /*10a40*/  BRA `(.L_x_266) ;  /* 0xffffffc800087947 */ /* 0x000fea000383ffff */
.L_x_222:
[----:B------:R-:W-:Y:S01]  /*10a50*/  BSSY B0, `(.L_x_267) ;  /* 0x0000008000007945 */ /* 0x000fe20003800000 */
[----:B------:R-:W-:Y:S02]  /*10a60*/  IMAD.MOV.U32 R13, RZ, RZ, R4 ;  /* 0x000000ffff0d7224 */ /* 0x000fe400078e0004 */
[----:B------:R-:W-:Y:S02]  /*10a70*/  IMAD.MOV.U32 R12, RZ, RZ, RZ ;  /* 0x000000ffff0c7224 */ /* 0x000fe400078e00ff */
[----:B------:R-:W-:Y:S02]  /*10a80*/  IMAD.MOV.U32 R11, RZ, RZ, 0x181f ;  /* 0x0000181fff0b7424 */ /* 0x000fe400078e00ff */
[----:B------:R-:W-:-:S07]  /*10a90*/  IMAD.MOV.U32 R15, RZ, RZ, -0x1 ;  /* 0xffffffffff0f7424 */ /* 0x000fce00078e00ff */
[----:B------:R-:W-:Y:S05]  /*10aa0*/  WARPSYNC.COLLECTIVE R15, `(.L_x_268) ;  /* 0x000000000f087348 */ /* 0x000fea0003c00000 */
[----:B------:R0:W1:Y:S02]  /*10ab0*/  SHFL.IDX P6, R14, R13, R12, R11 ;  /* 0x0000000c0d0e7389 */ /* 0x00006400000c000b */
[----:B01----:R-:W-:Y:S01]  /*10ac0*/  ENDCOLLECTIVE ;  /* 0x000000000000791b */ /* 0x003fe20003800000 */
.L_x_268:
[----:B------:R-:W-:Y:S05]  /*10ad0*/  BSYNC B0 ;  /* 0x0000000000007941 */ /* 0x000fea0003800000 */
.L_x_267:
[----:B------:R-:W-:Y:S01]  /*10ae0*/  IMAD.MOV.U32 R13, RZ, RZ, R0 ;  /* 0x000000ffff0d7224 */ /* 0x000fe200078e0000 */
[----:B------:R-:W-:Y:S01]  /*10af0*/  @P0 LEA R7, R24, UR42, 0x1 ;  /* 0x0000002a18070c11 */ /* 0x000fe2000f8e08ff */
[----:B------:R-:W-:Y:S02]  /*10b00*/  IMAD.MOV.U32 R12, RZ, RZ, RZ ;  /* 0x000000ffff0c7224 */ /* 0x000fe400078e00ff */
[----:B------:R-:W-:Y:S02]  /*10b10*/  IMAD.MOV.U32 R11, RZ, RZ, 0x181f ;  /* 0x0000181fff0b7424 */ /* 0x000fe400078e00ff */
[----:B------:R-:W-:Y:S02]  /*10b20*/  IMAD.MOV.U32 R15, RZ, RZ, -0x1 ;  /* 0xffffffffff0f7424 */ /* 0x000fe400078e00ff */
[----:B------:R-:W-:-:S07]  /*10b30*/  IMAD.MOV.U32 R2, RZ, RZ, R14 ;  /* 0x000000ffff027224 */ /* 0x000fce00078e000e */
[----:B------:R-:W-:Y:S05]  /*10b40*/  WARPSYNC.COLLECTIVE R15, `(.L_x_269) ;  /* 0x000000000f087348 */ /* 0x000fea0003c00000 */
[----:B------:R0:W1:Y:S02]  /*10b50*/  SHFL.IDX P6, R14, R13, R12, R11 ;  /* 0x0000000c0d0e7389 */ /* 0x00006400000c000b */
[----:B01----:R-:W-:Y:S01]  /*10b60*/  ENDCOLLECTIVE ;  /* 0x000000000000791b */ /* 0x003fe20003800000 */
.L_x_269:
[----:B------:R-:W-:Y:S02]  /*10b70*/  IMAD.MOV.U32 R13, RZ, RZ, R4 ;  /* 0x000000ffff0d7224 */ /* 0x000fe400078e0004 */
[----:B------:R-:W-:Y:S01]  /*10b80*/  IMAD.MOV.U32 R12, RZ, RZ, 0x1 ;  /* 0x00000001ff0c7424 */ /* 0x000fe200078e00ff */
[----:B------:R-:W-:-:S05]  /*10b90*/  @P0 LEA R14, P1, R22, R14, 0x1 ;  /* 0x0000000e160e0211 */ /* 0x000fca00078208ff */
[----:B------:R-:W-:Y:S02]  /*10ba0*/  @P0 IMAD.X R3, RZ, RZ, R2, P1 ;  /* 0x000000ffff030224 */ /* 0x000fe400008e0602 */
[----:B------:R-:W-:-:S07]  /*10bb0*/  @P0 IMAD.MOV.U32 R2, RZ, RZ, R14 ;  /* 0x000000ffff020224 */ /* 0x000fce00078e000e */
[----:B------:R-:W-:Y:S05]  /*10bc0*/  WARPSYNC.COLLECTIVE R15, `(.L_x_270) ;  /* 0x000000000f087348 */ /* 0x000fea0003c00000 */
[----:B------:R0:W1:Y:S02]  /*10bd0*/  SHFL.IDX P6, R14, R13, R12, R11 ;  /* 0x0000000c0d0e7389 */ /* 0x00006400000c000b */
[----:B01----:R-:W-:Y:S01]  /*10be0*/  ENDCOLLECTIVE ;  /* 0x000000000000791b */ /* 0x003fe20003800000 */
.L_x_270:
[----:B------:R-:W-:Y:S01]  /*10bf0*/  @!PT LDS RZ, [RZ] ;  /* 0x00000000fffff984 */ /* 0x000fe20000000800 */
[----:B------:R-:W-:Y:S01]  /*10c00*/  @!PT LDS RZ, [RZ] ;  /* 0x00000000fffff984 */ /* 0x000fe20000000800 */
[----:B------:R-:W-:Y:S01]  /*10c10*/  @!PT LDS RZ, [RZ] ;  /* 0x00000000fffff984 */ /* 0x000fe20000000800 */
[----:B------:R0:W-:Y:S01]  /*10c20*/  @P0 LDGSTS.E.BYPASS.LTC128B.128 [R7+0x22400], desc[UR36][R2.64], !P2 ;  /* 0x2240000002070fae */ /* 0x0001e2000d101d64 */
[----:B------:R-:W-:Y:S01]  /*10c30*/  ISETP.GE.AND P0, PT, R18, 0x11, PT ;  /* 0x000000111200780c */ /* 0x000fe20003f06270 */
[----:B------:R-:W-:-:S12]  /*10c40*/  IMAD.MOV.U32 R13, RZ, RZ, R0 ;  /* 0x000000ffff0d7224 */ /* 0x000fd800078e0000 */
[----:B------:R-:W-:Y:S01]  /*10c50*/  @P0 LEA R9, R24, UR42, 0x1 ;  /* 0x0000002a18090c11 */ /* 0x000fe2000f8e08ff */
[----:B0-----:R-:W-:-:S07]  /*10c60*/  IMAD.MOV.U32 R5, RZ, RZ, R14 ;  /* 0x000000ffff057224 */ /* 0x001fce00078e000e */
[----:B------:R-:W-:Y:S05]  /*10c70*/  WARPSYNC.COLLECTIVE R15, `(.L_x_271) ;  /* 0x000000000f087348 */ /* 0x000fea0003c00000 */
[----:B------:R0:W1:Y:S02]  /*10c80*/  SHFL.IDX P6, R14, R13, R12, R11 ;  /* 0x0000000c0d0e7389 */ /* 0x00006400000c000b */
[----:B01----:R-:W-:Y:S01]  /*10c90*/  ENDCOLLECTIVE ;  /* 0x000000000000791b */ /* 0x003fe20003800000 */
.L_x_271:
[----:B------:R-:W-:Y:S01]  /*10ca0*/  MOV R13, R4 ;  /* 0x00000004000d7202 */ /* 0x000fe20000000f00 */
[----:B------:R-:W-:Y:S01]  /*10cb0*/  IMAD.MOV.U32 R12, RZ, RZ, 0x2 ;  /* 0x00000002ff0c7424 */ /* 0x000fe200078e00ff */
[----:B------:R-:W-:-:S13]  /*10cc0*/  @P0 LEA R2, P1, R22, R14, 0x1 ;  /* 0x0000000e16020211 */ /* 0x000fda00078208ff */
[----:B------:R-:W-:Y:S05]  /*10cd0*/  WARPSYNC.COLLECTIVE R15, `(.L_x_272) ;  /* 0x000000000f087348 */ /* 0x000fea0003c00000 */
[----:B------:R0:W1:Y:S02]  /*10ce0*/  SHFL.IDX P6, R14, R13, R12, R11 ;  /* 0x0000000c0d0e7389 */ /* 0x00006400000c000b */
[----:B01----:R-:W-:Y:S01]  /*10cf0*/  ENDCOLLECTIVE ;  /* 0x000000000000791b */ /* 0x003fe20003800000 */
.L_x_272:
[----:B------:R-:W-:-:S05]  /*10d00*/  @P0 IMAD.X R3, RZ, RZ, R5, P1 ;  /* 0x000000ffff030224 */ /* 0x000fca00008e0605 */
[----:B------:R-:W-:Y:S01]  /*10d10*/  @!PT LDS RZ, [RZ] ;  /* 0x00000000fffff984 */ /* 0x000fe20000000800 */
[----:B------:R-:W-:Y:S01]  /*10d20*/  @!PT LDS RZ, [RZ] ;  /* 0x00000000fffff984 */ /* 0x000fe20000000800 */
[----:B------:R-:W-:Y:S01]  /*10d30*/  @!PT LDS RZ, [RZ] ;  /* 0x00000000fffff984 */ /* 0x000fe20000000800 */
[----:B------:R0:W-:Y:S01]  /*10d40*/  @P0 LDGSTS.E.BYPASS.LTC128B.128 [R9+0x22c00], desc[UR36][R2.64], !P2 ;  /* 0x22c0000002090fae */ /* 0x0001e2000d101d64 */
[----:B------:R-:W-:Y:S01]  /*10d50*/  ISETP.GE.AND P0, PT, R18, 0x21, PT ;  /* 0x000000211200780c */ /* 0x000fe20003f06270 */
[----:B------:R-:W-:Y:S02]  /*10d60*/  IMAD.MOV.U32 R13, RZ, RZ, R0 ;  /* 0x000000ffff0d7224 */ /* 0x000fe400078e0000 */
[----:B------:R-:W-:-:S10]  /*10d70*/  IMAD.MOV.U32 R5, RZ, RZ, R14 ;  /* 0x000000ffff057224 */ /* 0x000fd400078e000e */
[----:B0-----:R-:W-:Y:S05]  /*10d80*/  WARPSYNC.COLLECTIVE R15, `(.L_x_273) ;  /* 0x000000000f087348 */ /* 0x001fea0003c00000 */
[----:B------:R1:W2:Y:S02]  /*10d90*/  SHFL.IDX P6, R14, R13, R12, R11 ;  /* 0x0000000c0d0e7389 */ /* 0x0002a400000c000b */
[----:B012---:R-:W-:Y:S01]  /*10da0*/  ENDCOLLECTIVE ;  /* 0x000000000000791b */ /* 0x007fe20003800000 */
.L_x_273:
[----:B------:R-:W-:Y:S02]  /*10db0*/  IMAD.MOV.U32 R13, RZ, RZ, R4 ;  /* 0x000000ffff0d7224 */ /* 0x000fe400078e0004 */
[----:B------:R-:W-:Y:S01]  /*10dc0*/  IMAD.MOV.U32 R12, RZ, RZ, 0x3 ;  /* 0x00000003ff0c7424 */ /* 0x000fe200078e00ff */
[----:B------:R-:W-:-:S13]  /*10dd0*/  @P0 LEA R2, P1, R22, R14, 0x1 ;  /* 0x0000000e16020211 */ /* 0x000fda00078208ff */
[----:B------:R-:W-:Y:S05]  /*10de0*/  WARPSYNC.COLLECTIVE R15, `(.L_x_274) ;  /* 0x000000000f087348 */ /* 0x000fea0003c00000 */
[----:B------:R0:W1:Y:S02]  /*10df0*/  SHFL.IDX P6, R14, R13, R12, R11 ;  /* 0x0000000c0d0e7389 */ /* 0x00006400000c000b */
[----:B01----:R-:W-:Y:S01]  /*10e00*/  ENDCOLLECTIVE ;  /* 0x000000000000791b */ /* 0x003fe20003800000 */
.L_x_274:
[----:B------:R-:W-:Y:S01]  /*10e10*/  @P0 IMAD.X R3, RZ, RZ, R5, P1 ;  /* 0x000000ffff030224 */ /* 0x000fe200008e0605 */
[----:B------:R-:W-:-:S05]  /*10e20*/  @P0 LEA R5, R24, UR42, 0x1 ;  /* 0x0000002a18050c11 */ /* 0x000fca000f8e08ff */
        /* <DEDUP_REMOVED lines=9> */
.L_x_275:
[----:B------:R-:W-:Y:S05]  /*10ec0*/  BRA `(.L_x_276) ;  /* 0xffffffc400d07947 */ /* 0x000fea000383ffff */
.L_x_225:
[----:B------:R-:W-:Y:S01]  /*10ed0*/  IMAD.MOV.U32 R13, RZ, RZ, R4 ;  /* 0x000000ffff0d7224 */ /* 0x000fe200078e0004 */
[----:B------:R-:W-:Y:S01]  /*10ee0*/  LOP3.LUT R16, R16, 0xfffffeff, RZ, 0xc0, !PT ;  /* 0xfffffeff10107812 */ /* 0x000fe200078ec0ff */
[----:B------:R-:W-:Y:S02]  /*10ef0*/  IMAD.MOV.U32 R12, RZ, RZ, RZ ;  /* 0x000000ffff0c7224 */ /* 0x000fe400078e00ff */
[----:B------:R-:W-:Y:S02]  /*10f00*/  IMAD.MOV.U32 R11, RZ, RZ, 0x181f ;  /* 0x0000181fff0b7424 */ /* 0x000fe400078e00ff */
[----:B------:R-:W-:Y:S02]  /*10f10*/  IMAD.MOV.U32 R15, RZ, RZ, -0x1 ;  /* 0xffffffffff0f7424 */ /* 0x000fe400078e00ff */
[----:B------:R-:W-:-:S07]  /*10f20*/  IMAD R6, R20, 0x40, R21 ;  /* 0x0000004014067824 */ /* 0x000fce00078e0215 */
[----:B------:R-:W-:Y:S05]  /*10f30*/  WARPSYNC.COLLECTIVE R15, `(.L_x_277) ;  /* 0x000000000f087348 */ /* 0x000fea0003c00000 */
[----:B------:R0:W1:Y:S02]  /*10f40*/  SHFL.IDX P6, R14, R13, R12, R11 ;  /* 0x0000000c0d0e7389 */ /* 0x00006400000c000b */
[----:B01----:R-:W-:Y:S01]  /*10f50*/  ENDCOLLECTIVE ;  /* 0x000000000000791b */ /* 0x003fe20003800000 */
.L_x_277:
[----:B------:R-:W-:Y:S01]  /*10f60*/  IADD3 R10, R6, 0x10, RZ ;  /* 0x00000010060a7810 */ /* 0x000fe20007ffe0ff */
[----:B------:R-:W-:Y:S02]  /*10f70*/  IMAD.MOV.U32 R13, RZ, RZ, R0 ;  /* 0x000000ffff0d7224 */ /* 0x000fe400078e0000 */
[----:B------:R-:W-:-:S07]  /*10f80*/  IMAD.MOV.U32 R2, RZ, RZ, R14 ;  /* 0x000000ffff027224 */ /* 0x000fce00078e000e */
[----:B------:R-:W-:Y:S05]  /*10f90*/  WARPSYNC.COLLECTIVE R15, `(.L_x_278) ;  /* 0x000000000f087348 */ /* 0x000fea0003c00000 */
[----:B------:R0:W1:Y:S02]  /*10fa0*/  SHFL.IDX P6, R14, R13, R12, R11 ;  /* 0x0000000c0d0e7389 */ /* 0x00006400000c000b */
[----:B01----:R-:W-:Y:S01]  /*10fb0*/  ENDCOLLECTIVE ;  /* 0x000000000000791b */ /* 0x003fe20003800000 */
.L_x_278:
[----:B------:R-:W-:Y:S02]  /*10fc0*/  ULDC UR4, c[0x0][0x288] ;  /* 0x0000a20000047ab9 */ /* 0x000fe40000000800 */
[----:B------:R-:W-:-:S05]  /*10fd0*/  IMAD R5, R8, UR4, RZ ;  /* 0x0000000408057c24 */ /* 0x000fca000f8e02ff */
[----:B------:R-:W-:Y:S01]  /*10fe0*/  ISETP.GE.AND P2, PT, R6, R5, PT ;  /* 0x000000050600720c */ /* 0x000fe20003f46270 */
[----:B------:R-:W-:Y:S02]  /*10ff0*/  IMAD.MOV.U32 R13, RZ, RZ, R4 ;  /* 0x000000ffff0d7224 */ /* 0x000fe400078e0004 */
[----:B------:R-:W-:-:S10]  /*11000*/  IMAD.MOV.U32 R12, RZ, RZ, 0x1 ;  /* 0x00000001ff0c7424 */ /* 0x000fd400078e00ff */
[----:B------:R-:W-:Y:S02]  /*11010*/  @!P2 LEA R8, R24, UR42, 0x1 ;  /* 0x0000002a1808ac11 */ /* 0x000fe4000f8e08ff */
[----:B------:R-:W-:Y:S02]  /*11020*/  @P2 LOP3.LUT R16, R16, 0x100, RZ, 0xfc, !PT ;  /* 0x0000010010102812 */ /* 0x000fe400078efcff */
[----:B------:R-:W-:-:S13]  /*11030*/  @!P2 LEA R3, P1, R22, R14, 0x1 ;  /* 0x0000000e1603a211 */ /* 0x000fda00078208ff */
[----:B------:R-:W-:Y:S05]  /*11040*/  WARPSYNC.COLLECTIVE R15, `(.L_x_279) ;  /* 0x000000000f087348 */ /* 0x000fea0003c00000 */
[----:B------:R0:W1:Y:S02]  /*11050*/  SHFL.IDX P6, R14, R13, R12, R11 ;  /* 0x0000000c0d0e7389 */ /* 0x00006400000c000b */
[----:B01----:R-:W-:Y:S01]  /*11060*/  ENDCOLLECTIVE ;  /* 0x000000000000791b */ /* 0x003fe20003800000 */
.L_x_279:
[----:B------:R-:W-:Y:S01]  /*11070*/  LOP3.LUT R16, R16, 0xffffff7f, RZ, 0xc0, !PT ;  /* 0xffffff7f10107812 */ /* 0x000fe200078ec0ff */
[----:B------:R-:W-:-:S05]  /*11080*/  @!P2 IMAD.X R2, RZ, RZ, R2, P1 ;  /* 0x000000ffff02a224 */ /* 0x000fca00008e0602 */
[----:B------:R-:W-:-:S04]  /*11090*/  @!P2 LOP3.LUT R3, R3, R2, RZ, 0x3c, !PT ;  /* 0x000000020303a212 */ /* 0x000fc800078e3cff */
[----:B------:R-:W-:Y:S01]  /*110a0*/  @!P2 LOP3.LUT R2, R3, R2, RZ, 0x3c, !PT ;  /* 0x000000020302a212 */ /* 0x000fe200078e3cff */
[----:B------:R-:W-:-:S03]  /*110b0*/  IMAD.MOV.U32 R13, RZ, RZ, R0 ;  /* 0x000000ffff0d7224 */ /* 0x000fc600078e0000 */
[----:B------:R-:W-:-:S05]  /*110c0*/  @!P2 LOP3.LUT R3, R3, R2, RZ, 0x3c, !PT ;  /* 0x000000020303a212 */ /* 0x000fca00078e3cff */
[----:B------:R-:W-:Y:S01]  /*110d0*/  @!PT LDS RZ, [RZ] ;  /* 0x00000000fffff984 */ /* 0x000fe20000000800 */
[----:B------:R-:W-:Y:S01]  /*110e0*/  @!PT LDS RZ, [RZ] ;  /* 0x00000000fffff984 */ /* 0x000fe20000000800 */
[----:B------:R-:W-:Y:S01]  /*110f0*/  @!PT LDS RZ, [RZ] ;  /* 0x00000000fffff984 */ /* 0x000fe20000000800 */
[----:B------:R0:W-:Y:S01]  /*11100*/  @!P2 LDGSTS.E.BYPASS.LTC128B.128 [R8+0x20400], desc[UR36][R2.64], !P0 ;  /* 0x204000000208afae */ /* 0x0001e2000c101d64 */
[----:B------:R-:W-:Y:S01]  /*11110*/  ISETP.GE.AND P2, PT, R10, R5, PT ;  /* 0x000000050a00720c */ /* 0x000fe20003f46270 */
[----:B------:R-:W-:-:S12]  /*11120*/  IMAD.MOV.U32 R9, RZ, RZ, R14 ;  /* 0x000000ffff097224 */ /* 0x000fd800078e000e */
[----:B0-----:R-:W-:Y:S05]  /*11130*/  WARPSYNC.COLLECTIVE R15, `(.L_x_280) ;  /* 0x000000000f087348 */ /* 0x001fea0003c00000 */
[----:B------:R1:W2:Y:S02]  /*11140*/  SHFL.IDX P6, R14, R13, R12, R11 ;  /* 0x0000000c0d0e7389 */ /* 0x0002a400000c000b */
[----:B012---:R-:W-:Y:S01]  /*11150*/  ENDCOLLECTIVE ;  /* 0x000000000000791b */ /* 0x007fe20003800000 */
.L_x_280:
[----:B------:R-:W-:Y:S01]  /*11160*/  VIADD R8, R6, 0x20 ;  /* 0x0000002006087836 */ /* 0x000fe20000000000 */
[----:B------:R-:W-:Y:S02]  /*11170*/  @!P2 LEA R10, R24, UR42, 0x1 ;  /* 0x0000002a180aac11 */ /* 0x000fe4000f8e08ff */
[----:B------:R-:W-:Y:S01]  /*11180*/  @P2 LOP3.LUT R16, R16, 0x80, RZ, 0xfc, !PT ;  /* 0x0000008010102812 */ /* 0x000fe200078efcff */
[----:B------:R-:W-:-:S03]  /*11190*/  IMAD.MOV.U32 R13, RZ, RZ, R4 ;  /* 0x000000ffff0d7224 */ /* 0x000fc600078e0004 */
[----:B------:R-:W-:Y:S01]  /*111a0*/  LOP3.LUT R16, R16, 0xffffffbf, RZ, 0xc0, !PT ;  /* 0xffffffbf10107812 */ /* 0x000fe200078ec0ff */
[----:B------:R-:W-:Y:S02]  /*111b0*/  IMAD.MOV.U32 R12, RZ, RZ, 0x2 ;  /* 0x00000002ff0c7424 */ /* 0x000fe400078e00ff */
[----:B------:R-:W-:-:S07]  /*111c0*/  IMAD.MOV.U32 R7, RZ, RZ, R14 ;  /* 0x000000ffff077224 */ /* 0x000fce00078e000e */
[----:B------:R-:W-:Y:S05]  /*111d0*/  WARPSYNC.COLLECTIVE R15, `(.L_x_281) ;  /* 0x000000000f087348 */ /* 0x000fea0003c00000 */
[----:B------:R0:W1:Y:S02]  /*111e0*/  SHFL.IDX P6, R14, R13, R12, R11 ;  /* 0x0000000c0d0e7389 */ /* 0x00006400000c000b */
[----:B01----:R-:W-:Y:S01]  /*111f0*/  ENDCOLLECTIVE ;  /* 0x000000000000791b */ /* 0x003fe20003800000 */
.L_x_281:
[----:B------:R-:W-:-:S05]  /*11200*/  @!P2 LEA R7, P1, R22, R7, 0x1 ;  /* 0x000000071607a211 */ /* 0x000fca00078208ff */
[----:B------:R-:W-:Y:S02]  /*11210*/  @!P2 IMAD.X R9, RZ, RZ, R9, P1 ;  /* 0x000000ffff09a224 */ /* 0x000fe400008e0609 */
[----:B------:R-:W-:Y:S02]  /*11220*/  @!P2 IMAD.MOV.U32 R2, RZ, RZ, R7 ;  /* 0x000000ffff02a224 */ /* 0x000fe400078e0007 */
[----:B------:R-:W-:Y:S02]  /*11230*/  @!P2 IMAD.MOV.U32 R3, RZ, RZ, R9 ;  /* 0x000000ffff03a224 */ /* 0x000fe400078e0009 */
[----:B------:R-:W-:-:S03]  /*11240*/  IMAD.MOV.U32 R13, RZ, RZ, R0 ;  /* 0x000000ffff0d7224 */ /* 0x000fc600078e0000 */
[----:B------:R-:W-:Y:S01]  /*11250*/  @!PT LDS RZ, [RZ] ;  /* 0x00000000fffff984 */ /* 0x000fe20000000800 */
[----:B------:R-:W-:Y:S01]  /*11260*/  @!PT LDS RZ, [RZ] ;  /* 0x00000000fffff984 */ /* 0x000fe20000000800 */
[----:B------:R-:W-:Y:S01]  /*11270*/  @!PT LDS RZ, [RZ] ;  /* 0x00000000fffff984 */ /* 0x000fe20000000800 */
[----:B------:R0:W-:Y:S01]  /*11280*/  @!P2 LDGSTS.E.BYPASS.LTC128B.128 [R10+0x20c00], desc[UR36][R2.64], !P0 ;  /* 0x20c00000020aafae */ /* 0x0001e2000c101d64 */
[----:B------:R-:W-:Y:S01]  /*11290*/  ISETP.GE.AND P2, PT, R8, R5, PT ;  /* 0x000000050800720c */ /* 0x000fe20003f46270 */
[----:B0-----:R-:W-:-:S12]  /*112a0*/  IMAD.MOV.U32 R2, RZ, RZ, R14 ;  /* 0x000000ffff027224 */ /* 0x001fd800078e000e */
[----:B------:R-:W-:Y:S05]  /*112b0*/  WARPSYNC.COLLECTIVE R15, `(.L_x_282) ;  /* 0x000000000f087348 */ /* 0x000fea0003c00000 */
[----:B------:R0:W1:Y:S02]  /*112c0*/  SHFL.IDX P6, R14, R13, R12, R11 ;  /* 0x0000000c0d0e7389 */ /* 0x00006400000c000b */
[----:B01----:R-:W-:Y:S01]  /*112d0*/  ENDCOLLECTIVE ;  /* 0x000000000000791b */ /* 0x003fe20003800000 */
.L_x_282:
[----:B------:R-:W-:Y:S02]  /*112e0*/  @!P2 LEA R7, R24, UR42, 0x1 ;  /* 0x0000002a1807ac11 */ /* 0x000fe4000f8e08ff */
[----:B------:R-:W-:Y:S01]  /*112f0*/  @P2 LOP3.LUT R16, R16, 0x40, RZ, 0xfc, !PT ;  /* 0x0000004010102812 */ /* 0x000fe200078efcff */
[----:B------:R-:W-:Y:S02]  /*11300*/  IMAD.MOV.U32 R13, RZ, RZ, R4 ;  /* 0x000000ffff0d7224 */ /* 0x000fe400078e0004 */
[----:B------:R-:W-:Y:S02]  /*11310*/  IMAD.MOV.U32 R12, RZ, RZ, 0x3 ;  /* 0x00000003ff0c7424 */ /* 0x000fe400078e00ff */
[----:B------:R-:W-:-:S05]  /*11320*/  IMAD.MOV.U32 R8, RZ, RZ, R14 ;  /* 0x000000ffff087224 */ /* 0x000fca00078e000e */
[----:B------:R-:W-:-:S05]  /*11330*/  @!P2 LEA R8, P1, R22, R8, 0x1 ;  /* 0x000000081608a211 */ /* 0x000fca00078208ff */
[----:B------:R-:W-:Y:S02]  /*11340*/  @!P2 IMAD.X R11, RZ, RZ, R2, P1 ;  /* 0x000000ffff0ba224 */ /* 0x000fe400008e0602 */
[----:B------:R-:W-:-:S03]  /*11350*/  @!P2 IMAD.MOV.U32 R2, RZ, RZ, R8 ;  /* 0x000000ffff02a224 */ /* 0x000fc600078e0008 */
[----:B------:R-:W-:Y:S01]  /*11360*/  @!P2 MOV R3, R11 ;  /* 0x0000000b0003a202 */ /* 0x000fe20000000f00 */
[----:B------:R-:W-:-:S04]  /*11370*/  IMAD.MOV.U32 R11, RZ, RZ, 0x181f ;  /* 0x0000181fff0b7424 */ /* 0x000fc800078e00ff */
[----:B------:R-:W-:Y:S01]  /*11380*/  @!PT LDS RZ, [RZ] ;  /* 0x00000000fffff984 */ /* 0x000fe20000000800 */
[----:B------:R-:W-:Y:S01]  /*11390*/  @!PT LDS RZ, [RZ] ;  /* 0x00000000fffff984 */ /* 0x000fe20000000800 */
[----:B------:R-:W-:Y:S01]  /*113a0*/  @!PT LDS RZ, [RZ] ;  /* 0x00000000fffff984 */ /* 0x000fe20000000800 */
[----:B------:R0:W-:Y:S03]  /*113b0*/  @!P2 LDGSTS.E.BYPASS.LTC128B.128 [R7+0x21400], desc[UR36][R2.64], !P0 ;  /* 0x214000000207afae */ /* 0x0001e6000c101d64 */
[----:B0-----:R-:W-:Y:S05]  /*113c0*/  WARPSYNC.COLLECTIVE R15, `(.L_x_283) ;  /* 0x000000000f087348 */ /* 0x001fea0003c00000 */
[----:B------:R1:W2:Y:S02]  /*113d0*/  SHFL.IDX P6, R14, R13, R12, R11 ;  /* 0x0000000c0d0e7389 */ /* 0x0002a400000c000b */
[----:B012---:R-:W-:Y:S01]  /*113e0*/  ENDCOLLECTIVE ;  /* 0x000000000000791b */ /* 0x007fe20003800000 */
.L_x_283:
[----:B------:R-:W-:Y:S02]  /*113f0*/  IMAD.MOV.U32 R13, RZ, RZ, R0 ;  /* 0x000000ffff0d7224 */ /* 0x000fe400078e0000 */
[----:B------:R-:W-:-:S07]  /*11400*/  IMAD.MOV.U32 R4, RZ, RZ, R14 ;  /* 0x000000ffff047224 */ /* 0x000fce00078e000e */
[----:B------:R-:W-:Y:S05]  /*11410*/  WARPSYNC.COLLECTIVE R15, `(.L_x_284) ;  /* 0x000000000f087348 */ /* 0x000fea0003c00000 */
[----:B------:R0:W1:Y:S02]  /*11420*/  SHFL.IDX P6, R14, R13, R12, R11 ;  /* 0x0000000c0d0e7389 */ /* 0x00006400000c000b */
[----:B01----:R-:W-:Y:S01]  /*11430*/  ENDCOLLECTIVE ;  /* 0x000000000000791b */ /* 0x003fe20003800000 */
.L_x_284:
[----:B------:R-:W-:Y:S05]  /*11440*/  BRA `(.L_x_285) ;  /* 0xffffffc8007c7947 */ /* 0x000fea000383ffff */
.L_x_227:
        /* <DEDUP_REMOVED lines=8> */
.L_x_287:
[----:B------:R-:W-:Y:S05]  /*114d0*/  BSYNC B0 ;  /* 0x0000000000007941 */ /* 0x000fea0003800000 */
.L_x_286:
[----:B------:R-:W-:Y:S01]  /*114e0*/  IMAD.MOV.U32 R13, RZ, RZ, R0 ;  /* 0x000000ffff0d7224 */ /* 0x000fe200078e0000 */
[----:B------:R-:W-:Y:S01]  /*114f0*/  P2R R3, PR, RZ, 0x4 ;  /* 0x00000004ff037803 */ /* 0x000fe20000000000 */
[----:B------:R-:W-:Y:S01]  /*11500*/  IMAD.MOV.U32 R12, RZ, RZ, RZ ;  /* 0x000000ffff0c7224 */ /* 0x000fe200078e00ff */
[C---:B------:R-:W-:Y:S01]  /*11510*/  LOP3.LUT P2, RZ, R16.reuse, 0x100, RZ, 0xc0, !PT ;  /* 0x0000010010ff7812 */ /* 0x040fe2000784c0ff */
[----:B------:R-:W-:Y:S01]  /*11520*/  IMAD.MOV.U32 R11, RZ, RZ, 0x181f ;  /* 0x0000181fff0b7424 */ /* 0x000fe200078e00ff */
[----:B------:R-:W-:Y:S01]  /*11530*/  P2R R8, PR, RZ, 0x2 ;  /* 0x00000002ff087803 */ /* 0x000fe20000000000 */
[----:B------:R-:W-:Y:S01]  /*11540*/  IMAD.MOV.U32 R15, RZ, RZ, -0x1 ;  /* 0xffffffffff0f7424 */ /* 0x000fe200078e00ff */
[----:B------:R-:W-:Y:S01]  /*11550*/  LOP3.LUT P1, RZ, R16, 0x800, RZ, 0xc0, !PT ;  /* 0x0000080010ff7812 */ /* 0x000fe2000782c0ff */
[----:B------:R-:W-:Y:S01]  /*11560*/  IMAD.MOV.U32 R2, RZ, RZ, R14 ;  /* 0x000000ffff027224 */ /* 0x000fe200078e000e */
[----:B------:R-:W-:-:S11]  /*11570*/  P2R R10, PR, RZ, 0x8 ;  /* 0x00000008ff0a7803 */ /* 0x000fd60000000000 */
[----:B------:R-:W-:Y:S05]  /*11580*/  WARPSYNC.COLLECTIVE R15, `(.L_x_288) ;  /* 0x000000000f087348 */ /* 0x000fea0003c00000 */
[----:B------:R0:W1:Y:S02]  /*11590*/  SHFL.IDX P6, R14, R13, R12, R11 ;  /* 0x0000000c0d0e7389 */ /* 0x00006400000c000b */
[----:B01----:R-:W-:Y:S01]  /*115a0*/  ENDCOLLECTIVE ;  /* 0x000000000000791b */ /* 0x003fe20003800000 */
.L_x_288:
[----:B------:R-:W-:Y:S02]  /*115b0*/  IMAD.MOV.U32 R13, RZ, RZ, R4 ;  /* 0x000000ffff0d7224 */ /* 0x000fe400078e0004 */
[----:B------:R-:W-:Y:S01]  /*115c0*/  IMAD.MOV.U32 R12, RZ, RZ, 0x1 ;  /* 0x00000001ff0c7424 */ /* 0x000fe200078e00ff */
[----:B------:R-:W-:-:S05]  /*115d0*/  @!P2 LEA R14, P0, R22, R14, 0x1 ;  /* 0x0000000e160ea211 */ /* 0x000fca00078008ff */
[----:B------:R-:W-:Y:S01]  /*115e0*/  @!P2 IMAD.X R21, RZ, RZ, R2, P0 ;  /* 0x000000ffff15a224 */ /* 0x000fe200000e0602 */
[----:B------:R-:W-:-:S04]  /*115f0*/  @!P2 LOP3.LUT R2, R5, 0x40, RZ, 0xc0, !PT ;  /* 0x000000400502a812 */ /* 0x000fc800078ec0ff */
[----:B------:R-:W-:-:S04]  /*11600*/  @!P2 SHF.R.U32.HI R9, RZ, 0x2, R2 ;  /* 0x00000002ff09a819 */ /* 0x000fc80000011602 */
[----:B------:R-:W-:Y:S02]  /*11610*/  @!P2 ISETP.NE.U32.AND P6, PT, R9, RZ, PT ;  /* 0x000000ff0900a20c */ /* 0x000fe40003fc5070 */
[----:B------:R-:W-:-:S04]  /*11620*/  @!P2 LOP3.LUT R9, R6, 0x80, RZ, 0xc0, !PT ;  /* 0x000000800609a812 */ /* 0x000fc800078ec0ff */
[----:B------:R-:W-:-:S04]  /*11630*/  @!P2 SHF.R.U32.HI R9, RZ, 0x3, R9 ;  /* 0x00000003ff09a819 */ /* 0x000fc80000011609 */
[----:B------:R-:W-:Y:S02]  /*11640*/  @!P2 ISETP.NE.U32.AND P0, PT, R9, RZ, PT ;  /* 0x000000ff0900a20c */ /* 0x000fe40003f05070 */
[----:B------:R-:W-:Y:S02]  /*11650*/  ISETP.NE.AND P2, PT, R3, RZ, PT ;  /* 0x000000ff0300720c */ /* 0x000fe40003f45270 */
[----:B------:R-:W-:Y:S02]  /*11660*/  P2R R9, PR, RZ, 0x1 ;  /* 0x00000001ff097803 */ /* 0x000fe40000000000 */
[----:B------:R-:W-:-:S13]  /*11670*/  LOP3.LUT P0, RZ, R16, 0x100, RZ, 0xc0, !PT ;  /* 0x0000010010ff7812 */ /* 0x000fda000780c0ff */
[----:B------:R-:W-:Y:S01]  /*11680*/  @!P0 LEA R7, R24, UR42, 0x1 ;  /* 0x0000002a18078c11 */ /* 0x000fe2000f8e08ff */
[----:B------:R-:W-:Y:S01]  /*11690*/  @!P0 IMAD.MOV.U32 R2, RZ, RZ, R14 ;  /* 0x000000ffff028224 */ /* 0x000fe200078e000e */
[----:B------:R-:W-:-:S05]  /*116a0*/  @!P0 MOV R3, R21 ;  /* 0x0000001500038202 */ /* 0x000fca0000000f00 */
[----:B------:R-:W-:Y:S01]  /*116b0*/  @!PT LDS RZ, [RZ] ;  /* 0x00000000fffff984 */ /* 0x000fe20000000800 */
[----:B------:R-:W-:Y:S01]  /*116c0*/  @!PT LDS RZ, [RZ] ;  /* 0x00000000fffff984 */ /* 0x000fe20000000800 */
[----:B------:R-:W-:Y:S01]  /*116d0*/  @!PT LDS RZ, [RZ] ;  /* 0x00000000fffff984 */ /* 0x000fe20000000800 */
[----:B------:R0:W-:Y:S01]  /*116e0*/  @!P0 LDGSTS.E.BYPASS.LTC128B.128 [R7+0x26400], desc[UR36][R2.64], !P1 ;  /* 0x2640000002078fae */ /* 0x0001e2000c901d64 */
[----:B------:R-:W-:Y:S02]  /*116f0*/  ISETP.NE.AND P1, PT, R8, RZ, PT ;  /* 0x000000ff0800720c */ /* 0x000fe40003f25270 */
[----:B------:R-:W-:Y:S01]  /*11700*/  P2R R8, PR, RZ, 0x20 ;  /* 0x00000020ff087803 */ /* 0x000fe20000000000 */
[----:B------:R0:W-:Y:S01]  /*11710*/  @!P0 LDGSTS.E.BYPASS.LTC128B.128 [R7+0x28400], desc[UR36][R2.64+0x80], !P5 ;  /* 0x2840008002078fae */ /* 0x0001e2000e901d64 */
[----:B------:R-:W-:-:S03]  /*11720*/  LOP3.LUT P5, RZ, R16, 0x800, RZ, 0xc0, !PT ;  /* 0x0000080010ff7812 */ /* 0x000fc600078ac0ff */
[----:B------:R0:W-:Y:S04]  /*11730*/  @!P0 LDGSTS.E.BYPASS.LTC128B.128 [R7+0x2a400], desc[UR36][R2.64+0x100], !P4 ;  /* 0x2a40010002078fae */ /* 0x0001e8000e101d64 */
[----:B------:R0:W-:Y:S01]  /*11740*/  @!P0 LDGSTS.E.BYPASS.LTC128B.128 [R7+0x2c400], desc[UR36][R2.64+0x180], !P3 ;  /* 0x2c40018002078fae */ /* 0x0001e2000d901d64 */
[----:B------:R-:W-:-:S03]  /*11750*/  LOP3.LUT P3, RZ, R16, 0x80, RZ, 0xc0, !PT ;  /* 0x0000008010ff7812 */ /* 0x000fc6000786c0ff */
[----:B------:R0:W-:Y:S04]  /*11760*/  @!P0 LDGSTS.E.BYPASS.LTC128B.128 [R7+0x2e400], desc[UR36][R2.64+0x200], !P2 ;  /* 0x2e40020002078fae */ /* 0x0001e8000d101d64 */
[----:B------:R0:W-:Y:S04]  /*11770*/  @!P0 LDGSTS.E.BYPASS.LTC128B.128 [R7+0x30400], desc[UR36][R2.64+0x280], !P1 ;  /* 0x3040028002078fae */ /* 0x0001e8000c901d64 */
[----:B------:R0:W-:Y:S01]  /*11780*/  @!P0 LDGSTS.E.BYPASS.LTC128B.128 [R7+0x32400], desc[UR36][R2.64+0x300], P6 ;  /* 0x3240030002078fae */ /* 0x0001e2000b101d64 */
[----:B------:R-:W-:Y:S02]  /*11790*/  ISETP.NE.AND P0, PT, R9, RZ, PT ;  /* 0x000000ff0900720c */ /* 0x000fe40003f05270 */
[----:B------:R-:W-:-:S02]  /*117a0*/  LOP3.LUT P6, RZ, R16, 0x100, RZ, 0xc0, !PT ;  /* 0x0000010010ff7812 */ /* 0x000fc400078cc0ff */
[----:B------:R-:W-:-:S04]  /*117b0*/  @!P3 LOP3.LUT R20, R5, 0x40, RZ, 0xc0, !PT ;  /* 0x000000400514b812 */ /* 0x000fc800078ec0ff */
[----:B------:R-:W-:-:S07]  /*117c0*/  @!P3 SHF.R.U32.HI R20, RZ, 0x2, R20 ;  /* 0x00000002ff14b819 */ /* 0x000fce0000011614 */
[----:B------:R0:W-:Y:S02]  /*117d0*/  @!P6 LDGSTS.E.BYPASS.LTC128B.128 [R7+0x34400], desc[UR36][R2.64+0x380], P0 ;  /* 0x344003800207efae */ /* 0x0001e40008101d64 */
[----:B0-----:R-:W-:Y:S05]  /*117e0*/  WARPSYNC.COLLECTIVE R15, `(.L_x_289) ;  /* 0x000000000f087348 */ /* 0x001fea0003c00000 */
[----:B------:R1:W2:Y:S02]  /*117f0*/  SHFL.IDX P6, R14, R13, R12, R11 ;  /* 0x0000000c0d0e7389 */ /* 0x0002a400000c000b */
[----:B012---:R-:W-:Y:S01]  /*11800*/  ENDCOLLECTIVE ;  /* 0x000000000000791b */ /* 0x007fe20003800000 */
.L_x_289:
[----:B------:R-:W-:-:S04]  /*11810*/  @!P3 LOP3.LUT R7, R6, 0x80, RZ, 0xc0, !PT ;  /* 0x000000800607b812 */ /* 0x000fc800078ec0ff */
[----:B------:R-:W-:Y:S01]  /*11820*/  @!P3 SHF.R.U32.HI R7, RZ, 0x3, R7 ;  /* 0x00000003ff07b819 */ /* 0x000fe20000011607 */
[----:B------:R-:W-:Y:S02]  /*11830*/  IMAD.MOV.U32 R13, RZ, RZ, R0 ;  /* 0x000000ffff0d7224 */ /* 0x000fe400078e0000 */
[----:B------:R-:W-:-:S07]  /*11840*/  IMAD.MOV.U32 R9, RZ, RZ, R14 ;  /* 0x000000ffff097224 */ /* 0x000fce00078e000e */
[----:B------:R-:W-:Y:S05]  /*11850*/  WARPSYNC.COLLECTIVE R15, `(.L_x_290) ;  /* 0x000000000f087348 */ /* 0x000fea0003c00000 */
[----:B------:R0:W1:Y:S02]  /*11860*/  SHFL.IDX P6, R14, R13, R12, R11 ;  /* 0x0000000c0d0e7389 */ /* 0x00006400000c000b */
[----:B01----:R-:W-:Y:S01]  /*11870*/  ENDCOLLECTIVE ;  /* 0x000000000000791b */ /* 0x003fe20003800000 */
.L_x_290:
[----:B------:R-:W-:Y:S02]  /*11880*/  IMAD.MOV.U32 R13, RZ, RZ, R4 ;  /* 0x000000ffff0d7224 */ /* 0x000fe400078e0004 */
[----:B------:R-:W-:Y:S01]  /*11890*/  IMAD.MOV.U32 R12, RZ, RZ, 0x2 ;  /* 0x00000002ff0c7424 */ /* 0x000fe200078e00ff */
[----:B------:R-:W-:Y:S02]  /*118a0*/  @!P3 LEA R14, P0, R22, R14, 0x1 ;  /* 0x0000000e160eb211 */ /* 0x000fe400078008ff */
[----:B------:R-:W-:-:S03]  /*118b0*/  @!P3 ISETP.NE.U32.AND P6, PT, R20, RZ, PT ;  /* 0x000000ff1400b20c */ /* 0x000fc60003fc5070 */
[----:B------:R-:W-:Y:S01]  /*118c0*/  @!P3 IMAD.X R21, RZ, RZ, R9, P0 ;  /* 0x000000ffff15b224 */ /* 0x000fe200000e0609 */
[----:B------:R-:W-:Y:S02]  /*118d0*/  @!P3 ISETP.NE.U32.AND P0, PT, R7, RZ, PT ;  /* 0x000000ff0700b20c */ /* 0x000fe40003f05070 */
[----:B------:R-:W-:Y:S02]  /*118e0*/  ISETP.NE.AND P3, PT, R10, RZ, PT ;  /* 0x000000ff0a00720c */ /* 0x000fe40003f65270 */
[----:B------:R-:W-:Y:S02]  /*118f0*/  P2R R7, PR, RZ, 0x1 ;  /* 0x00000001ff077803 */ /* 0x000fe40000000000 */
[----:B------:R-:W-:Y:S02]  /*11900*/  LOP3.LUT P0, RZ, R16, 0x80, RZ, 0xc0, !PT ;  /* 0x0000008010ff7812 */ /* 0x000fe4000780c0ff */
[----:B------:R-:W-:-:S11]  /*11910*/  P2R R10, PR, RZ, 0x2 ;  /* 0x00000002ff0a7803 */ /* 0x000fd60000000000 */
[----:B------:R-:W-:Y:S01]  /*11920*/  @!P0 LEA R9, R24, UR42, 0x1 ;  /* 0x0000002a18098c11 */ /* 0x000fe2000f8e08ff */
[----:B------:R-:W-:Y:S02]  /*11930*/  @!P0 IMAD.MOV.U32 R2, RZ, RZ, R14 ;  /* 0x000000ffff028224 */ /* 0x000fe400078e000e */
[----:B------:R-:W-:-:S05]  /*11940*/  @!P0 IMAD.MOV.U32 R3, RZ, RZ, R21 ;  /* 0x000000ffff038224 */ /* 0x000fca00078e0015 */
[----:B------:R-:W-:Y:S01]  /*11950*/  @!PT LDS RZ, [RZ] ;  /* 0x00000000fffff984 */ /* 0x000fe20000000800 */
[----:B------:R-:W-:Y:S01]  /*11960*/  @!PT LDS RZ, [RZ] ;  /* 0x00000000fffff984 */ /* 0x000fe20000000800 */
[----:B------:R-:W-:Y:S01]  /*11970*/  @!PT LDS RZ, [RZ] ;  /* 0x00000000fffff984 */ /* 0x000fe20000000800 */
[----:B------:R0:W-:Y:S01]  /*11980*/  @!P0 LDGSTS.E.BYPASS.LTC128B.128 [R9+0x26c00], desc[UR36][R2.64], !P5 ;  /* 0x26c0000002098fae */ /* 0x0001e2000e901d64 */
[----:B------:R-:W-:-:S04]  /*11990*/  ISETP.NE.AND P5, PT, R8, RZ, PT ;  /* 0x000000ff0800720c */ /* 0x000fc80003fa5270 */
[----:B------:R-:W-:-:S09]  /*119a0*/  P2R R8, PR, RZ, 0x20 ;  /* 0x00000020ff087803 */ /* 0x000fd20000000000 */
[----:B------:R0:W-:Y:S01]  /*119b0*/  @!P0 LDGSTS.E.BYPASS.LTC128B.128 [R9+0x28c00], desc[UR36][R2.64+0x80], !P5 ;  /* 0x28c0008002098fae */ /* 0x0001e2000e901d64 */
[----:B------:R-:W-:-:S03]  /*119c0*/  LOP3.LUT P5, RZ, R16, 0x800, RZ, 0xc0, !PT ;  /* 0x0000080010ff7812 */ /* 0x000fc600078ac0ff */
[----:B------:R0:W-:Y:S04]  /*119d0*/  @!P0 LDGSTS.E.BYPASS.LTC128B.128 [R9+0x2ac00], desc[UR36][R2.64+0x100], !P4 ;  /* 0x2ac0010002098fae */ /* 0x0001e8000e101d64 */
[----:B------:R0:W-:Y:S04]  /*119e0*/  @!P0 LDGSTS.E.BYPASS.LTC128B.128 [R9+0x2cc00], desc[UR36][R2.64+0x180], !P3 ;  /* 0x2cc0018002098fae */ /* 0x0001e8000d901d64 */
[----:B------:R0:W-:Y:S04]  /*119f0*/  @!P0 LDGSTS.E.BYPASS.LTC128B.128 [R9+0x2ec00], desc[UR36][R2.64+0x200], !P2 ;  /* 0x2ec0020002098fae */ /* 0x0001e8000d101d64 */
[----:B------:R0:W-:Y:S01]  /*11a00*/  @!P0 LDGSTS.E.BYPASS.LTC128B.128 [R9+0x30c00], desc[UR36][R2.64+0x280], !P1 ;  /* 0x30c0028002098fae */ /* 0x0001e2000c901d64 */
[----:B------:R-:W-:-:S03]  /*11a10*/  LOP3.LUT P1, RZ, R16, 0x40, RZ, 0xc0, !PT ;  /* 0x0000004010ff7812 */ /* 0x000fc6000782c0ff */
[----:B------:R0:W-:Y:S01]  /*11a20*/  @!P0 LDGSTS.E.BYPASS.LTC128B.128 [R9+0x32c00], desc[UR36][R2.64+0x300], P6 ;  /* 0x32c0030002098fae */ /* 0x0001e2000b101d64 */
[----:B------:R-:W-:Y:S02]  /*11a30*/  ISETP.NE.AND P0, PT, R7, RZ, PT ;  /* 0x000000ff0700720c */ /* 0x000fe40003f05270 */
[----:B------:R-:W-:-:S07]  /*11a40*/  LOP3.LUT P6, RZ, R16, 0x80, RZ, 0xc0, !PT ;  /* 0x0000008010ff7812 */ /* 0x000fce00078cc0ff */
[----:B------:R-:W-:-:S04]  /*11a50*/  @!P1 LOP3.LUT R20, R5, 0x40, RZ, 0xc0, !PT ;  /* 0x0000004005149812 */ /* 0x000fc800078ec0ff */
[----:B------:R-:W-:Y:S02]  /*11a60*/  @!P1 SHF.R.U32.HI R20, RZ, 0x2, R20 ;  /* 0x00000002ff149819 */ /* 0x000fe40000011614 */
[----:B------:R0:W-:Y:S05]  /*11a70*/  @!P6 LDGSTS.E.BYPASS.LTC128B.128 [R9+0x34c00], desc[UR36][R2.64+0x380], P0 ;  /* 0x34c003800209efae */ /* 0x0001ea0008101d64 */
[----:B0-----:R-:W-:Y:S05]  /*11a80*/  WARPSYNC.COLLECTIVE R15, `(.L_x_291) ;  /* 0x000000000f087348 */ /* 0x001fea0003c00000 */
[----:B------:R1:W2:Y:S02]  /*11a90*/  SHFL.IDX P6, R14, R13, R12, R11 ;  /* 0x0000000c0d0e7389 */ /* 0x0002a400000c000b */
[----:B012---:R-:W-:Y:S01]  /*11aa0*/  ENDCOLLECTIVE ;  /* 0x000000000000791b */ /* 0x007fe20003800000 */
.L_x_291:
[----:B------:R-:W-:-:S04]  /*11ab0*/  @!P1 LOP3.LUT R9, R6, 0x80, RZ, 0xc0, !PT ;  /* 0x0000008006099812 */ /* 0x000fc800078ec0ff */
[----:B------:R-:W-:Y:S01]  /*11ac0*/  @!P1 SHF.R.U32.HI R9, RZ, 0x3, R9 ;  /* 0x00000003ff099819 */ /* 0x000fe20000011609 */
[----:B------:R-:W-:Y:S02]  /*11ad0*/  IMAD.MOV.U32 R13, RZ, RZ, R0 ;  /* 0x000000ffff0d7224 */ /* 0x000fe400078e0000 */
[----:B------:R-:W-:-:S07]  /*11ae0*/  IMAD.MOV.U32 R7, RZ, RZ, R14 ;  /* 0x000000ffff077224 */ /* 0x000fce00078e000e */
[----:B------:R-:W-:Y:S05]  /*11af0*/  WARPSYNC.COLLECTIVE R15, `(.L_x_292) ;  /* 0x000000000f087348 */ /* 0x000fea0003c00000 */
[----:B------:R0:W1:Y:S02]  /*11b00*/  SHFL.IDX P6, R14, R13, R12, R11 ;  /* 0x0000000c0d0e7389 */ /* 0x00006400000c000b */
[----:B01----:R-:W-:Y:S01]  /*11b10*/  ENDCOLLECTIVE ;  /* 0x000000000000791b */ /* 0x003fe20003800000 */
.L_x_292:
        /* <DEDUP_REMOVED lines=8> */
[----:B------:R-:W-:-:S13]  /*11ba0*/  LOP3.LUT P0, RZ, R16, 0x40, RZ, 0xc0, !PT ;  /* 0x0000004010ff7812 */ /* 0x000fda000780c0ff */
[----:B------:R-:W-:Y:S01]  /*11bb0*/  @!P0 LEA R21, R24, UR42, 0x1 ;  /* 0x0000002a18158c11 */ /* 0x000fe2000f8e08ff */
[----:B------:R-:W-:Y:S02]  /*11bc0*/  @!P0 IMAD.MOV.U32 R2, RZ, RZ, R14 ;  /* 0x000000ffff028224 */ /* 0x000fe400078e000e */
[----:B------:R-:W-:-:S05]  /*11bd0*/  @!P0 IMAD.MOV.U32 R3, RZ, RZ, R7 ;  /* 0x000000ffff038224 */ /* 0x000fca00078e0007 */
[----:B------:R-:W-:Y:S01]  /*11be0*/  @!PT LDS RZ, [RZ] ;  /* 0x00000000fffff984 */ /* 0x000fe20000000800 */
[----:B------:R-:W-:Y:S01]  /*11bf0*/  @!PT LDS RZ, [RZ] ;  /* 0x00000000fffff984 */ /* 0x000fe20000000800 */
[----:B------:R-:W-:Y:S01]  /*11c00*/  @!PT LDS RZ, [RZ] ;  /* 0x00000000fffff984 */ /* 0x000fe20000000800 */
[----:B------:R0:W-:Y:S01]  /*11c10*/  @!P0 LDGSTS.E.BYPASS.LTC128B.128 [R21+0x27400], desc[UR36][R2.64], !P5 ;  /* 0x2740000002158fae */ /* 0x0001e2000e901d64 */
[----:B------:R-:W-:-:S13]  /*11c20*/  ISETP.NE.AND P5, PT, R8, RZ, PT ;  /* 0x000000ff0800720c */ /* 0x000fda0003fa5270 */
[----:B------:R0:W-:Y:S04]  /*11c30*/  @!P0 LDGSTS.E.BYPASS.LTC128B.128 [R21+0x29400], desc[UR36][R2.64+0x80], !P5 ;  /* 0x2940008002158fae */ /* 0x0001e8000e901d64 */
[----:B------:R0:W-:Y:S04]  /*11c40*/  @!P0 LDGSTS.E.BYPASS.LTC128B.128 [R21+0x2b400], desc[UR36][R2.64+0x100], !P4 ;  /* 0x2b40010002158fae */ /* 0x0001e8000e101d64 */
[----:B------:R0:W-:Y:S04]  /*11c50*/  @!P0 LDGSTS.E.BYPASS.LTC128B.128 [R21+0x2d400], desc[UR36][R2.64+0x180], !P3 ;  /* 0x2d40018002158fae */ /* 0x0001e8000d901d64 */
[----:B------:R0:W-:Y:S04]  /*11c60*/  @!P0 LDGSTS.E.BYPASS.LTC128B.128 [R21+0x2f400], desc[UR36][R2.64+0x200], !P2 ;  /* 0x2f40020002158fae */ /* 0x0001e8000d101d64 */
[----:B------:R0:W-:Y:S04]  /*11c70*/  @!P0 LDGSTS.E.BYPASS.LTC128B.128 [R21+0x31400], desc[UR36][R2.64+0x280], !P1 ;  /* 0x3140028002158fae */ /* 0x0001e8000c901d64 */
[----:B------:R0:W-:Y:S01]  /*11c80*/  @!P0 LDGSTS.E.BYPASS.LTC128B.128 [R21+0x33400], desc[UR36][R2.64+0x300], P6 ;  /* 0x3340030002158fae */ /* 0x0001e2000b101d64 */
[----:B------:R-:W-:-:S02]  /*11c90*/  ISETP.NE.AND P0, PT, R9, RZ, PT ;  /* 0x000000ff0900720c */ /* 0x000fc40003f05270 */
[----:B------:R-:W-:-:S13]  /*11ca0*/  LOP3.LUT P6, RZ, R16, 0x40, RZ, 0xc0, !PT ;  /* 0x0000004010ff7812 */ /* 0x000fda00078cc0ff */
[----:B------:R0:W-:Y:S02]  /*11cb0*/  @!P6 LDGSTS.E.BYPASS.LTC128B.128 [R21+0x35400], desc[UR36][R2.64+0x380], P0 ;  /* 0x354003800215efae */ /* 0x0001e40008101d64 */
[----:B0-----:R-:W-:Y:S05]  /*11cc0*/  WARPSYNC.COLLECTIVE R15, `(.L_x_293) ;  /* 0x000000000f087348 */ /* 0x001fea0003c00000 */
[----:B------:R1:W2:Y:S02]  /*11cd0*/  SHFL.IDX P6, R14, R13, R12, R11 ;  /* 0x0000000c0d0e7389 */ /* 0x0002a400000c000b */
[----:B012---:R-:W-:Y:S01]  /*11ce0*/  ENDCOLLECTIVE ;  /* 0x000000000000791b */ /* 0x007fe20003800000 */
.L_x_293:
[----:B------:R-:W-:Y:S01]  /*11cf0*/  IMAD.MOV.U32 R13, RZ, RZ, R0 ;  /* 0x000000ffff0d7224 */ /* 0x000fe200078e0000 */
[----:B------:R-:W-:-:S07]  /*11d00*/  MOV R4, R14 ;  /* 0x0000000e00047202 */ /* 0x000fce0000000f00 */
[----:B------:R-:W-:Y:S05]  /*11d10*/  WARPSYNC.COLLECTIVE R15, `(.L_x_294) ;  /* 0x000000000f087348 */ /* 0x000fea0003c00000 */
[----:B------:R0:W1:Y:S02]  /*11d20*/  SHFL.IDX P6, R14, R13, R12, R11 ;  /* 0x0000000c0d0e7389 */ /* 0x00006400000c000b */
[----:B01----:R-:W-:Y:S01]  /*11d30*/  ENDCOLLECTIVE ;  /* 0x000000000000791b */ /* 0x003fe20003800000 */
.L_x_294:
[----:B------:R-:W-:Y:S05]  /*11d40*/  BRA `(.L_x_295) ;  /* 0xffffffcc00187947 */ /* 0x000fea000383ffff */
.L_x_230:
[----:B01----:R-:W-:-:S04]  /*11d50*/  IMAD.U32 R3, RZ, RZ, UR42 ;  /* 0x0000002aff037e24 */ /* 0x003fc8000f8e00ff */
[----:B------:R0:W1:Y:S03]  /*11d60*/  SYNCS.PHASECHK.TRANS64.TRYWAIT P0, [R3+URZ+0x38820], R0 ;  /* 0x03882000030075a7 */ /* 0x000066000800017f */
[----:B-1----:R-:W-:Y:S05]  /*11d70*/  @!P0 NANOSLEEP.SYNCS 0x989680 ;  /* 0x009896800000895d */ /* 0x002fea0003900000 */
[----:B------:R-:W1:Y:S02]  /*11d80*/  @!P0 SYNCS.PHASECHK.TRANS64 P0, [R3+URZ+0x38820], R0 ;  /* 0x03882000030085a7 */ /* 0x000e64000800007f */
[----:B-1----:R-:W-:Y:S05]  /*11d90*/  @!P0 BRA `(.L_x_230) ;  /* 0xfffffffc00ec8947 */ /* 0x002fea000383ffff */
[----:B------:R-:W-:Y:S05]  /*11da0*/  BRA `(.L_x_296) ;  /* 0xffffffcc00887947 */ /* 0x000fea000383ffff */
.L_x_232:
[----:B01----:R-:W-:-:S04]  /*11db0*/  IMAD.U32 R3, RZ, RZ, UR42 ;  /* 0x0000002aff037e24 */ /* 0x003fc8000f8e00ff */
[----:B------:R0:W1:Y:S03]  /*11dc0*/  SYNCS.PHASECHK.TRANS64.TRYWAIT P0, [R3+URZ+0x38860], R0 ;  /* 0x03886000030075a7 */ /* 0x000066000800017f */
[----:B-1----:R-:W-:Y:S05]  /*11dd0*/  @!P0 NANOSLEEP.SYNCS 0x989680 ;  /* 0x009896800000895d */ /* 0x002fea0003900000 */
[----:B------:R-:W1:Y:S02]  /*11de0*/  @!P0 SYNCS.PHASECHK.TRANS64 P0, [R3+URZ+0x38860], R0 ;  /* 0x03886000030085a7 */ /* 0x000e64000800007f */
[----:B-1----:R-:W-:Y:S05]  /*11df0*/  @!P0 BRA `(.L_x_232) ;  /* 0xfffffffc00ec8947 */ /* 0x002fea000383ffff */
[----:B------:R-:W-:Y:S05]  /*11e00*/  BRA `(.L_x_297) ;  /* 0xffffffcc00847947 */ /* 0x000fea000383ffff */
.L_x_233:
        /* <DEDUP_REMOVED lines=8> */
.L_x_299:
[----:B------:R-:W-:Y:S05]  /*11e90*/  BSYNC B0 ;  /* 0x0000000000007941 */ /* 0x000fea0003800000 */
.L_x_298:
[----:B------:R-:W-:Y:S01]  /*11ea0*/  IMAD.MOV.U32 R13, RZ, RZ, R6 ;  /* 0x000000ffff0d7224 */ /* 0x000fe200078e0006 */
[C---:B------:R-:W-:Y:S01]  /*11eb0*/  LOP3.LUT R4, R17.reuse, 0x1, RZ, 0xc0, !PT ;  /* 0x0000000111047812 */ /* 0x040fe200078ec0ff */
[----:B------:R-:W-:Y:S01]  /*11ec0*/  IMAD.MOV.U32 R12, RZ, RZ, RZ ;  /* 0x000000ffff0c7224 */ /* 0x000fe200078e00ff */
[----:B------:R-:W-:Y:S01]  /*11ed0*/  LEA R7, R24, UR42, 0x1 ;  /* 0x0000002a18077c11 */ /* 0x000fe2000f8e08ff */
[----:B------:R-:W-:Y:S01]  /*11ee0*/  IMAD.MOV.U32 R11, RZ, RZ, 0x181f ;  /* 0x0000181fff0b7424 */ /* 0x000fe200078e00ff */
[----:B------:R-:W-:Y:S01]  /*11ef0*/  ISETP.NE.U32.AND P1, PT, R4, 0x1, PT ;  /* 0x000000010400780c */ /* 0x000fe20003f25070 */
[----:B------:R-:W-:Y:S01]  /*11f00*/  IMAD.MOV.U32 R15, RZ, RZ, -0x1 ;  /* 0xffffffffff0f7424 */ /* 0x000fe200078e00ff */
[C---:B------:R-:W-:Y:S01]  /*11f10*/  LOP3.LUT P5, RZ, R17.reuse, 0x2, RZ, 0xc0, !PT ;  /* 0x0000000211ff7812 */ /* 0x040fe200078ac0ff */
[----:B------:R-:W-:Y:S01]  /*11f20*/  IMAD.MOV.U32 R3, RZ, RZ, R14 ;  /* 0x000000ffff037224 */ /* 0x000fe200078e000e */
[----:B------:R-:W-:Y:S01]  /*11f30*/  LOP3.LUT P4, RZ, R17, 0x4, RZ, 0xc0, !PT ;  /* 0x0000000411ff7812 */ /* 0x000fe2000788c0ff */
[----:B------:R-:W-:-:S12]  /*11f40*/  IMAD.SHL.U32 R0, R22, 0x2, RZ ;  /* 0x0000000216007824 */ /* 0x000fd800078e00ff */
[----:B------:R-:W-:Y:S05]  /*11f50*/  WARPSYNC.COLLECTIVE R15, `(.L_x_300) ;  /* 0x000000000f087348 */ /* 0x000fea0003c00000 */
[----:B------:R0:W1:Y:S02]  /*11f60*/  SHFL.IDX P6, R14, R13, R12, R11 ;  /* 0x0000000c0d0e7389 */ /* 0x00006400000c000b */
[----:B01----:R-:W-:Y:S01]  /*11f70*/  ENDCOLLECTIVE ;  /* 0x000000000000791b */ /* 0x003fe20003800000 */
.L_x_300:
[C---:B------:R-:W-:Y:S02]  /*11f80*/  LOP3.LUT P3, RZ, R17.reuse, 0x8, RZ, 0xc0, !PT ;  /* 0x0000000811ff7812 */ /* 0x040fe4000786c0ff */
[C---:B------:R-:W-:Y:S02]  /*11f90*/  LOP3.LUT P2, RZ, R17.reuse, 0x10, RZ, 0xc0, !PT ;  /* 0x0000001011ff7812 */ /* 0x040fe4000784c0ff */
[----:B------:R-:W-:Y:S02]  /*11fa0*/  LOP3.LUT R16, R16, 0xffffffbf, RZ, 0xc0, !PT ;  /* 0xffffffbf10107812 */ /* 0x000fe400078ec0ff */
[----:B------:R-:W-:Y:S02]  /*11fb0*/  PRMT R4, R17, 0x8880, RZ ;  /* 0x0000888011047816 */ /* 0x000fe400000000ff */
[----:B------:R-:W-:-:S04]  /*11fc0*/  @P1 LOP3.LUT R16, R16, 0x40, RZ, 0xfc, !PT ;  /* 0x0000004010101812 */ /* 0x000fc800078efcff */
[----:B------:R-:W-:Y:S01]  /*11fd0*/  LOP3.LUT R16, R16, 0xffffff7f, RZ, 0xc0, !PT ;  /* 0xffffff7f10107812 */ /* 0x000fe200078ec0ff */
[----:B------:R-:W-:Y:S02]  /*11fe0*/  IMAD.MOV.U32 R13, RZ, RZ, R8 ;  /* 0x000000ffff0d7224 */ /* 0x000fe400078e0008 */
[----:B------:R-:W-:Y:S01]  /*11ff0*/  IMAD.MOV.U32 R12, RZ, RZ, 0x1 ;  /* 0x00000001ff0c7424 */ /* 0x000fe200078e00ff */
        /* <DEDUP_REMOVED lines=29> */
.L_x_301:
[----:B------:R-:W-:Y:S01]  /*121d0*/  IMAD.MOV.U32 R13, RZ, RZ, R6 ;  /* 0x000000ffff0d7224 */ /* 0x000fe200078e0006 */
[----:B------:R-:W-:-:S07]  /*121e0*/  MOV R5, R14 ;  /* 0x0000000e00057202 */ /* 0x000fce0000000f00 */
[----:B------:R-:W-:Y:S05]  /*121f0*/  WARPSYNC.COLLECTIVE R15, `(.L_x_302) ;  /* 0x000000000f087348 */ /* 0x000fea0003c00000 */
[----:B------:R0:W1:Y:S02]  /*12200*/  SHFL.IDX P6, R14, R13, R12, R11 ;  /* 0x0000000c0d0e7389 */ /* 0x00006400000c000b */
[----:B01----:R-:W-:Y:S01]  /*12210*/  ENDCOLLECTIVE ;  /* 0x000000000000791b */ /* 0x003fe20003800000 */
.L_x_302:
[----:B------:R-:W-:Y:S02]  /*12220*/  IMAD.MOV.U32 R13, RZ, RZ, R8 ;  /* 0x000000ffff0d7224 */ /* 0x000fe400078e0008 */
        /* <DEDUP_REMOVED lines=27> */
.L_x_303:
[----:B------:R-:W-:Y:S02]  /*123e0*/  IMAD.MOV.U32 R13, RZ, RZ, R6 ;  /* 0x000000ffff0d7224 */ /* 0x000fe400078e0006 */
[----:B------:R-:W-:-:S07]  /*123f0*/  IMAD.MOV.U32 R9, RZ, RZ, R14 ;  /* 0x000000ffff097224 */ /* 0x000fce00078e000e */
[----:B------:R-:W-:Y:S05]  /*12400*/  WARPSYNC.COLLECTIVE R15, `(.L_x_304) ;  /* 0x000000000f087348 */ /* 0x000fea0003c00000 */
[----:B------:R0:W1:Y:S02]  /*12410*/  SHFL.IDX P6, R14, R13, R12, R11 ;  /* 0x0000000c0d0e7389 */ /* 0x00006400000c000b */
[----:B01----:R-:W-:Y:S01]  /*12420*/  ENDCOLLECTIVE ;  /* 0x000000000000791b */ /* 0x003fe20003800000 */
.L_x_304:
        /* <DEDUP_REMOVED lines=28> */
.L_x_305:
[----:B------:R-:W-:Y:S02]  /*125f0*/  IMAD.MOV.U32 R13, RZ, RZ, R6 ;  /* 0x000000ffff0d7224 */ /* 0x000fe400078e0006 */
[----:B------:R-:W-:-:S07]  /*12600*/  IMAD.MOV.U32 R8, RZ, RZ, R14 ;  /* 0x000000ffff087224 */ /* 0x000fce00078e000e */
[----:B------:R-:W-:Y:S05]  /*12610*/  WARPSYNC.COLLECTIVE R15, `(.L_x_306) ;  /* 0x000000000f087348 */ /* 0x000fea0003c00000 */
[----:B------:R0:W1:Y:S02]  /*12620*/  SHFL.IDX P6, R14, R13, R12, R11 ;  /* 0x0000000c0d0e7389 */ /* 0x00006400000c000b */
[----:B01----:R-:W-:Y:S01]  /*12630*/  ENDCOLLECTIVE ;  /* 0x000000000000791b */ /* 0x003fe20003800000 */
.L_x_306:
[----:B------:R-:W-:Y:S05]  /*12640*/  BRA `(.L_x_307) ;  /* 0xffffffcc00187947 */ /* 0x000fea000383ffff */
.L_x_240:
[----:B-1----:R1:W2:Y:S02]  /*12650*/  SYNCS.PHASECHK.TRANS64.TRYWAIT P0, [R10+URZ+0x38840], R20 ;  /* 0x038840140a0075a7 */ /* 0x0022a4000800017f */
[----:B--2---:R-:W-:Y:S05]  /*12660*/  @!P0 NANOSLEEP.SYNCS 0x989680 ;  /* 0x009896800000895d */ /* 0x004fea0003900000 */
[----:B------:R-:W2:Y:S02]  /*12670*/  @!P0 SYNCS.PHASECHK.TRANS64 P0, [R10+URZ+0x38840], R20 ;  /* 0x038840140a0085a7 */ /* 0x000ea4000800007f */
[----:B--2---:R-:W-:Y:S05]  /*12680*/  @!P0 BRA `(.L_x_240) ;  /* 0xfffffffc00f08947 */ /* 0x004fea000383ffff */
[----:B------:R-:W-:Y:S05]  /*12690*/  BRA `(.L_x_308) ;  /* 0xffffffd000687947 */ /* 0x000fea000383ffff */
.L_x_241:
[----:B------:R-:W-:Y:S01]  /*126a0*/  BSSY B1, `(.L_x_309) ;  /* 0x0000008000017945 */ /* 0x000fe20003800000 */
[----:B------:R-:W-:Y:S02]  /*126b0*/  IMAD.MOV.U32 R13, RZ, RZ, R29 ;  /* 0x000000ffff0d7224 */ /* 0x000fe400078e001d */
[----:B------:R-:W-:Y:S02]  /*126c0*/  IMAD.MOV.U32 R12, RZ, RZ, RZ ;  /* 0x000000ffff0c7224 */ /* 0x000fe400078e00ff */
[----:B------:R-:W-:Y:S02]  /*126d0*/  IMAD.MOV.U32 R11, RZ, RZ, 0x181f ;  /* 0x0000181fff0b7424 */ /* 0x000fe400078e00ff */
[----:B------:R-:W-:-:S07]  /*126e0*/  IMAD.MOV.U32 R15, RZ, RZ, -0x1 ;  /* 0xffffffffff0f7424 */ /* 0x000fce00078e00ff */
[----:B-1----:R-:W-:Y:S05]  /*126f0*/  WARPSYNC.COLLECTIVE R15, `(.L_x_310) ;  /* 0x000000000f087348 */ /* 0x002fea0003c00000 */
[----:B------:R0:W2:Y:S02]  /*12700*/  SHFL.IDX P6, R14, R13, R12, R11 ;  /* 0x0000000c0d0e7389 */ /* 0x0000a400000c000b */
[----:B012---:R-:W-:Y:S01]  /*12710*/  ENDCOLLECTIVE ;  /* 0x000000000000791b */ /* 0x007fe20003800000 */
.L_x_310:
[----:B------:R-:W-:Y:S05]  /*12720*/  BSYNC B1 ;  /* 0x0000000000017941 */ /* 0x000fea0003800000 */
.L_x_309:
[----:B------:R-:W-:Y:S01]  /*12730*/  IMAD.MOV.U32 R13, RZ, RZ, R26 ;  /* 0x000000ffff0d7224 */ /* 0x000fe200078e001a */
[----:B------:R-:W-:Y:S01]  /*12740*/  MOV R3, R14 ;  /* 0x0000000e00037202 */ /* 0x000fe20000000f00 */
[----:B------:R-:W-:Y:S01]  /*12750*/  IMAD.MOV.U32 R12, RZ, RZ, RZ ;  /* 0x000000ffff0c7224 */ /* 0x000fe200078e00ff */
[----:B------:R-:W-:Y:S01]  /*12760*/  LEA R27, R17, UR42, 0x1 ;  /* 0x0000002a111b7c11 */ /* 0x000fe2000f8e08ff */
[----:B------:R-:W-:Y:S02]  /*12770*/  IMAD.MOV.U32 R11, RZ, RZ, 0x181f ;  /* 0x0000181fff0b7424 */ /* 0x000fe400078e00ff */
[----:B------:R-:W-:-:S07]  /*12780*/  IMAD.MOV.U32 R15, RZ, RZ, -0x1 ;  /* 0xffffffffff0f7424 */ /* 0x000fce00078e00ff */
[----:B------:R-:W-:Y:S05]  /*12790*/  WARPSYNC.COLLECTIVE R15, `(.L_x_311) ;  /* 0x000000000f087348 */ /* 0x000fea0003c00000 */
[----:B------:R0:W1:Y:S02]  /*127a0*/  SHFL.IDX P6, R14, R13, R12, R11 ;  /* 0x0000000c0d0e7389 */ /* 0x00006400000c000b */
[----:B01----:R-:W-:Y:S01]  /*127b0*/  ENDCOLLECTIVE ;  /* 0x000000000000791b */ /* 0x003fe20003800000 */
.L_x_311:
[----:B------:R-:W-:Y:S02]  /*127c0*/  IMAD.MOV.U32 R13, RZ, RZ, R29 ;  /* 0x000000ffff0d7224 */ /* 0x000fe400078e001d */
[----:B------:R-:W-:Y:S01]  /*127d0*/  IMAD.MOV.U32 R12, RZ, RZ, 0x1 ;  /* 0x00000001ff0c7424 */ /* 0x000fe200078e00ff */
[----:B------:R-:W-:-:S13]  /*127e0*/  IADD3 R2, P0, R14, R0, RZ ;  /* 0x000000000e027210 */ /* 0x000fda0007f1e0ff */
[----:B------:R-:W-:Y:S05]  /*127f0*/  WARPSYNC.COLLECTIVE R15, `(.L_x_312) ;  /* 0x000000000f087348 */ /* 0x000fea0003c00000 */
[----:B------:R0:W1:Y:S02]  /*12800*/  SHFL.IDX P6, R14, R13, R12, R11 ;  /* 0x0000000c0d0e7389 */ /* 0x00006400000c000b */
[----:B01----:R-:W-:Y:S01]  /*12810*/  ENDCOLLECTIVE ;  /* 0x000000000000791b */ /* 0x003fe20003800000 */
.L_x_312:
        /* <DEDUP_REMOVED lines=10> */
.L_x_313:
[----:B------:R-:W-:Y:S02]  /*128c0*/  IMAD.MOV.U32 R13, RZ, RZ, R29 ;  /* 0x000000ffff0d7224 */ /* 0x000fe400078e001d */
[----:B------:R-:W-:Y:S01]  /*128d0*/  IMAD.MOV.U32 R12, RZ, RZ, 0x2 ;  /* 0x00000002ff0c7424 */ /* 0x000fe200078e00ff */
[----:B------:R-:W-:-:S13]  /*128e0*/  IADD3 R2, P0, R14, R0, RZ ;  /* 0x000000000e027210 */ /* 0x000fda0007f1e0ff */
[----:B------:R-:W-:Y:S05]  /*128f0*/  WARPSYNC.COLLECTIVE R15, `(.L_x_314) ;  /* 0x000000000f087348 */ /* 0x000fea0003c00000 */
[----:B------:R0:W1:Y:S02]  /*12900*/  SHFL.IDX P6, R14, R13, R12, R11 ;  /* 0x0000000c0d0e7389 */ /* 0x00006400000c000b */
[----:B01----:R-:W-:Y:S01]  /*12910*/  ENDCOLLECTIVE ;  /* 0x000000000000791b */ /* 0x003fe20003800000 */
.L_x_314:
        /* <DEDUP_REMOVED lines=10> */
.L_x_315:
[----:B------:R-:W-:Y:S01]  /*129c0*/  IMAD.MOV.U32 R13, RZ, RZ, R29 ;  /* 0x000000ffff0d7224 */ /* 0x000fe200078e001d */
[----:B------:R-:W-:Y:S02]  /*129d0*/  MOV R12, 0x3 ;  /* 0x00000003000c7802 */ /* 0x000fe40000000f00 */
[----:B------:R-:W-:-:S13]  /*129e0*/  IADD3 R2, P0, R14, R0, RZ ;  /* 0x000000000e027210 */ /* 0x000fda0007f1e0ff */
[----:B------:R-:W-:Y:S05]  /*129f0*/  WARPSYNC.COLLECTIVE R15, `(.L_x_316) ;  /* 0x000000000f087348 */ /* 0x000fea0003c00000 */
[----:B------:R0:W1:Y:S02]  /*12a00*/  SHFL.IDX P6, R14, R13, R12, R11 ;  /* 0x0000000c0d0e7389 */ /* 0x00006400000c000b */
[----:B01----:R-:W-:Y:S01]  /*12a10*/  ENDCOLLECTIVE ;  /* 0x000000000000791b */ /* 0x003fe20003800000 */
.L_x_316:
[----:B------:R-:W-:-:S05]  /*12a20*/  IMAD.X R3, RZ, RZ, R3, P0 ;  /* 0x000000ffff037224 */ /* 0x000fca00000e0603 */
[----:B------:R-:W-:Y:S01]  /*12a30*/  @!PT LDS RZ, [RZ] ;  /* 0x00000000fffff984 */ /* 0x000fe20000000800 */
[----:B------:R-:W-:Y:S01]  /*12a40*/  @!PT LDS RZ, [RZ] ;  /* 0x00000000fffff984 */ /* 0x000fe20000000800 */
[----:B------:R-:W-:Y:S01]  /*12a50*/  @!PT LDS RZ, [RZ] ;  /* 0x00000000fffff984 */ /* 0x000fe20000000800 */
[----:B------:R0:W-:Y:S01]  /*12a60*/  LDGSTS.E.BYPASS.LTC128B.128 [R27+0x23400], desc[UR36][R2.64], !P1 ;  /* 0x23400000021b7fae */ /* 0x0001e2000c901d64 */
[----:B------:R-:W-:Y:S02]  /*12a70*/  IMAD.MOV.U32 R13, RZ, RZ, R26 ;  /* 0x000000ffff0d7224 */ /* 0x000fe400078e001a */
[----:B------:R-:W-:-:S07]  /*12a80*/  IMAD.MOV.U32 R33, RZ, RZ, R14 ;  /* 0x000000ffff217224 */ /* 0x000fce00078e000e */
[----:B0-----:R-:W-:Y:S05]  /*12a90*/  WARPSYNC.COLLECTIVE R15, `(.L_x_317) ;  /* 0x000000000f087348 */ /* 0x001fea0003c00000 */
[----:B------:R1:W2:Y:S02]  /*12aa0*/  SHFL.IDX P6, R14, R13, R12, R11 ;  /* 0x0000000c0d0e7389 */ /* 0x0002a400000c000b */
[----:B012---:R-:W-:Y:S01]  /*12ab0*/  ENDCOLLECTIVE ;  /* 0x000000000000791b */ /* 0x007fe20003800000 */
.L_x_317:
[----:B------:R-:W-:Y:S05]  /*12ac0*/  BRA `(.L_x_318) ;  /* 0xffffffd0001c7947 */ /* 0x000fea000383ffff */
.L_x_246:
[----:B---3--:R3:W4:Y:S02]  /*12ad0*/  SYNCS.PHASECHK.TRANS64.TRYWAIT P0, [R10+URZ+0x38860], R20 ;  /* 0x038860140a0075a7 */ /* 0x008724000800017f */
[----:B----4-:R-:W-:Y:S05]  /*12ae0*/  @!P0 NANOSLEEP.SYNCS 0x989680 ;  /* 0x009896800000895d */ /* 0x010fea0003900000 */
[----:B------:R-:W4:Y:S02]  /*12af0*/  @!P0 SYNCS.PHASECHK.TRANS64 P0, [R10+URZ+0x38860], R20 ;  /* 0x038860140a0085a7 */ /* 0x000f24000800007f */
[----:B----4-:R-:W-:Y:S05]  /*12b00*/  @!P0 BRA `(.L_x_246) ;  /* 0xfffffffc00f08947 */ /* 0x010fea000383ffff */
[----:B------:R-:W-:Y:S05]  /*12b10*/  BRA `(.L_x_319) ;  /* 0xffffffd000687947 */ /* 0x000fea000383ffff */
.L_x_247:
[----:B------:R-:W-:Y:S01]  /*12b20*/  BSSY B1, `(.L_x_320) ;  /* 0x0000008000017945 */ /* 0x000fe20003800000 */
[----:B------:R-:W-:Y:S02]  /*12b30*/  IMAD.MOV.U32 R13, RZ, RZ, R19 ;  /* 0x000000ffff0d7224 */ /* 0x000fe400078e0013 */
[----:B------:R-:W-:Y:S02]  /*12b40*/  IMAD.MOV.U32 R12, RZ, RZ, RZ ;  /* 0x000000ffff0c7224 */ /* 0x000fe400078e00ff */
[----:B------:R-:W-:Y:S02]  /*12b50*/  IMAD.MOV.U32 R11, RZ, RZ, 0x181f ;  /* 0x0000181fff0b7424 */ /* 0x000fe400078e00ff */
[----:B------:R-:W-:-:S07]  /*12b60*/  IMAD.MOV.U32 R15, RZ, RZ, -0x1 ;  /* 0xffffffffff0f7424 */ /* 0x000fce00078e00ff */
[----:B-123--:R-:W-:Y:S05]  /*12b70*/  WARPSYNC.COLLECTIVE R15, `(.L_x_321) ;  /* 0x000000000f087348 */ /* 0x00efea0003c00000 */
[----:B------:R0:W4:Y:S02]  /*12b80*/  SHFL.IDX P6, R14, R13, R12, R11 ;  /* 0x0000000c0d0e7389 */ /* 0x00012400000c000b */
[----:B01234-:R-:W-:Y:S01]  /*12b90*/  ENDCOLLECTIVE ;  /* 0x000000000000791b */ /* 0x01ffe20003800000 */
.L_x_321:
[----:B------:R-:W-:Y:S05]  /*12ba0*/  BSYNC B1 ;  /* 0x0000000000017941 */ /* 0x000fea0003800000 */
.L_x_320:
[----:B------:R-:W-:Y:S01]  /*12bb0*/  IMAD.MOV.U32 R13, RZ, RZ, R18 ;  /* 0x000000ffff0d7224 */ /* 0x000fe200078e0012 */
[----:B------:R-:W-:Y:S01]  /*12bc0*/  LEA R17, R17, UR42, 0x1 ;  /* 0x0000002a11117c11 */ /* 0x000fe2000f8e08ff */
[----:B------:R-:W-:Y:S01]  /*12bd0*/  IMAD.MOV.U32 R12, RZ, RZ, RZ ;  /* 0x000000ffff0c7224 */ /* 0x000fe200078e00ff */
[C---:B------:R-:W-:Y:S01]  /*12be0*/  LOP3.LUT P2, RZ, R16.reuse, 0x20, RZ, 0xc0, !PT ;  /* 0x0000002010ff7812 */ /* 0x040fe2000784c0ff */
[----:B------:R-:W-:Y:S01]  /*12bf0*/  IMAD.MOV.U32 R11, RZ, RZ, 0x181f ;  /* 0x0000181fff0b7424 */ /* 0x000fe200078e00ff */
[----:B------:R-:W-:Y:S01]  /*12c00*/  LOP3.LUT P1, RZ, R16, 0x10, RZ, 0xc0, !PT ;  /* 0x0000001010ff7812 */ /* 0x000fe2000782c0ff */
[----:B------:R-:W-:Y:S01]  /*12c10*/  IMAD.MOV.U32 R15, RZ, RZ, -0x1 ;  /* 0xffffffffff0f7424 */ /* 0x000fe200078e00ff */
[----:B------:R-:W-:Y:S01]  /*12c20*/  P2R R4, PR, RZ, 0x20 ;  /* 0x00000020ff047803 */ /* 0x000fe20000000000 */
[----:B------:R-:W-:-:S10]  /*12c30*/  IMAD.MOV.U32 R3, RZ, RZ, R14 ;  /* 0x000000ffff037224 */ /* 0x000fd400078e000e */
[----:B------:R-:W-:Y:S05]  /*12c40*/  WARPSYNC.COLLECTIVE R15, `(.L_x_322) ;  /* 0x000000000f087348 */ /* 0x000fea0003c00000 */
[----:B------:R0:W1:Y:S02]  /*12c50*/  SHFL.IDX P6, R14, R13, R12, R11 ;  /* 0x0000000c0d0e7389 */ /* 0x00006400000c000b */
[----:B01----:R-:W-:Y:S01]  /*12c60*/  ENDCOLLECTIVE ;  /* 0x000000000000791b */ /* 0x003fe20003800000 */
.L_x_322:
[----:B------:R-:W-:Y:S02]  /*12c70*/  IMAD.MOV.U32 R13, RZ, RZ, R19 ;  /* 0x000000ffff0d7224 */ /* 0x000fe400078e0013 */
        /* <DEDUP_REMOVED lines=12> */
.L_x_323:
[----:B------:R-:W-:Y:S01]  /*12d40*/  @!PT LDS RZ, [RZ] ;  /* 0x00000000fffff984 */ /* 0x000fe20000000800 */
[----:B------:R-:W-:Y:S01]  /*12d50*/  @!PT LDS RZ, [RZ] ;  /* 0x00000000fffff984 */ /* 0x000fe20000000800 */
[----:B------:R-:W-:Y:S01]  /*12d60*/  @!PT LDS RZ, [RZ] ;  /* 0x00000000fffff984 */ /* 0x000fe20000000800 */
[----:B------:R0:W-:Y:S04]  /*12d70*/  LDGSTS.E.BYPASS.LTC128B.128 [R17+0x2400], desc[UR36][R2.64+0x80], !P2 ;  /* 0x0240008002117fae */ /* 0x0001e8000d101d64 */
[----:B------:R0:W-:Y:S01]  /*12d80*/  LDGSTS.E.BYPASS.LTC128B.128 [R17+0x4400], desc[UR36][R2.64+0x100], !P1 ;  /* 0x0440010002117fae */ /* 0x0001e2000c901d64 */
[----:B------:R-:W-:-:S03]  /*12d90*/  ISETP.NE.U32.AND P1, PT, R28, RZ, PT ;  /* 0x000000ff1c00720c */ /* 0x000fc60003f25070 */
[----:B------:R0:W-:Y:S01]  /*12da0*/  LDGSTS.E.BYPASS.LTC128B.128 [R17+0x6400], desc[UR36][R2.64+0x180], !P5 ;  /* 0x0640018002117fae */ /* 0x0001e2000e901d64 */
[----:B------:R-:W-:Y:S01]  /*12db0*/  LOP3.LUT P5, RZ, R16, 0x200, RZ, 0xc0, !PT ;  /* 0x0000020010ff7812 */ /* 0x000fe200078ac0ff */
[----:B------:R-:W-:Y:S02]  /*12dc0*/  IMAD.MOV.U32 R13, RZ, RZ, R18 ;  /* 0x000000ffff0d7224 */ /* 0x000fe400078e0012 */
[----:B------:R0:W-:Y:S04]  /*12dd0*/  LDGSTS.E.BYPASS.LTC128B.128 [R17+0x8400], desc[UR36][R2.64+0x200], !P4 ;  /* 0x0840020002117fae */ /* 0x0001e8000e101d64 */
[----:B------:R0:W-:Y:S01]  /*12de0*/  LDGSTS.E.BYPASS.LTC128B.128 [R17+0xa400], desc[UR36][R2.64+0x280], !P3 ;  /* 0x0a40028002117fae */ /* 0x0001e2000d901d64 */
[----:B------:R-:W-:-:S03]  /*12df0*/  IMAD.MOV.U32 R5, RZ, RZ, R14 ;  /* 0x000000ffff057224 */ /* 0x000fc600078e000e */
[----:B------:R0:W-:Y:S04]  /*12e00*/  LDGSTS.E.BYPASS.LTC128B.128 [R17+0xc400], desc[UR36][R2.64+0x300], P0 ;  /* 0x0c40030002117fae */ /* 0x0001e80008101d64 */
[----:B0-----:R-:W-:Y:S05]  /*12e10*/  WARPSYNC.COLLECTIVE R15, `(.L_x_324) ;  /* 0x000000000f087348 */ /* 0x001fea0003c00000 */
[----:B------:R1:W2:Y:S02]  /*12e20*/  SHFL.IDX P6, R14, R13, R12, R11 ;  /* 0x0000000c0d0e7389 */ /* 0x0002a400000c000b */
[----:B012---:R-:W-:Y:S01]  /*12e30*/  ENDCOLLECTIVE ;  /* 0x000000000000791b */ /* 0x007fe20003800000 */
.L_x_324:
[----:B------:R-:W-:Y:S01]  /*12e40*/  @!PT LDS RZ, [RZ] ;  /* 0x00000000fffff984 */ /* 0x000fe20000000800 */
[----:B------:R-:W-:Y:S01]  /*12e50*/  @!PT LDS RZ, [RZ] ;  /* 0x00000000fffff984 */ /* 0x000fe20000000800 */
[----:B------:R-:W-:Y:S01]  /*12e60*/  @!PT LDS RZ, [RZ] ;  /* 0x00000000fffff984 */ /* 0x000fe20000000800 */
[----:B------:R0:W-:Y:S01]  /*12e70*/  LDGSTS.E.BYPASS.LTC128B.128 [R17+0xe400], desc[UR36][R2.64+0x380], P1 ;  /* 0x0e40038002117fae */ /* 0x0001e20008901d64 */
[----:B------:R-:W-:Y:S02]  /*12e80*/  IMAD.MOV.U32 R13, RZ, RZ, R19 ;  /* 0x000000ffff0d7224 */ /* 0x000fe400078e0013 */
[----:B------:R-:W-:Y:S01]  /*12e90*/  IMAD.MOV.U32 R12, RZ, RZ, 0x2 ;  /* 0x00000002ff0c7424 */ /* 0x000fe200078e00ff */
[----:B0-----:R-:W-:Y:S02]  /*12ea0*/  IADD3 R2, P2, R14, R0, RZ ;  /* 0x000000000e027210 */ /* 0x001fe40007f5e0ff */
[C---:B------:R-:W-:Y:S02]  /*12eb0*/  LOP3.LUT P6, RZ, R16.reuse, 0x10, RZ, 0xc0, !PT ;  /* 0x0000001010ff7812 */ /* 0x040fe400078cc0ff */
[----:B------:R-:W-:Y:S02]  /*12ec0*/  IADD3.X R3, RZ, R5, RZ, P2, !PT ;  /* 0x00000005ff037210 */ /* 0x000fe400017fe4ff */
[----:B------:R-:W-:-:S03]  /*12ed0*/  LOP3.LUT P2, RZ, R16, 0x20, RZ, 0xc0, !PT ;  /* 0x0000002010ff7812 */ /* 0x000fc6000784c0ff */
[----:B------:R0:W-:Y:S01]  /*12ee0*/  LDGSTS.E.BYPASS.LTC128B.128 [R17+0xc00], desc[UR36][R2.64], !P5 ;  /* 0x00c0000002117fae */ /* 0x0001e2000e901d64 */
[----:B------:R-:W-:-:S04]  /*12ef0*/  ISETP.NE.AND P5, PT, R4, RZ, PT ;  /* 0x000000ff0400720c */ /* 0x000fc80003fa5270 */
[----:B------:R-:W-:-:S05]  /*12f00*/  P2R R4, PR, RZ, 0x20 ;  /* 0x00000020ff047803 */ /* 0x000fca0000000000 */
[----:B------:R0:W-:Y:S04]  /*12f10*/  LDGSTS.E.BYPASS.LTC128B.128 [R17+0x2c00], desc[UR36][R2.64+0x80], !P2 ;  /* 0x02c0008002117fae */ /* 0x0001e8000d101d64 */
[----:B------:R0:W-:Y:S02]  /*12f20*/  LDGSTS.E.BYPASS.LTC128B.128 [R17+0x4c00], desc[UR36][R2.64+0x100], !P6 ;  /* 0x04c0010002117fae */ /* 0x0001e4000f101d64 */
[----:B0-----:R-:W-:Y:S05]  /*12f30*/  WARPSYNC.COLLECTIVE R15, `(.L_x_325) ;  /* 0x000000000f087348 */ /* 0x001fea0003c00000 */
[----:B------:R1:W2:Y:S02]  /*12f40*/  SHFL.IDX P6, R14, R13, R12, R11 ;  /* 0x0000000c0d0e7389 */ /* 0x0002a400000c000b */
[----:B012---:R-:W-:Y:S01]  /*12f50*/  ENDCOLLECTIVE ;  /* 0x000000000000791b */ /* 0x007fe20003800000 */
.L_x_325:
        /* <DEDUP_REMOVED lines=14> */
.L_x_326:
[----:B------:R-:W-:Y:S02]  /*13040*/  IMAD.MOV.U32 R13, RZ, RZ, R19 ;  /* 0x000000ffff0d7224 */ /* 0x000fe400078e0013 */
[----:B------:R-:W-:Y:S01]  /*13050*/  IMAD.MOV.U32 R12, RZ, RZ, 0x3 ;  /* 0x00000003ff0c7424 */ /* 0x000fe200078e00ff */
[----:B------:R-:W-:Y:S02]  /*13060*/  IADD3 R2, P2, R14, R0, RZ ;  /* 0x000000000e027210 */ /* 0x000fe40007f5e0ff */
[----:B------:R-:W-:-:S03]  /*13070*/  LOP3.LUT P6, RZ, R16, 0x10, RZ, 0xc0, !PT ;  /* 0x0000001010ff7812 */ /* 0x000fc600078cc0ff */
[----:B------:R-:W-:Y:S01]  /*13080*/  IMAD.X R3, RZ, RZ, R20, P2 ;  /* 0x000000ffff037224 */ /* 0x000fe200010e0614 */
[----:B------:R-:W-:-:S04]  /*13090*/  LOP3.LUT P2, RZ, R16, 0x20, RZ, 0xc0, !PT ;  /* 0x0000002010ff7812 */ /* 0x000fc8000784c0ff */
[----:B------:R-:W-:Y:S01]  /*130a0*/  @!PT LDS RZ, [RZ] ;  /* 0x00000000fffff984 */ /* 0x000fe20000000800 */
[----:B------:R-:W-:Y:S01]  /*130b0*/  @!PT LDS RZ, [RZ] ;  /* 0x00000000fffff984 */ /* 0x000fe20000000800 */
[----:B------:R-:W-:Y:S01]  /*130c0*/  @!PT LDS RZ, [RZ] ;  /* 0x00000000fffff984 */ /* 0x000fe20000000800 */
[----:B------:R0:W-:Y:S01]  /*130d0*/  LDGSTS.E.BYPASS.LTC128B.128 [R17+0x1400], desc[UR36][R2.64], !P5 ;  /* 0x0140000002117fae */ /* 0x0001e2000e901d64 */
[----:B------:R-:W-:Y:S01]  /*130e0*/  ISETP.NE.AND P5, PT, R4, RZ, PT ;  /* 0x000000ff0400720c */ /* 0x000fe20003fa5270 */
[----:B------:R-:W-:-:S07]  /*130f0*/  IMAD.MOV.U32 R4, RZ, RZ, RZ ;  /* 0x000000ffff047224 */ /* 0x000fce00078e00ff */
[----:B------:R0:W-:Y:S04]  /*13100*/  LDGSTS.E.BYPASS.LTC128B.128 [R17+0x3400], desc[UR36][R2.64+0x80], !P2 ;  /* 0x0340008002117fae */ /* 0x0001e8000d101d64 */
[----:B------:R0:W-:Y:S02]  /*13110*/  LDGSTS.E.BYPASS.LTC128B.128 [R17+0x5400], desc[UR36][R2.64+0x100], !P6 ;  /* 0x0540010002117fae */ /* 0x0001e4000f101d64 */
[----:B0-----:R-:W-:Y:S05]  /*13120*/  WARPSYNC.COLLECTIVE R15, `(.L_x_327) ;  /* 0x000000000f087348 */ /* 0x001fea0003c00000 */
[----:B------:R1:W2:Y:S02]  /*13130*/  SHFL.IDX P6, R14, R13, R12, R11 ;  /* 0x0000000c0d0e7389 */ /* 0x0002a400000c000b */
[----:B012---:R-:W-:Y:S01]  /*13140*/  ENDCOLLECTIVE ;  /* 0x000000000000791b */ /* 0x007fe20003800000 */
.L_x_327:
        /* <DEDUP_REMOVED lines=13> */
.L_x_328:
[----:B------:R-:W-:Y:S05]  /*13220*/  BRA `(.L_x_329) ;  /* 0xffffffcc00dc7947 */ /* 0x000fea000383ffff */
.L_x_252:
[----:B0-----:R0:W1:Y:S02]  /*13230*/  SYNCS.PHASECHK.TRANS64.TRYWAIT P0, [R5+URZ+0x38820], R4 ;  /* 0x03882004050075a7 */ /* 0x001064000800017f */
[----:B-1----:R-:W-:Y:S05]  /*13240*/  @!P0 NANOSLEEP.SYNCS 0x989680 ;  /* 0x009896800000895d */ /* 0x002fea0003900000 */
[----:B------:R-:W1:Y:S02]  /*13250*/  @!P0 SYNCS.PHASECHK.TRANS64 P0, [R5+URZ+0x38820], R4 ;  /* 0x03882004050085a7 */ /* 0x000e64000800007f */
[----:B-1----:R-:W-:Y:S05]  /*13260*/  @!P0 BRA `(.L_x_252) ;  /* 0xfffffffc00f08947 */ /* 0x002fea000383ffff */
[----:B------:R-:W-:Y:S05]  /*13270*/  BRA `(.L_x_330) ;  /* 0xffffffd000887947 */ /* 0x000fea000383ffff */
.L_x_253:
[----:B------:R-:W1:Y:S01]  /*13280*/  S2R R0, SR_TID.X ;  /* 0x0000000000007919 */ /* 0x000e620000002100 */
[----:B------:R-:W-:Y:S01]  /*13290*/  BSSY B0, `(.L_x_331) ;  /* 0x000000a000007945 */ /* 0x000fe20003800000 */
[----:B------:R-:W-:Y:S02]  /*132a0*/  IMAD.MOV.U32 R12, RZ, RZ, RZ ;  /* 0x000000ffff0c7224 */ /* 0x000fe400078e00ff */
[----:B------:R-:W-:Y:S02]  /*132b0*/  IMAD.MOV.U32 R11, RZ, RZ, 0x1f ;  /* 0x0000001fff0b7424 */ /* 0x000fe400078e00ff */
[----:B------:R-:W-:Y:S01]  /*132c0*/  IMAD.MOV.U32 R15, RZ, RZ, -0x1 ;  /* 0xffffffffff0f7424 */ /* 0x000fe200078e00ff */
[----:B-1----:R-:W-:-:S04]  /*132d0*/  SHF.R.U32.HI R0, RZ, 0x5, R0 ;  /* 0x00000005ff007819 */ /* 0x002fc80000011600 */
[----:B------:R-:W-:-:S05]  /*132e0*/  LOP3.LUT R0, R0, 0x3, RZ, 0xc0, !PT ;  /* 0x0000000300007812 */ /* 0x000fca00078ec0ff */
[----:B------:R-:W-:-:S07]  /*132f0*/  IMAD.MOV.U32 R13, RZ, RZ, R0 ;  /* 0x000000ffff0d7224 */ /* 0x000fce00078e0000 */
[----:B0-2--5:R-:W-:Y:S05]  /*13300*/  WARPSYNC.COLLECTIVE R15, `(.L_x_332) ;  /* 0x000000000f087348 */ /* 0x025fea0003c00000 */
[----:B------:R1:W3:Y:S02]  /*13310*/  SHFL.IDX P6, R14, R13, R12, R11 ;  /* 0x0000000c0d0e7389 */ /* 0x0002e400000c000b */
[----:B0123-5:R-:W-:Y:S01]  /*13320*/  ENDCOLLECTIVE ;  /* 0x000000000000791b */ /* 0x02ffe20003800000 */
.L_x_332:
[----:B------:R-:W-:Y:S05]  /*13330*/  BSYNC B0 ;  /* 0x0000000000007941 */ /* 0x000fea0003800000 */
.L_x_331:
[----:B------:R-:W-:Y:S05]  /*13340*/  BRA `(.L_x_333) ;  /* 0xffffffd000707947 */ /* 0x000fea000383ffff */
.L_x_254:
[----:B------:R-:W-:Y:S01]  /*13350*/  BSSY B0, `(.L_x_334) ;  /* 0x0000006000007945 */ /* 0x000fe20003800000 */
[----:B------:R-:W-:-:S07]  /*13360*/  IMAD.MOV.U32 R15, RZ, RZ, -0x1 ;  /* 0xffffffffff0f7424 */ /* 0x000fce00078e00ff */
[----:B012--5:R-:W-:Y:S05]  /*13370*/  WARPSYNC.COLLECTIVE R15, `(.L_x_335) ;  /* 0x000000000f0c7348 */ /* 0x027fea0003c00000 */
[----:B------:R-:W-:Y:S02]  /*13380*/  ELECT P6, UR62, PT ;  /* 0x00000000003e782f */ /* 0x000fe400038c0000 */
[----:B------:R-:W-:Y:S01]  /*13390*/  MOV R14, UR62 ;  /* 0x0000003e000e7c02 */ /* 0x000fe20008000f00 */
[----:B012--5:R-:W-:Y:S10]  /*133a0*/  ENDCOLLECTIVE ;  /* 0x000000000000791b */ /* 0x027ff40003800000 */
.L_x_335:
[----:B------:R-:W-:Y:S05]  /*133b0*/  BSYNC B0 ;  /* 0x0000000000007941 */ /* 0x000fea0003800000 */
.L_x_334:
[----:B------:R-:W-:Y:S05]  /*133c0*/  BRA `(.L_x_336) ;  /* 0xffffffd000647947 */ /* 0x000fea000383ffff */
.L_x_256:
[----:B-1----:R1:W3:Y:S02]  /*133d0*/  SYNCS.PHASECHK.TRANS64.TRYWAIT P1, [R3+URZ+0x38840], R2 ;  /* 0x03884002030075a7 */ /* 0x0022e4000802017f */
[----:B---3--:R-:W-:Y:S05]  /*133e0*/  @!P1 NANOSLEEP.SYNCS 0x989680 ;  /* 0x009896800000995d */ /* 0x008fea0003900000 */
[----:B------:R-:W3:Y:S02]  /*133f0*/  @!P1 SYNCS.PHASECHK.TRANS64 P1, [R3+URZ+0x38840], R2 ;  /* 0x03884002030095a7 */ /* 0x000ee4000802007f */
[----:B---3--:R-:W-:Y:S05]  /*13400*/  @!P1 BRA `(.L_x_256) ;  /* 0xfffffffc00f09947 */ /* 0x008fea000383ffff */
[----:B------:R-:W-:Y:S05]  /*13410*/  BRA `(.L_x_337) ;  /* 0xffffffd0008c7947 */ /* 0x000fea000383ffff */
.L_x_258:
[----:B0-----:R0:W3:Y:S02]  /*13420*/  SYNCS.PHASECHK.TRANS64.TRYWAIT P1, [R5+URZ+0x38840], R0 ;  /* 0x03884000050075a7 */ /* 0x0010e4000802017f */
[----:B---3--:R-:W-:Y:S05]  /*13430*/  @!P1 NANOSLEEP.SYNCS 0x989680 ;  /* 0x009896800000995d */ /* 0x008fea0003900000 */
[----:B------:R-:W3:Y:S02]  /*13440*/  @!P1 SYNCS.PHASECHK.TRANS64 P1, [R5+URZ+0x38840], R0 ;  /* 0x03884000050095a7 */ /* 0x000ee4000802007f */
[----:B---3--:R-:W-:Y:S05]  /*13450*/  @!P1 BRA `(.L_x_258) ;  /* 0xfffffffc00f09947 */ /* 0x008fea000383ffff */
[----:B------:R-:W-:Y:S05]  /*13460*/  BRA `(.L_x_338) ;  /* 0xffffffd000987947 */ /* 0x000fea000383ffff */
.L_x_260:
[----:B---3--:R3:W4:Y:S02]  /*13470*/  SYNCS.PHASECHK.TRANS64.TRYWAIT P1, [R3+URZ+0x38860], R2 ;  /* 0x03886002030075a7 */ /* 0x008724000802017f */
[----:B----4-:R-:W-:Y:S05]  /*13480*/  @!P1 NANOSLEEP.SYNCS 0x989680 ;  /* 0x009896800000995d */ /* 0x010fea0003900000 */
[----:B------:R-:W4:Y:S02]  /*13490*/  @!P1 SYNCS.PHASECHK.TRANS64 P1, [R3+URZ+0x38860], R2 ;  /* 0x03886002030095a7 */ /* 0x000f24000802007f */
[----:B----4-:R-:W-:Y:S05]  /*134a0*/  @!P1 BRA `(.L_x_260) ;  /* 0xfffffffc00f09947 */ /* 0x010fea000383ffff */
[----:B------:R-:W-:Y:S05]  /*134b0*/  BRA `(.L_x_339) ;  /* 0xffffffd000947947 */ /* 0x000fea000383ffff */
.L_x_340:
        /* <DEDUP_REMOVED lines=12> */
.L_x_5647:


//--------------------- .text._ZN7cutlass13device_kernelIN5flash11enable_sm90INS1_16FlashAttnFwdSm90INS1_25CollectiveMainloopFwdSm90ILi2EN4cute5tupleIJNS5_1CILi1EEES8_S8_EEENS6_IJNS7_ILi64EEESA_SA_EEELi512ENS_6half_tEfNS_4arch4Sm90ELb0ELb0ELb0ELb1ELb1ELb0ELb0ELb0ELb0ELb1ELb1ELb0EEENS1_21CollectiveEpilogueFwdINS6_IJSA_NS7_ILi512EEESA_EEES9_SC_SE_Li256ELb1ELb1ELb1ELb0EEENS1_36VarlenDynamicPersistentTileSchedulerILi64ELi64ELi256ELi128ELb1ELb1ELb1ELb0ELb1ELb1EEEEEEEEEvNT_6ParamsE --------------------------
	.section	.text._ZN7cutlass13device_kernelIN5flash11enable_sm90INS1_16FlashAttnFwdSm90INS1_25CollectiveMainloopFwdSm90ILi2EN4cute5tupleIJNS5_1CILi1EEES8_S8_EEENS6_IJNS7_ILi64EEESA_SA_EEELi512ENS_6half_tEfNS_4arch4Sm90ELb0ELb0ELb0ELb1ELb1ELb0ELb0ELb0ELb0ELb1ELb1ELb0EEENS1_21CollectiveEpilogueFwdINS6_IJSA_NS7_ILi512EEESA_EEES9_SC_SE_Li256ELb1ELb1ELb1ELb0EEENS1_36VarlenDynamicPersistentTileSchedulerILi64ELi64ELi256ELi128ELb1ELb1ELb1ELb0ELb1ELb1EEEEEEEEEvNT_6ParamsE,"ax",@progbits
	.align	128
.text._ZN7cutlass13device_kernelIN5flash11enable_sm90INS1_16FlashAttnFwdSm90INS1_25CollectiveMainloopFwdSm90ILi2EN4cute5tupleIJNS5_1CILi1EEES8_S8_EEENS6_IJNS7_ILi64EEESA_SA_EEELi512ENS_6half_tEfNS_4arch4Sm90ELb0ELb0ELb0ELb1ELb1ELb0ELb0ELb0ELb0ELb1ELb1ELb0EEENS1_21CollectiveEpilogueFwdINS6_IJSA_NS7_ILi512EEESA_EEES9_SC_SE_Li256ELb1ELb1ELb1ELb0EEENS1_36VarlenDynamicPersistentTileSchedulerILi64ELi64ELi256ELi128ELb1ELb1ELb1ELb0ELb1ELb1EEEEEEEEEvNT_6ParamsE:
        .type           _ZN7cutlass13device_kernelIN5flash11enable_sm90INS1_16FlashAttnFwdSm90INS1_25CollectiveMainloopFwdSm90ILi2EN4cute5tupleIJNS5_1CILi1EEES8_S8_EEENS6_IJNS7_ILi64EEESA_SA_EEELi512ENS_6half_tEfNS_4arch4Sm90ELb0ELb0ELb0ELb1ELb1ELb0ELb0ELb0ELb0ELb1ELb1ELb0EEENS1_21CollectiveEpilogueFwdINS6_IJSA_NS7_ILi512EEESA_EEES9_SC_SE_Li256ELb1ELb1ELb1ELb0EEENS1_36VarlenDynamicPersistentTileSchedulerILi64ELi64ELi256ELi128ELb1ELb1ELb1ELb0ELb1ELb1EEEEEEEEEvNT_6ParamsE,@function
        .size           _ZN7cutlass13device_kernelIN5flash11enable_sm90INS1_16FlashAttnFwdSm90INS1_25CollectiveMainloopFwdSm90ILi2EN4cute5tupleIJNS5_1CILi1EEES8_S8_EEENS6_IJNS7_ILi64EEESA_SA_EEELi512ENS_6half_tEfNS_4arch4Sm90ELb0ELb0ELb0ELb1ELb1ELb0ELb0ELb0ELb0ELb1ELb1ELb0EEENS1_21CollectiveEpilogueFwdINS6_IJSA_NS7_ILi512EEESA_EEES9_SC_SE_Li256ELb1ELb1ELb1ELb0EEENS1_36VarlenDynamicPersistentTileSchedulerILi64ELi64ELi256ELi128ELb1ELb1ELb1ELb0ELb1ELb1EEEEEEEEEvNT_6ParamsE,(.L_x_5648 - _ZN7cutlass13device_kernelIN5flash11enable_sm90INS1_16FlashAttnFwdSm90INS1_25CollectiveMainloopFwdSm90ILi2EN4cute5tupleIJNS5_1CILi1EEES8_S8_EEENS6_IJNS7_ILi64EEESA_SA_EEELi512ENS_6half_tEfNS_4arch4Sm90ELb0ELb0ELb0ELb1ELb1ELb0ELb0ELb0ELb0ELb1ELb1ELb0EEENS1_21CollectiveEpilogueFwdINS6_IJSA_NS7_ILi512EEESA_EEES9_SC_SE_Li256ELb1ELb1ELb1ELb0EEENS1_36VarlenDynamicPersistentTileSchedulerILi64ELi64ELi256ELi128ELb1ELb1ELb1ELb0ELb1ELb1EEEEEEEEEvNT_6ParamsE)
        .other          _ZN7cutlass13device_kernelIN5flash11enable_sm90INS1_16FlashAttnFwdSm90INS1_25CollectiveMainloopFwdSm90ILi2EN4cute5tupleIJNS5_1CILi1EEES8_S8_EEENS6_IJNS7_ILi64EEESA_SA_EEELi512ENS_6half_tEfNS_4arch4Sm90ELb0ELb0ELb0ELb1ELb1ELb0ELb0ELb0ELb0ELb1ELb1ELb0EEENS1_21CollectiveEpilogueFwdINS6_IJSA_NS7_ILi512EEESA_EEES9_SC_SE_Li256ELb1ELb1ELb1ELb0EEENS1_36VarlenDynamicPersistentTileSchedulerILi64ELi64ELi256ELi128ELb1ELb1ELb1ELb0ELb1ELb1EEEEEEEEEvNT_6ParamsE,@"STO_CUDA_ENTRY STV_DEFAULT"
_ZN7cutlass13device_kernelIN5flash11enable_sm90INS1_16FlashAttnFwdSm90INS1_25CollectiveMainloopFwdSm90ILi2EN4cute5tupleIJNS5_1CILi1EEES8_S8_EEENS6_IJNS7_ILi64EEESA_SA_EEELi512ENS_6half_tEfNS_4arch4Sm90ELb0ELb0ELb0ELb1ELb1ELb0ELb0ELb0ELb0ELb1ELb1ELb0EEENS1_21CollectiveEpilogueFwdINS6_IJSA_NS7_ILi512EEESA_EEES9_SC_SE_Li256ELb1ELb1ELb1ELb0EEENS1_36VarlenDynamicPersistentTileSchedulerILi64ELi64ELi256ELi128ELb1ELb1ELb1ELb0ELb1ELb1EEEEEEEEEvNT_6ParamsE:
[----:B------:R-:W0:Y:S02]  /*0000*/  LDC R1, c[0x0][0x28] ;  /* 0x00000a00ff017b82 */ /* 0x000e240000000800 */
[----:B0-----:R-:W-:Y:S01]  /*0010*/  VIADD R1, R1, 0xffffffc0 ;  /* 0xffffffc001017836 */ /* 0x001fe20000000000 */
[----:B------:R-:W0:Y:S01]  /*0020*/  S2R R0, SR_TID.X ;  /* 0x0000000000007919 */ /* 0x000e220000002100 */
[----:B------:R-:W-:Y:S01]  /*0030*/  ELECT P0, URZ, PT ;  /* 0x00000000003f782f */ /* 0x000fe20003800000 */
[----:B------:R-:W-:Y:S01]  /*0040*/  UMOV UR4, 0x80 ;  /* 0x0000008000047882 */ /* 0x000fe20000000000 */
[----:B------:R-:W-:Y:S01]  /*0050*/  UMOV UR7, 0x100 ;  /* 0x0000010000077882 */ /* 0x000fe20000000000 */
[----:B0-----:R-:W-:-:S05]  /*0060*/  SHF.R.U32.HI R2, RZ, 0x5, R0 ;  /* 0x00000005ff027819 */ /* 0x001fca0000011600 */
[----:B------:R-:W0:Y:S02]  /*0070*/  SHFL.IDX PT, R3, R2, RZ, 0x1f ;  /* 0x00001fff02037589 */ /* 0x000e2400000e0000 */
[C---:B0-----:R-:W-:Y:S02]  /*0080*/  ISETP.NE.OR P0, PT, R3.reuse, RZ, !P0 ;  /* 0x000000ff0300720c */ /* 0x041fe40004705670 */
[----:B------:R-:W-:Y:S02]  /*0090*/  ISETP.NE.AND P1, PT, R3, RZ, PT ;  /* 0x000000ff0300720c */ /* 0x000fe40003f25270 */
[----:B------:R-:W-:-:S06]  /*00a0*/  SHF.R.U32.HI R3, RZ, 0x7, R0 ;  /* 0x00000007ff037819 */ /* 0x000fcc0000011600 */
[----:B------:R-:W0:Y:S03]  /*00b0*/  SHFL.IDX PT, R3, R3, RZ, 0x1f ;  /* 0x00001fff03037589 */ /* 0x000e2600000e0000 */
[----:B------:R-:W-:Y:S01]  /*00c0*/  VOTEU.ALL UP0, P0 ;  /* 0x00000000003f7886 */ /* 0x000fe20000000000 */
[----:B------:R-:W-:-:S04]  /*00d0*/  VOTEU.ALL UP1, P0 ;  /* 0x00000000003f7886 */ /* 0x000fc80000020000 */
[----:B------:R-:W1:Y:S01]  /*00e0*/  @!UP0 S2UR UR8, SR_CgaCtaId ;  /* 0x00000000000889c3 */ /* 0x000e620000008800 */
[----:B------:R-:W-:Y:S01]  /*00f0*/  @!UP0 UMOV UR6, 0x400 ;  /* 0x0000040000068882 */ /* 0x000fe20000000000 */
[----:B------:R-:W-:-:S04]  /*0100*/  @!UP0 UIADD3 UR4, -UR4, 0x100000, URZ ;  /* 0x0010000004048890 */ /* 0x000fc8000fffe13f */
[----:B------:R-:W-:Y:S02]  /*0110*/  @!UP0 USHF.L.U32 UR5, UR4, 0xb, URZ ;  /* 0x0000000b04058899 */ /* 0x000fe4000800063f */
[----:B------:R-:W-:Y:S02]  /*0120*/  @!UP0 USHF.L.U32 UR4, UR4, 0x1, URZ ;  /* 0x0000000104048899 */ /* 0x000fe4000800063f */
[----:B-1----:R-:W-:Y:S02]  /*0130*/  @!UP0 ULEA UR8, UR8, UR6, 0x18 ;  /* 0x0000000608088291 */ /* 0x002fe4000f8ec03f */
[----:B------:R-:W-:-:S04]  /*0140*/  @!UP0 UIADD3 UR6, -UR7, 0x100000, URZ ;  /* 0x0010000007068890 */ /* 0x000fc8000fffe13f */
[----:B------:R-:W-:Y:S02]  /*0150*/  @!UP0 USHF.L.U32 UR7, UR6, 0xb, URZ ;  /* 0x0000000b06078899 */ /* 0x000fe4000800063f */
[----:B------:R-:W-:Y:S01]  /*0160*/  @!UP0 USHF.L.U32 UR6, UR6, 0x1, URZ ;  /* 0x0000000106068899 */ /* 0x000fe2000800063f */
[----:B------:R-:W-:-:S05]  /*0170*/  VOTEU.ALL UP0, P0 ;  /* 0x00000000003f7886 */ /* 0x000fca0000000000 */
[----:B------:R1:W2:Y:S06]  /*0180*/  @!UP0 SYNCS.EXCH.64 URZ, [UR8+0x28c00], UR4 ;  /* 0x028c0004083f85b2 */ /* 0x0002ac0008000100 */
[----:B------:R1:W3:Y:S02]  /*0190*/  @!UP1 SYNCS.EXCH.64 URZ, [UR8+0x28c20], UR6 ;  /* 0x028c2006083f95b2 */ /* 0x0002e40008000100 */
        /* <DEDUP_REMOVED lines=11> */
[----:B------:R0:W4:Y:S01]  /*0250*/  SYNCS.EXCH.64 URZ, [UR6+0x28c40], UR4 ;  /* 0x028c4004063f75b2 */ /* 0x0001220008000100 */
[----:B------:R0:W0:Y:S01]  /*0260*/  SYNCS.EXCH.64 URZ, [UR6+0x28c38], UR4 ;  /* 0x028c3804063f75b2 */ /* 0x0000220008000100 */
[----:B------:R0:W0:Y:S01]  /*0270*/  SYNCS.EXCH.64 URZ, [UR6+0x28c48], UR4 ;  /* 0x028c4804063f75b2 */ /* 0x0000220008000100 */
[----:B------:R-:W-:Y:S01]  /*0280*/  NOP ;  /* 0x0000000000007918 */ /* 0x000fe20000000000 */
.L_x_341:
        /* <DEDUP_REMOVED lines=22> */
.L_x_342:
        /* <DEDUP_REMOVED lines=18> */
.L_x_343:
        /* <DEDUP_REMOVED lines=22> */
.L_x_344:
        /* <DEDUP_REMOVED lines=23> */
.L_x_345:
[----:B------:R-:W-:Y:S01]  /*07e0*/  UISETP.NE.AND UP0, UPT, UR47, URZ, UPT ;  /* 0x0000003f2f00728c */ /* 0x000fe2000bf05270 */
[----:B------:R-:W-:Y:S01]  /*07f0*/  NOP ;  /* 0x0000000000007918 */ /* 0x000fe20000000000 */
[----:B------:R-:W-:Y:S01]  /*0800*/  UMOV UR37, 0x1 ;  /* 0x0000000100257882 */ /* 0x000fe20000000000 */
[----:B------:R-:W-:Y:S01]  /*0810*/  ULDC.64 UR50, c[0x0][0x208] ;  /* 0x0000820000327ab9 */ /* 0x000fe20000000a00 */
[----:B------:R-:W-:Y:S01]  /*0820*/  USEL UR37, UR37, 0x2, !UP0 ;  /* 0x0000000225257887 */ /* 0x000fe2000c000000 */
[----:B01234-:R-:W-:Y:S01]  /*0830*/  BAR.SYNC.DEFER_BLOCKING 0x0 ;  /* 0x0000000000007b1d */ /* 0x01ffe20000010000 */
[----:B------:R-:W-:-:S13]  /*0840*/  PLOP3.LUT P0, PT, PT, PT, UP0, 0x80, 0x0 ;  /* 0x000000000000781c */ /* 0x000fda0003f0f008 */
[----:B------:R-:W-:Y:S05]  /*0850*/  @!P0 BRA `(.L_x_346) ;  /* 0x000000b800d48947 */ /* 0x000fea0003800000 */
.L_x_347:
[----:B------:R-:W-:-:S08]  /*0860*/  NOP ;  /* 0x0000000000007918 */ /* 0x000fd00000000000 */
[----:B------:R-:W0:Y:S02]  /*0870*/  USETMAXREG.TRY_ALLOC.CTAPOOL UP0, 0xe8 ;  /* 0x000000e8000079c8 */ /* 0x000e240008000600 */
[----:B0-----:R-:W-:-:S13]  /*0880*/  PLOP3.LUT P0, PT, PT, PT, UP0, 0x80, 0x0 ;  /* 0x000000000000781c */ /* 0x001fda0003f0f008 */
[----:B------:R-:W-:Y:S05]  /*0890*/  @!P0 BRA `(.L_x_347) ;  /* 0xfffffffc00f08947 */ /* 0x000fea000383ffff */
[----:B------:R-:W-:Y:S01]  /*08a0*/  LOP3.LUT R2, R0, 0xffffff80, RZ, 0xc0, !PT ;  /* 0xffffff8000027812 */ /* 0x000fe200078ec0ff */
[----:B------:R-:W0:Y:S01]  /*08b0*/  S2UR UR38, SR_CgaCtaId ;  /* 0x00000000002679c3 */ /* 0x000e220000008800 */
[----:B------:R-:W-:Y:S01]  /*08c0*/  UMOV UR39, 0x400 ;  /* 0x0000040000277882 */ /* 0x000fe20000000000 */
[----:B------:R-:W-:Y:S01]  /*08d0*/  ULDC UR4, c[0x0][0xc3c] ;  /* 0x00030f0000047ab9 */ /* 0x000fe20000000800 */
[----:B------:R-:W-:-:S13]  /*08e0*/  ISETP.NE.AND P0, PT, R2, 0x80, PT ;  /* 0x000000800200780c */ /* 0x000fda0003f05270 */
[----:B------:R-:W-:Y:S06]  /*08f0*/  @!P0 BAR.ARV 0x8, 0x100 ;  /* 0x0204000000008b1d */ /* 0x000fec0000002000 */
[----:B------:R-:W-:Y:S01]  /*0900*/  ISETP.GE.U32.AND P0, PT, R0, 0x100, PT ;  /* 0x000001000000780c */ /* 0x000fe20003f06070 */
[----:B0-----:R-:W-:-:S12]  /*0910*/  ULEA UR39, UR38, UR39, 0x18 ;  /* 0x0000002726277291 */ /* 0x001fd8000f8ec03f */
[----:B------:R-:W-:Y:S08]  /*0920*/  @P0 BAR.ARV 0xf, 0x100 ;  /* 0x03c4000000000b1d */ /* 0x000ff00000002000 */
[----:B------:R-:W-:Y:S06]  /*0930*/  BAR.SYNC.DEFER_BLOCKING 0x5, 0x180 ;  /* 0x0146000000007b1d */ /* 0x000fec0000010000 */
[----:B------:R-:W0:Y:S02]  /*0940*/  LDS.128 R4, [UR39+0x28cd0] ;  /* 0x028cd027ff047984 */ /* 0x000e240008000c00 */
[----:B------:R-:W-:Y:S06]  /*0950*/  BAR.ARV 0x4, 0x180 ;  /* 0x0106000000007b1d */ /* 0x000fec0000002000 */
[----:B0-----:R-:W-:-:S13]  /*0960*/  ISETP.GE.AND P0, PT, R7, UR4, PT ;  /* 0x0000000407007c0c */ /* 0x001fda000bf06270 */
[----:B------:R-:W-:Y:S05]  /*0970*/  @P0 EXIT ;  /* 0x000000000000094d */ /* 0x000fea0003800000 */
[----:B------:R-:W-:Y:S01]  /*0980*/  VIADD R0, R0, 0xffffff80 ;  /* 0xffffff8000007836 */ /* 0x000fe20000000000 */
[----:B------:R-:W-:Y:S01]  /*0990*/  R2UR UR5, R5 ;  /* 0x00000000050572ca */ /* 0x000fe200000e0000 */
[----:B------:R-:W-:Y:S01]  /*09a0*/  IMAD.MOV.U32 R22, RZ, RZ, 0x40 ;  /* 0x00000040ff167424 */ /* 0x000fe200078e00ff */
[----:B------:R-:W-:Y:S01]  /*09b0*/  R2UR UR6, R6 ;  /* 0x00000000060672ca */ /* 0x000fe200000e0000 */
[----:B------:R-:W-:Y:S01]  /*09c0*/  UMOV UR46, URZ ;  /* 0x0000003f002e7c82 */ /* 0x000fe20008000000 */
[----:B------:R-:W-:Y:S01]  /*09d0*/  SHF.R.S32.HI R3, RZ, 0x1f, R0 ;  /* 0x0000001fff037819 */ /* 0x000fe20000011400 */
[----:B------:R-:W-:Y:S01]  /*09e0*/  UMOV UR36, URZ ;  /* 0x0000003f00247c82 */ /* 0x000fe20008000000 */
[----:B------:R-:W-:Y:S01]  /*09f0*/  R2UR UR7, R7 ;  /* 0x00000000070772ca */ /* 0x000fe200000e0000 */
[----:B------:R-:W-:Y:S01]  /*0a00*/  UMOV UR48, URZ ;  /* 0x0000003f00307c82 */ /* 0x000fe20008000000 */
[CC--:B------:R-:W-:Y:S02]  /*0a10*/  LEA.HI R5, R3.reuse, R0.reuse, RZ, 0x5 ;  /* 0x0000000003057211 */ /* 0x0c0fe400078f28ff */
[----:B------:R-:W-:-:S02]  /*0a20*/  LEA.HI R4, R3, R0, RZ, 0x4 ;  /* 0x0000000003047211 */ /* 0x000fc400078f20ff */
[CC--:B------:R-:W-:Y:S02]  /*0a30*/  LEA.HI R8, R3.reuse, R0.reuse, RZ, 0x2 ;  /* 0x0000000003087211 */ /* 0x0c0fe400078f10ff */
[--C-:B------:R-:W-:Y:S02]  /*0a40*/  SHF.R.S32.HI R10, RZ, 0x5, R5.reuse ;  /* 0x00000005ff0a7819 */ /* 0x100fe40000011405 */
[----:B------:R-:W-:Y:S02]  /*0a50*/  SHF.R.S32.HI R9, RZ, 0x1f, R5 ;  /* 0x0000001fff097819 */ /* 0x000fe40000011405 */
[CC--:B------:R-:W-:Y:S02]  /*0a60*/  LEA.HI R6, R3.reuse, R0.reuse, RZ, 0x3 ;  /* 0x0000000003067211 */ /* 0x0c0fe400078f18ff */
[----:B------:R-:W-:Y:S02]  /*0a70*/  LOP3.LUT R5, R4, 0xfffffff0, RZ, 0xc0, !PT ;  /* 0xfffffff004057812 */ /* 0x000fe400078ec0ff */
[----:B------:R-:W-:-:S02]  /*0a80*/  LEA.HI R2, R3, R0, RZ, 0x7 ;  /* 0x0000000003027211 */ /* 0x000fc400078f38ff */
[----:B------:R-:W-:Y:S02]  /*0a90*/  SHF.R.S32.HI R7, RZ, 0x4, R4 ;  /* 0x00000004ff077819 */ /* 0x000fe40000011404 */
[----:B------:R-:W-:Y:S02]  /*0aa0*/  LOP3.LUT R13, R8, 0xfffffffc, RZ, 0xc0, !PT ;  /* 0xfffffffc080d7812 */ /* 0x000fe400078ec0ff */
[----:B------:R-:W-:Y:S01]  /*0ab0*/  LOP3.LUT R11, R6, 0xfffffff8, RZ, 0xc0, !PT ;  /* 0xfffffff8060b7812 */ /* 0x000fe200078ec0ff */
[----:B------:R-:W-:Y:S01]  /*0ac0*/  IMAD.IADD R6, R0, 0x1, -R5 ;  /* 0x0000000100067824 */ /* 0x000fe200078e0a05 */
[----:B------:R-:W-:Y:S01]  /*0ad0*/  LOP3.LUT R3, R2, 0xffffff80, RZ, 0xc0, !PT ;  /* 0xffffff8002037812 */ /* 0x000fe200078ec0ff */
[----:B------:R-:W-:Y:S01]  /*0ae0*/  IMAD.IADD R13, R0, 0x1, -R13 ;  /* 0x00000001000d7824 */ /* 0x000fe200078e0a0d */
[----:B------:R-:W-:Y:S01]  /*0af0*/  LEA.HI R4, R4, R7, RZ, 0x1 ;  /* 0x0000000704047211 */ /* 0x000fe200078f08ff */
[C---:B------:R-:W-:Y:S01]  /*0b00*/  IMAD.IADD R11, R0.reuse, 0x1, -R11 ;  /* 0x00000001000b7824 */ /* 0x040fe200078e0a0b */
[----:B------:R-:W-:Y:S01]  /*0b10*/  SHF.R.S32.HI R5, RZ, 0x1f, R6 ;  /* 0x0000001fff057819 */ /* 0x000fe20000011406 */
[----:B------:R-:W-:Y:S01]  /*0b20*/  IMAD.IADD R3, R0, 0x1, -R3 ;  /* 0x0000000100037824 */ /* 0x000fe200078e0a03 */
[----:B------:R-:W-:-:S02]  /*0b30*/  LOP3.LUT R4, R4, 0x1ffffffe, RZ, 0xc0, !PT ;  /* 0x1ffffffe04047812 */ /* 0x000fc400078ec0ff */
[----:B------:R-:W-:Y:S02]  /*0b40*/  LEA.HI R9, R9, R10, RZ, 0x2 ;  /* 0x0000000a09097211 */ /* 0x000fe400078f10ff */
[----:B------:R-:W-:Y:S01]  /*0b50*/  LEA.HI R0, R13, R13, RZ, 0x1 ;  /* 0x0000000d0d007211 */ /* 0x000fe200078f08ff */
[----:B------:R-:W-:Y:S01]  /*0b60*/  IMAD.IADD R8, R7, 0x1, -R4 ;  /* 0x0000000107087824 */ /* 0x000fe200078e0a04 */
[----:B------:R-:W-:Y:S02]  /*0b70*/  LEA.HI R5, R5, R6, RZ, 0x3 ;  /* 0x0000000605057211 */ /* 0x000fe400078f18ff */
[----:B------:R-:W-:Y:S01]  /*0b80*/  SHF.R.S32.HI R221, RZ, 0x7, R2 ;  /* 0x00000007ffdd7819 */ /* 0x000fe20000011402 */
[----:B------:R-:W-:Y:S01]  /*0b90*/  IMAD.SHL.U32 R8, R8, 0x8, RZ ;  /* 0x0000000808087824 */ /* 0x000fe200078e00ff */
[----:B------:R-:W-:Y:S02]  /*0ba0*/  LOP3.LUT R9, R9, 0x3ffffc, RZ, 0xc0, !PT ;  /* 0x003ffffc09097812 */ /* 0x000fe400078ec0ff */
[----:B------:R-:W-:Y:S01]  /*0bb0*/  LOP3.LUT R4, R0, 0x1ffffffe, RZ, 0xc0, !PT ;  /* 0x1ffffffe00047812 */ /* 0x000fe200078ec0ff */
[----:B------:R-:W-:Y:S01]  /*0bc0*/  IMAD R12, R221, 0x100, R6 ;  /* 0x00000100dd0c7824 */ /* 0x000fe200078e0206 */
[----:B------:R-:W-:Y:S01]  /*0bd0*/  SHF.R.S32.HI R0, RZ, 0x1f, R3 ;  /* 0x0000001fff007819 */ /* 0x000fe20000011403 */
[----:B------:R-:W-:Y:S01]  /*0be0*/  IMAD.IADD R9, R10, 0x1, -R9 ;  /* 0x000000010a097824 */ /* 0x000fe200078e0a09 */
[----:B------:R-:W-:Y:S01]  /*0bf0*/  LOP3.LUT R7, R5, 0xfffffff8, RZ, 0xc0, !PT ;  /* 0xfffffff805077812 */ /* 0x000fe200078ec0ff */
[----:B------:R-:W-:Y:S01]  /*0c00*/  IMAD.IADD R13, R13, 0x1, -R4 ;  /* 0x000000010d0d7824 */ /* 0x000fe200078e0a04 */
[----:B------:R-:W-:Y:S01]  /*0c10*/  LEA.HI R4, R0, R3, RZ, 0x2 ;  /* 0x0000000300047211 */ /* 0x000fe200078f10ff */
[----:B------:R-:W-:Y:S01]  /*0c20*/  IMAD R15, R9, 0x10, R12 ;  /* 0x00000010090f7824 */ /* 0x000fe200078e020c */
[----:B------:R-:W-:Y:S01]  /*0c30*/  LEA.HI R2, R2, R221, RZ, 0x1 ;  /* 0x000000dd02027211 */ /* 0x000fe200078f08ff */
[----:B------:R-:W-:Y:S01]  /*0c40*/  IMAD.IADD R6, R6, 0x1, -R7 ;  /* 0x0000000106067824 */ /* 0x000fe200078e0a07 */
[----:B------:R-:W-:Y:S01]  /*0c50*/  LOP3.LUT R12, R4, 0x7ffffffc, RZ, 0xc0, !PT ;  /* 0x7ffffffc040c7812 */ /* 0x000fe200078ec0ff */
[----:B------:R-:W-:Y:S01]  /*0c60*/  IMAD.SHL.U32 R7, R5, 0x40, RZ ;  /* 0x0000004005077824 */ /* 0x000fe200078e00ff */
[----:B------:R-:W-:-:S02]  /*0c70*/  LEA.HI R5, R0, R3, RZ, 0x5 ;  /* 0x0000000300057211 */ /* 0x000fc400078f28ff */
[----:B------:R-:W-:Y:S01]  /*0c80*/  SHF.R.S32.HI R0, RZ, 0x2, R4 ;  /* 0x00000002ff007819 */ /* 0x000fe20000011404 */
[----:B------:R-:W-:Y:S01]  /*0c90*/  IMAD.IADD R12, R3, 0x1, -R12 ;  /* 0x00000001030c7824 */ /* 0x000fe200078e0a0c */
[----:B------:R-:W-:Y:S01]  /*0ca0*/  LOP3.LUT R9, R7, 0x7ffffe00, RZ, 0xc0, !PT ;  /* 0x7ffffe0007097812 */ /* 0x000fe200078ec0ff */
[----:B------:R-:W-:Y:S01]  /*0cb0*/  IMAD.SHL.U32 R3, R6, 0x40, RZ ;  /* 0x0000004006037824 */ /* 0x000fe200078e00ff */
[----:B------:R-:W-:Y:S01]  /*0cc0*/  SHF.R.S32.HI R7, RZ, 0x1f, R4 ;  /* 0x0000001fff077819 */ /* 0x000fe20000011404 */
[----:B------:R-:W-:Y:S01]  /*0cd0*/  IMAD.U32 R4, R15, 0x40, R8 ;  /* 0x000000400f047824 */ /* 0x000fe200078e0008 */
[----:B------:R-:W-:Y:S01]  /*0ce0*/  LOP3.LUT R2, R2, 0xfffffe, RZ, 0xc0, !PT ;  /* 0x00fffffe02027812 */ /* 0x000fe200078ec0ff */
[----:B------:R-:W-:Y:S01]  /*0cf0*/  IMAD R9, R10, 0x400, R9 ;  /* 0x000004000a097824 */ /* 0x000fe200078e0209 */
[----:B------:R-:W-:Y:S01]  /*0d00*/  LEA.HI R7, R7, R0, RZ, 0x3 ;  /* 0x0000000007077211 */ /* 0x000fe200078f18ff */
[----:B------:R-:W-:Y:S01]  /*0d10*/  IMAD.SHL.U32 R222, R12, 0x2, RZ ;  /* 0x000000020cde7824 */ /* 0x000fe200078e00ff */
[----:B------:R-:W-:Y:S01]  /*0d20*/  LOP3.LUT R3, R3, 0x1c0, RZ, 0xc0, !PT ;  /* 0x000001c003037812 */ /* 0x000fe200078ec0ff */
[----:B------:R0:W-:Y:S01]  /*0d30*/  STL [R1+0x38], R4 ;  /* 0x0000380401007387 */ /* 0x0001e20000100800 */
[----:B------:R-:W-:-:S02]  /*0d40*/  LOP3.LUT R7, R7, 0xfffffff8, RZ, 0xc0, !PT ;  /* 0xfffffff807077812 */ /* 0x000fc400078ec0ff */
[----:B------:R-:W-:Y:S02]  /*0d50*/  LOP3.LUT R8, R3, 0x8, R8, 0xf8, !PT ;  /* 0x0000000803087812 */ /* 0x000fe400078ef808 */
[----:B------:R-:W-:Y:S01]  /*0d60*/  SHF.R.U32.HI R3, RZ, 0x3, R3 ;  /* 0x00000003ff037819 */ /* 0x000fe20000011603 */
[----:B------:R-:W-:Y:S01]  /*0d70*/  IMAD.IADD R16, R0, 0x1, -R7 ;  /* 0x0000000100107824 */ /* 0x000fe200078e0a07 */
[----:B------:R-:W-:Y:S01]  /*0d80*/  SHF.R.S32.HI R5, RZ, 0x5, R5 ;  /* 0x00000005ff057819 */ /* 0x000fe20000011405 */
[----:B------:R-:W-:Y:S01]  /*0d90*/  IMAD.IADD R0, R221, 0x1, -R2 ;  /* 0x00000001dd007824 */ /* 0x000fe200078e0a02 */
[----:B------:R-:W-:Y:S01]  /*0da0*/  LOP3.LUT R8, R8, R3, RZ, 0x3c, !PT ;  /* 0x0000000308087212 */ /* 0x000fe200078e3cff */
[----:B------:R-:W-:Y:S01]  /*0db0*/  IMAD.SHL.U32 R2, R11, 0x8, RZ ;  /* 0x000000080b027824 */ /* 0x000fe200078e00ff */
[----:B------:R-:W-:Y:S01]  /*0dc0*/  R2P PR, R6, 0x6 ;  /* 0x0000000606007804 */ /* 0x000fe20000000000 */
[----:B0-----:R-:W-:Y:S02]  /*0dd0*/  IMAD.SHL.U32 R4, R0, 0x100, RZ ;  /* 0x0000010000047824 */ /* 0x001fe400078e00ff */
[----:B------:R-:W-:-:S02]  /*0de0*/  IMAD.IADD R8, R9, 0x1, R8 ;  /* 0x0000000109087824 */ /* 0x000fc400078e0208 */
[----:B------:R-:W-:Y:S01]  /*0df0*/  IMAD.IADD R17, R222, 0x1, R4 ;  /* 0x00000001de117824 */ /* 0x000fe200078e0204 */
[----:B------:R0:W-:Y:S01]  /*0e00*/  STL [R1+0x34], R4 ;  /* 0x0000340401007387 */ /* 0x0001e20000100800 */
[----:B------:R-:W-:Y:S01]  /*0e10*/  IMAD R16, R5, 0x10, R16 ;  /* 0x0000001005107824 */ /* 0x000fe200078e0210 */
[----:B------:R-:W-:Y:S01]  /*0e20*/  LEA R18, R8, UR39, 0x1 ;  /* 0x0000002708127c11 */ /* 0x000fe2000f8e08ff */
[----:B------:R-:W-:Y:S01]  /*0e30*/  VIADD R185, R2, 0x40 ;  /* 0x0000004002b97836 */ /* 0x000fe20000000000 */
[----:B------:R-:W-:Y:S01]  /*0e40*/  SHF.R.S32.HI R0, RZ, 0x1f, R17 ;  /* 0x0000001fff007819 */ /* 0x000fe20000011411 */
[C---:B------:R-:W-:Y:S01]  /*0e50*/  VIADD R220, R17.reuse, 0x8 ;  /* 0x0000000811dc7836 */ /* 0x040fe20000000000 */
[----:B------:R-:W-:Y:S01]  /*0e60*/  SEL R22, R22, 0xffffffc0, !P2 ;  /* 0xffffffc016167807 */ /* 0x000fe20005000000 */
[C---:B------:R-:W-:Y:S01]  /*0e70*/  VIADD R219, R17.reuse, 0x10 ;  /* 0x0000001011db7836 */ /* 0x040fe20000000000 */
[----:B------:R-:W-:Y:S01]  /*0e80*/  SHF.R.S32.HI R3, RZ, 0x1f, R185 ;  /* 0x0000001fff037819 */ /* 0x000fe200000114b9 */
[----:B------:R-:W-:Y:S01]  /*0e90*/  VIADD R217, R17, 0x20 ;  /* 0x0000002011d97836 */ /* 0x000fe20000000000 */
[----:B------:R-:W-:Y:S01]  /*0ea0*/  SHF.R.S32.HI R0, RZ, 0x1f, R220 ;  /* 0x0000001fff007819 */ /* 0x000fe200000114dc */
[----:B0-----:R-:W-:Y:S01]  /*0eb0*/  IMAD R4, R13, 0x8, R16 ;  /* 0x000000080d047824 */ /* 0x001fe200078e0210 */
[----:B------:R-:W-:Y:S01]  /*0ec0*/  SHF.R.S32.HI R3, RZ, 0x1f, R219 ;  /* 0x0000001fff037819 */ /* 0x000fe200000114db */
[C---:B------:R-:W-:Y:S01]  /*0ed0*/  VIADD R218, R17.reuse, 0x18 ;  /* 0x0000001811da7836 */ /* 0x040fe20000000000 */
[----:B------:R-:W-:Y:S01]  /*0ee0*/  SHF.R.S32.HI R0, RZ, 0x1f, R217 ;  /* 0x0000001fff007819 */ /* 0x000fe200000114d9 */
[C---:B------:R-:W-:Y:S01]  /*0ef0*/  VIADD R216, R17.reuse, 0x28 ;  /* 0x0000002811d87836 */ /* 0x040fe20000000000 */
[----:B------:R0:W-:Y:S01]  /*0f00*/  STL [R1+0x30], R4 ;  /* 0x0000300401007387 */ /* 0x0001e20000100800 */
[----:B------:R-:W-:-:S02]  /*0f10*/  VIADD R214, R17, 0x38 ;  /* 0x0000003811d67836 */ /* 0x000fc40000000000 */
[C---:B------:R-:W-:Y:S01]  /*0f20*/  VIADD R215, R17.reuse, 0x30 ;  /* 0x0000003011d77836 */ /* 0x040fe20000000000 */
[----:B------:R-:W-:Y:S01]  /*0f30*/  SHF.R.S32.HI R3, RZ, 0x1f, R216 ;  /* 0x0000001fff037819 */ /* 0x000fe200000114d8 */
[C---:B------:R-:W-:Y:S01]  /*0f40*/  VIADD R213, R17.reuse, 0x40 ;  /* 0x0000004011d57836 */ /* 0x040fe20000000000 */
[----:B------:R-:W-:Y:S01]  /*0f50*/  SHF.R.S32.HI R0, RZ, 0x1f, R214 ;  /* 0x0000001fff007819 */ /* 0x000fe200000114d6 */
[C---:B------:R-:W-:Y:S02]  /*0f60*/  VIADD R211, R17.reuse, 0x50 ;  /* 0x0000005011d37836 */ /* 0x040fe40000000000 */
[C---:B------:R-:W-:Y:S01]  /*0f70*/  VIADD R212, R17.reuse, 0x48 ;  /* 0x0000004811d47836 */ /* 0x040fe20000000000 */
[----:B0-----:R-:W-:Y:S01]  /*0f80*/  SHF.R.S32.HI R4, RZ, 0x1f, R218 ;  /* 0x0000001fff047819 */ /* 0x001fe200000114da */
[C---:B------:R-:W-:Y:S01]  /*0f90*/  VIADD R210, R17.reuse, 0x58 ;  /* 0x0000005811d27836 */ /* 0x040fe20000000000 */
[----:B------:R-:W-:Y:S01]  /*0fa0*/  SHF.R.S32.HI R4, RZ, 0x1f, R215 ;  /* 0x0000001fff047819 */ /* 0x000fe200000114d7 */
        /* <DEDUP_REMOVED lines=40> */
[----:B------:R-:W-:Y:S01]  /*1230*/  VIADD R186, R17, 0xf8 ;  /* 0x000000f811ba7836 */ /* 0x000fe20000000000 */
[----:B------:R-:W-:Y:S01]  /*1240*/  SHF.R.S32.HI R226, RZ, 0x1f, R193 ;  /* 0x0000001fffe27819 */ /* 0x000fe200000114c1 */
[----:B------:R-:W-:Y:S01]  /*1250*/  VIADD R19, R18, 0x26820 ;  /* 0x0002682012137836 */ /* 0x000fe20000000000 */
[----:B------:R-:W-:Y:S01]  /*1260*/  SHF.R.S32.HI R225, RZ, 0x1f, R192 ;  /* 0x0000001fffe17819 */ /* 0x000fe200000114c0 */
[C---:B------:R-:W-:Y:S01]  /*1270*/  @P1 VIADD R19, R23.reuse, 0xffffffe0 ;  /* 0xffffffe017131836 */ /* 0x040fe20000000000 */
[----:B------:R-:W-:Y:S01]  /*1280*/  SHF.R.S32.HI R224, RZ, 0x1f, R187 ;  /* 0x0000001fffe07819 */ /* 0x000fe200000114bb */
[----:B------:R-:W-:Y:S01]  /*1290*/  IMAD.IADD R23, R23, 0x1, R22 ;  /* 0x0000000117177824 */ /* 0x000fe200078e0216 */
[----:B------:R-:W-:Y:S01]  /*12a0*/  SHF.R.S32.HI R223, RZ, 0x1f, R186 ;  /* 0x0000001fffdf7819 */ /* 0x000fe200000114ba */
[----:B------:R-:W-:-:S02]  /*12b0*/  VIADD R184, R2, 0x80 ;  /* 0x0000008002b87836 */ /* 0x000fc40000000000 */
[----:B------:R-:W-:-:S07]  /*12c0*/  IMAD.IADD R22, R22, 0x1, R19 ;  /* 0x0000000116167824 */ /* 0x000fce00078e0213 */
.L_x_402:
[----:B------:R-:W-:Y:S01]  /*12d0*/  ULDC.64 UR8, c[0x0][0xc88] ;  /* 0x0003220000087ab9 */ /* 0x000fe20000000a00 */
[----:B------:R-:W-:Y:S01]  /*12e0*/  ULDC.64 UR10, c[0x0][0xa20] ;  /* 0x00028800000a7ab9 */ /* 0x000fe20000000a00 */
[----:B------:R-:W-:-:S06]  /*12f0*/  UIMAD.WIDE UR8, UR7, 0x4, UR8 ;  /* 0x00000004070878a5 */ /* 0x000fcc000f8e0208 */
[----:B0-23--:R-:W-:Y:S02]  /*1300*/  IMAD.U32 R4, RZ, RZ, UR8 ;  /* 0x00000008ff047e24 */ /* 0x00dfe4000f8e00ff */
[----:B----4-:R-:W-:Y:S01]  /*1310*/  IMAD.U32 R5, RZ, RZ, UR9 ;  /* 0x00000009ff057e24 */ /* 0x010fe2000f8e00ff */
[----:B------:R-:W-:-:S04]  /*1320*/  ULDC.64 UR8, c[0x0][0xa28] ;  /* 0x00028a0000087ab9 */ /* 0x000fc80000000a00 */
[----:B------:R-:W2:Y:S01]  /*1330*/  LDG.E R4, desc[UR50][R4.64] ;  /* 0x0000003204047981 */ /* 0x000ea2000c1e1900 */
[----:B------:R-:W-:Y:S02]  /*1340*/  UISETP.NE.U32.AND UP0, UPT, UR8, URZ, UPT ;  /* 0x0000003f0800728c */ /* 0x000fe4000bf05070 */
[----:B------:R-:W-:Y:S02]  /*1350*/  UISETP.NE.U32.AND UP1, UPT, UR10, URZ, UPT ;  /* 0x0000003f0a00728c */ /* 0x000fe4000bf25070 */
[----:B------:R-:W-:Y:S02]  /*1360*/  UISETP.NE.AND.EX UP0, UPT, UR9, URZ, UPT, UP0 ;  /* 0x0000003f0900728c */ /* 0x000fe4000bf05300 */
[----:B------:R-:W-:-:S04]  /*1370*/  UISETP.NE.AND.EX UP1, UPT, UR11, URZ, UPT, UP1 ;  /* 0x0000003f0b00728c */ /* 0x000fc8000bf25310 */
[----:B------:R-:W-:Y:S02]  /*1380*/  PLOP3.LUT P0, PT, PT, PT, UP0, 0x80, 0x0 ;  /* 0x000000000000781c */ /* 0x000fe40003f0f008 */
[----:B------:R-:W-:Y:S02]  /*1390*/  PLOP3.LUT P1, PT, PT, PT, UP1, 0x80, 0x0 ;  /* 0x000000000000781c */ /* 0x000fe40003f2f018 */
[----:B--2---:R-:W-:-:S13]  /*13a0*/  R2UR UR40, R4 ;  /* 0x00000000042872ca */ /* 0x004fda00000e0000 */
[----:B------:R-:W-:Y:S02]  /*13b0*/  USHF.R.S32.HI UR41, URZ, 0x1f, UR40 ;  /* 0x0000001f3f297899 */ /* 0x000fe40008011428 */
[----:B------:R-:W-:-:S04]  /*13c0*/  @UP0 ULEA UR8, UP2, UR40, UR8, 0x2 ;  /* 0x0000000828080291 */ /* 0x000fc8000f84103f */
[----:B------:R-:W-:Y:S02]  /*13d0*/  @UP0 ULEA.HI.X UR9, UR40, UR9, UR41, 0x2, UP2 ;  /* 0x0000000928090291 */ /* 0x000fe400090f1429 */
[----:B------:R-:W-:Y:S01]  /*13e0*/  @UP1 ULEA UR10, UP0, UR40, UR10, 0x2 ;  /* 0x0000000a280a1291 */ /* 0x000fe2000f80103f */
[----:B------:R-:W-:-:S03]  /*13f0*/  IMAD.U32 R4, RZ, RZ, UR8 ;  /* 0x00000008ff047e24 */ /* 0x000fc6000f8e00ff */
[----:B------:R-:W-:Y:S01]  /*1400*/  @UP1 ULEA.HI.X UR11, UR40, UR11, UR41, 0x2, UP0 ;  /* 0x0000000b280b1291 */ /* 0x000fe200080f1429 */
[----:B------:R-:W-:Y:S01]  /*1410*/  IMAD.U32 R5, RZ, RZ, UR9 ;  /* 0x00000009ff057e24 */ /* 0x000fe2000f8e00ff */
[----:B------:R-:W-:Y:S01]  /*1420*/  ULDC.64 UR8, c[0x0][0x418] ;  /* 0x0001060000087ab9 */ /* 0x000fe20000000a00 */
[----:B-1----:R-:W-:-:S03]  /*1430*/  IMAD.U32 R6, RZ, RZ, UR10 ;  /* 0x0000000aff067e24 */ /* 0x002fc6000f8e00ff */
[----:B------:R-:W-:Y:S01]  /*1440*/  IMAD.U32 R7, RZ, RZ, UR11 ;  /* 0x0000000bff077e24 */ /* 0x000fe2000f8e00ff */
[----:B------:R-:W2:Y:S04]  /*1450*/  @P0 LDG.E R4, desc[UR50][R4.64] ;  /* 0x0000003204040981 */ /* 0x000ea8000c1e1900 */
[----:B------:R-:W3:Y:S01]  /*1460*/  @P1 LDG.E R6, desc[UR50][R6.64] ;  /* 0x0000003206061981 */ /* 0x000ee2000c1e1900 */
[----:B------:R-:W-:Y:S02]  /*1470*/  ULOP3.LUT UR4, UR6, 0xff000000, URZ, 0xc0, !UPT ;  /* 0xff00000006047892 */ /* 0x000fe4000f8ec03f */
[----:B------:R-:W-:Y:S02]  /*1480*/  UISETP.NE.U32.AND UP0, UPT, UR8, URZ, UPT ;  /* 0x0000003f0800728c */ /* 0x000fe4000bf05070 */
[----:B------:R-:W-:-:S02]  /*1490*/  USHF.R.U32.HI UR7, URZ, 0x8, UR4 ;  /* 0x000000083f077899 */ /* 0x000fc40008011604 */
[----:B------:R-:W-:Y:S02]  /*14a0*/  UISETP.NE.AND.EX UP0, UPT, UR9, URZ, UPT, UP0 ;  /* 0x0000003f0900728c */ /* 0x000fe4000bf05300 */
[----:B------:R-:W-:Y:S02]  /*14b0*/  ULOP3.LUT UR42, UR6, 0xffff, URZ, 0xc0, !UPT ;  /* 0x0000ffff062a7892 */ /* 0x000fe4000f8ec03f */
[----:B------:R-:W-:Y:S01]  /*14c0*/  ULOP3.LUT UR6, UR6, 0xff0000, URZ, 0xc0, !UPT ;  /* 0x00ff000006067892 */ /* 0x000fe2000f8ec03f */
[----:B------:R-:W-:Y:S01]  /*14d0*/  ULDC UR4, c[0x0][0x424] ;  /* 0x0001090000047ab9 */ /* 0x000fe20000000800 */
[----:B------:R-:W-:Y:S01]  /*14e0*/  UMOV UR53, URZ ;  /* 0x0000003f00357c82 */ /* 0x000fe20008000000 */
[----:B------:R-:W-:Y:S02]  /*14f0*/  USEL UR4, UR4, 0x1, UP0 ;  /* 0x0000000104047887 */ /* 0x000fe40008000000 */
[----:B------:R-:W-:Y:S01]  /*1500*/  ULEA.HI UR6, UR6, UR7, URZ, 0x10 ;  /* 0x0000000706067291 */ /* 0x000fe2000f8f803f */
[----:B------:R-:W-:-:S02]  /*1510*/  UMOV UR43, UR5 ;  /* 0x00000005002b7c82 */ /* 0x000fc40008000000 */
[----:B------:R-:W-:Y:S02]  /*1520*/  ULDC UR7, c[0x0][0x2f0] ;  /* 0x0000bc0000077ab9 */ /* 0x000fe40000000800 */
[----:B------:R-:W-:-:S03]  /*1530*/  UIMAD UR4, UR4, UR7, URZ ;  /* 0x00000007040472a4 */ /* 0x000fc6000f8e023f */
[----:B------:R-:W-:Y:S01]  /*1540*/  ULDC UR7, c[0x0][0x9f0] ;  /* 0x00027c0000077ab9 */ /* 0x000fe20000000800 */
[----:B--2---:R-:W-:-:S03]  /*1550*/  @P0 R2UR UR53, R4 ;  /* 0x00000000043502ca */ /* 0x004fc600000e0000 */
[----:B---3--:R-:W-:Y:S01]  /*1560*/  @P1 R2UR UR4, R6 ;  /* 0x00000000060412ca */ /* 0x008fe200000e0000 */
[----:B-----5:R-:W-:-:S14]  /*1570*/  @P1 BRA `(.L_x_348) ;  /* 0x0000000000341947 */ /* 0x020fdc0003800000 */
[----:B------:R-:W-:Y:S02]  /*1580*/  ULDC.64 UR8, c[0x0][0xa08] ;  /* 0x0002820000087ab9 */ /* 0x000fe40000000a00 */
[----:B------:R-:W-:-:S04]  /*1590*/  ISETP.NE.U32.AND P0, PT, RZ, UR8, PT ;  /* 0x00000008ff007c0c */ /* 0x000fc8000bf05070 */
[----:B------:R-:W-:-:S13]  /*15a0*/  ISETP.NE.AND.EX P0, PT, RZ, UR9, PT, P0 ;  /* 0x00000009ff007c0c */ /* 0x000fda000bf05300 */
[----:B------:R-:W-:Y:S05]  /*15b0*/  @!P0 BRA `(.L_x_348) ;  /* 0x0000000000248947 */ /* 0x000fea0003800000 */
[----:B------:R-:W-:Y:S02]  /*15c0*/  ULDC.64 UR4, c[0x0][0xa08] ;  /* 0x0002820000047ab9 */ /* 0x000fe40000000a00 */
[----:B------:R-:W-:-:S06]  /*15d0*/  UIMAD.WIDE UR4, UR40, 0x4, UR4 ;  /* 0x00000004280478a5 */ /* 0x000fcc000f8e0204 */
[----:B------:R-:W-:Y:S02]  /*15e0*/  IMAD.U32 R4, RZ, RZ, UR4 ;  /* 0x00000004ff047e24 */ /* 0x000fe4000f8e00ff */
[----:B------:R-:W-:-:S05]  /*15f0*/  IMAD.U32 R5, RZ, RZ, UR5 ;  /* 0x00000005ff057e24 */ /* 0x000fca000f8e00ff */
[----:B------:R-:W2:Y:S04]  /*1600*/  LDG.E R3, desc[UR50][R4.64] ;  /* 0x0000003204037981 */ /* 0x000ea8000c1e1900 */
[----:B------:R-:W3:Y:S01]  /*1610*/  LDG.E R0, desc[UR50][R4.64+0x4] ;  /* 0x0000043204007981 */ /* 0x000ee2000c1e1900 */
[----:B--2---:R-:W-:Y:S02]  /*1620*/  R2UR UR4, R3 ;  /* 0x00000000030472ca */ /* 0x004fe400000e0000 */
[----:B---3--:R-:W-:-:S13]  /*1630*/  R2UR UR5, R0 ;  /* 0x00000000000572ca */ /* 0x008fda00000e0000 */
[----:B------:R-:W-:-:S12]  /*1640*/  UIADD3 UR4, -UR4, UR5, URZ ;  /* 0x0000000504047290 */ /* 0x000fd8000fffe13f */
.L_x_348:
[----:B------:R-:W-:Y:S02]  /*1650*/  UISETP.NE.AND UP1, UPT, UR47, 0x1, UPT ;  /* 0x000000012f00788c */ /* 0x000fe4000bf25270 */
[----:B------:R-:W-:Y:S02]  /*1660*/  UIADD3 UR53, -UR53, UR4, URZ ;  /* 0x0000000435357290 */ /* 0x000fe4000fffe13f */
[----:B------:R-:W-:Y:S02]  /*1670*/  USHF.R.U32.HI UR45, URZ, 0x10, UR6 ;  /* 0x000000103f2d7899 */ /* 0x000fe40008011606 */
[----:B------:R-:W-:Y:S01]  /*1680*/  UIADD3 UR4, UR53, 0x3f, URZ ;  /* 0x0000003f35047890 */ /* 0x000fe2000fffe03f */
[----:B------:R-:W-:Y:S01]  /*1690*/  PLOP3.LUT P0, PT, PT, PT, UP1, 0x80, 0x0 ;  /* 0x000000000000781c */ /* 0x000fe20003f0f018 */
[----:B------:R-:W-:Y:S02]  /*16a0*/  UISETP.NE.AND UP0, UPT, UR45, URZ, UPT ;  /* 0x0000003f2d00728c */ /* 0x000fe4000bf05270 */
[----:B------:R-:W-:-:S02]  /*16b0*/  USHF.R.S32.HI UR5, URZ, 0x1f, UR4 ;  /* 0x0000001f3f057899 */ /* 0x000fc40008011404 */
[----:B------:R-:W-:Y:S02]  /*16c0*/  ULOP3.LUT UR44, UR6, 0xff, URZ, 0xc0, !UPT ;  /* 0x000000ff062c7892 */ /* 0x000fe4000f8ec03f */
[----:B------:R-:W-:Y:S02]  /*16d0*/  ULEA.HI UR5, UR5, UR4, URZ, 0x6 ;  /* 0x0000000405057291 */ /* 0x000fe4000f8f303f */
[----:B------:R-:W-:Y:S02]  /*16e0*/  USEL UR10, UR45, UR7, UP0 ;  /* 0x000000072d0a7287 */ /* 0x000fe40008000000 */
[----:B------:R-:W-:Y:S02]  /*16f0*/  USHF.R.S32.HI UR9, URZ, 0x6, UR5 ;  /* 0x000000063f097899 */ /* 0x000fe40008011405 */
[----:B------:R-:W-:Y:S10]  /*1700*/  @!P0 BRA `(.L_x_349) ;  /* 0x0000002000048947 */ /* 0x000ff40003800000 */
        /* <DEDUP_REMOVED lines=37> */
.L_x_350:
[----:B------:R-:W-:Y:S01]  /*1960*/  UIMAD UR21, UR44, UR4, URZ ;  /* 0x000000042c1572a4 */ /* 0x000fe2000f8e023f */
[----:B------:R-:W-:Y:S01]  /*1970*/  IMAD.U32 R0, RZ, RZ, UR9 ;  /* 0x00000009ff007e24 */ /* 0x000fe2000f8e00ff */
[----:B------:R-:W-:Y:S01]  /*1980*/  PLOP3.LUT P0, PT, PT, PT, PT, 0x80, 0x0 ;  /* 0x000000000000781c */ /* 0x000fe20003f0f070 */
[----:B------:R-:W-:Y:S01]  /*1990*/  IMAD.U32 R3, RZ, RZ, UR4 ;  /* 0x00000004ff037e24 */ /* 0x000fe2000f8e00ff */
[----:B------:R-:W-:Y:S02]  /*19a0*/  CS2R R12, SRZ ;  /* 0x00000000000c7805 */ /* 0x000fe4000001ff00 */
[----:B------:R-:W-:Y:S02]  /*19b0*/  CS2R R150, SRZ ;  /* 0x0000000000967805 */ /* 0x000fe4000001ff00 */
[----:B------:R-:W-:Y:S02]  /*19c0*/  CS2R R148, SRZ ;  /* 0x0000000000947805 */ /* 0x000fe4000001ff00 */
[----:B------:R-:W-:-:S02]  /*19d0*/  CS2R R146, SRZ ;  /* 0x0000000000927805 */ /* 0x000fc4000001ff00 */
[----:B------:R-:W-:Y:S02]  /*19e0*/  VIADDMNMX R0, R3, UR21, R0, PT ;  /* 0x0000001503007c46 */ /* 0x000fe4000b800100 */
[----:B------:R-:W-:Y:S02]  /*19f0*/  CS2R R144, SRZ ;  /* 0x0000000000907805 */ /* 0x000fe4000001ff00 */
[----:B------:R-:W-:Y:S02]  /*1a00*/  CS2R R142, SRZ ;  /* 0x00000000008e7805 */ /* 0x000fe4000001ff00 */
[----:B------:R-:W-:Y:S02]  /*1a10*/  CS2R R140, SRZ ;  /* 0x00000000008c7805 */ /* 0x000fe4000001ff00 */
[----:B------:R-:W-:Y:S02]  /*1a20*/  R2UR UR16, R0 ;  /* 0x00000000001072ca */ /* 0x000fe400000e0000 */
        /* <DEDUP_REMOVED lines=12> */
[----:B------:R-:W-:Y:S01]  /*1af0*/  UISETP.GT.AND UP0, UPT, UR16, UR21, UPT ;  /* 0x000000151000728c */ /* 0x000fe2000bf04270 */
[----:B------:R-:W-:-:S02]  /*1b00*/  CS2R R114, SRZ ;  /* 0x0000000000727805 */ /* 0x000fc4000001ff00 */
[----:B------:R-:W-:Y:S02]  /*1b10*/  CS2R R112, SRZ ;  /* 0x0000000000707805 */ /* 0x000fe4000001ff00 */
[----:B------:R-:W-:Y:S02]  /*1b20*/  CS2R R110, SRZ ;  /* 0x00000000006e7805 */ /* 0x000fe4000001ff00 */
        /* <DEDUP_REMOVED lines=45> */
[----:B------:R-:W0:Y:S01]  /*1e00*/  SHFL.IDX PT, R0, R221, RZ, 0x1f ;  /* 0x00001fffdd007589 */ /* 0x000e2200000e0000 */
[----:B------:R-:W-:Y:S02]  /*1e10*/  ISETP.NE.AND P0, PT, RZ, UR47, PT ;  /* 0x0000002fff007c0c */ /* 0x000fe4000bf05270 */
[----:B0-----:R-:W-:Y:S01]  /*1e20*/  R2UR UR4, R0 ;  /* 0x00000000000472ca */ /* 0x001fe200000e0000 */
[----:B------:R-:W-:-:S05]  /*1e30*/  IMAD.MOV.U32 R0, RZ, RZ, 0x1 ;  /* 0x00000001ff007424 */ /* 0x000fca00078e00ff */
[----:B------:R-:W-:-:S04]  /*1e40*/  SEL R0, R0, 0x2, !P0 ;  /* 0x0000000200007807 */ /* 0x000fc80004000000 */
[----:B------:R-:W-:-:S03]  /*1e50*/  LOP3.LUT R0, R0, 0x1, RZ, 0xfc, !PT ;  /* 0x0000000100007812 */ /* 0x000fc600078efcff */
[----:B------:R-:W-:Y:S01]  /*1e60*/  ULEA.HI UR5, UR4, UR4, URZ, 0x1 ;  /* 0x0000000404057291 */ /* 0x000fe2000f8f083f */
[----:B------:R-:W-:-:S03]  /*1e70*/  ISETP.NE.AND P0, PT, R0, 0x3, PT ;  /* 0x000000030000780c */ /* 0x000fc60003f05270 */
[----:B------:R-:W-:-:S04]  /*1e80*/  ULOP3.LUT UR5, UR5, 0x1fffe, URZ, 0xc0, !UPT ;  /* 0x0001fffe05057892 */ /* 0x000fc8000f8ec03f */
[----:B------:R-:W-:-:S04]  /*1e90*/  UIADD3 UR5, UR4, -UR5, URZ ;  /* 0x8000000504057290 */ /* 0x000fc8000fffe03f */
[----:B------:R-:W-:-:S04]  /*1ea0*/  ULEA UR5, UR5, UR39, 0xf ;  /* 0x0000002705057291 */ /* 0x000fc8000f8e783f */
[----:B------:R-:W-:-:S04]  /*1eb0*/  UIADD3 UR5, UR5, 0x400, URZ ;  /* 0x0000040005057890 */ /* 0x000fc8000fffe03f */
[----:B------:R-:W-:-:S04]  /*1ec0*/  USHF.R.U32.HI UR5, URZ, 0x4, UR5 ;  /* 0x000000043f057899 */ /* 0x000fc80008011605 */
[----:B------:R-:W-:-:S04]  /*1ed0*/  ULOP3.LUT UR5, UR5, 0x3fff, URZ, 0xc0, !UPT ;  /* 0x00003fff05057892 */ /* 0x000fc8000f8ec03f */
[----:B------:R-:W-:Y:S01]  /*1ee0*/  ULOP3.LUT UR20, UR5, 0x2000000, URZ, 0xfc, !UPT ;  /* 0x0200000005147892 */ /* 0x000fe2000f8efc3f */
[----:B------:R-:W-:Y:S11]  /*1ef0*/  @!P0 BRA `(.L_x_352) ;  /* 0x0000000000048947 */ /* 0x000ff60003800000 */
[----:B------:R-:W-:Y:S01]  /*1f00*/  BPT.TRAP 0x1 ;  /* 0x000000040000795c */ /* 0x000fe20000300000 */
.L_x_352:
[----:B------:R-:W-:Y:S01]  /*1f10*/  ULEA UR17, UR48, UR39, 0x3 ;  /* 0x0000002730117291 */ /* 0x000fe2000f8e183f */
[----:B------:R-:W-:-:S05]  /*1f20*/  IMAD.U32 R0, RZ, RZ, UR36 ;  /* 0x00000024ff007e24 */ /* 0x000fca000f8e00ff */
[----:B------:R-:W-:-:S04]  /*1f30*/  SHF.L.U32 R0, R0, 0x1f, RZ ;  /* 0x0000001f00007819 */ /* 0x000fc800000006ff */
[----:B------:R-:W0:Y:S02]  /*1f40*/  SYNCS.PHASECHK.TRANS64.TRYWAIT P1, [UR17+0x28c50], R0 ;  /* 0x028c5000ff0075a7 */ /* 0x000e240008020151 */
[----:B0-----:R-:W-:Y:S05]  /*1f50*/  @!P1 BRA `(.L_x_353) ;  /* 0x000000fc009c9947 */ /* 0x001fea0003800000 */
.L_x_485:
[----:B------:R-:W-:Y:S01]  /*1f60*/  BAR.SYNC.DEFER_BLOCKING 0xe, 0x100 ;  /* 0x0384000000007b1d */ /* 0x000fe20000010000 */
[----:B------:R-:W-:Y:S02]  /*1f70*/  UIADD3 UR4, UR39, 0x26800, URZ ;  /* 0x0002680027047890 */ /* 0x000fe4000fffe03f */
[----:B------:R-:W-:Y:S02]  /*1f80*/  ULEA UR12, UR48, UR20, 0xc ;  /* 0x00000014300c7291 */ /* 0x000fe4000f8e603f */
[----:B------:R-:W-:Y:S01]  /*1f90*/  USHF.R.U32.HI UR4, URZ, 0x4, UR4 ;  /* 0x000000043f047899 */ /* 0x000fe20008011604 */
[----:B------:R-:W-:Y:S01]  /*1fa0*/  UMOV UR7, 0x40000040 ;  /* 0x4000004000077882 */ /* 0x000fe20000000000 */
[----:B------:R-:W-:Y:S02]  /*1fb0*/  UMOV UR5, 0x40000040 ;  /* 0x4000004000057882 */ /* 0x000fe40000000000 */
[----:B------:R-:W-:Y:S01]  /*1fc0*/  ULOP3.LUT UR4, UR4, 0x3fff, URZ, 0xc0, !UPT ;  /* 0x00003fff04047892 */ /* 0x000fe2000f8ec03f */
[----:B------:R-:W-:Y:S01]  /*1fd0*/  UMOV UR6, UR12 ;  /* 0x0000000c00067c82 */ /* 0x000fe20008000000 */
[----:B------:R-:W-:-:S02]  /*1fe0*/  UIADD3 UR10, UR12, 0x100, URZ ;  /* 0x000001000c0a7890 */ /* 0x000fc4000fffe03f */
[----:B------:R-:W-:Y:S01]  /*1ff0*/  ULOP3.LUT UR13, UR4, 0x10000, URZ, 0xfc, !UPT ;  /* 0x00010000040d7892 */ /* 0x000fe2000f8efc3f */
[----:B------:R-:W-:Y:S01]  /*2000*/  UMOV UR11, 0x40000040 ;  /* 0x40000040000b7882 */ /* 0x000fe20000000000 */
[----:B------:R-:W-:Y:S02]  /*2010*/  UMOV UR9, 0x40000040 ;  /* 0x4000004000097882 */ /* 0x000fe40000000000 */
[----:B------:R-:W-:Y:S02]  /*2020*/  UIADD3 UR8, UR13, 0x4, URZ ;  /* 0x000000040d087890 */ /* 0x000fe4000fffe03f */
[----:B------:R-:W-:Y:S01]  /*2030*/  UIADD3 UR14, UR12, 0x180, URZ ;  /* 0x000001800c0e7890 */ /* 0x000fe2000fffe03f */
[----:B------:R-:W-:Y:S01]  /*2040*/  UMOV UR4, UR13 ;  /* 0x0000000d00047c82 */ /* 0x000fe20008000000 */
[----:B------:R-:W-:Y:S01]  /*2050*/  UMOV UR15, 0x40000040 ;  /* 0x40000040000f7882 */ /* 0x000fe20000000000 */
[----:B------:R-:W-:-:S06]  /*2060*/  WARPGROUP.ARRIVE ;  /* 0x00000000000079c5 */ /* 0x000fcc0000000000 */
[----:B------:R-:W-:Y:S01]  /*2070*/  HGMMA.64x256x16.F32 R24, gdesc[UR4].tnspB, RZ, !UPT, gsb0 ;  /* 0x43e00000041879f0 */ /* 0x000fe2000c0008ff */
[----:B------:R-:W-:Y:S02]  /*2080*/  UIADD3 UR6, UR12, 0x80, URZ ;  /* 0x000000800c067890 */ /* 0x000fe4000fffe03f */
[----:B------:R-:W-:Y:S01]  /*2090*/  UIADD3 UR4, UR13, 0x2, URZ ;  /* 0x000000020d047890 */ /* 0x000fe2000fffe03f */
[----:B------:R-:W-:Y:S01]  /*20a0*/  UMOV UR7, 0x40000040 ;  /* 0x4000004000077882 */ /* 0x000fe20000000000 */
[----:B------:R-:W-:Y:S01]  /*20b0*/  UMOV UR5, 0x40000040 ;  /* 0x4000004000057882 */ /* 0x000fe20000000000 */
[----:B------:R-:W-:-:S03]  /*20c0*/  UIADD3 UR12, UR13, 0x6, URZ ;  /* 0x000000060d0c7890 */ /* 0x000fc6000fffe03f */
[----:B------:R-:W-:Y:S01]  /*20d0*/  UMOV UR13, 0x40000040 ;  /* 0x40000040000d7882 */ /* 0x000fe20000000000 */
[----:B------:R-:W-:Y:S02]  /*20e0*/  WARPGROUP.DEPBAR.LE gsb0, 0x0 ;  /* 0x00008000000079c5 */ /* 0x000fe40000010000 */
[----:B------:R-:W-:-:S15]  /*20f0*/  WARPGROUP.ARRIVE ;  /* 0x00000000000079c5 */ /* 0x000fde0000000000 */
[----:B------:R-:W-:-:S01]  /*2100*/  NOP ;  /* 0x0000000000007918 */ /* 0x000fc20000000000 */
        /* <DEDUP_REMOVED lines=13> */
.L_x_354:
[----:B------:R-:W-:-:S04]  /*21e0*/  UIADD3 UR6, UR17, 0x28c60, URZ ;  /* 0x00028c6011067890 */ /* 0x000fc8000fffe03f */
[----:B------:R-:W-:-:S09]  /*21f0*/  UPRMT UR6, UR38, 0x654, UR6 ;  /* 0x0000065426067896 */ /* 0x000fd20008000006 */
[----:B------:R-:W-:Y:S01]  /*2200*/  SYNCS.ARRIVE.TRANS64.RED.A1T0 RZ, [UR6], RZ ;  /* 0x000000ffffff79a7 */ /* 0x000fe20008100406 */
[----:B------:R-:W-:-:S04]  /*2210*/  UIADD3 UR6, UR16, -0x2, URZ ;  /* 0xfffffffe10067890 */ /* 0x000fc8000fffe03f */
[----:B------:R-:W-:-:S06]  /*2220*/  UISETP.GE.AND UP0, UPT, UR6, UR21, UPT ;  /* 0x000000150600728c */ /* 0x000fcc000bf06270 */
[----:B------:R-:W-:-:S13]  /*2230*/  PLOP3.LUT P1, PT, PT, PT, UP0, 0x80, 0x0 ;  /* 0x000000000000781c */ /* 0x000fda0003f2f008 */
[----:B------:R-:W-:Y:S05]  /*2240*/  @!P1 BRA `(.L_x_355) ;  /* 0x0000000800f89947 */ /* 0x000fea0003800000 */
[----:B------:R-:W-:-:S05]  /*2250*/  UMOV UR22, UR6 ;  /* 0x0000000600167c82 */ /* 0x000fca0008000000 */
.L_x_361:
[----:B------:R-:W-:Y:S01]  /*2260*/  BAR.SYNC.DEFER_BLOCKING 0xe, 0x100 ;  /* 0x0384000000007b1d */ /* 0x000fe20000010000 */
[----:B01----:R-:W-:Y:S01]  /*2270*/  IMAD.U32 R3, RZ, RZ, UR48 ;  /* 0x00000030ff037e24 */ /* 0x003fe2000f8e00ff */
[----:B------:R-:W-:-:S03]  /*2280*/  UIADD3 UR48, UR48, 0x1, URZ ;  /* 0x0000000130307890 */ /* 0x000fc6000fffe03f */
[----:B------:R-:W-:Y:S01]  /*2290*/  IMAD R0, R3, 0x40, R16 ;  /* 0x0000004003007824 */ /* 0x000fe200078e0210 */
[----:B------:R-:W-:-:S04]  /*22a0*/  UISETP.NE.AND UP0, UPT, UR48, 0x2, UPT ;  /* 0x000000023000788c */ /* 0x000fc8000bf05270 */
[----:B------:R-:W-:Y:S01]  /*22b0*/  LEA R0, R0, UR39, 0x2 ;  /* 0x0000002700007c11 */ /* 0x000fe2000f8e10ff */
[----:B------:R-:W-:Y:S02]  /*22c0*/  USEL UR6, URZ, 0x1, UP0 ;  /* 0x000000013f067887 */ /* 0x000fe40008000000 */
[----:B------:R-:W-:Y:S02]  /*22d0*/  USEL UR48, UR48, URZ, UP0 ;  /* 0x0000003f30307287 */ /* 0x000fe40008000000 */
[----:B------:R-:W-:Y:S01]  /*22e0*/  ULOP3.LUT UR36, UR36, UR6, URZ, 0x3c, !UPT ;  /* 0x0000000624247292 */ /* 0x000fe2000f8e3c3f */
        /* <DEDUP_REMOVED lines=132> */
.L_x_356:
[----:B------:R-:W-:Y:S01]  /*2b30*/  ULEA UR6, UR48, UR39, 0x3 ;  /* 0x0000002730067291 */ /* 0x000fe2000f8e183f */
[----:B------:R-:W-:-:S05]  /*2b40*/  IMAD.U32 R0, RZ, RZ, UR36 ;  /* 0x00000024ff007e24 */ /* 0x000fca000f8e00ff */
[----:B------:R-:W-:-:S04]  /*2b50*/  SHF.L.U32 R0, R0, 0x1f, RZ ;  /* 0x0000001f00007819 */ /* 0x000fc800000006ff */
[----:B------:R0:W1:Y:S01]  /*2b60*/  SYNCS.PHASECHK.TRANS64.TRYWAIT P1, [UR6+0x28c50], R0 ;  /* 0x028c5000ff0075a7 */ /* 0x0000620008020146 */
[----:B------:R-:W-:Y:S05]  /*2b70*/  @!P0 BRA `(.L_x_357) ;  /* 0x0000000000048947 */ /* 0x000fea0003800000 */
[----:B------:R-:W-:Y:S01]  /*2b80*/  BPT.TRAP 0x1 ;  /* 0x000000040000795c */ /* 0x000fe20000300000 */
.L_x_357:
[----:B-1----:R-:W-:Y:S05]  /*2b90*/  @P1 BRA `(.L_x_358) ;  /* 0x0000000000081947 */ /* 0x002fea0003800000 */
[----:B------:R-:W1:Y:S02]  /*2ba0*/  SYNCS.PHASECHK.TRANS64.TRYWAIT P1, [UR6+0x28c50], R0 ;  /* 0x028c5000ff0075a7 */ /* 0x000e640008020146 */
[----:B-1----:R-:W-:Y:S05]  /*2bb0*/  @!P1 BRA `(.L_x_359) ;  /* 0x000000f0009c9947 */ /* 0x002fea0003800000 */
.L_x_358:
[----:B------:R-:W-:Y:S01]  /*2bc0*/  UIADD3 UR6, UR39, 0x26800, URZ ;  /* 0x0002680027067890 */ /* 0x000fe2000fffe03f */
[----:B------:R-:W-:Y:S01]  /*2bd0*/  WARPGROUP.ARRIVE ;  /* 0x00000000000079c5 */ /* 0x000fe20000000000 */
[----:B------:R-:W-:Y:S02]  /*2be0*/  ULEA UR18, UR48, UR20, 0xc ;  /* 0x0000001430127291 */ /* 0x000fe4000f8e603f */
[----:B------:R-:W-:Y:S01]  /*2bf0*/  USHF.R.U32.HI UR6, URZ, 0x4, UR6 ;  /* 0x000000043f067899 */ /* 0x000fe20008011606 */
[----:B------:R-:W-:Y:S01]  /*2c00*/  UMOV UR19, 0x40000040 ;  /* 0x4000004000137882 */ /* 0x000fe20000000000 */
[----:B------:R-:W-:Y:S02]  /*2c10*/  UMOV UR17, 0x40000040 ;  /* 0x4000004000117882 */ /* 0x000fe40000000000 */
[----:B------:R-:W-:Y:S01]  /*2c20*/  ULOP3.LUT UR6, UR6, 0x3fff, URZ, 0xc0, !UPT ;  /* 0x00003fff06067892 */ /* 0x000fe2000f8ec03f */
[----:B------:R-:W-:Y:S01]  /*2c30*/  UMOV UR7, 0x40000040 ;  /* 0x4000004000077882 */ /* 0x000fe20000000000 */
[----:B------:R-:W-:-:S02]  /*2c40*/  UIADD3 UR10, UR18, 0x100, URZ ;  /* 0x00000100120a7890 */ /* 0x000fc4000fffe03f */
[----:B------:R-:W-:Y:S02]  /*2c50*/  ULOP3.LUT UR16, UR6, 0x10000, URZ, 0xfc, !UPT ;  /* 0x0001000006107892 */ /* 0x000fe4000f8efc3f */
[----:B------:R-:W-:Y:S01]  /*2c60*/  UIADD3 UR6, UR18, 0x80, URZ ;  /* 0x0000008012067890 */ /* 0x000fe2000fffe03f */
[----:B------:R-:W-:Y:S01]  /*2c70*/  UMOV UR11, 0x40000040 ;  /* 0x40000040000b7882 */ /* 0x000fe20000000000 */
[----:B------:R-:W-:Y:S01]  /*2c80*/  UIADD3 UR14, UR18, 0x180, URZ ;  /* 0x00000180120e7890 */ /* 0x000fe2000fffe03f */
[----:B------:R-:W-:-:S04]  /*2c90*/  UMOV UR15, 0x40000040 ;  /* 0x40000040000f7882 */ /* 0x000fc80000000000 */
        /* <DEDUP_REMOVED lines=17> */
.L_x_360:
[----:B------:R-:W-:Y:S02]  /*2db0*/  UISETP.GT.AND UP0, UPT, UR22, UR21, UPT ;  /* 0x000000151600728c */ /* 0x000fe4000bf04270 */
[----:B------:R-:W-:Y:S02]  /*2dc0*/  ULEA UR6, UR48, UR39, 0x3 ;  /* 0x0000002730067291 */ /* 0x000fe4000f8e183f */
[----:B------:R-:W-:Y:S02]  /*2dd0*/  UIADD3 UR22, UR22, -0x1, URZ ;  /* 0xffffffff16167890 */ /* 0x000fe4000fffe03f */
[----:B------:R-:W-:Y:S01]  /*2de0*/  UIADD3 UR6, UR6, 0x28c60, URZ ;  /* 0x00028c6006067890 */ /* 0x000fe2000fffe03f */
[----:B------:R-:W-:-:S03]  /*2df0*/  PLOP3.LUT P1, PT, PT, PT, UP0, 0x80, 0x0 ;  /* 0x000000000000781c */ /* 0x000fc60003f2f008 */
[----:B------:R-:W-:-:S09]  /*2e00*/  UPRMT UR6, UR38, 0x654, UR6 ;  /* 0x0000065426067896 */ /* 0x000fd20008000006 */
[----:B------:R-:W-:Y:S01]  /*2e10*/  SYNCS.ARRIVE.TRANS64.RED.A1T0 RZ, [UR6], RZ ;  /* 0x000000ffffff79a7 */ /* 0x000fe20008100406 */
[----:B------:R-:W-:Y:S05]  /*2e20*/  @P1 BRA `(.L_x_361) ;  /* 0xfffffff4000c1947 */ /* 0x000fea000383ffff */
.L_x_355:
[----:B------:R-:W-:Y:S01]  /*2e30*/  BAR.SYNC.DEFER_BLOCKING 0xe, 0x100 ;  /* 0x0384000000007b1d */ /* 0x000fe20000010000 */
[----:B01----:R-:W-:Y:S01]  /*2e40*/  IMAD.U32 R3, RZ, RZ, UR48 ;  /* 0x00000030ff037e24 */ /* 0x003fe2000f8e00ff */
[----:B------:R-:W-:Y:S01]  /*2e50*/  UIADD3 UR48, UR48, 0x1, URZ ;  /* 0x0000000130307890 */ /* 0x000fe2000fffe03f */
[----:B------:R-:W-:Y:S02]  /*2e60*/  PLOP3.LUT P0, PT, PT, PT, PT, 0x8, 0x0 ;  /* 0x000000000000781c */ /* 0x000fe40003f0e170 */
[----:B------:R-:W-:Y:S01]  /*2e70*/  CS2R R12, SRZ ;  /* 0x00000000000c7805 */ /* 0x000fe2000001ff00 */
        /* <DEDUP_REMOVED lines=138> */
.L_x_349:
        /* <DEDUP_REMOVED lines=37> */
.L_x_362:
        /* <DEDUP_REMOVED lines=103> */
.L_x_363:
[----:B------:R-:W-:Y:S01]  /*3fe0*/  ULEA.HI UR4, UR46, UR46, URZ, 0x1 ;  /* 0x0000002e2e047291 */ /* 0x000fe2000f8f083f */
[----:B------:R-:W-:Y:S01]  /*3ff0*/  IMAD.MOV.U32 R3, RZ, RZ, 0x1 ;  /* 0x00000001ff037424 */ /* 0x000fe200078e00ff */
[----:B------:R-:W-:Y:S02]  /*4000*/  ISETP.NE.AND P0, PT, RZ, UR47, PT ;  /* 0x0000002fff007c0c */ /* 0x000fe4000bf05270 */
[----:B------:R-:W-:Y:S02]  /*4010*/  ULOP3.LUT UR4, UR4, 0xfffffffe, URZ, 0xc0, !UPT ;  /* 0xfffffffe04047892 */ /* 0x000fe4000f8ec03f */
[----:B------:R-:W-:Y:S02]  /*4020*/  SEL R3, R3, 0x2, !P0 ;  /* 0x0000000203037807 */ /* 0x000fe40004000000 */
[----:B------:R-:W-:Y:S02]  /*4030*/  UIADD3 UR4, UR46, -UR4, URZ ;  /* 0x800000042e047290 */ /* 0x000fe4000fffe03f */
[----:B------:R-:W-:-:S04]  /*4040*/  LOP3.LUT R3, R3, 0x1, RZ, 0xfc, !PT ;  /* 0x0000000103037812 */ /* 0x000fc800078efcff */
[----:B------:R-:W-:Y:S01]  /*4050*/  IMAD.U32 R0, RZ, RZ, UR4 ;  /* 0x00000004ff007e24 */ /* 0x000fe2000f8e00ff */
[----:B------:R-:W-:-:S04]  /*4060*/  ISETP.NE.AND P0, PT, R3, 0x3, PT ;  /* 0x000000030300780c */ /* 0x000fc80003f05270 */
[----:B------:R-:W-:-:S04]  /*4070*/  SHF.L.U32 R0, R0, 0x1f, RZ ;  /* 0x0000001f00007819 */ /* 0x000fc800000006ff */
[----:B------:R-:W0:Y:S02]  /*4080*/  SYNCS.PHASECHK.TRANS64.TRYWAIT P1, [UR39+0x28c00], R0 ;  /* 0x028c0000ff0075a7 */ /* 0x000e240008020167 */
[----:B0-----:R-:W-:Y:S05]  /*4090*/  @!P1 BRA `(.L_x_364) ;  /* 0x000000dc007c9947 */ /* 0x001fea0003800000 */
.L_x_486:
[----:B------:R-:W-:Y:S05]  /*40a0*/  @!P0 BRA `(.L_x_365) ;  /* 0x0000000000048947 */ /* 0x000fea0003800000 */
[----:B------:R-:W-:Y:S01]  /*40b0*/  BPT.TRAP 0x1 ;  /* 0x000000040000795c */ /* 0x000fe20000300000 */
.L_x_365:
[----:B------:R-:W-:Y:S02]  /*40c0*/  IMAD.U32 R7, RZ, RZ, UR48 ;  /* 0x00000030ff077e24 */ /* 0x000fe4000f8e00ff */
[----:B------:R-:W-:-:S03]  /*40d0*/  IMAD.U32 R8, RZ, RZ, UR36 ;  /* 0x00000024ff087e24 */ /* 0x000fc6000f8e00ff */
[----:B------:R-:W-:Y:S02]  /*40e0*/  LEA R7, R7, UR39, 0x3 ;  /* 0x0000002707077c11 */ /* 0x000fe4000f8e18ff */
[----:B------:R-:W-:-:S04]  /*40f0*/  SHF.L.U32 R8, R8, 0x1f, RZ ;  /* 0x0000001f08087819 */ /* 0x000fc800000006ff */
[----:B------:R1:W2:Y:S01]  /*4100*/  SYNCS.PHASECHK.TRANS64.TRYWAIT P1, [R7+URZ+0x28c30], R8 ;  /* 0x028c3008070075a7 */ /* 0x0002a2000802017f */
[----:B------:R-:W-:Y:S05]  /*4110*/  @!P0 BRA `(.L_x_366) ;  /* 0x0000000000048947 */ /* 0x000fea0003800000 */
[----:B------:R-:W-:Y:S01]  /*4120*/  BPT.TRAP 0x1 ;  /* 0x000000040000795c */ /* 0x000fe20000300000 */
.L_x_366:
[----:B--2---:R-:W-:Y:S05]  /*4130*/  @P1 BRA `(.L_x_367) ;  /* 0x0000000000081947 */ /* 0x004fea0003800000 */
[----:B------:R-:W2:Y:S02]  /*4140*/  SYNCS.PHASECHK.TRANS64.TRYWAIT P1, [R7+URZ+0x28c30], R8 ;  /* 0x028c3008070075a7 */ /* 0x000ea4000802017f */
[----:B--2---:R-:W-:Y:S05]  /*4150*/  @!P1 BRA `(.L_x_368) ;  /* 0x000000dc00649947 */ /* 0x004fea0003800000 */
.L_x_367:
[----:B------:R-:W-:-:S04]  /*4160*/  UIADD3 UR4, UR39, 0x22400, URZ ;  /* 0x0002240027047890 */ /* 0x000fc8000fffe03f */
[----:B------:R-:W-:-:S04]  /*4170*/  USHF.R.U32.HI UR4, URZ, 0x4, UR4 ;  /* 0x000000043f047899 */ /* 0x000fc80008011604 */
[----:B------:R-:W-:-:S06]  /*4180*/  ULOP3.LUT UR4, UR4, 0x3fff, URZ, 0xc0, !UPT ;  /* 0x00003fff04047892 */ /* 0x000fcc000f8ec03f */
[----:B0-----:R-:W-:Y:S01]  /*4190*/  IMAD.U32 R3, RZ, RZ, UR4 ;  /* 0x00000004ff037e24 */ /* 0x001fe2000f8e00ff */
[----:B------:R-:W-:Y:S05]  /*41a0*/  WARPSYNC.ALL ;  /* 0x0000000000007948 */ /* 0x000fea0003800000 */
[----:B------:R-:W-:-:S04]  /*41b0*/  LOP3.LUT R3, R3, 0x10000, RZ, 0xfc, !PT ;  /* 0x0001000003037812 */ /* 0x000fc800078efcff */
[----:B------:R-:W-:Y:S01]  /*41c0*/  R2UR UR12, R3 ;  /* 0x00000000030c72ca */ /* 0x000fe200000e0000 */
[----:B------:R-:W-:Y:S01]  /*41d0*/  UIADD3 UR4, UR39, 0x20400, URZ ;  /* 0x0002040027047890 */ /* 0x000fe2000fffe03f */
[----:B------:R-:W-:Y:S01]  /*41e0*/  WARPGROUP.ARRIVE ;  /* 0x00000000000079c5 */ /* 0x000fe20000000000 */
[----:B------:R-:W-:Y:S01]  /*41f0*/  UMOV UR7, 0x40000040 ;  /* 0x4000004000077882 */ /* 0x000fe20000000000 */
[----:B------:R-:W-:Y:S01]  /*4200*/  UMOV UR5, 0x40000040 ;  /* 0x4000004000057882 */ /* 0x000fe20000000000 */
[----:B------:R-:W-:Y:S01]  /*4210*/  USHF.R.U32.HI UR4, URZ, 0x4, UR4 ;  /* 0x000000043f047899 */ /* 0x000fe20008011604 */
[----:B------:R-:W-:Y:S01]  /*4220*/  UMOV UR11, 0x40000040 ;  /* 0x40000040000b7882 */ /* 0x000fe20000000000 */
[----:B------:R-:W-:Y:S02]  /*4230*/  UMOV UR9, 0x40000040 ;  /* 0x4000004000097882 */ /* 0x000fe40000000000 */
[----:B------:R-:W-:Y:S01]  /*4240*/  ULOP3.LUT UR4, UR4, 0x3fff, URZ, 0xc0, !UPT ;  /* 0x00003fff04047892 */ /* 0x000fe2000f8ec03f */
[----:B------:R-:W-:-:S03]  /*4250*/  UMOV UR15, 0x40000040 ;  /* 0x40000040000f7882 */ /* 0x000fc60000000000 */
[----:B------:R-:W-:Y:S02]  /*4260*/  ULEA UR12, UR48, UR12, 0x9 ;  /* 0x0000000c300c7291 */ /* 0x000fe4000f8e483f */
[----:B------:R-:W-:Y:S02]  /*4270*/  ULOP3.LUT UR13, UR4, 0x10000, URZ, 0xfc, !UPT ;  /* 0x00010000040d7892 */ /* 0x000fe4000f8efc3f */
[----:B------:R-:W-:Y:S02]  /*4280*/  UIADD3 UR10, UR12, 0x4, URZ ;  /* 0x000000040c0a7890 */ /* 0x000fe4000fffe03f */
[----:B------:R-:W-:Y:S01]  /*4290*/  UIADD3 UR8, UR13, 0x4, URZ ;  /* 0x000000040d087890 */ /* 0x000fe2000fffe03f */
[----:B------:R-:W-:Y:S02]  /*42a0*/  UMOV UR6, UR12 ;  /* 0x0000000c00067c82 */ /* 0x000fe40008000000 */
[----:B------:R-:W-:Y:S01]  /*42b0*/  UMOV UR4, UR13 ;  /* 0x0000000d00047c82 */ /* 0x000fe20008000000 */
[----:B------:R-:W-:Y:S01]  /*42c0*/  UIADD3 UR14, UR12, 0x6, URZ ;  /* 0x000000060c0e7890 */ /* 0x000fe2000fffe03f */
[----:B------:R-:W-:Y:S01]  /*42d0*/  HGMMA.64x64x16.F32 R24, gdesc[UR4], RZ, !UPT, gsb0 ;  /* 0x00e00000041879f0 */ /* 0x000fe2000c0008ff */
[----:B------:R-:W-:-:S02]  /*42e0*/  UIADD3 UR6, UR12, 0x2, URZ ;  /* 0x000000020c067890 */ /* 0x000fc4000fffe03f */
[----:B------:R-:W-:Y:S01]  /*42f0*/  UIADD3 UR4, UR13, 0x2, URZ ;  /* 0x000000020d047890 */ /* 0x000fe2000fffe03f */
[----:B------:R-:W-:Y:S01]  /*4300*/  UMOV UR7, 0x40000040 ;  /* 0x4000004000077882 */ /* 0x000fe20000000000 */
[----:B------:R-:W-:Y:S01]  /*4310*/  UMOV UR5, 0x40000040 ;  /* 0x4000004000057882 */ /* 0x000fe20000000000 */
[----:B------:R-:W-:-:S03]  /*4320*/  UIADD3 UR12, UR13, 0x6, URZ ;  /* 0x000000060d0c7890 */ /* 0x000fc6000fffe03f */
        /* <DEDUP_REMOVED lines=13> */
.L_x_369:
[----:B------:R-:W-:Y:S01]  /*4400*/  UIMAD UR53, UR52, -0x40, UR53 ;  /* 0xffffffc0343578a4 */ /* 0x000fe2000f8e0235 */
[----:B------:R-:W-:Y:S01]  /*4410*/  R2UR UR6, R7 ;  /* 0x00000000070672ca */ /* 0x000fe200000e0000 */
[----:B------:R-:W-:-:S04]  /*4420*/  ULDC UR10, c[0x0][0x988] ;  /* 0x00026200000a7ab9 */ /* 0x000fc80000000800 */
[----:B------:R-:W-:-:S05]  /*4430*/  IMAD.U32 R5, RZ, RZ, UR53 ;  /* 0x00000035ff057e24 */ /* 0x000fca000f8e00ff */
[----:B------:R-:W-:-:S03]  /*4440*/  IADD3 R0, -R222, 0x40, R5 ;  /* 0x00000040de007810 */ /* 0x000fc60007ffe105 */
[----:B------:R-:W-:Y:S01]  /*4450*/  UIADD3 UR6, UR6, 0x28c40, URZ ;  /* 0x00028c4006067890 */ /* 0x000fe2000fffe03f */
[C---:B------:R-:W-:Y:S02]  /*4460*/  ISETP.GT.AND P5, PT, R0.reuse, RZ, PT ;  /* 0x000000ff0000720c */ /* 0x040fe40003fa4270 */
[C---:B------:R-:W-:Y:S01]  /*4470*/  ISETP.GT.AND P4, PT, R0.reuse, 0x1, PT ;  /* 0x000000010000780c */ /* 0x040fe20003f84270 */
[----:B------:R-:W-:Y:S01]  /*4480*/  UPRMT UR6, UR38, 0x654, UR6 ;  /* 0x0000065426067896 */ /* 0x000fe20008000006 */
[----:B------:R-:W-:Y:S02]  /*4490*/  ISETP.GT.AND P3, PT, R0, 0x8, PT ;  /* 0x000000080000780c */ /* 0x000fe40003f64270 */
[----:B------:R-:W-:Y:S02]  /*44a0*/  FSEL R24, R24, -INF , P5 ;  /* 0xff80000018187808 */ /* 0x000fe40002800000 */
[----:B------:R-:W-:Y:S02]  /*44b0*/  FSEL R25, R25, -INF , P4 ;  /* 0xff80000019197808 */ /* 0x000fe40002000000 */
[----:B------:R-:W-:-:S02]  /*44c0*/  ISETP.GT.AND P2, PT, R0, 0x9, PT ;  /* 0x000000090000780c */ /* 0x000fc40003f44270 */
[----:B------:R-:W-:Y:S01]  /*44d0*/  FSEL R28, R28, -INF , P3 ;  /* 0xff8000001c1c7808 */ /* 0x000fe20001800000 */
[----:B------:R-:W-:Y:S01]  /*44e0*/  SYNCS.ARRIVE.TRANS64.RED.A1T0 RZ, [UR6], RZ ;  /* 0x000000ffffff79a7 */ /* 0x000fe20008100406 */
        /* <DEDUP_REMOVED lines=67> */
[----:B------:R-:W-:Y:S01]  /*4920*/  FMNMX.FTZ R0, R42, R5, !PT ;  /* 0x000000052a007209 */ /* 0x000fe20007810000 */
[----:B------:R-:W-:Y:S01]  /*4930*/  BAR.SYNC.DEFER_BLOCKING 0xf, 0x100 ;  /* 0x03c4000000007b1d */ /* 0x000fe20000010000 */
        /* <DEDUP_REMOVED lines=12> */
[----:B------:R-:W-:Y:S01]  /*4a00*/  MUFU.EX2 R24, R24 ;  /* 0x0000001800187308 */ /* 0x000fe20000000800 */
[--C-:B------:R-:W-:Y:S01]  /*4a10*/  FFMA.FTZ R32, R32, UR10, -R6.reuse ;  /* 0x0000000a20207c23 */ /* 0x100fe20008010806 */
[--C-:B------:R-:W-:Y:S01]  /*4a20*/  FFMA.FTZ R33, R33, UR10, -R6.reuse ;  /* 0x0000000a21217c23 */ /* 0x100fe20008010806 */
[----:B------:R-:W-:Y:S01]  /*4a30*/  FMNMX.FTZ R0, R54, R5, !PT ;  /* 0x0000000536007209 */ /* 0x000fe20007810000 */
[--C-:B------:R-:W-:Y:S01]  /*4a40*/  FFMA.FTZ R36, R36, UR10, -R6.reuse ;  /* 0x0000000a24247c23 */ /* 0x100fe20008010806 */
[--C-:B------:R-:W-:Y:S01]  /*4a50*/  FFMA.FTZ R37, R37, UR10, -R6.reuse ;  /* 0x0000000a25257c23 */ /* 0x100fe20008010806 */
[--C-:B------:R-:W-:Y:S01]  /*4a60*/  FFMA.FTZ R40, R40, UR10, -R6.reuse ;  /* 0x0000000a28287c23 */ /* 0x100fe20008010806 */
[----:B------:R-:W-:Y:S01]  /*4a70*/  FMNMX.FTZ R0, R55, R0, !PT ;  /* 0x0000000037007209 */ /* 0x000fe20007810000 */
[----:B------:R-:W0:Y:S01]  /*4a80*/  MUFU.EX2 R25, R25 ;  /* 0x0000001900197308 */ /* 0x000e220000000800 */
[--C-:B------:R-:W-:Y:S01]  /*4a90*/  FFMA.FTZ R41, R41, UR10, -R6.reuse ;  /* 0x0000000a29297c23 */ /* 0x100fe20008010806 */
[--C-:B------:R-:W-:Y:S01]  /*4aa0*/  FFMA.FTZ R44, R44, UR10, -R6.reuse ;  /* 0x0000000a2c2c7c23 */ /* 0x100fe20008010806 */
[--C-:B------:R-:W-:Y:S01]  /*4ab0*/  FFMA.FTZ R45, R45, UR10, -R6.reuse ;  /* 0x0000000a2d2d7c23 */ /* 0x100fe20008010806 */
[----:B------:R-:W3:Y:S01]  /*4ac0*/  SHFL.BFLY PT, R5, R0, 0x2, 0x1f ;  /* 0x0c401f0000057f89 */ /* 0x000ee200000e0000 */
[--C-:B------:R-:W-:Y:S01]  /*4ad0*/  FFMA.FTZ R48, R48, UR10, -R6.reuse ;  /* 0x0000000a30307c23 */ /* 0x100fe20008010806 */
[--C-:B------:R-:W-:Y:S01]  /*4ae0*/  FFMA.FTZ R49, R49, UR10, -R6.reuse ;  /* 0x0000000a31317c23 */ /* 0x100fe20008010806 */
[--C-:B------:R-:W-:Y:S01]  /*4af0*/  FFMA.FTZ R52, R52, UR10, -R6.reuse ;  /* 0x0000000a34347c23 */ /* 0x100fe20008010806 */
[----:B------:R-:W-:Y:S01]  /*4b00*/  MUFU.EX2 R28, R28 ;  /* 0x0000001c001c7308 */ /* 0x000fe20000000800 */
[----:B------:R-:W-:-:S07]  /*4b10*/  FFMA.FTZ R6, R53, UR10, -R6 ;  /* 0x0000000a35067c23 */ /* 0x000fce0008010806 */
[----:B------:R-:W4:Y:S01]  /*4b20*/  MUFU.EX2 R29, R29 ;  /* 0x0000001d001d7308 */ /* 0x000f220000000800 */
[----:B0-----:R-:W-:Y:S01]  /*4b30*/  FADD.FTZ R11, R24, R25 ;  /* 0x00000019180b7221 */ /* 0x001fe20000010000 */
[----:B------:R-:W-:-:S06]  /*4b40*/  F2FP.F16.F32.PACK_AB R152, R25, R24 ;  /* 0x000000181998723e */ /* 0x000fcc00000000ff */
[----:B------:R-:W-:Y:S01]  /*4b50*/  MUFU.EX2 R32, R32 ;  /* 0x0000002000207308 */ /* 0x000fe20000000800 */
[----:B---3--:R-:W-:-:S07]  /*4b60*/  FMNMX.FTZ R5, R0, R5, !PT ;  /* 0x0000000500057209 */ /* 0x008fce0007810000 */
[----:B------:R-:W0:Y:S01]  /*4b70*/  MUFU.EX2 R33, R33 ;  /* 0x0000002100217308 */ /* 0x000e220000000800 */
[----:B------:R-:W3:Y:S01]  /*4b80*/  SHFL.BFLY PT, R0, R5, 0x1, 0x1f ;  /* 0x0c201f0005007f89 */ /* 0x000ee200000e0000 */
[----:B----4-:R-:W-:-:S06]  /*4b90*/  F2FP.F16.F32.PACK_AB R154, R29, R28 ;  /* 0x0000001c1d9a723e */ /* 0x010fcc00000000ff */
[----:B------:R-:W-:Y:S08]  /*4ba0*/  MUFU.EX2 R36, R36 ;  /* 0x0000002400247308 */ /* 0x000ff00000000800 */
[----:B------:R-:W4:Y:S01]  /*4bb0*/  MUFU.EX2 R37, R37 ;  /* 0x0000002500257308 */ /* 0x000f220000000800 */
[----:B0-----:R-:W-:-:S07]  /*4bc0*/  F2FP.F16.F32.PACK_AB R156, R33, R32 ;  /* 0x00000020219c723e */ /* 0x001fce00000000ff */
[----:B------:R-:W-:Y:S01]  /*4bd0*/  MUFU.EX2 R40, R40 ;  /* 0x0000002800287308 */ /* 0x000fe20000000800 */
[----:B---3--:R-:W-:-:S04]  /*4be0*/  FMNMX.FTZ R0, R5, R0, !PT ;  /* 0x0000000005007209 */ /* 0x008fc80007810000 */
[C---:B------:R-:W-:Y:S01]  /*4bf0*/  FSETP.NEU.FTZ.AND P1, PT, R0.reuse, -INF , PT ;  /* 0xff8000000000780b */ /* 0x040fe20003f3d000 */
[----:B------:R-:W-:Y:S02]  /*4c00*/  FMUL.FTZ R5, R0, UR10 ;  /* 0x0000000a00057c20 */ /* 0x000fe40008410000 */
[----:B------:R-:W0:Y:S01]  /*4c10*/  MUFU.EX2 R41, R41 ;  /* 0x0000002900297308 */ /* 0x000e220000000800 */
[----:B----4-:R-:W-:Y:S02]  /*4c20*/  F2FP.F16.F32.PACK_AB R158, R37, R36 ;  /* 0x00000024259e723e */ /* 0x010fe400000000ff */
[----:B------:R-:W-:-:S05]  /*4c30*/  FSEL R9, R5, RZ, P1 ;  /* 0x000000ff05097208 */ /* 0x000fca0000800000 */
[--C-:B------:R-:W-:Y:S01]  /*4c40*/  FFMA.FTZ R26, R26, UR10, -R9.reuse ;  /* 0x0000000a1a1a7c23 */ /* 0x100fe20008010809 */
[--C-:B------:R-:W-:Y:S01]  /*4c50*/  FFMA.FTZ R27, R27, UR10, -R9.reuse ;  /* 0x0000000a1b1b7c23 */ /* 0x100fe20008010809 */
[--C-:B------:R-:W-:Y:S01]  /*4c60*/  FFMA.FTZ R30, R30, UR10, -R9.reuse ;  /* 0x0000000a1e1e7c23 */ /* 0x100fe20008010809 */
[--C-:B------:R-:W-:Y:S01]  /*4c70*/  FFMA.FTZ R31, R31, UR10, -R9.reuse ;  /* 0x0000000a1f1f7c23 */ /* 0x100fe20008010809 */
[--C-:B------:R-:W-:Y:S01]  /*4c80*/  FFMA.FTZ R34, R34, UR10, -R9.reuse ;  /* 0x0000000a22227c23 */ /* 0x100fe20008010809 */
[--C-:B------:R-:W-:Y:S01]  /*4c90*/  FFMA.FTZ R35, R35, UR10, -R9.reuse ;  /* 0x0000000a23237c23 */ /* 0x100fe20008010809 */
[----:B------:R-:W-:Y:S01]  /*4ca0*/  MUFU.EX2 R26, R26 ;  /* 0x0000001a001a7308 */ /* 0x000fe20000000800 */
[--C-:B------:R-:W-:Y:S01]  /*4cb0*/  FFMA.FTZ R38, R38, UR10, -R9.reuse ;  /* 0x0000000a26267c23 */ /* 0x100fe20008010809 */
[--C-:B------:R-:W-:Y:S01]  /*4cc0*/  FFMA.FTZ R39, R39, UR10, -R9.reuse ;  /* 0x0000000a27277c23 */ /* 0x100fe20008010809 */
[--C-:B------:R-:W-:Y:S01]  /*4cd0*/  FFMA.FTZ R42, R42, UR10, -R9.reuse ;  /* 0x0000000a2a2a7c23 */ /* 0x100fe20008010809 */
[--C-:B------:R-:W-:Y:S01]  /*4ce0*/  FFMA.FTZ R43, R43, UR10, -R9.reuse ;  /* 0x0000000a2b2b7c23 */ /* 0x100fe20008010809 */
[--C-:B------:R-:W-:Y:S01]  /*4cf0*/  FFMA.FTZ R46, R46, UR10, -R9.reuse ;  /* 0x0000000a2e2e7c23 */ /* 0x100fe20008010809 */
[--C-:B------:R-:W-:Y:S01]  /*4d00*/  FFMA.FTZ R47, R47, UR10, -R9.reuse ;  /* 0x0000000a2f2f7c23 */ /* 0x100fe20008010809 */
[--C-:B------:R-:W-:Y:S01]  /*4d10*/  FFMA.FTZ R50, R50, UR10, -R9.reuse ;  /* 0x0000000a32327c23 */ /* 0x100fe20008010809 */
[----:B------:R-:W3:Y:S01]  /*4d20*/  MUFU.EX2 R27, R27 ;  /* 0x0000001b001b7308 */ /* 0x000ee20000000800 */
[--C-:B------:R-:W-:Y:S01]  /*4d30*/  FFMA.FTZ R51, R51, UR10, -R9.reuse ;  /* 0x0000000a33337c23 */ /* 0x100fe20008010809 */
[--C-:B------:R-:W-:Y:S01]  /*4d40*/  FFMA.FTZ R54, R54, UR10, -R9.reuse ;  /* 0x0000000a36367c23 */ /* 0x100fe20008010809 */
[----:B------:R-:W-:Y:S01]  /*4d50*/  FFMA.FTZ R9, R55, UR10, -R9 ;  /* 0x0000000a37097c23 */ /* 0x000fe20008010809 */
[----:B0-----:R-:W-:-:S04]  /*4d60*/  F2FP.F16.F32.PACK_AB R160, R41, R40 ;  /* 0x0000002829a0723e */ /* 0x001fc800000000ff */
[----:B------:R-:W-:Y:S08]  /*4d70*/  MUFU.EX2 R30, R30 ;  /* 0x0000001e001e7308 */ /* 0x000ff00000000800 */
[----:B------:R-:W0:Y:S01]  /*4d80*/  MUFU.EX2 R31, R31 ;  /* 0x0000001f001f7308 */ /* 0x000e220000000800 */
[----:B---3--:R-:W-:-:S07]  /*4d90*/  F2FP.F16.F32.PACK_AB R153, R27, R26 ;  /* 0x0000001a1b99723e */ /* 0x008fce00000000ff */
[----:B------:R-:W3:Y:S08]  /*4da0*/  MUFU.EX2 R34, R34 ;  /* 0x0000002200227308 */ /* 0x000ef00000000800 */
[----:B------:R4:W-:Y:S01]  /*4db0*/  MUFU.EX2 R5, R6 ;  /* 0x0000000600057308 */ /* 0x0009e20000000800 */
[----:B0-----:R-:W-:-:S05]  /*4dc0*/  F2FP.F16.F32.PACK_AB R155, R31, R30 ;  /* 0x0000001e1f9b723e */ /* 0x001fca00000000ff */
[----:B------:R0:W-:Y:S02]  /*4dd0*/  STSM.16.M88.4 [R18+0x26800], R152 ;  /* 0x0268009812007844 */ /* 0x0001e40000000200 */
[----:B------:R-:W5:Y:S01]  /*4de0*/  MUFU.EX2 R35, R35 ;  /* 0x0000002300237308 */ /* 0x000f620000000800 */
[----:B----4-:R-:W-:Y:S01]  /*4df0*/  FADD.FTZ R6, R28, R11 ;  /* 0x0000000b1c067221 */ /* 0x010fe20000010000 */
[----:B------:R-:W-:-:S03]  /*4e00*/  FADD.FTZ R11, R26, R27 ;  /* 0x0000001b1a0b7221 */ /* 0x000fc60000010000 */
[----:B------:R-:W-:Y:S01]  /*4e10*/  FADD.FTZ R13, R29, R6 ;  /* 0x000000061d0d7221 */ /* 0x000fe20000010000 */
[----:B------:R-:W-:Y:S02]  /*4e20*/  FADD.FTZ R6, R30, R11 ;  /* 0x0000000b1e067221 */ /* 0x000fe40000010000 */
[----:B------:R-:W4:Y:S01]  /*4e30*/  MUFU.EX2 R38, R38 ;  /* 0x0000002600267308 */ /* 0x000f220000000800 */
[----:B------:R-:W-:Y:S01]  /*4e40*/  FADD.FTZ R10, R32, R13 ;  /* 0x0000000d200a7221 */ /* 0x000fe20000010000 */
[----:B------:R-:W-:-:S03]  /*4e50*/  FADD.FTZ R11, R31, R6 ;  /* 0x000000061f0b7221 */ /* 0x000fc60000010000 */
[----:B------:R-:W-:Y:S01]  /*4e60*/  FADD.FTZ R13, R33, R10 ;  /* 0x0000000a210d7221 */ /* 0x000fe20000010000 */
[----:B---3--:R-:W-:Y:S02]  /*4e70*/  FADD.FTZ R6, R34, R11 ;  /* 0x0000000b22067221 */ /* 0x008fe40000010000 */
[----:B------:R-:W3:Y:S01]  /*4e80*/  MUFU.EX2 R39, R39 ;  /* 0x0000002700277308 */ /* 0x000ee20000000800 */
[----:B------:R-:W-:Y:S01]  /*4e90*/  FADD.FTZ R10, R36, R13 ;  /* 0x0000000d240a7221 */ /* 0x000fe20000010000 */
[C---:B-----5:R-:W-:Y:S01]  /*4ea0*/  FADD.FTZ R11, R35.reuse, R6 ;  /* 0x00000006230b7221 */ /* 0x060fe20000010000 */
[----:B------:R-:W-:Y:S02]  /*4eb0*/  F2FP.F16.F32.PACK_AB R157, R35, R34 ;  /* 0x00000022239d723e */ /* 0x000fe400000000ff */
[----:B------:R-:W-:-:S03]  /*4ec0*/  FADD.FTZ R13, R37, R10 ;  /* 0x0000000a250d7221 */ /* 0x000fc60000010000 */
[----:B------:R-:W5:Y:S01]  /*4ed0*/  MUFU.EX2 R42, R42 ;  /* 0x0000002a002a7308 */ /* 0x000f620000000800 */
[----:B----4-:R-:W-:Y:S01]  /*4ee0*/  FADD.FTZ R6, R38, R11 ;  /* 0x0000000b26067221 */ /* 0x010fe20000010000 */
[----:B------:R-:W-:-:S04]  /*4ef0*/  FADD.FTZ R10, R40, R13 ;  /* 0x0000000d280a7221 */ /* 0x000fc80000010000 */
[----:B------:R-:W-:Y:S02]  /*4f00*/  FADD.FTZ R13, R41, R10 ;  /* 0x0000000a290d7221 */ /* 0x000fe40000010000 */
[----:B------:R-:W4:Y:S01]  /*4f10*/  MUFU.EX2 R43, R43 ;  /* 0x0000002b002b7308 */ /* 0x000f220000000800 */
[C---:B---3--:R-:W-:Y:S01]  /*4f20*/  FADD.FTZ R11, R39.reuse, R6 ;  /* 0x00000006270b7221 */ /* 0x048fe20000010000 */
[----:B------:R-:W-:-:S05]  /*4f30*/  F2FP.F16.F32.PACK_AB R159, R39, R38 ;  /* 0x00000026279f723e */ /* 0x000fca00000000ff */
[----:B------:R0:W-:Y:S01]  /*4f40*/  STSM.16.M88.4 [R19], R156 ;  /* 0x0000009c13007844 */ /* 0x0001e20000000200 */
[----:B------:R-:W3:Y:S01]  /*4f50*/  MUFU.EX2 R44, R44 ;  /* 0x0000002c002c7308 */ /* 0x000ee20000000800 */
[----:B-----5:R-:W-:-:S07]  /*4f60*/  FADD.FTZ R6, R42, R11 ;  /* 0x0000000b2a067221 */ /* 0x020fce0000010000 */
[----:B------:R-:W5:Y:S01]  /*4f70*/  MUFU.EX2 R46, R46 ;  /* 0x0000002e002e7308 */ /* 0x000f620000000800 */
[C---:B----4-:R-:W-:Y:S01]  /*4f80*/  FADD.FTZ R11, R43.reuse, R6 ;  /* 0x000000062b0b7221 */ /* 0x050fe20000010000 */
[----:B------:R-:W-:-:S06]  /*4f90*/  F2FP.F16.F32.PACK_AB R161, R43, R42 ;  /* 0x0000002a2ba1723e */ /* 0x000fcc00000000ff */
[----:B------:R-:W4:Y:S01]  /*4fa0*/  MUFU.EX2 R45, R45 ;  /* 0x0000002d002d7308 */ /* 0x000f220000000800 */
[----:B---3--:R-:W-:-:S07]  /*4fb0*/  FADD.FTZ R6, R44, R13 ;  /* 0x0000000d2c067221 */ /* 0x008fce0000010000 */
[----:B------:R-:W3:Y:S01]  /*4fc0*/  MUFU.EX2 R47, R47 ;  /* 0x0000002f002f7308 */ /* 0x000ee20000000800 */
[----:B-----5:R-:W-:-:S07]  /*4fd0*/  FADD.FTZ R10, R46, R11 ;  /* 0x0000000b2e0a7221 */ /* 0x020fce0000010000 */
[----:B------:R-:W-:Y:S01]  /*4fe0*/  MUFU.EX2 R48, R48 ;  /* 0x0000003000307308 */ /* 0x000fe20000000800 */
[C---:B----4-:R-:W-:Y:S01]  /*4ff0*/  F2FP.F16.F32.PACK_AB R162, R45.reuse, R44 ;  /* 0x0000002c2da2723e */ /* 0x050fe200000000ff */
[----:B------:R-:W-:-:S06]  /*5000*/  FADD.FTZ R45, R45, R6 ;  /* 0x000000062d2d7221 */ /* 0x000fcc0000010000 */
[----:B------:R-:W4:Y:S01]  /*5010*/  MUFU.EX2 R49, R49 ;  /* 0x0000003100317308 */ /* 0x000f220000000800 */
[C---:B---3--:R-:W-:Y:S01]  /*5020*/  F2FP.F16.F32.PACK_AB R163, R47.reuse, R46 ;  /* 0x0000002e2fa3723e */ /* 0x048fe200000000ff */
[----:B------:R-:W-:-:S04]  /*5030*/  FADD.FTZ R47, R47, R10 ;  /* 0x0000000a2f2f7221 */ /* 0x000fc80000010000 */
[----:B------:R0:W-:Y:S02]  /*5040*/  STSM.16.M88.4 [R23], R160 ;  /* 0x000000a017007844 */ /* 0x0001e40000000200 */
[----:B------:R-:W-:Y:S08]  /*5050*/  MUFU.EX2 R50, R50 ;  /* 0x0000003200327308 */ /* 0x000ff00000000800 */
[----:B------:R-:W3:Y:S01]  /*5060*/  MUFU.EX2 R51, R51 ;  /* 0x0000003300337308 */ /* 0x000ee20000000800 */
[----:B----4-:R-:W-:Y:S01]  /*5070*/  F2FP.F16.F32.PACK_AB R164, R49, R48 ;  /* 0x0000003031a4723e */ /* 0x010fe200000000ff */
[----:B------:R-:W-:-:S04]  /*5080*/  FADD.FTZ R48, R48, R45 ;  /* 0x0000002d30307221 */ /* 0x000fc80000010000 */
[----:B------:R-:W-:Y:S02]  /*5090*/  FADD.FTZ R49, R49, R48 ;  /* 0x0000003031317221 */ /* 0x000fe40000010000 */
[----:B------:R-:W4:Y:S08]  /*50a0*/  MUFU.EX2 R52, R52 ;  /* 0x0000003400347308 */ /* 0x000f300000000800 */
[----:B------:R-:W5:Y:S01]  /*50b0*/  MUFU.EX2 R54, R54 ;  /* 0x0000003600367308 */ /* 0x000f620000000800 */
[----:B---3--:R-:W-:Y:S01]  /*50c0*/  F2FP.F16.F32.PACK_AB R165, R51, R50 ;  /* 0x0000003233a5723e */ /* 0x008fe200000000ff */
[----:B------:R-:W-:-:S04]  /*50d0*/  FADD.FTZ R50, R50, R47 ;  /* 0x0000002f32327221 */ /* 0x000fc80000010000 */
[----:B------:R-:W-:Y:S02]  /*50e0*/  FADD.FTZ R51, R51, R50 ;  /* 0x0000003233337221 */ /* 0x000fe40000010000 */
[----:B------:R-:W3:Y:S01]  /*50f0*/  MUFU.EX2 R9, R9 ;  /* 0x0000000900097308 */ /* 0x000ee20000000800 */
[----:B----4-:R-:W-:Y:S01]  /*5100*/  F2FP.F16.F32.PACK_AB R166, R5, R52 ;  /* 0x0000003405a6723e */ /* 0x010fe200000000ff */
[----:B------:R-:W-:-:S04]  /*5110*/  FADD.FTZ R52, R52, R49 ;  /* 0x0000003134347221 */ /* 0x000fc80000010000 */
[----:B------:R-:W-:Y:S01]  /*5120*/  FADD.FTZ R5, R5, R52 ;  /* 0x0000003405057221 */ /* 0x000fe20000010000 */
[----:B-----5:R-:W-:Y:S01]  /*5130*/  FADD.FTZ R6, R54, R51 ;  /* 0x0000003336067221 */ /* 0x020fe20000010000 */
[----:B---3--:R-:W-:-:S03]  /*5140*/  F2FP.F16.F32.PACK_AB R167, R9, R54 ;  /* 0x0000003609a7723e */ /* 0x008fc600000000ff */
[----:B------:R-:W-:Y:S02]  /*5150*/  FADD.FTZ R6, R9, R6 ;  /* 0x0000000609067221 */ /* 0x000fe40000010000 */
[----:B------:R0:W-:Y:S01]  /*5160*/  STSM.16.M88.4 [R22], R164 ;  /* 0x000000a416007844 */ /* 0x0001e20000000200 */
[----:B------:R-:W-:Y:S05]  /*5170*/  @!P0 BRA `(.L_x_370) ;  /* 0x0000000000048947 */ /* 0x000fea0003800000 */
[----:B------:R-:W-:Y:S01]  /*5180*/  BPT.TRAP 0x1 ;  /* 0x000000040000795c */ /* 0x000fe20000300000 */
.L_x_370:
[----:B------:R3:W4:Y:S01]  /*5190*/  SYNCS.PHASECHK.TRANS64.TRYWAIT P1, [R7+URZ+0x28c50], R8 ;  /* 0x028c5008070075a7 */ /* 0x000722000802017f */
[----:B------:R-:W-:Y:S05]  /*51a0*/  @!P0 BRA `(.L_x_371) ;  /* 0x0000000000048947 */ /* 0x000fea0003800000 */
[----:B------:R-:W-:Y:S01]  /*51b0*/  BPT.TRAP 0x1 ;  /* 0x000000040000795c */ /* 0x000fe20000300000 */
.L_x_371:
[----:B------:R-:W-:Y:S01]  /*51c0*/  ULOP3.LUT UR54, UR54, 0x2000000, URZ, 0xfc, !UPT ;  /* 0x0200000036367892 */ /* 0x000fe2000f8efc3f */
[----:B----4-:R-:W-:Y:S11]  /*51d0*/  @P1 BRA `(.L_x_372) ;  /* 0x0000000000081947 */ /* 0x010ff60003800000 */
[----:B------:R-:W4:Y:S02]  /*51e0*/  SYNCS.PHASECHK.TRANS64.TRYWAIT P1, [R7+URZ+0x28c50], R8 ;  /* 0x028c5008070075a7 */ /* 0x000f24000802017f */
[----:B----4-:R-:W-:Y:S05]  /*51f0*/  @!P1 BRA `(.L_x_373) ;  /* 0x000000cc00509947 */ /* 0x010fea0003800000 */
.L_x_372:
[----:B------:R-:W-:Y:S01]  /*5200*/  ULEA UR11, UR48, UR54, 0xc ;  /* 0x00000036300b7291 */ /* 0x000fe2000f8e603f */
[----:B------:R-:W-:Y:S01]  /*5210*/  WARPGROUP.ARRIVE ;  /* 0x00000000000079c5 */ /* 0x000fe20000000000 */
[----:B------:R-:W-:-:S05]  /*5220*/  UMOV UR7, 0x40000040 ;  /* 0x4000004000077882 */ /* 0x000fca0000000000 */
[----:B------:R-:W-:Y:S02]  /*5230*/  UMOV UR6, UR11 ;  /* 0x0000000b00067c82 */ /* 0x000fe40008000000 */
[----:B------:R-:W-:Y:S01]  /*5240*/  HGMMA.64x256x16.F32 R24, R152, gdesc[UR4].tnspB, RZ, !UPT, gsb0 ;  /* 0x43e0000498187df0 */ /* 0x000fe2000c0008ff */
        /* <DEDUP_REMOVED lines=24> */
[----:B-----5:R-:W5:Y:S02]  /*53d0*/  FENCE.VIEW.ASYNC.S ;  /* 0x00000000000073c6 */ /* 0x020f640000000000 */
[----:B-----5:R-:W-:Y:S01]  /*53e0*/  NOP ;  /* 0x0000000000007918 */ /* 0x020fe20000000000 */
[----:B------:R-:W-:Y:S06]  /*53f0*/  BAR.ARV 0xe, 0x100 ;  /* 0x0384000000007b1d */ /* 0x000fec0000002000 */
[----:B------:R-:W-:Y:S05]  /*5400*/  @!P0 BRA `(.L_x_374) ;  /* 0x0000000000048947 */ /* 0x000fea0003800000 */
[----:B------:R-:W-:Y:S01]  /*5410*/  BPT.TRAP 0x1 ;  /* 0x000000040000795c */ /* 0x000fe20000300000 */
.L_x_374:
[----:B------:R-:W-:Y:S01]  /*5420*/  R2UR UR6, R7 ;  /* 0x00000000070672ca */ /* 0x000fe200000e0000 */
[----:B------:R-:W-:-:S04]  /*5430*/  UIADD3 UR20, UR52, -0x2, URZ ;  /* 0xfffffffe34147890 */ /* 0x000fc8000fffe03f */
[----:B------:R-:W-:-:S06]  /*5440*/  UISETP.GE.AND UP0, UPT, UR20, UR49, UPT ;  /* 0x000000311400728c */ /* 0x000fcc000bf06270 */
[----:B------:R-:W-:Y:S02]  /*5450*/  PLOP3.LUT P1, PT, PT, PT, UP0, 0x80, 0x0 ;  /* 0x000000000000781c */ /* 0x000fe40003f2f008 */
[----:B------:R-:W-:-:S04]  /*5460*/  UIADD3 UR6, UR6, 0x28c60, URZ ;  /* 0x00028c6006067890 */ /* 0x000fc8000fffe03f */
[----:B------:R-:W-:-:S09]  /*5470*/  UPRMT UR6, UR38, 0x654, UR6 ;  /* 0x0000065426067896 */ /* 0x000fd20008000006 */
[----:B------:R-:W-:Y:S01]  /*5480*/  SYNCS.ARRIVE.TRANS64.RED.A1T0 RZ, [UR6], RZ ;  /* 0x000000ffffff79a7 */ /* 0x000fe20008100406 */
[----:B------:R-:W-:Y:S05]  /*5490*/  @!P1 BRA `(.L_x_375) ;  /* 0x0000001800509947 */ /* 0x000fea0003800000 */
[----:B------:R-:W-:Y:S01]  /*54a0*/  IMAD.MOV.U32 R9, RZ, RZ, R0 ;  /* 0x000000ffff097224 */ /* 0x000fe200078e0000 */
[----:B------:R-:W-:Y:S01]  /*54b0*/  UMOV UR23, UR48 ;  /* 0x0000003000177c82 */ /* 0x000fe20008000000 */
[----:B-1234-:R-:W-:Y:S01]  /*54c0*/  IMAD.MOV.U32 R8, RZ, RZ, R4 ;  /* 0x000000ffff087224 */ /* 0x01efe200078e0004 */
[----:B------:R-:W-:-:S06]  /*54d0*/  ULDC UR21, c[0x0][0x988] ;  /* 0x0002620000157ab9 */ /* 0x000fcc0000000800 */
.L_x_386:
[----:B------:R-:W-:Y:S01]  /*54e0*/  UIADD3 UR48, UR23, 0x1, URZ ;  /* 0x0000000117307890 */ /* 0x000fe2000fffe03f */
[----:B------:R-:W-:Y:S01]  /*54f0*/  UMOV UR6, UR20 ;  /* 0x0000001400067c82 */ /* 0x000fe20008000000 */
[----:B------:R-:W-:Y:S02]  /*5500*/  UIADD3 UR20, UR20, -0x1, URZ ;  /* 0xffffffff14147890 */ /* 0x000fe4000fffe03f */
[----:B------:R-:W-:-:S04]  /*5510*/  UISETP.NE.AND UP0, UPT, UR48, 0x2, UPT ;  /* 0x000000023000788c */ /* 0x000fc8000bf05270 */
[----:B------:R-:W-:Y:S02]  /*5520*/  USEL UR7, URZ, 0x1, UP0 ;  /* 0x000000013f077887 */ /* 0x000fe40008000000 */
[----:B------:R-:W-:Y:S02]  /*5530*/  USEL UR48, UR48, URZ, UP0 ;  /* 0x0000003f30307287 */ /* 0x000fe40008000000 */
[----:B------:R-:W-:Y:S02]  /*5540*/  ULOP3.LUT UR36, UR36, UR7, URZ, 0x3c, !UPT ;  /* 0x0000000724247292 */ /* 0x000fe4000f8e3c3f */
[----:B------:R-:W-:Y:S01]  /*5550*/  UISETP.GT.AND UP0, UPT, UR6, UR49, UPT ;  /* 0x000000310600728c */ /* 0x000fe2000bf04270 */
[----:B-12---:R-:W-:Y:S10]  /*5560*/  @!P0 BRA `(.L_x_376) ;  /* 0x0000000000048947 */ /* 0x006ff40003800000 */
[----:B------:R-:W-:Y:S01]  /*5570*/  BPT.TRAP 0x1 ;  /* 0x000000040000795c */ /* 0x000fe20000300000 */
.L_x_376:
[----:B------:R-:W-:Y:S01]  /*5580*/  ULEA UR22, UR48, UR39, 0x3 ;  /* 0x0000002730167291 */ /* 0x000fe2000f8e183f */
[----:B------:R-:W-:-:S05]  /*5590*/  IMAD.U32 R7, RZ, RZ, UR36 ;  /* 0x00000024ff077e24 */ /* 0x000fca000f8e00ff */
[----:B------:R-:W-:-:S04]  /*55a0*/  SHF.L.U32 R7, R7, 0x1f, RZ ;  /* 0x0000001f07077819 */ /* 0x000fc800000006ff */
[----:B------:R1:W2:Y:S01]  /*55b0*/  SYNCS.PHASECHK.TRANS64.TRYWAIT P1, [UR22+0x28c30], R7 ;  /* 0x028c3007ff0075a7 */ /* 0x0002a20008020156 */
[----:B------:R-:W-:Y:S05]  /*55c0*/  @!P0 BRA `(.L_x_377) ;  /* 0x0000000000048947 */ /* 0x000fea0003800000 */
[----:B------:R-:W-:Y:S01]  /*55d0*/  BPT.TRAP 0x1 ;  /* 0x000000040000795c */ /* 0x000fe20000300000 */
.L_x_377:
[----:B--2---:R-:W-:Y:S05]  /*55e0*/  @P1 BRA `(.L_x_378) ;  /* 0x0000000000081947 */ /* 0x004fea0003800000 */
[----:B------:R-:W2:Y:S02]  /*55f0*/  SYNCS.PHASECHK.TRANS64.TRYWAIT P1, [UR22+0x28c30], R7 ;  /* 0x028c3007ff0075a7 */ /* 0x000ea40008020156 */
[----:B--2---:R-:W-:Y:S05]  /*5600*/  @!P1 BRA `(.L_x_379) ;  /* 0x000000c800609947 */ /* 0x004fea0003800000 */
.L_x_378:
[----:B------:R-:W-:Y:S01]  /*5610*/  R2UR UR18, R3 ;  /* 0x00000000031272ca */ /* 0x000fe200000e0000 */
[----:B------:R-:W-:Y:S01]  /*5620*/  UIADD3 UR6, UR39, 0x20400, URZ ;  /* 0x0002040027067890 */ /* 0x000fe2000fffe03f */
[----:B0-----:R-:W-:Y:S01]  /*5630*/  WARPGROUP.ARRIVE ;  /* 0x00000000000079c5 */ /* 0x001fe20000000000 */
        /* <DEDUP_REMOVED lines=10> */
[----:B------:R-:W-:Y:S02]  /*56e0*/  UIADD3 UR10, UR18, 0x4, URZ ;  /* 0x00000004120a7890 */ /* 0x000fe4000fffe03f */
[----:B------:R-:W-:-:S03]  /*56f0*/  UIADD3 UR14, UR18, 0x6, URZ ;  /* 0x00000006120e7890 */ /* 0x000fc6000fffe03f */
[----:B------:R-:W-:Y:S03]  /*5700*/  HGMMA.64x64x16.F32 R152, gdesc[UR16], RZ, !UPT, gsb0 ;  /* 0x00e00000109879f0 */ /* 0x000fe6000c0008ff */
        /* <DEDUP_REMOVED lines=12> */
.L_x_380:
[----:B--2---:R-:W-:Y:S01]  /*57d0*/  FMNMX.FTZ R0, R152, R8, !PT ;  /* 0x0000000898007209 */ /* 0x004fe20007810000 */
[----:B------:R-:W-:Y:S01]  /*57e0*/  UMOV UR10, UR21 ;  /* 0x00000015000a7c82 */ /* 0x000fe20008000000 */
[----:B------:R-:W-:Y:S01]  /*57f0*/  ISETP.NE.AND P1, PT, R17, RZ, PT ;  /* 0x000000ff1100720c */ /* 0x000fe20003f25270 */
[----:B------:R-:W-:Y:S01]  /*5800*/  UIADD3 UR6, UR22, 0x28c40, URZ ;  /* 0x00028c4016067890 */ /* 0x000fe2000fffe03f */
[----:B------:R-:W-:Y:S01]  /*5810*/  FMNMX.FTZ R0, R153, R0, !PT ;  /* 0x0000000099007209 */ /* 0x000fe20007810000 */
[----:B------:R-:W-:Y:S02]  /*5820*/  IMAD.U32 R12, RZ, RZ, UR23 ;  /* 0x00000017ff0c7e24 */ /* 0x000fe4000f8e00ff */
[----:B------:R-:W-:Y:S01]  /*5830*/  UPRMT UR6, UR38, 0x654, UR6 ;  /* 0x0000065426067896 */ /* 0x000fe20008000006 */
[----:B------:R-:W-:-:S04]  /*5840*/  FMNMX.FTZ R0, R156, R0, !PT ;  /* 0x000000009c007209 */ /* 0x000fc80007810000 */
[----:B------:R-:W-:-:S03]  /*5850*/  FMNMX.FTZ R0, R157, R0, !PT ;  /* 0x000000009d007209 */ /* 0x000fc60007810000 */
[----:B------:R-:W-:Y:S01]  /*5860*/  @!P1 IMAD R12, R12, 0x40, R16 ;  /* 0x000000400c0c9824 */ /* 0x000fe200078e0210 */
[----:B------:R-:W-:Y:S01]  /*5870*/  FMNMX.FTZ R0, R160, R0, !PT ;  /* 0x00000000a0007209 */ /* 0x000fe20007810000 */
[----:B------:R-:W-:Y:S03]  /*5880*/  SYNCS.ARRIVE.TRANS64.RED.A1T0 RZ, [UR6], RZ ;  /* 0x000000ffffff79a7 */ /* 0x000fe60008100406 */
[----:B------:R-:W-:Y:S02]  /*5890*/  FMNMX.FTZ R0, R161, R0, !PT ;  /* 0x00000000a1007209 */ /* 0x000fe40007810000 */
[----:B------:R-:W-:Y:S02]  /*58a0*/  @!P1 LEA R12, R12, UR39, 0x2 ;  /* 0x000000270c0c9c11 */ /* 0x000fe4000f8e10ff */
        /* <DEDUP_REMOVED lines=10> */
[----:B------:R-:W0:Y:S02]  /*5950*/  SHFL.BFLY PT, R4, R0, 0x2, 0x1f ;  /* 0x0c401f0000047f89 */ /* 0x000e2400000e0000 */
[----:B0-----:R-:W-:-:S05]  /*5960*/  FMNMX.FTZ R4, R0, R4, !PT ;  /* 0x0000000400047209 */ /* 0x001fca0007810000 */
[----:B------:R-:W0:Y:S02]  /*5970*/  SHFL.BFLY PT, R0, R4, 0x1, 0x1f ;  /* 0x0c201f0004007f89 */ /* 0x000e2400000e0000 */
[----:B0-----:R-:W-:-:S05]  /*5980*/  FMNMX.FTZ R4, R4, R0, !PT ;  /* 0x0000000004047209 */ /* 0x001fca0007810000 */
[C---:B------:R-:W-:Y:S01]  /*5990*/  FMUL.FTZ R0, R4.reuse, UR10 ;  /* 0x0000000a04007c20 */ /* 0x040fe20008410000 */
[----:B------:R-:W-:-:S03]  /*59a0*/  FADD.FTZ R8, -R4, R8 ;  /* 0x0000000804087221 */ /* 0x000fc60000010100 */
[--C-:B------:R-:W-:Y:S01]  /*59b0*/  FFMA.FTZ R152, R152, UR10, -R0.reuse ;  /* 0x0000000a98987c23 */ /* 0x100fe20008010800 */
[----:B------:R-:W-:Y:S01]  /*59c0*/  FMUL.FTZ R8, R8, UR10 ;  /* 0x0000000a08087c20 */ /* 0x000fe20008410000 */
        /* <DEDUP_REMOVED lines=12> */
[----:B------:R-:W0:Y:S01]  /*5a90*/  MUFU.EX2 R8, R8 ;  /* 0x0000000800087308 */ /* 0x000e220000000800 */
[--C-:B------:R-:W-:Y:S01]  /*5aa0*/  FFMA.FTZ R176, R176, UR10, -R0.reuse ;  /* 0x0000000ab0b07c23 */ /* 0x100fe20008010800 */
[--C-:B------:R-:W-:Y:S01]  /*5ab0*/  FFMA.FTZ R177, R177, UR10, -R0.reuse ;  /* 0x0000000ab1b17c23 */ /* 0x100fe20008010800 */
[--C-:B------:R-:W-:Y:S01]  /*5ac0*/  FFMA.FTZ R180, R180, UR10, -R0.reuse ;  /* 0x0000000ab4b47c23 */ /* 0x100fe20008010800 */
[----:B------:R-:W-:-:S04]  /*5ad0*/  FFMA.FTZ R181, R181, UR10, -R0 ;  /* 0x0000000ab5b57c23 */ /* 0x000fc80008010800 */
[----:B------:R-:W2:Y:S08]  /*5ae0*/  MUFU.EX2 R153, R153 ;  /* 0x0000009900997308 */ /* 0x000eb00000000800 */
[----:B------:R-:W3:Y:S01]  /*5af0*/  MUFU.EX2 R156, R156 ;  /* 0x0000009c009c7308 */ /* 0x000ee20000000800 */
[----:B0-----:R-:W-:Y:S01]  /*5b00*/  FFMA.FTZ R0, R8, R5, R152 ;  /* 0x0000000508007223 */ /* 0x001fe20000010098 */
[----:B------:R-:W-:Y:S01]  /*5b10*/  @!P1 STS [R12+0x28800], R8 ;  /* 0x028800080c009388 */ /* 0x000fe20000000800 */
[-C--:B------:R-:W-:Y:S01]  /*5b20*/  FMUL.FTZ R24, R24, R8.reuse ;  /* 0x0000000818187220 */ /* 0x080fe20000410000 */
[-C--:B------:R-:W-:Y:S01]  /*5b30*/  FMUL.FTZ R25, R25, R8.reuse ;  /* 0x0000000819197220 */ /* 0x080fe20000410000 */
[-C--:B------:R-:W-:Y:S01]  /*5b40*/  FMUL.FTZ R28, R28, R8.reuse ;  /* 0x000000081c1c7220 */ /* 0x080fe20000410000 */
[-C--:B------:R-:W-:Y:S01]  /*5b50*/  FMUL.FTZ R29, R29, R8.reuse ;  /* 0x000000081d1d7220 */ /* 0x080fe20000410000 */
[----:B------:R-:W-:Y:S01]  /*5b60*/  FMUL.FTZ R32, R32, R8 ;  /* 0x0000000820207220 */ /* 0x000fe20000410000 */
[----:B------:R-:W0:Y:S01]  /*5b70*/  MUFU.EX2 R157, R157 ;  /* 0x0000009d009d7308 */ /* 0x000e220000000800 */
[C---:B--2---:R-:W-:Y:S01]  /*5b80*/  FADD.FTZ R0, R153.reuse, R0 ;  /* 0x0000000099007221 */ /* 0x044fe20000010000 */
[----:B------:R-:W-:Y:S01]  /*5b90*/  F2FP.F16.F32.PACK_AB R188, R153, R152 ;  /* 0x0000009899bc723e */ /* 0x000fe200000000ff */
[-C--:B------:R-:W-:Y:S01]  /*5ba0*/  FMUL.FTZ R33, R33, R8.reuse ;  /* 0x0000000821217220 */ /* 0x080fe20000410000 */
[-C--:B------:R-:W-:Y:S01]  /*5bb0*/  FMUL.FTZ R36, R36, R8.reuse ;  /* 0x0000000824247220 */ /* 0x080fe20000410000 */
[-C--:B------:R-:W-:Y:S01]  /*5bc0*/  FMUL.FTZ R37, R37, R8.reuse ;  /* 0x0000000825257220 */ /* 0x080fe20000410000 */
[-C--:B------:R-:W-:Y:S01]  /*5bd0*/  FMUL.FTZ R40, R40, R8.reuse ;  /* 0x0000000828287220 */ /* 0x080fe20000410000 */
[-C--:B------:R-:W-:Y:S01]  /*5be0*/  FMUL.FTZ R41, R41, R8.reuse ;  /* 0x0000000829297220 */ /* 0x080fe20000410000 */
[----:B------:R-:W2:Y:S01]  /*5bf0*/  MUFU.EX2 R152, R160 ;  /* 0x000000a000987308 */ /* 0x000ea20000000800 */
[----:B---3--:R-:W-:Y:S01]  /*5c00*/  FADD.FTZ R0, R156, R0 ;  /* 0x000000009c007221 */ /* 0x008fe20000010000 */
[-C--:B------:R-:W-:Y:S01]  /*5c10*/  FMUL.FTZ R44, R44, R8.reuse ;  /* 0x000000082c2c7220 */ /* 0x080fe20000410000 */
[-C--:B------:R-:W-:Y:S01]  /*5c20*/  FMUL.FTZ R45, R45, R8.reuse ;  /* 0x000000082d2d7220 */ /* 0x080fe20000410000 */
[-C--:B------:R-:W-:Y:S01]  /*5c30*/  FMUL.FTZ R48, R48, R8.reuse ;  /* 0x0000000830307220 */ /* 0x080fe20000410000 */
[-C--:B------:R-:W-:Y:S01]  /*5c40*/  FMUL.FTZ R49, R49, R8.reuse ;  /* 0x0000000831317220 */ /* 0x080fe20000410000 */
[-C--:B------:R-:W-:Y:S01]  /*5c50*/  FMUL.FTZ R52, R52, R8.reuse ;  /* 0x0000000834347220 */ /* 0x080fe20000410000 */
[-C--:B------:R-:W-:Y:S01]  /*5c60*/  FMUL.FTZ R53, R53, R8.reuse ;  /* 0x0000000835357220 */ /* 0x080fe20000410000 */
[----:B------:R-:W3:Y:S01]  /*5c70*/  MUFU.EX2 R161, R161 ;  /* 0x000000a100a17308 */ /* 0x000ee20000000800 */
[C---:B0-----:R-:W-:Y:S01]  /*5c80*/  FADD.FTZ R5, R157.reuse, R0 ;  /* 0x000000009d057221 */ /* 0x041fe20000010000 */
[----:B------:R-:W-:Y:S01]  /*5c90*/  FMNMX.FTZ R0, R154, R9, !PT ;  /* 0x000000099a007209 */ /* 0x000fe20007810000 */
[----:B------:R-:W-:Y:S01]  /*5ca0*/  FMUL.FTZ R56, R56, R8 ;  /* 0x0000000838387220 */ /* 0x000fe20000410000 */
[----:B------:R-:W-:Y:S01]  /*5cb0*/  F2FP.F16.F32.PACK_AB R190, R157, R156 ;  /* 0x0000009c9dbe723e */ /* 0x000fe200000000ff */
[----:B------:R-:W-:Y:S01]  /*5cc0*/  FMUL.FTZ R57, R57, R8 ;  /* 0x0000000839397220 */ /* 0x000fe20000410000 */
[----:B------:R-:W-:Y:S01]  /*5cd0*/  FMNMX.FTZ R0, R155, R0, !PT ;  /* 0x000000009b007209 */ /* 0x000fe20007810000 */
[----:B------:R-:W-:Y:S01]  /*5ce0*/  FMUL.FTZ R60, R60, R8 ;  /* 0x000000083c3c7220 */ /* 0x000fe20000410000 */
[----:B------:R-:W0:Y:S01]  /*5cf0*/  MUFU.EX2 R164, R164 ;  /* 0x000000a400a47308 */ /* 0x000e220000000800 */
[----:B--2---:R-:W-:Y:S01]  /*5d00*/  FADD.FTZ R5, R152, R5 ;  /* 0x0000000598057221 */ /* 0x004fe20000010000 */
[----:B------:R-:W-:Y:S01]  /*5d10*/  FMNMX.FTZ R0, R158, R0, !PT ;  /* 0x000000009e007209 */ /* 0x000fe20007810000 */
[-C--:B------:R-:W-:Y:S01]  /*5d20*/  FMUL.FTZ R61, R61, R8.reuse ;  /* 0x000000083d3d7220 */ /* 0x080fe20000410000 */
[-C--:B------:R-:W-:Y:S01]  /*5d30*/  FMUL.FTZ R64, R64, R8.reuse ;  /* 0x0000000840407220 */ /* 0x080fe20000410000 */
[----:B------:R-:W-:Y:S01]  /*5d40*/  FMUL.FTZ R65, R65, R8 ;  /* 0x0000000841417220 */ /* 0x000fe20000410000 */
[----:B------:R-:W-:Y:S01]  /*5d50*/  FMNMX.FTZ R0, R159, R0, !PT ;  /* 0x000000009f007209 */ /* 0x000fe20007810000 */
[----:B------:R-:W-:Y:S01]  /*5d60*/  FMUL.FTZ R68, R68, R8 ;  /* 0x0000000844447220 */ /* 0x000fe20000410000 */
[----:B------:R-:W2:Y:S01]  /*5d70*/  MUFU.EX2 R165, R165 ;  /* 0x000000a500a57308 */ /* 0x000ea20000000800 */
[----:B---3--:R-:W-:Y:S01]  /*5d80*/  FADD.FTZ R5, R161, R5 ;  /* 0x00000005a1057221 */ /* 0x008fe20000010000 */
[----:B------:R-:W-:Y:S01]  /*5d90*/  FMNMX.FTZ R0, R162, R0, !PT ;  /* 0x00000000a2007209 */ /* 0x000fe20007810000 */
[----:B------:R-:W-:Y:S01]  /*5da0*/  FMUL.FTZ R69, R69, R8 ;  /* 0x0000000845457220 */ /* 0x000fe20000410000 */
[----:B------:R-:W-:Y:S01]  /*5db0*/  F2FP.F16.F32.PACK_AB R152, R161, R152 ;  /* 0x00000098a198723e */ /* 0x000fe200000000ff */
[----:B------:R-:W-:Y:S01]  /*5dc0*/  FMUL.FTZ R72, R72, R8 ;  /* 0x0000000848487220 */ /* 0x000fe20000410000 */
[----:B------:R-:W-:Y:S01]  /*5dd0*/  FMNMX.FTZ R0, R163, R0, !PT ;  /* 0x00000000a3007209 */ /* 0x000fe20007810000 */
[----:B------:R-:W-:Y:S01]  /*5de0*/  FMUL.FTZ R73, R73, R8 ;  /* 0x0000000849497220 */ /* 0x000fe20000410000 */
[----:B------:R-:W3:Y:S01]  /*5df0*/  MUFU.EX2 R156, R168 ;  /* 0x000000a8009c7308 */ /* 0x000ee20000000800 */
[----:B0-----:R-:W-:Y:S01]  /*5e00*/  FADD.FTZ R5, R164, R5 ;  /* 0x00000005a4057221 */ /* 0x001fe20000010000 */
[----:B------:R-:W-:Y:S01]  /*5e10*/  FMNMX.FTZ R0, R166, R0, !PT ;  /* 0x00000000a6007209 */ /* 0x000fe20007810000 */
[-C--:B------:R-:W-:Y:S01]  /*5e20*/  FMUL.FTZ R76, R76, R8.reuse ;  /* 0x000000084c4c7220 */ /* 0x080fe20000410000 */
[-C--:B------:R-:W-:Y:S01]  /*5e30*/  FMUL.FTZ R77, R77, R8.reuse ;  /* 0x000000084d4d7220 */ /* 0x080fe20000410000 */
        /* <DEDUP_REMOVED lines=11> */
[----:B------:R-:W-:Y:S01]  /*5ef0*/  MUFU.EX2 R173, R173 ;  /* 0x000000ad00ad7308 */ /* 0x000fe20000000800 */
[----:B---3--:R-:W-:Y:S01]  /*5f00*/  FADD.FTZ R5, R156, R5 ;  /* 0x000000059c057221 */ /* 0x008fe20000010000 */
[----:B------:R-:W-:Y:S01]  /*5f10*/  FMNMX.FTZ R0, R174, R0, !PT ;  /* 0x00000000ae007209 */ /* 0x000fe20007810000 */
[-C--:B------:R-:W-:Y:S01]  /*5f20*/  FMUL.FTZ R92, R92, R8.reuse ;  /* 0x000000085c5c7220 */ /* 0x080fe20000410000 */
[-C--:B------:R-:W-:Y:S01]  /*5f30*/  FMUL.FTZ R93, R93, R8.reuse ;  /* 0x000000085d5d7220 */ /* 0x080fe20000410000 */
[----:B------:R-:W-:Y:S01]  /*5f40*/  FMUL.FTZ R96, R96, R8 ;  /* 0x0000000860607220 */ /* 0x000fe20000410000 */
[----:B------:R-:W-:Y:S01]  /*5f50*/  FMNMX.FTZ R0, R175, R0, !PT ;  /* 0x00000000af007209 */ /* 0x000fe20007810000 */
[----:B------:R-:W-:Y:S01]  /*5f60*/  FMUL.FTZ R97, R97, R8 ;  /* 0x0000000861617220 */ /* 0x000fe20000410000 */
[----:B------:R-:W-:Y:S01]  /*5f70*/  MUFU.EX2 R160, R176 ;  /* 0x000000b000a07308 */ /* 0x000fe20000000800 */
[C---:B0-----:R-:W-:Y:S01]  /*5f80*/  FADD.FTZ R5, R169.reuse, R5 ;  /* 0x00000005a9057221 */ /* 0x041fe20000010000 */
[----:B------:R-:W-:Y:S01]  /*5f90*/  FMNMX.FTZ R0, R178, R0, !PT ;  /* 0x00000000b2007209 */ /* 0x000fe20007810000 */
[----:B------:R-:W-:Y:S01]  /*5fa0*/  FMUL.FTZ R100, R100, R8 ;  /* 0x0000000864647220 */ /* 0x000fe20000410000 */
[----:B------:R-:W-:Y:S01]  /*5fb0*/  F2FP.F16.F32.PACK_AB R156, R169, R156 ;  /* 0x0000009ca99c723e */ /* 0x000fe200000000ff */
[----:B------:R-:W-:Y:S01]  /*5fc0*/  FMUL.FTZ R101, R101, R8 ;  /* 0x0000000865657220 */ /* 0x000fe20000410000 */
[----:B------:R-:W-:Y:S01]  /*5fd0*/  FMNMX.FTZ R0, R179, R0, !PT ;  /* 0x00000000b3007209 */ /* 0x000fe20007810000 */
[-C--:B------:R-:W-:Y:S01]  /*5fe0*/  FMUL.FTZ R104, R104, R8.reuse ;  /* 0x0000000868687220 */ /* 0x080fe20000410000 */
[----:B------:R-:W-:Y:S01]  /*5ff0*/  MUFU.EX2 R177, R177 ;  /* 0x000000b100b17308 */ /* 0x000fe20000000800 */
[----:B------:R-:W-:Y:S01]  /*6000*/  FMUL.FTZ R105, R105, R8 ;  /* 0x0000000869697220 */ /* 0x000fe20000410000 */
[----:B------:R-:W-:Y:S01]  /*6010*/  FMNMX.FTZ R0, R182, R0, !PT ;  /* 0x00000000b6007209 */ /* 0x000fe20007810000 */
[-C--:B------:R-:W-:Y:S01]  /*6020*/  FMUL.FTZ R108, R108, R8.reuse ;  /* 0x000000086c6c7220 */ /* 0x080fe20000410000 */
[-C--:B------:R-:W-:Y:S01]  /*6030*/  FMUL.FTZ R109, R109, R8.reuse ;  /* 0x000000086d6d7220 */ /* 0x080fe20000410000 */
[----:B------:R-:W-:Y:S01]  /*6040*/  FMUL.FTZ R112, R112, R8 ;  /* 0x0000000870707220 */ /* 0x000fe20000410000 */
[----:B------:R-:W-:Y:S01]  /*6050*/  FMNMX.FTZ R0, R183, R0, !PT ;  /* 0x00000000b7007209 */ /* 0x000fe20007810000 */
[-C--:B------:R-:W-:Y:S01]  /*6060*/  FMUL.FTZ R113, R113, R8.reuse ;  /* 0x0000000871717220 */ /* 0x080fe20000410000 */
[----:B------:R-:W-:Y:S01]  /*6070*/  MUFU.EX2 R180, R180 ;  /* 0x000000b400b47308 */ /* 0x000fe20000000800 */
[-C--:B------:R-:W-:Y:S01]  /*6080*/  FMUL.FTZ R116, R116, R8.reuse ;  /* 0x0000000874747220 */ /* 0x080fe20000410000 */
[-C--:B------:R-:W-:Y:S01]  /*6090*/  FMUL.FTZ R117, R117, R8.reuse ;  /* 0x0000000875757220 */ /* 0x080fe20000410000 */
[----:B------:R-:W0:Y:S01]  /*60a0*/  SHFL.BFLY PT, R10, R0, 0x2, 0x1f ;  /* 0x0c401f00000a7f89 */ /* 0x000e2200000e0000 */
        /* <DEDUP_REMOVED lines=44> */
[----:B------:R0:W-:Y:S01]  /*6370*/  @!P1 STS [R12+0x28820], R9 ;  /* 0x028820090c009388 */ /* 0x0001e20000000800 */
[-C--:B------:R-:W-:Y:S01]  /*6380*/  FMUL.FTZ R26, R26, R9.reuse ;  /* 0x000000091a1a7220 */ /* 0x080fe20000410000 */
[-C--:B------:R-:W-:Y:S01]  /*6390*/  FMUL.FTZ R27, R27, R9.reuse ;  /* 0x000000091b1b7220 */ /* 0x080fe20000410000 */
[-C--:B------:R-:W-:Y:S01]  /*63a0*/  FMUL.FTZ R30, R30, R9.reuse ;  /* 0x000000091e1e7220 */ /* 0x080fe20000410000 */
[-C--:B------:R-:W-:Y:S01]  /*63b0*/  FMUL.FTZ R31, R31, R9.reuse ;  /* 0x000000091f1f7220 */ /* 0x080fe20000410000 */
[-C--:B------:R-:W-:Y:S01]  /*63c0*/  FMUL.FTZ R34, R34, R9.reuse ;  /* 0x0000000922227220 */ /* 0x080fe20000410000 */
[----:B------:R-:W4:Y:S01]  /*63d0*/  MUFU.EX2 R191, R159 ;  /* 0x0000009f00bf7308 */ /* 0x000f220000000800 */
[C---:B--2---:R-:W-:Y:S01]  /*63e0*/  FADD.FTZ R6, R155.reuse, R6 ;  /* 0x000000069b067221 */ /* 0x044fe20000010000 */
[----:B------:R-:W-:Y:S01]  /*63f0*/  F2FP.F16.F32.PACK_AB R189, R155, R154 ;  /* 0x0000009a9bbd723e */ /* 0x000fe200000000ff */
[-C--:B------:R-:W-:Y:S01]  /*6400*/  FMUL.FTZ R35, R35, R9.reuse ;  /* 0x0000000923237220 */ /* 0x080fe20000410000 */
[----:B------:R-:W-:Y:S01]  /*6410*/  F2FP.F16.F32.PACK_AB R154, R165, R164 ;  /* 0x000000a4a59a723e */ /* 0x000fe200000000ff */
[-C--:B------:R-:W-:Y:S01]  /*6420*/  FMUL.FTZ R38, R38, R9.reuse ;  /* 0x0000000926267220 */ /* 0x080fe20000410000 */
[-C--:B------:R-:W-:Y:S01]  /*6430*/  FMUL.FTZ R39, R39, R9.reuse ;  /* 0x0000000927277220 */ /* 0x080fe20000410000 */
[-C--:B------:R-:W-:Y:S01]  /*6440*/  FMUL.FTZ R42, R42, R9.reuse ;  /* 0x000000092a2a7220 */ /* 0x080fe20000410000 */
[----:B------:R2:W5:Y:S01]  /*6450*/  MUFU.EX2 R153, R162 ;  /* 0x000000a200997308 */ /* 0x0005620000000800 */
[----:B---3--:R-:W-:Y:S01]  /*6460*/  FADD.FTZ R6, R11, R6 ;  /* 0x000000060b067221 */ /* 0x008fe20000010000 */
[-C--:B------:R-:W-:Y:S01]  /*6470*/  FMUL.FTZ R43, R43, R9.reuse ;  /* 0x000000092b2b7220 */ /* 0x080fe20000410000 */
[-C--:B------:R-:W-:Y:S01]  /*6480*/  FMUL.FTZ R46, R46, R9.reuse ;  /* 0x000000092e2e7220 */ /* 0x080fe20000410000 */
[-C--:B------:R-:W-:Y:S01]  /*6490*/  FMUL.FTZ R47, R47, R9.reuse ;  /* 0x000000092f2f7220 */ /* 0x080fe20000410000 */
[-C--:B------:R-:W-:Y:S01]  /*64a0*/  FMUL.FTZ R50, R50, R9.reuse ;  /* 0x0000000932327220 */ /* 0x080fe20000410000 */
[-C--:B------:R-:W-:Y:S01]  /*64b0*/  FMUL.FTZ R51, R51, R9.reuse ;  /* 0x0000000933337220 */ /* 0x080fe20000410000 */
[----:B------:R-:W-:Y:S01]  /*64c0*/  FMUL.FTZ R54, R54, R9 ;  /* 0x0000000936367220 */ /* 0x000fe20000410000 */
[----:B------:R-:W3:Y:S01]  /*64d0*/  MUFU.EX2 R163, R163 ;  /* 0x000000a300a37308 */ /* 0x000ee20000000800 */
[C---:B----4-:R-:W-:Y:S01]  /*64e0*/  FADD.FTZ R6, R191.reuse, R6 ;  /* 0x00000006bf067221 */ /* 0x050fe20000010000 */
[----:B------:R-:W-:Y:S01]  /*64f0*/  F2FP.F16.F32.PACK_AB R191, R191, R11 ;  /* 0x0000000bbfbf723e */ /* 0x000fe200000000ff */
[----:B------:R-:W-:Y:S01]  /*6500*/  BAR.SYNC.DEFER_BLOCKING 0xf, 0x100 ;  /* 0x03c4000000007b1d */ /* 0x000fe20000010000 */
[----:B--2---:R-:W-:Y:S01]  /*6510*/  F2FP.F16.F32.PACK_AB R162, R181, R180 ;  /* 0x000000b4b5a2723e */ /* 0x004fe200000000ff */
[-C--:B------:R-:W-:Y:S01]  /*6520*/  FMUL.FTZ R55, R55, R9.reuse ;  /* 0x0000000937377220 */ /* 0x080fe20000410000 */
[-C--:B------:R-:W-:Y:S01]  /*6530*/  FMUL.FTZ R58, R58, R9.reuse ;  /* 0x000000093a3a7220 */ /* 0x080fe20000410000 */
[-C--:B------:R-:W-:Y:S01]  /*6540*/  FMUL.FTZ R59, R59, R9.reuse ;  /* 0x000000093b3b7220 */ /* 0x080fe20000410000 */
[-C--:B------:R-:W-:Y:S01]  /*6550*/  FMUL.FTZ R62, R62, R9.reuse ;  /* 0x000000093e3e7220 */ /* 0x080fe20000410000 */
[----:B------:R-:W2:Y:S01]  /*6560*/  MUFU.EX2 R155, R166 ;  /* 0x000000a6009b7308 */ /* 0x000ea20000000800 */
[----:B-----5:R-:W-:Y:S01]  /*6570*/  FADD.FTZ R6, R153, R6 ;  /* 0x0000000699067221 */ /* 0x020fe20000010000 */
[-C--:B------:R-:W-:Y:S01]  /*6580*/  FMUL.FTZ R63, R63, R9.reuse ;  /* 0x000000093f3f7220 */ /* 0x080fe20000410000 */
[-C--:B------:R-:W-:Y:S01]  /*6590*/  FMUL.FTZ R66, R66, R9.reuse ;  /* 0x0000000942427220 */ /* 0x080fe20000410000 */
[-C--:B------:R-:W-:Y:S01]  /*65a0*/  FMUL.FTZ R67, R67, R9.reuse ;  /* 0x0000000943437220 */ /* 0x080fe20000410000 */
[-C--:B------:R-:W-:Y:S01]  /*65b0*/  FMUL.FTZ R70, R70, R9.reuse ;  /* 0x0000000946467220 */ /* 0x080fe20000410000 */
[-C--:B------:R-:W-:Y:S01]  /*65c0*/  FMUL.FTZ R71, R71, R9.reuse ;  /* 0x0000000947477220 */ /* 0x080fe20000410000 */
[----:B------:R-:W-:Y:S01]  /*65d0*/  FMUL.FTZ R74, R74, R9 ;  /* 0x000000094a4a7220 */ /* 0x000fe20000410000 */
[----:B------:R-:W4:Y:S01]  /*65e0*/  MUFU.EX2 R167, R167 ;  /* 0x000000a700a77308 */ /* 0x000f220000000800 */
[C---:B---3--:R-:W-:Y:S01]  /*65f0*/  FADD.FTZ R6, R163.reuse, R6 ;  /* 0x00000006a3067221 */ /* 0x048fe20000010000 */
[----:B------:R-:W-:Y:S01]  /*6600*/  F2FP.F16.F32.PACK_AB R153, R163, R153 ;  /* 0x00000099a399723e */ /* 0x000fe200000000ff */
[-C--:B------:R-:W-:Y:S01]  /*6610*/  FMUL.FTZ R75, R75, R9.reuse ;  /* 0x000000094b4b7220 */ /* 0x080fe20000410000 */
[-C--:B------:R-:W-:Y:S01]  /*6620*/  FMUL.FTZ R78, R78, R9.reuse ;  /* 0x000000094e4e7220 */ /* 0x080fe20000410000 */
[-C--:B------:R-:W-:Y:S01]  /*6630*/  FMUL.FTZ R79, R79, R9.reuse ;  /* 0x000000094f4f7220 */ /* 0x080fe20000410000 */
[-C--:B------:R-:W-:Y:S01]  /*6640*/  FMUL.FTZ R82, R82, R9.reuse ;  /* 0x0000000952527220 */ /* 0x080fe20000410000 */
[-C--:B------:R-:W-:Y:S01]  /*6650*/  FMUL.FTZ R83, R83, R9.reuse ;  /* 0x0000000953537220 */ /* 0x080fe20000410000 */
[----:B------:R-:W3:Y:S01]  /*6660*/  MUFU.EX2 R157, R170 ;  /* 0x000000aa009d7308 */ /* 0x000ee20000000800 */
[----:B--2---:R-:W-:Y:S01]  /*6670*/  FADD.FTZ R6, R155, R6 ;  /* 0x000000069b067221 */ /* 0x004fe20000010000 */
[----:B------:R0:W-:Y:S01]  /*6680*/  STSM.16.M88.4 [R18+0x26800], R188 ;  /* 0x026800bc12007844 */ /* 0x0001e20000000200 */
        /* <DEDUP_REMOVED lines=12> */
[----:B------:R0:W-:Y:S01]  /*6750*/  STSM.16.M88.4 [R19], R152 ;  /* 0x0000009813007844 */ /* 0x0001e20000000200 */
[----:B------:R-:W4:Y:S01]  /*6760*/  MUFU.EX2 R159, R174 ;  /* 0x000000ae009f7308 */ /* 0x000f220000000800 */
        /* <DEDUP_REMOVED lines=33> */
[----:B------:R-:W-:Y:S01]  /*6980*/  F2FP.F16.F32.PACK_AB R158, R173, R158 ;  /* 0x0000009ead9e723e */ /* 0x000fe200000000ff */
[-C--:B------:R-:W-:Y:S01]  /*6990*/  FMUL.FTZ R147, R147, R9.reuse ;  /* 0x0000000993937220 */ /* 0x080fe20000410000 */
[-C--:B------:R-:W-:Y:S01]  /*69a0*/  FMUL.FTZ R150, R150, R9.reuse ;  /* 0x0000000996967220 */ /* 0x080fe20000410000 */
[----:B------:R-:W-:Y:S01]  /*69b0*/  FADD.FTZ R5, R173, R5 ;  /* 0x00000005ad057221 */ /* 0x000fe20000010000 */
[----:B------:R-:W-:Y:S01]  /*69c0*/  FMUL.FTZ R151, R151, R9 ;  /* 0x0000000997977220 */ /* 0x000fe20000410000 */
[----:B------:R0:W-:Y:S01]  /*69d0*/  STSM.16.M88.4 [R23], R156 ;  /* 0x0000009c17007844 */ /* 0x0001e20000000200 */
[----:B------:R-:W2:Y:S01]  /*69e0*/  MUFU.EX2 R163, R182 ;  /* 0x000000b600a37308 */ /* 0x000ea20000000800 */
[----:B----4-:R-:W-:Y:S01]  /*69f0*/  FADD.FTZ R6, R161, R6 ;  /* 0x00000006a1067221 */ /* 0x010fe20000010000 */
[----:B------:R-:W-:Y:S01]  /*6a00*/  FADD.FTZ R5, R160, R5 ;  /* 0x00000005a0057221 */ /* 0x000fe20000010000 */
[----:B------:R-:W-:-:S03]  /*6a10*/  F2FP.F16.F32.PACK_AB R160, R177, R160 ;  /* 0x000000a0b1a0723e */ /* 0x000fc600000000ff */
[----:B------:R-:W-:Y:S02]  /*6a20*/  FADD.FTZ R5, R177, R5 ;  /* 0x00000005b1057221 */ /* 0x000fe40000010000 */
[----:B------:R-:W4:Y:S01]  /*6a30*/  MUFU.EX2 R10, R10 ;  /* 0x0000000a000a7308 */ /* 0x000f220000000800 */
[C---:B---3--:R-:W-:Y:S01]  /*6a40*/  FADD.FTZ R6, R179.reuse, R6 ;  /* 0x00000006b3067221 */ /* 0x048fe20000010000 */
[----:B------:R-:W-:Y:S01]  /*6a50*/  F2FP.F16.F32.PACK_AB R161, R179, R161 ;  /* 0x000000a1b3a1723e */ /* 0x000fe200000000ff */
[----:B------:R-:W-:-:S04]  /*6a60*/  FADD.FTZ R5, R180, R5 ;  /* 0x00000005b4057221 */ /* 0x000fc80000010000 */
[----:B------:R-:W-:Y:S01]  /*6a70*/  FADD.FTZ R5, R181, R5 ;  /* 0x00000005b5057221 */ /* 0x000fe20000010000 */
[----:B--2---:R-:W-:Y:S01]  /*6a80*/  FADD.FTZ R6, R163, R6 ;  /* 0x00000006a3067221 */ /* 0x004fe20000010000 */
[----:B----4-:R-:W-:-:S03]  /*6a90*/  F2FP.F16.F32.PACK_AB R163, R10, R163 ;  /* 0x000000a30aa3723e */ /* 0x010fc600000000ff */
[----:B------:R-:W-:Y:S02]  /*6aa0*/  FADD.FTZ R6, R10, R6 ;  /* 0x000000060a067221 */ /* 0x000fe40000010000 */
[----:B------:R0:W-:Y:S01]  /*6ab0*/  STSM.16.M88.4 [R22], R160 ;  /* 0x000000a016007844 */ /* 0x0001e20000000200 */
[----:B------:R-:W-:Y:S05]  /*6ac0*/  @!P0 BRA `(.L_x_381) ;  /* 0x0000000000048947 */ /* 0x000fea0003800000 */
[----:B------:R-:W-:Y:S01]  /*6ad0*/  BPT.TRAP 0x1 ;  /* 0x000000040000795c */ /* 0x000fe20000300000 */
.L_x_381:
[----:B------:R2:W3:Y:S01]  /*6ae0*/  SYNCS.PHASECHK.TRANS64.TRYWAIT P1, [UR22+0x28c50], R7 ;  /* 0x028c5007ff0075a7 */ /* 0x0004e20008020156 */
[----:B------:R-:W-:Y:S05]  /*6af0*/  @!P0 BRA `(.L_x_382) ;  /* 0x0000000000048947 */ /* 0x000fea0003800000 */
[----:B------:R-:W-:Y:S01]  /*6b00*/  BPT.TRAP 0x1 ;  /* 0x000000040000795c */ /* 0x000fe20000300000 */
.L_x_382:
[----:B---3--:R-:W-:Y:S05]  /*6b10*/  @P1 BRA `(.L_x_383) ;  /* 0x0000000000081947 */ /* 0x008fea0003800000 */
[----:B------:R-:W3:Y:S02]  /*6b20*/  SYNCS.PHASECHK.TRANS64.TRYWAIT P1, [UR22+0x28c50], R7 ;  /* 0x028c5007ff0075a7 */ /* 0x000ee40008020156 */
[----:B---3--:R-:W-:Y:S05]  /*6b30*/  @!P1 BRA `(.L_x_384) ;  /* 0x000000b4002c9947 */ /* 0x008fea0003800000 */
.L_x_383:
        /* <DEDUP_REMOVED lines=34> */
.L_x_385:
[----:B------:R-:W-:Y:S01]  /*6d60*/  UIADD3 UR22, UR22, 0x28c60, URZ ;  /* 0x00028c6016167890 */ /* 0x000fe2000fffe03f */
[----:B------:R-:W-:Y:S01]  /*6d70*/  PLOP3.LUT P1, PT, PT, PT, UP0, 0x80, 0x0 ;  /* 0x000000000000781c */ /* 0x000fe20003f2f008 */
[----:B------:R-:W-:Y:S01]  /*6d80*/  UMOV UR23, UR48 ;  /* 0x0000003000177c82 */ /* 0x000fe20008000000 */
[----:B0-----:R-:W-:Y:S01]  /*6d90*/  IMAD.MOV.U32 R9, RZ, RZ, R0 ;  /* 0x000000ffff097224 */ /* 0x001fe200078e0000 */
[----:B------:R-:W-:Y:S01]  /*6da0*/  UPRMT UR22, UR38, 0x654, UR22 ;  /* 0x0000065426167896 */ /* 0x000fe20008000016 */
[----:B---3--:R-:W-:-:S08]  /*6db0*/  IMAD.MOV.U32 R8, RZ, RZ, R4 ;  /* 0x000000ffff087224 */ /* 0x008fd000078e0004 */
[----:B------:R-:W-:Y:S01]  /*6dc0*/  SYNCS.ARRIVE.TRANS64.RED.A1T0 RZ, [UR22], RZ ;  /* 0x000000ffffff79a7 */ /* 0x000fe20008100416 */
[----:B------:R-:W-:Y:S05]  /*6dd0*/  @P1 BRA `(.L_x_386) ;  /* 0xffffffe400c01947 */ /* 0x000fea000383ffff */
.L_x_375:
[----:B-1234-:R-:W1:Y:S01]  /*6de0*/  SHFL.BFLY PT, R8, R5, 0x2, 0x1f ;  /* 0x0c401f0005087f89 */ /* 0x01ee6200000e0000 */
[----:B------:R-:W-:Y:S01]  /*6df0*/  IMAD.MOV.U32 R12, RZ, RZ, -0x800000 ;  /* 0xff800000ff0c7424 */ /* 0x000fe200078e00ff */
[----:B------:R-:W-:Y:S08]  /*6e00*/  BAR.ARV 0x8, 0x100 ;  /* 0x0204000000007b1d */ /* 0x000ff00000002000 */
[----:B------:R-:W-:Y:S01]  /*6e10*/  BAR.SYNC.DEFER_BLOCKING 0xf, 0x100 ;  /* 0x03c4000000007b1d */ /* 0x000fe20000010000 */
[----:B------:R-:W-:Y:S01]  /*6e20*/  ISETP.NE.AND P2, PT, R17, RZ, PT ;  /* 0x000000ff1100720c */ /* 0x000fe20003f45270 */
[----:B------:R-:W-:-:S04]  /*6e30*/  UIADD3 UR46, UR46, 0x1, URZ ;  /* 0x000000012e2e7890 */ /* 0x000fc8000fffe03f */
[----:B------:R-:W2:Y:S01]  /*6e40*/  SHFL.BFLY PT, R7, R6, 0x2, 0x1f ;  /* 0x0c401f0006077f89 */ /* 0x000ea200000e0000 */
[----:B-1----:R-:W-:Y:S01]  /*6e50*/  FADD.FTZ R8, R8, R5 ;  /* 0x0000000508087221 */ /* 0x002fe20000010000 */
[----:B------:R-:W-:Y:S01]  /*6e60*/  IMAD.U32 R5, RZ, RZ, UR48 ;  /* 0x00000030ff057e24 */ /* 0x000fe2000f8e00ff */
[----:B------:R-:W-:-:S03]  /*6e70*/  UIADD3 UR48, UR48, 0x1, URZ ;  /* 0x0000000130307890 */ /* 0x000fc6000fffe03f */
[----:B------:R-:W1:Y:S02]  /*6e80*/  SHFL.BFLY PT, R3, R8, 0x1, 0x1f ;  /* 0x0c201f0008037f89 */ /* 0x000e6400000e0000 */
[----:B------:R-:W-:Y:S01]  /*6e90*/  @!P2 IMAD R5, R5, 0x40, R16 ;  /* 0x000000400505a824 */ /* 0x000fe200078e0210 */
[----:B------:R-:W-:-:S04]  /*6ea0*/  UISETP.NE.AND UP0, UPT, UR48, 0x2, UPT ;  /* 0x000000023000788c */ /* 0x000fc8000bf05270 */
[----:B------:R-:W-:Y:S02]  /*6eb0*/  USEL UR4, URZ, 0x1, UP0 ;  /* 0x000000013f047887 */ /* 0x000fe40008000000 */
[----:B------:R-:W-:Y:S02]  /*6ec0*/  USEL UR48, UR48, URZ, UP0 ;  /* 0x0000003f30307287 */ /* 0x000fe40008000000 */
[----:B------:R-:W-:Y:S01]  /*6ed0*/  ULOP3.LUT UR36, UR36, UR4, URZ, 0x3c, !UPT ;  /* 0x0000000424247292 */ /* 0x000fe2000f8e3c3f */
[----:B--2---:R-:W-:Y:S01]  /*6ee0*/  FADD.FTZ R7, R7, R6 ;  /* 0x0000000607077221 */ /* 0x004fe20000010000 */
[----:B------:R-:W-:-:S04]  /*6ef0*/  @!P2 LEA R6, R5, UR39, 0x2 ;  /* 0x000000270506ac11 */ /* 0x000fc8000f8e10ff */
[----:B------:R-:W2:Y:S01]  /*6f00*/  SHFL.BFLY PT, R10, R7, 0x1, 0x1f ;  /* 0x0c201f00070a7f89 */ /* 0x000ea200000e0000 */
[----:B-1----:R-:W-:Y:S01]  /*6f10*/  FADD.FTZ R11, R8, R3 ;  /* 0x00000003080b7221 */ /* 0x002fe20000010000 */
[----:B------:R-:W-:-:S04]  /*6f20*/  IMAD.U32 R3, RZ, RZ, UR10 ;  /* 0x0000000aff037e24 */ /* 0x000fc8000f8e00ff */
[----:B------:R-:W-:-:S13]  /*6f30*/  FSETP.NE.FTZ.AND P0, PT, R11, RZ, PT ;  /* 0x000000ff0b00720b */ /* 0x000fda0003f15000 */
[----:B------:R-:W1:Y:S01]  /*6f40*/  @P0 MUFU.LG2 R9, R11 ;  /* 0x0000000b00090308 */ /* 0x000e620000000c00 */
[----:B------:R-:W-:Y:S01]  /*6f50*/  @P0 FMUL.FTZ R3, R3, 0.69314718246459960938 ;  /* 0x3f31721803030820 */ /* 0x000fe20000410000 */
[----:B--2---:R-:W-:-:S05]  /*6f60*/  FADD.FTZ R13, R7, R10 ;  /* 0x0000000a070d7221 */ /* 0x004fca0000010000 */
[----:B------:R-:W-:Y:S01]  /*6f70*/  FSETP.NE.FTZ.AND P1, PT, R13, RZ, PT ;  /* 0x000000ff0d00720b */ /* 0x000fe20003f35000 */
[----:B-1----:R-:W-:-:S12]  /*6f80*/  @P0 FMUL.FTZ R10, R9, 0.69314718246459960938 ;  /* 0x3f317218090a0820 */ /* 0x002fd80000410000 */
[----:B------:R-:W-:Y:S01]  /*6f90*/  @P1 MUFU.LG2 R5, R13 ;  /* 0x0000000d00051308 */ /* 0x000fe20000000c00 */
[----:B------:R-:W-:Y:S01]  /*6fa0*/  @P0 FFMA.FTZ R12, R3, R4, R10 ;  /* 0x00000004030c0223 */ /* 0x000fe2000001000a */
[----:B------:R-:W-:Y:S02]  /*6fb0*/  IMAD.MOV.U32 R4, RZ, RZ, RZ ;  /* 0x000000ffff047224 */ /* 0x000fe400078e00ff */
[----:B------:R-:W-:-:S04]  /*6fc0*/  IMAD.MOV.U32 R3, RZ, RZ, RZ ;  /* 0x000000ffff037224 */ /* 0x000fc800078e00ff */
[----:B------:R-:W1:Y:S01]  /*6fd0*/  @P0 MUFU.RCP R4, R11 ;  /* 0x0000000b00040308 */ /* 0x000e620000001000 */
[----:B------:R-:W-:-:S07]  /*6fe0*/  PLOP3.LUT P0, PT, PT, PT, PT, 0x8, 0x0 ;  /* 0x000000000000781c */ /* 0x000fce0003f0e170 */
[----:B------:R-:W2:Y:S01]  /*6ff0*/  @P1 MUFU.RCP R3, R13 ;  /* 0x0000000d00031308 */ /* 0x000ea20000001000 */
[----:B-1----:R-:W-:Y:S01]  /*7000*/  @!P2 STS [R6+0x28800], R4 ;  /* 0x028800040600a388 */ /* 0x002fe20000000800 */
[-C--:B------:R-:W-:Y:S01]  /*7010*/  FMUL.FTZ R24, R24, R4.reuse ;  /* 0x0000000418187220 */ /* 0x080fe20000410000 */
[-C--:B------:R-:W-:Y:S01]  /*7020*/  FMUL.FTZ R25, R25, R4.reuse ;  /* 0x0000000419197220 */ /* 0x080fe20000410000 */
[-C--:B------:R-:W-:Y:S01]  /*7030*/  FMUL.FTZ R28, R28, R4.reuse ;  /* 0x000000041c1c7220 */ /* 0x080fe20000410000 */
[-C--:B------:R-:W-:Y:S01]  /*7040*/  FMUL.FTZ R29, R29, R4.reuse ;  /* 0x000000041d1d7220 */ /* 0x080fe20000410000 */
[-C--:B------:R-:W-:Y:S01]  /*7050*/  FMUL.FTZ R32, R32, R4.reuse ;  /* 0x0000000420207220 */ /* 0x080fe20000410000 */
[-C--:B------:R-:W-:Y:S01]  /*7060*/  FMUL.FTZ R33, R33, R4.reuse ;  /* 0x0000000421217220 */ /* 0x080fe20000410000 */
[-C--:B------:R-:W-:Y:S01]  /*7070*/  FMUL.FTZ R36, R36, R4.reuse ;  /* 0x0000000424247220 */ /* 0x080fe20000410000 */
[----:B--2---:R1:W-:Y:S01]  /*7080*/  @!P2 STS [R6+0x28820], R3 ;  /* 0x028820030600a388 */ /* 0x0043e20000000800 */
        /* <DEDUP_REMOVED lines=58> */
[----:B------:R-:W-:Y:S01]  /*7430*/  @P1 FMUL.FTZ R6, R6, 0.69314718246459960938 ;  /* 0x3f31721806061820 */ /* 0x000fe20000410000 */
[----:B------:R-:W-:Y:S01]  /*7440*/  @P1 FMUL.FTZ R4, R5, 0.69314718246459960938 ;  /* 0x3f31721805041820 */ /* 0x000fe20000410000 */
[----:B------:R-:W-:-:S02]  /*7450*/  IMAD.MOV.U32 R13, RZ, RZ, -0x800000 ;  /* 0xff800000ff0d7424 */ /* 0x000fc400078e00ff */
        /* <DEDUP_REMOVED lines=66> */
.L_x_351:
[----:B------:R-:W1:Y:S08]  /*7880*/  S2UR UR38, SR_CgaCtaId ;  /* 0x00000000002679c3 */ /* 0x000e700000008800 */
[----:B------:R-:W-:Y:S06]  /*7890*/  BAR.SYNC.DEFER_BLOCKING 0x5, 0x180 ;  /* 0x0146000000007b1d */ /* 0x000fec0000010000 */
[----:B------:R-:W-:Y:S01]  /*78a0*/  UMOV UR39, 0x400 ;  /* 0x0000040000277882 */ /* 0x000fe20000000000 */
[----:B------:R-:W-:Y:S01]  /*78b0*/  BSSY B0, `(.L_x_387) ;  /* 0x00004aa000007945 */ /* 0x000fe20003800000 */
[----:B-1----:R-:W-:-:S09]  /*78c0*/  ULEA UR39, UR38, UR39, 0x18 ;  /* 0x0000002726277291 */ /* 0x002fd2000f8ec03f */
[----:B------:R-:W1:Y:S02]  /*78d0*/  LDS.128 R4, [UR39+0x28cd0] ;  /* 0x028cd027ff047984 */ /* 0x000e640008000c00 */
[----:B-1----:R-:W-:Y:S02]  /*78e0*/  R2UR UR5, R5 ;  /* 0x00000000050572ca */ /* 0x002fe400000e0000 */
[----:B------:R-:W-:Y:S02]  /*78f0*/  R2UR UR6, R6 ;  /* 0x00000000060672ca */ /* 0x000fe400000e0000 */
[----:B------:R-:W-:Y:S01]  /*7900*/  R2UR UR7, R7 ;  /* 0x00000000070772ca */ /* 0x000fe200000e0000 */
[----:B------:R-:W-:Y:S06]  /*7910*/  BAR.ARV 0x4, 0x180 ;  /* 0x0106000000007b1d */ /* 0x000fec0000002000 */
[----:B------:R-:W-:Y:S08]  /*7920*/  @P0 BRA `(.L_x_388) ;  /* 0x0000003800780947 */ /* 0x000ff00003800000 */
[----:B------:R-:W2:Y:S01]  /*7930*/  LDL R0, [R1+0x38] ;  /* 0x0000380001007983 */ /* 0x000ea20000100800 */
[----:B------:R-:W1:Y:S01]  /*7940*/  S2UR UR4, SR_SWINHI ;  /* 0x00000000000479c3 */ /* 0x000e620000002f00 */
[----:B------:R-:W-:Y:S01]  /*7950*/  F2FP.F16.F32.PACK_AB R6, R29, R28 ;  /* 0x0000001c1d06723e */ /* 0x000fe200000000ff */
[----:B------:R-:W-:Y:S01]  /*7960*/  USHF.L.U64.HI UR12, UR40, 0x2, UR41 ;  /* 0x00000002280c7899 */ /* 0x000fe20008010229 */
[----:B------:R-:W-:Y:S01]  /*7970*/  F2FP.F16.F32.PACK_AB R7, R31, R30 ;  /* 0x0000001e1f07723e */ /* 0x000fe200000000ff */
[----:B------:R-:W-:Y:S01]  /*7980*/  ULDC.64 UR10, c[0x0][0xc00] ;  /* 0x00030000000a7ab9 */ /* 0x000fe20000000a00 */
[----:B------:R-:W-:Y:S02]  /*7990*/  F2FP.F16.F32.PACK_AB R9, R35, R34 ;  /* 0x000000222309723e */ /* 0x000fe400000000ff */
[----:B------:R-:W-:Y:S02]  /*79a0*/  F2FP.F16.F32.PACK_AB R10, R37, R36 ;  /* 0x00000024250a723e */ /* 0x000fe400000000ff */
[----:B------:R-:W-:Y:S01]  /*79b0*/  F2FP.F16.F32.PACK_AB R11, R39, R38 ;  /* 0x00000026270b723e */ /* 0x000fe200000000ff */
[----:B------:R-:W-:Y:S01]  /*79c0*/  UMOV UR8, UR39 ;  /* 0x0000002700087c82 */ /* 0x000fe20008000000 */
[----:B-1----:R-:W-:Y:S01]  /*79d0*/  UMOV UR9, UR4 ;  /* 0x0000000400097c82 */ /* 0x002fe20008000000 */
[----:B------:R-:W-:Y:S01]  /*79e0*/  USHF.L.U32 UR4, UR40, 0x2, URZ ;  /* 0x0000000228047899 */ /* 0x000fe2000800063f */
[----:B------:R-:W-:-:S02]  /*79f0*/  IMAD.U32 R14, RZ, RZ, UR8 ;  /* 0x00000008ff0e7e24 */ /* 0x000fc4000f8e00ff */
[----:B------:R-:W-:Y:S01]  /*7a00*/  IMAD.U32 R15, RZ, RZ, UR9 ;  /* 0x00000009ff0f7e24 */ /* 0x000fe2000f8e00ff */
[----:B------:R-:W-:Y:S02]  /*7a10*/  ULDC.64 UR8, c[0x0][0xc08] ;  /* 0x0003020000087ab9 */ /* 0x000fe40000000a00 */
[----:B------:R-:W-:-:S04]  /*7a20*/  UISETP.NE.U32.AND UP0, UPT, UR8, URZ, UPT ;  /* 0x0000003f0800728c */ /* 0x000fc8000bf05070 */
[----:B------:R-:W-:Y:S01]  /*7a30*/  UISETP.NE.AND.EX UP0, UPT, UR9, URZ, UPT, UP0 ;  /* 0x0000003f0900728c */ /* 0x000fe2000bf05300 */
[----:B------:R-:W-:Y:S05]  /*7a40*/  BAR.SYNC.DEFER_BLOCKING 0x1, 0x100 ;  /* 0x0044000000007b1d */ /* 0x000fea0000010000 */
[----:B------:R-:W-:-:S05]  /*7a50*/  PLOP3.LUT P1, PT, PT, PT, UP0, 0x80, 0x0 ;  /* 0x000000000000781c */ /* 0x000fca0003f2f008 */
[----:B------:R-:W-:-:S04]  /*7a60*/  @UP0 UIADD3 UR8, UP1, UR4, UR8, URZ ;  /* 0x0000000804080290 */ /* 0x000fc8000ff3e03f */
[----:B------:R-:W-:Y:S02]  /*7a70*/  @UP0 UIADD3.X UR9, UR12, UR9, URZ, UP1, !UPT ;  /* 0x000000090c090290 */ /* 0x000fe40008ffe43f */
[----:B------:R-:W-:Y:S01]  /*7a80*/  UIADD3 UR4, UP0, UR4, UR10, URZ ;  /* 0x0000000a04047290 */ /* 0x000fe2000ff1e03f */
[----:B--2---:R-:W-:-:S03]  /*7a90*/  IMAD.WIDE R20, R0, 0x2, R14 ;  /* 0x0000000200147825 */ /* 0x004fc600078e020e */
[C---:B------:R-:W-:Y:S02]  /*7aa0*/  LOP3.LUT R5, R20.reuse, 0x380, RZ, 0xc0, !PT ;  /* 0x0000038014057812 */ /* 0x040fe400078ec0ff */
[----:B------:R-:W-:Y:S02]  /*7ab0*/  IADD3 R8, P0, R20, 0x20, RZ ;  /* 0x0000002014087810 */ /* 0x000fe40007f1e0ff */
[----:B------:R-:W-:Y:S02]  /*7ac0*/  SHF.R.U64 R5, R5, 0x3, RZ ;  /* 0x0000000305057819 */ /* 0x000fe400000012ff */
[----:B------:R-:W-:Y:S02]  /*7ad0*/  LOP3.LUT R3, R8, 0x380, RZ, 0xc0, !PT ;  /* 0x0000038008037812 */ /* 0x000fe400078ec0ff */
[----:B------:R-:W-:Y:S01]  /*7ae0*/  LOP3.LUT R4, R5, R20, RZ, 0x3c, !PT ;  /* 0x0000001405047212 */ /* 0x000fe200078e3cff */
[----:B------:R-:W-:Y:S01]  /*7af0*/  IMAD.MOV.U32 R5, RZ, RZ, R21 ;  /* 0x000000ffff057224 */ /* 0x000fe200078e0015 */
[----:B------:R-:W-:-:S04]  /*7b00*/  SHF.R.U64 R3, R3, 0x3, RZ ;  /* 0x0000000303037819 */ /* 0x000fc800000012ff */
[----:B------:R-:W-:Y:S02]  /*7b10*/  MOV R0, R4 ;  /* 0x0000000400007202 */ /* 0x000fe40000000f00 */
[----:B------:R-:W-:Y:S02]  /*7b20*/  F2FP.F16.F32.PACK_AB R4, R25, R24 ;  /* 0x000000181904723e */ /* 0x000fe400000000ff */
[----:B------:R-:W-:-:S05]  /*7b30*/  F2FP.F16.F32.PACK_AB R5, R27, R26 ;  /* 0x0000001a1b05723e */ /* 0x000fca00000000ff */
[----:B------:R1:W-:Y:S02]  /*7b40*/  STSM.16.M88.4 [R0], R4 ;  /* 0x0000000400007844 */ /* 0x0003e40000000200 */
[----:B-1----:R-:W-:Y:S01]  /*7b50*/  IMAD.X R5, RZ, RZ, R21, P0 ;  /* 0x000000ffff057224 */ /* 0x002fe200000e0615 */
[----:B------:R-:W-:Y:S02]  /*7b60*/  LOP3.LUT R4, R3, R8, RZ, 0x3c, !PT ;  /* 0x0000000803047212 */ /* 0x000fe400078e3cff */
[----:B------:R-:W-:Y:S02]  /*7b70*/  F2FP.F16.F32.PACK_AB R8, R33, R32 ;  /* 0x000000202108723e */ /* 0x000fe400000000ff */
[----:B------:R-:W-:Y:S02]  /*7b80*/  MOV R3, R4 ;  /* 0x0000000400037202 */ /* 0x000fe40000000f00 */
[----:B------:R-:W-:Y:S02]  /*7b90*/  IADD3 R5, P0, R20, 0x40, RZ ;  /* 0x0000004014057810 */ /* 0x000fe40007f1e0ff */
[----:B------:R-:W-:Y:S01]  /*7ba0*/  F2FP.F16.F32.PACK_AB R6, R45, R44 ;  /* 0x0000002c2d06723e */ /* 0x000fe200000000ff */
[----:B------:R1:W-:Y:S01]  /*7bb0*/  STSM.16.M88.4 [R3], R8 ;  /* 0x0000000803007844 */ /* 0x0003e20000000200 */
[----:B------:R-:W-:-:S02]  /*7bc0*/  LOP3.LUT R4, R5, 0x380, RZ, 0xc0, !PT ;  /* 0x0000038005047812 */ /* 0x000fc400078ec0ff */
[----:B------:R-:W-:Y:S02]  /*7bd0*/  F2FP.F16.F32.PACK_AB R7, R47, R46 ;  /* 0x0000002e2f07723e */ /* 0x000fe400000000ff */
[----:B------:R-:W-:-:S04]  /*7be0*/  SHF.R.U64 R4, R4, 0x3, RZ ;  /* 0x0000000304047819 */ /* 0x000fc800000012ff */
[----:B------:R-:W-:Y:S01]  /*7bf0*/  LOP3.LUT R4, R4, R5, RZ, 0x3c, !PT ;  /* 0x0000000504047212 */ /* 0x000fe200078e3cff */
[----:B------:R-:W-:-:S05]  /*7c00*/  IMAD.X R5, RZ, RZ, R21, P0 ;  /* 0x000000ffff057224 */ /* 0x000fca00000e0615 */
[----:B------:R-:W-:Y:S02]  /*7c10*/  MOV R0, R4 ;  /* 0x0000000400007202 */ /* 0x000fe40000000f00 */
[----:B-1----:R-:W-:Y:S02]  /*7c20*/  IADD3 R8, P0, R20, 0x60, RZ ;  /* 0x0000006014087810 */ /* 0x002fe40007f1e0ff */
[----:B------:R-:W-:Y:S02]  /*7c30*/  F2FP.F16.F32.PACK_AB R4, R41, R40 ;  /* 0x000000282904723e */ /* 0x000fe400000000ff */
[----:B------:R-:W-:Y:S02]  /*7c40*/  LOP3.LUT R3, R8, 0x380, RZ, 0xc0, !PT ;  /* 0x0000038008037812 */ /* 0x000fe400078ec0ff */
[----:B------:R-:W-:Y:S02]  /*7c50*/  F2FP.F16.F32.PACK_AB R5, R43, R42 ;  /* 0x0000002a2b05723e */ /* 0x000fe400000000ff */
[----:B------:R-:W-:-:S02]  /*7c60*/  SHF.R.U64 R3, R3, 0x3, RZ ;  /* 0x0000000303037819 */ /* 0x000fc400000012ff */
[----:B------:R-:W-:Y:S01]  /*7c70*/  F2FP.F16.F32.PACK_AB R9, R51, R50 ;  /* 0x000000323309723e */ /* 0x000fe200000000ff */
[----:B------:R1:W-:Y:S01]  /*7c80*/  STSM.16.M88.4 [R0], R4 ;  /* 0x0000000400007844 */ /* 0x0003e20000000200 */
[----:B------:R-:W-:Y:S02]  /*7c90*/  F2FP.F16.F32.PACK_AB R10, R53, R52 ;  /* 0x00000034350a723e */ /* 0x000fe400000000ff */
[----:B------:R-:W-:Y:S01]  /*7ca0*/  F2FP.F16.F32.PACK_AB R11, R55, R54 ;  /* 0x00000036370b723e */ /* 0x000fe200000000ff */
[----:B-1----:R-:W-:Y:S01]  /*7cb0*/  IMAD.X R5, RZ, RZ, R21, P0 ;  /* 0x000000ffff057224 */ /* 0x002fe200000e0615 */
[----:B------:R-:W-:Y:S02]  /*7cc0*/  LOP3.LUT R4, R3, R8, RZ, 0x3c, !PT ;  /* 0x0000000803047212 */ /* 0x000fe400078e3cff */
[----:B------:R-:W-:Y:S02]  /*7cd0*/  F2FP.F16.F32.PACK_AB R8, R49, R48 ;  /* 0x000000303108723e */ /* 0x000fe400000000ff */
[----:B------:R-:W-:-:S02]  /*7ce0*/  MOV R3, R4 ;  /* 0x0000000400037202 */ /* 0x000fc40000000f00 */
[----:B------:R-:W-:Y:S02]  /*7cf0*/  IADD3 R5, P0, R20, 0x2000, RZ ;  /* 0x0000200014057810 */ /* 0x000fe40007f1e0ff */
[----:B------:R-:W-:Y:S01]  /*7d00*/  F2FP.F16.F32.PACK_AB R6, R61, R60 ;  /* 0x0000003c3d06723e */ /* 0x000fe200000000ff */
[----:B------:R1:W-:Y:S01]  /*7d10*/  STSM.16.M88.4 [R3], R8 ;  /* 0x0000000803007844 */ /* 0x0003e20000000200 */
[----:B------:R-:W-:Y:S02]  /*7d20*/  LOP3.LUT R4, R5, 0x380, RZ, 0xc0, !PT ;  /* 0x0000038005047812 */ /* 0x000fe400078ec0ff */
        /* <DEDUP_REMOVED lines=117> */
[----:B------:R-:W-:Y:S01]  /*8480*/  LOP3.LUT R3, R8, 0x380, RZ, 0xc0, !PT ;  /* 0x0000038008037812 */ /* 0x000fe200078ec0ff */
[----:B------:R-:W-:Y:S01]  /*8490*/  IMAD.X R21, RZ, RZ, R21, P0 ;  /* 0x000000ffff157224 */ /* 0x000fe200000e0615 */
[----:B------:R-:W-:Y:S02]  /*84a0*/  F2FP.F16.F32.PACK_AB R5, R139, R138 ;  /* 0x0000008a8b05723e */ /* 0x000fe400000000ff */
[----:B------:R-:W-:-:S02]  /*84b0*/  SHF.R.U64 R3, R3, 0x3, RZ ;  /* 0x0000000303037819 */ /* 0x000fc400000012ff */
[----:B------:R-:W-:Y:S01]  /*84c0*/  F2FP.F16.F32.PACK_AB R9, R147, R146 ;  /* 0x000000929309723e */ /* 0x000fe200000000ff */
[----:B------:R1:W-:Y:S01]  /*84d0*/  STSM.16.M88.4 [R0], R4 ;  /* 0x0000000400007844 */ /* 0x0003e20000000200 */
[----:B------:R-:W-:Y:S02]  /*84e0*/  LOP3.LUT R20, R3, R8, RZ, 0x3c, !PT ;  /* 0x0000000803147212 */ /* 0x000fe400078e3cff */
[----:B------:R-:W-:Y:S02]  /*84f0*/  F2FP.F16.F32.PACK_AB R8, R145, R144 ;  /* 0x000000909108723e */ /* 0x000fe400000000ff */
[----:B------:R-:W-:Y:S02]  /*8500*/  MOV R20, R20 ;  /* 0x0000001400147202 */ /* 0x000fe40000000f00 */
[----:B------:R-:W-:Y:S02]  /*8510*/  F2FP.F16.F32.PACK_AB R10, R149, R148 ;  /* 0x00000094950a723e */ /* 0x000fe400000000ff */
[----:B------:R-:W-:-:S02]  /*8520*/  F2FP.F16.F32.PACK_AB R11, R151, R150 ;  /* 0x00000096970b723e */ /* 0x000fc400000000ff */
[----:B------:R-:W-:-:S03]  /*8530*/  ISETP.NE.U32.AND P0, PT, RZ, UR10, PT ;  /* 0x0000000aff007c0c */ /* 0x000fc6000bf05070 */
[----:B------:R2:W-:Y:S01]  /*8540*/  STSM.16.M88.4 [R20], R8 ;  /* 0x0000000814007844 */ /* 0x0005e20000000200 */
[----:B------:R-:W-:Y:S01]  /*8550*/  BAR.SYNC.DEFER_BLOCKING 0x1, 0x100 ;  /* 0x0044000000007b1d */ /* 0x000fe20000010000 */
[----:B------:R-:W-:Y:S01]  /*8560*/  ISETP.NE.AND.EX P0, PT, RZ, UR11, PT, P0 ;  /* 0x0000000bff007c0c */ /* 0x000fe2000bf05300 */
[----:B-1----:R-:W-:Y:S01]  /*8570*/  IMAD.U32 R4, RZ, RZ, UR8 ;  /* 0x00000008ff047e24 */ /* 0x002fe2000f8e00ff */
[----:B------:R-:W-:Y:S01]  /*8580*/  UIADD3.X UR8, UR12, UR11, URZ, UP0, !UPT ;  /* 0x0000000b0c087290 */ /* 0x000fe200087fe43f */
[----:B------:R-:W-:-:S05]  /*8590*/  IMAD.U32 R5, RZ, RZ, UR9 ;  /* 0x00000009ff057e24 */ /* 0x000fca000f8e00ff */
[----:B------:R1:W3:Y:S02]  /*85a0*/  @P1 LDG.E R3, desc[UR50][R4.64] ;  /* 0x0000003204031981 */ /* 0x0002e4000c1e1900 */
[----:B-1----:R-:W-:Y:S01]  /*85b0*/  IMAD.U32 R4, RZ, RZ, UR4 ;  /* 0x00000004ff047e24 */ /* 0x002fe2000f8e00ff */
[----:B------:R-:W-:Y:S01]  /*85c0*/  UISETP.NE.AND UP0, UPT, UR45, URZ, UPT ;  /* 0x0000003f2d00728c */ /* 0x000fe2000bf05270 */
[----:B------:R-:W-:Y:S01]  /*85d0*/  IMAD.U32 R5, RZ, RZ, UR8 ;  /* 0x00000008ff057e24 */ /* 0x000fe2000f8e00ff */
[----:B------:R-:W-:-:S04]  /*85e0*/  ULDC UR4, c[0x0][0xad4] ;  /* 0x0002b50000047ab9 */ /* 0x000fc80000000800 */
[----:B------:R2:W5:Y:S01]  /*85f0*/  @P0 LDG.E R0, desc[UR50][R4.64] ;  /* 0x0000003204000981 */ /* 0x000562000c1e1900 */
[----:B------:R-:W-:Y:S01]  /*8600*/  ULDC UR8, c[0x0][0xa88] ;  /* 0x0002a20000087ab9 */ /* 0x000fe20000000800 */
[----:B------:R-:W-:Y:S01]  /*8610*/  USEL UR45, UR45, UR4, UP0 ;  /* 0x000000042d2d7287 */ /* 0x000fe20008000000 */
[----:B---3--:R-:W-:Y:S01]  /*8620*/  @P1 R2UR UR8, R3 ;  /* 0x00000000030812ca */ /* 0x008fe200000e0000 */
[----:B--2---:R-:W-:-:S14]  /*8630*/  @P1 BRA `(.L_x_389) ;  /* 0x0000000000181947 */ /* 0x004fdc0003800000 */
[----:B------:R-:W-:Y:S05]  /*8640*/  @!P0 BRA `(.L_x_389) ;  /* 0x0000000000148947 */ /* 0x000fea0003800000 */
[----:B------:R-:W2:Y:S04]  /*8650*/  LDG.E R6, desc[UR50][R4.64] ;  /* 0x0000003204067981 */ /* 0x000ea8000c1e1900 */
[----:B------:R-:W3:Y:S01]  /*8660*/  LDG.E R3, desc[UR50][R4.64+0x4] ;  /* 0x0000043204037981 */ /* 0x000ee2000c1e1900 */
[----:B--2---:R-:W-:Y:S02]  /*8670*/  R2UR UR4, R6 ;  /* 0x00000000060472ca */ /* 0x004fe400000e0000 */
[----:B---3--:R-:W-:-:S13]  /*8680*/  R2UR UR8, R3 ;  /* 0x00000000030872ca */ /* 0x008fda00000e0000 */
[----:B------:R-:W-:-:S12]  /*8690*/  UIADD3 UR8, -UR4, UR8, URZ ;  /* 0x0000000804087290 */ /* 0x000fd8000fffe13f */
.L_x_389:
[----:B------:R-:W1:Y:S01]  /*86a0*/  SHFL.IDX PT, R3, R221, RZ, 0x1f ;  /* 0x00001fffdd037589 */ /* 0x000e6200000e0000 */
[----:B------:R-:W-:Y:S01]  /*86b0*/  UMOV UR4, URZ ;  /* 0x0000003f00047c82 */ /* 0x000fe20008000000 */
[----:B-----5:R-:W-:Y:S01]  /*86c0*/  @P0 R2UR UR4, R0 ;  /* 0x00000000000402ca */ /* 0x020fe200000e0000 */
[----:B------:R-:W-:Y:S02]  /*86d0*/  UISETP.NE.U32.AND UP0, UPT, UR10, URZ, UPT ;  /* 0x0000003f0a00728c */ /* 0x000fe4000bf05070 */
[----:B------:R-:W-:Y:S02]  /*86e0*/  UISETP.GT.AND UP1, UPT, UR45, 0x1, UPT ;  /* 0x000000012d00788c */ /* 0x000fe4000bf24270 */
[----:B------:R-:W-:-:S04]  /*86f0*/  UISETP.NE.AND.EX UP0, UPT, UR11, URZ, UPT, UP0 ;  /* 0x0000003f0b00728c */ /* 0x000fc8000bf05300 */
[----:B------:R-:W-:Y:S01]  /*8700*/  PLOP3.LUT P1, PT, PT, PT, UP1, 0x80, 0x0 ;  /* 0x000000000000781c */ /* 0x000fe20003f2f018 */
[----:B------:R-:W-:-:S03]  /*8710*/  USEL UR9, UR40, URZ, !UP0 ;  /* 0x0000003f28097287 */ /* 0x000fc6000c000000 */
[----:B------:R-:W-:Y:S01]  /*8720*/  USHF.R.S32.HI UR18, URZ, 0x1f, UR4 ;  /* 0x0000001f3f127899 */ /* 0x000fe20008011404 */
[----:B-1----:R-:W-:-:S13]  /*8730*/  ISETP.NE.AND P0, PT, R3, RZ, PT ;  /* 0x000000ff0300720c */ /* 0x002fda0003f05270 */
[----:B------:R-:W-:Y:S05]  /*8740*/  @P0 BRA `(.L_x_390) ;  /* 0x0000000400080947 */ /* 0x000fea0003800000 */
[----:B------:R-:W2:Y:S01]  /*8750*/  LDL R6, [R1+0x30] ;  /* 0x0000300001067983 */ /* 0x000ea20000100800 */
[----:B------:R-:W1:Y:S01]  /*8760*/  LDC R0, c[0x0][0xbe8] ;  /* 0x0002fa00ff007b82 */ /* 0x000e620000000800 */
[----:B------:R-:W-:Y:S02]  /*8770*/  IMAD.U32 R9, RZ, RZ, UR43 ;  /* 0x0000002bff097e24 */ /* 0x000fe4000f8e00ff */
[----:B------:R-:W3:Y:S01]  /*8780*/  LDL R10, [R1+0x34] ;  /* 0x00003400010a7983 */ /* 0x000ee20000100800 */
[----:B------:R-:W-:Y:S01]  /*8790*/  UISETP.GT.AND UP1, UPT, UR45, 0x1, UPT ;  /* 0x000000012d00788c */ /* 0x000fe2000bf24270 */
[----:B------:R-:W-:Y:S01]  /*87a0*/  UMOV UR19, 0x9b8 ;  /* 0x000009b800137882 */ /* 0x000fe20000000000 */
[----:B-1----:R-:W-:Y:S02]  /*87b0*/  ISETP.NE.AND P0, PT, R0, 0x1, PT ;  /* 0x000000010000780c */ /* 0x002fe40003f05270 */
[----:B------:R-:W-:Y:S02]  /*87c0*/  USEL UR19, UR19, 0x978, UP1 ;  /* 0x0000097813137887 */ /* 0x000fe40008800000 */
[----:B------:R-:W-:-:S09]  /*87d0*/  UISETP.NE.U32.AND UP0, UPT, UR10, URZ, UPT ;  /* 0x0000003f0a00728c */ /* 0x000fd2000bf05070 */
[----:B------:R-:W1:Y:S08]  /*87e0*/  @P0 LDC R4, c[0x0][0xbec] ;  /* 0x0002fb00ff040b82 */ /* 0x000e700000000800 */
[----:B------:R-:W4:Y:S01]  /*87f0*/  @P0 LDC R5, c[0x0][0xbf0] ;  /* 0x0002fc00ff050b82 */ /* 0x000f220000000800 */
[----:B------:R-:W-:Y:S02]  /*8800*/  UISETP.NE.AND.EX UP0, UPT, UR11, URZ, UPT, UP0 ;  /* 0x0000003f0b00728c */ /* 0x000fe4000bf05300 */
[----:B------:R-:W-:-:S02]  /*8810*/  USEL UR16, UR44, URZ, UP1 ;  /* 0x0000003f2c107287 */ /* 0x000fc40008800000 */
[----:B------:R-:W-:Y:S01]  /*8820*/  USEL UR40, UR40, URZ, !UP0 ;  /* 0x0000003f28287287 */ /* 0x000fe2000c000000 */
[----:B------:R-:W-:Y:S01]  /*8830*/  ULDC.64 UR14, c[0x0][UR19+0x228] ;  /* 0x00008a00130e7abb */ /* 0x000fe20008000a00 */
[----:B------:R-:W-:Y:S01]  /*8840*/  ULDC.64 UR12, c[0x0][UR19+0x220] ;  /* 0x00008800130c7abb */ /* 0x000fe20008000a00 */
[----:B------:R-:W-:Y:S02]  /*8850*/  UIMAD.WIDE.U32 UR20, UR14, UR16, URZ ;  /* 0x000000100e1472a5 */ /* 0x000fe4000f8e003f */
[----:B------:R-:W-:Y:S02]  /*8860*/  UIMAD UR22, UR15, UR16, URZ ;  /* 0x000000100f1672a4 */ /* 0x000fe4000f8e023f */
[----:B------:R-:W-:Y:S01]  /*8870*/  UIMAD.WIDE.U32 UR14, UR12, UR40, URZ ;  /* 0x000000280c0e72a5 */ /* 0x000fe2000f8e003f */
[----:B------:R-:W-:Y:S01]  /*8880*/  ULDC.64 UR10, c[0x0][UR19+0x218] ;  /* 0x00008600130a7abb */ /* 0x000fe20008000a00 */
[----:B------:R-:W-:Y:S02]  /*8890*/  USEL UR41, UR41, URZ, !UP0 ;  /* 0x0000003f29297287 */ /* 0x000fe4000c000000 */
[----:B------:R-:W-:-:S02]  /*88a0*/  UIMAD UR40, UR13, UR40, URZ ;  /* 0x000000280d2872a4 */ /* 0x000fc4000f8e023f */
[----:B------:R-:W-:Y:S02]  /*88b0*/  UIMAD.WIDE.U32 UR16, UR10, UR42, URZ ;  /* 0x0000002a0a1072a5 */ /* 0x000fe4000f8e003f */
[----:B------:R-:W-:Y:S02]  /*88c0*/  UIMAD UR10, UR11, UR42, URZ ;  /* 0x0000002a0b0a72a4 */ /* 0x000fe4000f8e023f */
[----:B------:R-:W-:Y:S02]  /*88d0*/  UIMAD UR40, UR12, UR41, UR40 ;  /* 0x000000290c2872a4 */ /* 0x000fe4000f8e0228 */
[----:B------:R-:W-:Y:S02]  /*88e0*/  UIADD3 UR22, UR21, UR22, URZ ;  /* 0x0000001615167290 */ /* 0x000fe4000fffe03f */
[----:B------:R-:W-:Y:S02]  /*88f0*/  UIADD3 UR11, UR17, UR10, URZ ;  /* 0x0000000a110b7290 */ /* 0x000fe4000fffe03f */
[----:B------:R-:W-:-:S02]  /*8900*/  UIADD3 UR16, UP0, UP2, UR14, UR16, UR4 ;  /* 0x000000100e107290 */ /* 0x000fc4000fa1e004 */
[----:B------:R-:W-:-:S04]  /*8910*/  UIADD3 UR10, UR15, UR40, URZ ;  /* 0x000000280f0a7290 */ /* 0x000fc8000fffe03f */
[----:B------:R-:W-:Y:S01]  /*8920*/  UIADD3.X UR10, UR10, UR11, UR18, UP0, UP2 ;  /* 0x0000000b0a0a7290 */ /* 0x000fe200087e4412 */
[----:B------:R-:W-:Y:S02]  /*8930*/  IMAD.U32 R11, RZ, RZ, UR43 ;  /* 0x0000002bff0b7e24 */ /* 0x000fe4000f8e00ff */
[----:B--2---:R-:W-:-:S04]  /*8940*/  IMAD R9, R9, 0x40, R6 ;  /* 0x0000004009097824 */ /* 0x004fc800078e0206 */
[----:B-1----:R-:W-:-:S04]  /*8950*/  @P0 IMAD.HI.U32 R4, R9, R4, RZ ;  /* 0x0000000409040227 */ /* 0x002fc800078e00ff */
[----:B------:R-:W-:Y:S01]  /*8960*/  IMAD.MOV.U32 R3, RZ, RZ, R9 ;  /* 0x000000ffff037224 */ /* 0x000fe200078e0009 */
[----:B----4-:R-:W-:Y:S01]  /*8970*/  @P0 SHF.R.U32.HI R3, RZ, R5, R4 ;  /* 0x00000005ff030219 */ /* 0x010fe20000011604 */
[----:B------:R-:W-:Y:S02]  /*8980*/  IMAD.U32 R4, RZ, RZ, UR20 ;  /* 0x00000014ff047e24 */ /* 0x000fe4000f8e00ff */
[----:B------:R-:W-:Y:S02]  /*8990*/  IMAD.U32 R6, RZ, RZ, UR22 ;  /* 0x00000016ff067e24 */ /* 0x000fe4000f8e00ff */
[--C-:B------:R-:W-:Y:S01]  /*89a0*/  IMAD.MOV R7, RZ, RZ, -R3.reuse ;  /* 0x000000ffff077224 */ /* 0x100fe200078e0a03 */
[----:B------:R-:W-:Y:S02]  /*89b0*/  IADD3 R4, P0, P2, R3, UR16, R4 ;  /* 0x0000001003047c10 */ /* 0x000fe4000fa1e004 */
[----:B------:R-:W-:Y:S01]  /*89c0*/  SHF.R.S32.HI R3, RZ, 0x1f, R3 ;  /* 0x0000001fff037819 */ /* 0x000fe20000011403 */
[----:B------:R-:W-:-:S03]  /*89d0*/  IMAD R7, R0, R7, R9 ;  /* 0x0000000700077224 */ /* 0x000fc600078e0209 */
[----:B------:R-:W-:Y:S01]  /*89e0*/  IADD3.X R5, R3, UR10, R6, P0, P2 ;  /* 0x0000000a03057c10 */ /* 0x000fe200087e4406 */
[----:B------:R-:W-:Y:S01]  /*89f0*/  ULDC.64 UR10, c[0x0][UR19+0x210] ;  /* 0x00008400130a7abb */ /* 0x000fe20008000a00 */
[----:B------:R-:W-:Y:S01]  /*8a00*/  SHF.R.S32.HI R3, RZ, 0x1f, R7 ;  /* 0x0000001fff037819 */ /* 0x000fe20000011407 */
[C---:B------:R-:W-:Y:S02]  /*8a10*/  IMAD R6, R7.reuse, UR11, RZ ;  /* 0x0000000b07067c24 */ /* 0x040fe4000f8e02ff */
[----:B------:R-:W-:-:S04]  /*8a20*/  IMAD.WIDE.U32 R4, R7, UR10, R4 ;  /* 0x0000000a07047c25 */ /* 0x000fc8000f8e0004 */
[----:B------:R-:W-:Y:S01]  /*8a30*/  IMAD R3, R3, UR10, R6 ;  /* 0x0000000a03037c24 */ /* 0x000fe2000f8e0206 */
[----:B------:R-:W-:Y:S01]  /*8a40*/  ULDC.64 UR10, c[0x0][0xba8] ;  /* 0x0002ea00000a7ab9 */ /* 0x000fe20000000a00 */
[----:B------:R-:W-:Y:S01]  /*8a50*/  @!UP1 ULDC UR10, c[0x0][0xb50] ;  /* 0x0002d400000a9ab9 */ /* 0x000fe20000000800 */
[----:B------:R-:W-:Y:S01]  /*8a60*/  @!UP1 ULDC UR11, c[0x0][0xb54] ;  /* 0x0002d500000b9ab9 */ /* 0x000fe20000000800 */
[----:B------:R-:W-:Y:S01]  /*8a70*/  IMAD.IADD R3, R5, 0x1, R3 ;  /* 0x0000000105037824 */ /* 0x000fe200078e0203 */
[----:B------:R-:W-:-:S04]  /*8a80*/  LEA R8, P0, R4, UR10, 0x2 ;  /* 0x0000000a04087c11 */ /* 0x000fc8000f8010ff */
[----:B------:R-:W-:Y:S01]  /*8a90*/  LEA.HI.X R9, R4, UR11, R3, 0x2, P0 ;  /* 0x0000000b04097c11 */ /* 0x000fe200080f1403 */
[----:B---3--:R-:W-:Y:S01]  /*8aa0*/  IMAD.MOV R3, RZ, RZ, -R10 ;  /* 0x000000ffff037224 */ /* 0x008fe200078e0a0a */
[----:B------:R-:W-:Y:S04]  /*8ab0*/  SHFL.IDX PT, R4, R8, RZ, 0x1c1f ;  /* 0x001c1fff08047589 */ /* 0x000fe800000e0000 */
[----:B------:R-:W-:Y:S01]  /*8ac0*/  ISETP.NE.AND P0, PT, R222, R3, PT ;  /* 0x00000003de00720c */ /* 0x000fe20003f05270 */
[----:B------:R-:W1:Y:S01]  /*8ad0*/  SHFL.IDX PT, R5, R9, RZ, 0x1c1f ;  /* 0x001c1fff09057589 */ /* 0x000e6200000e0000 */
[----:B------:R-:W-:Y:S02]  /*8ae0*/  IMAD R3, R0, UR8, RZ ;  /* 0x0000000800037c24 */ /* 0x000fe4000f8e02ff */
[----:B------:R-:W-:Y:S01]  /*8af0*/  IMAD R0, R11, 0x40, R16 ;  /* 0x000000400b007824 */ /* 0x000fe200078e0210 */
[----:B------:R-:W-:Y:S04]  /*8b00*/  SHFL.IDX PT, R6, R8, 0x1, 0x1c1f ;  /* 0x003c1f0008067f89 */ /* 0x000fe800000e0000 */
[----:B------:R-:W2:Y:S01]  /*8b10*/  SHFL.IDX PT, R7, R9, 0x1, 0x1c1f ;  /* 0x003c1f0009077f89 */ /* 0x000ea200000e0000 */
[C---:B------:R-:W-:Y:S01]  /*8b20*/  ISETP.GE.OR P2, PT, R0.reuse, R3, P0 ;  /* 0x000000030000720c */ /* 0x040fe20000746670 */
[----:B------:R-:W-:-:S05]  /*8b30*/  VIADD R0, R0, 0x8 ;  /* 0x0000000800007836 */ /* 0x000fca0000000000 */
[----:B------:R-:W-:-:S07]  /*8b40*/  ISETP.GE.OR P0, PT, R0, R3, P0 ;  /* 0x000000030000720c */ /* 0x000fce0000706670 */
[----:B-1----:R1:W-:Y:S06]  /*8b50*/  @!P2 ST.E desc[UR50][R4.64], R12 ;  /* 0x0000000c0400a985 */ /* 0x0023ec000c101932 */
[----:B--2---:R1:W-:Y:S02]  /*8b60*/  @!P0 ST.E desc[UR50][R6.64], R13 ;  /* 0x0000000d06008985 */ /* 0x0043e4000c101932 */
.L_x_390:
[----:B------:R-:W-:Y:S05]  /*8b70*/  @P1 BRA `(.L_x_391) ;  /* 0x0000001000681947 */ /* 0x000fea0003800000 */
[----:B------:R-:W2:Y:S01]  /*8b80*/  S2R R0, SR_TID.X ;  /* 0x0000000000007919 */ /* 0x000ea20000002100 */
[----:B------:R-:W3:Y:S01]  /*8b90*/  LDC R82, c[0x0][0xbe8] ;  /* 0x0002fa00ff527b82 */ /* 0x000ee20000000800 */
[----:B------:R-:W-:Y:S01]  /*8ba0*/  ULDC UR14, c[0x0][0xac8] ;  /* 0x0002b200000e7ab9 */ /* 0x000fe20000000800 */
[----:B------:R-:W-:Y:S01]  /*8bb0*/  ULDC.64 UR12, c[0x0][0xaa0] ;  /* 0x0002a800000c7ab9 */ /* 0x000fe20000000a00 */
[----:B--2---:R-:W-:-:S05]  /*8bc0*/  VIADD R0, R0, 0xffffff80 ;  /* 0xffffff8000007836 */ /* 0x004fca0000000000 */
[----:B------:R-:W-:-:S04]  /*8bd0*/  SHF.R.S32.HI R3, RZ, 0x1f, R0 ;  /* 0x0000001fff037819 */ /* 0x000fc80000011400 */
[----:B------:R-:W-:-:S04]  /*8be0*/  LEA.HI R20, R3, R0, RZ, 0x3 ;  /* 0x0000000003147211 */ /* 0x000fc800078f18ff */
[----:B------:R-:W-:-:S05]  /*8bf0*/  SHF.R.S32.HI R3, RZ, 0x3, R20 ;  /* 0x00000003ff037819 */ /* 0x000fca0000011414 */
[----:B-1----:R-:W-:-:S04]  /*8c00*/  IMAD R5, R3, 0x40, R2 ;  /* 0x0000004003057824 */ /* 0x002fc800078e0202 */
[----:B------:R-:W-:-:S03]  /*8c10*/  IMAD.WIDE R14, R5, 0x2, R14 ;  /* 0x00000002050e7825 */ /* 0x000fc600078e020e */
[C---:B------:R-:W-:Y:S02]  /*8c20*/  IADD3 R41, P2, R14.reuse, 0x7000, RZ ;  /* 0x000070000e297810 */ /* 0x040fe40007f5e0ff */
[----:B------:R-:W-:Y:S02]  /*8c30*/  IADD3 R33, P0, R14, 0x5000, RZ ;  /* 0x000050000e217810 */ /* 0x000fe40007f1e0ff */
[----:B------:R-:W-:Y:S02]  /*8c40*/  LOP3.LUT R40, R41, 0x380, RZ, 0xc0, !PT ;  /* 0x0000038029287812 */ /* 0x000fe400078ec0ff */
[----:B------:R-:W-:Y:S02]  /*8c50*/  LOP3.LUT R32, R33, 0x380, RZ, 0xc0, !PT ;  /* 0x0000038021207812 */ /* 0x000fe400078ec0ff */
[----:B------:R-:W-:Y:S02]  /*8c60*/  SHF.R.U64 R40, R40, 0x3, RZ ;  /* 0x0000000328287819 */ /* 0x000fe400000012ff */
[----:B------:R-:W-:-:S02]  /*8c70*/  IADD3 R37, P1, R14, 0x6000, RZ ;  /* 0x000060000e257810 */ /* 0x000fc40007f3e0ff */
[----:B------:R-:W-:Y:S01]  /*8c80*/  LOP3.LUT R40, R40, R41, RZ, 0x3c, !PT ;  /* 0x0000002928287212 */ /* 0x000fe200078e3cff */
[--C-:B------:R-:W-:Y:S01]  /*8c90*/  IMAD.X R41, RZ, RZ, R15.reuse, P2 ;  /* 0x000000ffff297224 */ /* 0x100fe200010e060f */
[----:B------:R-:W-:Y:S02]  /*8ca0*/  IADD3 R69, P2, R14, 0xe000, RZ ;  /* 0x0000e0000e457810 */ /* 0x000fe40007f5e0ff */
[----:B------:R-:W-:Y:S02]  /*8cb0*/  SHF.R.U64 R32, R32, 0x3, RZ ;  /* 0x0000000320207819 */ /* 0x000fe400000012ff */
[----:B------:R-:W-:Y:S01]  /*8cc0*/  LOP3.LUT R68, R69, 0x380, RZ, 0xc0, !PT ;  /* 0x0000038045447812 */ /* 0x000fe200078ec0ff */
[----:B------:R-:W-:Y:S01]  /*8cd0*/  UIMAD UR18, UR18, UR12, URZ ;  /* 0x0000000c121272a4 */ /* 0x000fe2000f8e023f */
[----:B------:R-:W-:Y:S01]  /*8ce0*/  LOP3.LUT R36, R37, 0x380, RZ, 0xc0, !PT ;  /* 0x0000038025247812 */ /* 0x000fe200078ec0ff */
[----:B------:R-:W-:Y:S01]  /*8cf0*/  VIADD R87, R2, 0xc0 ;  /* 0x000000c002577836 */ /* 0x000fe20000000000 */
[----:B------:R-:W-:Y:S01]  /*8d00*/  SHF.R.U64 R68, R68, 0x3, RZ ;  /* 0x0000000344447819 */ /* 0x000fe200000012ff */
[----:B------:R-:W-:Y:S01]  /*8d10*/  UIMAD.WIDE.U32 UR10, UR4, UR12, URZ ;  /* 0x0000000c040a72a5 */ /* 0x000fe2000f8e003f */
[----:B------:R-:W-:Y:S01]  /*8d20*/  LOP3.LUT R32, R32, R33, RZ, 0x3c, !PT ;  /* 0x0000002120207212 */ /* 0x000fe200078e3cff */
[--C-:B------:R-:W-:Y:S01]  /*8d30*/  IMAD.X R33, RZ, RZ, R15.reuse, P0 ;  /* 0x000000ffff217224 */ /* 0x100fe200000e060f */
[----:B------:R-:W-:Y:S01]  /*8d40*/  LOP3.LUT R68, R68, R69, RZ, 0x3c, !PT ;  /* 0x0000004544447212 */ /* 0x000fe200078e3cff */
[----:B------:R-:W-:Y:S01]  /*8d50*/  IMAD.X R69, RZ, RZ, R15, P2 ;  /* 0x000000ffff457224 */ /* 0x000fe200010e060f */
[----:B---3--:R-:W-:Y:S01]  /*8d60*/  ISETP.NE.AND P2, PT, R82, 0x1, PT ;  /* 0x000000015200780c */ /* 0x008fe20003f45270 */
[----:B------:R-:W-:Y:S01]  /*8d70*/  VIADD R89, R2, 0x100 ;  /* 0x0000010002597836 */ /* 0x000fe20000000000 */
[----:B------:R-:W-:-:S02]  /*8d80*/  IADD3 R61, P0, R14, 0xc000, RZ ;  /* 0x0000c0000e3d7810 */ /* 0x000fc40007f1e0ff */
[----:B------:R-:W-:Y:S02]  /*8d90*/  IADD3 R9, P3, R14, 0x1000, RZ ;  /* 0x000010000e097810 */ /* 0x000fe40007f7e0ff */
[----:B------:R-:W-:Y:S02]  /*8da0*/  LOP3.LUT R81, R20, 0xfffffff8, RZ, 0xc0, !PT ;  /* 0xfffffff814517812 */ /* 0x000fe400078ec0ff */
[C---:B------:R-:W-:Y:S02]  /*8db0*/  IADD3 R13, P4, R14.reuse, 0x2000, RZ ;  /* 0x000020000e0d7810 */ /* 0x040fe40007f9e0ff */
[C---:B------:R-:W-:Y:S02]  /*8dc0*/  IADD3 R25, P5, R14.reuse, 0x3000, RZ ;  /* 0x000030000e197810 */ /* 0x040fe40007fbe0ff */
[----:B------:R-:W-:Y:S01]  /*8dd0*/  IADD3 R29, P6, R14, 0x4000, RZ ;  /* 0x000040000e1d7810 */ /* 0x000fe20007fde0ff */
[----:B------:R-:W1:Y:S01]  /*8de0*/  @P2 LDC R77, c[0x0][0xbec] ;  /* 0x0002fb00ff4d2b82 */ /* 0x000e620000000800 */
[----:B------:R-:W-:Y:S01]  /*8df0*/  SHF.R.U64 R36, R36, 0x3, RZ ;  /* 0x0000000324247819 */ /* 0x000fe200000012ff */
[----:B------:R-:W-:Y:S01]  /*8e00*/  UIMAD UR18, UR4, UR13, UR18 ;  /* 0x0000000d041272a4 */ /* 0x000fe2000f8e0212 */
[----:B------:R-:W-:Y:S01]  /*8e10*/  LOP3.LUT R60, R61, 0x380, RZ, 0xc0, !PT ;  /* 0x000003803d3c7812 */ /* 0x000fe200078ec0ff */
[----:B------:R-:W-:Y:S01]  /*8e20*/  VIADD R95, R2, 0x140 ;  /* 0x00000140025f7836 */ /* 0x000fe20000000000 */
[----:B------:R-:W-:Y:S01]  /*8e30*/  LOP3.LUT R36, R36, R37, RZ, 0x3c, !PT ;  /* 0x0000002524247212 */ /* 0x000fe200078e3cff */
[----:B------:R-:W-:Y:S01]  /*8e40*/  IMAD.X R37, RZ, RZ, R15, P1 ;  /* 0x000000ffff257224 */ /* 0x000fe200008e060f */
[----:B------:R-:W-:Y:S01]  /*8e50*/  IADD3 R65, P1, R14, 0xd000, RZ ;  /* 0x0000d0000e417810 */ /* 0x000fe20007f3e0ff */
[----:B------:R-:W2:Y:S01]  /*8e60*/  @P2 LDC R79, c[0x0][0xbf0] ;  /* 0x0002fc00ff4f2b82 */ /* 0x000ea20000000800 */
[----:B------:R-:W-:Y:S01]  /*8e70*/  SHF.R.U64 R60, R60, 0x3, RZ ;  /* 0x000000033c3c7819 */ /* 0x000fe200000012ff */
[----:B------:R-:W-:Y:S01]  /*8e80*/  VIADD R97, R2, 0x180 ;  /* 0x0000018002617836 */ /* 0x000fe20000000000 */
[----:B------:R-:W-:Y:S01]  /*8e90*/  LOP3.LUT R8, R9, 0x380, RZ, 0xc0, !PT ;  /* 0x0000038009087812 */ /* 0x000fe200078ec0ff */
[----:B------:R-:W-:Y:S01]  /*8ea0*/  IMAD.IADD R0, R0, 0x1, -R81 ;  /* 0x0000000100007824 */ /* 0x000fe200078e0a51 */
[----:B------:R-:W-:Y:S01]  /*8eb0*/  LOP3.LUT R64, R65, 0x380, RZ, 0xc0, !PT ;  /* 0x0000038041407812 */ /* 0x000fe200078ec0ff */
[----:B------:R-:W5:Y:S01]  /*8ec0*/  LD.E.128 R32, desc[UR50][R32.64] ;  /* 0x0000003220207980 */ /* 0x000f62000c101d00 */
[----:B------:R-:W-:Y:S01]  /*8ed0*/  LOP3.LUT R60, R60, R61, RZ, 0x3c, !PT ;  /* 0x0000003d3c3c7212 */ /* 0x000fe200078e3cff */
[----:B------:R-:W-:Y:S01]  /*8ee0*/  IMAD.X R61, RZ, RZ, R15, P0 ;  /* 0x000000ffff3d7224 */ /* 0x000fe200000e060f */
[----:B------:R-:W-:Y:S01]  /*8ef0*/  ISETP.GE.AND P0, PT, R185, UR14, PT ;  /* 0x0000000eb9007c0c */ /* 0x000fe2000bf06270 */
[----:B------:R-:W5:Y:S01]  /*8f00*/  LD.E.128 R40, desc[UR50][R40.64] ;  /* 0x0000003228287980 */ /* 0x000f62000c101d00 */
[----:B------:R-:W-:Y:S01]  /*8f10*/  SHF.R.U64 R8, R8, 0x3, RZ ;  /* 0x0000000308087819 */ /* 0x000fe200000012ff */
[----:B------:R-:W-:Y:S01]  /*8f20*/  ULDC.64 UR12, c[0x0][0xae8] ;  /* 0x0002ba00000c7ab9 */ /* 0x000fe20000000a00 */
[----:B------:R-:W-:Y:S01]  /*8f30*/  SHF.R.U64 R64, R64, 0x3, RZ ;  /* 0x0000000340407819 */ /* 0x000fe200000012ff */
[----:B------:R-:W-:Y:S01]  /*8f40*/  IMAD.U32 R81, RZ, RZ, UR43 ;  /* 0x0000002bff517e24 */ /* 0x000fe2000f8e00ff */
[----:B------:R-:W-:Y:S01]  /*8f50*/  SEL R76, RZ, 0xffffffff, P0 ;  /* 0xffffffffff4c7807 */ /* 0x000fe20000000000 */
[----:B------:R-:W-:Y:S01]  /*8f60*/  IMAD R0, R0, 0x20, R3 ;  /* 0x0000002000007824 */ /* 0x000fe200078e0203 */
[----:B------:R-:W-:Y:S01]  /*8f70*/  LOP3.LUT R8, R8, R9, RZ, 0x3c, !PT ;  /* 0x0000000908087212 */ /* 0x000fe200078e3cff */
[--C-:B------:R-:W-:Y:S01]  /*8f80*/  IMAD.X R9, RZ, RZ, R15.reuse, P3 ;  /* 0x000000ffff097224 */ /* 0x100fe200018e060f */
[----:B------:R-:W-:Y:S01]  /*8f90*/  ISETP.GE.AND P0, PT, R184, UR14, PT ;  /* 0x0000000eb8007c0c */ /* 0x000fe2000bf06270 */
[----:B------:R-:W5:Y:S01]  /*8fa0*/  LD.E.128 R68, desc[UR50][R68.64] ;  /* 0x0000003244447980 */ /* 0x000f62000c101d00 */
[----:B------:R-:W-:Y:S01]  /*8fb0*/  LOP3.LUT R64, R64, R65, RZ, 0x3c, !PT ;  /* 0x0000004140407212 */ /* 0x000fe200078e3cff */
[----:B------:R-:W-:Y:S01]  /*8fc0*/  IMAD.X R65, RZ, RZ, R15, P1 ;  /* 0x000000ffff417224 */ /* 0x000fe200008e060f */
[----:B------:R-:W-:Y:S01]  /*8fd0*/  IADD3 R45, P3, R14, 0x8000, RZ ;  /* 0x000080000e2d7810 */ /* 0x000fe20007f7e0ff */
[----:B------:R-:W-:Y:S01]  /*8fe0*/  IMAD.SHL.U32 R76, R76, 0x2, RZ ;  /* 0x000000024c4c7824 */ /* 0x000fe200078e00ff */
[----:B------:R-:W-:-:S02]  /*8ff0*/  ISETP.GE.AND P1, PT, R2, UR14, PT ;  /* 0x0000000e02007c0c */ /* 0x000fc4000bf26270 */
[----:B------:R-:W-:Y:S02]  /*9000*/  LOP3.LUT R12, R13, 0x380, RZ, 0xc0, !PT ;  /* 0x000003800d0c7812 */ /* 0x000fe400078ec0ff */
[----:B------:R-:W-:Y:S02]  /*9010*/  LOP3.LUT R24, R25, 0x380, RZ, 0xc0, !PT ;  /* 0x0000038019187812 */ /* 0x000fe400078ec0ff */
[----:B------:R-:W-:Y:S01]  /*9020*/  LOP3.LUT R28, R29, 0x380, RZ, 0xc0, !PT ;  /* 0x000003801d1c7812 */ /* 0x000fe200078ec0ff */
[----:B------:R-:W-:Y:S01]  /*9030*/  UIADD3 UR11, UR11, UR18, URZ ;  /* 0x000000120b0b7290 */ /* 0x000fe2000fffe03f */
[----:B------:R-:W-:Y:S01]  /*9040*/  SEL R20, RZ, 0xffffffff, P0 ;  /* 0xffffffffff147807 */ /* 0x000fe20000000000 */
[----:B------:R-:W-:Y:S01]  /*9050*/  IMAD R80, R81, 0x40, R0 ;  /* 0x0000004051507824 */ /* 0x000fe200078e0200 */
[----:B------:R-:W-:Y:S01]  /*9060*/  ISETP.GE.AND P0, PT, R87, UR14, PT ;  /* 0x0000000e57007c0c */ /* 0x000fe2000bf06270 */
[----:B------:R-:W-:Y:S01]  /*9070*/  USHF.R.S32.HI UR4, URZ, 0x1f, UR9 ;  /* 0x0000001f3f047899 */ /* 0x000fe20008011409 */
[----:B------:R-:W-:Y:S01]  /*9080*/  LOP3.LUT R44, R45, 0x380, RZ, 0xc0, !PT ;  /* 0x000003802d2c7812 */ /* 0x000fe200078ec0ff */
[----:B------:R-:W5:Y:S01]  /*9090*/  LD.E.128 R8, desc[UR50][R8.64] ;  /* 0x0000003208087980 */ /* 0x000f62000c101d00 */
[----:B------:R-:W-:Y:S01]  /*90a0*/  SEL R21, RZ, 0x1, P1 ;  /* 0x00000001ff157807 */ /* 0x000fe20000800000 */
[----:B------:R-:W-:Y:S01]  /*90b0*/  IMAD.SHL.U32 R20, R20, 0x4, RZ ;  /* 0x0000000414147824 */ /* 0x000fe200078e00ff */
[----:B------:R-:W-:Y:S01]  /*90c0*/  SHF.R.U64 R12, R12, 0x3, RZ ;  /* 0x000000030c0c7819 */ /* 0x000fe200000012ff */
[----:B------:R-:W5:Y:S01]  /*90d0*/  LD.E.128 R36, desc[UR50][R36.64] ;  /* 0x0000003224247980 */ /* 0x000f62000c101d00 */
[----:B------:R-:W-:-:S02]  /*90e0*/  SHF.R.U64 R24, R24, 0x3, RZ ;  /* 0x0000000318187819 */ /* 0x000fc400000012ff */
[----:B------:R-:W-:Y:S01]  /*90f0*/  SHF.R.U64 R28, R28, 0x3, RZ ;  /* 0x000000031c1c7819 */ /* 0x000fe200000012ff */
[----:B------:R-:W5:Y:S01]  /*9100*/  LD.E.128 R60, desc[UR50][R60.64] ;  /* 0x000000323c3c7980 */ /* 0x000f62000c101d00 */
[----:B------:R-:W-:Y:S02]  /*9110*/  SEL R0, RZ, 0xffffffff, P0 ;  /* 0xffffffffff007807 */ /* 0x000fe40000000000 */
[----:B------:R-:W-:Y:S01]  /*9120*/  SHF.R.U64 R44, R44, 0x3, RZ ;  /* 0x000000032c2c7819 */ /* 0x000fe200000012ff */
[----:B------:R-:W-:Y:S01]  /*9130*/  UIMAD.WIDE.U32 UR10, UR42, UR12, UR10 ;  /* 0x0000000c2a0a72a5 */ /* 0x000fe2000f8e000a */
[----:B------:R-:W-:Y:S01]  /*9140*/  LOP3.LUT R21, R76, 0x2, R21, 0xe2, !PT ;  /* 0x000000024c157812 */ /* 0x000fe200078ee215 */
[----:B------:R-:W5:Y:S01]  /*9150*/  LD.E.128 R64, desc[UR50][R64.64] ;  /* 0x0000003240407980 */ /* 0x000f62000c101d00 */
[----:B------:R-:W-:Y:S01]  /*9160*/  ISETP.GE.AND P0, PT, R89, UR14, PT ;  /* 0x0000000e59007c0c */ /* 0x000fe2000bf06270 */
[----:B------:R-:W-:Y:S01]  /*9170*/  IMAD.SHL.U32 R76, R0, 0x8, RZ ;  /* 0x00000008004c7824 */ /* 0x000fe200078e00ff */
[----:B------:R-:W-:Y:S01]  /*9180*/  LOP3.LUT R12, R12, R13, RZ, 0x3c, !PT ;  /* 0x0000000d0c0c7212 */ /* 0x000fe200078e3cff */
[--C-:B------:R-:W-:Y:S01]  /*9190*/  IMAD.X R13, RZ, RZ, R15.reuse, P4 ;  /* 0x000000ffff0d7224 */ /* 0x100fe200020e060f */
[----:B------:R-:W-:Y:S01]  /*91a0*/  LOP3.LUT R24, R24, R25, RZ, 0x3c, !PT ;  /* 0x0000001918187212 */ /* 0x000fe200078e3cff */
[--C-:B------:R-:W-:Y:S01]  /*91b0*/  IMAD.X R25, RZ, RZ, R15.reuse, P5 ;  /* 0x000000ffff197224 */ /* 0x100fe200028e060f */
[----:B------:R-:W-:Y:S01]  /*91c0*/  LOP3.LUT R28, R28, R29, RZ, 0x3c, !PT ;  /* 0x0000001d1c1c7212 */ /* 0x000fe200078e3cff */
[--C-:B------:R-:W-:Y:S01]  /*91d0*/  IMAD.X R29, RZ, RZ, R15.reuse, P6 ;  /* 0x000000ffff1d7224 */ /* 0x100fe200030e060f */
[----:B------:R-:W-:Y:S01]  /*91e0*/  LOP3.LUT R44, R44, R45, RZ, 0x3c, !PT ;  /* 0x0000002d2c2c7212 */ /* 0x000fe200078e3cff */
[----:B------:R-:W-:Y:S01]  /*91f0*/  IMAD.X R45, RZ, RZ, R15, P3 ;  /* 0x000000ffff2d7224 */ /* 0x000fe200018e060f */
[----:B------:R-:W-:Y:S01]  /*9200*/  IADD3 R49, P4, R14, 0x9000, RZ ;  /* 0x000090000e317810 */ /* 0x000fe20007f9e0ff */
[----:B-1----:R-:W-:Y:S01]  /*9210*/  @P2 IMAD.HI.U32 R0, R80, R77, RZ ;  /* 0x0000004d50002227 */ /* 0x002fe200078e00ff */
[C---:B------:R-:W-:Y:S01]  /*9220*/  IADD3 R53, P5, R14.reuse, 0xa000, RZ ;  /* 0x0000a0000e357810 */ /* 0x040fe20007fbe0ff */
[----:B------:R-:W-:Y:S01]  /*9230*/  UIMAD UR11, UR42, UR13, UR11 ;  /* 0x0000000d2a0b72a4 */ /* 0x000fe2000f8e020b */
[----:B------:R-:W-:Y:S01]  /*9240*/  IADD3 R57, P6, R14, 0xb000, RZ ;  /* 0x0000b0000e397810 */ /* 0x000fe20007fde0ff */
[----:B------:R-:W5:Y:S01]  /*9250*/  LD.E.128 R24, desc[UR50][R24.64] ;  /* 0x0000003218187980 */ /* 0x000f62000c101d00 */
[----:B------:R-:W-:Y:S01]  /*9260*/  LOP3.LUT R21, R20, 0x4, R21, 0xe2, !PT ;  /* 0x0000000414157812 */ /* 0x000fe200078ee215 */
[----:B------:R-:W-:Y:S01]  /*9270*/  ULDC.64 UR12, c[0x0][0xaf0] ;  /* 0x0002bc00000c7ab9 */ /* 0x000fe20000000a00 */
[----:B------:R-:W-:Y:S01]  /*9280*/  IADD3 R7, P3, R14, 0xf000, RZ ;  /* 0x0000f0000e077810 */ /* 0x000fe20007f7e0ff */
[----:B------:R-:W5:Y:S01]  /*9290*/  LD.E.128 R28, desc[UR50][R28.64] ;  /* 0x000000321c1c7980 */ /* 0x000f62000c101d00 */
[----:B------:R-:W-:Y:S01]  /*92a0*/  SEL R20, RZ, 0xffffffff, P0 ;  /* 0xffffffffff147807 */ /* 0x000fe20000000000 */
[----:B------:R-:W-:Y:S01]  /*92b0*/  UIMAD UR4, UR4, UR12, URZ ;  /* 0x0000000c040472a4 */ /* 0x000fe2000f8e023f */
[----:B------:R-:W-:Y:S01]  /*92c0*/  LOP3.LUT R48, R49, 0x380, RZ, 0xc0, !PT ;  /* 0x0000038031307812 */ /* 0x000fe200078ec0ff */
[----:B------:R-:W-:Y:S01]  /*92d0*/  IMAD.MOV.U32 R77, RZ, RZ, R80 ;  /* 0x000000ffff4d7224 */ /* 0x000fe200078e0050 */
[----:B------:R-:W-:Y:S01]  /*92e0*/  LOP3.LUT R52, R53, 0x380, RZ, 0xc0, !PT ;  /* 0x0000038035347812 */ /* 0x000fe200078ec0ff */
[----:B------:R-:W5:Y:S01]  /*92f0*/  LD.E.128 R44, desc[UR50][R44.64] ;  /* 0x000000322c2c7980 */ /* 0x000f62000c101d00 */
[----:B------:R-:W-:-:S02]  /*9300*/  LOP3.LUT R56, R57, 0x380, RZ, 0xc0, !PT ;  /* 0x0000038039387812 */ /* 0x000fc400078ec0ff */
[----:B------:R-:W-:Y:S01]  /*9310*/  LOP3.LUT R5, R14, 0x380, RZ, 0xc0, !PT ;  /* 0x000003800e057812 */ /* 0x000fe200078ec0ff */
[----:B------:R-:W-:Y:S01]  /*9320*/  UIMAD.WIDE.U32 UR10, UR9, UR12, UR10 ;  /* 0x0000000c090a72a5 */ /* 0x000fe2000f8e000a */
[----:B------:R-:W-:Y:S01]  /*9330*/  LOP3.LUT R6, R7, 0x380, RZ, 0xc0, !PT ;  /* 0x0000038007067812 */ /* 0x000fe200078ec0ff */
[----:B------:R-:W-:Y:S01]  /*9340*/  IMAD.X R73, RZ, RZ, R15, P3 ;  /* 0x000000ffff497224 */ /* 0x000fe200018e060f */
[----:B--2---:R-:W-:Y:S01]  /*9350*/  @P2 SHF.R.U32.HI R77, RZ, R79, R0 ;  /* 0x0000004fff4d2219 */ /* 0x004fe20000011600 */
[----:B------:R-:W-:Y:S01]  /*9360*/  IMAD.SHL.U32 R79, R20, 0x10, RZ ;  /* 0x00000010144f7824 */ /* 0x000fe200078e00ff */
[----:B------:R-:W-:Y:S01]  /*9370*/  LOP3.LUT R76, R76, 0x8, R21, 0xe2, !PT ;  /* 0x000000084c4c7812 */ /* 0x000fe200078ee215 */
[----:B------:R-:W-:Y:S01]  /*9380*/  UIMAD UR4, UR9, UR13, UR4 ;  /* 0x0000000d090472a4 */ /* 0x000fe2000f8e0204 */
[----:B------:R-:W-:Y:S02]  /*9390*/  SHF.R.U64 R48, R48, 0x3, RZ ;  /* 0x0000000330307819 */ /* 0x000fe400000012ff */
[----:B------:R-:W-:-:S02]  /*93a0*/  SHF.R.U64 R52, R52, 0x3, RZ ;  /* 0x0000000334347819 */ /* 0x000fc400000012ff */
[----:B------:R-:W-:Y:S02]  /*93b0*/  SHF.R.U64 R56, R56, 0x3, RZ ;  /* 0x0000000338387819 */ /* 0x000fe400000012ff */
[----:B------:R-:W-:Y:S02]  /*93c0*/  SHF.R.U64 R5, R5, 0x3, RZ ;  /* 0x0000000305057819 */ /* 0x000fe400000012ff */
[----:B------:R-:W-:Y:S01]  /*93d0*/  SHF.R.U64 R6, R6, 0x3, RZ ;  /* 0x0000000306067819 */ /* 0x000fe200000012ff */
[----:B------:R-:W-:Y:S01]  /*93e0*/  UIADD3 UR4, UR11, UR4, URZ ;  /* 0x000000040b047290 */ /* 0x000fe2000fffe03f */
[----:B------:R-:W-:Y:S01]  /*93f0*/  LOP3.LUT R76, R79, 0x10, R76, 0xe2, !PT ;  /* 0x000000104f4c7812 */ /* 0x000fe200078ee24c */
[----:B------:R-:W-:Y:S01]  /*9400*/  IMAD.MOV R79, RZ, RZ, -R77 ;  /* 0x000000ffff4f7224 */ /* 0x000fe200078e0a4d */
[----:B------:R-:W-:Y:S02]  /*9410*/  ISETP.GE.AND P0, PT, R95, UR14, PT ;  /* 0x0000000e5f007c0c */ /* 0x000fe4000bf06270 */
[----:B------:R-:W-:Y:S01]  /*9420*/  LOP3.LUT R48, R48, R49, RZ, 0x3c, !PT ;  /* 0x0000003130307212 */ /* 0x000fe200078e3cff */
[--C-:B------:R-:W-:Y:S01]  /*9430*/  IMAD.X R49, RZ, RZ, R15.reuse, P4 ;  /* 0x000000ffff317224 */ /* 0x100fe200020e060f */
[----:B------:R-:W-:Y:S01]  /*9440*/  LOP3.LUT R52, R52, R53, RZ, 0x3c, !PT ;  /* 0x0000003534347212 */ /* 0x000fe200078e3cff */
[--C-:B------:R-:W-:Y:S01]  /*9450*/  IMAD.X R53, RZ, RZ, R15.reuse, P5 ;  /* 0x000000ffff357224 */ /* 0x100fe200028e060f */
[----:B------:R-:W-:Y:S01]  /*9460*/  LOP3.LUT R56, R56, R57, RZ, 0x3c, !PT ;  /* 0x0000003938387212 */ /* 0x000fe200078e3cff */
[--C-:B------:R-:W-:Y:S01]  /*9470*/  IMAD.X R57, RZ, RZ, R15.reuse, P6 ;  /* 0x000000ffff397224 */ /* 0x100fe200030e060f */
[----:B------:R-:W-:Y:S01]  /*9480*/  LOP3.LUT R4, R5, R14, RZ, 0x3c, !PT ;  /* 0x0000000e05047212 */ /* 0x000fe200078e3cff */
[----:B------:R-:W-:Y:S01]  /*9490*/  IMAD.MOV.U32 R5, RZ, RZ, R15 ;  /* 0x000000ffff057224 */ /* 0x000fe200078e000f */
[----:B------:R-:W-:-:S02]  /*94a0*/  LOP3.LUT R72, R6, R7, RZ, 0x3c, !PT ;  /* 0x0000000706487212 */ /* 0x000fc400078e3cff */
[----:B------:R-:W-:Y:S01]  /*94b0*/  SHF.R.S32.HI R78, RZ, 0x1f, R77 ;  /* 0x0000001fff4e7819 */ /* 0x000fe2000001144d */
[----:B------:R-:W-:Y:S01]  /*94c0*/  IMAD.U32 R20, RZ, RZ, UR10 ;  /* 0x0000000aff147e24 */ /* 0x000fe2000f8e00ff */
[----:B------:R-:W-:Y:S01]  /*94d0*/  SEL R0, RZ, 0xffffffff, P0 ;  /* 0xffffffffff007807 */ /* 0x000fe20000000000 */
[----:B------:R-:W-:Y:S01]  /*94e0*/  IMAD.U32 R21, RZ, RZ, UR11 ;  /* 0x0000000bff157e24 */ /* 0x000fe2000f8e00ff */
[----:B------:R-:W-:Y:S01]  /*94f0*/  ULDC.64 UR10, c[0x0][0xae0] ;  /* 0x0002b800000a7ab9 */ /* 0x000fe20000000a00 */
[----:B------:R-:W-:Y:S01]  /*9500*/  IMAD R79, R82, R79, R80 ;  /* 0x0000004f524f7224 */ /* 0x000fe200078e0250 */
[----:B------:R-:W5:Y:S01]  /*9510*/  LD.E.128 R4, desc[UR50][R4.64] ;  /* 0x0000003204047980 */ /* 0x000f62000c101d00 */
[----:B------:R-:W-:Y:S02]  /*9520*/  IMAD.U32 R21, RZ, RZ, UR4 ;  /* 0x00000004ff157e24 */ /* 0x000fe4000f8e00ff */
[----:B------:R-:W-:Y:S01]  /*9530*/  IMAD R78, R78, UR10, RZ ;  /* 0x0000000a4e4e7c24 */ /* 0x000fe2000f8e02ff */
[----:B------:R-:W5:Y:S01]  /*9540*/  LD.E.128 R12, desc[UR50][R12.64] ;  /* 0x000000320c0c7980 */ /* 0x000f62000c101d00 */
[----:B------:R-:W-:Y:S01]  /*9550*/  IMAD.SHL.U32 R83, R0, 0x20, RZ ;  /* 0x0000002000537824 */ /* 0x000fe200078e00ff */
[----:B------:R-:W-:-:S02]  /*9560*/  ISETP.GE.AND P0, PT, R97, UR14, PT ;  /* 0x0000000e61007c0c */ /* 0x000fc4000bf06270 */
[----:B------:R-:W5:Y:S01]  /*9570*/  LD.E.128 R48, desc[UR50][R48.64] ;  /* 0x0000003230307980 */ /* 0x000f62000c101d00 */
[----:B------:R-:W-:-:S03]  /*9580*/  SHF.R.S32.HI R0, RZ, 0x1f, R79 ;  /* 0x0000001fff007819 */ /* 0x000fc6000001144f */
[----:B------:R-:W5:Y:S01]  /*9590*/  LD.E.128 R52, desc[UR50][R52.64] ;  /* 0x0000003234347980 */ /* 0x000f62000c101d00 */
[----:B------:R-:W-:-:S03]  /*95a0*/  IMAD.WIDE.U32 R20, R77, UR10, R20 ;  /* 0x0000000a4d147c25 */ /* 0x000fc6000f8e0014 */
[----:B------:R-:W5:Y:S01]  /*95b0*/  LD.E.128 R56, desc[UR50][R56.64] ;  /* 0x0000003238387980 */ /* 0x000f62000c101d00 */
[----:B------:R-:W-:Y:S01]  /*95c0*/  IMAD R81, R77, UR11, R78 ;  /* 0x0000000b4d517c24 */ /* 0x000fe2000f8e024e */
[----:B------:R-:W-:Y:S02]  /*95d0*/  ULDC.64 UR10, c[0x0][0xad8] ;  /* 0x0002b600000a7ab9 */ /* 0x000fe40000000a00 */
[----:B------:R-:W5:Y:S01]  /*95e0*/  LD.E.128 R72, desc[UR50][R72.64] ;  /* 0x0000003248487980 */ /* 0x000f62000c101d00 */
[----:B------:R-:W-:Y:S01]  /*95f0*/  VIADD R93, R2, 0x1c0 ;  /* 0x000001c0025d7836 */ /* 0x000fe20000000000 */
[----:B------:R-:W-:Y:S01]  /*9600*/  @!PT LDS RZ, [RZ] ;  /* 0x00000000fffff984 */ /* 0x000fe20000000800 */
[----:B------:R-:W-:Y:S01]  /*9610*/  @!PT LDS RZ, [RZ] ;  /* 0x00000000fffff984 */ /* 0x000fe20000000800 */
[----:B------:R-:W-:Y:S01]  /*9620*/  @!PT LDS RZ, [RZ] ;  /* 0x00000000fffff984 */ /* 0x000fe20000000800 */
[----:B------:R-:W-:Y:S01]  /*9630*/  @!PT LDS RZ, [RZ] ;  /* 0x00000000fffff984 */ /* 0x000fe20000000800 */
[----:B------:R1:W-:Y:S06]  /*9640*/  MEMBAR.ALL.CTA ;  /* 0x0000000000007992 */ /* 0x0003ec0000008000 */
[----:B-1----:R-:W1:Y:S01]  /*9650*/  FENCE.VIEW.ASYNC.S ;  /* 0x00000000000073c6 */ /* 0x002e620000000000 */
[----:B------:R-:W-:Y:S01]  /*9660*/  IMAD.U32 R90, RZ, RZ, UR43 ;  /* 0x0000002bff5a7e24 */ /* 0x000fe2000f8e00ff */
[----:B------:R-:W-:Y:S01]  /*9670*/  LOP3.LUT R76, R83, 0x20, R76, 0xe2, !PT ;  /* 0x00000020534c7812 */ /* 0x000fe200078ee24c */
[----:B------:R-:W-:Y:S01]  /*9680*/  IMAD.IADD R21, R21, 0x1, R81 ;  /* 0x0000000115157824 */ /* 0x000fe200078e0251 */
[----:B------:R-:W-:Y:S01]  /*9690*/  SEL R77, RZ, 0x40, P0 ;  /* 0x00000040ff4d7807 */ /* 0x000fe20000000000 */
[----:B------:R-:W-:Y:S01]  /*96a0*/  IMAD R78, R0, UR10, RZ ;  /* 0x0000000a004e7c24 */ /* 0x000fe2000f8e02ff */
[----:B------:R-:W-:Y:S01]  /*96b0*/  ISETP.GE.AND P0, PT, R93, UR14, PT ;  /* 0x0000000e5d007c0c */ /* 0x000fe2000bf06270 */
[----:B------:R-:W-:-:S02]  /*96c0*/  IMAD R90, R90, 0x40, R3 ;  /* 0x000000405a5a7824 */ /* 0x000fc400078e0203 */
[----:B------:R-:W-:Y:S01]  /*96d0*/  IMAD R91, R82, UR8, RZ ;  /* 0x00000008525b7c24 */ /* 0x000fe2000f8e02ff */
[----:B------:R-:W-:Y:S01]  /*96e0*/  LOP3.LUT R0, R76, R77, RZ, 0xfc, !PT ;  /* 0x0000004d4c007212 */ /* 0x000fe200078efcff */
[C---:B------:R-:W-:Y:S01]  /*96f0*/  IMAD R77, R79.reuse, UR11, R78 ;  /* 0x0000000b4f4d7c24 */ /* 0x040fe2000f8e024e */
[----:B------:R-:W-:Y:S01]  /*9700*/  UIADD3 UR4, UR39, 0x28c20, URZ ;  /* 0x00028c2027047890 */ /* 0x000fe2000fffe03f */
[----:B------:R-:W-:Y:S01]  /*9710*/  IMAD.WIDE.U32 R20, R79, UR10, R20 ;  /* 0x0000000a4f147c25 */ /* 0x000fe2000f8e0014 */
[----:B------:R-:W-:Y:S01]  /*9720*/  SEL R3, RZ, 0x80, P0 ;  /* 0x00000080ff037807 */ /* 0x000fe20000000000 */
[----:B------:R-:W-:Y:S01]  /*9730*/  ULDC.64 UR10, c[0x0][0xa80] ;  /* 0x0002a000000a7ab9 */ /* 0x000fe20000000a00 */
[----:B------:R-:W-:Y:S01]  /*9740*/  ISETP.GE.AND P0, PT, R90, R91, PT ;  /* 0x0000005b5a00720c */ /* 0x000fe20003f06270 */
[----:B------:R-:W-:Y:S01]  /*9750*/  IMAD.IADD R21, R21, 0x1, R77 ;  /* 0x0000000115157824 */ /* 0x000fe200078e024d */
[----:B------:R-:W-:Y:S01]  /*9760*/  UPRMT UR4, URZ, 0x654, UR4 ;  /* 0x000006543f047896 */ /* 0x000fe20008000004 */
[----:B------:R-:W-:-:S04]  /*9770*/  LEA R86, P1, R20, UR10, 0x1 ;  /* 0x0000000a14567c11 */ /* 0x000fc8000f8208ff */
[----:B------:R-:W-:Y:S01]  /*9780*/  LEA.HI.X R88, R20, UR11, R21, 0x1, P1 ;  /* 0x0000000b14587c11 */ /* 0x000fe200088f0c15 */
[----:B------:R-:W-:Y:S01]  /*9790*/  BSSY B1, `(.L_x_392) ;  /* 0x000002c000017945 */ /* 0x000fe20003800000 */
[----:B-1----:R1:W2:Y:S02]  /*97a0*/  SHFL.IDX PT, R20, R86, RZ, 0x181f ;  /* 0x00181fff56147589 */ /* 0x0022a400000e0000 */
[----:B------:R-:W-:Y:S02]  /*97b0*/  SYNCS.ARRIVE.TRANS64.RED.A1T0 RZ, [UR4], RZ ;  /* 0x000000ffffff79a7 */ /* 0x000fe40008100404 */
[----:B------:R1:W3:Y:S01]  /*97c0*/  SHFL.IDX PT, R21, R88, RZ, 0x181f ;  /* 0x00181fff58157589 */ /* 0x0002e200000e0000 */
[----:B------:R-:W-:Y:S02]  /*97d0*/  LOP3.LUT R3, R0, R3, RZ, 0xfc, !PT ;  /* 0x0000000300037212 */ /* 0x000fe400078efcff */
[----:B0-----:R-:W-:Y:S01]  /*97e0*/  SHF.R.S32.HI R152, RZ, 0x1f, R185 ;  /* 0x0000001fff987819 */ /* 0x001fe200000114b9 */
[----:B------:R-:W-:Y:S06]  /*97f0*/  @P0 BRA `(.L_x_393) ;  /* 0x0000000000940947 */ /* 0x000fec0003800000 */
[----:B------:R-:W-:Y:S02]  /*9800*/  ISETP.GE.AND P1, PT, R185, UR14, PT ;  /* 0x0000000eb9007c0c */ /* 0x000fe4000bf26270 */
[----:B------:R-:W-:Y:S02]  /*9810*/  ISETP.GE.AND P0, PT, R2, UR14, PT ;  /* 0x0000000e02007c0c */ /* 0x000fe4000bf06270 */
[----:B------:R-:W-:Y:S02]  /*9820*/  ISETP.GE.AND P4, PT, R184, UR14, PT ;  /* 0x0000000eb8007c0c */ /* 0x000fe4000bf86270 */
[----:B------:R-:W-:Y:S02]  /*9830*/  ISETP.GE.AND P3, PT, R87, UR14, PT ;  /* 0x0000000e57007c0c */ /* 0x000fe4000bf66270 */
[----:B------:R-:W-:Y:S02]  /*9840*/  SHF.R.S32.HI R81, RZ, 0x1f, R184 ;  /* 0x0000001fff517819 */ /* 0x000fe400000114b8 */
[----:B------:R-:W-:-:S02]  /*9850*/  SHF.R.S32.HI R83, RZ, 0x1f, R87 ;  /* 0x0000001fff537819 */ /* 0x000fc40000011457 */
[----:B------:R-:W-:Y:S02]  /*9860*/  SHF.R.S32.HI R85, RZ, 0x1f, R89 ;  /* 0x0000001fff557819 */ /* 0x000fe40000011459 */
[CC--:B--2---:R-:W-:Y:S01]  /*9870*/  @!P1 LEA R76, P2, R185.reuse, R20.reuse, 0x1 ;  /* 0x00000014b94c9211 */ /* 0x0c4fe200078408ff */
[----:B---3--:R-:W-:Y:S02]  /*9880*/  @!P0 IMAD.WIDE R78, R2, 0x2, R20 ;  /* 0x00000002024e8825 */ /* 0x008fe400078e0214 */
[----:B------:R-:W-:Y:S02]  /*9890*/  @!P4 LEA R80, P5, R184, R20, 0x1 ;  /* 0x00000014b850c211 */ /* 0x000fe400078a08ff */
[----:B------:R-:W-:Y:S01]  /*98a0*/  @!P1 LEA.HI.X R77, R185, R21, R152, 0x1, P2 ;  /* 0x00000015b94d9211 */ /* 0x000fe200010f0c98 */
[----:B-----5:R0:W-:Y:S01]  /*98b0*/  @!P0 ST.E.128 desc[UR50][R78.64], R4 ;  /* 0x000000044e008985 */ /* 0x0201e2000c101d32 */
[----:B------:R-:W-:Y:S02]  /*98c0*/  ISETP.GE.AND P2, PT, R89, UR14, PT ;  /* 0x0000000e59007c0c */ /* 0x000fe4000bf46270 */
[----:B------:R-:W-:Y:S01]  /*98d0*/  LOP3.LUT P0, RZ, R0, 0x40, RZ, 0xc0, !PT ;  /* 0x0000004000ff7812 */ /* 0x000fe2000780c0ff */
[----:B------:R2:W-:Y:S01]  /*98e0*/  @!P1 ST.E.128 desc[UR50][R76.64], R12 ;  /* 0x0000000c4c009985 */ /* 0x0005e2000c101d32 */
[----:B------:R-:W-:-:S02]  /*98f0*/  ISETP.GE.AND P1, PT, R95, UR14, PT ;  /* 0x0000000e5f007c0c */ /* 0x000fc4000bf26270 */
[CC--:B------:R-:W-:Y:S02]  /*9900*/  @!P3 LEA R82, P6, R87.reuse, R20.reuse, 0x1 ;  /* 0x000000145752b211 */ /* 0x0c0fe400078c08ff */
[-C--:B------:R-:W-:Y:S02]  /*9910*/  @!P4 LEA.HI.X R81, R184, R21.reuse, R81, 0x1, P5 ;  /* 0x00000015b851c211 */ /* 0x080fe400028f0c51 */
[-C--:B------:R-:W-:Y:S02]  /*9920*/  @!P3 LEA.HI.X R83, R87, R21.reuse, R83, 0x1, P6 ;  /* 0x000000155753b211 */ /* 0x080fe400030f0c53 */
[----:B------:R-:W-:Y:S01]  /*9930*/  LOP3.LUT P6, RZ, R3, 0x80, RZ, 0xc0, !PT ;  /* 0x0000008003ff7812 */ /* 0x000fe200078cc0ff */
[----:B------:R4:W-:Y:S01]  /*9940*/  @!P4 ST.E.128 desc[UR50][R80.64], R28 ;  /* 0x0000001c5000c985 */ /* 0x0009e2000c101d32 */
[C---:B------:R-:W-:Y:S02]  /*9950*/  @!P2 LEA R84, P5, R89.reuse, R20, 0x1 ;  /* 0x000000145954a211 */ /* 0x040fe400078a08ff */
[----:B0-----:R-:W-:Y:S01]  /*9960*/  SHF.R.S32.HI R5, RZ, 0x1f, R95 ;  /* 0x0000001fff057819 */ /* 0x001fe2000001145f */
[----:B------:R4:W-:Y:S01]  /*9970*/  @!P3 ST.E.128 desc[UR50][R82.64], R36 ;  /* 0x000000245200b985 */ /* 0x0009e2000c101d32 */
[----:B------:R-:W-:-:S02]  /*9980*/  @!P2 LEA.HI.X R85, R89, R21, R85, 0x1, P5 ;  /* 0x000000155955a211 */ /* 0x000fc400028f0c55 */
[CC--:B------:R-:W-:Y:S02]  /*9990*/  @!P1 LEA R4, P5, R95.reuse, R20.reuse, 0x1 ;  /* 0x000000145f049211 */ /* 0x0c0fe400078a08ff */
[----:B------:R-:W-:Y:S01]  /*99a0*/  SHF.R.S32.HI R7, RZ, 0x1f, R97 ;  /* 0x0000001fff077819 */ /* 0x000fe20000011461 */
[----:B------:R4:W-:Y:S01]  /*99b0*/  @!P2 ST.E.128 desc[UR50][R84.64], R44 ;  /* 0x0000002c5400a985 */ /* 0x0009e2000c101d32 */
[-C--:B------:R-:W-:Y:S02]  /*99c0*/  @!P1 LEA.HI.X R5, R95, R21.reuse, R5, 0x1, P5 ;  /* 0x000000155f059211 */ /* 0x080fe400028f0c05 */
[C---:B------:R-:W-:Y:S02]  /*99d0*/  @P0 LEA R6, P5, R97.reuse, R20, 0x1 ;  /* 0x0000001461060211 */ /* 0x040fe400078a08ff */
[----:B--2---:R-:W-:Y:S01]  /*99e0*/  SHF.R.S32.HI R13, RZ, 0x1f, R93 ;  /* 0x0000001fff0d7819 */ /* 0x004fe2000001145d */
[----:B------:R4:W-:Y:S01]  /*99f0*/  @!P1 ST.E.128 desc[UR50][R4.64], R52 ;  /* 0x0000003404009985 */ /* 0x0009e2000c101d32 */
[----:B------:R-:W-:-:S02]  /*9a00*/  @P0 LEA.HI.X R7, R97, R21, R7, 0x1, P5 ;  /* 0x0000001561070211 */ /* 0x000fc400028f0c07 */
[----:B------:R-:W-:-:S03]  /*9a10*/  @P6 LEA R12, P5, R93, R20, 0x1 ;  /* 0x000000145d0c6211 */ /* 0x000fc600078a08ff */
[----:B------:R4:W-:Y:S01]  /*9a20*/  @P0 ST.E.128 desc[UR50][R6.64], R60 ;  /* 0x0000003c06000985 */ /* 0x0009e2000c101d32 */
[----:B------:R-:W-:-:S05]  /*9a30*/  @P6 LEA.HI.X R13, R93, R21, R13, 0x1, P5 ;  /* 0x000000155d0d6211 */ /* 0x000fca00028f0c0d */
[----:B------:R4:W-:Y:S04]  /*9a40*/  @P6 ST.E.128 desc[UR50][R12.64], R68 ;  /* 0x000000440c006985 */ /* 0x0009e8000c101d32 */
.L_x_393:
[----:B------:R-:W-:Y:S05]  /*9a50*/  BSYNC B1 ;  /* 0x0000000000017941 */ /* 0x000fea0003800000 */
.L_x_392:
[----:B----45:R-:W-:Y:S01]  /*9a60*/  VIADD R6, R90, 0x20 ;  /* 0x000000205a067836 */ /* 0x030fe20000000000 */
[----:B------:R0:W4:Y:S04]  /*9a70*/  SHFL.IDX PT, R5, R88, 0x1, 0x181f ;  /* 0x00381f0058057f89 */ /* 0x00012800000e0000 */
[----:B------:R-:W-:Y:S01]  /*9a80*/  ISETP.GE.AND P0, PT, R6, R91, PT ;  /* 0x0000005b0600720c */ /* 0x000fe20003f06270 */
[----:B------:R0:W0:-:S12]  /*9a90*/  SHFL.IDX PT, R4, R86, 0x1, 0x181f ;  /* 0x00381f0056047f89 */ /* 0x00001800000e0000 */
[----:B------:R-:W-:Y:S05]  /*9aa0*/  @P0 BRA `(.L_x_394) ;  /* 0x0000002800280947 */ /* 0x000fea0003800000 */
[----:B------:R-:W-:Y:S02]  /*9ab0*/  ISETP.GE.AND P0, PT, R2, UR14, PT ;  /* 0x0000000e02007c0c */ /* 0x000fe4000bf06270 */
[----:B------:R-:W-:Y:S02]  /*9ac0*/  ISETP.GE.AND P4, PT, R185, UR14, PT ;  /* 0x0000000eb9007c0c */ /* 0x000fe4000bf86270 */
[----:B------:R-:W-:Y:S02]  /*9ad0*/  ISETP.GE.AND P3, PT, R184, UR14, PT ;  /* 0x0000000eb8007c0c */ /* 0x000fe4000bf66270 */
[----:B------:R-:W-:Y:S02]  /*9ae0*/  ISETP.GE.AND P2, PT, R87, UR14, PT ;  /* 0x0000000e57007c0c */ /* 0x000fe4000bf46270 */
[----:B------:R-:W-:Y:S02]  /*9af0*/  ISETP.GE.AND P1, PT, R89, UR14, PT ;  /* 0x0000000e59007c0c */ /* 0x000fe4000bf26270 */
[----:B------:R-:W-:-:S02]  /*9b00*/  SHF.R.S32.HI R15, RZ, 0x1f, R184 ;  /* 0x0000001fff0f7819 */ /* 0x000fc400000114b8 */
[----:B---3--:R-:W-:Y:S01]  /*9b10*/  SHF.R.S32.HI R21, RZ, 0x1f, R87 ;  /* 0x0000001fff157819 */ /* 0x008fe20000011457 */
[----:B0---4-:R-:W-:Y:S02]  /*9b20*/  @!P0 IMAD.WIDE R6, R2, 0x2, R4 ;  /* 0x0000000202068825 */ /* 0x011fe400078e0204 */
[-C--:B------:R-:W-:Y:S02]  /*9b30*/  @!P4 LEA R12, P5, R185, R4.reuse, 0x1 ;  /* 0x00000004b90cc211 */ /* 0x080fe400078a08ff */
[-C--:B------:R-:W-:Y:S01]  /*9b40*/  @!P3 LEA R14, P6, R184, R4.reuse, 0x1 ;  /* 0x00000004b80eb211 */ /* 0x080fe200078c08ff */
[----:B------:R0:W-:Y:S01]  /*9b50*/  @!P0 ST.E.128 desc[UR50][R6.64], R8 ;  /* 0x0000000806008985 */ /* 0x0001e2000c101d32 */
[----:B------:R-:W-:Y:S02]  /*9b60*/  ISETP.GE.AND P0, PT, R95, UR14, PT ;  /* 0x0000000e5f007c0c */ /* 0x000fe4000bf06270 */
[----:B------:R-:W-:Y:S02]  /*9b70*/  @!P4 LEA.HI.X R13, R185, R5, R152, 0x1, P5 ;  /* 0x00000005b90dc211 */ /* 0x000fe400028f0c98 */
[----:B--2---:R-:W-:-:S02]  /*9b80*/  @!P2 LEA R20, P5, R87, R4, 0x1 ;  /* 0x000000045714a211 */ /* 0x004fc400078a08ff */
[-C--:B------:R-:W-:Y:S01]  /*9b90*/  @!P3 LEA.HI.X R15, R184, R5.reuse, R15, 0x1, P6 ;  /* 0x00000005b80fb211 */ /* 0x080fe200030f0c0f */
[----:B------:R2:W-:Y:S01]  /*9ba0*/  @!P4 ST.E.128 desc[UR50][R12.64], R24 ;  /* 0x000000180c00c985 */ /* 0x0005e2000c101d32 */
[----:B------:R-:W-:Y:S02]  /*9bb0*/  LOP3.LUT P6, RZ, R0, 0x40, RZ, 0xc0, !PT ;  /* 0x0000004000ff7812 */ /* 0x000fe400078cc0ff */
[----:B------:R-:W-:Y:S01]  /*9bc0*/  @!P2 LEA.HI.X R21, R87, R5, R21, 0x1, P5 ;  /* 0x000000055715a211 */ /* 0x000fe200028f0c15 */
[----:B------:R2:W-:Y:S01]  /*9bd0*/  @!P3 ST.E.128 desc[UR50][R14.64], R32 ;  /* 0x000000200e00b985 */ /* 0x0005e2000c101d32 */
[----:B------:R-:W-:-:S03]  /*9be0*/  SHF.R.S32.HI R0, RZ, 0x1f, R89 ;  /* 0x0000001fff007819 */ /* 0x000fc60000011459 */
[----:B------:R2:W-:Y:S01]  /*9bf0*/  @!P2 ST.E.128 desc[UR50][R20.64], R40 ;  /* 0x000000281400a985 */ /* 0x0005e2000c101d32 */
[----:B0-----:R-:W-:-:S04]  /*9c00*/  @!P1 LEA R6, P5, R89, R4, 0x1 ;  /* 0x0000000459069211 */ /* 0x001fc800078a08ff */
[-C--:B------:R-:W-:Y:S02]  /*9c10*/  @!P1 LEA.HI.X R7, R89, R5.reuse, R0, 0x1, P5 ;  /* 0x0000000559079211 */ /* 0x080fe400028f0c00 */
[----:B------:R-:W-:Y:S02]  /*9c20*/  SHF.R.S32.HI R0, RZ, 0x1f, R95 ;  /* 0x0000001fff007819 */ /* 0x000fe4000001145f */
[C---:B------:R-:W-:Y:S01]  /*9c30*/  @!P0 LEA R8, P5, R95.reuse, R4, 0x1 ;  /* 0x000000045f088211 */ /* 0x040fe200078a08ff */
[----:B------:R2:W-:Y:S03]  /*9c40*/  @!P1 ST.E.128 desc[UR50][R6.64], R48 ;  /* 0x0000003006009985 */ /* 0x0005e6000c101d32 */
[----:B------:R-:W-:Y:S02]  /*9c50*/  @!P0 LEA.HI.X R9, R95, R5, R0, 0x1, P5 ;  /* 0x000000055f098211 */ /* 0x000fe400028f0c00 */
[----:B------:R-:W-:-:S02]  /*9c60*/  SHF.R.S32.HI R0, RZ, 0x1f, R97 ;  /* 0x0000001fff007819 */ /* 0x000fc40000011461 */
[----:B------:R-:W-:Y:S01]  /*9c70*/  @P6 LEA R10, P5, R97, R4, 0x1 ;  /* 0x00000004610a6211 */ /* 0x000fe200078a08ff */
[----:B------:R2:W-:Y:S01]  /*9c80*/  @!P0 ST.E.128 desc[UR50][R8.64], R56 ;  /* 0x0000003808008985 */ /* 0x0005e2000c101d32 */
[----:B------:R-:W-:Y:S02]  /*9c90*/  LOP3.LUT P0, RZ, R3, 0x80, RZ, 0xc0, !PT ;  /* 0x0000008003ff7812 */ /* 0x000fe4000780c0ff */
[----:B------:R-:W-:-:S05]  /*9ca0*/  @P6 LEA.HI.X R11, R97, R5, R0, 0x1, P5 ;  /* 0x00000005610b6211 */ /* 0x000fca00028f0c00 */
[----:B------:R2:W-:Y:S06]  /*9cb0*/  @P6 ST.E.128 desc[UR50][R10.64], R64 ;  /* 0x000000400a006985 */ /* 0x0005ec000c101d32 */
[----:B------:R-:W-:Y:S05]  /*9cc0*/  @!P0 BRA `(.L_x_394) ;  /* 0x0000002400a08947 */ /* 0x000fea0003800000 */
[----:B------:R-:W-:Y:S02]  /*9cd0*/  LEA R4, P0, R93, R4, 0x1 ;  /* 0x000000045d047211 */ /* 0x000fe400078008ff */
[----:B------:R-:W-:-:S04]  /*9ce0*/  SHF.R.S32.HI R0, RZ, 0x1f, R93 ;  /* 0x0000001fff007819 */ /* 0x000fc8000001145d */
[----:B------:R-:W-:-:S05]  /*9cf0*/  LEA.HI.X R5, R93, R5, R0, 0x1, P0 ;  /* 0x000000055d057211 */ /* 0x000fca00000f0c00 */
[----:B------:R0:W-:Y:S01]  /*9d00*/  ST.E.128 desc[UR50][R4.64], R72 ;  /* 0x0000004804007985 */ /* 0x0001e2000c101d32 */
[----:B------:R-:W-:Y:S05]  /*9d10*/  BRA `(.L_x_394) ;  /* 0x00000024008c7947 */ /* 0x000fea0003800000 */
.L_x_391:
[----:B------:R-:W2:Y:S01]  /*9d20*/  LDL R0, [R1+0x30] ;  /* 0x0000300001007983 */ /* 0x000ea20000100800 */
[----:B------:R-:W-:Y:S01]  /*9d30*/  ULDC.64 UR12, c[0x0][0xb08] ;  /* 0x0002c200000c7ab9 */ /* 0x000fe20000000a00 */
[----:B------:R-:W-:Y:S01]  /*9d40*/  ULDC UR14, c[0x0][0xbe8] ;  /* 0x0002fa00000e7ab9 */ /* 0x000fe20000000800 */
[----:B------:R-:W-:Y:S01]  /*9d50*/  UIMAD UR18, UR18, UR12, URZ ;  /* 0x0000000c121272a4 */ /* 0x000fe2000f8e023f */
[----:B------:R-:W-:Y:S01]  /*9d60*/  IMAD.U32 R9, RZ, RZ, UR43 ;  /* 0x0000002bff097e24 */ /* 0x000fe2000f8e00ff */
[----:B------:R-:W-:Y:S01]  /*9d70*/  UIMAD.WIDE.U32 UR10, UR4, UR12, URZ ;  /* 0x0000000c040a72a5 */ /* 0x000fe2000f8e003f */
[----:B------:R-:W-:Y:S01]  /*9d80*/  BSSY B1, `(.L_x_395) ;  /* 0x00000d0000017945 */ /* 0x000fe20003800000 */
[----:B------:R-:W-:Y:S01]  /*9d90*/  UIMAD UR18, UR4, UR13, UR18 ;  /* 0x0000000d041272a4 */ /* 0x000fe2000f8e0212 */
[----:B------:R-:W-:Y:S01]  /*9da0*/  SHF.R.S32.HI R21, RZ, 0x1f, R197 ;  /* 0x0000001fff157819 */ /* 0x000fe200000114c5 */
[----:B------:R-:W-:Y:S01]  /*9db0*/  UISETP.NE.AND UP0, UPT, UR14, 0x1, UPT ;  /* 0x000000010e00788c */ /* 0x000fe2000bf05270 */
[----:B0-----:R-:W-:Y:S01]  /*9dc0*/  SHF.R.S32.HI R152, RZ, 0x1f, R198 ;  /* 0x0000001fff987819 */ /* 0x001fe200000114c6 */
[----:B------:R-:W-:Y:S01]  /*9dd0*/  UIADD3 UR11, UR11, UR18, URZ ;  /* 0x000000120b0b7290 */ /* 0x000fe2000fffe03f */
[----:B------:R-:W-:Y:S01]  /*9de0*/  SHF.R.S32.HI R153, RZ, 0x1f, R199 ;  /* 0x0000001fff997819 */ /* 0x000fe200000114c7 */
[----:B------:R-:W-:Y:S01]  /*9df0*/  ULDC.64 UR12, c[0x0][0xb38] ;  /* 0x0002ce00000c7ab9 */ /* 0x000fe20000000a00 */
[----:B------:R-:W-:Y:S01]  /*9e00*/  USHF.R.S32.HI UR4, URZ, 0x1f, UR9 ;  /* 0x0000001f3f047899 */ /* 0x000fe20008011409 */
[----:B------:R-:W-:Y:S01]  /*9e10*/  PLOP3.LUT P0, PT, PT, PT, UP0, 0x80, 0x0 ;  /* 0x000000000000781c */ /* 0x000fe20003f0f008 */
[----:B------:R-:W-:Y:S01]  /*9e20*/  UIMAD.WIDE.U32 UR10, UR42, UR12, UR10 ;  /* 0x0000000c2a0a72a5 */ /* 0x000fe2000f8e000a */
[----:B------:R-:W-:Y:S01]  /*9e30*/  SHF.R.S32.HI R154, RZ, 0x1f, R200 ;  /* 0x0000001fff9a7819 */ /* 0x000fe200000114c8 */
[----:B------:R-:W-:Y:S01]  /*9e40*/  UIMAD UR8, UR8, UR14, URZ ;  /* 0x0000000e080872a4 */ /* 0x000fe2000f8e023f */
[----:B------:R-:W-:Y:S01]  /*9e50*/  SHF.R.S32.HI R155, RZ, 0x1f, R201 ;  /* 0x0000001fff9b7819 */ /* 0x000fe200000114c9 */
[----:B------:R-:W-:Y:S01]  /*9e60*/  UIMAD UR11, UR42, UR13, UR11 ;  /* 0x0000000d2a0b72a4 */ /* 0x000fe2000f8e020b */
[----:B------:R-:W-:-:S02]  /*9e70*/  SHF.R.S32.HI R156, RZ, 0x1f, R202 ;  /* 0x0000001fff9c7819 */ /* 0x000fc400000114ca */
[----:B------:R-:W-:Y:S01]  /*9e80*/  ULDC.64 UR12, c[0x0][0xb40] ;  /* 0x0002d000000c7ab9 */ /* 0x000fe20000000a00 */
[----:B------:R-:W-:Y:S01]  /*9e90*/  SHF.R.S32.HI R157, RZ, 0x1f, R203 ;  /* 0x0000001fff9d7819 */ /* 0x000fe200000114cb */
[----:B------:R-:W-:Y:S01]  /*9ea0*/  UIMAD UR4, UR4, UR12, URZ ;  /* 0x0000000c040472a4 */ /* 0x000fe2000f8e023f */
[----:B------:R-:W-:Y:S01]  /*9eb0*/  SHF.R.S32.HI R158, RZ, 0x1f, R204 ;  /* 0x0000001fff9e7819 */ /* 0x000fe200000114cc */
[----:B------:R-:W-:Y:S01]  /*9ec0*/  UIMAD.WIDE.U32 UR10, UR9, UR12, UR10 ;  /* 0x0000000c090a72a5 */ /* 0x000fe2000f8e000a */
[----:B------:R-:W-:Y:S01]  /*9ed0*/  SHF.R.S32.HI R159, RZ, 0x1f, R205 ;  /* 0x0000001fff9f7819 */ /* 0x000fe200000114cd */
[----:B------:R-:W-:Y:S01]  /*9ee0*/  UIMAD UR4, UR9, UR13, UR4 ;  /* 0x0000000d090472a4 */ /* 0x000fe2000f8e0204 */
[----:B------:R-:W-:Y:S02]  /*9ef0*/  SHF.R.S32.HI R160, RZ, 0x1f, R206 ;  /* 0x0000001fffa07819 */ /* 0x000fe400000114ce */
[----:B------:R-:W-:Y:S01]  /*9f00*/  @UP0 ULDC UR9, c[0x0][0xbec] ;  /* 0x0002fb0000090ab9 */ /* 0x000fe20000000800 */
[----:B------:R-:W-:Y:S01]  /*9f10*/  UIADD3 UR11, UR11, UR4, URZ ;  /* 0x000000040b0b7290 */ /* 0x000fe2000fffe03f */
[----:B------:R-:W-:Y:S01]  /*9f20*/  SHF.R.S32.HI R161, RZ, 0x1f, R207 ;  /* 0x0000001fffa17819 */ /* 0x000fe200000114cf */
[----:B------:R-:W-:Y:S01]  /*9f30*/  ULDC.64 UR12, c[0x0][0xb48] ;  /* 0x0002d200000c7ab9 */ /* 0x000fe20000000a00 */
[----:B------:R-:W-:Y:S01]  /*9f40*/  @UP0 ULDC UR4, c[0x0][0xbf0] ;  /* 0x0002fc0000040ab9 */ /* 0x000fe20000000800 */
[----:B------:R-:W-:Y:S01]  /*9f50*/  UIMAD.WIDE.U32 UR10, UR44, UR12, UR10 ;  /* 0x0000000c2c0a72a5 */ /* 0x000fe2000f8e000a */
[----:B------:R-:W-:-:S02]  /*9f60*/  SHF.R.S32.HI R162, RZ, 0x1f, R208 ;  /* 0x0000001fffa27819 */ /* 0x000fc400000114d0 */
[----:B------:R-:W-:Y:S01]  /*9f70*/  SHF.R.S32.HI R163, RZ, 0x1f, R209 ;  /* 0x0000001fffa37819 */ /* 0x000fe200000114d1 */
[----:B------:R-:W-:Y:S01]  /*9f80*/  UIMAD UR44, UR44, UR13, UR11 ;  /* 0x0000000d2c2c72a4 */ /* 0x000fe2000f8e020b */
[----:B------:R-:W-:Y:S01]  /*9f90*/  SHF.R.S32.HI R164, RZ, 0x1f, R210 ;  /* 0x0000001fffa47819 */ /* 0x000fe200000114d2 */
[----:B-1----:R-:W-:Y:S01]  /*9fa0*/  IMAD.U32 R6, RZ, RZ, UR10 ;  /* 0x0000000aff067e24 */ /* 0x002fe2000f8e00ff */
[----:B------:R-:W-:Y:S01]  /*9fb0*/  ULDC.64 UR12, c[0x0][0xb30] ;  /* 0x0002cc00000c7ab9 */ /* 0x000fe20000000a00 */
[----:B------:R-:W-:Y:S01]  /*9fc0*/  IMAD.U32 R7, RZ, RZ, UR11 ;  /* 0x0000000bff077e24 */ /* 0x000fe2000f8e00ff */
[----:B------:R-:W-:Y:S01]  /*9fd0*/  ULDC.64 UR10, c[0x0][0xb28] ;  /* 0x0002ca00000a7ab9 */ /* 0x000fe20000000a00 */
[----:B------:R-:W-:Y:S01]  /*9fe0*/  IMAD.U32 R5, RZ, RZ, UR44 ;  /* 0x0000002cff057e24 */ /* 0x000fe2000f8e00ff */
[----:B------:R-:W-:Y:S02]  /*9ff0*/  SHF.R.S32.HI R165, RZ, 0x1f, R211 ;  /* 0x0000001fffa57819 */ /* 0x000fe400000114d3 */
[----:B------:R-:W-:-:S02]  /*a000*/  SHF.R.S32.HI R166, RZ, 0x1f, R212 ;  /* 0x0000001fffa67819 */ /* 0x000fc400000114d4 */
[----:B------:R-:W-:Y:S02]  /*a010*/  SHF.R.S32.HI R167, RZ, 0x1f, R213 ;  /* 0x0000001fffa77819 */ /* 0x000fe400000114d5 */
[----:B------:R-:W-:Y:S02]  /*a020*/  SHF.R.S32.HI R168, RZ, 0x1f, R214 ;  /* 0x0000001fffa87819 */ /* 0x000fe400000114d6 */
[----:B------:R-:W-:Y:S02]  /*a030*/  SHF.R.S32.HI R169, RZ, 0x1f, R215 ;  /* 0x0000001fffa97819 */ /* 0x000fe400000114d7 */
[----:B------:R-:W-:Y:S02]  /*a040*/  SHF.R.S32.HI R170, RZ, 0x1f, R216 ;  /* 0x0000001fffaa7819 */ /* 0x000fe400000114d8 */
[----:B------:R-:W-:Y:S02]  /*a050*/  SHF.R.S32.HI R171, RZ, 0x1f, R217 ;  /* 0x0000001fffab7819 */ /* 0x000fe400000114d9 */
[----:B------:R-:W-:-:S02]  /*a060*/  SHF.R.S32.HI R14, RZ, 0x1f, R218 ;  /* 0x0000001fff0e7819 */ /* 0x000fc400000114da */
[----:B------:R-:W-:Y:S02]  /*a070*/  SHF.R.S32.HI R15, RZ, 0x1f, R219 ;  /* 0x0000001fff0f7819 */ /* 0x000fe400000114db */
[----:B------:R-:W-:Y:S02]  /*a080*/  SHF.R.S32.HI R172, RZ, 0x1f, R220 ;  /* 0x0000001fffac7819 */ /* 0x000fe400000114dc */
[----:B------:R-:W-:Y:S01]  /*a090*/  SHF.R.S32.HI R173, RZ, 0x1f, R17 ;  /* 0x0000001fffad7819 */ /* 0x000fe20000011411 */
[----:B--2---:R-:W-:-:S04]  /*a0a0*/  IMAD R9, R9, 0x40, R0 ;  /* 0x0000004009097824 */ /* 0x004fc800078e0200 */
[----:B------:R-:W-:-:S04]  /*a0b0*/  @P0 IMAD.HI.U32 R0, R9, UR9, RZ ;  /* 0x0000000909000c27 */ /* 0x000fc8000f8e00ff */
[----:B------:R-:W-:Y:S01]  /*a0c0*/  IMAD.MOV.U32 R3, RZ, RZ, R9 ;  /* 0x000000ffff037224 */ /* 0x000fe200078e0009 */
[----:B------:R-:W-:Y:S01]  /*a0d0*/  @P0 SHF.R.U32.HI R3, RZ, UR4, R0 ;  /* 0x00000004ff030c19 */ /* 0x000fe20008011600 */
[----:B------:R-:W-:-:S03]  /*a0e0*/  UIADD3 UR4, UR39, 0x28c20, URZ ;  /* 0x00028c2027047890 */ /* 0x000fc6000fffe03f */
[--C-:B------:R-:W-:Y:S01]  /*a0f0*/  SHF.R.S32.HI R0, RZ, 0x1f, R3.reuse ;  /* 0x0000001fff007819 */ /* 0x100fe20000011403 */
[----:B------:R-:W-:Y:S01]  /*a100*/  IMAD.MOV R4, RZ, RZ, -R3 ;  /* 0x000000ffff047224 */ /* 0x000fe200078e0a03 */
[----:B------:R-:W-:-:S03]  /*a110*/  UPRMT UR4, URZ, 0x654, UR4 ;  /* 0x000006543f047896 */ /* 0x000fc60008000004 */
[----:B------:R-:W-:Y:S02]  /*a120*/  IMAD R0, R0, UR12, RZ ;  /* 0x0000000c00007c24 */ /* 0x000fe4000f8e02ff */
[----:B------:R-:W-:Y:S02]  /*a130*/  IMAD R7, R4, UR14, R9 ;  /* 0x0000000e04077c24 */ /* 0x000fe4000f8e0209 */
[----:B------:R-:W-:Y:S02]  /*a140*/  IMAD.MOV.U32 R4, RZ, RZ, R6 ;  /* 0x000000ffff047224 */ /* 0x000fe400078e0006 */
[C---:B------:R-:W-:Y:S01]  /*a150*/  IMAD R9, R3.reuse, UR13, R0 ;  /* 0x0000000d03097c24 */ /* 0x040fe2000f8e0200 */
[----:B------:R-:W-:Y:S01]  /*a160*/  SHF.R.S32.HI R0, RZ, 0x1f, R7 ;  /* 0x0000001fff007819 */ /* 0x000fe20000011407 */
[----:B------:R-:W-:Y:S01]  /*a170*/  IMAD.WIDE.U32 R4, R3, UR12, R4 ;  /* 0x0000000c03047c25 */ /* 0x000fe2000f8e0004 */
[----:B------:R-:W-:Y:S03]  /*a180*/  SYNCS.ARRIVE.TRANS64.RED.A1T0 RZ, [UR4], RZ ;  /* 0x000000ffffff79a7 */ /* 0x000fe60008100404 */
[----:B------:R-:W-:-:S02]  /*a190*/  IMAD.IADD R5, R5, 0x1, R9 ;  /* 0x0000000105057824 */ /* 0x000fc400078e0209 */
[----:B------:R-:W-:Y:S02]  /*a1a0*/  IMAD R0, R0, UR10, RZ ;  /* 0x0000000a00007c24 */ /* 0x000fe4000f8e02ff */
[----:B------:R-:W-:Y:S02]  /*a1b0*/  IMAD.U32 R9, RZ, RZ, UR43 ;  /* 0x0000002bff097e24 */ /* 0x000fe4000f8e00ff */
[----:B------:R-:W-:Y:S02]  /*a1c0*/  IMAD R3, R7, UR11, R0 ;  /* 0x0000000b07037c24 */ /* 0x000fe4000f8e0200 */
[----:B------:R-:W-:Y:S02]  /*a1d0*/  IMAD R0, R9, 0x40, R16 ;  /* 0x0000004009007824 */ /* 0x000fe400078e0210 */
[----:B------:R-:W-:Y:S01]  /*a1e0*/  IMAD.WIDE.U32 R4, R7, UR10, R4 ;  /* 0x0000000a07047c25 */ /* 0x000fe2000f8e0004 */
[----:B------:R-:W-:Y:S02]  /*a1f0*/  ULDC.64 UR10, c[0x0][0xb00] ;  /* 0x0002c000000a7ab9 */ /* 0x000fe40000000a00 */
[----:B------:R-:W-:Y:S01]  /*a200*/  ISETP.GE.AND P0, PT, R0, UR8, PT ;  /* 0x0000000800007c0c */ /* 0x000fe2000bf06270 */
[----:B------:R-:W-:Y:S01]  /*a210*/  IMAD.IADD R5, R5, 0x1, R3 ;  /* 0x0000000105057824 */ /* 0x000fe200078e0203 */
[----:B------:R-:W-:-:S04]  /*a220*/  LEA R3, P1, R4, UR10, 0x2 ;  /* 0x0000000a04037c11 */ /* 0x000fc8000f8210ff */
[----:B------:R-:W-:Y:S01]  /*a230*/  LEA.HI.X R10, R4, UR11, R5, 0x2, P1 ;  /* 0x0000000b040a7c11 */ /* 0x000fe200088f1405 */
[----:B------:R0:W1:Y:S04]  /*a240*/  SHFL.IDX PT, R12, R3, RZ, 0x1c1f ;  /* 0x001c1fff030c7589 */ /* 0x00006800000e0000 */
[----:B------:R0:W2:Y:S02]  /*a250*/  SHFL.IDX PT, R11, R10, RZ, 0x1c1f ;  /* 0x001c1fff0a0b7589 */ /* 0x0000a400000e0000 */
[----:B------:R-:W-:Y:S05]  /*a260*/  @P0 BRA `(.L_x_396) ;  /* 0x0000000800040947 */ /* 0x000fea0003800000 */
[----:B------:R-:W-:Y:S02]  /*a270*/  ULDC UR4, c[0x0][0xac8] ;  /* 0x0002b20000047ab9 */ /* 0x000fe40000000800 */
[----:B------:R-:W-:Y:S02]  /*a280*/  ISETP.GE.AND P2, PT, R17, UR4, PT ;  /* 0x0000000411007c0c */ /* 0x000fe4000bf46270 */
[----:B------:R-:W-:Y:S02]  /*a290*/  ISETP.GE.AND P1, PT, R220, UR4, PT ;  /* 0x00000004dc007c0c */ /* 0x000fe4000bf26270 */
[----:B------:R-:W-:Y:S02]  /*a2a0*/  ISETP.GE.AND P0, PT, R219, UR4, PT ;  /* 0x00000004db007c0c */ /* 0x000fe4000bf06270 */
[----:B------:R-:W-:-:S07]  /*a2b0*/  ISETP.GE.AND P4, PT, R217, UR4, PT ;  /* 0x00000004d9007c0c */ /* 0x000fce000bf86270 */
[----:B-1----:R-:W-:-:S04]  /*a2c0*/  @!P2 LEA R4, P3, R17, R12, 0x2 ;  /* 0x0000000c1104a211 */ /* 0x002fc800078610ff */
[-C--:B--2---:R-:W-:Y:S02]  /*a2d0*/  @!P2 LEA.HI.X R5, R17, R11.reuse, R173, 0x2, P3 ;  /* 0x0000000b1105a211 */ /* 0x084fe400018f14ad */
[----:B------:R-:W-:Y:S02]  /*a2e0*/  ISETP.GE.AND P3, PT, R218, UR4, PT ;  /* 0x00000004da007c0c */ /* 0x000fe4000bf66270 */
[CC--:B------:R-:W-:Y:S01]  /*a2f0*/  @!P0 LEA R6, P5, R219.reuse, R12.reuse, 0x2 ;  /* 0x0000000cdb068211 */ /* 0x0c0fe200078a10ff */
[----:B------:R1:W-:Y:S03]  /*a300*/  @!P2 ST.E.64 desc[UR50][R4.64], R24 ;  /* 0x000000180400a985 */ /* 0x0003e6000c101b32 */
[----:B------:R-:W-:Y:S02]  /*a310*/  @!P0 LEA.HI.X R7, R219, R11, R15, 0x2, P5 ;  /* 0x0000000bdb078211 */ /* 0x000fe400028f140f */
[----:B-1----:R-:W-:-:S04]  /*a320*/  @!P1 LEA R4, P2, R220, R12, 0x2 ;  /* 0x0000000cdc049211 */ /* 0x002fc800078410ff */
[----:B------:R-:W-:Y:S02]  /*a330*/  @!P1 LEA.HI.X R5, R220, R11, R172, 0x2, P2 ;  /* 0x0000000bdc059211 */ /* 0x000fe400010f14ac */
[----:B------:R-:W-:-:S03]  /*a340*/  ISETP.GE.AND P2, PT, R214, UR4, PT ;  /* 0x00000004d6007c0c */ /* 0x000fc6000bf46270 */
[----:B------:R1:W-:Y:S01]  /*a350*/  @!P1 ST.E.64 desc[UR50][R4.64], R28 ;  /* 0x0000001c04009985 */ /* 0x0003e2000c101b32 */
[----:B------:R-:W-:-:S03]  /*a360*/  ISETP.GE.AND P1, PT, R215, UR4, PT ;  /* 0x00000004d7007c0c */ /* 0x000fc6000bf26270 */
[----:B------:R2:W-:Y:S01]  /*a370*/  @!P0 ST.E.64 desc[UR50][R6.64], R32 ;  /* 0x0000002006008985 */ /* 0x0005e2000c101b32 */
[----:B------:R-:W-:Y:S02]  /*a380*/  ISETP.GE.AND P0, PT, R216, UR4, PT ;  /* 0x00000004d8007c0c */ /* 0x000fe4000bf06270 */
[CC--:B-1----:R-:W-:Y:S02]  /*a390*/  @!P3 LEA R4, P5, R218.reuse, R12.reuse, 0x2 ;  /* 0x0000000cda04b211 */ /* 0x0c2fe400078a10ff */
[CC--:B--2---:R-:W-:Y:S02]  /*a3a0*/  @!P4 LEA R6, P6, R217.reuse, R12.reuse, 0x2 ;  /* 0x0000000cd906c211 */ /* 0x0c4fe400078c10ff */
[-C--:B------:R-:W-:Y:S02]  /*a3b0*/  @!P3 LEA.HI.X R5, R218, R11.reuse, R14, 0x2, P5 ;  /* 0x0000000bda05b211 */ /* 0x080fe400028f140e */
[----:B------:R-:W-:Y:S02]  /*a3c0*/  @!P4 LEA.HI.X R7, R217, R11, R171, 0x2, P6 ;  /* 0x0000000bd907c211 */ /* 0x000fe400030f14ab */
[----:B------:R-:W-:Y:S01]  /*a3d0*/  @!P2 LEA R8, P6, R214, R12, 0x2 ;  /* 0x0000000cd608a211 */ /* 0x000fe200078c10ff */
[----:B------:R1:W-:Y:S01]  /*a3e0*/  @!P3 ST.E.64 desc[UR50][R4.64], R36 ;  /* 0x000000240400b985 */ /* 0x0003e2000c101b32 */
[----:B------:R-:W-:-:S02]  /*a3f0*/  ISETP.GE.AND P3, PT, R213, UR4, PT ;  /* 0x00000004d5007c0c */ /* 0x000fc4000bf66270 */
[-C--:B------:R-:W-:Y:S01]  /*a400*/  @!P2 LEA.HI.X R9, R214, R11.reuse, R168, 0x2, P6 ;  /* 0x0000000bd609a211 */ /* 0x080fe200030f14a8 */
[----:B------:R2:W-:Y:S01]  /*a410*/  @!P4 ST.E.64 desc[UR50][R6.64], R40 ;  /* 0x000000280600c985 */ /* 0x0005e2000c101b32 */
[CC--:B-1----:R-:W-:Y:S02]  /*a420*/  @!P0 LEA R4, P4, R216.reuse, R12.reuse, 0x2 ;  /* 0x0000000cd8048211 */ /* 0x0c2fe400078810ff */
[C---:B--2---:R-:W-:Y:S02]  /*a430*/  @!P1 LEA R6, P5, R215.reuse, R12, 0x2 ;  /* 0x0000000cd7069211 */ /* 0x044fe400078a10ff */
[-C--:B------:R-:W-:Y:S02]  /*a440*/  @!P0 LEA.HI.X R5, R216, R11.reuse, R170, 0x2, P4 ;  /* 0x0000000bd8058211 */ /* 0x080fe400020f14aa */
[----:B------:R-:W-:Y:S02]  /*a450*/  ISETP.GE.AND P4, PT, R212, UR4, PT ;  /* 0x00000004d4007c0c */ /* 0x000fe4000bf86270 */
[----:B------:R-:W-:Y:S01]  /*a460*/  @!P1 LEA.HI.X R7, R215, R11, R169, 0x2, P5 ;  /* 0x0000000bd7079211 */ /* 0x000fe200028f14a9 */
[----:B------:R1:W-:Y:S01]  /*a470*/  @!P0 ST.E.64 desc[UR50][R4.64], R44 ;  /* 0x0000002c04008985 */ /* 0x0003e2000c101b32 */
[----:B------:R-:W-:-:S02]  /*a480*/  ISETP.GE.AND P5, PT, R211, UR4, PT ;  /* 0x00000004d3007c0c */ /* 0x000fc4000bfa6270 */
[----:B------:R-:W-:Y:S01]  /*a490*/  ISETP.GE.AND P0, PT, R210, UR4, PT ;  /* 0x00000004d2007c0c */ /* 0x000fe2000bf06270 */
[----:B------:R2:W-:Y:S01]  /*a4a0*/  @!P1 ST.E.64 desc[UR50][R6.64], R48 ;  /* 0x0000003006009985 */ /* 0x0005e2000c101b32 */
[----:B------:R-:W-:-:S03]  /*a4b0*/  ISETP.GE.AND P1, PT, R209, UR4, PT ;  /* 0x00000004d1007c0c */ /* 0x000fc6000bf26270 */
[----:B------:R3:W-:Y:S01]  /*a4c0*/  @!P2 ST.E.64 desc[UR50][R8.64], R52 ;  /* 0x000000340800a985 */ /* 0x0007e2000c101b32 */
[CC--:B-1----:R-:W-:Y:S02]  /*a4d0*/  @!P3 LEA R4, P6, R213.reuse, R12.reuse, 0x2 ;  /* 0x0000000cd504b211 */ /* 0x0c2fe400078c10ff */
[CC--:B--2---:R-:W-:Y:S02]  /*a4e0*/  @!P4 LEA R6, P2, R212.reuse, R12.reuse, 0x2 ;  /* 0x0000000cd406c211 */ /* 0x0c4fe400078410ff */
[-C--:B------:R-:W-:Y:S02]  /*a4f0*/  @!P3 LEA.HI.X R5, R213, R11.reuse, R167, 0x2, P6 ;  /* 0x0000000bd505b211 */ /* 0x080fe400030f14a7 */
[----:B---3--:R-:W-:Y:S02]  /*a500*/  @!P5 LEA R8, P6, R211, R12, 0x2 ;  /* 0x0000000cd308d211 */ /* 0x008fe400078c10ff */
[----:B------:R-:W-:Y:S01]  /*a510*/  @!P4 LEA.HI.X R7, R212, R11, R166, 0x2, P2 ;  /* 0x0000000bd407c211 */ /* 0x000fe200010f14a6 */
[----:B------:R1:W-:Y:S01]  /*a520*/  @!P3 ST.E.64 desc[UR50][R4.64], R56 ;  /* 0x000000380400b985 */ /* 0x0003e2000c101b32 */
[----:B------:R-:W-:-:S02]  /*a530*/  ISETP.GE.AND P2, PT, R208, UR4, PT ;  /* 0x00000004d0007c0c */ /* 0x000fc4000bf46270 */
[-C--:B------:R-:W-:Y:S01]  /*a540*/  @!P5 LEA.HI.X R9, R211, R11.reuse, R165, 0x2, P6 ;  /* 0x0000000bd309d211 */ /* 0x080fe200030f14a5 */
[----:B------:R2:W-:Y:S01]  /*a550*/  @!P4 ST.E.64 desc[UR50][R6.64], R60 ;  /* 0x0000003c0600c985 */ /* 0x0005e2000c101b32 */
[----:B------:R-:W-:Y:S02]  /*a560*/  ISETP.GE.AND P3, PT, R207, UR4, PT ;  /* 0x00000004cf007c0c */ /* 0x000fe4000bf66270 */
[----:B------:R-:W-:Y:S01]  /*a570*/  ISETP.GE.AND P4, PT, R206, UR4, PT ;  /* 0x00000004ce007c0c */ /* 0x000fe2000bf86270 */
[----:B------:R3:W-:Y:S01]  /*a580*/  @!P5 ST.E.64 desc[UR50][R8.64], R64 ;  /* 0x000000400800d985 */ /* 0x0007e2000c101b32 */
[CC--:B-1----:R-:W-:Y:S02]  /*a590*/  @!P0 LEA R4, P6, R210.reuse, R12.reuse, 0x2 ;  /* 0x0000000cd2048211 */ /* 0x0c2fe400078c10ff */
[----:B--2---:R-:W-:Y:S02]  /*a5a0*/  @!P1 LEA R6, P5, R209, R12, 0x2 ;  /* 0x0000000cd1069211 */ /* 0x004fe400078a10ff */
[----:B------:R-:W-:-:S02]  /*a5b0*/  @!P0 LEA.HI.X R5, R210, R11, R164, 0x2, P6 ;  /* 0x0000000bd2058211 */ /* 0x000fc400030f14a4 */
[----:B------:R-:W-:Y:S02]  /*a5c0*/  @!P1 LEA.HI.X R7, R209, R11, R163, 0x2, P5 ;  /* 0x0000000bd1079211 */ /* 0x000fe400028f14a3 */
[----:B------:R-:W-:Y:S01]  /*a5d0*/  ISETP.GE.AND P5, PT, R205, UR4, PT ;  /* 0x00000004cd007c0c */ /* 0x000fe2000bfa6270 */
[----:B------:R1:W-:Y:S01]  /*a5e0*/  @!P0 ST.E.64 desc[UR50][R4.64], R68 ;  /* 0x0000004404008985 */ /* 0x0003e2000c101b32 */
[----:B---3--:R-:W-:-:S03]  /*a5f0*/  @!P2 LEA R8, P6, R208, R12, 0x2 ;  /* 0x0000000cd008a211 */ /* 0x008fc600078c10ff */
[----:B------:R2:W-:Y:S01]  /*a600*/  @!P1 ST.E.64 desc[UR50][R6.64], R72 ;  /* 0x0000004806009985 */ /* 0x0005e2000c101b32 */
[----:B------:R-:W-:-:S05]  /*a610*/  @!P2 LEA.HI.X R9, R208, R11, R162, 0x2, P6 ;  /* 0x0000000bd009a211 */ /* 0x000fca00030f14a2 */
[----:B------:R3:W-:Y:S01]  /*a620*/  @!P2 ST.E.64 desc[UR50][R8.64], R76 ;  /* 0x0000004c0800a985 */ /* 0x0007e2000c101b32 */
[----:B------:R-:W-:Y:S02]  /*a630*/  ISETP.GE.AND P2, PT, R204, UR4, PT ;  /* 0x00000004cc007c0c */ /* 0x000fe4000bf46270 */
[----:B-1----:R-:W-:-:S04]  /*a640*/  @!P3 LEA R4, P1, R207, R12, 0x2 ;  /* 0x0000000ccf04b211 */ /* 0x002fc800078210ff */
[-C--:B------:R-:W-:Y:S02]  /*a650*/  @!P3 LEA.HI.X R5, R207, R11.reuse, R161, 0x2, P1 ;  /* 0x0000000bcf05b211 */ /* 0x080fe400008f14a1 */
[----:B------:R-:W-:Y:S02]  /*a660*/  ISETP.GE.AND P1, PT, R203, UR4, PT ;  /* 0x00000004cb007c0c */ /* 0x000fe4000bf26270 */
[CC--:B--2---:R-:W-:Y:S01]  /*a670*/  @!P4 LEA R6, P0, R206.reuse, R12.reuse, 0x2 ;  /* 0x0000000cce06c211 */ /* 0x0c4fe200078010ff */
[----:B------:R1:W-:Y:S01]  /*a680*/  @!P3 ST.E.64 desc[UR50][R4.64], R80 ;  /* 0x000000500400b985 */ /* 0x0003e2000c101b32 */
[----:B---3--:R-:W-:Y:S02]  /*a690*/  @!P5 LEA R8, P6, R205, R12, 0x2 ;  /* 0x0000000ccd08d211 */ /* 0x008fe400078c10ff */
[----:B------:R-:W-:Y:S02]  /*a6a0*/  @!P4 LEA.HI.X R7, R206, R11, R160, 0x2, P0 ;  /* 0x0000000bce07c211 */ /* 0x000fe400000f14a0 */
[----:B------:R-:W-:-:S02]  /*a6b0*/  ISETP.GE.AND P0, PT, R202, UR4, PT ;  /* 0x00000004ca007c0c */ /* 0x000fc4000bf06270 */
[----:B------:R-:W-:Y:S01]  /*a6c0*/  @!P5 LEA.HI.X R9, R205, R11, R159, 0x2, P6 ;  /* 0x0000000bcd09d211 */ /* 0x000fe200030f149f */
[----:B------:R2:W-:Y:S01]  /*a6d0*/  @!P4 ST.E.64 desc[UR50][R6.64], R84 ;  /* 0x000000540600c985 */ /* 0x0005e2000c101b32 */
[----:B------:R-:W-:-:S03]  /*a6e0*/  ISETP.GE.AND P4, PT, R200, UR4, PT ;  /* 0x00000004c8007c0c */ /* 0x000fc6000bf86270 */
[----:B------:R3:W-:Y:S01]  /*a6f0*/  @!P5 ST.E.64 desc[UR50][R8.64], R88 ;  /* 0x000000580800d985 */ /* 0x0007e2000c101b32 */
[----:B------:R-:W-:Y:S02]  /*a700*/  ISETP.GE.AND P5, PT, R201, UR4, PT ;  /* 0x00000004c9007c0c */ /* 0x000fe4000bfa6270 */
[----:B-1----:R-:W-:-:S04]  /*a710*/  @!P2 LEA R4, P6, R204, R12, 0x2 ;  /* 0x0000000ccc04a211 */ /* 0x002fc800078c10ff */
[----:B------:R-:W-:Y:S02]  /*a720*/  @!P2 LEA.HI.X R5, R204, R11, R158, 0x2, P6 ;  /* 0x0000000bcc05a211 */ /* 0x000fe400030f149e */
[----:B--2---:R-:W-:-:S03]  /*a730*/  @!P1 LEA R6, P3, R203, R12, 0x2 ;  /* 0x0000000ccb069211 */ /* 0x004fc600078610ff */
[----:B------:R1:W-:Y:S01]  /*a740*/  @!P2 ST.E.64 desc[UR50][R4.64], R92 ;  /* 0x0000005c0400a985 */ /* 0x0003e2000c101b32 */
[----:B------:R-:W-:Y:S02]  /*a750*/  ISETP.GE.AND P2, PT, R198, UR4, PT ;  /* 0x00000004c6007c0c */ /* 0x000fe4000bf46270 */
[-C--:B------:R-:W-:Y:S02]  /*a760*/  @!P1 LEA.HI.X R7, R203, R11.reuse, R157, 0x2, P3 ;  /* 0x0000000bcb079211 */ /* 0x080fe400018f149d */
[----:B------:R-:W-:Y:S02]  /*a770*/  ISETP.GE.AND P3, PT, R199, UR4, PT ;  /* 0x00000004c7007c0c */ /* 0x000fe4000bf66270 */
[C---:B---3--:R-:W-:Y:S01]  /*a780*/  @!P0 LEA R8, P6, R202.reuse, R12, 0x2 ;  /* 0x0000000cca088211 */ /* 0x048fe200078c10ff */
[----:B------:R2:W-:Y:S01]  /*a790*/  @!P1 ST.E.64 desc[UR50][R6.64], R96 ;  /* 0x0000006006009985 */ /* 0x0005e2000c101b32 */
[----:B------:R-:W-:Y:S02]  /*a7a0*/  ISETP.GE.AND P1, PT, R197, UR4, PT ;  /* 0x00000004c5007c0c */ /* 0x000fe4000bf26270 */
[----:B------:R-:W-:-:S02]  /*a7b0*/  @!P0 LEA.HI.X R9, R202, R11, R156, 0x2, P6 ;  /* 0x0000000bca098211 */ /* 0x000fc400030f149c */
[----:B-1----:R-:W-:-:S03]  /*a7c0*/  @!P5 LEA R4, P6, R201, R12, 0x2 ;  /* 0x0000000cc904d211 */ /* 0x002fc600078c10ff */
[----:B------:R1:W-:Y:S01]  /*a7d0*/  @!P0 ST.E.64 desc[UR50][R8.64], R100 ;  /* 0x0000006408008985 */ /* 0x0003e2000c101b32 */
[----:B------:R-:W-:Y:S02]  /*a7e0*/  @!P5 LEA.HI.X R5, R201, R11, R155, 0x2, P6 ;  /* 0x0000000bc905d211 */ /* 0x000fe400030f149b */
[----:B--2---:R-:W-:-:S03]  /*a7f0*/  @!P4 LEA R6, P0, R200, R12, 0x2 ;  /* 0x0000000cc806c211 */ /* 0x004fc600078010ff */
[----:B------:R2:W-:Y:S01]  /*a800*/  @!P5 ST.E.64 desc[UR50][R4.64], R104 ;  /* 0x000000680400d985 */ /* 0x0005e2000c101b32 */
[-C--:B------:R-:W-:Y:S02]  /*a810*/  @!P4 LEA.HI.X R7, R200, R11.reuse, R154, 0x2, P0 ;  /* 0x0000000bc807c211 */ /* 0x080fe400000f149a */
[----:B------:R-:W-:Y:S02]  /*a820*/  ISETP.GE.AND P0, PT, R196, UR4, PT ;  /* 0x00000004c4007c0c */ /* 0x000fe4000bf06270 */
[CC--:B-1----:R-:W-:Y:S01]  /*a830*/  @!P3 LEA R8, P6, R199.reuse, R12.reuse, 0x2 ;  /* 0x0000000cc708b211 */ /* 0x0c2fe200078c10ff */
[----:B------:R1:W-:Y:S03]  /*a840*/  @!P4 ST.E.64 desc[UR50][R6.64], R108 ;  /* 0x0000006c0600c985 */ /* 0x0003e6000c101b32 */
[----:B------:R-:W-:Y:S02]  /*a850*/  @!P3 LEA.HI.X R9, R199, R11, R153, 0x2, P6 ;  /* 0x0000000bc709b211 */ /* 0x000fe400030f1499 */
[----:B--2---:R-:W-:-:S03]  /*a860*/  @!P2 LEA R4, P4, R198, R12, 0x2 ;  /* 0x0000000cc604a211 */ /* 0x004fc600078810ff */
[----:B------:R2:W-:Y:S01]  /*a870*/  @!P3 ST.E.64 desc[UR50][R8.64], R112 ;  /* 0x000000700800b985 */ /* 0x0005e2000c101b32 */
[----:B------:R-:W-:Y:S02]  /*a880*/  ISETP.GE.AND P3, PT, R195, UR4, PT ;  /* 0x00000004c3007c0c */ /* 0x000fe4000bf66270 */
[-C--:B------:R-:W-:Y:S02]  /*a890*/  @!P2 LEA.HI.X R5, R198, R11.reuse, R152, 0x2, P4 ;  /* 0x0000000bc605a211 */ /* 0x080fe400020f1498 */
[----:B------:R-:W-:Y:S02]  /*a8a0*/  ISETP.GE.AND P4, PT, R194, UR4, PT ;  /* 0x00000004c2007c0c */ /* 0x000fe4000bf86270 */
[----:B-1----:R-:W-:Y:S01]  /*a8b0*/  @!P1 LEA R6, P5, R197, R12, 0x2 ;  /* 0x0000000cc5069211 */ /* 0x002fe200078a10ff */
[----:B------:R1:W-:Y:S01]  /*a8c0*/  @!P2 ST.E.64 desc[UR50][R4.64], R116 ;  /* 0x000000740400a985 */ /* 0x0003e2000c101b32 */
[----:B------:R-:W-:Y:S02]  /*a8d0*/  ISETP.GE.AND P2, PT, R193, UR4, PT ;  /* 0x00000004c1007c0c */ /* 0x000fe4000bf46270 */
[----:B------:R-:W-:-:S02]  /*a8e0*/  @!P1 LEA.HI.X R7, R197, R11, R21, 0x2, P5 ;  /* 0x0000000bc5079211 */ /* 0x000fc400028f1415 */
[----:B--2---:R-:W-:-:S03]  /*a8f0*/  @!P0 LEA R8, P6, R196, R12, 0x2 ;  /* 0x0000000cc4088211 */ /* 0x004fc600078c10ff */
[----:B------:R2:W-:Y:S01]  /*a900*/  @!P1 ST.E.64 desc[UR50][R6.64], R120 ;  /* 0x0000007806009985 */ /* 0x0005e2000c101b32 */
[----:B------:R-:W-:Y:S02]  /*a910*/  ISETP.GE.AND P1, PT, R192, UR4, PT ;  /* 0x00000004c0007c0c */ /* 0x000fe4000bf26270 */
[----:B------:R-:W-:Y:S02]  /*a920*/  @!P0 LEA.HI.X R9, R196, R11, R229, 0x2, P6 ;  /* 0x0000000bc4098211 */ /* 0x000fe400030f14e5 */
[----:B-1----:R-:W-:-:S03]  /*a930*/  @!P3 LEA R4, P5, R195, R12, 0x2 ;  /* 0x0000000cc304b211 */ /* 0x002fc600078a10ff */
[----:B------:R1:W-:Y:S01]  /*a940*/  @!P0 ST.E.64 desc[UR50][R8.64], R124 ;  /* 0x0000007c08008985 */ /* 0x0003e2000c101b32 */
[----:B------:R-:W-:Y:S02]  /*a950*/  ISETP.GE.AND P0, PT, R187, UR4, PT ;  /* 0x00000004bb007c0c */ /* 0x000fe4000bf06270 */
[-C--:B------:R-:W-:Y:S02]  /*a960*/  @!P3 LEA.HI.X R5, R195, R11.reuse, R228, 0x2, P5 ;  /* 0x0000000bc305b211 */ /* 0x080fe400028f14e4 */
[----:B------:R-:W-:Y:S02]  /*a970*/  ISETP.GE.AND P5, PT, R186, UR4, PT ;  /* 0x00000004ba007c0c */ /* 0x000fe4000bfa6270 */
[C---:B--2---:R-:W-:Y:S01]  /*a980*/  @!P4 LEA R6, P6, R194.reuse, R12, 0x2 ;  /* 0x0000000cc206c211 */ /* 0x044fe200078c10ff */
[----:B------:R2:W-:Y:S03]  /*a990*/  @!P3 ST.E.64 desc[UR50][R4.64], R128 ;  /* 0x000000800400b985 */ /* 0x0005e6000c101b32 */
[----:B------:R-:W-:-:S02]  /*a9a0*/  @!P4 LEA.HI.X R7, R194, R11, R227, 0x2, P6 ;  /* 0x0000000bc207c211 */ /* 0x000fc400030f14e3 */
[----:B-1----:R-:W-:-:S03]  /*a9b0*/  @!P1 LEA R8, P6, R192, R12, 0x2 ;  /* 0x0000000cc0089211 */ /* 0x002fc600078c10ff */
[----:B------:R1:W-:Y:S01]  /*a9c0*/  @!P4 ST.E.64 desc[UR50][R6.64], R132 ;  /* 0x000000840600c985 */ /* 0x0003e2000c101b32 */
[----:B------:R-:W-:Y:S02]  /*a9d0*/  @!P1 LEA.HI.X R9, R192, R11, R225, 0x2, P6 ;  /* 0x0000000bc0099211 */ /* 0x000fe400030f14e1 */
[----:B--2---:R-:W-:-:S04]  /*a9e0*/  @!P2 LEA R4, P3, R193, R12, 0x2 ;  /* 0x0000000cc104a211 */ /* 0x004fc800078610ff */
[----:B------:R-:W-:Y:S02]  /*a9f0*/  @!P2 LEA.HI.X R5, R193, R11, R226, 0x2, P3 ;  /* 0x0000000bc105a211 */ /* 0x000fe400018f14e2 */
[----:B-1----:R-:W-:-:S03]  /*aa00*/  @!P0 LEA R6, P4, R187, R12, 0x2 ;  /* 0x0000000cbb068211 */ /* 0x002fc600078810ff */
[----:B------:R3:W-:Y:S01]  /*aa10*/  @!P2 ST.E.64 desc[UR50][R4.64], R136 ;  /* 0x000000880400a985 */ /* 0x0007e2000c101b32 */
[C---:B------:R-:W-:Y:S02]  /*aa20*/  @!P5 LEA R12, P3, R186.reuse, R12, 0x2 ;  /* 0x0000000cba0cd211 */ /* 0x040fe400078610ff */
[-C--:B------:R-:W-:Y:S01]  /*aa30*/  @!P0 LEA.HI.X R7, R187, R11.reuse, R224, 0x2, P4 ;  /* 0x0000000bbb078211 */ /* 0x080fe200020f14e0 */
[----:B------:R3:W-:Y:S01]  /*aa40*/  @!P1 ST.E.64 desc[UR50][R8.64], R140 ;  /* 0x0000008c08009985 */ /* 0x0007e2000c101b32 */
[----:B------:R-:W-:-:S03]  /*aa50*/  @!P5 LEA.HI.X R13, R186, R11, R223, 0x2, P3 ;  /* 0x0000000bba0dd211 */ /* 0x000fc600018f14df */
[----:B------:R3:W-:Y:S04]  /*aa60*/  @!P0 ST.E.64 desc[UR50][R6.64], R144 ;  /* 0x0000009006008985 */ /* 0x0007e8000c101b32 */
[----:B------:R3:W-:Y:S02]  /*aa70*/  @!P5 ST.E.64 desc[UR50][R12.64], R148 ;  /* 0x000000940c00d985 */ /* 0x0007e4000c101b32 */
.L_x_396:
[----:B------:R-:W-:Y:S05]  /*aa80*/  BSYNC B1 ;  /* 0x0000000000017941 */ /* 0x000fea0003800000 */
.L_x_395:
[----:B------:R-:W-:Y:S01]  /*aa90*/  VIADD R0, R0, 0x8 ;  /* 0x0000000800007836 */ /* 0x000fe20000000000 */
[----:B------:R4:W1:Y:S04]  /*aaa0*/  SHFL.IDX PT, R20, R10, 0x1, 0x1c1f ;  /* 0x003c1f000a147f89 */ /* 0x00086800000e0000 */
[----:B------:R-:W-:Y:S01]  /*aab0*/  ISETP.GE.AND P0, PT, R0, UR8, PT ;  /* 0x0000000800007c0c */ /* 0x000fe2000bf06270 */
[----:B0-----:R-:W0:-:S12]  /*aac0*/  SHFL.IDX PT, R3, R3, 0x1, 0x1c1f ;  /* 0x003c1f0003037f89 */ /* 0x001e1800000e0000 */
[----:B----4-:R-:W-:Y:S05]  /*aad0*/  @P0 BRA `(.L_x_394) ;  /* 0x00000018001c0947 */ /* 0x010fea0003800000 */
[----:B------:R-:W-:Y:S02]  /*aae0*/  ULDC UR4, c[0x0][0xac8] ;  /* 0x0002b20000047ab9 */ /* 0x000fe40000000800 */
[----:B------:R-:W-:Y:S02]  /*aaf0*/  ISETP.GE.AND P4, PT, R17, UR4, PT ;  /* 0x0000000411007c0c */ /* 0x000fe4000bf86270 */
[----:B------:R-:W-:Y:S02]  /*ab00*/  ISETP.GE.AND P2, PT, R220, UR4, PT ;  /* 0x00000004dc007c0c */ /* 0x000fe4000bf46270 */
[----:B------:R-:W-:Y:S02]  /*ab10*/  ISETP.GE.AND P1, PT, R219, UR4, PT ;  /* 0x00000004db007c0c */ /* 0x000fe4000bf26270 */
[----:B------:R-:W-:-:S07]  /*ab20*/  ISETP.GE.AND P0, PT, R218, UR4, PT ;  /* 0x00000004da007c0c */ /* 0x000fce000bf06270 */
[CC--:B0--3--:R-:W-:Y:S02]  /*ab30*/  @!P4 LEA R4, P3, R17.reuse, R3.reuse, 0x2 ;  /* 0x000000031104c211 */ /* 0x0c9fe400078610ff */
[-C--:B------:R-:W-:Y:S02]  /*ab40*/  @!P2 LEA R6, P6, R220, R3.reuse, 0x2 ;  /* 0x00000003dc06a211 */ /* 0x080fe400078c10ff */
[----:B-1----:R-:W-:Y:S02]  /*ab50*/  @!P4 LEA.HI.X R5, R17, R20, R173, 0x2, P3 ;  /* 0x000000141105c211 */ /* 0x002fe400018f14ad */
[----:B------:R-:W-:Y:S02]  /*ab60*/  ISETP.GE.AND P3, PT, R217, UR4, PT ;  /* 0x00000004d9007c0c */ /* 0x000fe4000bf66270 */
[----:B------:R-:W-:Y:S01]  /*ab70*/  @!P1 LEA R8, P5, R219, R3, 0x2 ;  /* 0x00000003db089211 */ /* 0x000fe200078a10ff */
[----:B------:R0:W-:Y:S01]  /*ab80*/  @!P4 ST.E.64 desc[UR50][R4.64], R26 ;  /* 0x0000001a0400c985 */ /* 0x0001e2000c101b32 */
[----:B------:R-:W-:-:S02]  /*ab90*/  ISETP.GE.AND P4, PT, R216, UR4, PT ;  /* 0x00000004d8007c0c */ /* 0x000fc4000bf86270 */
[-C--:B------:R-:W-:Y:S02]  /*aba0*/  @!P2 LEA.HI.X R7, R220, R20.reuse, R172, 0x2, P6 ;  /* 0x00000014dc07a211 */ /* 0x080fe400030f14ac */
[CC--:B------:R-:W-:Y:S02]  /*abb0*/  @!P0 LEA R10, P6, R218.reuse, R3.reuse, 0x2 ;  /* 0x00000003da0a8211 */ /* 0x0c0fe400078c10ff */
[-C--:B------:R-:W-:Y:S01]  /*abc0*/  @!P1 LEA.HI.X R9, R219, R20.reuse, R15, 0x2, P5 ;  /* 0x00000014db099211 */ /* 0x080fe200028f140f */
[----:B------:R1:W-:Y:S01]  /*abd0*/  @!P2 ST.E.64 desc[UR50][R6.64], R30 ;  /* 0x0000001e0600a985 */ /* 0x0003e2000c101b32 */
[----:B------:R-:W-:Y:S02]  /*abe0*/  ISETP.GE.AND P5, PT, R215, UR4, PT ;  /* 0x00000004d7007c0c */ /* 0x000fe4000bfa6270 */
[----:B--2---:R-:W-:Y:S01]  /*abf0*/  @!P0 LEA.HI.X R11, R218, R20, R14, 0x2, P6 ;  /* 0x00000014da0b8211 */ /* 0x004fe200030f140e */
[----:B------:R2:W-:Y:S01]  /*ac00*/  @!P1 ST.E.64 desc[UR50][R8.64], R34 ;  /* 0x0000002208009985 */ /* 0x0005e2000c101b32 */
[----:B0-----:R-:W-:-:S03]  /*ac10*/  @!P3 LEA R4, P1, R217, R3, 0x2 ;  /* 0x00000003d904b211 */ /* 0x001fc600078210ff */
[----:B------:R0:W-:Y:S01]  /*ac20*/  @!P0 ST.E.64 desc[UR50][R10.64], R38 ;  /* 0x000000260a008985 */ /* 0x0001e2000c101b32 */
[----:B------:R-:W-:Y:S02]  /*ac30*/  ISETP.GE.AND P0, PT, R214, UR4, PT ;  /* 0x00000004d6007c0c */ /* 0x000fe4000bf06270 */
[C---:B------:R-:W-:Y:S02]  /*ac40*/  @!P4 LEA R12, P2, R216.reuse, R3, 0x2 ;  /* 0x00000003d80cc211 */ /* 0x040fe400078410ff */
[-C--:B------:R-:W-:Y:S02]  /*ac50*/  @!P3 LEA.HI.X R5, R217, R20.reuse, R171, 0x2, P1 ;  /* 0x00000014d905b211 */ /* 0x080fe400008f14ab */
[----:B------:R-:W-:Y:S02]  /*ac60*/  ISETP.GE.AND P1, PT, R213, UR4, PT ;  /* 0x00000004d5007c0c */ /* 0x000fe4000bf26270 */
[----:B------:R-:W-:Y:S01]  /*ac70*/  @!P4 LEA.HI.X R13, R216, R20, R170, 0x2, P2 ;  /* 0x00000014d80dc211 */ /* 0x000fe200010f14aa */
[----:B------:R3:W-:Y:S01]  /*ac80*/  @!P3 ST.E.64 desc[UR50][R4.64], R42 ;  /* 0x0000002a0400b985 */ /* 0x0007e2000c101b32 */
[----:B------:R-:W-:-:S02]  /*ac90*/  ISETP.GE.AND P2, PT, R212, UR4, PT ;  /* 0x00000004d4007c0c */ /* 0x000fc4000bf46270 */
[-C--:B------:R-:W-:Y:S01]  /*aca0*/  @!P5 LEA R14, P6, R215, R3.reuse, 0x2 ;  /* 0x00000003d70ed211 */ /* 0x080fe200078c10ff */
[----:B------:R4:W-:Y:S01]  /*acb0*/  @!P4 ST.E.64 desc[UR50][R12.64], R46 ;  /* 0x0000002e0c00c985 */ /* 0x0009e2000c101b32 */
[----:B------:R-:W-:Y:S02]  /*acc0*/  ISETP.GE.AND P3, PT, R211, UR4, PT ;  /* 0x00000004d3007c0c */ /* 0x000fe4000bf66270 */
[----:B------:R-:W-:Y:S02]  /*acd0*/  @!P5 LEA.HI.X R15, R215, R20, R169, 0x2, P6 ;  /* 0x00000014d70fd211 */ /* 0x000fe400030f14a9 */
[-C--:B-1----:R-:W-:Y:S02]  /*ace0*/  @!P0 LEA R6, P6, R214, R3.reuse, 0x2 ;  /* 0x00000003d6068211 */ /* 0x082fe400078c10ff */
[----:B------:R-:W-:Y:S01]  /*acf0*/  ISETP.GE.AND P4, PT, R210, UR4, PT ;  /* 0x00000004d2007c0c */ /* 0x000fe2000bf86270 */
[----:B------:R1:W-:Y:S01]  /*ad00*/  @!P5 ST.E.64 desc[UR50][R14.64], R50 ;  /* 0x000000320e00d985 */ /* 0x0003e2000c101b32 */
[----:B--2---:R-:W-:-:S02]  /*ad10*/  @!P1 LEA R8, P5, R213, R3, 0x2 ;  /* 0x00000003d5089211 */ /* 0x004fc400078a10ff */
[-C--:B------:R-:W-:Y:S02]  /*ad20*/  @!P0 LEA.HI.X R7, R214, R20.reuse, R168, 0x2, P6 ;  /* 0x00000014d6078211 */ /* 0x080fe400030f14a8 */
[C---:B0-----:R-:W-:Y:S02]  /*ad30*/  @!P2 LEA R10, P6, R212.reuse, R3, 0x2 ;  /* 0x00000003d40aa211 */ /* 0x041fe400078c10ff */
[-C--:B------:R-:W-:Y:S01]  /*ad40*/  @!P1 LEA.HI.X R9, R213, R20.reuse, R167, 0x2, P5 ;  /* 0x00000014d5099211 */ /* 0x080fe200028f14a7 */
[----:B------:R0:W-:Y:S01]  /*ad50*/  @!P0 ST.E.64 desc[UR50][R6.64], R54 ;  /* 0x0000003606008985 */ /* 0x0001e2000c101b32 */
[----:B------:R-:W-:Y:S02]  /*ad60*/  ISETP.GE.AND P5, PT, R209, UR4, PT ;  /* 0x00000004d1007c0c */ /* 0x000fe4000bfa6270 */
[----:B------:R-:W-:Y:S01]  /*ad70*/  @!P2 LEA.HI.X R11, R212, R20, R166, 0x2, P6 ;  /* 0x00000014d40ba211 */ /* 0x000fe200030f14a6 */
[----:B------:R2:W-:Y:S01]  /*ad80*/  @!P1 ST.E.64 desc[UR50][R8.64], R58 ;  /* 0x0000003a08009985 */ /* 0x0005e2000c101b32 */
[----:B------:R-:W-:-:S02]  /*ad90*/  ISETP.GE.AND P0, PT, R208, UR4, PT ;  /* 0x00000004d0007c0c */ /* 0x000fc4000bf06270 */
[-C--:B---3--:R-:W-:Y:S01]  /*ada0*/  @!P3 LEA R4, P6, R211, R3.reuse, 0x2 ;  /* 0x00000003d304b211 */ /* 0x088fe200078c10ff */
[----:B------:R3:W-:Y:S01]  /*adb0*/  @!P2 ST.E.64 desc[UR50][R10.64], R62 ;  /* 0x0000003e0a00a985 */ /* 0x0007e2000c101b32 */
[CC--:B----4-:R-:W-:Y:S02]  /*adc0*/  @!P4 LEA R12, P2, R210.reuse, R3.reuse, 0x2 ;  /* 0x00000003d20cc211 */ /* 0x0d0fe400078410ff */
[----:B------:R-:W-:Y:S02]  /*add0*/  ISETP.GE.AND P1, PT, R207, UR4, PT ;  /* 0x00000004cf007c0c */ /* 0x000fe4000bf26270 */
[-C--:B------:R-:W-:Y:S02]  /*ade0*/  @!P3 LEA.HI.X R5, R211, R20.reuse, R165, 0x2, P6 ;  /* 0x00000014d305b211 */ /* 0x080fe400030f14a5 */
[----:B------:R-:W-:Y:S02]  /*adf0*/  @!P4 LEA.HI.X R13, R210, R20, R164, 0x2, P2 ;  /* 0x00000014d20dc211 */ /* 0x000fe400010f14a4 */
[----:B------:R-:W-:Y:S01]  /*ae00*/  ISETP.GE.AND P2, PT, R206, UR4, PT ;  /* 0x00000004ce007c0c */ /* 0x000fe2000bf46270 */
[----:B------:R-:W-:Y:S01]  /*ae10*/  @!P3 ST.E.64 desc[UR50][R4.64], R66 ;  /* 0x000000420400b985 */ /* 0x000fe2000c101b32 */
[----:B-1----:R-:W-:-:S03]  /*ae20*/  @!P5 LEA R14, P6, R209, R3, 0x2 ;  /* 0x00000003d10ed211 */ /* 0x002fc600078c10ff */
[----:B------:R1:W-:Y:S01]  /*ae30*/  @!P4 ST.E.64 desc[UR50][R12.64], R70 ;  /* 0x000000460c00c985 */ /* 0x0003e2000c101b32 */
[-C--:B------:R-:W-:Y:S02]  /*ae40*/  @!P5 LEA.HI.X R15, R209, R20.reuse, R163, 0x2, P6 ;  /* 0x00000014d10fd211 */ /* 0x080fe400030f14a3 */
[CC--:B0-----:R-:W-:Y:S02]  /*ae50*/  @!P0 LEA R6, P4, R208.reuse, R3.reuse, 0x2 ;  /* 0x00000003d0068211 */ /* 0x0c1fe400078810ff */
[-C--:B--2---:R-:W-:Y:S01]  /*ae60*/  @!P1 LEA R8, P3, R207, R3.reuse, 0x2 ;  /* 0x00000003cf089211 */ /* 0x084fe200078610ff */
[----:B------:R0:W-:Y:S01]  /*ae70*/  @!P5 ST.E.64 desc[UR50][R14.64], R74 ;  /* 0x0000004a0e00d985 */ /* 0x0001e2000c101b32 */
[----:B------:R-:W-:Y:S02]  /*ae80*/  @!P0 LEA.HI.X R7, R208, R20, R162, 0x2, P4 ;  /* 0x00000014d0078211 */ /* 0x000fe400020f14a2 */
[----:B------:R-:W-:Y:S02]  /*ae90*/  ISETP.GE.AND P4, PT, R204, UR4, PT ;  /* 0x00000004cc007c0c */ /* 0x000fe4000bf86270 */
[----:B------:R-:W-:Y:S01]  /*aea0*/  ISETP.GE.AND P5, PT, R205, UR4, PT ;  /* 0x00000004cd007c0c */ /* 0x000fe2000bfa6270 */
[----:B------:R2:W-:Y:S01]  /*aeb0*/  @!P0 ST.E.64 desc[UR50][R6.64], R78 ;  /* 0x0000004e06008985 */ /* 0x0005e2000c101b32 */
[----:B---3--:R-:W-:-:S02]  /*aec0*/  @!P2 LEA R10, P6, R206, R3, 0x2 ;  /* 0x00000003ce0aa211 */ /* 0x008fc400078c10ff */
[-C--:B------:R-:W-:Y:S02]  /*aed0*/  @!P1 LEA.HI.X R9, R207, R20.reuse, R161, 0x2, P3 ;  /* 0x00000014cf099211 */ /* 0x080fe400018f14a1 */
[----:B------:R-:W-:Y:S02]  /*aee0*/  ISETP.GE.AND P3, PT, R203, UR4, PT ;  /* 0x00000004cb007c0c */ /* 0x000fe4000bf66270 */
[----:B------:R-:W-:Y:S01]  /*aef0*/  @!P2 LEA.HI.X R11, R206, R20, R160, 0x2, P6 ;  /* 0x00000014ce0ba211 */ /* 0x000fe200030f14a0 */
[----:B------:R3:W-:Y:S01]  /*af00*/  @!P1 ST.E.64 desc[UR50][R8.64], R82 ;  /* 0x0000005208009985 */ /* 0x0007e2000c101b32 */
[----:B------:R-:W-:Y:S02]  /*af10*/  ISETP.GE.AND P1, PT, R201, UR4, PT ;  /* 0x00000004c9007c0c */ /* 0x000fe4000bf26270 */
[----:B-1----:R-:W-:Y:S01]  /*af20*/  @!P4 LEA R12, P0, R204, R3, 0x2 ;  /* 0x00000003cc0cc211 */ /* 0x002fe200078010ff */
[----:B------:R1:W-:Y:S01]  /*af30*/  @!P2 ST.E.64 desc[UR50][R10.64], R86 ;  /* 0x000000560a00a985 */ /* 0x0003e2000c101b32 */
[----:B------:R-:W-:-:S02]  /*af40*/  ISETP.GE.AND P2, PT, R202, UR4, PT ;  /* 0x00000004ca007c0c */ /* 0x000fc4000bf46270 */
[CC--:B------:R-:W-:Y:S02]  /*af50*/  @!P5 LEA R4, P6, R205.reuse, R3.reuse, 0x2 ;  /* 0x00000003cd04d211 */ /* 0x0c0fe400078c10ff */
[-C--:B------:R-:W-:Y:S02]  /*af60*/  @!P4 LEA.HI.X R13, R204, R20.reuse, R158, 0x2, P0 ;  /* 0x00000014cc0dc211 */ /* 0x080fe400000f149e */
[----:B------:R-:W-:Y:S02]  /*af70*/  @!P5 LEA.HI.X R5, R205, R20, R159, 0x2, P6 ;  /* 0x00000014cd05d211 */ /* 0x000fe400030f149f */
[----:B------:R-:W-:Y:S02]  /*af80*/  ISETP.GE.AND P0, PT, R200, UR4, PT ;  /* 0x00000004c8007c0c */ /* 0x000fe4000bf06270 */
[----:B0-----:R-:W-:Y:S01]  /*af90*/  @!P3 LEA R14, P6, R203, R3, 0x2 ;  /* 0x00000003cb0eb211 */ /* 0x001fe200078c10ff */
[----:B------:R0:W-:Y:S01]  /*afa0*/  @!P5 ST.E.64 desc[UR50][R4.64], R90 ;  /* 0x0000005a0400d985 */ /* 0x0001e2000c101b32 */
[----:B------:R-:W-:-:S02]  /*afb0*/  ISETP.GE.AND P5, PT, R199, UR4, PT ;  /* 0x00000004c7007c0c */ /* 0x000fc4000bfa6270 */
[-C--:B------:R-:W-:Y:S01]  /*afc0*/  @!P3 LEA.HI.X R15, R203, R20.reuse, R157, 0x2, P6 ;  /* 0x00000014cb0fb211 */ /* 0x080fe200030f149d */
[----:B------:R4:W-:Y:S01]  /*afd0*/  @!P4 ST.E.64 desc[UR50][R12.64], R94 ;  /* 0x0000005e0c00c985 */ /* 0x0009e2000c101b32 */
[-C--:B--2---:R-:W-:Y:S02]  /*afe0*/  @!P2 LEA R6, P6, R202, R3.reuse, 0x2 ;  /* 0x00000003ca06a211 */ /* 0x084fe400078c10ff */
[----:B------:R-:W-:Y:S01]  /*aff0*/  ISETP.GE.AND P4, PT, R198, UR4, PT ;  /* 0x00000004c6007c0c */ /* 0x000fe2000bf86270 */
[----:B------:R2:W-:Y:S01]  /*b000*/  @!P3 ST.E.64 desc[UR50][R14.64], R98 ;  /* 0x000000620e00b985 */ /* 0x0005e2000c101b32 */
[-C--:B---3--:R-:W-:Y:S02]  /*b010*/  @!P1 LEA R8, P3, R201, R3.reuse, 0x2 ;  /* 0x00000003c9089211 */ /* 0x088fe400078610ff */
[----:B------:R-:W-:Y:S02]  /*b020*/  @!P2 LEA.HI.X R7, R202, R20, R156, 0x2, P6 ;  /* 0x00000014ca07a211 */ /* 0x000fe400030f149c */
[----:B-1----:R-:W-:-:S02]  /*b030*/  @!P0 LEA R10, P6, R200, R3, 0x2 ;  /* 0x00000003c80a8211 */ /* 0x002fc400078c10ff */
[-C--:B------:R-:W-:Y:S01]  /*b040*/  @!P1 LEA.HI.X R9, R201, R20.reuse, R155, 0x2, P3 ;  /* 0x00000014c9099211 */ /* 0x080fe200018f149b */
[----:B------:R1:W-:Y:S01]  /*b050*/  @!P2 ST.E.64 desc[UR50][R6.64], R102 ;  /* 0x000000660600a985 */ /* 0x0003e2000c101b32 */
[----:B------:R-:W-:Y:S02]  /*b060*/  ISETP.GE.AND P3, PT, R197, UR4, PT ;  /* 0x00000004c5007c0c */ /* 0x000fe4000bf66270 */
[----:B------:R-:W-:Y:S01]  /*b070*/  @!P0 LEA.HI.X R11, R200, R20, R154, 0x2, P6 ;  /* 0x00000014c80b8211 */ /* 0x000fe200030f149a */
[----:B------:R3:W-:Y:S01]  /*b080*/  @!P1 ST.E.64 desc[UR50][R8.64], R106 ;  /* 0x0000006a08009985 */ /* 0x0007e2000c101b32 */
[-C--:B0-----:R-:W-:Y:S02]  /*b090*/  @!P5 LEA R4, P1, R199, R3.reuse, 0x2 ;  /* 0x00000003c704d211 */ /* 0x081fe400078210ff */
[----:B----4-:R-:W-:Y:S01]  /*b0a0*/  @!P4 LEA R12, P2, R198, R3, 0x2 ;  /* 0x00000003c60cc211 */ /* 0x010fe200078410ff */
[----:B------:R-:W-:Y:S01]  /*b0b0*/  @!P0 ST.E.64 desc[UR50][R10.64], R110 ;  /* 0x0000006e0a008985 */ /* 0x000fe2000c101b32 */
[----:B------:R-:W-:-:S02]  /*b0c0*/  ISETP.GE.AND P0, PT, R196, UR4, PT ;  /* 0x00000004c4007c0c */ /* 0x000fc4000bf06270 */
[-C--:B------:R-:W-:Y:S02]  /*b0d0*/  @!P5 LEA.HI.X R5, R199, R20.reuse, R153, 0x2, P1 ;  /* 0x00000014c705d211 */ /* 0x080fe400008f1499 */
[----:B------:R-:W-:Y:S02]  /*b0e0*/  ISETP.GE.AND P1, PT, R195, UR4, PT ;  /* 0x00000004c3007c0c */ /* 0x000fe4000bf26270 */
[C---:B--2---:R-:W-:Y:S01]  /*b0f0*/  @!P3 LEA R14, P6, R197.reuse, R3, 0x2 ;  /* 0x00000003c50eb211 */ /* 0x044fe200078c10ff */
[----:B------:R0:W-:Y:S01]  /*b100*/  @!P5 ST.E.64 desc[UR50][R4.64], R114 ;  /* 0x000000720400d985 */ /* 0x0001e2000c101b32 */
[-C--:B------:R-:W-:Y:S02]  /*b110*/  @!P4 LEA.HI.X R13, R198, R20.reuse, R152, 0x2, P2 ;  /* 0x00000014c60dc211 */ /* 0x080fe400010f1498 */
[----:B------:R-:W-:Y:S02]  /*b120*/  @!P3 LEA.HI.X R15, R197, R20, R21, 0x2, P6 ;  /* 0x00000014c50fb211 */ /* 0x000fe400030f1415 */
[----:B------:R-:W-:Y:S01]  /*b130*/  ISETP.GE.AND P2, PT, R192, UR4, PT ;  /* 0x00000004c0007c0c */ /* 0x000fe2000bf46270 */
[----:B------:R2:W-:Y:S01]  /*b140*/  @!P4 ST.E.64 desc[UR50][R12.64], R118 ;  /* 0x000000760c00c985 */ /* 0x0005e2000c101b32 */
[----:B------:R-:W-:-:S02]  /*b150*/  ISETP.GE.AND P4, PT, R194, UR4, PT ;  /* 0x00000004c2007c0c */ /* 0x000fc4000bf86270 */
[CC--:B-1----:R-:W-:Y:S01]  /*b160*/  @!P0 LEA R6, P5, R196.reuse, R3.reuse, 0x2 ;  /* 0x00000003c4068211 */ /* 0x0c2fe200078a10ff */
[----:B------:R1:W-:Y:S01]  /*b170*/  @!P3 ST.E.64 desc[UR50][R14.64], R122 ;  /* 0x0000007a0e00b985 */ /* 0x0003e2000c101b32 */
[----:B------:R-:W-:Y:S02]  /*b180*/  ISETP.GE.AND P3, PT, R193, UR4, PT ;  /* 0x00000004c1007c0c */ /* 0x000fe4000bf66270 */
[----:B------:R-:W-:Y:S02]  /*b190*/  @!P0 LEA.HI.X R7, R196, R20, R229, 0x2, P5 ;  /* 0x00000014c4078211 */ /* 0x000fe400028f14e5 */
[----:B------:R-:W-:Y:S02]  /*b1a0*/  ISETP.GE.AND P5, PT, R187, UR4, PT ;  /* 0x00000004bb007c0c */ /* 0x000fe4000bfa6270 */
[-C--:B---3--:R-:W-:Y:S01]  /*b1b0*/  @!P1 LEA R8, P6, R195, R3.reuse, 0x2 ;  /* 0x00000003c3089211 */ /* 0x088fe200078c10ff */
[----:B------:R3:W-:Y:S02]  /*b1c0*/  @!P0 ST.E.64 desc[UR50][R6.64], R126 ;  /* 0x0000007e06008985 */ /* 0x0007e4000c101b32 */
[----:B0-----:R-:W-:-:S02]  /*b1d0*/  @!P4 LEA R4, P0, R194, R3, 0x2 ;  /* 0x00000003c204c211 */ /* 0x001fc400078010ff */
[-C--:B------:R-:W-:Y:S02]  /*b1e0*/  @!P1 LEA.HI.X R9, R195, R20.reuse, R228, 0x2, P6 ;  /* 0x00000014c3099211 */ /* 0x080fe400030f14e4 */
[-C--:B------:R-:W-:Y:S02]  /*b1f0*/  @!P3 LEA R10, P6, R193, R3.reuse, 0x2 ;  /* 0x00000003c10ab211 */ /* 0x080fe400078c10ff */
[-C--:B------:R-:W-:Y:S01]  /*b200*/  @!P4 LEA.HI.X R5, R194, R20.reuse, R227, 0x2, P0 ;  /* 0x00000014c205c211 */ /* 0x080fe200000f14e3 */
[----:B------:R3:W-:Y:S01]  /*b210*/  @!P1 ST.E.64 desc[UR50][R8.64], R130 ;  /* 0x0000008208009985 */ /* 0x0007e2000c101b32 */
[-C--:B--2---:R-:W-:Y:S02]  /*b220*/  @!P2 LEA R12, P1, R192, R3.reuse, 0x2 ;  /* 0x00000003c00ca211 */ /* 0x084fe400078210ff */
[----:B-1----:R-:W-:Y:S01]  /*b230*/  @!P5 LEA R14, P0, R187, R3, 0x2 ;  /* 0x00000003bb0ed211 */ /* 0x002fe200078010ff */
[----:B------:R3:W-:Y:S01]  /*b240*/  @!P4 ST.E.64 desc[UR50][R4.64], R134 ;  /* 0x000000860400c985 */ /* 0x0007e2000c101b32 */
[----:B------:R-:W-:-:S02]  /*b250*/  @!P3 LEA.HI.X R11, R193, R20, R226, 0x2, P6 ;  /* 0x00000014c10bb211 */ /* 0x000fc400030f14e2 */
[-C--:B------:R-:W-:Y:S02]  /*b260*/  @!P2 LEA.HI.X R13, R192, R20.reuse, R225, 0x2, P1 ;  /* 0x00000014c00da211 */ /* 0x080fe400008f14e1 */
[----:B------:R-:W-:Y:S01]  /*b270*/  @!P5 LEA.HI.X R15, R187, R20, R224, 0x2, P0 ;  /* 0x00000014bb0fd211 */ /* 0x000fe200000f14e0 */
[----:B------:R3:W-:Y:S01]  /*b280*/  @!P3 ST.E.64 desc[UR50][R10.64], R138 ;  /* 0x0000008a0a00b985 */ /* 0x0007e2000c101b32 */
[----:B------:R-:W-:-:S03]  /*b290*/  ISETP.GE.AND P0, PT, R186, UR4, PT ;  /* 0x00000004ba007c0c */ /* 0x000fc6000bf06270 */
[----:B------:R3:W-:Y:S04]  /*b2a0*/  @!P2 ST.E.64 desc[UR50][R12.64], R142 ;  /* 0x0000008e0c00a985 */ /* 0x0007e8000c101b32 */
[----:B------:R3:W-:Y:S06]  /*b2b0*/  @!P5 ST.E.64 desc[UR50][R14.64], R146 ;  /* 0x000000920e00d985 */ /* 0x0007ec000c101b32 */
[----:B------:R-:W-:Y:S05]  /*b2c0*/  @P0 BRA `(.L_x_394) ;  /* 0x0000001000200947 */ /* 0x000fea0003800000 */
[----:B---3--:R-:W-:-:S04]  /*b2d0*/  LEA R4, P0, R186, R3, 0x2 ;  /* 0x00000003ba047211 */ /* 0x008fc800078010ff */
[----:B------:R-:W-:-:S05]  /*b2e0*/  LEA.HI.X R5, R186, R20, R223, 0x2, P0 ;  /* 0x00000014ba057211 */ /* 0x000fca00000f14df */
[----:B------:R0:W-:Y:S01]  /*b2f0*/  ST.E.64 desc[UR50][R4.64], R150 ;  /* 0x0000009604007985 */ /* 0x0001e2000c101b32 */
[----:B------:R-:W-:Y:S05]  /*b300*/  BRA `(.L_x_394) ;  /* 0x0000001000107947 */ /* 0x000fea0003800000 */
.L_x_388:
[----:B------:R-:W-:Y:S02]  /*b310*/  ULDC.64 UR8, c[0x0][0xc00] ;  /* 0x0003000000087ab9 */ /* 0x000fe40000000a00 */
[----:B------:R-:W-:-:S04]  /*b320*/  UISETP.NE.U32.AND UP0, UPT, UR8, URZ, UPT ;  /* 0x0000003f0800728c */ /* 0x000fc8000bf05070 */
[----:B------:R-:W-:-:S03]  /*b330*/  UISETP.NE.AND.EX UP0, UPT, UR9, URZ, UPT, UP0 ;  /* 0x0000003f0900728c */ /* 0x000fc6000bf05300 */
[----:B------:R-:W-:Y:S02]  /*b340*/  ULDC.64 UR8, c[0x0][0xc00] ;  /* 0x0003000000087ab9 */ /* 0x000fe40000000a00 */
[----:B------:R-:W-:Y:S01]  /*b350*/  UIMAD.WIDE UR8, UR40, 0x4, UR8 ;  /* 0x00000004280878a5 */ /* 0x000fe2000f8e0208 */
[----:B------:R-:W-:-:S05]  /*b360*/  PLOP3.LUT P1, PT, PT, PT, UP0, 0x80, 0x0 ;  /* 0x000000000000781c */ /* 0x000fca0003f2f008 */
[----:B------:R-:W-:Y:S02]  /*b370*/  IMAD.U32 R4, RZ, RZ, UR8 ;  /* 0x00000008ff047e24 */ /* 0x000fe4000f8e00ff */
[----:B------:R-:W-:Y:S01]  /*b380*/  IMAD.U32 R5, RZ, RZ, UR9 ;  /* 0x00000009ff057e24 */ /* 0x000fe2000f8e00ff */
[----:B------:R-:W-:Y:S02]  /*b390*/  ULDC.64 UR8, c[0x0][0xc08] ;  /* 0x0003020000087ab9 */ /* 0x000fe40000000a00 */
[----:B------:R-:W-:-:S03]  /*b3a0*/  UISETP.NE.U32.AND UP1, UPT, UR8, URZ, UPT ;  /* 0x0000003f0800728c */ /* 0x000fc6000bf25070 */
[----:B------:R-:W2:Y:S01]  /*b3b0*/  @P1 LDG.E R8, desc[UR50][R4.64] ;  /* 0x0000003204081981 */ /* 0x000ea2000c1e1900 */
[----:B------:R-:W-:Y:S01]  /*b3c0*/  UISETP.NE.AND.EX UP1, UPT, UR9, URZ, UPT, UP1 ;  /* 0x0000003f0900728c */ /* 0x000fe2000bf25310 */
[----:B------:R-:W-:Y:S02]  /*b3d0*/  ULDC UR4, c[0x0][0xa88] ;  /* 0x0002a20000047ab9 */ /* 0x000fe40000000800 */
[----:B------:R-:W-:-:S03]  /*b3e0*/  IMAD.U32 R0, RZ, RZ, UR4 ;  /* 0x00000004ff007e24 */ /* 0x000fc6000f8e00ff */
[----:B------:R-:W-:-:S05]  /*b3f0*/  PLOP3.LUT P2, PT, PT, PT, UP1, 0x80, 0x0 ;  /* 0x000000000000781c */ /* 0x000fca0003f4f018 */
[----:B------:R-:W-:Y:S02]  /*b400*/  @UP1 ULDC.64 UR8, c[0x0][0xc08] ;  /* 0x0003020000081ab9 */ /* 0x000fe40000000a00 */
[----:B------:R-:W-:-:S06]  /*b410*/  @UP1 UIMAD.WIDE UR8, UR40, 0x4, UR8 ;  /* 0x00000004280818a5 */ /* 0x000fcc000f8e0208 */
[----:B------:R-:W-:Y:S02]  /*b420*/  IMAD.U32 R6, RZ, RZ, UR8 ;  /* 0x00000008ff067e24 */ /* 0x000fe4000f8e00ff */
[----:B------:R-:W-:-:S05]  /*b430*/  IMAD.U32 R7, RZ, RZ, UR9 ;  /* 0x00000009ff077e24 */ /* 0x000fca000f8e00ff */
[----:B------:R1:W5:Y:S01]  /*b440*/  @P2 LDG.E R0, desc[UR50][R6.64] ;  /* 0x0000003206002981 */ /* 0x000362000c1e1900 */
[----:B------:R-:W-:Y:S01]  /*b450*/  UMOV UR4, URZ ;  /* 0x0000003f00047c82 */ /* 0x000fe20008000000 */
[----:B------:R-:W-:Y:S01]  /*b460*/  UISETP.NE.AND UP1, UPT, UR45, URZ, UPT ;  /* 0x0000003f2d00728c */ /* 0x000fe2000bf25270 */
[----:B------:R-:W3:Y:S10]  /*b470*/  S2R R3, SR_TID.X ;  /* 0x0000000000037919 */ /* 0x000ef40000002100 */
[----:B------:R-:W-:Y:S01]  /*b480*/  @!UP1 ULDC UR45, c[0x0][0xad4] ;  /* 0x0002b500002d9ab9 */ /* 0x000fe20000000800 */
[----:B--2---:R-:W-:Y:S01]  /*b490*/  @P1 R2UR UR4, R8 ;  /* 0x00000000080412ca */ /* 0x004fe200000e0000 */
[----:B---3--:R-:W-:-:S05]  /*b4a0*/  VIADD R8, R3, 0xffffff80 ;  /* 0xffffff8003087836 */ /* 0x008fca0000000000 */
[----:B------:R-:W-:-:S07]  /*b4b0*/  ISETP.GT.AND P0, PT, R8, 0x3f, PT ;  /* 0x0000003f0800780c */ /* 0x000fce0003f04270 */
[----:B------:R-:W-:Y:S01]  /*b4c0*/  USHF.R.S32.HI UR19, URZ, 0x1f, UR4 ;  /* 0x0000001f3f137899 */ /* 0x000fe20008011404 */
[----:B-1----:R-:W-:Y:S11]  /*b4d0*/  @P2 BRA `(.L_x_397) ;  /* 0x0000000000102947 */ /* 0x002ff60003800000 */
[----:B------:R-:W-:Y:S05]  /*b4e0*/  @!P1 BRA `(.L_x_397) ;  /* 0x00000000000c9947 */ /* 0x000fea0003800000 */
[----:B------:R-:W2:Y:S04]  /*b4f0*/  LDG.E R3, desc[UR50][R4.64] ;  /* 0x0000003204037981 */ /* 0x000ea8000c1e1900 */
[----:B-----5:R-:W2:Y:S02]  /*b500*/  LDG.E R0, desc[UR50][R4.64+0x4] ;  /* 0x0000043204007981 */ /* 0x020ea4000c1e1900 */
[----:B--2---:R-:W-:-:S07]  /*b510*/  IMAD.IADD R0, R0, 0x1, -R3 ;  /* 0x0000000100007824 */ /* 0x004fce00078e0a03 */
.L_x_397:
[----:B------:R-:W-:Y:S01]  /*b520*/  USEL UR40, UR40, URZ, !UP0 ;  /* 0x0000003f28287287 */ /* 0x000fe2000c000000 */
[----:B------:R-:W-:Y:S01]  /*b530*/  BSSY B1, `(.L_x_398) ;  /* 0x0000039000017945 */ /* 0x000fe20003800000 */
[----:B------:R-:W-:-:S03]  /*b540*/  USEL UR41, UR41, URZ, !UP0 ;  /* 0x0000003f29297287 */ /* 0x000fc6000c000000 */
[----:B------:R-:W-:Y:S09]  /*b550*/  @P0 BRA `(.L_x_399) ;  /* 0x0000000000d80947 */ /* 0x000ff20003800000 */
[----:B------:R-:W1:Y:S01]  /*b560*/  S2R R3, SR_TID.X ;  /* 0x0000000000037919 */ /* 0x000e620000002100 */
[----:B------:R-:W2:Y:S01]  /*b570*/  LDC R9, c[0x0][0xbe8] ;  /* 0x0002fa00ff097b82 */ /* 0x000ea20000000800 */
[----:B------:R-:W-:-:S04]  /*b580*/  IMAD.U32 R4, RZ, RZ, UR43 ;  /* 0x0000002bff047e24 */ /* 0x000fc8000f8e00ff */
[----:B-1----:R-:W-:Y:S02]  /*b590*/  IMAD R3, R4, 0x40, R3 ;  /* 0x0000004004037824 */ /* 0x002fe400078e0203 */
[----:B--2--5:R-:W-:Y:S02]  /*b5a0*/  IMAD R4, R0, R9, RZ ;  /* 0x0000000900047224 */ /* 0x024fe400078e02ff */
[----:B------:R-:W-:-:S05]  /*b5b0*/  VIADD R6, R3, 0xffffff80 ;  /* 0xffffff8003067836 */ /* 0x000fca0000000000 */
[----:B------:R-:W-:-:S13]  /*b5c0*/  ISETP.GE.AND P0, PT, R6, R4, PT ;  /* 0x000000040600720c */ /* 0x000fda0003f06270 */
[----:B------:R-:W-:Y:S05]  /*b5d0*/  @P0 BRA `(.L_x_399) ;  /* 0x0000000000b80947 */ /* 0x000fea0003800000 */
[----:B------:R-:W-:Y:S01]  /*b5e0*/  ISETP.NE.AND P0, PT, R9, 0x1, PT ;  /* 0x000000010900780c */ /* 0x000fe20003f05270 */
[----:B------:R-:W-:Y:S01]  /*b5f0*/  UISETP.GT.AND UP0, UPT, UR45, 0x1, UPT ;  /* 0x000000012d00788c */ /* 0x000fe2000bf04270 */
[----:B------:R-:W-:-:S03]  /*b600*/  UMOV UR17, 0x9b8 ;  /* 0x000009b800117882 */ /* 0x000fc60000000000 */
[----:B------:R-:W-:Y:S02]  /*b610*/  USEL UR17, UR17, 0x978, UP0 ;  /* 0x0000097811117887 */ /* 0x000fe40008000000 */
[----:B------:R-:W-:-:S06]  /*b620*/  USEL UR16, UR44, URZ, UP0 ;  /* 0x0000003f2c107287 */ /* 0x000fcc0008000000 */
[----:B------:R-:W1:Y:S04]  /*b630*/  @P0 LDC R3, c[0x0][0xbec] ;  /* 0x0002fb00ff030b82 */ /* 0x000e680000000800 */
[----:B------:R-:W-:Y:S01]  /*b640*/  ULDC.64 UR8, c[0x0][UR17+0x218] ;  /* 0x0000860011087abb */ /* 0x000fe20008000a00 */
[----:B------:R-:W-:Y:S01]  /*b650*/  ULDC.64 UR12, c[0x0][UR17+0x220] ;  /* 0x00008800110c7abb */ /* 0x000fe20008000a00 */
[----:B------:R-:W-:Y:S01]  /*b660*/  ULDC.64 UR14, c[0x0][UR17+0x228] ;  /* 0x00008a00110e7abb */ /* 0x000fe20008000a00 */
[----:B------:R-:W-:Y:S01]  /*b670*/  UIMAD.WIDE.U32 UR10, UR8, UR42, URZ ;  /* 0x0000002a080a72a5 */ /* 0x000fe2000f8e003f */
[----:B------:R-:W2:Y:S01]  /*b680*/  @P0 LDC R5, c[0x0][0xbf0] ;  /* 0x0002fc00ff050b82 */ /* 0x000ea20000000800 */
[----:B------:R-:W-:Y:S02]  /*b690*/  UIMAD UR18, UR9, UR42, URZ ;  /* 0x0000002a091272a4 */ /* 0x000fe4000f8e023f */
[----:B------:R-:W-:-:S02]  /*b6a0*/  UIMAD UR13, UR13, UR40, URZ ;  /* 0x000000280d0d72a4 */ /* 0x000fc4000f8e023f */
[----:B------:R-:W-:Y:S02]  /*b6b0*/  UIMAD.WIDE.U32 UR20, UR14, UR16, URZ ;  /* 0x000000100e1472a5 */ /* 0x000fe4000f8e003f */
[----:B------:R-:W-:Y:S02]  /*b6c0*/  UIMAD.WIDE.U32 UR8, UR12, UR40, URZ ;  /* 0x000000280c0872a5 */ /* 0x000fe4000f8e003f */
[----:B------:R-:W-:Y:S02]  /*b6d0*/  UIMAD UR14, UR15, UR16, URZ ;  /* 0x000000100f0e72a4 */ /* 0x000fe4000f8e023f */
[----:B------:R-:W-:Y:S02]  /*b6e0*/  UIMAD UR13, UR12, UR41, UR13 ;  /* 0x000000290c0d72a4 */ /* 0x000fe4000f8e020d */
[----:B------:R-:W-:Y:S02]  /*b6f0*/  UIADD3 UR10, UP1, UP2, UR8, UR10, UR4 ;  /* 0x0000000a080a7290 */ /* 0x000fe4000fa3e004 */
[----:B------:R-:W-:Y:S01]  /*b700*/  UIADD3 UR14, UR21, UR14, URZ ;  /* 0x0000000e150e7290 */ /* 0x000fe2000fffe03f */
[----:B-1----:R-:W-:Y:S01]  /*b710*/  @P0 IMAD.HI.U32 R4, R6, R3, RZ ;  /* 0x0000000306040227 */ /* 0x002fe200078e00ff */
[----:B------:R-:W-:-:S02]  /*b720*/  UIADD3 UR18, UR11, UR18, URZ ;  /* 0x000000120b127290 */ /* 0x000fc4000fffe03f */
[----:B------:R-:W-:Y:S01]  /*b730*/  UIADD3 UR13, UR9, UR13, URZ ;  /* 0x0000000d090d7290 */ /* 0x000fe2000fffe03f */
[----:B------:R-:W-:Y:S02]  /*b740*/  IMAD.MOV.U32 R3, RZ, RZ, R6 ;  /* 0x000000ffff037224 */ /* 0x000fe400078e0006 */
[----:B------:R-:W-:Y:S01]  /*b750*/  IMAD.U32 R10, RZ, RZ, UR14 ;  /* 0x0000000eff0a7e24 */ /* 0x000fe2000f8e00ff */
[----:B------:R-:W-:Y:S01]  /*b760*/  ULDC.64 UR8, c[0x0][UR17+0x210] ;  /* 0x0000840011087abb */ /* 0x000fe20008000a00 */
[----:B--2---:R-:W-:Y:S01]  /*b770*/  @P0 SHF.R.U32.HI R3, RZ, R5, R4 ;  /* 0x00000005ff030219 */ /* 0x004fe20000011604 */
[----:B------:R-:W-:Y:S02]  /*b780*/  IMAD.U32 R4, RZ, RZ, UR20 ;  /* 0x00000014ff047e24 */ /* 0x000fe4000f8e00ff */
[----:B------:R-:W-:Y:S01]  /*b790*/  IMAD.U32 R5, RZ, RZ, UR21 ;  /* 0x00000015ff057e24 */ /* 0x000fe2000f8e00ff */
[--C-:B------:R-:W-:Y:S01]  /*b7a0*/  SHF.R.S32.HI R5, RZ, 0x1f, R3.reuse ;  /* 0x0000001fff057819 */ /* 0x100fe20000011403 */
[----:B------:R-:W-:Y:S01]  /*b7b0*/  IMAD.MOV R7, RZ, RZ, -R3 ;  /* 0x000000ffff077224 */ /* 0x000fe200078e0a03 */
[----:B------:R-:W-:Y:S01]  /*b7c0*/  IADD3 R4, P0, P1, R3, UR10, R4 ;  /* 0x0000000a03047c10 */ /* 0x000fe2000f91e004 */
[----:B------:R-:W-:-:S02]  /*b7d0*/  UIADD3.X UR10, UR13, UR18, UR19, UP1, UP2 ;  /* 0x000000120d0a7290 */ /* 0x000fc40008fe4413 */
[----:B------:R-:W-:-:S04]  /*b7e0*/  IMAD R7, R9, R7, R6 ;  /* 0x0000000709077224 */ /* 0x000fc800078e0206 */
[----:B------:R-:W-:Y:S01]  /*b7f0*/  IADD3.X R5, R5, UR10, R10, P0, P1 ;  /* 0x0000000a05057c10 */ /* 0x000fe200087e240a */
[C---:B------:R-:W-:Y:S01]  /*b800*/  IMAD R6, R7.reuse, UR9, RZ ;  /* 0x0000000907067c24 */ /* 0x040fe2000f8e02ff */
[----:B------:R-:W-:Y:S01]  /*b810*/  SHF.R.S32.HI R3, RZ, 0x1f, R7 ;  /* 0x0000001fff037819 */ /* 0x000fe20000011407 */
[----:B------:R-:W-:Y:S01]  /*b820*/  ULDC.64 UR10, c[0x0][0xba8] ;  /* 0x0002ea00000a7ab9 */ /* 0x000fe20000000a00 */
[----:B------:R-:W-:Y:S01]  /*b830*/  @!UP0 ULDC UR10, c[0x0][0xb50] ;  /* 0x0002d400000a8ab9 */ /* 0x000fe20000000800 */
[----:B------:R-:W-:Y:S01]  /*b840*/  IMAD.WIDE.U32 R4, R7, UR8, R4 ;  /* 0x0000000807047c25 */ /* 0x000fe2000f8e0004 */
[----:B------:R-:W-:-:S03]  /*b850*/  @!UP0 ULDC UR11, c[0x0][0xb54] ;  /* 0x0002d500000b8ab9 */ /* 0x000fc60000000800 */
[----:B------:R-:W-:Y:S01]  /*b860*/  IMAD R3, R3, UR8, R6 ;  /* 0x0000000803037c24 */ /* 0x000fe2000f8e0206 */
[----:B------:R-:W-:-:S03]  /*b870*/  LEA R6, P0, R4, UR10, 0x2 ;  /* 0x0000000a04067c11 */ /* 0x000fc6000f8010ff */
[----:B------:R-:W-:-:S05]  /*b880*/  IMAD.IADD R3, R5, 0x1, R3 ;  /* 0x0000000105037824 */ /* 0x000fca00078e0203 */
[----:B------:R-:W-:Y:S01]  /*b890*/  LEA.HI.X R7, R4, UR11, R3, 0x2, P0 ;  /* 0x0000000b04077c11 */ /* 0x000fe200080f1403 */
[----:B------:R-:W-:-:S05]  /*b8a0*/  IMAD.MOV.U32 R3, RZ, RZ, -0x800000 ;  /* 0xff800000ff037424 */ /* 0x000fca00078e00ff */
[----:B------:R1:W-:Y:S02]  /*b8b0*/  STG.E desc[UR50][R6.64], R3 ;  /* 0x0000000306007986 */ /* 0x0003e4000c101932 */
.L_x_399:
[----:B------:R-:W-:Y:S05]  /*b8c0*/  BSYNC B1 ;  /* 0x0000000000017941 */ /* 0x000fea0003800000 */
.L_x_398:
[----:B------:R-:W-:-:S06]  /*b8d0*/  UISETP.GT.AND UP0, UPT, UR45, 0x1, UPT ;  /* 0x000000012d00788c */ /* 0x000fcc000bf04270 */
[----:B------:R-:W-:-:S13]  /*b8e0*/  PLOP3.LUT P0, PT, PT, PT, UP0, 0x80, 0x0 ;  /* 0x000000000000781c */ /* 0x000fda0003f0f008 */
[----:B------:R-:W-:Y:S05]  /*b8f0*/  @P0 BRA `(.L_x_394) ;  /* 0x0000000800940947 */ /* 0x000fea0003800000 */
[----:B------:R-:W2:Y:S01]  /*b900*/  LDC R11, c[0x0][0xbe8] ;  /* 0x0002fa00ff0b7b82 */ /* 0x000ea20000000800 */
[----:B-1----:R-:W-:Y:S01]  /*b910*/  SHF.R.S32.HI R3, RZ, 0x1f, R8 ;  /* 0x0000001fff037819 */ /* 0x002fe20000011408 */
[----:B------:R-:W-:Y:S01]  /*b920*/  ULDC.64 UR12, c[0x0][0xaa0] ;  /* 0x0002a800000c7ab9 */ /* 0x000fe20000000a00 */
[----:B------:R-:W-:Y:S01]  /*b930*/  IMAD.U32 R6, RZ, RZ, UR43 ;  /* 0x0000002bff067e24 */ /* 0x000fe2000f8e00ff */
[----:B------:R-:W-:Y:S01]  /*b940*/  UIMAD UR10, UR19, UR12, URZ ;  /* 0x0000000c130a72a4 */ /* 0x000fe2000f8e023f */
[----:B------:R-:W-:Y:S01]  /*b950*/  LEA.HI R3, R3, R8, RZ, 0x3 ;  /* 0x0000000803037211 */ /* 0x000fe200078f18ff */
[----:B------:R-:W-:Y:S01]  /*b960*/  UIMAD.WIDE.U32 UR8, UR4, UR12, URZ ;  /* 0x0000000c040872a5 */ /* 0x000fe2000f8e003f */
[----:B------:R-:W-:Y:S01]  /*b970*/  VIADD R35, R2, 0xc0 ;  /* 0x000000c002237836 */ /* 0x000fe20000000000 */
[----:B------:R-:W-:Y:S01]  /*b980*/  UIMAD UR10, UR4, UR13, UR10 ;  /* 0x0000000d040a72a4 */ /* 0x000fe2000f8e020a */
[----:B------:R-:W-:Y:S01]  /*b990*/  LOP3.LUT R5, R3, 0xfffffff8, RZ, 0xc0, !PT ;  /* 0xfffffff803057812 */ /* 0x000fe200078ec0ff */
[----:B------:R-:W-:Y:S01]  /*b9a0*/  ULDC UR12, c[0x0][0xac8] ;  /* 0x0002b200000c7ab9 */ /* 0x000fe20000000800 */
[----:B------:R-:W-:Y:S01]  /*b9b0*/  SHF.R.S32.HI R13, RZ, 0x3, R3 ;  /* 0x00000003ff0d7819 */ /* 0x000fe20000011403 */
[----:B------:R-:W-:Y:S01]  /*b9c0*/  UIADD3 UR9, UR9, UR10, URZ ;  /* 0x0000000a09097290 */ /* 0x000fe2000fffe03f */
[----:B------:R-:W-:Y:S01]  /*b9d0*/  ISETP.GE.AND P1, PT, R185, UR12, PT ;  /* 0x0000000cb9007c0c */ /* 0x000fe2000bf26270 */
[----:B------:R-:W-:Y:S01]  /*b9e0*/  IMAD.IADD R8, R8, 0x1, -R5 ;  /* 0x0000000108087824 */ /* 0x000fe200078e0a05 */
[----:B------:R-:W-:Y:S01]  /*b9f0*/  ULDC.64 UR10, c[0x0][0xae8] ;  /* 0x0002ba00000a7ab9 */ /* 0x000fe20000000a00 */
[----:B------:R-:W-:Y:S01]  /*ba00*/  ISETP.GE.AND P2, PT, R2, UR12, PT ;  /* 0x0000000c02007c0c */ /* 0x000fe2000bf46270 */
[----:B------:R-:W-:Y:S01]  /*ba10*/  UIMAD.WIDE.U32 UR8, UR42, UR10, UR8 ;  /* 0x0000000a2a0872a5 */ /* 0x000fe2000f8e0008 */
[----:B------:R-:W-:Y:S01]  /*ba20*/  IMAD R3, R8, 0x20, R13 ;  /* 0x0000002008037824 */ /* 0x000fe200078e020d */
[----:B------:R-:W-:Y:S01]  /*ba30*/  BSSY B1, `(.L_x_400) ;  /* 0x000006d000017945 */ /* 0x000fe20003800000 */
[----:B------:R-:W-:Y:S01]  /*ba40*/  VIADD R31, R2, 0x100 ;  /* 0x00000100021f7836 */ /* 0x000fe20000000000 */
[----:B------:R-:W-:Y:S01]  /*ba50*/  UIMAD UR9, UR42, UR11, UR9 ;  /* 0x0000000b2a0972a4 */ /* 0x000fe2000f8e0209 */
[----:B------:R-:W-:Y:S01]  /*ba60*/  IMAD R9, R6, 0x40, R3 ;  /* 0x0000004006097824 */ /* 0x000fe200078e0203 */
[----:B------:R-:W-:Y:S01]  /*ba70*/  SEL R3, RZ, 0xffffffff, P1 ;  /* 0xffffffffff037807 */ /* 0x000fe20000800000 */
[----:B------:R-:W-:Y:S01]  /*ba80*/  ULDC.64 UR10, c[0x0][0xaf0] ;  /* 0x0002bc00000a7ab9 */ /* 0x000fe20000000a00 */
[----:B--2---:R-:W-:Y:S01]  /*ba90*/  ISETP.NE.AND P0, PT, R11, 0x1, PT ;  /* 0x000000010b00780c */ /* 0x004fe20003f05270 */
[----:B------:R-:W-:Y:S01]  /*baa0*/  UIMAD UR41, UR41, UR10, URZ ;  /* 0x0000000a292972a4 */ /* 0x000fe2000f8e023f */
[----:B------:R-:W-:Y:S01]  /*bab0*/  ISETP.GE.AND P1, PT, R184, UR12, PT ;  /* 0x0000000cb8007c0c */ /* 0x000fe2000bf26270 */
[----:B------:R-:W-:Y:S01]  /*bac0*/  IMAD.SHL.U32 R15, R3, 0x2, RZ ;  /* 0x00000002030f7824 */ /* 0x000fe200078e00ff */
[----:B------:R-:W-:Y:S01]  /*bad0*/  SEL R6, RZ, 0x1, P2 ;  /* 0x00000001ff067807 */ /* 0x000fe20001000000 */
[----:B------:R-:W-:Y:S01]  /*bae0*/  UIMAD UR4, UR40, UR11, UR41 ;  /* 0x0000000b280472a4 */ /* 0x000fe2000f8e0229 */
[----:B------:R-:W-:Y:S01]  /*baf0*/  SEL R7, RZ, 0xffffffff, P1 ;  /* 0xffffffffff077807 */ /* 0x000fe20000800000 */
[----:B------:R-:W-:Y:S01]  /*bb00*/  UIMAD.WIDE.U32 UR40, UR40, UR10, UR8 ;  /* 0x0000000a282872a5 */ /* 0x000fe2000f8e0008 */
[----:B------:R-:W-:Y:S01]  /*bb10*/  IMAD.MOV.U32 R3, RZ, RZ, R9 ;  /* 0x000000ffff037224 */ /* 0x000fe200078e0009 */
[----:B------:R-:W-:Y:S01]  /*bb20*/  LOP3.LUT R6, R15, 0x2, R6, 0xe2, !PT ;  /* 0x000000020f067812 */ /* 0x000fe200078ee206 */
[----:B------:R-:W-:Y:S01]  /*bb30*/  ULDC.64 UR8, c[0x0][0xae0] ;  /* 0x0002b80000087ab9 */ /* 0x000fe20000000a00 */
[----:B------:R-:W-:Y:S01]  /*bb40*/  IMAD.SHL.U32 R7, R7, 0x4, RZ ;  /* 0x0000000407077824 */ /* 0x000fe200078e00ff */
[----:B------:R-:W-:Y:S01]  /*bb50*/  UIADD3 UR4, UR41, UR4, URZ ;  /* 0x0000000429047290 */ /* 0x000fe2000fffe03f */
[----:B------:R-:W1:Y:S01]  /*bb60*/  @P0 LDC R4, c[0x0][0xbec] ;  /* 0x0002fb00ff040b82 */ /* 0x000e620000000800 */
[C---:B------:R-:W-:Y:S01]  /*bb70*/  VIADD R29, R2.reuse, 0x140 ;  /* 0x00000140021d7836 */ /* 0x040fe20000000000 */
[----:B------:R-:W-:Y:S01]  /*bb80*/  SHF.R.S32.HI R33, RZ, 0x1f, R184 ;  /* 0x0000001fff217819 */ /* 0x000fe200000114b8 */
[----:B------:R-:W-:Y:S01]  /*bb90*/  VIADD R37, R2, 0x180 ;  /* 0x0000018002257836 */ /* 0x000fe20000000000 */
[----:B------:R-:W-:Y:S01]  /*bba0*/  LOP3.LUT R10, R7, 0x4, R6, 0xe2, !PT ;  /* 0x00000004070a7812 */ /* 0x000fe200078ee206 */
[----:B------:R-:W-:Y:S01]  /*bbb0*/  IMAD.U32 R26, RZ, RZ, UR43 ;  /* 0x0000002bff1a7e24 */ /* 0x000fe2000f8e00ff */
[----:B------:R-:W-:Y:S01]  /*bbc0*/  SHF.R.S32.HI R28, RZ, 0x1f, R29 ;  /* 0x0000001fff1c7819 */ /* 0x000fe2000001141d */
[----:B-----5:R-:W-:Y:S01]  /*bbd0*/  IMAD R25, R0, R11, RZ ;  /* 0x0000000b00197224 */ /* 0x020fe200078e02ff */
[----:B------:R-:W2:Y:S01]  /*bbe0*/  @P0 LDC R5, c[0x0][0xbf0] ;  /* 0x0002fc00ff050b82 */ /* 0x000ea20000000800 */
[----:B------:R-:W-:Y:S01]  /*bbf0*/  IMAD R26, R26, 0x40, R13 ;  /* 0x000000401a1a7824 */ /* 0x000fe200078e020d */
[----:B------:R-:W-:Y:S01]  /*bc00*/  SHF.R.S32.HI R30, RZ, 0x1f, R31 ;  /* 0x0000001fff1e7819 */ /* 0x000fe2000001141f */
[----:B------:R-:W-:Y:S01]  /*bc10*/  VIADD R27, R2, 0x1c0 ;  /* 0x000001c0021b7836 */ /* 0x000fe20000000000 */
[----:B------:R-:W-:-:S02]  /*bc20*/  SHF.R.S32.HI R32, RZ, 0x1f, R37 ;  /* 0x0000001fff207819 */ /* 0x000fc40000011425 */
[----:B------:R-:W-:Y:S02]  /*bc30*/  SHF.R.S32.HI R34, RZ, 0x1f, R35 ;  /* 0x0000001fff227819 */ /* 0x000fe40000011423 */
[----:B------:R-:W-:Y:S02]  /*bc40*/  ISETP.GE.AND P1, PT, R27, UR12, PT ;  /* 0x0000000c1b007c0c */ /* 0x000fe4000bf26270 */
[----:B------:R-:W-:Y:S02]  /*bc50*/  SHF.R.S32.HI R36, RZ, 0x1f, R27 ;  /* 0x0000001fff247819 */ /* 0x000fe4000001141b */
[----:B------:R-:W-:Y:S02]  /*bc60*/  SEL R0, RZ, 0x80, P1 ;  /* 0x00000080ff007807 */ /* 0x000fe40000800000 */
[----:B------:R-:W-:Y:S01]  /*bc70*/  SHF.R.S32.HI R38, RZ, 0x1f, R185 ;  /* 0x0000001fff267819 */ /* 0x000fe200000114b9 */
[----:B-1----:R-:W-:-:S05]  /*bc80*/  @P0 IMAD.HI.U32 R4, R9, R4, RZ ;  /* 0x0000000409040227 */ /* 0x002fca00078e00ff */
[----:B--2---:R-:W-:Y:S01]  /*bc90*/  @P0 SHF.R.U32.HI R3, RZ, R5, R4 ;  /* 0x00000005ff030219 */ /* 0x004fe20000011604 */
[----:B------:R-:W-:Y:S01]  /*bca0*/  IMAD.U32 R5, RZ, RZ, UR41 ;  /* 0x00000029ff057e24 */ /* 0x000fe2000f8e00ff */
[----:B------:R-:W-:Y:S01]  /*bcb0*/  ISETP.GE.AND P0, PT, R35, UR12, PT ;  /* 0x0000000c23007c0c */ /* 0x000fe2000bf06270 */
[----:B------:R-:W-:Y:S01]  /*bcc0*/  IMAD.U32 R4, RZ, RZ, UR40 ;  /* 0x00000028ff047e24 */ /* 0x000fe2000f8e00ff */
[--C-:B------:R-:W-:Y:S01]  /*bcd0*/  SHF.R.S32.HI R6, RZ, 0x1f, R3.reuse ;  /* 0x0000001fff067819 */ /* 0x100fe20000011403 */
[----:B------:R-:W-:Y:S01]  /*bce0*/  IMAD.U32 R5, RZ, RZ, UR4 ;  /* 0x00000004ff057e24 */ /* 0x000fe2000f8e00ff */
[----:B------:R-:W-:Y:S01]  /*bcf0*/  SEL R7, RZ, 0xffffffff, P0 ;  /* 0xffffffffff077807 */ /* 0x000fe20000000000 */
[----:B------:R-:W-:Y:S01]  /*bd00*/  IMAD.MOV R8, RZ, RZ, -R3 ;  /* 0x000000ffff087224 */ /* 0x000fe200078e0a03 */
[----:B------:R-:W-:Y:S01]  /*bd10*/  ISETP.GE.AND P0, PT, R31, UR12, PT ;  /* 0x0000000c1f007c0c */ /* 0x000fe2000bf06270 */
[----:B------:R-:W-:Y:S02]  /*bd20*/  IMAD R6, R6, UR8, RZ ;  /* 0x0000000806067c24 */ /* 0x000fe4000f8e02ff */
[----:B------:R-:W-:Y:S01]  /*bd30*/  IMAD.SHL.U32 R15, R7, 0x8, RZ ;  /* 0x00000008070f7824 */ /* 0x000fe200078e00ff */
[----:B------:R-:W-:Y:S01]  /*bd40*/  SEL R12, RZ, 0xffffffff, P0 ;  /* 0xffffffffff0c7807 */ /* 0x000fe20000000000 */
[----:B------:R-:W-:Y:S01]  /*bd50*/  IMAD R7, R3, UR9, R6 ;  /* 0x0000000903077c24 */ /* 0x000fe2000f8e0206 */
[----:B------:R-:W-:Y:S01]  /*bd60*/  ISETP.GE.AND P0, PT, R29, UR12, PT ;  /* 0x0000000c1d007c0c */ /* 0x000fe2000bf06270 */
[----:B------:R-:W-:Y:S01]  /*bd70*/  IMAD.WIDE.U32 R4, R3, UR8, R4 ;  /* 0x0000000803047c25 */ /* 0x000fe2000f8e0004 */
[----:B------:R-:W-:Y:S01]  /*bd80*/  LOP3.LUT R10, R15, 0x8, R10, 0xe2, !PT ;  /* 0x000000080f0a7812 */ /* 0x000fe200078ee20a */
[----:B------:R-:W-:-:S02]  /*bd90*/  ULDC.64 UR8, c[0x0][0xad8] ;  /* 0x0002b60000087ab9 */ /* 0x000fc40000000a00 */
[----:B------:R-:W-:Y:S02]  /*bda0*/  IMAD R3, R11, R8, R9 ;  /* 0x000000080b037224 */ /* 0x000fe400078e0209 */
[----:B------:R-:W-:Y:S02]  /*bdb0*/  IMAD.SHL.U32 R9, R12, 0x10, RZ ;  /* 0x000000100c097824 */ /* 0x000fe400078e00ff */
[----:B------:R-:W-:Y:S01]  /*bdc0*/  IMAD.IADD R5, R5, 0x1, R7 ;  /* 0x0000000105057824 */ /* 0x000fe200078e0207 */
[----:B------:R-:W-:Y:S02]  /*bdd0*/  SHF.R.S32.HI R6, RZ, 0x1f, R3 ;  /* 0x0000001fff067819 */ /* 0x000fe40000011403 */
[----:B------:R-:W-:Y:S01]  /*bde0*/  SEL R7, RZ, 0xffffffff, P0 ;  /* 0xffffffffff077807 */ /* 0x000fe20000000000 */
[----:B------:R-:W-:Y:S01]  /*bdf0*/  IMAD.WIDE.U32 R4, R3, UR8, R4 ;  /* 0x0000000803047c25 */ /* 0x000fe2000f8e0004 */
[----:B------:R-:W-:Y:S02]  /*be00*/  LOP3.LUT R10, R9, 0x10, R10, 0xe2, !PT ;  /* 0x00000010090a7812 */ /* 0x000fe400078ee20a */
[----:B------:R-:W-:Y:S01]  /*be10*/  ISETP.GE.AND P0, PT, R37, UR12, PT ;  /* 0x0000000c25007c0c */ /* 0x000fe2000bf06270 */
[----:B------:R-:W-:-:S02]  /*be20*/  IMAD R6, R6, UR8, RZ ;  /* 0x0000000806067c24 */ /* 0x000fc4000f8e02ff */
[----:B------:R-:W-:Y:S02]  /*be30*/  IMAD.SHL.U32 R9, R7, 0x20, RZ ;  /* 0x0000002007097824 */ /* 0x000fe400078e00ff */
[----:B------:R-:W-:Y:S01]  /*be40*/  IMAD R7, R3, UR9, R6 ;  /* 0x0000000903077c24 */ /* 0x000fe2000f8e0206 */
[----:B------:R-:W-:Y:S02]  /*be50*/  ULDC.64 UR8, c[0x0][0xa80] ;  /* 0x0002a00000087ab9 */ /* 0x000fe40000000a00 */
[----:B------:R-:W-:Y:S01]  /*be60*/  LOP3.LUT R10, R9, 0x20, R10, 0xe2, !PT ;  /* 0x00000020090a7812 */ /* 0x000fe200078ee20a */
[----:B------:R-:W-:Y:S01]  /*be70*/  IMAD.IADD R3, R5, 0x1, R7 ;  /* 0x0000000105037824 */ /* 0x000fe200078e0207 */
[----:B------:R-:W-:Y:S02]  /*be80*/  SEL R9, RZ, 0x40, P0 ;  /* 0x00000040ff097807 */ /* 0x000fe40000000000 */
[----:B------:R-:W-:Y:S02]  /*be90*/  LEA R20, P0, R4, UR8, 0x1 ;  /* 0x0000000804147c11 */ /* 0x000fe4000f8008ff */
[----:B------:R-:W-:-:S02]  /*bea0*/  LOP3.LUT R21, R10, R9, RZ, 0xfc, !PT ;  /* 0x000000090a157212 */ /* 0x000fc400078efcff */
[----:B------:R-:W-:Y:S01]  /*beb0*/  LEA.HI.X R3, R4, UR9, R3, 0x1, P0 ;  /* 0x0000000904037c11 */ /* 0x000fe200080f0c03 */
[----:B------:R1:W2:Y:S01]  /*bec0*/  SHFL.IDX PT, R6, R20, RZ, 0x181f ;  /* 0x00181fff14067589 */ /* 0x0002a200000e0000 */
[----:B------:R-:W-:Y:S02]  /*bed0*/  ISETP.GE.AND P0, PT, R26, R25, PT ;  /* 0x000000191a00720c */ /* 0x000fe40003f06270 */
[----:B------:R-:W-:Y:S01]  /*bee0*/  LOP3.LUT R24, R21, R0, RZ, 0xfc, !PT ;  /* 0x0000000015187212 */ /* 0x000fe200078efcff */
[----:B------:R1:W3:Y:S10]  /*bef0*/  SHFL.IDX PT, R7, R3, RZ, 0x181f ;  /* 0x00181fff03077589 */ /* 0x0002f400000e0000 */
[----:B-1----:R-:W-:Y:S05]  /*bf00*/  @P0 BRA `(.L_x_401) ;  /* 0x00000000007c0947 */ /* 0x002fea0003800000 */
[----:B------:R-:W-:Y:S02]  /*bf10*/  ISETP.GE.AND P2, PT, R185, UR12, PT ;  /* 0x0000000cb9007c0c */ /* 0x000fe4000bf46270 */
[----:B------:R-:W-:Y:S02]  /*bf20*/  ISETP.GE.AND P1, PT, R2, UR12, PT ;  /* 0x0000000c02007c0c */ /* 0x000fe4000bf26270 */
[----:B------:R-:W-:Y:S02]  /*bf30*/  ISETP.GE.AND P5, PT, R184, UR12, PT ;  /* 0x0000000cb8007c0c */ /* 0x000fe4000bfa6270 */
[----:B------:R-:W-:-:S07]  /*bf40*/  ISETP.GE.AND P3, PT, R35, UR12, PT ;  /* 0x0000000c23007c0c */ /* 0x000fce000bf66270 */
[CC--:B--2---:R-:W-:Y:S02]  /*bf50*/  @!P2 LEA R8, P0, R185.reuse, R6.reuse, 0x1 ;  /* 0x00000006b908a211 */ /* 0x0c4fe400078008ff */
[----:B---3--:R-:W-:Y:S02]  /*bf60*/  @!P1 IMAD.WIDE R4, R2, 0x2, R6 ;  /* 0x0000000202049825 */ /* 0x008fe400078e0206 */
[----:B------:R-:W-:Y:S02]  /*bf70*/  @!P2 LEA.HI.X R9, R185, R7, R38, 0x1, P0 ;  /* 0x00000007b909a211 */ /* 0x000fe400000f0c26 */
[----:B------:R-:W-:Y:S01]  /*bf80*/  @!P5 LEA R10, P4, R184, R6, 0x1 ;  /* 0x00000006b80ad211 */ /* 0x000fe200078808ff */
[----:B------:R-:W-:Y:S01]  /*bf90*/  @!P1 ST.E.128 desc[UR50][R4.64], RZ ;  /* 0x000000ff04009985 */ /* 0x000fe2000c101d32 */
[----:B------:R-:W-:Y:S02]  /*bfa0*/  ISETP.GE.AND P1, PT, R29, UR12, PT ;  /* 0x0000000c1d007c0c */ /* 0x000fe4000bf26270 */
[----:B------:R-:W-:Y:S01]  /*bfb0*/  LOP3.LUT P0, RZ, R21, 0x40, RZ, 0xc0, !PT ;  /* 0x0000004015ff7812 */ /* 0x000fe2000780c0ff */
[----:B------:R1:W-:Y:S01]  /*bfc0*/  @!P2 ST.E.128 desc[UR50][R8.64], RZ ;  /* 0x000000ff0800a985 */ /* 0x0003e2000c101d32 */
[----:B------:R-:W-:-:S02]  /*bfd0*/  ISETP.GE.AND P2, PT, R31, UR12, PT ;  /* 0x0000000c1f007c0c */ /* 0x000fc4000bf46270 */
[-C--:B------:R-:W-:Y:S02]  /*bfe0*/  @!P5 LEA.HI.X R11, R184, R7.reuse, R33, 0x1, P4 ;  /* 0x00000007b80bd211 */ /* 0x080fe400020f0c21 */
[----:B------:R-:W-:Y:S02]  /*bff0*/  LOP3.LUT P4, RZ, R24, 0x80, RZ, 0xc0, !PT ;  /* 0x0000008018ff7812 */ /* 0x000fe4000788c0ff */
[CC--:B------:R-:W-:Y:S01]  /*c000*/  @!P3 LEA R12, P6, R35.reuse, R6.reuse, 0x1 ;  /* 0x00000006230cb211 */ /* 0x0c0fe200078c08ff */
[----:B------:R4:W-:Y:S03]  /*c010*/  @!P5 ST.E.128 desc[UR50][R10.64], RZ ;  /* 0x000000ff0a00d985 */ /* 0x0009e6000c101d32 */
[----:B------:R-:W-:Y:S02]  /*c020*/  @!P3 LEA.HI.X R13, R35, R7, R34, 0x1, P6 ;  /* 0x00000007230db211 */ /* 0x000fe400030f0c22 */
[----:B-1----:R-:W-:-:S02]  /*c030*/  @!P1 LEA R8, P6, R29, R6, 0x1 ;  /* 0x000000061d089211 */ /* 0x002fc400078c08ff */
[-C--:B------:R-:W-:Y:S01]  /*c040*/  @!P2 LEA R4, P5, R31, R6.reuse, 0x1 ;  /* 0x000000061f04a211 */ /* 0x080fe200078a08ff */
[----:B------:R4:W-:Y:S01]  /*c050*/  @!P3 ST.E.128 desc[UR50][R12.64], RZ ;  /* 0x000000ff0c00b985 */ /* 0x0009e2000c101d32 */
[-C--:B------:R-:W-:Y:S02]  /*c060*/  @P0 LEA R14, P3, R37, R6.reuse, 0x1 ;  /* 0x00000006250e0211 */ /* 0x080fe400078608ff */
[-C--:B------:R-:W-:Y:S02]  /*c070*/  @!P2 LEA.HI.X R5, R31, R7.reuse, R30, 0x1, P5 ;  /* 0x000000071f05a211 */ /* 0x080fe400028f0c1e */
[----:B------:R-:W-:Y:S02]  /*c080*/  @P4 LEA R6, P5, R27, R6, 0x1 ;  /* 0x000000061b064211 */ /* 0x000fe400078a08ff */
[-C--:B------:R-:W-:Y:S01]  /*c090*/  @!P1 LEA.HI.X R9, R29, R7.reuse, R28, 0x1, P6 ;  /* 0x000000071d099211 */ /* 0x080fe200030f0c1c */
[----:B------:R4:W-:Y:S01]  /*c0a0*/  @!P2 ST.E.128 desc[UR50][R4.64], RZ ;  /* 0x000000ff0400a985 */ /* 0x0009e2000c101d32 */
[----:B------:R-:W-:-:S02]  /*c0b0*/  @P0 LEA.HI.X R15, R37, R7, R32, 0x1, P3 ;  /* 0x00000007250f0211 */ /* 0x000fc400018f0c20 */
[----:B------:R-:W-:Y:S01]  /*c0c0*/  @P4 LEA.HI.X R7, R27, R7, R36, 0x1, P5 ;  /* 0x000000071b074211 */ /* 0x000fe200028f0c24 */
[----:B------:R4:W-:Y:S04]  /*c0d0*/  @!P1 ST.E.128 desc[UR50][R8.64], RZ ;  /* 0x000000ff08009985 */ /* 0x0009e8000c101d32 */
[----:B------:R4:W-:Y:S04]  /*c0e0*/  @P0 ST.E.128 desc[UR50][R14.64], RZ ;  /* 0x000000ff0e000985 */ /* 0x0009e8000c101d32 */
[----:B------:R4:W-:Y:S02]  /*c0f0*/  @P4 ST.E.128 desc[UR50][R6.64], RZ ;  /* 0x000000ff06004985 */ /* 0x0009e4000c101d32 */
.L_x_401:
[----:B------:R-:W-:Y:S05]  /*c100*/  BSYNC B1 ;  /* 0x0000000000017941 */ /* 0x000fea0003800000 */
.L_x_400:
[----:B------:R-:W-:Y:S01]  /*c110*/  VIADD R0, R26, 0x20 ;  /* 0x000000201a007836 */ /* 0x000fe20000000000 */
[----:B---34-:R1:W3:Y:S04]  /*c120*/  SHFL.IDX PT, R7, R3, 0x1, 0x181f ;  /* 0x00381f0003077f89 */ /* 0x0182e800000e0000 */
[----:B------:R-:W-:Y:S01]  /*c130*/  ISETP.GE.AND P0, PT, R0, R25, PT ;  /* 0x000000190000720c */ /* 0x000fe20003f06270 */
[----:B--2---:R1:W2:-:S12]  /*c140*/  SHFL.IDX PT, R6, R20, 0x1, 0x181f ;  /* 0x00381f0014067f89 */ /* 0x00429800000e0000 */
[----:B-1----:R-:W-:Y:S05]  /*c150*/  @P0 BRA `(.L_x_394) ;  /* 0x00000000007c0947 */ /* 0x002fea0003800000 */
[----:B------:R-:W-:Y:S02]  /*c160*/  ISETP.GE.AND P1, PT, R2, UR12, PT ;  /* 0x0000000c02007c0c */ /* 0x000fe4000bf26270 */
[----:B------:R-:W-:Y:S02]  /*c170*/  ISETP.GE.AND P5, PT, R185, UR12, PT ;  /* 0x0000000cb9007c0c */ /* 0x000fe4000bfa6270 */
[----:B------:R-:W-:Y:S02]  /*c180*/  ISETP.GE.AND P4, PT, R184, UR12, PT ;  /* 0x0000000cb8007c0c */ /* 0x000fe4000bf86270 */
[----:B------:R-:W-:Y:S02]  /*c190*/  ISETP.GE.AND P3, PT, R35, UR12, PT ;  /* 0x0000000c23007c0c */ /* 0x000fe4000bf66270 */
[----:B------:R-:W-:-:S05]  /*c1a0*/  ISETP.GE.AND P2, PT, R31, UR12, PT ;  /* 0x0000000c1f007c0c */ /* 0x000fca000bf46270 */
[----:B--23--:R-:W-:Y:S02]  /*c1b0*/  @!P1 IMAD.WIDE R4, R2, 0x2, R6 ;  /* 0x0000000202049825 */ /* 0x00cfe400078e0206 */
[CC--:B------:R-:W-:Y:S02]  /*c1c0*/  @!P5 LEA R8, P0, R185.reuse, R6.reuse, 0x1 ;  /* 0x00000006b908d211 */ /* 0x0c0fe400078008ff */
[-C--:B------:R-:W-:Y:S01]  /*c1d0*/  @!P4 LEA R10, P6, R184, R6.reuse, 0x1 ;  /* 0x00000006b80ac211 */ /* 0x080fe200078c08ff */
[----:B------:R1:W-:Y:S01]  /*c1e0*/  @!P1 ST.E.128 desc[UR50][R4.64], RZ ;  /* 0x000000ff04009985 */ /* 0x0003e2000c101d32 */
[----:B------:R-:W-:Y:S02]  /*c1f0*/  @!P5 LEA.HI.X R9, R185, R7, R38, 0x1, P0 ;  /* 0x00000007b909d211 */ /* 0x000fe400000f0c26 */
[----:B------:R-:W-:Y:S02]  /*c200*/  ISETP.GE.AND P1, PT, R29, UR12, PT ;  /* 0x0000000c1d007c0c */ /* 0x000fe4000bf26270 */
[----:B------:R-:W-:Y:S01]  /*c210*/  LOP3.LUT P0, RZ, R21, 0x40, RZ, 0xc0, !PT ;  /* 0x0000004015ff7812 */ /* 0x000fe2000780c0ff */
[----:B------:R2:W-:Y:S01]  /*c220*/  @!P5 ST.E.128 desc[UR50][R8.64], RZ ;  /* 0x000000ff0800d985 */ /* 0x0005e2000c101d32 */
[----:B------:R-:W-:-:S02]  /*c230*/  @!P3 LEA R12, P5, R35, R6, 0x1 ;  /* 0x00000006230cb211 */ /* 0x000fc400078a08ff */
[-C--:B------:R-:W-:Y:S02]  /*c240*/  @!P4 LEA.HI.X R11, R184, R7.reuse, R33, 0x1, P6 ;  /* 0x00000007b80bc211 */ /* 0x080fe400030f0c21 */
[-C--:B------:R-:W-:Y:S02]  /*c250*/  @!P2 LEA R14, P6, R31, R6.reuse, 0x1 ;  /* 0x000000061f0ea211 */ /* 0x080fe400078c08ff */
[-C--:B------:R-:W-:Y:S01]  /*c260*/  @!P3 LEA.HI.X R13, R35, R7.reuse, R34, 0x1, P5 ;  /* 0x00000007230db211 */ /* 0x080fe200028f0c22 */
[----:B------:R2:W-:Y:S01]  /*c270*/  @!P4 ST.E.128 desc[UR50][R10.64], RZ ;  /* 0x000000ff0a00c985 */ /* 0x0005e2000c101d32 */
[----:B------:R-:W-:Y:S02]  /*c280*/  LOP3.LUT P5, RZ, R24, 0x80, RZ, 0xc0, !PT ;  /* 0x0000008018ff7812 */ /* 0x000fe400078ac0ff */
[----:B------:R-:W-:Y:S01]  /*c290*/  @!P2 LEA.HI.X R15, R31, R7, R30, 0x1, P6 ;  /* 0x000000071f0fa211 */ /* 0x000fe200030f0c1e */
[----:B------:R2:W-:Y:S01]  /*c2a0*/  @!P3 ST.E.128 desc[UR50][R12.64], RZ ;  /* 0x000000ff0c00b985 */ /* 0x0005e2000c101d32 */
[----:B-1----:R-:W-:-:S03]  /*c2b0*/  @!P1 LEA R4, P6, R29, R6, 0x1 ;  /* 0x000000061d049211 */ /* 0x002fc600078c08ff */
[----:B------:R2:W-:Y:S01]  /*c2c0*/  @!P2 ST.E.128 desc[UR50][R14.64], RZ ;  /* 0x000000ff0e00a985 */ /* 0x0005e2000c101d32 */
[----:B------:R-:W-:Y:S02]  /*c2d0*/  @!P1 LEA.HI.X R5, R29, R7, R28, 0x1, P6 ;  /* 0x000000071d059211 */ /* 0x000fe400030f0c1c */
[----:B------:R-:W-:-:S03]  /*c2e0*/  @P0 LEA R20, P6, R37, R6, 0x1 ;  /* 0x0000000625140211 */ /* 0x000fc600078c08ff */
[----:B------:R2:W-:Y:S01]  /*c2f0*/  @!P1 ST.E.128 desc[UR50][R4.64], RZ ;  /* 0x000000ff04009985 */ /* 0x0005e2000c101d32 */
[----:B------:R-:W-:Y:S02]  /*c300*/  @P0 LEA.HI.X R21, R37, R7, R32, 0x1, P6 ;  /* 0x0000000725150211 */ /* 0x000fe400030f0c20 */
[----:B------:R-:W-:-:S03]  /*c310*/  @P5 LEA R6, P6, R27, R6, 0x1 ;  /* 0x000000061b065211 */ /* 0x000fc600078c08ff */
[----:B------:R2:W-:Y:S01]  /*c320*/  @P0 ST.E.128 desc[UR50][R20.64], RZ ;  /* 0x000000ff14000985 */ /* 0x0005e2000c101d32 */
[----:B------:R-:W-:-:S05]  /*c330*/  @P5 LEA.HI.X R7, R27, R7, R36, 0x1, P6 ;  /* 0x000000071b075211 */ /* 0x000fca00030f0c24 */
[----:B------:R2:W-:Y:S04]  /*c340*/  @P5 ST.E.128 desc[UR50][R6.64], RZ ;  /* 0x000000ff06005985 */ /* 0x0005e8000c101d32 */
.L_x_394:
[----:B------:R-:W-:Y:S05]  /*c350*/  BSYNC B0 ;  /* 0x0000000000007941 */ /* 0x000fea0003800000 */
.L_x_387:
[----:B------:R-:W-:Y:S02]  /*c360*/  ULDC UR4, c[0x0][0xc3c] ;  /* 0x00030f0000047ab9 */ /* 0x000fe40000000800 */
[----:B------:R-:W-:-:S06]  /*c370*/  UISETP.GE.AND UP0, UPT, UR7, UR4, UPT ;  /* 0x000000040700728c */ /* 0x000fcc000bf06270 */
[----:B------:R-:W-:-:S13]  /*c380*/  PLOP3.LUT P0, PT, PT, PT, UP0, 0x80, 0x0 ;  /* 0x000000000000781c */ /* 0x000fda0003f0f008 */
[----:B------:R-:W-:Y:S05]  /*c390*/  @!P0 BRA `(.L_x_402) ;  /* 0xffffff4c00cc8947 */ /* 0x000fea000383ffff */
[----:B------:R-:W-:Y:S05]  /*c3a0*/  EXIT ;  /* 0x000000000000794d */ /* 0x000fea0003800000 */
.L_x_346:
[----:B------:R-:W-:-:S08]  /*c3b0*/  NOP ;  /* 0x0000000000007918 */ /* 0x000fd00000000000 */
[----:B------:R-:W0:-:S00]  /*c3c0*/  USETMAXREG.DEALLOC.CTAPOOL 0x28 ;  /* 0x00000028000079c8 */ /* 0x000e0000080e0500 */
[----:B0-----:R-:W-:Y:S01]  /*c3d0*/  LOP3.LUT R2, R2, 0x3, RZ, 0xc0, !PT ;  /* 0x0000000302027812 */ /* 0x001fe200078ec0ff */
[----:B------:R-:W-:Y:S01]  /*c3e0*/  IMAD.MOV.U32 R6, RZ, RZ, RZ ;  /* 0x000000ffff067224 */ /* 0x000fe200078e00ff */
[----:B------:R-:W-:-:S04]  /*c3f0*/  LOP3.LUT R16, R16, 0xffffdfff, RZ, 0xc0, !PT ;  /* 0xffffdfff10107812 */ /* 0x000fc800078ec0ff */
[----:B------:R-:W0:Y:S02]  /*c400*/  SHFL.IDX PT, R2, R2, RZ, 0x1f ;  /* 0x00001fff02027589 */ /* 0x000e2400000e0000 */
[----:B0-----:R-:W-:-:S13]  /*c410*/  ISETP.NE.AND P0, PT, R2, RZ, PT ;  /* 0x000000ff0200720c */ /* 0x001fda0003f05270 */
[----:B------:R-:W-:Y:S01]  /*c420*/  @P0 LOP3.LUT R16, R16, 0x2000, RZ, 0xfc, !PT ;  /* 0x0000200010100812 */ /* 0x000fe200078efcff */
[----:B------:R-:W-:Y:S06]  /*c430*/  @!P0 BRA `(.L_x_403) ;  /* 0x00000000001c8947 */ /* 0x000fec0003800000 */
[----:B------:R-:W0:Y:S08]  /*c440*/  S2UR UR5, SR_CgaCtaId ;  /* 0x00000000000579c3 */ /* 0x000e300000008800 */
[----:B------:R-:W-:Y:S06]  /*c450*/  BAR.SYNC.DEFER_BLOCKING 0x5, 0x180 ;  /* 0x0146000000007b1d */ /* 0x000fec0000010000 */
[----:B------:R-:W-:-:S02]  /*c460*/  UMOV UR4, 0x400 ;  /* 0x0000040000047882 */ /* 0x000fc40000000000 */
[----:B0-----:R-:W-:-:S09]  /*c470*/  ULEA UR4, UR5, UR4, 0x18 ;  /* 0x0000000405047291 */ /* 0x001fd2000f8ec03f */
[----:B------:R-:W0:Y:S01]  /*c480*/  LDS.128 R24, [UR4+0x28cd0] ;  /* 0x028cd004ff187984 */ /* 0x000e220008000c00 */
[----:B------:R-:W-:Y:S06]  /*c490*/  BAR.ARV 0x4, 0x180 ;  /* 0x0106000000007b1d */ /* 0x000fec0000002000 */
[----:B------:R-:W-:Y:S05]  /*c4a0*/  BRA `(.L_x_404) ;  /* 0x0000000800907947 */ /* 0x000fea0003800000 */
.L_x_403:
[----:B------:R-:W-:Y:S01]  /*c4b0*/  LOP3.LUT R7, R0, 0x1f, RZ, 0xc0, !PT ;  /* 0x0000001f00077812 */ /* 0x000fe200078ec0ff */
[----:B------:R-:W-:Y:S01]  /*c4c0*/  ULDC UR4, c[0x0][0xc3c] ;  /* 0x00030f0000047ab9 */ /* 0x000fe20000000800 */
[----:B------:R-:W-:Y:S01]  /*c4d0*/  IMAD.MOV.U32 R9, RZ, RZ, RZ ;  /* 0x000000ffff097224 */ /* 0x000fe200078e00ff */
[----:B------:R-:W0:Y:S01]  /*c4e0*/  S2UR UR6, SR_CTAID.X ;  /* 0x00000000000679c3 */ /* 0x000e220000002500 */
[----:B------:R-:W-:Y:S01]  /*c4f0*/  ISETP.NE.AND P0, PT, R7, 0x1f, PT ;  /* 0x0000001f0700780c */ /* 0x000fe20003f05270 */
[----:B------:R-:W-:-:S03]  /*c500*/  ULDC UR5, c[0x0][0xc38] ;  /* 0x00030e0000057ab9 */ /* 0x000fc60000000800 */
[----:B------:R-:W-:-:S13]  /*c510*/  ISETP.GE.OR P1, PT, R7, UR4, !P0 ;  /* 0x0000000407007c0c */ /* 0x000fda000c726670 */
[----:B------:R-:W1:Y:S08]  /*c520*/  @!P1 LDC.64 R4, c[0x0][0xc80] ;  /* 0x00032000ff049b82 */ /* 0x000e700000000a00 */
[----:B------:R-:W2:Y:S01]  /*c530*/  @!P1 LDC.64 R2, c[0x0][0xc78] ;  /* 0x00031e00ff029b82 */ /* 0x000ea20000000a00 */
[----:B-1----:R-:W-:-:S05]  /*c540*/  @!P1 IMAD.WIDE.U32 R4, R7, 0x4, R4 ;  /* 0x0000000407049825 */ /* 0x002fca00078e0004 */
[----:B------:R-:W3:Y:S01]  /*c550*/  @!P1 LDG.E R6, desc[UR50][R4.64] ;  /* 0x0000003204069981 */ /* 0x000ee2000c1e1900 */
[----:B--2---:R-:W-:-:S05]  /*c560*/  @!P1 IMAD.WIDE.U32 R2, R7, 0x4, R2 ;  /* 0x0000000407029825 */ /* 0x004fca00078e0002 */
[----:B------:R-:W3:Y:S01]  /*c570*/  @!P1 LDG.E R9, desc[UR50][R2.64] ;  /* 0x0000003202099981 */ /* 0x000ee2000c1e1900 */
[C---:B------:R-:W-:Y:S02]  /*c580*/  ISETP.NE.AND P1, PT, R7.reuse, RZ, PT ;  /* 0x000000ff0700720c */ /* 0x040fe40003f25270 */
[C---:B------:R-:W-:Y:S02]  /*c590*/  ISETP.GE.U32.AND P2, PT, R7.reuse, 0x2, PT ;  /* 0x000000020700780c */ /* 0x040fe40003f46070 */
[C---:B------:R-:W-:Y:S02]  /*c5a0*/  ISETP.GE.U32.AND P3, PT, R7.reuse, 0x4, PT ;  /* 0x000000040700780c */ /* 0x040fe40003f66070 */
[C---:B------:R-:W-:Y:S02]  /*c5b0*/  ISETP.GE.U32.AND P4, PT, R7.reuse, 0x8, PT ;  /* 0x000000080700780c */ /* 0x040fe40003f86070 */
[----:B------:R-:W-:Y:S01]  /*c5c0*/  ISETP.GE.U32.AND P5, PT, R7, 0x10, PT ;  /* 0x000000100700780c */ /* 0x000fe20003fa6070 */
[----:B------:R-:W-:Y:S01]  /*c5d0*/  UMOV UR4, URZ ;  /* 0x0000003f00047c82 */ /* 0x000fe20008000000 */
[----:B---3--:R-:W-:-:S05]  /*c5e0*/  IMAD R8, R6, R9, RZ ;  /* 0x0000000906087224 */ /* 0x008fca00078e02ff */
[----:B------:R-:W1:Y:S02]  /*c5f0*/  SHFL.UP PT, R10, R8, 0x1, RZ ;  /* 0x04200000080a7989 */ /* 0x000e6400000e00ff */
[----:B-1----:R-:W-:-:S05]  /*c600*/  SEL R11, R10, RZ, P1 ;  /* 0x000000ff0a0b7207 */ /* 0x002fca0000800000 */
[----:B------:R-:W-:-:S05]  /*c610*/  IMAD.IADD R11, R8, 0x1, R11 ;  /* 0x00000001080b7824 */ /* 0x000fca00078e020b */
        /* <DEDUP_REMOVED lines=12> */
[----:B------:R-:W1:Y:S02]  /*c6e0*/  SHFL.IDX PT, R4, R5, 0x1f, 0x1f ;  /* 0x03e01f0005047f89 */ /* 0x000e6400000e0000 */
[----:B-1----:R-:W-:-:S05]  /*c6f0*/  IMAD R8, R4, UR5, RZ ;  /* 0x0000000504087c24 */ /* 0x002fca000f8e02ff */
[----:B0-----:R-:W-:Y:S01]  /*c700*/  ISETP.GT.AND P6, PT, R8, UR6, PT ;  /* 0x0000000608007c0c */ /* 0x001fe2000bfc4270 */
[----:B------:R-:W-:-:S12]  /*c710*/  IMAD.MOV.U32 R3, RZ, RZ, R8 ;  /* 0x000000ffff037224 */ /* 0x000fd800078e0008 */
[----:B------:R-:W-:Y:S05]  /*c720*/  @P6 BRA `(.L_x_405) ;  /* 0x0000000000986947 */ /* 0x000fea0003800000 */
[----:B------:R-:W-:Y:S01]  /*c730*/  IMAD.MOV.U32 R8, RZ, RZ, R3 ;  /* 0x000000ffff087224 */ /* 0x000fe200078e0003 */
[----:B------:R-:W-:Y:S01]  /*c740*/  UMOV UR4, URZ ;  /* 0x0000003f00047c82 */ /* 0x000fe20008000000 */
[----:B------:R-:W-:-:S05]  /*c750*/  ULDC UR5, c[0x0][0xc38] ;  /* 0x00030e0000057ab9 */ /* 0x000fca0000000800 */
.L_x_407:
[----:B------:R-:W0:Y:S01]  /*c760*/  LDC R2, c[0x0][0xc3c] ;  /* 0x00030f00ff027b82 */ /* 0x000e220000000800 */
[----:B------:R-:W-:-:S06]  /*c770*/  UIADD3 UR4, UR4, 0x1f, URZ ;  /* 0x0000001f04047890 */ /* 0x000fcc000fffe03f */
[----:B0-----:R-:W-:-:S13]  /*c780*/  ISETP.LE.AND P6, PT, R2, UR4, PT ;  /* 0x0000000402007c0c */ /* 0x001fda000bfc3270 */
[----:B------:R-:W-:Y:S05]  /*c790*/  @P6 BRA `(.L_x_406) ;  /* 0x0000000400a86947 */ /* 0x000fea0003800000 */
[----:B------:R-:W-:Y:S02]  /*c7a0*/  VIADD R9, R7, UR4 ;  /* 0x0000000407097c36 */ /* 0x000fe40008000000 */
[----:B------:R-:W-:-:S03]  /*c7b0*/  IMAD.MOV.U32 R6, RZ, RZ, RZ ;  /* 0x000000ffff067224 */ /* 0x000fc600078e00ff */
[----:B------:R-:W-:-:S13]  /*c7c0*/  ISETP.GE.OR P6, PT, R9, R2, !P0 ;  /* 0x000000020900720c */ /* 0x000fda00047c6670 */
[----:B------:R-:W0:Y:S08]  /*c7d0*/  @!P6 LDC.64 R4, c[0x0][0xc80] ;  /* 0x00032000ff04eb82 */ /* 0x000e300000000a00 */
[----:B------:R-:W1:Y:S01]  /*c7e0*/  @!P6 LDC.64 R2, c[0x0][0xc78] ;  /* 0x00031e00ff02eb82 */ /* 0x000e620000000a00 */
[----:B0-----:R-:W-:-:S05]  /*c7f0*/  @!P6 IMAD.WIDE R4, R9, 0x4, R4 ;  /* 0x000000040904e825 */ /* 0x001fca00078e0204 */
[----:B------:R-:W2:Y:S01]  /*c800*/  @!P6 LDG.E R6, desc[UR50][R4.64] ;  /* 0x000000320406e981 */ /* 0x000ea2000c1e1900 */
[----:B-1----:R-:W-:-:S04]  /*c810*/  @!P6 IMAD.WIDE R2, R9, 0x4, R2 ;  /* 0x000000040902e825 */ /* 0x002fc800078e0202 */
[----:B------:R-:W-:-:S06]  /*c820*/  IMAD.MOV.U32 R9, RZ, RZ, RZ ;  /* 0x000000ffff097224 */ /* 0x000fcc00078e00ff */
[----:B------:R-:W2:Y:S02]  /*c830*/  @!P6 LDG.E R9, desc[UR50][R2.64] ;  /* 0x000000320209e981 */ /* 0x000ea4000c1e1900 */
[----:B--2---:R-:W-:-:S05]  /*c840*/  IMAD R13, R6, R9, RZ ;  /* 0x00000009060d7224 */ /* 0x004fca00078e02ff */
[----:B------:R-:W0:Y:S02]  /*c850*/  SHFL.UP PT, R10, R13, 0x1, RZ ;  /* 0x042000000d0a7989 */ /* 0x000e2400000e00ff */
[----:B0-----:R-:W-:-:S05]  /*c860*/  SEL R10, R10, RZ, P1 ;  /* 0x000000ff0a0a7207 */ /* 0x001fca0000800000 */
[----:B------:R-:W-:-:S05]  /*c870*/  IMAD.IADD R10, R13, 0x1, R10 ;  /* 0x000000010d0a7824 */ /* 0x000fca00078e020a */
        /* <DEDUP_REMOVED lines=12> */
[----:B------:R-:W0:Y:S02]  /*c940*/  SHFL.IDX PT, R2, R5, 0x1f, 0x1f ;  /* 0x03e01f0005027f89 */ /* 0x000e2400000e0000 */
[----:B0-----:R-:W-:-:S04]  /*c950*/  IMAD R3, R2, UR5, RZ ;  /* 0x0000000502037c24 */ /* 0x001fc8000f8e02ff */
[----:B------:R-:W-:-:S05]  /*c960*/  IMAD.IADD R8, R3, 0x1, R8 ;  /* 0x0000000103087824 */ /* 0x000fca00078e0208 */
[----:B------:R-:W-:-:S13]  /*c970*/  ISETP.GT.AND P6, PT, R8, UR6, PT ;  /* 0x0000000608007c0c */ /* 0x000fda000bfc4270 */
[----:B------:R-:W-:Y:S05]  /*c980*/  @!P6 BRA `(.L_x_407) ;  /* 0xfffffffc0074e947 */ /* 0x000fea000383ffff */
.L_x_405:
[----:B------:R-:W-:Y:S02]  /*c990*/  IMAD.IADD R10, R8, 0x1, -R3 ;  /* 0x00000001080a7824 */ /* 0x000fe400078e0a03 */
[----:B------:R-:W-:Y:S02]  /*c9a0*/  IMAD.MOV.U32 R24, RZ, RZ, RZ ;  /* 0x000000ffff187224 */ /* 0x000fe400078e00ff */
[----:B------:R-:W-:-:S05]  /*c9b0*/  IMAD R2, R5, UR5, R10 ;  /* 0x0000000505027c24 */ /* 0x000fca000f8e020a */
[----:B------:R-:W-:-:S13]  /*c9c0*/  ISETP.GT.AND P0, PT, R2, UR6, PT ;  /* 0x0000000602007c0c */ /* 0x000fda000bf04270 */
[----:B------:R-:W-:-:S04]  /*c9d0*/  VOTE.ANY R4, PT, !P0 ;  /* 0x0000000000047806 */ /* 0x000fc800040e0100 */
[----:B------:R-:W0:Y:S01]  /*c9e0*/  POPC R27, R4 ;  /* 0x00000004001b7309 */ /* 0x000e220000000000 */
[----:B------:R-:W-:Y:S01]  /*c9f0*/  ISETP.NE.AND P0, PT, R4, RZ, PT ;  /* 0x000000ff0400720c */ /* 0x000fe20003f05270 */
[----:B0-----:R-:W0:Y:S04]  /*ca00*/  SHFL.IDX PT, R6, R6, R27, 0x1f ;  /* 0x00001f1b06067589 */ /* 0x001e2800000e0000 */
[----:B------:R1:W2:Y:S01]  /*ca10*/  SHFL.IDX PT, R9, R9, R27, 0x1f ;  /* 0x00001f1b09097589 */ /* 0x0002a200000e0000 */
[----:B0-----:R-:W-:-:S04]  /*ca20*/  IABS R12, R6 ;  /* 0x00000006000c7213 */ /* 0x001fc80000000000 */
[----:B------:R-:W0:Y:S08]  /*ca30*/  I2F.RP R8, R12 ;  /* 0x0000000c00087306 */ /* 0x000e300000209400 */
[----:B0-----:R-:W0:Y:S02]  /*ca40*/  MUFU.RCP R8, R8 ;  /* 0x0000000800087308 */ /* 0x001e240000001000 */
[----:B0-----:R-:W-:-:S06]  /*ca50*/  VIADD R2, R8, 0xffffffe ;  /* 0x0ffffffe08027836 */ /* 0x001fcc0000000000 */
[----:B------:R-:W0:Y:S02]  /*ca60*/  F2I.FTZ.U32.TRUNC.NTZ R3, R2 ;  /* 0x0000000200037305 */ /* 0x000e24000021f000 */
[----:B0-----:R-:W-:Y:S01]  /*ca70*/  IMAD.MOV R11, RZ, RZ, -R3 ;  /* 0x000000ffff0b7224 */ /* 0x001fe200078e0a03 */
[----:B-12---:R-:W-:Y:S06]  /*ca80*/  @!P0 BRA `(.L_x_408) ;  /* 0x0000000000088947 */ /* 0x006fec0003800000 */
[----:B------:R-:W-:-:S06]  /*ca90*/  VIADD R24, R27, 0xffffffff ;  /* 0xffffffff1b187836 */ /* 0x000fcc0000000000 */
[----:B------:R0:W1:Y:S02]  /*caa0*/  SHFL.IDX PT, R24, R5, R24, 0x1f ;  /* 0x00001f1805187589 */ /* 0x00006400000e0000 */
.L_x_408:
[----:B-1----:R-:W-:Y:S01]  /*cab0*/  IMAD R24, R24, UR5, R10 ;  /* 0x0000000518187c24 */ /* 0x002fe2000f8e020a */
[----:B------:R-:W-:Y:S01]  /*cac0*/  IABS R4, R9 ;  /* 0x0000000900047213 */ /* 0x000fe20000000000 */
[----:B0-----:R-:W-:Y:S01]  /*cad0*/  IMAD.MOV.U32 R5, RZ, RZ, R11 ;  /* 0x000000ffff057224 */ /* 0x001fe200078e000b */
[----:B------:R-:W-:Y:S01]  /*cae0*/  IABS R11, R6 ;  /* 0x00000006000b7213 */ /* 0x000fe20000000000 */
[----:B------:R-:W-:Y:S01]  /*caf0*/  IMAD.MOV.U32 R2, RZ, RZ, RZ ;  /* 0x000000ffff027224 */ /* 0x000fe200078e00ff */
[----:B------:R-:W-:Y:S01]  /*cb00*/  IADD3 R25, -R24, UR6, RZ ;  /* 0x0000000618197c10 */ /* 0x000fe2000fffe1ff */
[----:B------:R-:W-:Y:S01]  /*cb10*/  IMAD R5, R5, R12, RZ ;  /* 0x0000000c05057224 */ /* 0x000fe200078e02ff */
[----:B------:R-:W0:Y:S01]  /*cb20*/  I2F.RP R8, R4 ;  /* 0x0000000400087306 */ /* 0x000e220000209400 */
[----:B------:R-:W-:Y:S01]  /*cb30*/  VIADD R27, R27, UR4 ;  /* 0x000000041b1b7c36 */ /* 0x000fe20008000000 */
[----:B------:R-:W-:Y:S01]  /*cb40*/  IABS R10, R25 ;  /* 0x00000019000a7213 */ /* 0x000fe20000000000 */
[----:B------:R-:W-:-:S04]  /*cb50*/  IMAD.HI.U32 R2, R3, R5, R2 ;  /* 0x0000000503027227 */ /* 0x000fc800078e0002 */
[----:B------:R-:W-:Y:S02]  /*cb60*/  IMAD.MOV.U32 R3, RZ, RZ, R10 ;  /* 0x000000ffff037224 */ /* 0x000fe400078e000a */
[----:B------:R-:W-:Y:S02]  /*cb70*/  IMAD.MOV R5, RZ, RZ, -R11 ;  /* 0x000000ffff057224 */ /* 0x000fe400078e0a0b */
[----:B------:R-:W-:-:S04]  /*cb80*/  IMAD.HI.U32 R2, R2, R3, RZ ;  /* 0x0000000302027227 */ /* 0x000fc800078e00ff */
[----:B------:R-:W-:Y:S01]  /*cb90*/  IMAD R3, R2, R5, R3 ;  /* 0x0000000502037224 */ /* 0x000fe200078e0203 */
[----:B0-----:R-:W0:Y:S01]  /*cba0*/  MUFU.RCP R8, R8 ;  /* 0x0000000800087308 */ /* 0x001e220000001000 */
[----:B------:R-:W-:-:S03]  /*cbb0*/  LOP3.LUT R5, R25, R6, RZ, 0x3c, !PT ;  /* 0x0000000619057212 */ /* 0x000fc600078e3cff */
[----:B------:R-:W-:Y:S02]  /*cbc0*/  ISETP.GT.U32.AND P1, PT, R12, R3, PT ;  /* 0x000000030c00720c */ /* 0x000fe40003f24070 */
[----:B------:R-:W-:-:S11]  /*cbd0*/  ISETP.GE.AND P2, PT, R5, RZ, PT ;  /* 0x000000ff0500720c */ /* 0x000fd60003f46270 */
[----:B------:R-:W-:Y:S02]  /*cbe0*/  @!P1 IMAD.IADD R3, R3, 0x1, -R12 ;  /* 0x0000000103039824 */ /* 0x000fe400078e0a0c */
[----:B0-----:R-:W-:Y:S02]  /*cbf0*/  VIADD R10, R8, 0xffffffe ;  /* 0x0ffffffe080a7836 */ /* 0x001fe40000000000 */
[----:B------:R-:W-:Y:S01]  /*cc00*/  @!P1 VIADD R2, R2, 0x1 ;  /* 0x0000000102029836 */ /* 0x000fe20000000000 */
[----:B------:R-:W-:Y:S02]  /*cc10*/  ISETP.GE.U32.AND P0, PT, R3, R12, PT ;  /* 0x0000000c0300720c */ /* 0x000fe40003f06070 */
[----:B------:R-:W0:Y:S01]  /*cc20*/  F2I.FTZ.U32.TRUNC.NTZ R3, R10 ;  /* 0x0000000a00037305 */ /* 0x000e22000021f000 */
[----:B------:R-:W-:-:S10]  /*cc30*/  ISETP.NE.AND P1, PT, R6, RZ, PT ;  /* 0x000000ff0600720c */ /* 0x000fd40003f25270 */
[----:B------:R-:W-:-:S04]  /*cc40*/  @P0 VIADD R2, R2, 0x1 ;  /* 0x0000000102020836 */ /* 0x000fc80000000000 */
[----:B------:R-:W-:Y:S01]  /*cc50*/  IMAD.MOV.U32 R8, RZ, RZ, R2 ;  /* 0x000000ffff087224 */ /* 0x000fe200078e0002 */
[----:B------:R-:W-:Y:S01]  /*cc60*/  IABS R2, R9 ;  /* 0x0000000900027213 */ /* 0x000fe20000000000 */
[----:B0-----:R-:W-:Y:S02]  /*cc70*/  IMAD.MOV R5, RZ, RZ, -R3 ;  /* 0x000000ffff057224 */ /* 0x001fe400078e0a03 */
[----:B------:R-:W-:Y:S01]  /*cc80*/  @!P2 IMAD.MOV R8, RZ, RZ, -R8 ;  /* 0x000000ffff08a224 */ /* 0x000fe200078e0a08 */
[----:B------:R-:W-:Y:S01]  /*cc90*/  @!P1 LOP3.LUT R8, RZ, R6, RZ, 0x33, !PT ;  /* 0x00000006ff089212 */ /* 0x000fe200078e33ff */
[----:B------:R-:W-:Y:S02]  /*cca0*/  IMAD.MOV R11, RZ, RZ, -R2 ;  /* 0x000000ffff0b7224 */ /* 0x000fe400078e0a02 */
[----:B------:R-:W-:Y:S01]  /*ccb0*/  IMAD R5, R5, R4, RZ ;  /* 0x0000000405057224 */ /* 0x000fe200078e02ff */
[----:B------:R-:W-:Y:S01]  /*ccc0*/  IABS R10, R8 ;  /* 0x00000008000a7213 */ /* 0x000fe20000000000 */
[----:B------:R-:W-:-:S02]  /*ccd0*/  IMAD.MOV.U32 R2, RZ, RZ, RZ ;  /* 0x000000ffff027224 */ /* 0x000fc400078e00ff */
[----:B------:R-:W-:Y:S02]  /*cce0*/  IMAD R6, R6, R8, RZ ;  /* 0x0000000806067224 */ /* 0x000fe400078e02ff */
[----:B------:R-:W-:-:S04]  /*ccf0*/  IMAD.HI.U32 R2, R3, R5, R2 ;  /* 0x0000000503027227 */ /* 0x000fc800078e0002 */
[----:B------:R-:W-:Y:S02]  /*cd00*/  IMAD.MOV.U32 R3, RZ, RZ, R10 ;  /* 0x000000ffff037224 */ /* 0x000fe400078e000a */
[----:B------:R-:W-:Y:S02]  /*cd10*/  IMAD.MOV.U32 R5, RZ, RZ, R11 ;  /* 0x000000ffff057224 */ /* 0x000fe400078e000b */
[----:B------:R-:W-:-:S04]  /*cd20*/  IMAD.HI.U32 R2, R2, R3, RZ ;  /* 0x0000000302027227 */ /* 0x000fc800078e00ff */
[----:B------:R-:W-:Y:S02]  /*cd30*/  IMAD R3, R2, R5, R3 ;  /* 0x0000000502037224 */ /* 0x000fe400078e0203 */
[----:B------:R-:W-:-:S03]  /*cd40*/  IMAD.IADD R25, R25, 0x1, -R6 ;  /* 0x0000000119197824 */ /* 0x000fc600078e0a06 */
[----:B------:R-:W-:-:S13]  /*cd50*/  ISETP.GT.U32.AND P1, PT, R4, R3, PT ;  /* 0x000000030400720c */ /* 0x000fda0003f24070 */
[----:B------:R-:W-:Y:S02]  /*cd60*/  @!P1 IMAD.IADD R3, R3, 0x1, -R4 ;  /* 0x0000000103039824 */ /* 0x000fe400078e0a04 */
[----:B------:R-:W-:Y:S01]  /*cd70*/  @!P1 VIADD R2, R2, 0x1 ;  /* 0x0000000102029836 */ /* 0x000fe20000000000 */
[----:B------:R-:W-:Y:S02]  /*cd80*/  ISETP.NE.AND P1, PT, R9, RZ, PT ;  /* 0x000000ff0900720c */ /* 0x000fe40003f25270 */
[----:B------:R-:W-:Y:S02]  /*cd90*/  ISETP.GE.U32.AND P0, PT, R3, R4, PT ;  /* 0x000000040300720c */ /* 0x000fe40003f06070 */
[----:B------:R-:W-:-:S04]  /*cda0*/  LOP3.LUT R3, R8, R9, RZ, 0x3c, !PT ;  /* 0x0000000908037212 */ /* 0x000fc800078e3cff */
[----:B------:R-:W-:-:S07]  /*cdb0*/  ISETP.GE.AND P2, PT, R3, RZ, PT ;  /* 0x000000ff0300720c */ /* 0x000fce0003f46270 */
[----:B------:R-:W-:-:S06]  /*cdc0*/  @P0 VIADD R2, R2, 0x1 ;  /* 0x0000000102020836 */ /* 0x000fcc0000000000 */
[----:B------:R-:W-:Y:S01]  /*cdd0*/  @!P2 IMAD.MOV R2, RZ, RZ, -R2 ;  /* 0x000000ffff02a224 */ /* 0x000fe200078e0a02 */
[----:B------:R-:W-:-:S05]  /*cde0*/  @!P1 LOP3.LUT R2, RZ, R9, RZ, 0x33, !PT ;  /* 0x00000009ff029212 */ /* 0x000fca00078e33ff */
[----:B------:R-:W-:-:S04]  /*cdf0*/  IMAD.MOV R26, RZ, RZ, -R2 ;  /* 0x000000ffff1a7224 */ /* 0x000fc800078e0a02 */
[C---:B------:R-:W-:Y:S02]  /*ce00*/  IMAD R26, R9.reuse, R26, R8 ;  /* 0x0000001a091a7224 */ /* 0x040fe400078e0208 */
[----:B------:R-:W-:-:S04]  /*ce10*/  IMAD R9, R9, 0x1000000, R2 ;  /* 0x0100000009097824 */ /* 0x000fc800078e0202 */
[----:B------:R-:W-:Y:S01]  /*ce20*/  IMAD R26, R26, 0x10000, R9 ;  /* 0x000100001a1a7824 */ /* 0x000fe200078e0209 */
[----:B------:R-:W-:Y:S06]  /*ce30*/  BRA `(.L_x_409) ;  /* 0x0000000000147947 */ /* 0x000fec0003800000 */
.L_x_406:
[----:B------:R-:W-:Y:S01]  /*ce40*/  ULDC UR4, c[0x0][0xc3c] ;  /* 0x00030f0000047ab9 */ /* 0x000fe20000000800 */
[----:B------:R-:W-:Y:S02]  /*ce50*/  IMAD.MOV.U32 R25, RZ, RZ, RZ ;  /* 0x000000ffff197224 */ /* 0x000fe400078e00ff */
[----:B------:R-:W-:Y:S02]  /*ce60*/  IMAD.U32 R24, RZ, RZ, UR6 ;  /* 0x00000006ff187e24 */ /* 0x000fe4000f8e00ff */
[----:B------:R-:W-:Y:S02]  /*ce70*/  IMAD.MOV.U32 R26, RZ, RZ, RZ ;  /* 0x000000ffff1a7224 */ /* 0x000fe400078e00ff */
[----:B------:R-:W-:-:S07]  /*ce80*/  IMAD.U32 R27, RZ, RZ, UR4 ;  /* 0x00000004ff1b7e24 */ /* 0x000fce000f8e00ff */
.L_x_409:
[----:B------:R-:W-:-:S13]  /*ce90*/  ISETP.NE.AND P0, PT, R7, RZ, PT ;  /* 0x000000ff0700720c */ /* 0x000fda0003f05270 */
[----:B------:R-:W0:Y:S01]  /*cea0*/  @!P0 S2R R3, SR_CgaCtaId ;  /* 0x0000000000038919 */ /* 0x000e220000008800 */
[----:B------:R-:W-:-:S04]  /*ceb0*/  @!P0 MOV R2, 0x400 ;  /* 0x0000040000028802 */ /* 0x000fc80000000f00 */
[----:B0-----:R-:W-:-:S05]  /*cec0*/  @!P0 LEA R2, R3, R2, 0x18 ;  /* 0x0000000203028211 */ /* 0x001fca00078ec0ff */
[----:B------:R1:W-:Y:S01]  /*ced0*/  @!P0 STS.128 [R2+0x28cd0], R24 ;  /* 0x028cd01802008388 */ /* 0x0003e20000000c00 */
[----:B------:R-:W-:Y:S06]  /*cee0*/  BAR.ARV 0x5, 0x180 ;  /* 0x0146000000007b1d */ /* 0x000fec0000002000 */
.L_x_404:
[----:B------:R2:W-:Y:S01]  /*cef0*/  STL [R1+0x24], RZ ;  /* 0x000024ff01007387 */ /* 0x0005e20000100800 */
[----:B------:R-:W-:Y:S01]  /*cf00*/  ULDC UR4, c[0x0][0xc3c] ;  /* 0x00030f0000047ab9 */ /* 0x000fe20000000800 */
[----:B------:R-:W-:Y:S01]  /*cf10*/  IMAD.MOV.U32 R22, RZ, RZ, 0x1 ;  /* 0x00000001ff167424 */ /* 0x000fe200078e00ff */
[----:B0-----:R-:W-:Y:S01]  /*cf20*/  ISETP.GE.AND P0, PT, R27, UR4, PT ;  /* 0x000000041b007c0c */ /* 0x001fe2000bf06270 */
[----:B------:R-:W-:-:S12]  /*cf30*/  IMAD.MOV.U32 R18, RZ, RZ, RZ ;  /* 0x000000ffff127224 */ /* 0x000fd800078e00ff */
[----:B--2---:R-:W-:Y:S05]  /*cf40*/  @P0 BRA `(.L_x_410) ;  /* 0x0000004800b80947 */ /* 0x004fea0003800000 */
[----:B------:R-:W0:Y:S01]  /*cf50*/  S2UR UR5, SR_CgaCtaId ;  /* 0x00000000000579c3 */ /* 0x000e220000008800 */
[C---:B-1----:R-:W-:Y:S01]  /*cf60*/  IMAD.SHL.U32 R2, R0.reuse, 0x8, RZ ;  /* 0x0000000800027824 */ /* 0x042fe200078e00ff */
[----:B------:R-:W-:Y:S01]  /*cf70*/  UMOV UR4, 0x400 ;  /* 0x0000040000047882 */ /* 0x000fe20000000000 */
[C---:B------:R-:W-:Y:S01]  /*cf80*/  LOP3.LUT R4, R0.reuse, 0x7f, RZ, 0xc0, !PT ;  /* 0x0000007f00047812 */ /* 0x040fe200078ec0ff */
[----:B------:R-:W-:Y:S01]  /*cf90*/  IMAD.SHL.U32 R5, R0, 0x10, RZ ;  /* 0x0000001000057824 */ /* 0x000fe200078e00ff */
[----:B------:R1:W-:Y:S01]  /*cfa0*/  STL [R1+0x24], RZ ;  /* 0x000024ff01007387 */ /* 0x0003e20000100800 */
[C---:B------:R-:W-:Y:S01]  /*cfb0*/  LOP3.LUT R3, R2.reuse, 0x1f8, RZ, 0xc0, !PT ;  /* 0x000001f802037812 */ /* 0x040fe200078ec0ff */
[----:B------:R-:W-:Y:S01]  /*cfc0*/  BSSY B8, `(.L_x_410) ;  /* 0x00004a6000087945 */ /* 0x000fe20003800000 */
[----:B------:R-:W-:Y:S01]  /*cfd0*/  SHF.R.U32.HI R36, RZ, 0x3, R4 ;  /* 0x00000003ff247819 */ /* 0x000fe20000011604 */
[----:B------:R-:W-:Y:S01]  /*cfe0*/  IMAD.MOV.U32 R22, RZ, RZ, 0x1 ;  /* 0x00000001ff167424 */ /* 0x000fe200078e00ff */
[----:B------:R-:W-:Y:S01]  /*cff0*/  LOP3.LUT R3, R3, 0x38, R0, 0x78, !PT ;  /* 0x0000003803037812 */ /* 0x000fe200078e7800 */
[----:B------:R-:W-:Y:S01]  /*d000*/  IMAD.MOV.U32 R18, RZ, RZ, RZ ;  /* 0x000000ffff127224 */ /* 0x000fe200078e00ff */
[----:B------:R-:W-:Y:S01]  /*d010*/  LOP3.LUT R0, R2, 0x38, RZ, 0xc0, !PT ;  /* 0x0000003802007812 */ /* 0x000fe200078ec0ff */
[----:B------:R-:W-:Y:S01]  /*d020*/  ULOP3.LUT UR36, UR37, 0x2, URZ, 0xfc, !UPT ;  /* 0x0000000225247892 */ /* 0x000fe2000f8efc3f */
[----:B------:R-:W-:Y:S01]  /*d030*/  LOP3.LUT R33, R3, 0x200, R2, 0xf8, !PT ;  /* 0x0000020003217812 */ /* 0x000fe200078ef802 */
[----:B------:R-:W-:Y:S01]  /*d040*/  ULDC UR38, c[0x0][0xc] ;  /* 0x0000030000267ab9 */ /* 0x000fe20000000800 */
[----:B------:R-:W-:-:S02]  /*d050*/  LOP3.LUT R3, R36, 0x70, R5, 0xf8, !PT ;  /* 0x0000007024037812 */ /* 0x000fc400078ef805 */
[C---:B------:R-:W-:Y:S02]  /*d060*/  LOP3.LUT R2, R0.reuse, 0x40, RZ, 0xfc, !PT ;  /* 0x0000004000027812 */ /* 0x040fe400078efcff */
[C---:B------:R-:W-:Y:S02]  /*d070*/  LOP3.LUT R4, R0.reuse, 0x80, RZ, 0xfc, !PT ;  /* 0x0000008000047812 */ /* 0x040fe400078efcff */
[C---:B------:R-:W-:Y:S01]  /*d080*/  LOP3.LUT R3, R0.reuse, 0xc0, RZ, 0xfc, !PT ;  /* 0x000000c000037812 */ /* 0x040fe200078efcff */
[----:B0-----:R-:W-:Y:S01]  /*d090*/  ULEA UR4, UR5, UR4, 0x18 ;  /* 0x0000000405047291 */ /* 0x001fe2000f8ec03f */
[C---:B------:R-:W-:Y:S02]  /*d0a0*/  LOP3.LUT R2, R0.reuse, 0x100, RZ, 0xfc, !PT ;  /* 0x0000010000027812 */ /* 0x040fe400078efcff */
[C---:B------:R-:W-:Y:S02]  /*d0b0*/  LOP3.LUT R4, R0.reuse, 0x140, RZ, 0xfc, !PT ;  /* 0x0000014000047812 */ /* 0x040fe400078efcff */
[C---:B------:R-:W-:Y:S01]  /*d0c0*/  LOP3.LUT R3, R0.reuse, 0x180, RZ, 0xfc, !PT ;  /* 0x0000018000037812 */ /* 0x040fe200078efcff */
[----:B------:R-:W-:Y:S01]  /*d0d0*/  IMAD.U32 R17, RZ, RZ, UR4 ;  /* 0x00000004ff117e24 */ /* 0x000fe2000f8e00ff */
[----:B------:R-:W-:-:S03]  /*d0e0*/  LOP3.LUT R2, R0, 0x1c0, RZ, 0xfc, !PT ;  /* 0x000001c000027812 */ /* 0x000fc600078efcff */
[----:B------:R-:W-:-:S05]  /*d0f0*/  IMAD R0, R33, 0x2, R17 ;  /* 0x0000000221007824 */ /* 0x000fca00078e0211 */
[----:B------:R1:W-:Y:S02]  /*d100*/  STL [R1+0x2c], R0 ;  /* 0x00002c0001007387 */ /* 0x0003e40000100800 */
.L_x_471:
[----:B------:R-:W0:Y:S02]  /*d110*/  LDC.64 R2, c[0x0][0xc88] ;  /* 0x00032200ff027b82 */ /* 0x000e240000000a00 */
[----:B0-----:R-:W-:-:S05]  /*d120*/  IMAD.WIDE R2, R27, 0x4, R2 ;  /* 0x000000041b027825 */ /* 0x001fca00078e0202 */
[----:B-1----:R-:W1:Y:S01]  /*d130*/  LDG.E R29, desc[UR50][R2.64] ;  /* 0x00000032021d7981 */ /* 0x002e62000c1e1900 */
[----:B------:R-:W-:Y:S05]  /*d140*/  YIELD ;  /* 0x0000000000007946 */ /* 0x000fea0003800000 */
[----:B------:R-:W-:Y:S01]  /*d150*/  ULDC.64 UR4, c[0x0][0xa28] ;  /* 0x00028a0000047ab9 */ /* 0x000fe20000000a00 */
[----:B------:R-:W-:Y:S01]  /*d160*/  IMAD.MOV.U32 R31, RZ, RZ, RZ ;  /* 0x000000ffff1f7224 */ /* 0x000fe200078e00ff */
[----:B------:R-:W-:Y:S01]  /*d170*/  ISETP.NE.U32.AND P0, PT, RZ, UR4, PT ;  /* 0x00000004ff007c0c */ /* 0x000fe2000bf05070 */
[----:B------:R-:W-:-:S03]  /*d180*/  ULDC.64 UR6, c[0x0][0xa18] ;  /* 0x0002860000067ab9 */ /* 0x000fc60000000a00 */
[----:B------:R-:W-:Y:S01]  /*d190*/  ISETP.NE.AND.EX P0, PT, RZ, UR5, PT, P0 ;  /* 0x00000005ff007c0c */ /* 0x000fe2000bf05300 */
[----:B------:R-:W-:Y:S01]  /*d1a0*/  IMAD.MOV.U32 R37, RZ, RZ, RZ ;  /* 0x000000ffff257224 */ /* 0x000fe200078e00ff */
[----:B-1----:R-:W-:-:S11]  /*d1b0*/  SHF.R.S32.HI R0, RZ, 0x1f, R29 ;  /* 0x0000001fff007819 */ /* 0x002fd6000001141d */
[C---:B------:R-:W-:Y:S01]  /*d1c0*/  @P0 LEA R2, P1, R29.reuse, UR4, 0x2 ;  /* 0x000000041d020c11 */ /* 0x040fe2000f8210ff */
[C---:B------:R-:W-:Y:S01]  /*d1d0*/  IMAD.SHL.U32 R19, R29.reuse, 0x4, RZ ;  /* 0x000000041d137824 */ /* 0x040fe200078e00ff */
[C-C-:B------:R-:W-:Y:S01]  /*d1e0*/  SHF.L.U64.HI R32, R29.reuse, 0x2, R0.reuse ;  /* 0x000000021d207819 */ /* 0x140fe20000010200 */
[----:B------:R0:W-:Y:S01]  /*d1f0*/  STL [R1+0x4], R0 ;  /* 0x0000040001007387 */ /* 0x0001e20000100800 */
[----:B------:R-:W-:Y:S01]  /*d200*/  @P0 LEA.HI.X R3, R29, UR5, R0, 0x2, P1 ;  /* 0x000000051d030c11 */ /* 0x000fe200088f1400 */
[----:B------:R-:W-:-:S04]  /*d210*/  ULDC.64 UR4, c[0x0][0xa00] ;  /* 0x0002800000047ab9 */ /* 0x000fc80000000a00 */
[----:B------:R1:W5:Y:S01]  /*d220*/  @P0 LDG.E R31, desc[UR50][R2.64] ;  /* 0x00000032021f0981 */ /* 0x000362000c1e1900 */
[----:B------:R-:W-:Y:S02]  /*d230*/  ISETP.NE.U32.AND P0, PT, RZ, UR4, PT ;  /* 0x00000004ff007c0c */ /* 0x000fe4000bf05070 */
[----:B------:R-:W-:Y:S02]  /*d240*/  LOP3.LUT R16, R16, 0xfffffeff, RZ, 0xc0, !PT ;  /* 0xfffffeff10107812 */ /* 0x000fe400078ec0ff */
[----:B------:R-:W-:Y:S02]  /*d250*/  ISETP.NE.AND.EX P2, PT, RZ, UR5, PT, P0 ;  /* 0x00000005ff007c0c */ /* 0x000fe4000bf45300 */
[----:B------:R-:W-:Y:S02]  /*d260*/  ISETP.NE.U32.AND P0, PT, RZ, UR6, PT ;  /* 0x00000006ff007c0c */ /* 0x000fe4000bf05070 */
[----:B-1----:R-:W-:Y:S02]  /*d270*/  IADD3 R2, P1, R19, UR4, RZ ;  /* 0x0000000413027c10 */ /* 0x002fe4000ff3e0ff */
[----:B------:R-:W-:-:S02]  /*d280*/  ISETP.NE.AND.EX P0, PT, RZ, UR7, PT, P0 ;  /* 0x00000007ff007c0c */ /* 0x000fc4000bf05300 */
[----:B------:R-:W-:Y:S01]  /*d290*/  IADD3.X R3, R32, UR5, RZ, P1, !PT ;  /* 0x0000000520037c10 */ /* 0x000fe20008ffe4ff */
[----:B------:R-:W-:-:S04]  /*d2a0*/  ULDC.64 UR4, c[0x0][0x418] ;  /* 0x0001060000047ab9 */ /* 0x000fc80000000a00 */
[----:B------:R-:W-:Y:S01]  /*d2b0*/  @P2 LOP3.LUT R16, R16, 0x100, RZ, 0xfc, !PT ;  /* 0x0000010010102812 */ /* 0x000fe200078efcff */
[----:B------:R1:W5:Y:S05]  /*d2c0*/  @P2 LDG.E R37, desc[UR50][R2.64] ;  /* 0x0000003202252981 */ /* 0x00036a000c1e1900 */
[----:B------:R-:W-:-:S04]  /*d2d0*/  @P0 IADD3 R4, P1, R19, UR6, RZ ;  /* 0x0000000613040c10 */ /* 0x000fc8000ff3e0ff */
[----:B------:R-:W-:-:S05]  /*d2e0*/  @P0 IADD3.X R5, R32, UR7, RZ, P1, !PT ;  /* 0x0000000720050c10 */ /* 0x000fca0008ffe4ff */
[----:B0-2---:R-:W2:Y:S01]  /*d2f0*/  @P0 LDG.E R0, desc[UR50][R4.64] ;  /* 0x0000003204000981 */ /* 0x005ea2000c1e1900 */
[----:B------:R-:W-:-:S03]  /*d300*/  UISETP.NE.U32.AND UP0, UPT, UR4, URZ, UPT ;  /* 0x0000003f0400728c */ /* 0x000fc6000bf05070 */
[----:B------:R-:W-:Y:S01]  /*d310*/  ULDC UR4, c[0x0][0x424] ;  /* 0x0001090000047ab9 */ /* 0x000fe20000000800 */
[----:B------:R-:W-:-:S03]  /*d320*/  UISETP.NE.AND.EX UP0, UPT, UR5, URZ, UPT, UP0 ;  /* 0x0000003f0500728c */ /* 0x000fc6000bf05300 */
[----:B------:R-:W-:Y:S01]  /*d330*/  ULDC UR5, c[0x0][0x2f0] ;  /* 0x0000bc0000057ab9 */ /* 0x000fe20000000800 */
[----:B------:R-:W-:-:S04]  /*d340*/  USEL UR4, UR4, 0x1, UP0 ;  /* 0x0000000104047887 */ /* 0x000fc80008000000 */
[----:B------:R-:W-:-:S06]  /*d350*/  UIMAD UR4, UR4, UR5, URZ ;  /* 0x00000005040472a4 */ /* 0x000fcc000f8e023f */
[----:B------:R-:W-:Y:S01]  /*d360*/  IMAD.U32 R28, RZ, RZ, UR4 ;  /* 0x00000004ff1c7e24 */ /* 0x000fe2000f8e00ff */
[----:B--2---:R1:W-:Y:S01]  /*d370*/  @P0 STL [R1+0x8], R0 ;  /* 0x0000080001000387 */ /* 0x0043e20000100800 */
[----:B---34-:R-:W-:Y:S05]  /*d380*/  @P0 BRA `(.L_x_411) ;  /* 0x0000000000200947 */ /* 0x018fea0003800000 */
[----:B------:R-:W-:Y:S02]  /*d390*/  ULDC UR4, c[0x0][0x288] ;  /* 0x0000a20000047ab9 */ /* 0x000fe40000000800 */
[----:B-1----:R-:W-:-:S05]  /*d3a0*/  IMAD.U32 R0, RZ, RZ, UR4 ;  /* 0x00000004ff007e24 */ /* 0x002fca000f8e00ff */
[----:B------:R0:W-:Y:S01]  /*d3b0*/  STL [R1+0x8], R0 ;  /* 0x0000080001007387 */ /* 0x0001e20000100800 */
[----:B------:R-:W-:Y:S05]  /*d3c0*/  @!P2 BRA `(.L_x_411) ;  /* 0x000000000010a947 */ /* 0x000fea0003800000 */
[----:B------:R-:W2:Y:S04]  /*d3d0*/  LDG.E R5, desc[UR50][R2.64] ;  /* 0x0000003202057981 */ /* 0x000ea8000c1e1900 */
[----:B0-----:R-:W2:Y:S02]  /*d3e0*/  LDG.E R0, desc[UR50][R2.64+0x4] ;  /* 0x0000043202007981 */ /* 0x001ea4000c1e1900 */
[----:B--2---:R-:W-:-:S05]  /*d3f0*/  IMAD.IADD R0, R0, 0x1, -R5 ;  /* 0x0000000100007824 */ /* 0x004fca00078e0a05 */
[----:B------:R2:W-:Y:S02]  /*d400*/  STL [R1+0x8], R0 ;  /* 0x0000080001007387 */ /* 0x0005e40000100800 */
.L_x_411:
[----:B------:R-:W-:Y:S01]  /*d410*/  ULDC.64 UR4, c[0x0][0xa20] ;  /* 0x0002880000047ab9 */ /* 0x000fe20000000a00 */
[----:B------:R-:W-:Y:S01]  /*d420*/  IMAD.MOV.U32 R23, RZ, RZ, R29 ;  /* 0x000000ffff177224 */ /* 0x000fe200078e001d */
[----:B------:R-:W-:-:S04]  /*d430*/  ISETP.NE.U32.AND P0, PT, RZ, UR4, PT ;  /* 0x00000004ff007c0c */ /* 0x000fc8000bf05070 */
[----:B------:R-:W-:-:S13]  /*d440*/  ISETP.NE.AND.EX P0, PT, RZ, UR5, PT, P0 ;  /* 0x00000005ff007c0c */ /* 0x000fda000bf05300 */
[----:B------:R-:W-:Y:S05]  /*d450*/  @!P0 BRA `(.L_x_412) ;  /* 0x0000000000108947 */ /* 0x000fea0003800000 */
[----:B-1----:R-:W-:-:S04]  /*d460*/  IADD3 R2, P0, R19, UR4, RZ ;  /* 0x0000000413027c10 */ /* 0x002fc8000ff1e0ff */
[----:B------:R-:W-:-:S05]  /*d470*/  IADD3.X R3, R32, UR5, RZ, P0, !PT ;  /* 0x0000000520037c10 */ /* 0x000fca00087fe4ff */
[----:B------:R1:W5:Y:S01]  /*d480*/  LDG.E R28, desc[UR50][R2.64] ;  /* 0x00000032021c7981 */ /* 0x000362000c1e1900 */
[----:B------:R-:W-:Y:S05]  /*d490*/  BRA `(.L_x_413) ;  /* 0x0000000000247947 */ /* 0x000fea0003800000 */
.L_x_412:
[----:B------:R-:W-:Y:S02]  /*d4a0*/  ULDC.64 UR4, c[0x0][0xa08] ;  /* 0x0002820000047ab9 */ /* 0x000fe40000000a00 */
[----:B------:R-:W-:-:S04]  /*d4b0*/  ISETP.NE.U32.AND P0, PT, RZ, UR4, PT ;  /* 0x00000004ff007c0c */ /* 0x000fc8000bf05070 */
[----:B------:R-:W-:-:S13]  /*d4c0*/  ISETP.NE.AND.EX P0, PT, RZ, UR5, PT, P0 ;  /* 0x00000005ff007c0c */ /* 0x000fda000bf05300 */
[----:B------:R-:W-:Y:S05]  /*d4d0*/  @!P0 BRA `(.L_x_413) ;  /* 0x0000000000148947 */ /* 0x000fea0003800000 */
[----:B-1----:R-:W1:Y:S02]  /*d4e0*/  LDC.64 R2, c[0x0][0xa08] ;  /* 0x00028200ff027b82 */ /* 0x002e640000000a00 */
[----:B-1----:R-:W-:-:S05]  /*d4f0*/  IMAD.WIDE R2, R23, 0x4, R2 ;  /* 0x0000000417027825 */ /* 0x002fca00078e0202 */
[----:B------:R-:W3:Y:S04]  /*d500*/  LDG.E R28, desc[UR50][R2.64] ;  /* 0x00000032021c7981 */ /* 0x000ee8000c1e1900 */
[----:B------:R-:W3:Y:S02]  /*d510*/  LDG.E R5, desc[UR50][R2.64+0x4] ;  /* 0x0000043202057981 */ /* 0x000ee4000c1e1900 */
[----:B---3--:R-:W-:-:S07]  /*d520*/  IMAD.IADD R28, R5, 0x1, -R28 ;  /* 0x00000001051c7824 */ /* 0x008fce00078e0a1c */
.L_x_413:
[----:B-----5:R-:W-:Y:S01]  /*d530*/  IMAD.IADD R28, R28, 0x1, -R31 ;  /* 0x000000011c1c7824 */ /* 0x020fe200078e0a1f */
[C---:B012---:R-:W-:Y:S01]  /*d540*/  LOP3.LUT R0, R26.reuse, 0xff000000, RZ, 0xc0, !PT ;  /* 0xff0000001a007812 */ /* 0x047fe200078ec0ff */
[----:B------:R-:W-:Y:S01]  /*d550*/  BSSY B0, `(.L_x_414) ;  /* 0x0000028000007945 */ /* 0x000fe20003800000 */
[----:B------:R-:W-:Y:S02]  /*d560*/  LOP3.LUT R4, R26, 0xff0000, RZ, 0xc0, !PT ;  /* 0x00ff00001a047812 */ /* 0x000fe400078ec0ff */
[C---:B------:R-:W-:Y:S02]  /*d570*/  ISETP.GE.AND P0, PT, R28.reuse, 0x1, PT ;  /* 0x000000011c00780c */ /* 0x040fe40003f06270 */
[----:B------:R-:W-:Y:S01]  /*d580*/  SHF.R.U32.HI R3, RZ, 0x8, R0 ;  /* 0x00000008ff037819 */ /* 0x000fe20000011600 */
[----:B------:R-:W-:-:S03]  /*d590*/  VIADD R0, R28, 0x3f ;  /* 0x0000003f1c007836 */ /* 0x000fc60000000000 */
[----:B------:R-:W-:Y:S02]  /*d5a0*/  LEA.HI R4, R4, R3, RZ, 0x10 ;  /* 0x0000000304047211 */ /* 0x000fe400078f80ff */
[----:B------:R-:W-:-:S04]  /*d5b0*/  SHF.R.S32.HI R3, RZ, 0x1f, R0 ;  /* 0x0000001fff037819 */ /* 0x000fc80000011400 */
[----:B------:R-:W-:Y:S01]  /*d5c0*/  LEA.HI R0, R3, R0, RZ, 0x6 ;  /* 0x0000000003007211 */ /* 0x000fe200078f30ff */
[----:B------:R-:W-:-:S03]  /*d5d0*/  IMAD.MOV.U32 R3, RZ, RZ, RZ ;  /* 0x000000ffff037224 */ /* 0x000fc600078e00ff */
[----:B------:R-:W-:Y:S01]  /*d5e0*/  SHF.R.S32.HI R0, RZ, 0x6, R0 ;  /* 0x00000006ff007819 */ /* 0x000fe20000011400 */
[----:B------:R-:W-:Y:S06]  /*d5f0*/  @!P0 BRA `(.L_x_415) ;  /* 0x0000000000748947 */ /* 0x000fec0003800000 */
[----:B------:R-:W-:-:S04]  /*d600*/  SHF.R.U32.HI R5, RZ, 0x10, R4 ;  /* 0x00000010ff057819 */ /* 0x000fc80000011604 */
[----:B------:R-:W-:-:S13]  /*d610*/  ISETP.NE.AND P0, PT, R5, RZ, PT ;  /* 0x000000ff0500720c */ /* 0x000fda0003f05270 */
[----:B------:R-:W0:Y:S02]  /*d620*/  @!P0 LDC R5, c[0x0][0x9f0] ;  /* 0x00027c00ff058b82 */ /* 0x000e240000000800 */
[----:B0-----:R-:W-:Y:S02]  /*d630*/  IABS R7, R5 ;  /* 0x0000000500077213 */ /* 0x001fe40000000000 */
[----:B------:R-:W-:Y:S02]  /*d640*/  IADD3 R6, R5, -0x1, R0 ;  /* 0xffffffff05067810 */ /* 0x000fe40007ffe000 */
[----:B------:R-:W0:Y:S08]  /*d650*/  I2F.RP R2, R7 ;  /* 0x0000000700027306 */ /* 0x000e300000209400 */
[----:B0-----:R-:W0:Y:S02]  /*d660*/  MUFU.RCP R2, R2 ;  /* 0x0000000200027308 */ /* 0x001e240000001000 */
[----:B0-----:R-:W-:-:S06]  /*d670*/  VIADD R2, R2, 0xffffffe ;  /* 0x0ffffffe02027836 */ /* 0x001fcc0000000000 */
[----:B------:R0:W1:Y:S02]  /*d680*/  F2I.FTZ.U32.TRUNC.NTZ R3, R2 ;  /* 0x0000000200037305 */ /* 0x000064000021f000 */
[----:B0-----:R-:W-:-:S04]  /*d690*/  LOP3.LUT R2, R6, R5, RZ, 0x3c, !PT ;  /* 0x0000000506027212 */ /* 0x001fc800078e3cff */
[----:B------:R-:W-:Y:S01]  /*d6a0*/  ISETP.GE.AND P2, PT, R2, RZ, PT ;  /* 0x000000ff0200720c */ /* 0x000fe20003f46270 */
[----:B-1----:R-:W-:-:S04]  /*d6b0*/  IMAD.MOV R2, RZ, RZ, -R3 ;  /* 0x000000ffff027224 */ /* 0x002fc800078e0a03 */
[----:B------:R-:W-:Y:S02]  /*d6c0*/  IMAD R8, R2, R7, RZ ;  /* 0x0000000702087224 */ /* 0x000fe400078e02ff */
[----:B------:R-:W-:-:S04]  /*d6d0*/  IMAD.MOV.U32 R2, RZ, RZ, RZ ;  /* 0x000000ffff027224 */ /* 0x000fc800078e00ff */
[----:B------:R-:W-:Y:S01]  /*d6e0*/  IMAD.HI.U32 R8, R3, R8, R2 ;  /* 0x0000000803087227 */ /* 0x000fe200078e0002 */
[----:B------:R-:W-:Y:S02]  /*d6f0*/  IABS R2, R6 ;  /* 0x0000000600027213 */ /* 0x000fe40000000000 */
[----:B------:R-:W-:-:S03]  /*d700*/  IABS R3, R5 ;  /* 0x0000000500037213 */ /* 0x000fc60000000000 */
[----:B------:R-:W-:-:S04]  /*d710*/  IMAD.HI.U32 R8, R8, R2, RZ ;  /* 0x0000000208087227 */ /* 0x000fc800078e00ff */
[----:B------:R-:W-:-:S04]  /*d720*/  IMAD.MOV R3, RZ, RZ, -R3 ;  /* 0x000000ffff037224 */ /* 0x000fc800078e0a03 */
[----:B------:R-:W-:-:S05]  /*d730*/  IMAD R2, R8, R3, R2 ;  /* 0x0000000308027224 */ /* 0x000fca00078e0202 */
[----:B------:R-:W-:-:S13]  /*d740*/  ISETP.GT.U32.AND P1, PT, R7, R2, PT ;  /* 0x000000020700720c */ /* 0x000fda0003f24070 */
[----:B------:R-:W-:Y:S02]  /*d750*/  @!P1 IMAD.IADD R2, R2, 0x1, -R7 ;  /* 0x0000000102029824 */ /* 0x000fe400078e0a07 */
[----:B------:R-:W-:Y:S01]  /*d760*/  @!P1 VIADD R8, R8, 0x1 ;  /* 0x0000000108089836 */ /* 0x000fe20000000000 */
[----:B------:R-:W-:Y:S02]  /*d770*/  ISETP.NE.AND P1, PT, R5, RZ, PT ;  /* 0x000000ff0500720c */ /* 0x000fe40003f25270 */
[----:B------:R-:W-:-:S13]  /*d780*/  ISETP.GE.U32.AND P0, PT, R2, R7, PT ;  /* 0x000000070200720c */ /* 0x000fda0003f06070 */
[----:B------:R-:W-:-:S04]  /*d790*/  @P0 VIADD R8, R8, 0x1 ;  /* 0x0000000108080836 */ /* 0x000fc80000000000 */
[----:B------:R-:W-:-:S04]  /*d7a0*/  IMAD.MOV.U32 R3, RZ, RZ, R8 ;  /* 0x000000ffff037224 */ /* 0x000fc800078e0008 */
[----:B------:R-:W-:Y:S01]  /*d7b0*/  @!P2 IMAD.MOV R3, RZ, RZ, -R3 ;  /* 0x000000ffff03a224 */ /* 0x000fe200078e0a03 */
[----:B------:R-:W-:-:S07]  /*d7c0*/  @!P1 LOP3.LUT R3, RZ, R5, RZ, 0x33, !PT ;  /* 0x00000005ff039212 */ /* 0x000fce00078e33ff */
.L_x_415:
[----:B------:R-:W-:Y:S05]  /*d7d0*/  BSYNC B0 ;  /* 0x0000000000007941 */ /* 0x000fea0003800000 */
.L_x_414:
[----:B------:R-:W-:Y:S01]  /*d7e0*/  LOP3.LUT R30, R4, 0xff, RZ, 0xc0, !PT ;  /* 0x000000ff041e7812 */ /* 0x000fe200078ec0ff */
[----:B------:R-:W-:Y:S04]  /*d7f0*/  BSSY B7, `(.L_x_416) ;  /* 0x0000360000077945 */ /* 0x000fe80003800000 */
[----:B------:R-:W-:-:S05]  /*d800*/  IMAD R30, R30, R3, RZ ;  /* 0x000000031e1e7224 */ /* 0x000fca00078e02ff */
[----:B------:R-:W-:-:S04]  /*d810*/  VIADDMNMX R35, R30, R3, R0, PT ;  /* 0x000000031e237246 */ /* 0x000fc80003800100 */
[----:B------:R-:W-:Y:S01]  /*d820*/  ISETP.GT.AND P0, PT, R35, R30, PT ;  /* 0x0000001e2300720c */ /* 0x000fe20003f04270 */
[----:B------:R0:W-:-:S12]  /*d830*/  STL [R1+0xc], R35 ;  /* 0x00000c2301007387 */ /* 0x0001d80000100800 */
[----:B0-----:R-:W-:Y:S05]  /*d840*/  @P0 BRA `(.L_x_417) ;  /* 0x0000000000440947 */ /* 0x001fea0003800000 */
[----:B------:R-:W0:Y:S02]  /*d850*/  S2R R2, SR_TID.X ;  /* 0x0000000000027919 */ /* 0x000e240000002100 */
[----:B0-----:R-:W-:-:S04]  /*d860*/  LOP3.LUT R2, R2, 0x7f, RZ, 0xc0, !PT ;  /* 0x0000007f02027812 */ /* 0x001fc800078ec0ff */
[----:B------:R-:W-:-:S13]  /*d870*/  ISETP.NE.AND P0, PT, R2, RZ, PT ;  /* 0x000000ff0200720c */ /* 0x000fda0003f05270 */
[----:B------:R-:W-:Y:S05]  /*d880*/  @P0 BRA `(.L_x_418) ;  /* 0x0000003400580947 */ /* 0x000fea0003800000 */
[----:B------:R-:W0:Y:S01]  /*d890*/  S2R R5, SR_LANEID ;  /* 0x0000000000057919 */ /* 0x000e220000000000 */
[----:B------:R-:W-:Y:S01]  /*d8a0*/  VOTEU.ANY UR4, UPT, PT ;  /* 0x0000000000047886 */ /* 0x000fe200038e0100 */
[----:B------:R-:W1:Y:S01]  /*d8b0*/  LDC.64 R2, c[0x0][0xc60] ;  /* 0x00031800ff027b82 */ /* 0x000e620000000a00 */
[----:B------:R-:W0:Y:S02]  /*d8c0*/  FLO.U32 R0, UR4 ;  /* 0x0000000400007d00 */ /* 0x000e2400080e0000 */
[----:B0-----:R-:W-:-:S06]  /*d8d0*/  ISETP.EQ.U32.AND P0, PT, R0, R5, PT ;  /* 0x000000050000720c */ /* 0x001fcc0003f02070 */
[----:B------:R-:W1:Y:S07]  /*d8e0*/  POPC R5, UR4 ;  /* 0x0000000400057d09 */ /* 0x000e6e0008000000 */
[----:B-1----:R-:W2:Y:S01]  /*d8f0*/  @P0 ATOMG.E.ADD.STRONG.GPU PT, R3, desc[UR50][R2.64], R5 ;  /* 0x00000005020309a8 */ /* 0x002ea200081ee1f2 */
[----:B------:R-:W0:Y:S02]  /*d900*/  S2R R4, SR_LTMASK ;  /* 0x0000000000047919 */ /* 0x000e240000003900 */
[----:B0-----:R-:W-:-:S04]  /*d910*/  LOP3.LUT R4, R4, UR4, RZ, 0xc0, !PT ;  /* 0x0000000404047c12 */ /* 0x001fc8000f8ec0ff */
[----:B------:R-:W0:Y:S01]  /*d920*/  POPC R7, R4 ;  /* 0x0000000400077309 */ /* 0x000e220000000000 */
[----:B--2---:R-:W0:Y:S02]  /*d930*/  SHFL.IDX PT, R0, R3, R0, 0x1f ;  /* 0x00001f0003007589 */ /* 0x004e2400000e0000 */
[----:B0-----:R-:W-:Y:S01]  /*d940*/  IADD3 R24, R0, UR38, R7 ;  /* 0x0000002600187c10 */ /* 0x001fe2000fffe007 */
[----:B------:R-:W-:Y:S06]  /*d950*/  BRA `(.L_x_418) ;  /* 0x0000003400247947 */ /* 0x000fec0003800000 */
.L_x_417:
[----:B------:R-:W-:Y:S01]  /*d960*/  VIADD R0, R17, 0x22400 ;  /* 0x0002240011007836 */ /* 0x000fe20000000000 */
[----:B------:R-:W-:Y:S04]  /*d970*/  BSSY B6, `(.L_x_419) ;  /* 0x0000013000067945 */ /* 0x000fe80003800000 */
[----:B------:R-:W-:-:S13]  /*d980*/  LOP3.LUT P0, RZ, R0, 0x3ff, RZ, 0xc0, !PT ;  /* 0x000003ff00ff7812 */ /* 0x000fda000780c0ff */
[----:B------:R-:W-:Y:S05]  /*d990*/  @!P0 BRA `(.L_x_420) ;  /* 0x0000000000408947 */ /* 0x000fea0003800000 */
[----:B------:R-:W-:Y:S01]  /*d9a0*/  MOV R2, 0x0 ;  /* 0x0000000000027802 */ /* 0x000fe20000000f00 */
[----:B------:R-:W-:Y:S01]  /*d9b0*/  ULDC.64 UR6, c[0x4][0x90] ;  /* 0x0100240000067ab9 */ /* 0x000fe20000000a00 */
[----:B------:R-:W-:Y:S01]  /*d9c0*/  ULDC.64 UR8, c[0x4][0x98] ;  /* 0x0100260000087ab9 */ /* 0x000fe20000000a00 */
[----:B------:R-:W-:Y:S01]  /*d9d0*/  ULDC.64 UR4, c[0x4][0x8] ;  /* 0x0100020000047ab9 */ /* 0x000fe20000000a00 */
[----:B------:R-:W-:Y:S02]  /*d9e0*/  IMAD.U32 R4, RZ, RZ, UR6 ;  /* 0x00000006ff047e24 */ /* 0x000fe4000f8e00ff */
[----:B------:R-:W0:Y:S01]  /*d9f0*/  LDC.64 R2, c[0x4][R2] ;  /* 0x0100000002027b82 */ /* 0x000e220000000a00 */
[----:B------:R-:W-:Y:S02]  /*da00*/  IMAD.U32 R5, RZ, RZ, UR7 ;  /* 0x00000007ff057e24 */ /* 0x000fe4000f8e00ff */
[----:B------:R-:W-:Y:S02]  /*da10*/  IMAD.U32 R6, RZ, RZ, UR8 ;  /* 0x00000008ff067e24 */ /* 0x000fe4000f8e00ff */
[----:B------:R-:W-:-:S02]  /*da20*/  IMAD.U32 R7, RZ, RZ, UR9 ;  /* 0x00000009ff077e24 */ /* 0x000fc4000f8e00ff */
[----:B------:R-:W-:Y:S02]  /*da30*/  IMAD.U32 R10, RZ, RZ, UR4 ;  /* 0x00000004ff0a7e24 */ /* 0x000fe4000f8e00ff */
[----:B------:R-:W-:Y:S02]  /*da40*/  IMAD.U32 R11, RZ, RZ, UR5 ;  /* 0x00000005ff0b7e24 */ /* 0x000fe4000f8e00ff */
[----:B------:R-:W-:Y:S02]  /*da50*/  IMAD.MOV.U32 R8, RZ, RZ, 0x70 ;  /* 0x00000070ff087424 */ /* 0x000fe400078e00ff */
[----:B------:R-:W-:Y:S02]  /*da60*/  IMAD.MOV.U32 R12, RZ, RZ, 0x1 ;  /* 0x00000001ff0c7424 */ /* 0x000fe400078e00ff */
[----:B------:R-:W-:-:S07]  /*da70*/  IMAD.MOV.U32 R13, RZ, RZ, RZ ;  /* 0x000000ffff0d7224 */ /* 0x000fce00078e00ff */
[----:B------:R-:W-:-:S07]  /*da80*/  LEPC R20, `(.L_x_420) ;  /* 0x000000001014794e */ /* 0x000fce0000000000 */
[----:B0-----:R-:W-:Y:S05]  /*da90*/  CALL.ABS.NOINC R2 ;  /* 0x0000000002007343 */ /* 0x001fea0003c00000 */
.L_x_420:
[----:B------:R-:W-:Y:S05]  /*daa0*/  BSYNC B6 ;  /* 0x0000000000067941 */ /* 0x000fea0003800000 */
.L_x_419:
        /* <DEDUP_REMOVED lines=8> */
[----:B------:R0:W1:Y:S01]  /*db30*/  LDC.64 R2, c[0x4][R34] ;  /* 0x0100000022027b82 */ /* 0x0000620000000a00 */
[----:B------:R-:W-:Y:S02]  /*db40*/  IMAD.U32 R4, RZ, RZ, UR6 ;  /* 0x00000006ff047e24 */ /* 0x000fe4000f8e00ff */
[----:B------:R-:W-:Y:S02]  /*db50*/  IMAD.U32 R5, RZ, RZ, UR7 ;  /* 0x00000007ff057e24 */ /* 0x000fe4000f8e00ff */
[----:B------:R-:W-:Y:S02]  /*db60*/  IMAD.U32 R6, RZ, RZ, UR8 ;  /* 0x00000008ff067e24 */ /* 0x000fe4000f8e00ff */
[----:B------:R-:W-:-:S02]  /*db70*/  IMAD.U32 R7, RZ, RZ, UR9 ;  /* 0x00000009ff077e24 */ /* 0x000fc4000f8e00ff */
[----:B------:R-:W-:Y:S02]  /*db80*/  IMAD.U32 R10, RZ, RZ, UR4 ;  /* 0x00000004ff0a7e24 */ /* 0x000fe4000f8e00ff */
[----:B------:R-:W-:Y:S02]  /*db90*/  IMAD.U32 R11, RZ, RZ, UR5 ;  /* 0x00000005ff0b7e24 */ /* 0x000fe4000f8e00ff */
[----:B------:R-:W-:Y:S02]  /*dba0*/  IMAD.MOV.U32 R8, RZ, RZ, 0x70 ;  /* 0x00000070ff087424 */ /* 0x000fe400078e00ff */
[----:B------:R-:W-:Y:S02]  /*dbb0*/  IMAD.MOV.U32 R12, RZ, RZ, 0x1 ;  /* 0x00000001ff0c7424 */ /* 0x000fe400078e00ff */
[----:B0-----:R-:W-:-:S07]  /*dbc0*/  IMAD.MOV.U32 R13, RZ, RZ, RZ ;  /* 0x000000ffff0d7224 */ /* 0x001fce00078e00ff */
[----:B------:R-:W-:-:S07]  /*dbd0*/  LEPC R20, `(.L_x_423) ;  /* 0x000000001014794e */ /* 0x000fce0000000000 */
[----:B-1----:R-:W-:Y:S05]  /*dbe0*/  CALL.ABS.NOINC R2 ;  /* 0x0000000002007343 */ /* 0x002fea0003c00000 */
.L_x_423:
[----:B------:R0:W1:Y:S01]  /*dbf0*/  LDC.64 R2, c[0x4][R34] ;  /* 0x0100000022027b82 */ /* 0x0000620000000a00 */
[----:B------:R-:W-:Y:S01]  /*dc00*/  ULDC.64 UR6, c[0x4][0x90] ;  /* 0x0100240000067ab9 */ /* 0x000fe20000000a00 */
[----:B------:R-:W-:Y:S01]  /*dc10*/  ULDC.64 UR8, c[0x4][0x98] ;  /* 0x0100260000087ab9 */ /* 0x000fe20000000a00 */
[----:B------:R-:W-:Y:S01]  /*dc20*/  ULDC.64 UR4, c[0x4][0x18] ;  /* 0x0100060000047ab9 */ /* 0x000fe20000000a00 */
        /* <DEDUP_REMOVED lines=11> */
.L_x_422:
[----:B------:R-:W-:Y:S05]  /*dce0*/  BSYNC B6 ;  /* 0x0000000000067941 */ /* 0x000fea0003800000 */
.L_x_421:
[----:B------:R-:W0:Y:S01]  /*dcf0*/  S2R R0, SR_TID.X ;  /* 0x0000000000007919 */ /* 0x000e220000002100 */
[----:B------:R-:W-:Y:S01]  /*dd00*/  ULDC.64 UR4, c[0x0][0x9f8] ;  /* 0x00027e0000047ab9 */ /* 0x000fe20000000a00 */
[----:B------:R-:W1:Y:S01]  /*dd10*/  LDC R20, c[0x0][0x430] ;  /* 0x00010c00ff147b82 */ /* 0x000e620000000800 */
[----:B------:R-:W-:Y:S01]  /*dd20*/  ISETP.NE.U32.AND P0, PT, RZ, UR4, PT ;  /* 0x00000004ff007c0c */ /* 0x000fe2000bf05070 */
[----:B------:R-:W2:Y:S03]  /*dd30*/  S2R R34, SR_TID.X ;  /* 0x0000000000227919 */ /* 0x000ea60000002100 */
[----:B------:R-:W-:-:S13]  /*dd40*/  ISETP.NE.AND.EX P0, PT, RZ, UR5, PT, P0 ;  /* 0x00000005ff007c0c */ /* 0x000fda000bf05300 */
[----:B------:R-:W-:Y:S01]  /*dd50*/  @P0 IADD3 R2, P1, R19, UR4, RZ ;  /* 0x0000000413020c10 */ /* 0x000fe2000ff3e0ff */
[----:B------:R-:W-:-:S03]  /*dd60*/  ULDC UR4, c[0x0][0x320] ;  /* 0x0000c80000047ab9 */ /* 0x000fc60000000800 */
[----:B------:R-:W-:Y:S01]  /*dd70*/  @P0 IADD3.X R3, R32, UR5, RZ, P1, !PT ;  /* 0x0000000520030c10 */ /* 0x000fe20008ffe4ff */
[----:B------:R-:W3:Y:S04]  /*dd80*/  S2R R21, SR_TID.X ;  /* 0x0000000000157919 */ /* 0x000ee80000002100 */
[----:B------:R4:W5:Y:S01]  /*dd90*/  @P0 LDG.E R23, desc[UR50][R2.64] ;  /* 0x0000003202170981 */ /* 0x000962000c1e1900 */
[----:B------:R-:W-:Y:S01]  /*dda0*/  LOP3.LUT R16, R16, 0xffffffbf, RZ, 0xc0, !PT ;  /* 0xffffffbf10107812 */ /* 0x000fe200078ec0ff */
[----:B------:R-:W-:Y:S01]  /*ddb0*/  UMOV UR5, 0xffffffff ;  /* 0xffffffff00057882 */ /* 0x000fe20000000000 */
[----:B0-----:R-:W-:Y:S02]  /*ddc0*/  IMAD.SHL.U32 R0, R0, 0x8, RZ ;  /* 0x0000000800007824 */ /* 0x001fe400078e00ff */
[----:B--2---:R-:W-:-:S03]  /*ddd0*/  IMAD.SHL.U32 R34, R34, 0x8, RZ ;  /* 0x0000000822227824 */ /* 0x004fc600078e00ff */
[----:B------:R-:W-:-:S04]  /*dde0*/  LOP3.LUT R0, R0, 0x38, RZ, 0xc0, !PT ;  /* 0x0000003800007812 */ /* 0x000fc800078ec0ff */
[C---:B------:R-:W-:Y:S02]  /*ddf0*/  LOP3.LUT R4, R0.reuse, 0x40, RZ, 0xfc, !PT ;  /* 0x0000004000047812 */ /* 0x040fe400078efcff */
[----:B------:R-:W-:Y:S02]  /*de00*/  LOP3.LUT R0, R0, 0x180, RZ, 0xfc, !PT ;  /* 0x0000018000007812 */ /* 0x000fe400078efcff */
[----:B------:R-:W-:Y:S02]  /*de10*/  ISETP.GE.AND P0, PT, R4, UR4, PT ;  /* 0x0000000404007c0c */ /* 0x000fe4000bf06270 */
[----:B------:R-:W-:Y:S02]  /*de20*/  LOP3.LUT R34, R34, 0x38, RZ, 0xc0, !PT ;  /* 0x0000003822227812 */ /* 0x000fe400078ec0ff */
[----:B------:R-:W-:Y:S02]  /*de30*/  ISETP.GE.AND P1, PT, R0, UR4, PT ;  /* 0x0000000400007c0c */ /* 0x000fe4000bf26270 */
[----:B------:R-:W-:-:S02]  /*de40*/  LOP3.LUT R0, R34, 0x1c0, RZ, 0xfc, !PT ;  /* 0x000001c022007812 */ /* 0x000fc400078efcff */
[----:B------:R-:W-:Y:S02]  /*de50*/  LOP3.LUT R34, R34, 0x80, RZ, 0xfc, !PT ;  /* 0x0000008022227812 */ /* 0x000fe400078efcff */
[----:B------:R-:W-:Y:S02]  /*de60*/  SEL R7, RZ, 0x40, P1 ;  /* 0x00000040ff077807 */ /* 0x000fe40000800000 */
[----:B------:R-:W-:Y:S01]  /*de70*/  ISETP.GE.AND P5, PT, R34, UR4, PT ;  /* 0x0000000422007c0c */ /* 0x000fe2000bfa6270 */
[----:B---3--:R-:W-:Y:S01]  /*de80*/  IMAD.SHL.U32 R21, R21, 0x8, RZ ;  /* 0x0000000815157824 */ /* 0x008fe200078e00ff */
[----:B------:R-:W-:Y:S01]  /*de90*/  @P0 LOP3.LUT R16, R16, 0x40, RZ, 0xfc, !PT ;  /* 0x0000004010100812 */ /* 0x000fe200078efcff */
[----:B------:R-:W0:Y:S01]  /*dea0*/  S2R R34, SR_TID.X ;  /* 0x0000000000227919 */ /* 0x000e220000002100 */
[----:B------:R-:W-:Y:S02]  /*deb0*/  ISETP.GE.AND P0, PT, R0, UR4, PT ;  /* 0x0000000400007c0c */ /* 0x000fe4000bf06270 */
[----:B------:R-:W-:Y:S01]  /*dec0*/  LOP3.LUT R21, R21, 0x38, RZ, 0xc0, !PT ;  /* 0x0000003815157812 */ /* 0x000fe200078ec0ff */
[----:B------:R-:W2:Y:S01]  /*ded0*/  S2R R0, SR_TID.X ;  /* 0x0000000000007919 */ /* 0x000ea20000002100 */
[----:B------:R-:W-:-:S02]  /*dee0*/  LOP3.LUT R16, R16, 0xffffff7f, RZ, 0xc0, !PT ;  /* 0xffffff7f10107812 */ /* 0x000fc400078ec0ff */
[C---:B------:R-:W-:Y:S02]  /*def0*/  ISETP.GE.AND P2, PT, R21.reuse, UR4, PT ;  /* 0x0000000415007c0c */ /* 0x040fe4000bf46270 */
[----:B------:R-:W-:Y:S02]  /*df00*/  LOP3.LUT R21, R21, 0x140, RZ, 0xfc, !PT ;  /* 0x0000014015157812 */ /* 0x000fe400078efcff */
[----:B------:R-:W-:-:S09]  /*df10*/  SEL R8, RZ, 0x80, P0 ;  /* 0x00000080ff087807 */ /* 0x000fd20000000000 */
[----:B------:R-:W-:Y:S02]  /*df20*/  @P2 LOP3.LUT R16, R16, 0x80, RZ, 0xfc, !PT ;  /* 0x0000008010102812 */ /* 0x000fe400078efcff */
[----:B------:R-:W-:Y:S02]  /*df30*/  ISETP.GE.AND P2, PT, R21, UR4, PT ;  /* 0x0000000415007c0c */ /* 0x000fe4000bf46270 */
[----:B------:R-:W-:-:S04]  /*df40*/  LOP3.LUT R16, R16, 0xffffffdf, RZ, 0xc0, !PT ;  /* 0xffffffdf10107812 */ /* 0x000fc800078ec0ff */
[----:B------:R-:W-:Y:S01]  /*df50*/  @P5 LOP3.LUT R16, R16, 0x20, RZ, 0xfc, !PT ;  /* 0x0000002010105812 */ /* 0x000fe200078efcff */
[----:B0-----:R-:W-:-:S03]  /*df60*/  IMAD.SHL.U32 R34, R34, 0x8, RZ ;  /* 0x0000000822227824 */ /* 0x001fc600078e00ff */
[----:B------:R-:W-:Y:S01]  /*df70*/  LOP3.LUT R16, R16, 0xffffffef, RZ, 0xc0, !PT ;  /* 0xffffffef10107812 */ /* 0x000fe200078ec0ff */
[----:B--2---:R-:W-:Y:S01]  /*df80*/  IMAD.SHL.U32 R0, R0, 0x8, RZ ;  /* 0x0000000800007824 */ /* 0x004fe200078e00ff */
[----:B------:R-:W-:-:S04]  /*df90*/  LOP3.LUT R34, R34, 0x38, RZ, 0xc0, !PT ;  /* 0x0000003822227812 */ /* 0x000fc800078ec0ff */
[----:B------:R-:W-:Y:S02]  /*dfa0*/  LOP3.LUT R0, R0, 0x38, RZ, 0xc0, !PT ;  /* 0x0000003800007812 */ /* 0x000fe400078ec0ff */
[----:B------:R-:W-:Y:S02]  /*dfb0*/  LOP3.LUT R34, R34, 0x100, RZ, 0xfc, !PT ;  /* 0x0000010022227812 */ /* 0x000fe400078efcff */
[----:B------:R-:W-:Y:S02]  /*dfc0*/  LOP3.LUT R0, R0, 0xc0, RZ, 0xfc, !PT ;  /* 0x000000c000007812 */ /* 0x000fe400078efcff */
[----:B------:R-:W-:Y:S02]  /*dfd0*/  ISETP.GE.AND P3, PT, R34, UR4, PT ;  /* 0x0000000422007c0c */ /* 0x000fe4000bf66270 */
[----:B------:R-:W-:Y:S02]  /*dfe0*/  ISETP.GE.AND P4, PT, R0, UR4, PT ;  /* 0x0000000400007c0c */ /* 0x000fe4000bf86270 */
[----:B------:R-:W-:-:S11]  /*dff0*/  LEA R0, R35, 0xffffffc0, 0x6 ;  /* 0xffffffc023007811 */ /* 0x000fd600078e30ff */
[----:B------:R-:W-:-:S04]  /*e000*/  @P4 LOP3.LUT R16, R16, 0x10, RZ, 0xfc, !PT ;  /* 0x0000001010104812 */ /* 0x000fc800078efcff */
[----:B------:R-:W-:-:S04]  /*e010*/  LOP3.LUT R16, R16, 0xfffffffb, RZ, 0xc0, !PT ;  /* 0xfffffffb10107812 */ /* 0x000fc800078ec0ff */
[----:B------:R-:W-:-:S04]  /*e020*/  LOP3.LUT R16, R16, 0xfffffff7, RZ, 0xc0, !PT ;  /* 0xfffffff710107812 */ /* 0x000fc800078ec0ff */
[----:B------:R-:W-:-:S04]  /*e030*/  @P3 LOP3.LUT R16, R16, 0x8, RZ, 0xfc, !PT ;  /* 0x0000000810103812 */ /* 0x000fc800078efcff */
[----:B------:R-:W-:Y:S01]  /*e040*/  @P2 LOP3.LUT R16, R16, 0x4, RZ, 0xfc, !PT ;  /* 0x0000000410102812 */ /* 0x000fe200078efcff */
[----:B-1--4-:R-:W-:Y:S06]  /*e050*/  BRA.DIV UR5, `(.L_x_424) ;  /* 0x0000003e05fc7947 */ /* 0x012fec000b800000 */
.L_x_489:
[----:B------:R-:W0:Y:S01]  /*e060*/  S2R R10, SR_TID.X ;  /* 0x00000000000a7919 */ /* 0x000e220000002100 */
[----:B------:R-:W-:Y:S01]  /*e070*/  ISETP.NE.AND P1, PT, R20, 0x1, PT ;  /* 0x000000011400780c */ /* 0x000fe20003f25270 */
[----:B------:R-:W-:Y:S01]  /*e080*/  IMAD.MOV.U32 R34, RZ, RZ, RZ ;  /* 0x000000ffff227224 */ /* 0x000fe200078e00ff */
[----:B-----5:R-:W-:Y:S02]  /*e090*/  SHF.R.S32.HI R32, RZ, 0x1f, R23 ;  /* 0x0000001fff207819 */ /* 0x020fe40000011417 */
[C---:B------:R-:W-:Y:S02]  /*e0a0*/  LOP3.LUT P6, RZ, R16.reuse, 0x80, RZ, 0xc0, !PT ;  /* 0x0000008010ff7812 */ /* 0x040fe400078cc0ff */
[----:B------:R-:W-:-:S07]  /*e0b0*/  LOP3.LUT R16, R16, 0xfffff7ff, RZ, 0xc0, !PT ;  /* 0xfffff7ff10107812 */ /* 0x000fce00078ec0ff */
[----:B------:R-:W1:Y:S01]  /*e0c0*/  @P1 LDC R3, c[0x0][0x434] ;  /* 0x00010d00ff031b82 */ /* 0x000e620000000800 */
[----:B------:R-:W-:-:S07]  /*e0d0*/  @P1 LOP3.LUT R16, R16, 0x800, RZ, 0xfc, !PT ;  /* 0x0000080010101812 */ /* 0x000fce00078efcff */
[----:B------:R-:W2:Y:S01]  /*e0e0*/  @P1 LDC R2, c[0x0][0x438] ;  /* 0x00010e00ff021b82 */ /* 0x000ea20000000800 */
[----:B0-----:R-:W-:-:S05]  /*e0f0*/  IMAD.SHL.U32 R10, R10, 0x10, RZ ;  /* 0x000000100a0a7824 */ /* 0x001fca00078e00ff */
[----:B------:R-:W-:-:S05]  /*e100*/  LOP3.LUT R10, R36, 0x70, R10, 0xf8, !PT ;  /* 0x00000070240a7812 */ /* 0x000fca00078ef80a */
[----:B------:R-:W-:-:S05]  /*e110*/  IMAD.IADD R35, R10, 0x1, R0 ;  /* 0x000000010a237824 */ /* 0x000fca00078e0200 */
[C---:B------:R-:W-:Y:S01]  /*e120*/  ISETP.GE.AND P0, PT, R35.reuse, R28, PT ;  /* 0x0000001c2300720c */ /* 0x040fe20003f06270 */
[----:B------:R-:W-:-:S03]  /*e130*/  IMAD.IADD R35, R35, 0x1, R31 ;  /* 0x0000000123237824 */ /* 0x000fc600078e021f */
[----:B------:R-:W-:Y:S01]  /*e140*/  ISETP.GT.U32.OR P0, PT, R10, 0x3f, P0 ;  /* 0x0000003f0a00780c */ /* 0x000fe20000704470 */
[----:B-1----:R-:W-:-:S04]  /*e150*/  @P1 IMAD.HI.U32 R3, R35, R3, RZ ;  /* 0x0000000323031227 */ /* 0x002fc800078e00ff */
[----:B------:R-:W-:Y:S01]  /*e160*/  IMAD.MOV.U32 R6, RZ, RZ, R35 ;  /* 0x000000ffff067224 */ /* 0x000fe200078e0023 */
[----:B--2---:R-:W-:-:S07]  /*e170*/  @P1 SHF.R.U32.HI R6, RZ, R2, R3 ;  /* 0x00000002ff061219 */ /* 0x004fce0000011603 */
[----:B------:R-:W0:Y:S01]  /*e180*/  @!P0 LDC.64 R4, c[0x0][0x428] ;  /* 0x00010a00ff048b82 */ /* 0x000e220000000a00 */
[--C-:B------:R-:W-:Y:S01]  /*e190*/  @!P0 SHF.R.S32.HI R3, RZ, 0x1f, R6.reuse ;  /* 0x0000001fff038819 */ /* 0x100fe20000011406 */
[----:B------:R-:W-:Y:S02]  /*e1a0*/  @!P0 IMAD.MOV.U32 R2, RZ, RZ, R6 ;  /* 0x000000ffff028224 */ /* 0x000fe400078e0006 */
[-C--:B0-----:R-:W-:Y:S02]  /*e1b0*/  @!P0 IMAD R9, R32, R4.reuse, RZ ;  /* 0x0000000420098224 */ /* 0x081fe400078e02ff */
[----:B------:R-:W-:-:S04]  /*e1c0*/  @!P0 IMAD.WIDE.U32 R2, R23, R4, R2 ;  /* 0x0000000417028225 */ /* 0x000fc800078e0002 */
[----:B------:R-:W-:Y:S02]  /*e1d0*/  @!P0 IMAD R9, R23, R5, R9 ;  /* 0x0000000517098224 */ /* 0x000fe400078e0209 */
[----:B------:R-:W0:Y:S02]  /*e1e0*/  @!P0 LDC.64 R4, c[0x0][0x418] ;  /* 0x00010600ff048b82 */ /* 0x000e240000000a00 */
[----:B------:R-:W-:Y:S01]  /*e1f0*/  @!P0 IMAD.IADD R3, R3, 0x1, R9 ;  /* 0x0000000103038824 */ /* 0x000fe200078e0209 */
[----:B0-----:R-:W-:-:S04]  /*e200*/  @!P0 LEA R4, P1, R2, R4, 0x2 ;  /* 0x0000000402048211 */ /* 0x001fc800078210ff */
[----:B------:R-:W-:Y:S02]  /*e210*/  @!P0 LEA.HI.X R5, R2, R5, R3, 0x2, P1 ;  /* 0x0000000502058211 */ /* 0x000fe400008f1403 */
[----:B------:R-:W-:Y:S02]  /*e220*/  LOP3.LUT P1, RZ, R16, 0x40, RZ, 0xc0, !PT ;  /* 0x0000004010ff7812 */ /* 0x000fe4000782c0ff */
[----:B------:R-:W-:Y:S01]  /*e230*/  SEL R3, RZ, 0x1, P6 ;  /* 0x00000001ff037807 */ /* 0x000fe20003000000 */
[----:B------:R0:W5:Y:S01]  /*e240*/  @!P0 LDG.E R34, desc[UR50][R4.64] ;  /* 0x0000003204228981 */ /* 0x000162000c1e1900 */
[----:B------:R-:W-:Y:S02]  /*e250*/  SEL R2, RZ, 0xffffffff, P1 ;  /* 0xffffffffff027807 */ /* 0x000fe40000800000 */
[----:B------:R-:W-:Y:S02]  /*e260*/  ISETP.GT.U32.AND P1, PT, R10, 0x3f, PT ;  /* 0x0000003f0a00780c */ /* 0x000fe40003f24070 */
[----:B------:R-:W-:Y:S01]  /*e270*/  LOP3.LUT R16, R16, 0xfffffbff, RZ, 0xc0, !PT ;  /* 0xfffffbff10107812 */ /* 0x000fe200078ec0ff */
[----:B------:R-:W-:Y:S01]  /*e280*/  IMAD.SHL.U32 R2, R2, 0x2, RZ ;  /* 0x0000000202027824 */ /* 0x000fe200078e00ff */
[----:B------:R-:W-:-:S02]  /*e290*/  LOP3.LUT R26, R26, 0xffff, RZ, 0xc0, !PT ;  /* 0x0000ffff1a1a7812 */ /* 0x000fc400078ec0ff */
[----:B0-----:R-:W-:Y:S02]  /*e2a0*/  SEL R4, RZ, 0x8, P4 ;  /* 0x00000008ff047807 */ /* 0x001fe40002000000 */
[----:B------:R-:W-:Y:S02]  /*e2b0*/  LOP3.LUT R2, R2, 0x2, R3, 0xe2, !PT ;  /* 0x0000000202027812 */ /* 0x000fe400078ee203 */
[----:B------:R-:W-:-:S04]  /*e2c0*/  SEL R3, RZ, 0x4, P5 ;  /* 0x00000004ff037807 */ /* 0x000fc80002800000 */
[----:B------:R-:W-:Y:S02]  /*e2d0*/  LOP3.LUT R2, R4, R2, R3, 0xfe, !PT ;  /* 0x0000000204027212 */ /* 0x000fe400078efe03 */
[----:B------:R-:W-:Y:S02]  /*e2e0*/  SEL R3, RZ, 0x10, P3 ;  /* 0x00000010ff037807 */ /* 0x000fe40001800000 */
[----:B------:R-:W-:-:S04]  /*e2f0*/  SEL R4, RZ, 0x20, P2 ;  /* 0x00000020ff047807 */ /* 0x000fc80001000000 */
[----:B------:R-:W-:Y:S01]  /*e300*/  LOP3.LUT R2, R4, R2, R3, 0xfe, !PT ;  /* 0x0000000204027212 */ /* 0x000fe200078efe03 */
[----:B------:R-:W-:-:S03]  /*e310*/  IMAD.U32 R3, RZ, RZ, UR36 ;  /* 0x00000024ff037e24 */ /* 0x000fc6000f8e00ff */
[----:B------:R-:W-:Y:S01]  /*e320*/  LOP3.LUT R7, R2, R7, RZ, 0xfc, !PT ;  /* 0x0000000702077212 */ /* 0x000fe200078efcff */
[----:B------:R-:W-:Y:S01]  /*e330*/  IMAD.MOV R2, RZ, RZ, -R6 ;  /* 0x000000ffff027224 */ /* 0x000fe200078e0a06 */
[----:B------:R-:W-:-:S03]  /*e340*/  ISETP.NE.AND P0, PT, R3, 0x3, PT ;  /* 0x000000030300780c */ /* 0x000fc60003f05270 */
[----:B------:R-:W-:Y:S01]  /*e350*/  IMAD R35, R20, R2, R35 ;  /* 0x0000000214237224 */ /* 0x000fe200078e0223 */
[----:B------:R-:W-:Y:S01]  /*e360*/  LOP3.LUT R2, R7, R8, RZ, 0xfc, !PT ;  /* 0x0000000807027212 */ /* 0x000fe200078efcff */
[----:B------:R0:W-:Y:S04]  /*e370*/  STL [R1+0x28], R7 ;  /* 0x0000280701007387 */ /* 0x0001e80000100800 */
[----:B------:R0:W-:Y:S04]  /*e380*/  STL [R1], R2 ;  /* 0x0000000201007387 */ /* 0x0001e80000100800 */
[----:B------:R-:W-:-:S04]  /*e390*/  @P0 LOP3.LUT R16, R16, 0x400, RZ, 0xfc, !PT ;  /* 0x0000040010100812 */ /* 0x000fc800078efcff */
[----:B------:R-:W-:-:S04]  /*e3a0*/  LOP3.LUT R16, R16, 0xfffffffe, RZ, 0xc0, !PT ;  /* 0xfffffffe10107812 */ /* 0x000fc800078ec0ff */
[----:B------:R-:W-:Y:S01]  /*e3b0*/  @P1 LOP3.LUT R16, R16, 0x1, RZ, 0xfc, !PT ;  /* 0x0000000110101812 */ /* 0x000fe200078efcff */
[----:B0-----:R-:W-:Y:S06]  /*e3c0*/  @!P0 BRA `(.L_x_425) ;  /* 0x0000000000048947 */ /* 0x001fec0003800000 */
[----:B------:R-:W-:Y:S01]  /*e3d0*/  BPT.TRAP 0x1 ;  /* 0x000000040000795c */ /* 0x000fe20000300000 */
.L_x_425:
[----:B------:R-:W-:Y:S01]  /*e3e0*/  IADD3 R28, -R36, R28, -R0 ;  /* 0x0000001c241c7210 */ /* 0x000fe20007ffe900 */
[----:B------:R-:W-:Y:S01]  /*e3f0*/  IMAD R19, R18, 0x8, R17 ;  /* 0x0000000812137824 */ /* 0x000fe200078e0211 */
[----:B------:R-:W-:Y:S01]  /*e400*/  SHF.L.U32 R0, R22, 0x1f, RZ ;  /* 0x0000001f16007819 */ /* 0x000fe200000006ff */
[----:B------:R-:W-:Y:S03]  /*e410*/  BSSY B0, `(.L_x_426) ;  /* 0x0000003000007945 */ /* 0x000fe60003800000 */
[----:B------:R-:W0:Y:S02]  /*e420*/  SYNCS.PHASECHK.TRANS64.TRYWAIT P0, [R19+URZ+0x28c40], R0 ;  /* 0x028c4000130075a7 */ /* 0x000e24000800017f */
[----:B0-----:R-:W-:Y:S05]  /*e430*/  @!P0 BRA `(.L_x_427) ;  /* 0x0000003c00388947 */ /* 0x001fea0003800000 */
.L_x_490:
[----:B------:R-:W-:Y:S05]  /*e440*/  BSYNC B0 ;  /* 0x0000000000007941 */ /* 0x000fea0003800000 */
.L_x_426:
[----:B------:R-:W1:Y:S01]  /*e450*/  S2R R7, SR_TID.X ;  /* 0x0000000000077919 */ /* 0x000e620000002100 */
[----:B0-----:R-:W-:Y:S01]  /*e460*/  SHF.R.S32.HI R0, RZ, 0x1f, R35 ;  /* 0x0000001fff007819 */ /* 0x001fe20000011423 */
[----:B------:R-:W-:Y:S01]  /*e470*/  ULDC.64 UR4, c[0x0][0x300] ;  /* 0x0000c00000047ab9 */ /* 0x000fe20000000a00 */
[----:B-----5:R-:W-:Y:S01]  /*e480*/  SHF.R.S32.HI R4, RZ, 0x1f, R34 ;  /* 0x0000001fff047819 */ /* 0x020fe20000011422 */
[----:B------:R-:W-:Y:S01]  /*e490*/  IMAD.WIDE.U32 R2, R35, UR4, RZ ;  /* 0x0000000423027c25 */ /* 0x000fe2000f8e00ff */
[----:B------:R-:W-:Y:S01]  /*e4a0*/  ULDC.64 UR6, c[0x0][0x2e8] ;  /* 0x0000ba0000067ab9 */ /* 0x000fe20000000a00 */
[----:B------:R0:W-:Y:S01]  /*e4b0*/  STL [R1+0x1c], R0 ;  /* 0x00001c0001007387 */ /* 0x0001e20000100800 */
[----:B------:R-:W-:-:S03]  /*e4c0*/  LOP3.LUT R16, R16, 0xfffffffd, RZ, 0xc0, !PT ;  /* 0xfffffffd10107812 */ /* 0x000fc600078ec0ff */
[----:B------:R2:W-:Y:S01]  /*e4d0*/  STL [R1+0x20], R4 ;  /* 0x0000200401007387 */ /* 0x0005e20000100800 */
[----:B0-----:R-:W-:-:S04]  /*e4e0*/  IMAD R0, R0, UR4, RZ ;  /* 0x0000000400007c24 */ /* 0x001fc8000f8e02ff */
[----:B------:R-:W-:Y:S01]  /*e4f0*/  IMAD R0, R35, UR5, R0 ;  /* 0x0000000523007c24 */ /* 0x000fe2000f8e0200 */
[----:B------:R-:W-:-:S03]  /*e500*/  ULDC.64 UR4, c[0x0][0x310] ;  /* 0x0000c40000047ab9 */ /* 0x000fc60000000a00 */
[----:B------:R-:W-:Y:S02]  /*e510*/  IMAD.IADD R3, R3, 0x1, R0 ;  /* 0x0000000103037824 */ /* 0x000fe400078e0200 */
[----:B------:R-:W-:Y:S02]  /*e520*/  IMAD R0, R4, UR4, RZ ;  /* 0x0000000404007c24 */ /* 0x000fe4000f8e02ff */
[----:B------:R-:W-:-:S04]  /*e530*/  IMAD.WIDE.U32 R2, R34, UR4, R2 ;  /* 0x0000000422027c25 */ /* 0x000fc8000f8e0002 */
[----:B------:R-:W-:Y:S01]  /*e540*/  IMAD R0, R34, UR5, R0 ;  /* 0x0000000522007c24 */ /* 0x000fe2000f8e0200 */
[----:B------:R-:W-:Y:S01]  /*e550*/  ULDC.64 UR4, c[0x0][0x308] ;  /* 0x0000c20000047ab9 */ /* 0x000fe20000000a00 */
[----:B-1----:R-:W-:Y:S02]  /*e560*/  IMAD.SHL.U32 R7, R7, 0x8, RZ ;  /* 0x0000000807077824 */ /* 0x002fe400078e00ff */
[----:B------:R-:W-:Y:S02]  /*e570*/  IMAD.IADD R3, R3, 0x1, R0 ;  /* 0x0000000103037824 */ /* 0x000fe400078e0200 */
[----:B--2---:R-:W-:Y:S01]  /*e580*/  IMAD R4, R18, 0x1000, R33 ;  /* 0x0000100012047824 */ /* 0x004fe200078e0221 */
[----:B------:R-:W-:Y:S01]  /*e590*/  LOP3.LUT R7, R7, 0x38, RZ, 0xc0, !PT ;  /* 0x0000003807077812 */ /* 0x000fe200078ec0ff */
[C---:B------:R-:W-:Y:S01]  /*e5a0*/  IMAD.WIDE.U32 R2, R26.reuse, UR4, R2 ;  /* 0x000000041a027c25 */ /* 0x040fe2000f8e0002 */
[----:B------:R-:W-:Y:S02]  /*e5b0*/  ULDC UR4, c[0x0][0x2f4] ;  /* 0x0000bd0000047ab9 */ /* 0x000fe40000000800 */
[----:B------:R-:W-:Y:S01]  /*e5c0*/  ISETP.GE.AND P2, PT, R7, UR4, PT ;  /* 0x0000000407007c0c */ /* 0x000fe2000bf46270 */
[----:B------:R-:W-:Y:S01]  /*e5d0*/  IMAD R5, R26, UR5, R3 ;  /* 0x000000051a057c24 */ /* 0x000fe2000f8e0203 */
[----:B------:R-:W-:Y:S01]  /*e5e0*/  LEA R0, P0, R2, UR6, 0x1 ;  /* 0x0000000602007c11 */ /* 0x000fe2000f8008ff */
[----:B------:R-:W-:-:S03]  /*e5f0*/  UMOV UR5, 0xffffffff ;  /* 0xffffffff00057882 */ /* 0x000fc60000000000 */
[----:B------:R-:W-:Y:S02]  /*e600*/  LEA.HI.X R5, R2, UR7, R5, 0x1, P0 ;  /* 0x0000000702057c11 */ /* 0x000fe400080f0c05 */
[----:B------:R-:W-:-:S05]  /*e610*/  ISETP.GE.AND P0, PT, R28, 0x1, PT ;  /* 0x000000011c00780c */ /* 0x000fca0003f06270 */
[----:B------:R-:W-:Y:S01]  /*e620*/  @P2 LOP3.LUT R16, R16, 0x2, RZ, 0xfc, !PT ;  /* 0x0000000210102812 */ /* 0x000fe200078efcff */
[----:B------:R-:W-:Y:S07]  /*e630*/  BRA.DIV UR5, `(.L_x_428) ;  /* 0x0000003a05cc7947 */ /* 0x000fee000b800000 */
[----:B------:R-:W0:Y:S01]  /*e640*/  SHFL.IDX PT, R3, R0, RZ, 0x181f ;  /* 0x00181fff00037589 */ /* 0x000e2200000e0000 */
[----:B------:R-:W-:-:S03]  /*e650*/  @P0 IMAD R6, R4, 0x2, R17 ;  /* 0x0000000204060824 */ /* 0x000fc600078e0211 */
[----:B------:R-:W1:Y:S01]  /*e660*/  SHFL.IDX PT, R2, R5, RZ, 0x181f ;  /* 0x00181fff05027589 */ /* 0x000e6200000e0000 */
[----:B0-----:R-:W-:-:S05]  /*e670*/  @P0 LEA R3, P1, R7, R3, 0x1 ;  /* 0x0000000307030211 */ /* 0x001fca00078208ff */
[----:B-1----:R-:W-:-:S05]  /*e680*/  @P0 IMAD.X R2, RZ, RZ, R2, P1 ;  /* 0x000000ffff020224 */ /* 0x002fca00008e0602 */
[----:B------:R-:W-:-:S04]  /*e690*/  @P0 LOP3.LUT R3, R3, R2, RZ, 0x3c, !PT ;  /* 0x0000000203030212 */ /* 0x000fc800078e3cff */
[----:B------:R-:W-:-:S04]  /*e6a0*/  @P0 LOP3.LUT R2, R3, R2, RZ, 0x3c, !PT ;  /* 0x0000000203020212 */ /* 0x000fc800078e3cff */
[----:B------:R-:W-:-:S05]  /*e6b0*/  @P0 LOP3.LUT R3, R3, R2, RZ, 0x3c, !PT ;  /* 0x0000000203030212 */ /* 0x000fca00078e3cff */
[----:B------:R-:W-:Y:S01]  /*e6c0*/  @!PT LDS RZ, [RZ] ;  /* 0x00000000fffff984 */ /* 0x000fe20000000800 */
[----:B------:R0:W-:Y:S01]  /*e6d0*/  @P0 LDGSTS.E.BYPASS.LTC128B.128 [R6+0x22400], desc[UR50][R2.64], !P2 ;  /* 0x2240000002060fae */ /* 0x0001e2000d101d72 */
[----:B------:R-:W-:-:S03]  /*e6e0*/  ISETP.GE.AND P0, PT, R28, 0x11, PT ;  /* 0x000000111c00780c */ /* 0x000fc60003f06270 */
[----:B0-----:R-:W0:Y:S10]  /*e6f0*/  SHFL.IDX PT, R3, R0, 0x1, 0x181f ;  /* 0x00381f0000037f89 */ /* 0x001e3400000e0000 */
[----:B------:R-:W-:Y:S01]  /*e700*/  @P0 IMAD R6, R4, 0x2, R17 ;  /* 0x0000000204060824 */ /* 0x000fe200078e0211 */
[----:B------:R-:W1:Y:S01]  /*e710*/  SHFL.IDX PT, R2, R5, 0x1, 0x181f ;  /* 0x00381f0005027f89 */ /* 0x000e6200000e0000 */
[----:B0-----:R-:W-:-:S05]  /*e720*/  @P0 LEA R3, P1, R7, R3, 0x1 ;  /* 0x0000000307030211 */ /* 0x001fca00078208ff */
[----:B-1----:R-:W-:-:S05]  /*e730*/  @P0 IMAD.X R2, RZ, RZ, R2, P1 ;  /* 0x000000ffff020224 */ /* 0x002fca00008e0602 */
[----:B------:R-:W-:-:S04]  /*e740*/  @P0 LOP3.LUT R3, R3, R2, RZ, 0x3c, !PT ;  /* 0x0000000203030212 */ /* 0x000fc800078e3cff */
[----:B------:R-:W-:-:S04]  /*e750*/  @P0 LOP3.LUT R2, R3, R2, RZ, 0x3c, !PT ;  /* 0x0000000203020212 */ /* 0x000fc800078e3cff */
[----:B------:R-:W-:-:S05]  /*e760*/  @P0 LOP3.LUT R3, R3, R2, RZ, 0x3c, !PT ;  /* 0x0000000203030212 */ /* 0x000fca00078e3cff */
[----:B------:R0:W-:Y:S01]  /*e770*/  @P0 LDGSTS.E.BYPASS.LTC128B.128 [R6+0x22c00], desc[UR50][R2.64], !P2 ;  /* 0x22c0000002060fae */ /* 0x0001e2000d101d72 */
[----:B------:R-:W-:-:S03]  /*e780*/  ISETP.GE.AND P0, PT, R28, 0x21, PT ;  /* 0x000000211c00780c */ /* 0x000fc60003f06270 */
[----:B0-----:R-:W0:Y:S10]  /*e790*/  SHFL.IDX PT, R3, R0, 0x2, 0x181f ;  /* 0x00581f0000037f89 */ /* 0x001e3400000e0000 */
[----:B------:R-:W-:Y:S01]  /*e7a0*/  @P0 IMAD R6, R4, 0x2, R17 ;  /* 0x0000000204060824 */ /* 0x000fe200078e0211 */
[----:B------:R-:W1:Y:S04]  /*e7b0*/  SHFL.IDX PT, R2, R5, 0x2, 0x181f ;  /* 0x00581f0005027f89 */ /* 0x000e6800000e0000 */
[----:B------:R-:W2:Y:S04]  /*e7c0*/  SHFL.IDX PT, R5, R5, 0x3, 0x181f ;  /* 0x00781f0005057f89 */ /* 0x000ea800000e0000 */
[----:B------:R-:W3:Y:S01]  /*e7d0*/  SHFL.IDX PT, R0, R0, 0x3, 0x181f ;  /* 0x00781f0000007f89 */ /* 0x000ee200000e0000 */
[----:B0-----:R-:W-:-:S05]  /*e7e0*/  @P0 LEA R3, P1, R7, R3, 0x1 ;  /* 0x0000000307030211 */ /* 0x001fca00078208ff */
[----:B-1----:R-:W-:-:S05]  /*e7f0*/  @P0 IMAD.X R2, RZ, RZ, R2, P1 ;  /* 0x000000ffff020224 */ /* 0x002fca00008e0602 */
[----:B------:R-:W-:-:S04]  /*e800*/  @P0 LOP3.LUT R3, R3, R2, RZ, 0x3c, !PT ;  /* 0x0000000203030212 */ /* 0x000fc800078e3cff */
[----:B------:R-:W-:-:S04]  /*e810*/  @P0 LOP3.LUT R2, R3, R2, RZ, 0x3c, !PT ;  /* 0x0000000203020212 */ /* 0x000fc800078e3cff */
[----:B------:R-:W-:-:S05]  /*e820*/  @P0 LOP3.LUT R3, R3, R2, RZ, 0x3c, !PT ;  /* 0x0000000203030212 */ /* 0x000fca00078e3cff */
[----:B--23--:R0:W-:Y:S02]  /*e830*/  @P0 LDGSTS.E.BYPASS.LTC128B.128 [R6+0x23400], desc[UR50][R2.64], !P2 ;  /* 0x2340000002060fae */ /* 0x00c1e4000d101d72 */
.L_x_500:
[----:B------:R-:W-:-:S13]  /*e840*/  ISETP.GE.AND P0, PT, R28, 0x31, PT ;  /* 0x000000311c00780c */ /* 0x000fda0003f06270 */
[----:B01----:R-:W-:Y:S01]  /*e850*/  @P0 LEA R2, P1, R7, R0, 0x1 ;  /* 0x0000000007020211 */ /* 0x003fe200078208ff */
[----:B------:R-:W-:-:S04]  /*e860*/  @P0 IMAD R4, R4, 0x2, R17 ;  /* 0x0000000204040824 */ /* 0x000fc800078e0211 */
[----:B------:R-:W-:-:S05]  /*e870*/  @P0 IMAD.X R3, RZ, RZ, R5, P1 ;  /* 0x000000ffff030224 */ /* 0x000fca00008e0605 */
[----:B------:R-:W-:Y:S01]  /*e880*/  @!PT LDS RZ, [RZ] ;  /* 0x00000000fffff984 */ /* 0x000fe20000000800 */
[----:B------:R-:W-:Y:S01]  /*e890*/  @!PT LDS RZ, [RZ] ;  /* 0x00000000fffff984 */ /* 0x000fe20000000800 */
[----:B------:R-:W-:Y:S01]  /*e8a0*/  @!PT LDS RZ, [RZ] ;  /* 0x00000000fffff984 */ /* 0x000fe20000000800 */
[----:B------:R0:W-:Y:S01]  /*e8b0*/  @P0 LDGSTS.E.BYPASS.LTC128B.128 [R4+0x23c00], desc[UR50][R2.64], !P2 ;  /* 0x23c0000002040fae */ /* 0x0001e2000d101d72 */
[----:B------:R-:W-:Y:S01]  /*e8c0*/  PLOP3.LUT P0, PT, PT, PT, PT, 0x80, 0x0 ;  /* 0x000000000000781c */ /* 0x000fe20003f0f070 */
[----:B------:R-:W-:-:S12]  /*e8d0*/  NOP ;  /* 0x0000000000007918 */ /* 0x000fd80000000000 */
.L_x_429:
[----:B------:R-:W-:Y:S02]  /*e8e0*/  PLOP3.LUT P1, PT, P1, P0, PT, 0xa2, 0x0 ;  /* 0x000000000000781c */ /* 0x000fe40000f21472 */
[----:B------:R-:W-:-:S08]  /*e8f0*/  @P0 R2UR P1, UR4, R19 ;  /* 0x00000000130402ca */ /* 0x000fd00000020000 */
[----:B------:R-:W-:-:S05]  /*e900*/  @P0 PLOP3.LUT P0, PT, P1, PT, PT, 0x80, 0x0 ;  /* 0x000000000000081c */ /* 0x000fca0000f0f070 */
[----:B------:R-:W-:Y:S01]  /*e910*/  @!P1 SYNCS.ARRIVE.TRANS64.RED.A0T1 RZ, [UR4+0x28c30], RZ ;  /* 0x028c30ffffff99a7 */ /* 0x000fe20008200404 */
[----:B------:R-:W-:Y:S07]  /*e920*/  @!P1 ARRIVES.LDGSTSBAR.64.TRANSCNT [UR4+0x28c30] ;  /* 0x028c3000ff0099b0 */ /* 0x000fee0008000a84 */
[----:B------:R-:W-:Y:S05]  /*e930*/  @P0 BRA.U.ANY `(.L_x_429) ;  /* 0xfffffffd00e80947 */ /* 0x000fea000393ffff */
[----:B------:R-:W-:Y:S01]  /*e940*/  NOP ;  /* 0x0000000000007918 */ /* 0x000fe20000000000 */
[----:B------:R-:W-:-:S05]  /*e950*/  IMAD.U32 R0, RZ, RZ, UR36 ;  /* 0x00000024ff007e24 */ /* 0x000fca000f8e00ff */
[----:B------:R-:W-:-:S13]  /*e960*/  ISETP.NE.AND P2, PT, R0, 0x3, PT ;  /* 0x000000030000780c */ /* 0x000fda0003f45270 */
[----:B------:R-:W-:Y:S05]  /*e970*/  @!P2 BRA `(.L_x_430) ;  /* 0x000000000004a947 */ /* 0x000fea0003800000 */
[----:B------:R-:W-:Y:S01]  /*e980*/  BPT.TRAP 0x1 ;  /* 0x000000040000795c */ /* 0x000fe20000300000 */
.L_x_430:
[----:B------:R1:W5:Y:S01]  /*e990*/  LDL.LU R0, [R1+0x4] ;  /* 0x0000040001007983 */ /* 0x0003620000300800 */
[----:B------:R-:W-:Y:S01]  /*e9a0*/  LOP3.LUT P0, RZ, R16, 0x100, RZ, 0xc0, !PT ;  /* 0x0000010010ff7812 */ /* 0x000fe2000780c0ff */
[----:B------:R1:W-:Y:S02]  /*e9b0*/  SYNCS.ARRIVE.TRANS64.A1T0 RZ, [R19+URZ+0x28c30], RZ ;  /* 0x028c30ff13ff79a7 */ /* 0x0003e4000810003f */
[----:B0-----:R1:W5:Y:S10]  /*e9c0*/  LDL R3, [R1] ;  /* 0x0000000001037983 */ /* 0x0013740000100800 */
[----:B------:R-:W-:Y:S05]  /*e9d0*/  WARPSYNC.ALL ;  /* 0x0000000000007948 */ /* 0x000fea0003800000 */
[----:B------:R-:W-:Y:S01]  /*e9e0*/  SEL R2, R29, RZ, !P0 ;  /* 0x000000ff1d027207 */ /* 0x000fe20004000000 */
[----:B------:R-:W-:Y:S01]  /*e9f0*/  ULDC.64 UR4, c[0x0][0x298] ;  /* 0x0000a60000047ab9 */ /* 0x000fe20000000a00 */
[----:B------:R-:W-:Y:S01]  /*ea00*/  BSSY B6, `(.L_x_431) ;  /* 0x0000020000067945 */ /* 0x000fe20003800000 */
[----:B------:R-:W-:Y:S02]  /*ea10*/  IMAD.WIDE.U32 R4, R37, UR4, RZ ;  /* 0x0000000425047c25 */ /* 0x000fe4000f8e00ff */
[----:B------:R0:W-:Y:S02]  /*ea20*/  STL [R1+0x18], R2 ;  /* 0x0000180201007387 */ /* 0x0001e40000100800 */
[----:B0-----:R-:W-:Y:S01]  /*ea30*/  VIADD R2, R17, 0x20400 ;  /* 0x0002040011027836 */ /* 0x001fe20000000000 */
[----:B------:R-:W-:Y:S01]  /*ea40*/  BAR.SYNC.DEFER_BLOCKING 0x8, 0x100 ;  /* 0x0204000000007b1d */ /* 0x000fe20000010000 */
[----:B-----5:R-:W-:-:S03]  /*ea50*/  SEL R0, R0, RZ, !P0 ;  /* 0x000000ff00007207 */ /* 0x020fc60004000000 */
[----:B------:R-:W-:Y:S02]  /*ea60*/  LOP3.LUT P0, RZ, R2, 0x3ff, RZ, 0xc0, !PT ;  /* 0x000003ff02ff7812 */ /* 0x000fe4000780c0ff */
[----:B------:R-:W-:Y:S01]  /*ea70*/  PRMT R29, R3, 0x8880, RZ ;  /* 0x00008880031d7816 */ /* 0x000fe200000000ff */
[----:B------:R0:W-:Y:S03]  /*ea80*/  STL [R1+0x4], R0 ;  /* 0x0000040001007387 */ /* 0x0001e60000100800 */
[----:B------:R-:W-:Y:S01]  /*ea90*/  PRMT R29, R29, 0x7710, RZ ;  /* 0x000077101d1d7816 */ /* 0x000fe200000000ff */
[----:B------:R2:W-:Y:S01]  /*eaa0*/  STL.64 [R1+0x10], R4 ;  /* 0x0000100401007387 */ /* 0x0005e20000100a00 */
[----:B0-----:R-:W-:-:S05]  /*eab0*/  SHF.R.S32.HI R0, RZ, 0x1f, R37 ;  /* 0x0000001fff007819 */ /* 0x001fca0000011425 */
[----:B------:R-:W-:-:S04]  /*eac0*/  IMAD R0, R0, UR4, RZ ;  /* 0x0000000400007c24 */ /* 0x000fc8000f8e02ff */
[----:B------:R-:W-:-:S04]  /*ead0*/  IMAD R0, R37, UR5, R0 ;  /* 0x0000000525007c24 */ /* 0x000fc8000f8e0200 */
[----:B------:R-:W-:Y:S01]  /*eae0*/  IMAD.IADD R37, R5, 0x1, R0 ;  /* 0x0000000105257824 */ /* 0x000fe200078e0200 */
[----:B--2---:R-:W-:Y:S06]  /*eaf0*/  @!P0 BRA `(.L_x_432) ;  /* 0x0000000000408947 */ /* 0x004fec0003800000 */
        /* <DEDUP_REMOVED lines=15> */
[----:B01----:R-:W-:Y:S05]  /*ebf0*/  CALL.ABS.NOINC R2 ;  /* 0x0000000002007343 */ /* 0x003fea0003c00000 */
.L_x_432:
[----:B------:R-:W-:Y:S05]  /*ec00*/  BSYNC B6 ;  /* 0x0000000000067941 */ /* 0x000fea0003800000 */
.L_x_431:
[----:B------:R-:W2:Y:S01]  /*ec10*/  LDL.LU.64 R2, [R1+0x10] ;  /* 0x0000100001027983 */ /* 0x000ea20000300a00 */
[----:B------:R-:W0:Y:S01]  /*ec20*/  LDC R7, c[0x0][0x448] ;  /* 0x00011200ff077b82 */ /* 0x000e220000000800 */
[----:B------:R-:W-:Y:S02]  /*ec30*/  ULDC.64 UR4, c[0x0][0x2d8] ;  /* 0x0000b60000047ab9 */ /* 0x000fe40000000a00 */
[----:B------:R-:W3:Y:S04]  /*ec40*/  LDL.LU R21, [R1+0x4] ;  /* 0x0000040001157983 */ /* 0x000ee80000300800 */
[----:B------:R-:W4:Y:S04]  /*ec50*/  LDL.LU R20, [R1+0x18] ;  /* 0x0000180001147983 */ /* 0x000f280000300800 */
[----:B------:R0:W5:Y:S04]  /*ec60*/  LDL R10, [R1+0x8] ;  /* 0x00000800010a7983 */ /* 0x0001680000100800 */
[----:B------:R0:W5:Y:S02]  /*ec70*/  LDL R8, [R1+0x2c] ;  /* 0x00002c0001087983 */ /* 0x0001640000100800 */
[----:B0-----:R-:W-:-:S13]  /*ec80*/  ISETP.NE.AND P0, PT, R7, 0x1, PT ;  /* 0x000000010700780c */ /* 0x001fda0003f05270 */
[----:B------:R-:W0:Y:S01]  /*ec90*/  @P0 LDC R6, c[0x0][0x44c] ;  /* 0x00011300ff060b82 */ /* 0x000e220000000800 */
[----:B------:R-:W1:Y:S02]  /*eca0*/  S2R R9, SR_TID.X ;  /* 0x0000000000097919 */ /* 0x000e640000002100 */
[----:B-1----:R-:W-:-:S05]  /*ecb0*/  IMAD.SHL.U32 R9, R9, 0x8, RZ ;  /* 0x0000000809097824 */ /* 0x002fca00078e00ff */
[----:B------:R-:W-:Y:S01]  /*ecc0*/  LOP3.LUT R9, R9, 0x38, RZ, 0xc0, !PT ;  /* 0x0000003809097812 */ /* 0x000fe200078ec0ff */
[----:B--2---:R-:W-:Y:S02]  /*ecd0*/  IMAD.MOV.U32 R3, RZ, RZ, R37 ;  /* 0x000000ffff037224 */ /* 0x004fe400078e0025 */
[----:B------:R-:W-:-:S04]  /*ece0*/  IMAD.WIDE.U32 R2, R26, UR4, R2 ;  /* 0x000000041a027c25 */ /* 0x000fc8000f8e0002 */
[----:B------:R-:W-:Y:S01]  /*ecf0*/  IMAD R3, R26, UR5, R3 ;  /* 0x000000051a037c24 */ /* 0x000fe2000f8e0203 */
[----:B------:R-:W-:Y:S02]  /*ed00*/  ULDC.64 UR4, c[0x0][0x2e0] ;  /* 0x0000b80000047ab9 */ /* 0x000fe40000000a00 */
[----:B---3--:R-:W-:Y:S02]  /*ed10*/  IMAD R0, R21, UR4, RZ ;  /* 0x0000000415007c24 */ /* 0x008fe4000f8e02ff */
[----:B----4-:R-:W-:-:S04]  /*ed20*/  IMAD.WIDE.U32 R2, R20, UR4, R2 ;  /* 0x0000000414027c25 */ /* 0x010fc8000f8e0002 */
[----:B------:R-:W-:Y:S01]  /*ed30*/  IMAD R0, R20, UR5, R0 ;  /* 0x0000000514007c24 */ /* 0x000fe2000f8e0200 */
[----:B------:R-:W-:Y:S01]  /*ed40*/  ULDC.64 UR4, c[0x0][0x2d0] ;  /* 0x0000b40000047ab9 */ /* 0x000fe20000000a00 */
[----:B------:R-:W1:Y:S02]  /*ed50*/  S2R R20, SR_TID.X ;  /* 0x0000000000147919 */ /* 0x000e640000002100 */
[----:B------:R-:W-:Y:S02]  /*ed60*/  IMAD.IADD R3, R3, 0x1, R0 ;  /* 0x0000000103037824 */ /* 0x000fe400078e0200 */
[----:B------:R-:W2:Y:S01]  /*ed70*/  @P0 LDC R0, c[0x0][0x450] ;  /* 0x00011400ff000b82 */ /* 0x000ea20000000800 */
[----:B-1----:R-:W-:-:S05]  /*ed80*/  IMAD.SHL.U32 R20, R20, 0x10, RZ ;  /* 0x0000001014147824 */ /* 0x002fca00078e00ff */
[----:B------:R-:W-:-:S05]  /*ed90*/  LOP3.LUT R20, R36, 0x70, R20, 0xf8, !PT ;  /* 0x0000007024147812 */ /* 0x000fca00078ef814 */
[----:B------:R-:W-:-:S04]  /*eda0*/  IMAD R5, R25, 0x40, R20 ;  /* 0x0000004019057824 */ /* 0x000fc800078e0214 */
[----:B0-----:R-:W-:-:S04]  /*edb0*/  @P0 IMAD.HI.U32 R6, R5, R6, RZ ;  /* 0x0000000605060227 */ /* 0x001fc800078e00ff */
[----:B------:R-:W-:Y:S01]  /*edc0*/  IMAD.MOV.U32 R4, RZ, RZ, R5 ;  /* 0x000000ffff047224 */ /* 0x000fe200078e0005 */
[----:B--2---:R-:W-:-:S05]  /*edd0*/  @P0 SHF.R.U32.HI R4, RZ, R0, R6 ;  /* 0x00000000ff040219 */ /* 0x004fca0000011606 */
[----:B------:R-:W-:-:S04]  /*ede0*/  IMAD.MOV R0, RZ, RZ, -R4 ;  /* 0x000000ffff007224 */ /* 0x000fc800078e0a04 */
[----:B------:R-:W-:Y:S01]  /*edf0*/  IMAD R0, R7, R0, R5 ;  /* 0x0000000007007224 */ /* 0x000fe200078e0205 */
[----:B------:R-:W-:Y:S01]  /*ee00*/  SHF.R.S32.HI R5, RZ, 0x1f, R4 ;  /* 0x0000001fff057819 */ /* 0x000fe20000011404 */
[----:B------:R-:W-:-:S04]  /*ee10*/  IMAD.WIDE.U32 R2, R4, UR4, R2 ;  /* 0x0000000404027c25 */ /* 0x000fc8000f8e0002 */
[----:B------:R-:W-:-:S04]  /*ee20*/  IMAD R5, R5, UR4, RZ ;  /* 0x0000000405057c24 */ /* 0x000fc8000f8e02ff */
[----:B------:R-:W-:Y:S01]  /*ee30*/  IMAD R5, R4, UR5, R5 ;  /* 0x0000000504057c24 */ /* 0x000fe2000f8e0205 */
[----:B------:R-:W-:Y:S01]  /*ee40*/  SHF.R.S32.HI R4, RZ, 0x1f, R0 ;  /* 0x0000001fff047819 */ /* 0x000fe20000011400 */
[----:B------:R-:W-:Y:S02]  /*ee50*/  ULDC.64 UR4, c[0x0][0x2c8] ;  /* 0x0000b20000047ab9 */ /* 0x000fe40000000a00 */
[----:B------:R-:W-:Y:S02]  /*ee60*/  IMAD.IADD R3, R3, 0x1, R5 ;  /* 0x0000000103037824 */ /* 0x000fe400078e0205 */
        /* <DEDUP_REMOVED lines=11> */
[----:B------:R-:W0:Y:S01]  /*ef20*/  SHFL.IDX PT, R3, R0, RZ, 0x181f ;  /* 0x00181fff00037589 */ /* 0x000e2200000e0000 */
[----:B-----5:R-:W-:Y:S02]  /*ef30*/  IMAD R5, R10, R7, RZ ;  /* 0x000000070a057224 */ /* 0x020fe400078e02ff */
[----:B------:R-:W-:Y:S01]  /*ef40*/  IMAD R25, R25, 0x40, R36 ;  /* 0x0000004019197824 */ /* 0x000fe200078e0224 */
[----:B------:R-:W1:Y:S04]  /*ef50*/  SHFL.IDX PT, R2, R4, RZ, 0x181f ;  /* 0x00181fff04027589 */ /* 0x000e6800000e0000 */
[----:B------:R-:W-:-:S13]  /*ef60*/  ISETP.GE.AND P0, PT, R25, R5, PT ;  /* 0x000000051900720c */ /* 0x000fda0003f06270 */
[----:B0-----:R-:W-:-:S05]  /*ef70*/  @!P0 LEA R3, P2, R9, R3, 0x1 ;  /* 0x0000000309038211 */ /* 0x001fca00078408ff */
[----:B-1----:R-:W-:-:S05]  /*ef80*/  @!P0 IMAD.X R2, RZ, RZ, R2, P2 ;  /* 0x000000ffff028224 */ /* 0x002fca00010e0602 */
[----:B------:R-:W-:-:S04]  /*ef90*/  @!P0 LOP3.LUT R3, R3, R2, RZ, 0x3c, !PT ;  /* 0x0000000203038212 */ /* 0x000fc800078e3cff */
[----:B------:R-:W-:-:S04]  /*efa0*/  @!P0 LOP3.LUT R2, R3, R2, RZ, 0x3c, !PT ;  /* 0x0000000203028212 */ /* 0x000fc800078e3cff */
[----:B------:R-:W-:-:S05]  /*efb0*/  @!P0 LOP3.LUT R3, R3, R2, RZ, 0x3c, !PT ;  /* 0x0000000203038212 */ /* 0x000fca00078e3cff */
[----:B------:R-:W-:Y:S01]  /*efc0*/  @!PT LDS RZ, [RZ] ;  /* 0x00000000fffff984 */ /* 0x000fe20000000800 */
[----:B------:R0:W-:Y:S02]  /*efd0*/  @!P0 LDGSTS.E.BYPASS.LTC128B.128 [R8+0x20400], desc[UR50][R2.64], !P1 ;  /* 0x2040000002088fae */ /* 0x0001e4000c901d72 */
[----:B0-----:R-:W-:Y:S02]  /*efe0*/  VIADD R2, R25, 0x10 ;  /* 0x0000001019027836 */ /* 0x001fe40000000000 */
[----:B------:R-:W0:Y:S03]  /*eff0*/  SHFL.IDX PT, R3, R0, 0x1, 0x181f ;  /* 0x00381f0000037f89 */ /* 0x000e2600000e0000 */
[----:B------:R-:W-:Y:S02]  /*f000*/  ISETP.GE.AND P0, PT, R2, R5, PT ;  /* 0x000000050200720c */ /* 0x000fe40003f06270 */
[----:B------:R-:W1:Y:S11]  /*f010*/  SHFL.IDX PT, R2, R4, 0x1, 0x181f ;  /* 0x00381f0004027f89 */ /* 0x000e7600000e0000 */
[----:B0-----:R-:W-:-:S05]  /*f020*/  @!P0 LEA R3, P2, R9, R3, 0x1 ;  /* 0x0000000309038211 */ /* 0x001fca00078408ff */
[----:B-1----:R-:W-:-:S05]  /*f030*/  @!P0 IMAD.X R2, RZ, RZ, R2, P2 ;  /* 0x000000ffff028224 */ /* 0x002fca00010e0602 */
[----:B------:R-:W-:-:S04]  /*f040*/  @!P0 LOP3.LUT R3, R3, R2, RZ, 0x3c, !PT ;  /* 0x0000000203038212 */ /* 0x000fc800078e3cff */
[----:B------:R-:W-:-:S04]  /*f050*/  @!P0 LOP3.LUT R2, R3, R2, RZ, 0x3c, !PT ;  /* 0x0000000203028212 */ /* 0x000fc800078e3cff */
[----:B------:R-:W-:-:S05]  /*f060*/  @!P0 LOP3.LUT R3, R3, R2, RZ, 0x3c, !PT ;  /* 0x0000000203038212 */ /* 0x000fca00078e3cff */
[----:B------:R0:W-:Y:S02]  /*f070*/  @!P0 LDGSTS.E.BYPASS.LTC128B.128 [R8+0x20c00], desc[UR50][R2.64], !P1 ;  /* 0x20c0000002088fae */ /* 0x0001e4000c901d72 */
[----:B0-----:R-:W-:Y:S02]  /*f080*/  VIADD R2, R25, 0x20 ;  /* 0x0000002019027836 */ /* 0x001fe40000000000 */
[----:B------:R-:W0:Y:S03]  /*f090*/  SHFL.IDX PT, R3, R0, 0x2, 0x181f ;  /* 0x00581f0000037f89 */ /* 0x000e2600000e0000 */
[----:B------:R-:W-:Y:S01]  /*f0a0*/  ISETP.GE.AND P0, PT, R2, R5, PT ;  /* 0x000000050200720c */ /* 0x000fe20003f06270 */
[----:B------:R-:W-:Y:S04]  /*f0b0*/  SHFL.IDX PT, R0, R0, 0x3, 0x181f ;  /* 0x00781f0000007f89 */ /* 0x000fe800000e0000 */
[----:B------:R-:W1:Y:S04]  /*f0c0*/  SHFL.IDX PT, R2, R4, 0x2, 0x181f ;  /* 0x00581f0004027f89 */ /* 0x000e6800000e0000 */
[----:B------:R-:W2:Y:S04]  /*f0d0*/  SHFL.IDX PT, R4, R4, 0x3, 0x181f ;  /* 0x00781f0004047f89 */ /* 0x000ea800000e0000 */
[----:B0-----:R-:W-:-:S05]  /*f0e0*/  @!P0 LEA R3, P2, R9, R3, 0x1 ;  /* 0x0000000309038211 */ /* 0x001fca00078408ff */
[----:B-1----:R-:W-:-:S05]  /*f0f0*/  @!P0 IMAD.X R2, RZ, RZ, R2, P2 ;  /* 0x000000ffff028224 */ /* 0x002fca00010e0602 */
[----:B------:R-:W-:-:S04]  /*f100*/  @!P0 LOP3.LUT R3, R3, R2, RZ, 0x3c, !PT ;  /* 0x0000000203038212 */ /* 0x000fc800078e3cff */
[----:B------:R-:W-:-:S04]  /*f110*/  @!P0 LOP3.LUT R2, R3, R2, RZ, 0x3c, !PT ;  /* 0x0000000203028212 */ /* 0x000fc800078e3cff */
[----:B------:R-:W-:-:S05]  /*f120*/  @!P0 LOP3.LUT R3, R3, R2, RZ, 0x3c, !PT ;  /* 0x0000000203038212 */ /* 0x000fca00078e3cff */
[----:B--2---:R1:W-:Y:S02]  /*f130*/  @!P0 LDGSTS.E.BYPASS.LTC128B.128 [R8+0x21400], desc[UR50][R2.64], !P1 ;  /* 0x2140000002088fae */ /* 0x0043e4000c901d72 */
.L_x_509:
[----:B------:R-:W-:-:S05]  /*f140*/  VIADD R25, R25, 0x30 ;  /* 0x0000003019197836 */ /* 0x000fca0000000000 */
[----:B------:R-:W-:-:S13]  /*f150*/  ISETP.GE.AND P0, PT, R25, R5, PT ;  /* 0x000000051900720c */ /* 0x000fda0003f06270 */
[----:B01----:R-:W-:-:S05]  /*f160*/  @!P0 LEA R2, P2, R9, R0, 0x1 ;  /* 0x0000000009028211 */ /* 0x003fca00078408ff */
[----:B------:R-:W-:-:S05]  /*f170*/  @!P0 IMAD.X R3, RZ, RZ, R4, P2 ;  /* 0x000000ffff038224 */ /* 0x000fca00010e0604 */
[----:B------:R-:W-:Y:S01]  /*f180*/  @!PT LDS RZ, [RZ] ;  /* 0x00000000fffff984 */ /* 0x000fe20000000800 */
[----:B------:R-:W-:Y:S01]  /*f190*/  @!PT LDS RZ, [RZ] ;  /* 0x00000000fffff984 */ /* 0x000fe20000000800 */
[----:B------:R-:W-:Y:S01]  /*f1a0*/  @!PT LDS RZ, [RZ] ;  /* 0x00000000fffff984 */ /* 0x000fe20000000800 */
[----:B------:R0:W-:Y:S01]  /*f1b0*/  @!P0 LDGSTS.E.BYPASS.LTC128B.128 [R8+0x21c00], desc[UR50][R2.64], !P1 ;  /* 0x21c0000002088fae */ /* 0x0001e2000c901d72 */
[----:B------:R-:W-:Y:S01]  /*f1c0*/  PLOP3.LUT P0, PT, PT, PT, PT, 0x80, 0x0 ;  /* 0x000000000000781c */ /* 0x000fe20003f0f070 */
[----:B------:R-:W-:-:S12]  /*f1d0*/  NOP ;  /* 0x0000000000007918 */ /* 0x000fd80000000000 */
.L_x_434:
[----:B------:R-:W-:Y:S02]  /*f1e0*/  PLOP3.LUT P1, PT, P1, P0, PT, 0xa2, 0x0 ;  /* 0x000000000000781c */ /* 0x000fe40000f21472 */
[----:B------:R-:W-:-:S08]  /*f1f0*/  @P0 R2UR P1, UR4, R17 ;  /* 0x00000000110402ca */ /* 0x000fd00000020000 */
[----:B------:R-:W-:-:S05]  /*f200*/  @P0 PLOP3.LUT P0, PT, P1, PT, PT, 0x80, 0x0 ;  /* 0x000000000000081c */ /* 0x000fca0000f0f070 */
[----:B------:R-:W-:Y:S01]  /*f210*/  @!P1 SYNCS.ARRIVE.TRANS64.RED.A0T1 RZ, [UR4+0x28c00], RZ ;  /* 0x028c00ffffff99a7 */ /* 0x000fe20008200404 */
[----:B------:R-:W-:Y:S07]  /*f220*/  @!P1 ARRIVES.LDGSTSBAR.64.TRANSCNT [UR4+0x28c00] ;  /* 0x028c0000ff0099b0 */ /* 0x000fee0008000a84 */
[----:B------:R-:W-:Y:S05]  /*f230*/  @P0 BRA.U.ANY `(.L_x_434) ;  /* 0xfffffffd00e80947 */ /* 0x000fea000393ffff */
[----:B0-----:R-:W2:Y:S02]  /*f240*/  LDL.LU R2, [R1+0x24] ;  /* 0x0000240001027983 */ /* 0x001ea40000300800 */
[----:B--2---:R-:W-:-:S05]  /*f250*/  VIADD R2, R2, 0x1 ;  /* 0x0000000102027836 */ /* 0x004fca0000000000 */
[----:B------:R0:W-:Y:S01]  /*f260*/  STL [R1+0x24], R2 ;  /* 0x0000240201007387 */ /* 0x0001e20000100800 */
[----:B------:R-:W-:-:S04]  /*f270*/  LEA.HI R0, R2, R2, RZ, 0x1 ;  /* 0x0000000202007211 */ /* 0x000fc800078f08ff */
[----:B------:R-:W-:-:S05]  /*f280*/  LOP3.LUT R0, R0, 0xfffffffe, RZ, 0xc0, !PT ;  /* 0xfffffffe00007812 */ /* 0x000fca00078ec0ff */
[----:B------:R-:W-:-:S05]  /*f290*/  IMAD.IADD R0, R2, 0x1, -R0 ;  /* 0x0000000102007824 */ /* 0x000fca00078e0a00 */
[----:B------:R-:W-:Y:S01]  /*f2a0*/  SHF.L.U32 R0, R0, 0x1f, RZ ;  /* 0x0000001f00007819 */ /* 0x000fe200000006ff */
[----:B------:R-:W-:Y:S01]  /*f2b0*/  NOP ;  /* 0x0000000000007918 */ /* 0x000fe20000000000 */
[----:B------:R0:W-:Y:S01]  /*f2c0*/  SYNCS.ARRIVE.TRANS64.A1T0 RZ, [R17+URZ+0x28c00], RZ ;  /* 0x028c00ff11ff79a7 */ /* 0x0001e2000810003f */
[----:B------:R-:W-:Y:S01]  /*f2d0*/  BSSY B0, `(.L_x_435) ;  /* 0x0000003000007945 */ /* 0x000fe20003800000 */
[----:B------:R-:W1:Y:S03]  /*f2e0*/  SYNCS.PHASECHK.TRANS64.TRYWAIT P0, [R17+URZ+0x28c20], R0 ;  /* 0x028c2000110075a7 */ /* 0x000e66000800017f */
[----:B01----:R-:W-:Y:S05]  /*f2f0*/  @!P0 BRA `(.L_x_436) ;  /* 0x0000003800308947 */ /* 0x003fea0003800000 */
.L_x_510:
[----:B------:R-:W-:Y:S05]  /*f300*/  BSYNC B0 ;  /* 0x0000000000007941 */ /* 0x000fea0003800000 */
.L_x_435:
[----:B------:R-:W-:-:S05]  /*f310*/  IMAD.U32 R2, RZ, RZ, UR36 ;  /* 0x00000024ff027e24 */ /* 0x000fca000f8e00ff */
[----:B------:R-:W-:-:S13]  /*f320*/  ISETP.NE.AND P0, PT, R2, 0x3, PT ;  /* 0x000000030200780c */ /* 0x000fda0003f05270 */
[----:B------:R-:W-:Y:S05]  /*f330*/  @!P0 BRA `(.L_x_437) ;  /* 0x0000000000048947 */ /* 0x000fea0003800000 */
[----:B------:R-:W-:Y:S01]  /*f340*/  BPT.TRAP 0x1 ;  /* 0x000000040000795c */ /* 0x000fe20000300000 */
.L_x_437:
[----:B0-----:R-:W-:Y:S01]  /*f350*/  SHF.L.U32 R0, R22, 0x1f, RZ ;  /* 0x0000001f16007819 */ /* 0x001fe200000006ff */
[----:B------:R-:W-:Y:S03]  /*f360*/  BSSY B0, `(.L_x_438) ;  /* 0x0000003000007945 */ /* 0x000fe60003800000 */
[----:B------:R-:W0:Y:S02]  /*f370*/  SYNCS.PHASECHK.TRANS64.TRYWAIT P0, [R19+URZ+0x28c60], R0 ;  /* 0x028c6000130075a7 */ /* 0x000e24000800017f */
[----:B0-----:R-:W-:Y:S05]  /*f380*/  @!P0 BRA `(.L_x_439) ;  /* 0x0000003800208947 */ /* 0x001fea0003800000 */
.L_x_511:
[----:B------:R-:W-:Y:S05]  /*f390*/  BSYNC B0 ;  /* 0x0000000000007941 */ /* 0x000fea0003800000 */
.L_x_438:
[----:B------:R-:W0:Y:S01]  /*f3a0*/  LDL.LU R2, [R1+0x1c] ;  /* 0x00001c0001027983 */ /* 0x000e220000300800 */
[----:B------:R-:W-:Y:S01]  /*f3b0*/  ULDC.64 UR4, c[0x0][0x328] ;  /* 0x0000ca0000047ab9 */ /* 0x000fe20000000a00 */
[----:B------:R-:W-:Y:S02]  /*f3c0*/  ULDC.64 UR6, c[0x0][0x318] ;  /* 0x0000c60000067ab9 */ /* 0x000fe40000000a00 */
[----:B------:R-:W2:Y:S01]  /*f3d0*/  LDL.LU R4, [R1+0x20] ;  /* 0x0000200001047983 */ /* 0x000ea20000300800 */
[----:B------:R-:W-:Y:S02]  /*f3e0*/  IMAD R5, R18, 0x8000, R33 ;  /* 0x0000800012057824 */ /* 0x000fe400078e0221 */
[----:B0-----:R-:W-:Y:S02]  /*f3f0*/  IMAD R0, R2, UR4, RZ ;  /* 0x0000000402007c24 */ /* 0x001fe4000f8e02ff */
[----:B------:R-:W-:-:S04]  /*f400*/  IMAD.WIDE.U32 R2, R35, UR4, RZ ;  /* 0x0000000423027c25 */ /* 0x000fc8000f8e00ff */
[----:B------:R-:W-:Y:S01]  /*f410*/  IMAD R0, R35, UR5, R0 ;  /* 0x0000000523007c24 */ /* 0x000fe2000f8e0200 */
[----:B------:R-:W-:-:S03]  /*f420*/  ULDC.64 UR4, c[0x0][0x338] ;  /* 0x0000ce0000047ab9 */ /* 0x000fc60000000a00 */
[----:B------:R-:W-:Y:S02]  /*f430*/  IMAD.IADD R3, R3, 0x1, R0 ;  /* 0x0000000103037824 */ /* 0x000fe400078e0200 */
[----:B--2---:R-:W-:Y:S02]  /*f440*/  IMAD R0, R4, UR4, RZ ;  /* 0x0000000404007c24 */ /* 0x004fe4000f8e02ff */
[----:B------:R-:W-:-:S04]  /*f450*/  IMAD.WIDE.U32 R2, R34, UR4, R2 ;  /* 0x0000000422027c25 */ /* 0x000fc8000f8e0002 */
[----:B------:R-:W-:Y:S01]  /*f460*/  IMAD R0, R34, UR5, R0 ;  /* 0x0000000522007c24 */ /* 0x000fe2000f8e0200 */
[----:B------:R-:W-:-:S03]  /*f470*/  ULDC.64 UR4, c[0x0][0x330] ;  /* 0x0000cc0000047ab9 */ /* 0x000fc60000000a00 */
[----:B------:R-:W-:Y:S02]  /*f480*/  IMAD.IADD R3, R3, 0x1, R0 ;  /* 0x0000000103037824 */ /* 0x000fe400078e0200 */
[----:B------:R-:W-:Y:S01]  /*f490*/  IMAD.WIDE.U32 R2, R26, UR4, R2 ;  /* 0x000000041a027c25 */ /* 0x000fe2000f8e0002 */
[----:B------:R-:W-:-:S03]  /*f4a0*/  UMOV UR4, 0xffffffff ;  /* 0xffffffff00047882 */ /* 0x000fc60000000000 */
[----:B------:R-:W-:Y:S01]  /*f4b0*/  IMAD R6, R26, UR5, R3 ;  /* 0x000000051a067c24 */ /* 0x000fe2000f8e0203 */
[----:B------:R-:W-:-:S04]  /*f4c0*/  LEA R4, P0, R2, UR6, 0x1 ;  /* 0x0000000602047c11 */ /* 0x000fc8000f8008ff */
[----:B------:R-:W-:Y:S01]  /*f4d0*/  LEA.HI.X R6, R2, UR7, R6, 0x1, P0 ;  /* 0x0000000702067c11 */ /* 0x000fe200080f0c06 */
[----:B------:R-:W-:Y:S08]  /*f4e0*/  BRA.DIV UR4, `(.L_x_440) ;  /* 0x0000003604dc7947 */ /* 0x000ff0000b800000 */
[----:B------:R-:W2:Y:S01]  /*f4f0*/  LDL R3, [R1] ;  /* 0x0000000001037983 */ /* 0x000ea20000100800 */
[----:B------:R-:W-:Y:S01]  /*f500*/  IMAD R5, R5, 0x2, R17 ;  /* 0x0000000205057824 */ /* 0x000fe200078e0211 */
[C---:B------:R-:W-:Y:S01]  /*f510*/  LOP3.LUT P5, RZ, R29.reuse, 0x2, RZ, 0xc0, !PT ;  /* 0x000000021dff7812 */ /* 0x040fe200078ac0ff */
[----:B------:R-:W0:Y:S01]  /*f520*/  S2R R7, SR_TID.X ;  /* 0x0000000000077919 */ /* 0x000e220000002100 */
[C---:B------:R-:W-:Y:S02]  /*f530*/  LOP3.LUT P4, RZ, R29.reuse, 0x4, RZ, 0xc0, !PT ;  /* 0x000000041dff7812 */ /* 0x040fe4000788c0ff */
[C---:B------:R-:W-:Y:S01]  /*f540*/  LOP3.LUT P3, RZ, R29.reuse, 0x8, RZ, 0xc0, !PT ;  /* 0x000000081dff7812 */ /* 0x040fe2000786c0ff */
[----:B------:R-:W1:Y:S01]  /*f550*/  SHFL.IDX PT, R2, R4, RZ, 0x181f ;  /* 0x00181fff04027589 */ /* 0x000e6200000e0000 */
[----:B------:R-:W-:Y:S02]  /*f560*/  LOP3.LUT R16, R16, 0xfffffeff, RZ, 0xc0, !PT ;  /* 0xfffffeff10107812 */ /* 0x000fe400078ec0ff */
[----:B------:R-:W-:Y:S01]  /*f570*/  LOP3.LUT P2, RZ, R29, 0x10, RZ, 0xc0, !PT ;  /* 0x000000101dff7812 */ /* 0x000fe2000784c0ff */
[----:B0-----:R-:W-:-:S05]  /*f580*/  IMAD.SHL.U32 R7, R7, 0x8, RZ ;  /* 0x0000000807077824 */ /* 0x001fca00078e00ff */
[----:B------:R-:W-:-:S05]  /*f590*/  LOP3.LUT R7, R7, 0x38, RZ, 0xc0, !PT ;  /* 0x0000003807077812 */ /* 0x000fca00078ec0ff */
[----:B------:R-:W-:Y:S01]  /*f5a0*/  IMAD.SHL.U32 R0, R7, 0x2, RZ ;  /* 0x0000000207007824 */ /* 0x000fe200078e00ff */
[----:B------:R-:W-:-:S04]  /*f5b0*/  LOP3.LUT R7, R29, 0x1, RZ, 0xc0, !PT ;  /* 0x000000011d077812 */ /* 0x000fc800078ec0ff */
[----:B-1----:R-:W-:Y:S02]  /*f5c0*/  IADD3 R2, P0, R2, R0, RZ ;  /* 0x0000000002027210 */ /* 0x002fe40007f1e0ff */
[----:B------:R-:W-:-:S13]  /*f5d0*/  ISETP.NE.U32.AND P1, PT, R7, 0x1, PT ;  /* 0x000000010700780c */ /* 0x000fda0003f25070 */
[----:B------:R-:W-:-:S04]  /*f5e0*/  @P1 LOP3.LUT R16, R16, 0x100, RZ, 0xfc, !PT ;  /* 0x0000010010101812 */ /* 0x000fc800078efcff */
[----:B------:R-:W-:Y:S01]  /*f5f0*/  LOP3.LUT R16, R16, 0xfffffdff, RZ, 0xc0, !PT ;  /* 0xfffffdff10107812 */ /* 0x000fe200078ec0ff */
[----:B--2---:R-:W-:Y:S02]  /*f600*/  IMAD.MOV.U32 R8, RZ, RZ, R3 ;  /* 0x000000ffff087224 */ /* 0x004fe400078e0003 */
[----:B------:R-:W0:Y:S03]  /*f610*/  SHFL.IDX PT, R3, R6, RZ, 0x181f ;  /* 0x00181fff06037589 */ /* 0x000e2600000e0000 */
[----:B------:R-:W-:Y:S01]  /*f620*/  PRMT R7, R8, 0x8880, RZ ;  /* 0x0000888008077816 */ /* 0x000fe200000000ff */
[----:B0-----:R-:W-:Y:S01]  /*f630*/  IMAD.X R3, RZ, RZ, R3, P0 ;  /* 0x000000ffff037224 */ /* 0x001fe200000e0603 */
[----:B------:R-:W-:Y:S02]  /*f640*/  ISETP.LT.OR P0, PT, R28, 0x1, P1 ;  /* 0x000000011c00780c */ /* 0x000fe40000f01670 */
[----:B------:R-:W-:-:S04]  /*f650*/  LOP3.LUT P1, RZ, R29, 0x20, RZ, 0xc0, !PT ;  /* 0x000000201dff7812 */ /* 0x000fc8000782c0ff */
[----:B------:R-:W-:-:S07]  /*f660*/  ISETP.LT.OR P6, PT, R28, 0x1, !P1 ;  /* 0x000000011c00780c */ /* 0x000fce0004fc1670 */
[----:B------:R-:W-:Y:S01]  /*f670*/  @!PT LDS RZ, [RZ] ;  /* 0x00000000fffff984 */ /* 0x000fe20000000800 */
        /* <DEDUP_REMOVED lines=9> */
[----:B------:R-:W-:-:S03]  /*f710*/  LOP3.LUT P0, RZ, R29, 0x40, RZ, 0xc0, !PT ;  /* 0x000000401dff7812 */ /* 0x000fc6000780c0ff */
[----:B------:R-:W-:Y:S01]  /*f720*/  LDGSTS.E.BYPASS.LTC128B.128 [R5+0xa400], desc[UR50][R2.64+0x280], !P6 ;  /* 0x0a40028002057fae */ /* 0x000fe2000f101d72 */
[----:B------:R-:W-:-:S13]  /*f730*/  ISETP.LT.OR P6, PT, R28, 0x1, !P0 ;  /* 0x000000011c00780c */ /* 0x000fda00047c1670 */
[----:B------:R-:W-:Y:S01]  /*f740*/  LDGSTS.E.BYPASS.LTC128B.128 [R5+0xc400], desc[UR50][R2.64+0x300], !P6 ;  /* 0x0c40030002057fae */ /* 0x000fe2000f101d72 */
[----:B------:R-:W-:-:S03]  /*f750*/  ISETP.GT.AND P6, PT, R7, -0x1, PT ;  /* 0xffffffff0700780c */ /* 0x000fc60003fc4270 */
[----:B------:R-:W-:Y:S10]  /*f760*/  SHFL.IDX PT, R7, R6, 0x2, 0x181f ;  /* 0x00581f0006077f89 */ /* 0x000ff400000e0000 */
[----:B------:R-:W-:-:S02]  /*f770*/  @P6 LOP3.LUT R16, R16, 0x200, RZ, 0xfc, !PT ;  /* 0x0000020010106812 */ /* 0x000fc400078efcff */
[----:B------:R-:W-:-:S13]  /*f780*/  ISETP.LT.OR P6, PT, R28, 0x1, P6 ;  /* 0x000000011c00780c */ /* 0x000fda00037c1670 */
[----:B------:R0:W-:Y:S04]  /*f790*/  LDGSTS.E.BYPASS.LTC128B.128 [R5+0xe400], desc[UR50][R2.64+0x380], !P6 ;  /* 0x0e40038002057fae */ /* 0x0001e8000f101d72 */
[----:B0-----:R-:W0:Y:S04]  /*f7a0*/  SHFL.IDX PT, R2, R4, 0x1, 0x181f ;  /* 0x00381f0004027f89 */ /* 0x001e2800000e0000 */
[----:B------:R-:W1:Y:S04]  /*f7b0*/  SHFL.IDX PT, R3, R6, 0x1, 0x181f ;  /* 0x00381f0006037f89 */ /* 0x000e6800000e0000 */
[----:B------:R-:W-:Y:S01]  /*f7c0*/  SHFL.IDX PT, R6, R6, 0x3, 0x181f ;  /* 0x00781f0006067f89 */ /* 0x000fe200000e0000 */
[----:B0-----:R-:W-:-:S05]  /*f7d0*/  IADD3 R2, P6, R2, R0, RZ ;  /* 0x0000000002027210 */ /* 0x001fca0007fde0ff */
[----:B-1----:R-:W-:Y:S01]  /*f7e0*/  IMAD.X R3, RZ, RZ, R3, P6 ;  /* 0x000000ffff037224 */ /* 0x002fe200030e0603 */
        /* <DEDUP_REMOVED lines=17> */
[----:B------:R0:W-:Y:S04]  /*f900*/  LDGSTS.E.BYPASS.LTC128B.128 [R5+0xec00], desc[UR50][R2.64+0x380], !P6 ;  /* 0x0ec0038002057fae */ /* 0x0001e8000f101d72 */
[----:B0-----:R-:W0:Y:S02]  /*f910*/  SHFL.IDX PT, R2, R4, 0x2, 0x181f ;  /* 0x00581f0004027f89 */ /* 0x001e2400000e0000 */
[----:B0-----:R-:W-:-:S05]  /*f920*/  IADD3 R2, P6, R2, R0, RZ ;  /* 0x0000000002027210 */ /* 0x001fca0007fde0ff */
        /* <DEDUP_REMOVED lines=19> */
[----:B0-----:R0:W1:Y:S02]  /*fa60*/  SHFL.IDX PT, R2, R4, 0x3, 0x181f ;  /* 0x00781f0004027f89 */ /* 0x00106400000e0000 */
.L_x_521:
[C---:B------:R-:W-:Y:S02]  /*fa70*/  LOP3.LUT P6, RZ, R16.reuse, 0x100, RZ, 0xc0, !PT ;  /* 0x0000010010ff7812 */ /* 0x040fe400078cc0ff */
[----:B------:R-:W-:Y:S02]  /*fa80*/  LOP3.LUT R16, R16, 0xffffefff, RZ, 0xc0, !PT ;  /* 0xffffefff10107812 */ /* 0x000fe400078ec0ff */
[C---:B------:R-:W-:Y:S02]  /*fa90*/  ISETP.LT.OR P6, PT, R28.reuse, 0x31, P6 ;  /* 0x000000311c00780c */ /* 0x040fe400037c1670 */
[----:B------:R-:W-:-:S11]  /*faa0*/  ISETP.LT.OR P5, PT, R28, 0x31, !P5 ;  /* 0x000000311c00780c */ /* 0x000fd60006fa1670 */
[----:B------:R-:W-:Y:S02]  /*fab0*/  @P6 LOP3.LUT R16, R16, 0x1000, RZ, 0xfc, !PT ;  /* 0x0000100010106812 */ /* 0x000fe400078efcff */
[----:B------:R-:W-:Y:S02]  /*fac0*/  ISETP.LT.OR P6, PT, R28, 0x31, !P4 ;  /* 0x000000311c00780c */ /* 0x000fe400067c1670 */
[----:B------:R-:W-:Y:S02]  /*fad0*/  LOP3.LUT R16, R16, 0xffffbfff, RZ, 0xc0, !PT ;  /* 0xffffbfff10107812 */ /* 0x000fe400078ec0ff */
[----:B------:R-:W-:Y:S02]  /*fae0*/  ISETP.LT.OR P4, PT, R28, 0x31, !P2 ;  /* 0x000000311c00780c */ /* 0x000fe40005781670 */
[----:B------:R-:W-:Y:S02]  /*faf0*/  LOP3.LUT R16, R16, 0xfffffeff, RZ, 0xc0, !PT ;  /* 0xfffffeff10107812 */ /* 0x000fe400078ec0ff */
[----:B------:R-:W-:-:S02]  /*fb00*/  ISETP.LT.OR P2, PT, R28, 0x31, !P0 ;  /* 0x000000311c00780c */ /* 0x000fc40004741670 */
[----:B------:R-:W-:Y:S02]  /*fb10*/  @P5 LOP3.LUT R16, R16, 0x100, RZ, 0xfc, !PT ;  /* 0x0000010010105812 */ /* 0x000fe400078efcff */
[----:B-1----:R-:W-:Y:S02]  /*fb20*/  IADD3 R2, P0, R2, R0, RZ ;  /* 0x0000000002027210 */ /* 0x002fe40007f1e0ff */
[----:B------:R-:W-:Y:S02]  /*fb30*/  @P6 LOP3.LUT R16, R16, 0x4000, RZ, 0xfc, !PT ;  /* 0x0000400010106812 */ /* 0x000fe400078efcff */
[----:B------:R-:W-:Y:S01]  /*fb40*/  ISETP.LT.OR P5, PT, R28, 0x31, !P3 ;  /* 0x000000311c00780c */ /* 0x000fe20005fa1670 */
[----:B------:R-:W-:Y:S01]  /*fb50*/  IMAD.X R3, RZ, RZ, R6, P0 ;  /* 0x000000ffff037224 */ /* 0x000fe200000e0606 */
[C---:B------:R-:W-:Y:S02]  /*fb60*/  LOP3.LUT P6, RZ, R16.reuse, 0x1000, RZ, 0xc0, !PT ;  /* 0x0000100010ff7812 */ /* 0x040fe400078cc0ff */
[----:B------:R-:W-:-:S02]  /*fb70*/  LOP3.LUT P0, RZ, R16, 0x100, RZ, 0xc0, !PT ;  /* 0x0000010010ff7812 */ /* 0x000fc4000780c0ff */
[----:B------:R-:W-:Y:S02]  /*fb80*/  ISETP.LT.OR P3, PT, R28, 0x31, !P1 ;  /* 0x000000311c00780c */ /* 0x000fe40004f61670 */
[----:B------:R-:W-:-:S04]  /*fb90*/  LOP3.LUT P1, RZ, R16, 0x200, RZ, 0xc0, !PT ;  /* 0x0000020010ff7812 */ /* 0x000fc8000782c0ff */
[----:B------:R-:W-:-:S03]  /*fba0*/  ISETP.LT.OR P1, PT, R28, 0x31, P1 ;  /* 0x000000311c00780c */ /* 0x000fc60000f21670 */
[----:B------:R-:W-:Y:S01]  /*fbb0*/  @!PT LDS RZ, [RZ] ;  /* 0x00000000fffff984 */ /* 0x000fe20000000800 */
[----:B------:R-:W-:Y:S01]  /*fbc0*/  @!PT LDS RZ, [RZ] ;  /* 0x00000000fffff984 */ /* 0x000fe20000000800 */
[----:B------:R-:W-:Y:S01]  /*fbd0*/  @!PT LDS RZ, [RZ] ;  /* 0x00000000fffff984 */ /* 0x000fe20000000800 */
[----:B------:R1:W-:Y:S01]  /*fbe0*/  LDGSTS.E.BYPASS.LTC128B.128 [R5+0x1c00], desc[UR50][R2.64], !P6 ;  /* 0x01c0000002057fae */ /* 0x0003e2000f101d72 */
[----:B------:R-:W-:-:S03]  /*fbf0*/  LOP3.LUT P6, RZ, R16, 0x4000, RZ, 0xc0, !PT ;  /* 0x0000400010ff7812 */ /* 0x000fc600078cc0ff */
[----:B------:R1:W-:Y:S01]  /*fc00*/  LDGSTS.E.BYPASS.LTC128B.128 [R5+0x3c00], desc[UR50][R2.64+0x80], !P0 ;  /* 0x03c0008002057fae */ /* 0x0003e2000c101d72 */
[----:B------:R-:W-:-:S09]  /*fc10*/  PLOP3.LUT P0, PT, PT, PT, PT, 0x80, 0x0 ;  /* 0x000000000000781c */ /* 0x000fd20003f0f070 */
[----:B------:R1:W-:Y:S04]  /*fc20*/  LDGSTS.E.BYPASS.LTC128B.128 [R5+0x5c00], desc[UR50][R2.64+0x100], !P6 ;  /* 0x05c0010002057fae */ /* 0x0003e8000f101d72 */
[----:B------:R1:W-:Y:S04]  /*fc30*/  LDGSTS.E.BYPASS.LTC128B.128 [R5+0x7c00], desc[UR50][R2.64+0x180], !P5 ;  /* 0x07c0018002057fae */ /* 0x0003e8000e901d72 */
[----:B------:R1:W-:Y:S04]  /*fc40*/  LDGSTS.E.BYPASS.LTC128B.128 [R5+0x9c00], desc[UR50][R2.64+0x200], !P4 ;  /* 0x09c0020002057fae */ /* 0x0003e8000e101d72 */
[----:B------:R1:W-:Y:S04]  /*fc50*/  LDGSTS.E.BYPASS.LTC128B.128 [R5+0xbc00], desc[UR50][R2.64+0x280], !P3 ;  /* 0x0bc0028002057fae */ /* 0x0003e8000d901d72 */
[----:B------:R1:W-:Y:S04]  /*fc60*/  LDGSTS.E.BYPASS.LTC128B.128 [R5+0xdc00], desc[UR50][R2.64+0x300], !P2 ;  /* 0x0dc0030002057fae */ /* 0x0003e8000d101d72 */
[----:B------:R1:W-:Y:S01]  /*fc70*/  LDGSTS.E.BYPASS.LTC128B.128 [R5+0xfc00], desc[UR50][R2.64+0x380], !P1 ;  /* 0x0fc0038002057fae */ /* 0x0003e2000c901d72 */
[----:B------:R-:W-:Y:S01]  /*fc80*/  NOP ;  /* 0x0000000000007918 */ /* 0x000fe20000000000 */
.L_x_441:
[----:B------:R-:W-:Y:S02]  /*fc90*/  PLOP3.LUT P1, PT, P1, P0, PT, 0xa2, 0x0 ;  /* 0x000000000000781c */ /* 0x000fe40000f21472 */
[----:B------:R-:W-:-:S08]  /*fca0*/  @P0 R2UR P1, UR4, R19 ;  /* 0x00000000130402ca */ /* 0x000fd00000020000 */
[----:B------:R-:W-:-:S05]  /*fcb0*/  @P0 PLOP3.LUT P0, PT, P1, PT, PT, 0x80, 0x0 ;  /* 0x000000000000081c */ /* 0x000fca0000f0f070 */
[----:B------:R-:W-:Y:S01]  /*fcc0*/  @!P1 SYNCS.ARRIVE.TRANS64.RED.A0T1 RZ, [UR4+0x28c50], RZ ;  /* 0x028c50ffffff99a7 */ /* 0x000fe20008200404 */
[----:B------:R-:W-:Y:S07]  /*fcd0*/  @!P1 ARRIVES.LDGSTSBAR.64.TRANSCNT [UR4+0x28c50] ;  /* 0x028c5000ff0099b0 */ /* 0x000fee0008000a84 */
[----:B------:R-:W-:Y:S05]  /*fce0*/  @P0 BRA.U.ANY `(.L_x_441) ;  /* 0xfffffffd00e80947 */ /* 0x000fea000393ffff */
[----:B------:R-:W-:Y:S01]  /*fcf0*/  NOP ;  /* 0x0000000000007918 */ /* 0x000fe20000000000 */
[----:B-1----:R-:W-:-:S05]  /*fd00*/  IMAD.U32 R2, RZ, RZ, UR36 ;  /* 0x00000024ff027e24 */ /* 0x002fca000f8e00ff */
[----:B------:R-:W-:-:S13]  /*fd10*/  ISETP.NE.AND P2, PT, R2, 0x3, PT ;  /* 0x000000030200780c */ /* 0x000fda0003f45270 */
[----:B------:R-:W-:Y:S05]  /*fd20*/  @!P2 BRA `(.L_x_442) ;  /* 0x000000000004a947 */ /* 0x000fea0003800000 */
[----:B------:R-:W-:Y:S01]  /*fd30*/  BPT.TRAP 0x1 ;  /* 0x000000040000795c */ /* 0x000fe20000300000 */
.L_x_442:
[----:B------:R-:W2:Y:S01]  /*fd40*/  LDL.LU R2, [R1+0xc] ;  /* 0x00000c0001027983 */ /* 0x000ea20000300800 */
[----:B------:R1:W-:Y:S01]  /*fd50*/  SYNCS.ARRIVE.TRANS64.A1T0 RZ, [R19+URZ+0x28c50], RZ ;  /* 0x028c50ff13ff79a7 */ /* 0x0003e2000810003f */
[----:B------:R-:W-:Y:S01]  /*fd60*/  BSSY B0, `(.L_x_443) ;  /* 0x00000f1000007945 */ /* 0x000fe20003800000 */
[----:B--2---:R-:W-:-:S05]  /*fd70*/  VIADD R7, R2, 0xfffffffe ;  /* 0xfffffffe02077836 */ /* 0x004fca0000000000 */
[----:B------:R-:W-:-:S13]  /*fd80*/  ISETP.GE.AND P0, PT, R7, R30, PT ;  /* 0x0000001e0700720c */ /* 0x000fda0003f06270 */
[----:B-1----:R-:W-:Y:S05]  /*fd90*/  @!P0 BRA `(.L_x_444) ;  /* 0x0000000c00b48947 */ /* 0x002fea0003800000 */
[----:B------:R-:W2:Y:S04]  /*fda0*/  LDL.LU R3, [R1+0x28] ;  /* 0x0000280001037983 */ /* 0x000ea80000300800 */
[----:B------:R-:W3:Y:S01]  /*fdb0*/  LDL.LU R2, [R1] ;  /* 0x0000000001027983 */ /* 0x000ee20000300800 */
[----:B--2---:R-:W-:Y:S02]  /*fdc0*/  LOP3.LUT R29, R3, 0x40, RZ, 0xc0, !PT ;  /* 0x00000040031d7812 */ /* 0x004fe400078ec0ff */
[----:B---3--:R-:W-:Y:S02]  /*fdd0*/  LOP3.LUT R28, R2, 0x80, RZ, 0xc0, !PT ;  /* 0x00000080021c7812 */ /* 0x008fe400078ec0ff */
[----:B------:R-:W-:Y:S02]  /*fde0*/  SHF.R.U32.HI R29, RZ, 0x2, R29 ;  /* 0x00000002ff1d7819 */ /* 0x000fe4000001161d */
[----:B------:R-:W-:-:S07]  /*fdf0*/  SHF.R.U32.HI R28, RZ, 0x3, R28 ;  /* 0x00000003ff1c7819 */ /* 0x000fce000001161c */
.L_x_457:
[----:B0-----:R-:W0:Y:S01]  /*fe00*/  S2R R4, SR_TID.X ;  /* 0x0000000000047919 */ /* 0x001e220000002100 */
[----:B-1----:R-:W1:Y:S01]  /*fe10*/  LDC R2, c[0x0][0x430] ;  /* 0x00010c00ff027b82 */ /* 0x002e620000000800 */
[----:B--23--:R-:W-:Y:S01]  /*fe20*/  IMAD R6, R7, 0x40, R31 ;  /* 0x0000004007067824 */ /* 0x00cfe200078e021f */
[----:B------:R-:W-:Y:S05]  /*fe30*/  YIELD ;  /* 0x0000000000007946 */ /* 0x000fea0003800000 */
[----:B------:R-:W-:Y:S01]  /*fe40*/  IMAD.U32 R11, RZ, RZ, UR36 ;  /* 0x00000024ff0b7e24 */ /* 0x000fe2000f8e00ff */
[----:B------:R-:W-:Y:S01]  /*fe50*/  ULDC UR4, c[0x0][0x430] ;  /* 0x00010c0000047ab9 */ /* 0x000fe20000000800 */
[----:B------:R-:W-:Y:S01]  /*fe60*/  VIADD R18, R18, 0x1 ;  /* 0x0000000112127836 */ /* 0x000fe20000000000 */
[----:B-1----:R-:W-:Y:S01]  /*fe70*/  ISETP.NE.AND P0, PT, R2, 0x1, PT ;  /* 0x000000010200780c */ /* 0x002fe20003f05270 */
[----:B0-----:R-:W-:-:S05]  /*fe80*/  IMAD.SHL.U32 R4, R4, 0x10, RZ ;  /* 0x0000001004047824 */ /* 0x001fca00078e00ff */
[----:B------:R-:W-:-:S07]  /*fe90*/  LOP3.LUT R4, R36, 0x70, R4, 0xf8, !PT ;  /* 0x0000007024047812 */ /* 0x000fce00078ef804 */
[----:B------:R-:W0:Y:S01]  /*fea0*/  @P0 LDC R3, c[0x0][0x434] ;  /* 0x00010d00ff030b82 */ /* 0x000e220000000800 */
[C---:B------:R-:W-:Y:S01]  /*feb0*/  ISETP.GT.U32.AND P1, PT, R4.reuse, 0x3f, PT ;  /* 0x0000003f0400780c */ /* 0x040fe20003f24070 */
[----:B------:R-:W-:-:S06]  /*fec0*/  IMAD.IADD R6, R4, 0x1, R6 ;  /* 0x0000000104067824 */ /* 0x000fcc00078e0206 */
[----:B------:R-:W1:Y:S01]  /*fed0*/  @P0 LDC R2, c[0x0][0x438] ;  /* 0x00010e00ff020b82 */ /* 0x000e620000000800 */
[----:B------:R-:W-:-:S07]  /*fee0*/  IMAD.MOV.U32 R10, RZ, RZ, R6 ;  /* 0x000000ffff0a7224 */ /* 0x000fce00078e0006 */
[----:B------:R-:W2:Y:S01]  /*fef0*/  @!P1 LDC.64 R4, c[0x0][0x428] ;  /* 0x00010a00ff049b82 */ /* 0x000ea20000000a00 */
[----:B0-----:R-:W-:-:S07]  /*ff00*/  @P0 IMAD.HI.U32 R3, R6, R3, RZ ;  /* 0x0000000306030227 */ /* 0x001fce00078e00ff */
[----:B------:R-:W0:Y:S01]  /*ff10*/  @!P1 LDC.64 R8, c[0x0][0x418] ;  /* 0x00010600ff089b82 */ /* 0x000e220000000a00 */
[----:B-1----:R-:W-:-:S04]  /*ff20*/  @P0 SHF.R.U32.HI R10, RZ, R2, R3 ;  /* 0x00000002ff0a0219 */ /* 0x002fc80000011603 */
[--C-:B------:R-:W-:Y:S01]  /*ff30*/  @!P1 SHF.R.S32.HI R3, RZ, 0x1f, R10.reuse ;  /* 0x0000001fff039819 */ /* 0x100fe2000001140a */
[----:B------:R-:W-:-:S04]  /*ff40*/  @!P1 IMAD.MOV.U32 R2, RZ, RZ, R10 ;  /* 0x000000ffff029224 */ /* 0x000fc800078e000a */
[----:B--2---:R-:W-:-:S04]  /*ff50*/  @!P1 IMAD.WIDE.U32 R2, R23, R4, R2 ;  /* 0x0000000417029225 */ /* 0x004fc800078e0002 */
[----:B------:R-:W-:-:S04]  /*ff60*/  @!P1 IMAD R4, R32, R4, RZ ;  /* 0x0000000420049224 */ /* 0x000fc800078e02ff */
[----:B------:R-:W-:Y:S01]  /*ff70*/  @!P1 IMAD R5, R23, R5, R4 ;  /* 0x0000000517059224 */ /* 0x000fe200078e0204 */
[----:B0-----:R-:W-:Y:S01]  /*ff80*/  @!P1 LEA R8, P0, R2, R8, 0x2 ;  /* 0x0000000802089211 */ /* 0x001fe200078010ff */
[----:B------:R-:W-:Y:S02]  /*ff90*/  IMAD.MOV.U32 R4, RZ, RZ, RZ ;  /* 0x000000ffff047224 */ /* 0x000fe400078e00ff */
[----:B------:R-:W-:Y:S02]  /*ffa0*/  @!P1 IMAD.IADD R3, R5, 0x1, R3 ;  /* 0x0000000105039824 */ /* 0x000fe400078e0203 */
[----:B------:R-:W-:-:S03]  /*ffb0*/  IMAD.MOV R5, RZ, RZ, -R10 ;  /* 0x000000ffff057224 */ /* 0x000fc600078e0a0a */
[----:B------:R-:W-:Y:S01]  /*ffc0*/  @!P1 LEA.HI.X R9, R2, R9, R3, 0x2, P0 ;  /* 0x0000000902099211 */ /* 0x000fe200000f1403 */
[----:B------:R-:W-:Y:S01]  /*ffd0*/  IMAD R5, R5, UR4, R6 ;  /* 0x0000000405057c24 */ /* 0x000fe2000f8e0206 */
[----:B------:R-:W-:-:S03]  /*ffe0*/  ISETP.NE.AND P0, PT, R18, 0x2, PT ;  /* 0x000000021200780c */ /* 0x000fc60003f05270 */
[----:B------:R0:W5:Y:S01]  /*fff0*/  @!P1 LDG.E R4, desc[UR50][R8.64] ;  /* 0x0000003208049981 */ /* 0x000162000c1e1900 */
[----:B------:R-:W-:Y:S01]  /*10000*/  ISETP.NE.AND P1, PT, R11, 0x3, PT ;  /* 0x000000030b00780c */ /* 0x000fe20003f25270 */
[----:B------:R-:W-:Y:S01]  /*10010*/  IMAD.MOV.U32 R3, RZ, RZ, R7 ;  /* 0x000000ffff037224 */ /* 0x000fe200078e0007 */
[----:B------:R-:W-:Y:S01]  /*10020*/  SEL R2, RZ, 0x1, P0 ;  /* 0x00000001ff027807 */ /* 0x000fe20000000000 */
[----:B------:R-:W-:Y:S01]  /*10030*/  VIADD R7, R7, 0xffffffff ;  /* 0xffffffff07077836 */ /* 0x000fe20000000000 */
[----:B------:R-:W-:Y:S02]  /*10040*/  SEL R18, R18, RZ, P0 ;  /* 0x000000ff12127207 */ /* 0x000fe40000000000 */
[----:B------:R-:W-:Y:S02]  /*10050*/  LOP3.LUT R22, R22, R2, RZ, 0x3c, !PT ;  /* 0x0000000216167212 */ /* 0x000fe400078e3cff */
[----:B------:R-:W-:-:S05]  /*10060*/  ISETP.GT.AND P3, PT, R3, R30, PT ;  /* 0x0000001e0300720c */ /* 0x000fca0003f64270 */
[----:B0-----:R-:W-:Y:S08]  /*10070*/  @!P1 BRA `(.L_x_445) ;  /* 0x0000000000049947 */ /* 0x001ff00003800000 */
[----:B------:R-:W-:Y:S01]  /*10080*/  BPT.TRAP 0x1 ;  /* 0x000000040000795c */ /* 0x000fe20000300000 */
.L_x_445:
[----:B------:R-:W-:Y:S01]  /*10090*/  IMAD R6, R18, 0x8, R17 ;  /* 0x0000000812067824 */ /* 0x000fe200078e0211 */
[----:B------:R-:W-:Y:S01]  /*100a0*/  SHF.L.U32 R19, R22, 0x1f, RZ ;  /* 0x0000001f16137819 */ /* 0x000fe200000006ff */
[----:B------:R-:W-:Y:S01]  /*100b0*/  BSSY B1, `(.L_x_446) ;  /* 0x0000004000017945 */ /* 0x000fe20003800000 */
[----:B------:R-:W-:Y:S02]  /*100c0*/  SHF.R.S32.HI R9, RZ, 0x1f, R5 ;  /* 0x0000001fff097819 */ /* 0x000fe40000011405 */
[----:B------:R-:W0:Y:S02]  /*100d0*/  SYNCS.PHASECHK.TRANS64.TRYWAIT P0, [R6+URZ+0x28c40], R19 ;  /* 0x028c4013060075a7 */ /* 0x000e24000800017f */
[----:B0-----:R-:W-:Y:S05]  /*100e0*/  @!P0 BRA `(.L_x_447) ;  /* 0x0000003400088947 */ /* 0x001fea0003800000 */
.L_x_522:
[----:B------:R-:W-:Y:S05]  /*100f0*/  BSYNC B1 ;  /* 0x0000000000017941 */ /* 0x000fea0003800000 */
.L_x_446:
[----:B------:R-:W-:Y:S01]  /*10100*/  ULDC.64 UR4, c[0x0][0x300] ;  /* 0x0000c00000047ab9 */ /* 0x000fe20000000a00 */
[----:B-----5:R-:W-:Y:S01]  /*10110*/  SHF.R.S32.HI R10, RZ, 0x1f, R4 ;  /* 0x0000001fff0a7819 */ /* 0x020fe20000011404 */
[----:B------:R-:W-:Y:S01]  /*10120*/  IMAD R8, R9, UR4, RZ ;  /* 0x0000000409087c24 */ /* 0x000fe2000f8e02ff */
[----:B------:R-:W-:Y:S01]  /*10130*/  ULDC.64 UR6, c[0x0][0x2e8] ;  /* 0x0000ba0000067ab9 */ /* 0x000fe20000000a00 */
[----:B------:R-:W-:Y:S01]  /*10140*/  IMAD.WIDE.U32 R2, R5, UR4, RZ ;  /* 0x0000000405027c25 */ /* 0x000fe2000f8e00ff */
[----:B------:R-:W-:-:S03]  /*10150*/  LOP3.LUT P1, RZ, R16, 0x2, RZ, 0xc0, !PT ;  /* 0x0000000210ff7812 */ /* 0x000fc6000782c0ff */
        /* <DEDUP_REMOVED lines=8> */
[----:B------:R-:W-:Y:S02]  /*101e0*/  IMAD R8, R18, 0x1000, R33 ;  /* 0x0000100012087824 */ /* 0x000fe400078e0221 */
[----:B------:R-:W-:Y:S01]  /*101f0*/  IMAD.WIDE.U32 R2, R26, UR4, R2 ;  /* 0x000000041a027c25 */ /* 0x000fe2000f8e0002 */
[----:B------:R-:W-:-:S03]  /*10200*/  UMOV UR4, 0xffffffff ;  /* 0xffffffff00047882 */ /* 0x000fc60000000000 */
[----:B------:R-:W-:Y:S01]  /*10210*/  IMAD R25, R26, UR5, R3 ;  /* 0x000000051a197c24 */ /* 0x000fe2000f8e0203 */
[----:B------:R-:W-:-:S04]  /*10220*/  LEA R20, P0, R2, UR6, 0x1 ;  /* 0x0000000602147c11 */ /* 0x000fc8000f8008ff */
[----:B------:R-:W-:Y:S01]  /*10230*/  LEA.HI.X R25, R2, UR7, R25, 0x1, P0 ;  /* 0x0000000702197c11 */ /* 0x000fe200080f0c19 */
[----:B------:R-:W-:Y:S08]  /*10240*/  BRA.DIV UR4, `(.L_x_448) ;  /* 0x0000003204c47947 */ /* 0x000ff0000b800000 */
[----:B------:R-:W1:Y:S01]  /*10250*/  SHFL.IDX PT, R2, R20, RZ, 0x181f ;  /* 0x00181fff14027589 */ /* 0x000e6200000e0000 */
[----:B------:R-:W-:-:S03]  /*10260*/  IMAD R21, R8, 0x2, R17 ;  /* 0x0000000208157824 */ /* 0x000fc600078e0211 */
[----:B------:R-:W2:Y:S01]  /*10270*/  SHFL.IDX PT, R3, R25, RZ, 0x181f ;  /* 0x00181fff19037589 */ /* 0x000ea200000e0000 */
[----:B-1----:R-:W-:-:S05]  /*10280*/  IADD3 R2, P0, R2, R0, RZ ;  /* 0x0000000002027210 */ /* 0x002fca0007f1e0ff */
[----:B--2---:R-:W-:-:S05]  /*10290*/  IMAD.X R3, RZ, RZ, R3, P0 ;  /* 0x000000ffff037224 */ /* 0x004fca00000e0603 */
[----:B------:R-:W-:Y:S01]  /*102a0*/  @!PT LDS RZ, [RZ] ;  /* 0x00000000fffff984 */ /* 0x000fe20000000800 */
[----:B------:R1:W-:Y:S04]  /*102b0*/  LDGSTS.E.BYPASS.LTC128B.128 [R21+0x22400], desc[UR50][R2.64], !P1 ;  /* 0x2240000002157fae */ /* 0x0003e8000c901d72 */
[----:B-1----:R-:W1:Y:S04]  /*102c0*/  SHFL.IDX PT, R2, R20, 0x1, 0x181f ;  /* 0x00381f0014027f89 */ /* 0x002e6800000e0000 */
[----:B------:R-:W2:Y:S01]  /*102d0*/  SHFL.IDX PT, R3, R25, 0x1, 0x181f ;  /* 0x00381f0019037f89 */ /* 0x000ea200000e0000 */
[----:B-1----:R-:W-:-:S05]  /*102e0*/  IADD3 R2, P0, R2, R0, RZ ;  /* 0x0000000002027210 */ /* 0x002fca0007f1e0ff */
[----:B--2---:R-:W-:-:S05]  /*102f0*/  IMAD.X R3, RZ, RZ, R3, P0 ;  /* 0x000000ffff037224 */ /* 0x004fca00000e0603 */
[----:B------:R1:W-:Y:S04]  /*10300*/  LDGSTS.E.BYPASS.LTC128B.128 [R21+0x22c00], desc[UR50][R2.64], !P1 ;  /* 0x22c0000002157fae */ /* 0x0003e8000c901d72 */
[----:B-1----:R-:W1:Y:S04]  /*10310*/  SHFL.IDX PT, R2, R20, 0x2, 0x181f ;  /* 0x00581f0014027f89 */ /* 0x002e6800000e0000 */
[----:B------:R-:W2:Y:S04]  /*10320*/  SHFL.IDX PT, R3, R25, 0x2, 0x181f ;  /* 0x00581f0019037f89 */ /* 0x000ea800000e0000 */
[----:B------:R-:W3:Y:S01]  /*10330*/  SHFL.IDX PT, R25, R25, 0x3, 0x181f ;  /* 0x00781f0019197f89 */ /* 0x000ee200000e0000 */
[----:B-1----:R-:W-:-:S05]  /*10340*/  IADD3 R2, P0, R2, R0, RZ ;  /* 0x0000000002027210 */ /* 0x002fca0007f1e0ff */
[----:B--2---:R-:W-:-:S05]  /*10350*/  IMAD.X R3, RZ, RZ, R3, P0 ;  /* 0x000000ffff037224 */ /* 0x004fca00000e0603 */
[----:B------:R1:W-:Y:S04]  /*10360*/  LDGSTS.E.BYPASS.LTC128B.128 [R21+0x23400], desc[UR50][R2.64], !P1 ;  /* 0x2340000002157fae */ /* 0x0003e8000c901d72 */
[----:B-1-3--:R1:W2:Y:S02]  /*10370*/  SHFL.IDX PT, R2, R20, 0x3, 0x181f ;  /* 0x00781f0014027f89 */ /* 0x00a2a400000e0000 */
.L_x_532:
[----:B--2---:R-:W-:-:S05]  /*10380*/  IADD3 R2, P0, R2, R0, RZ ;  /* 0x0000000002027210 */ /* 0x004fca0007f1e0ff */
[----:B------:R-:W-:Y:S01]  /*10390*/  IMAD.X R3, RZ, RZ, R25, P0 ;  /* 0x000000ffff037224 */ /* 0x000fe200000e0619 */
[----:B------:R-:W-:-:S04]  /*103a0*/  PLOP3.LUT P0, PT, PT, PT, PT, 0x80, 0x0 ;  /* 0x000000000000781c */ /* 0x000fc80003f0f070 */
[----:B------:R-:W-:Y:S01]  /*103b0*/  @!PT LDS RZ, [RZ] ;  /* 0x00000000fffff984 */ /* 0x000fe20000000800 */
[----:B------:R-:W-:Y:S01]  /*103c0*/  @!PT LDS RZ, [RZ] ;  /* 0x00000000fffff984 */ /* 0x000fe20000000800 */
[----:B------:R-:W-:Y:S01]  /*103d0*/  @!PT LDS RZ, [RZ] ;  /* 0x00000000fffff984 */ /* 0x000fe20000000800 */
[----:B------:R2:W-:Y:S01]  /*103e0*/  LDGSTS.E.BYPASS.LTC128B.128 [R21+0x23c00], desc[UR50][R2.64], !P1 ;  /* 0x23c0000002157fae */ /* 0x0005e2000c901d72 */
[----:B------:R-:W-:-:S08]  /*103f0*/  NOP ;  /* 0x0000000000007918 */ /* 0x000fd00000000000 */
.L_x_449:
[----:B------:R-:W-:Y:S02]  /*10400*/  PLOP3.LUT P1, PT, P1, P0, PT, 0xa2, 0x0 ;  /* 0x000000000000781c */ /* 0x000fe40000f21472 */
[----:B------:R-:W-:-:S08]  /*10410*/  @P0 R2UR P1, UR4, R6 ;  /* 0x00000000060402ca */ /* 0x000fd00000020000 */
[----:B------:R-:W-:-:S05]  /*10420*/  @P0 PLOP3.LUT P0, PT, P1, PT, PT, 0x80, 0x0 ;  /* 0x000000000000081c */ /* 0x000fca0000f0f070 */
[----:B------:R-:W-:Y:S01]  /*10430*/  @!P1 SYNCS.ARRIVE.TRANS64.RED.A0T1 RZ, [UR4+0x28c30], RZ ;  /* 0x028c30ffffff99a7 */ /* 0x000fe20008200404 */
[----:B------:R-:W-:Y:S07]  /*10440*/  @!P1 ARRIVES.LDGSTSBAR.64.TRANSCNT [UR4+0x28c30] ;  /* 0x028c3000ff0099b0 */ /* 0x000fee0008000a84 */
[----:B------:R-:W-:Y:S05]  /*10450*/  @P0 BRA.U.ANY `(.L_x_449) ;  /* 0xfffffffd00e80947 */ /* 0x000fea000393ffff */
[----:B------:R-:W-:Y:S01]  /*10460*/  NOP ;  /* 0x0000000000007918 */ /* 0x000fe20000000000 */
[----:B--2---:R-:W-:-:S05]  /*10470*/  IMAD.U32 R2, RZ, RZ, UR36 ;  /* 0x00000024ff027e24 */ /* 0x004fca000f8e00ff */
[----:B------:R-:W-:-:S13]  /*10480*/  ISETP.NE.AND P2, PT, R2, 0x3, PT ;  /* 0x000000030200780c */ /* 0x000fda0003f45270 */
[----:B------:R-:W-:Y:S05]  /*10490*/  @!P2 BRA `(.L_x_450) ;  /* 0x000000000004a947 */ /* 0x000fea0003800000 */
[----:B------:R-:W-:Y:S01]  /*104a0*/  BPT.TRAP 0x1 ;  /* 0x000000040000795c */ /* 0x000fe20000300000 */
.L_x_450:
[----:B------:R2:W-:Y:S01]  /*104b0*/  SYNCS.ARRIVE.TRANS64.A1T0 RZ, [R6+URZ+0x28c30], RZ ;  /* 0x028c30ff06ff79a7 */ /* 0x0005e2000810003f */
[----:B------:R-:W-:Y:S05]  /*104c0*/  @!P2 BRA `(.L_x_451) ;  /* 0x000000000004a947 */ /* 0x000fea0003800000 */
[----:B------:R-:W-:Y:S01]  /*104d0*/  BPT.TRAP 0x1 ;  /* 0x000000040000795c */ /* 0x000fe20000300000 */
.L_x_451:
[----:B------:R-:W3:Y:S01]  /*104e0*/  SYNCS.PHASECHK.TRANS64.TRYWAIT P0, [R6+URZ+0x28c60], R19 ;  /* 0x028c6013060075a7 */ /* 0x000ee2000800017f */
[----:B------:R-:W-:Y:S04]  /*104f0*/  BSSY B1, `(.L_x_452) ;  /* 0x0000002000017945 */ /* 0x000fe80003800000 */
[----:B---3--:R-:W-:Y:S05]  /*10500*/  @!P0 BRA `(.L_x_453) ;  /* 0x0000003400308947 */ /* 0x008fea0003800000 */
.L_x_533:
[----:B------:R-:W-:Y:S05]  /*10510*/  BSYNC B1 ;  /* 0x0000000000017941 */ /* 0x000fea0003800000 */
.L_x_452:
[----:B------:R-:W-:Y:S01]  /*10520*/  ULDC.64 UR4, c[0x0][0x328] ;  /* 0x0000ca0000047ab9 */ /* 0x000fe20000000a00 */
[----:B------:R-:W-:Y:S01]  /*10530*/  ULDC.64 UR6, c[0x0][0x318] ;  /* 0x0000c60000067ab9 */ /* 0x000fe20000000a00 */
[----:B------:R-:W-:Y:S01]  /*10540*/  IMAD R9, R9, UR4, RZ ;  /* 0x0000000409097c24 */ /* 0x000fe2000f8e02ff */
[C---:B------:R-:W-:Y:S01]  /*10550*/  LOP3.LUT P5, RZ, R16.reuse, 0x8, RZ, 0xc0, !PT ;  /* 0x0000000810ff7812 */ /* 0x040fe200078ac0ff */
[----:B------:R-:W-:Y:S01]  /*10560*/  IMAD.WIDE.U32 R2, R5, UR4, RZ ;  /* 0x0000000405027c25 */ /* 0x000fe2000f8e00ff */
[----:B------:R-:W-:-:S03]  /*10570*/  LOP3.LUT P4, RZ, R16, 0x4, RZ, 0xc0, !PT ;  /* 0x0000000410ff7812 */ /* 0x000fc6000788c0ff */
[----:B------:R-:W-:Y:S01]  /*10580*/  IMAD R9, R5, UR5, R9 ;  /* 0x0000000505097c24 */ /* 0x000fe2000f8e0209 */
[----:B------:R-:W-:Y:S01]  /*10590*/  ULDC.64 UR4, c[0x0][0x338] ;  /* 0x0000ce0000047ab9 */ /* 0x000fe20000000a00 */
[----:B0--3--:R-:W-:Y:S02]  /*105a0*/  IMAD R19, R18, 0x7000, R8 ;  /* 0x0000700012137824 */ /* 0x009fe400078e0208 */
[----:B------:R-:W-:Y:S02]  /*105b0*/  IMAD.IADD R3, R3, 0x1, R9 ;  /* 0x0000000103037824 */ /* 0x000fe400078e0209 */
[----:B------:R-:W-:Y:S02]  /*105c0*/  IMAD R10, R10, UR4, RZ ;  /* 0x000000040a0a7c24 */ /* 0x000fe4000f8e02ff */
        /* <DEDUP_REMOVED lines=10> */
[----:B------:R-:W0:Y:S01]  /*10670*/  SHFL.IDX PT, R2, R9, RZ, 0x181f ;  /* 0x00181fff09027589 */ /* 0x000e2200000e0000 */
[C---:B------:R-:W-:Y:S01]  /*10680*/  LOP3.LUT P1, RZ, R16.reuse, 0x80, RZ, 0xc0, !PT ;  /* 0x0000008010ff7812 */ /* 0x040fe2000782c0ff */
[----:B------:R-:W-:Y:S01]  /*10690*/  IMAD R19, R19, 0x2, R17 ;  /* 0x0000000213137824 */ /* 0x000fe200078e0211 */
[C---:B------:R-:W-:Y:S01]  /*106a0*/  LOP3.LUT P2, RZ, R16.reuse, 0x40, RZ, 0xc0, !PT ;  /* 0x0000004010ff7812 */ /* 0x040fe2000784c0ff */
[----:B------:R-:W3:Y:S01]  /*106b0*/  SHFL.IDX PT, R3, R10, RZ, 0x181f ;  /* 0x00181fff0a037589 */ /* 0x000ee200000e0000 */
[----:B------:R-:W-:-:S03]  /*106c0*/  LOP3.LUT R16, R16, 0xffffbfff, RZ, 0xc0, !PT ;  /* 0xffffbfff10107812 */ /* 0x000fc600078ec0ff */
[----:B------:R-:W4:Y:S01]  /*106d0*/  SHFL.IDX PT, R14, R9, 0x1, 0x181f ;  /* 0x00381f00090e7f89 */ /* 0x000f2200000e0000 */
[----:B------:R-:W-:-:S03]  /*106e0*/  @P3 LOP3.LUT R16, R16, 0x4000, RZ, 0xfc, !PT ;  /* 0x0000400010103812 */ /* 0x000fc600078efcff */
[----:B------:R-:W5:Y:S01]  /*106f0*/  SHFL.IDX PT, R5, R10, 0x1, 0x181f ;  /* 0x00381f000a057f89 */ /* 0x000f6200000e0000 */
[C---:B------:R-:W-:Y:S02]  /*10700*/  LOP3.LUT P3, RZ, R16.reuse, 0x20, RZ, 0xc0, !PT ;  /* 0x0000002010ff7812 */ /* 0x040fe4000786c0ff */
[C---:B------:R-:W-:Y:S01]  /*10710*/  LOP3.LUT P6, RZ, R16.reuse, 0x10, RZ, 0xc0, !PT ;  /* 0x0000001010ff7812 */ /* 0x040fe200078cc0ff */
[----:B------:R-:W-:Y:S01]  /*10720*/  SHFL.IDX PT, R8, R10, 0x2, 0x181f ;  /* 0x00581f000a087f89 */ /* 0x000fe200000e0000 */
[----:B------:R-:W-:-:S03]  /*10730*/  LOP3.LUT R16, R16, 0xfffeffff, RZ, 0xc0, !PT ;  /* 0xfffeffff10107812 */ /* 0x000fc600078ec0ff */
[----:B------:R-:W-:Y:S01]  /*10740*/  SHFL.IDX PT, R10, R10, 0x3, 0x181f ;  /* 0x00781f000a0a7f89 */ /* 0x000fe200000e0000 */
[----:B0-----:R-:W-:-:S05]  /*10750*/  IADD3 R2, P0, R2, R0, RZ ;  /* 0x0000000002027210 */ /* 0x001fca0007f1e0ff */
[----:B------:R-:W-:Y:S01]  /*10760*/  @P3 LOP3.LUT R16, R16, 0x10000, RZ, 0xfc, !PT ;  /* 0x0001000010103812 */ /* 0x000fe200078efcff */
[----:B---3--:R-:W-:Y:S01]  /*10770*/  IMAD.X R3, RZ, RZ, R3, P0 ;  /* 0x000000ffff037224 */ /* 0x008fe200000e0603 */
[----:B------:R-:W-:-:S04]  /*10780*/  ISETP.NE.U32.AND P0, PT, R29, RZ, PT ;  /* 0x000000ff1d00720c */ /* 0x000fc80003f05070 */
[----:B------:R-:W-:Y:S01]  /*10790*/  LDGSTS.E.BYPASS.LTC128B.128 [R19+0x400], desc[UR50][R2.64], !P1 ;  /* 0x0040000002137fae */ /* 0x000fe2000c901d72 */
[----:B------:R-:W-:-:S03]  /*107a0*/  ISETP.NE.U32.AND P1, PT, R28, RZ, PT ;  /* 0x000000ff1c00720c */ /* 0x000fc60003f25070 */
[----:B------:R-:W-:Y:S01]  /*107b0*/  LDGSTS.E.BYPASS.LTC128B.128 [R19+0x2400], desc[UR50][R2.64+0x80], !P2 ;  /* 0x0240008002137fae */ /* 0x000fe2000d101d72 */
[----:B----4-:R-:W-:-:S03]  /*107c0*/  IADD3 R4, P2, R14, R0, RZ ;  /* 0x000000000e047210 */ /* 0x010fc60007f5e0ff */
[----:B------:R-:W-:Y:S01]  /*107d0*/  LDGSTS.E.BYPASS.LTC128B.128 [R19+0x4400], desc[UR50][R2.64+0x100], !P3 ;  /* 0x0440010002137fae */ /* 0x000fe2000d901d72 */
[C---:B------:R-:W-:Y:S01]  /*107e0*/  LOP3.LUT P3, RZ, R16.reuse, 0x80, RZ, 0xc0, !PT ;  /* 0x0000008010ff7812 */ /* 0x040fe2000786c0ff */
[----:B-----5:R-:W-:Y:S01]  /*107f0*/  IMAD.X R5, RZ, RZ, R5, P2 ;  /* 0x000000ffff057224 */ /* 0x020fe200010e0605 */
[C---:B------:R-:W-:Y:S01]  /*10800*/  LOP3.LUT P2, RZ, R16.reuse, 0x40, RZ, 0xc0, !PT ;  /* 0x0000004010ff7812 */ /* 0x040fe2000784c0ff */
[----:B------:R-:W-:Y:S04]  /*10810*/  LDGSTS.E.BYPASS.LTC128B.128 [R19+0x6400], desc[UR50][R2.64+0x180], !P6 ;  /* 0x0640018002137fae */ /* 0x000fe8000f101d72 */
[----:B------:R-:W-:Y:S04]  /*10820*/  LDGSTS.E.BYPASS.LTC128B.128 [R19+0x8400], desc[UR50][R2.64+0x200], !P5 ;  /* 0x0840020002137fae */ /* 0x000fe8000e901d72 */
[----:B------:R-:W-:Y:S04]  /*10830*/  LDGSTS.E.BYPASS.LTC128B.128 [R19+0xa400], desc[UR50][R2.64+0x280], !P4 ;  /* 0x0a40028002137fae */ /* 0x000fe8000e101d72 */
[----:B------:R-:W0:Y:S04]  /*10840*/  SHFL.IDX PT, R14, R9, 0x2, 0x181f ;  /* 0x00581f00090e7f89 */ /* 0x000e2800000e0000 */
[----:B------:R-:W-:Y:S04]  /*10850*/  LDGSTS.E.BYPASS.LTC128B.128 [R19+0xc400], desc[UR50][R2.64+0x300], P0 ;  /* 0x0c40030002137fae */ /* 0x000fe80008101d72 */
[----:B------:R0:W-:Y:S04]  /*10860*/  LDGSTS.E.BYPASS.LTC128B.128 [R19+0xe400], desc[UR50][R2.64+0x380], P1 ;  /* 0x0e40038002137fae */ /* 0x0001e80008901d72 */
[----:B------:R3:W-:Y:S01]  /*10870*/  LDGSTS.E.BYPASS.LTC128B.128 [R19+0xc00], desc[UR50][R4.64], !P3 ;  /* 0x00c0000004137fae */ /* 0x0007e2000d901d72 */
[----:B------:R-:W-:-:S02]  /*10880*/  LOP3.LUT P3, RZ, R16, 0x10000, RZ, 0xc0, !PT ;  /* 0x0001000010ff7812 */ /* 0x000fc4000786c0ff */
[----:B------:R-:W-:Y:S01]  /*10890*/  LOP3.LUT R16, R16, 0xffff7fff, RZ, 0xc0, !PT ;  /* 0xffff7fff10107812 */ /* 0x000fe200078ec0ff */
[----:B------:R3:W-:Y:S01]  /*108a0*/  LDGSTS.E.BYPASS.LTC128B.128 [R19+0x2c00], desc[UR50][R4.64+0x80], !P2 ;  /* 0x02c0008004137fae */ /* 0x0007e2000d101d72 */
[----:B0-----:R-:W-:-:S09]  /*108b0*/  IADD3 R2, P2, R14, R0, RZ ;  /* 0x000000000e027210 */ /* 0x001fd20007f5e0ff */
[----:B------:R-:W-:Y:S01]  /*108c0*/  @P3 LOP3.LUT R16, R16, 0x8000, RZ, 0xfc, !PT ;  /* 0x0000800010103812 */ /* 0x000fe200078efcff */
[----:B------:R3:W-:Y:S01]  /*108d0*/  LDGSTS.E.BYPASS.LTC128B.128 [R19+0x4c00], desc[UR50][R4.64+0x100], !P3 ;  /* 0x04c0010004137fae */ /* 0x0007e2000d901d72 */
[----:B------:R-:W-:Y:S02]  /*108e0*/  IMAD.X R3, RZ, RZ, R8, P2 ;  /* 0x000000ffff037224 */ /* 0x000fe400010e0608 */
[C---:B------:R-:W-:Y:S01]  /*108f0*/  LOP3.LUT P3, RZ, R16.reuse, 0x80, RZ, 0xc0, !PT ;  /* 0x0000008010ff7812 */ /* 0x040fe2000786c0ff */
[----:B------:R3:W-:Y:S01]  /*10900*/  LDGSTS.E.BYPASS.LTC128B.128 [R19+0x6c00], desc[UR50][R4.64+0x180], !P6 ;  /* 0x06c0018004137fae */ /* 0x0007e2000f101d72 */
[----:B------:R-:W-:-:S03]  /*10910*/  LOP3.LUT P2, RZ, R16, 0x40, RZ, 0xc0, !PT ;  /* 0x0000004010ff7812 */ /* 0x000fc6000784c0ff */
[----:B------:R3:W-:Y:S04]  /*10920*/  LDGSTS.E.BYPASS.LTC128B.128 [R19+0x8c00], desc[UR50][R4.64+0x200], !P5 ;  /* 0x08c0020004137fae */ /* 0x0007e8000e901d72 */
[----:B------:R3:W-:Y:S04]  /*10930*/  LDGSTS.E.BYPASS.LTC128B.128 [R19+0xac00], desc[UR50][R4.64+0x280], !P4 ;  /* 0x0ac0028004137fae */ /* 0x0007e8000e101d72 */
[----:B------:R3:W-:Y:S04]  /*10940*/  LDGSTS.E.BYPASS.LTC128B.128 [R19+0xcc00], desc[UR50][R4.64+0x300], P0 ;  /* 0x0cc0030004137fae */ /* 0x0007e80008101d72 */
[----:B------:R3:W-:Y:S04]  /*10950*/  LDGSTS.E.BYPASS.LTC128B.128 [R19+0xec00], desc[UR50][R4.64+0x380], P1 ;  /* 0x0ec0038004137fae */ /* 0x0007e80008901d72 */
[----:B------:R3:W-:Y:S01]  /*10960*/  LDGSTS.E.BYPASS.LTC128B.128 [R19+0x1400], desc[UR50][R2.64], !P3 ;  /* 0x0140000002137fae */ /* 0x0007e2000d901d72 */
[----:B------:R-:W-:-:S03]  /*10970*/  LOP3.LUT P3, RZ, R16, 0x8000, RZ, 0xc0, !PT ;  /* 0x0000800010ff7812 */ /* 0x000fc6000786c0ff */
[----:B------:R3:W-:Y:S04]  /*10980*/  LDGSTS.E.BYPASS.LTC128B.128 [R19+0x3400], desc[UR50][R2.64+0x80], !P2 ;  /* 0x0340008002137fae */ /* 0x0007e8000d101d72 */
[----:B------:R3:W0:Y:S06]  /*10990*/  SHFL.IDX PT, R14, R9, 0x3, 0x181f ;  /* 0x00781f00090e7f89 */ /* 0x00062c00000e0000 */
[----:B------:R3:W-:Y:S01]  /*109a0*/  LDGSTS.E.BYPASS.LTC128B.128 [R19+0x5400], desc[UR50][R2.64+0x100], !P3 ;  /* 0x0540010002137fae */ /* 0x0007e2000d901d72 */
[----:B------:R-:W-:-:S03]  /*109b0*/  LOP3.LUT P3, RZ, R16, 0x4000, RZ, 0xc0, !PT ;  /* 0x0000400010ff7812 */ /* 0x000fc6000786c0ff */
[----:B------:R3:W-:Y:S04]  /*109c0*/  LDGSTS.E.BYPASS.LTC128B.128 [R19+0x7400], desc[UR50][R2.64+0x180], !P6 ;  /* 0x0740018002137fae */ /* 0x0007e8000f101d72 */
[----:B------:R3:W-:Y:S04]  /*109d0*/  LDGSTS.E.BYPASS.LTC128B.128 [R19+0x9400], desc[UR50][R2.64+0x200], !P5 ;  /* 0x0940020002137fae */ /* 0x0007e8000e901d72 */
[----:B------:R3:W-:Y:S04]  /*109e0*/  LDGSTS.E.BYPASS.LTC128B.128 [R19+0xb400], desc[UR50][R2.64+0x280], !P4 ;  /* 0x0b40028002137fae */ /* 0x0007e8000e101d72 */
[----:B------:R3:W-:Y:S04]  /*109f0*/  LDGSTS.E.BYPASS.LTC128B.128 [R19+0xd400], desc[UR50][R2.64+0x300], P0 ;  /* 0x0d40030002137fae */ /* 0x0007e80008101d72 */
[----:B0-----:R3:W-:Y:S02]  /*10a00*/  LDGSTS.E.BYPASS.LTC128B.128 [R19+0xf400], desc[UR50][R2.64+0x380], P1 ;  /* 0x0f40038002137fae */ /* 0x0017e40008901d72 */
.L_x_543:
[----:B------:R-:W-:Y:S02]  /*10a10*/  LOP3.LUT R16, R16, 0xffff7fff, RZ, 0xc0, !PT ;  /* 0xffff7fff10107812 */ /* 0x000fe400078ec0ff */
[----:B---3--:R-:W-:Y:S02]  /*10a20*/  IADD3 R2, P2, R14, R0, RZ ;  /* 0x000000000e027210 */ /* 0x008fe40007f5e0ff */
[----:B------:R-:W-:-:S03]  /*10a30*/  @P1 LOP3.LUT R16, R16, 0x8000, RZ, 0xfc, !PT ;  /* 0x0000800010101812 */ /* 0x000fc600078efcff */
[----:B------:R-:W-:Y:S01]  /*10a40*/  IMAD.X R3, RZ, RZ, R10, P2 ;  /* 0x000000ffff037224 */ /* 0x000fe200010e060a */
[C---:B------:R-:W-:Y:S02]  /*10a50*/  LOP3.LUT P1, RZ, R16.reuse, 0x80, RZ, 0xc0, !PT ;  /* 0x0000008010ff7812 */ /* 0x040fe4000782c0ff */
[----:B------:R-:W-:-:S04]  /*10a60*/  LOP3.LUT R16, R16, 0xffffbfff, RZ, 0xc0, !PT ;  /* 0xffffbfff10107812 */ /* 0x000fc800078ec0ff */
[----:B------:R-:W-:-:S04]  /*10a70*/  @P3 LOP3.LUT R16, R16, 0x4000, RZ, 0xfc, !PT ;  /* 0x0000400010103812 */ /* 0x000fc800078efcff */
[C---:B------:R-:W-:Y:S02]  /*10a80*/  LOP3.LUT P3, RZ, R16.reuse, 0x40, RZ, 0xc0, !PT ;  /* 0x0000004010ff7812 */ /* 0x040fe4000786c0ff */
[C---:B------:R-:W-:Y:S01]  /*10a90*/  LOP3.LUT P2, RZ, R16.reuse, 0x20, RZ, 0xc0, !PT ;  /* 0x0000002010ff7812 */ /* 0x040fe2000784c0ff */
[----:B------:R-:W-:Y:S01]  /*10aa0*/  @!PT LDS RZ, [RZ] ;  /* 0x00000000fffff984 */ /* 0x000fe20000000800 */
[----:B------:R-:W-:Y:S01]  /*10ab0*/  @!PT LDS RZ, [RZ] ;  /* 0x00000000fffff984 */ /* 0x000fe20000000800 */
[----:B------:R-:W-:Y:S01]  /*10ac0*/  @!PT LDS RZ, [RZ] ;  /* 0x00000000fffff984 */ /* 0x000fe20000000800 */
[----:B------:R0:W-:Y:S01]  /*10ad0*/  LDGSTS.E.BYPASS.LTC128B.128 [R19+0x1c00], desc[UR50][R2.64], !P1 ;  /* 0x01c0000002137fae */ /* 0x0001e2000c901d72 */
[C---:B------:R-:W-:Y:S02]  /*10ae0*/  LOP3.LUT P6, RZ, R16.reuse, 0x10, RZ, 0xc0, !PT ;  /* 0x0000001010ff7812 */ /* 0x040fe400078cc0ff */
[----:B------:R-:W-:-:S07]  /*10af0*/  LOP3.LUT P1, RZ, R16, 0x8000, RZ, 0xc0, !PT ;  /* 0x0000800010ff7812 */ /* 0x000fce000782c0ff */
[----:B------:R0:W-:Y:S01]  /*10b00*/  LDGSTS.E.BYPASS.LTC128B.128 [R19+0x3c00], desc[UR50][R2.64+0x80], !P3 ;  /* 0x03c0008002137fae */ /* 0x0001e2000d901d72 */
[----:B------:R-:W-:-:S03]  /*10b10*/  LOP3.LUT P3, RZ, R16, 0x4000, RZ, 0xc0, !PT ;  /* 0x0000400010ff7812 */ /* 0x000fc6000786c0ff */
        /* <DEDUP_REMOVED lines=8> */
.L_x_455:
[----:B------:R-:W-:Y:S02]  /*10ba0*/  PLOP3.LUT P1, PT, P1, P0, PT, 0xa2, 0x0 ;  /* 0x000000000000781c */ /* 0x000fe40000f21472 */
[----:B------:R-:W-:-:S08]  /*10bb0*/  @P0 R2UR P1, UR4, R6 ;  /* 0x00000000060402ca */ /* 0x000fd00000020000 */
[----:B------:R-:W-:-:S05]  /*10bc0*/  @P0 PLOP3.LUT P0, PT, P1, PT, PT, 0x80, 0x0 ;  /* 0x000000000000081c */ /* 0x000fca0000f0f070 */
[----:B------:R-:W-:Y:S01]  /*10bd0*/  @!P1 SYNCS.ARRIVE.TRANS64.RED.A0T1 RZ, [UR4+0x28c50], RZ ;  /* 0x028c50ffffff99a7 */ /* 0x000fe20008200404 */
[----:B------:R-:W-:Y:S07]  /*10be0*/  @!P1 ARRIVES.LDGSTSBAR.64.TRANSCNT [UR4+0x28c50] ;  /* 0x028c5000ff0099b0 */ /* 0x000fee0008000a84 */
[----:B------:R-:W-:Y:S05]  /*10bf0*/  @P0 BRA.U.ANY `(.L_x_455) ;  /* 0xfffffffd00e80947 */ /* 0x000fea000393ffff */
[----:B------:R-:W-:Y:S01]  /*10c00*/  NOP ;  /* 0x0000000000007918 */ /* 0x000fe20000000000 */
[----:B0-----:R-:W-:-:S05]  /*10c10*/  IMAD.U32 R2, RZ, RZ, UR36 ;  /* 0x00000024ff027e24 */ /* 0x001fca000f8e00ff */
[----:B------:R-:W-:-:S13]  /*10c20*/  ISETP.NE.AND P2, PT, R2, 0x3, PT ;  /* 0x000000030200780c */ /* 0x000fda0003f45270 */
[----:B------:R-:W-:Y:S05]  /*10c30*/  @!P2 BRA `(.L_x_456) ;  /* 0x000000000004a947 */ /* 0x000fea0003800000 */
[----:B------:R-:W-:Y:S01]  /*10c40*/  BPT.TRAP 0x1 ;  /* 0x000000040000795c */ /* 0x000fe20000300000 */
.L_x_456:
[----:B------:R3:W-:Y:S01]  /*10c50*/  SYNCS.ARRIVE.TRANS64.A1T0 RZ, [R6+URZ+0x28c50], RZ ;  /* 0x028c50ff06ff79a7 */ /* 0x0007e2000810003f */
[----:B------:R-:W-:Y:S05]  /*10c60*/  @P3 BRA `(.L_x_457) ;  /* 0xfffffff000643947 */ /* 0x000fea000383ffff */
.L_x_444:
[----:B------:R-:W-:Y:S05]  /*10c70*/  BSYNC B0 ;  /* 0x0000000000007941 */ /* 0x000fea0003800000 */
.L_x_443:
[----:B------:R-:W4:Y:S01]  /*10c80*/  S2R R2, SR_TID.X ;  /* 0x0000000000027919 */ /* 0x000f220000002100 */
[----:B------:R-:W-:Y:S01]  /*10c90*/  VIADD R18, R18, 0x1 ;  /* 0x0000000112127836 */ /* 0x000fe20000000000 */
[----:B------:R-:W-:Y:S04]  /*10ca0*/  BSSY B0, `(.L_x_458) ;  /* 0x0000013000007945 */ /* 0x000fe80003800000 */
[----:B------:R-:W-:-:S04]  /*10cb0*/  ISETP.NE.AND P0, PT, R18, 0x2, PT ;  /* 0x000000021200780c */ /* 0x000fc80003f05270 */
[----:B------:R-:W-:-:S04]  /*10cc0*/  SEL R3, RZ, 0x1, P0 ;  /* 0x00000001ff037807 */ /* 0x000fc80000000000 */
[----:B------:R-:W-:Y:S02]  /*10cd0*/  LOP3.LUT R22, R22, R3, RZ, 0x3c, !PT ;  /* 0x0000000316167212 */ /* 0x000fe400078e3cff */
[----:B----4-:R-:W-:-:S04]  /*10ce0*/  LOP3.LUT R2, R2, 0x7f, RZ, 0xc0, !PT ;  /* 0x0000007f02027812 */ /* 0x010fc800078ec0ff */
[----:B------:R-:W-:-:S13]  /*10cf0*/  ISETP.NE.AND P1, PT, R2, RZ, PT ;  /* 0x000000ff0200720c */ /* 0x000fda0003f25270 */
[----:B------:R-:W-:Y:S05]  /*10d00*/  @P1 BRA `(.L_x_459) ;  /* 0x0000000000301947 */ /* 0x000fea0003800000 */
[----:B------:R-:W4:Y:S01]  /*10d10*/  S2R R5, SR_LANEID ;  /* 0x0000000000057919 */ /* 0x000f220000000000 */
[----:B------:R-:W-:Y:S01]  /*10d20*/  VOTEU.ANY UR4, UPT, PT ;  /* 0x0000000000047886 */ /* 0x000fe200038e0100 */
[----:B------:R-:W5:Y:S01]  /*10d30*/  LDC.64 R2, c[0x0][0xc60] ;  /* 0x00031800ff027b82 */ /* 0x000f620000000a00 */
[----:B------:R-:W4:Y:S02]  /*10d40*/  FLO.U32 R0, UR4 ;  /* 0x0000000400007d00 */ /* 0x000f2400080e0000 */
[----:B----4-:R-:W-:-:S06]  /*10d50*/  ISETP.EQ.U32.AND P1, PT, R0, R5, PT ;  /* 0x000000050000720c */ /* 0x010fcc0003f22070 */
[----:B------:R-:W5:Y:S07]  /*10d60*/  POPC R5, UR4 ;  /* 0x0000000400057d09 */ /* 0x000f6e0008000000 */
[----:B-----5:R-:W4:Y:S01]  /*10d70*/  @P1 ATOMG.E.ADD.STRONG.GPU PT, R3, desc[UR50][R2.64], R5 ;  /* 0x00000005020319a8 */ /* 0x020f2200081ee1f2 */
[----:B0-----:R-:W0:Y:S02]  /*10d80*/  S2R R4, SR_LTMASK ;  /* 0x0000000000047919 */ /* 0x001e240000003900 */
[----:B0-----:R-:W-:-:S04]  /*10d90*/  LOP3.LUT R4, R4, UR4, RZ, 0xc0, !PT ;  /* 0x0000000404047c12 */ /* 0x001fc8000f8ec0ff */
[----:B------:R-:W0:Y:S01]  /*10da0*/  POPC R7, R4 ;  /* 0x0000000400077309 */ /* 0x000e220000000000 */
[----:B----4-:R-:W0:Y:S02]  /*10db0*/  SHFL.IDX PT, R0, R3, R0, 0x1f ;  /* 0x00001f0003007589 */ /* 0x010e2400000e0000 */
[----:B0-----:R-:W-:-:S07]  /*10dc0*/  IADD3 R24, R0, UR38, R7 ;  /* 0x0000002600187c10 */ /* 0x001fce000fffe007 */
.L_x_459:
[----:B------:R-:W-:Y:S05]  /*10dd0*/  BSYNC B0 ;  /* 0x0000000000007941 */ /* 0x000fea0003800000 */
.L_x_458:
[----:B------:R-:W-:-:S07]  /*10de0*/  SEL R18, R18, RZ, P0 ;  /* 0x000000ff12127207 */ /* 0x000fce0000000000 */
.L_x_418:
[----:B------:R-:W-:Y:S05]  /*10df0*/  BSYNC B7 ;  /* 0x0000000000077941 */ /* 0x000fea0003800000 */
.L_x_416:
[----:B------:R-:W-:-:S13]  /*10e00*/  LOP3.LUT P0, RZ, R16, 0x2000, RZ, 0xc0, !PT ;  /* 0x0000200010ff7812 */ /* 0x000fda000780c0ff */
[----:B------:R-:W-:Y:S05]  /*10e10*/  @!P0 BRA `(.L_x_460) ;  /* 0x0000000000248947 */ /* 0x000fea0003800000 */
[----:B------:R-:W-:Y:S05]  /*10e20*/  WARPSYNC.ALL ;  /* 0x0000000000007948 */ /* 0x000fea0003800000 */
[----:B------:R-:W4:Y:S08]  /*10e30*/  S2UR UR5, SR_CgaCtaId ;  /* 0x00000000000579c3 */ /* 0x000f300000008800 */
[----:B------:R-:W-:Y:S06]  /*10e40*/  BAR.SYNC.DEFER_BLOCKING 0x5, 0x180 ;  /* 0x0146000000007b1d */ /* 0x000fec0000010000 */
[----:B------:R-:W-:-:S02]  /*10e50*/  UMOV UR4, 0x400 ;  /* 0x0000040000047882 */ /* 0x000fc40000000000 */
[----:B----4-:R-:W-:-:S06]  /*10e60*/  ULEA UR4, UR5, UR4, 0x18 ;  /* 0x0000000405047291 */ /* 0x010fcc000f8ec03f */
[----:B------:R-:W-:-:S05]  /*10e70*/  IMAD.U32 R17, RZ, RZ, UR4 ;  /* 0x00000004ff117e24 */ /* 0x000fca000f8e00ff */
[----:B------:R4:W0:Y:S01]  /*10e80*/  LDS.128 R24, [R17+0x28cd0] ;  /* 0x028cd00011187984 */ /* 0x0008220000000c00 */
[----:B------:R-:W-:Y:S06]  /*10e90*/  BAR.ARV 0x4, 0x180 ;  /* 0x0106000000007b1d */ /* 0x000fec0000002000 */
[----:B------:R-:W-:Y:S05]  /*10ea0*/  BRA `(.L_x_461) ;  /* 0x0000000800d07947 */ /* 0x000fea0003800000 */
.L_x_460:
[----:B------:R-:W4:Y:S01]  /*10eb0*/  S2R R9, SR_TID.X ;  /* 0x0000000000097919 */ /* 0x000f220000002100 */
[----:B------:R-:W-:Y:S01]  /*10ec0*/  UMOV UR4, 0xffffffff ;  /* 0xffffffff00047882 */ /* 0x000fe20000000000 */
[----:B----4-:R-:W-:-:S04]  /*10ed0*/  LOP3.LUT R9, R9, 0x1f, RZ, 0xc0, !PT ;  /* 0x0000001f09097812 */ /* 0x010fc800078ec0ff */
[----:B------:R-:W-:Y:S01]  /*10ee0*/  ISETP.NE.AND P0, PT, R9, 0x1f, PT ;  /* 0x0000001f0900780c */ /* 0x000fe20003f05270 */
[----:B------:R-:W-:-:S12]  /*10ef0*/  BRA.DIV UR4, `(.L_x_462) ;  /* 0x0000003204a47947 */ /* 0x000fd8000b800000 */
[----:B------:R-:W-:Y:S01]  /*10f00*/  IMAD.IADD R7, R27, 0x1, R9 ;  /* 0x000000011b077824 */ /* 0x000fe200078e0209 */
[----:B------:R-:W-:-:S04]  /*10f10*/  ULDC UR4, c[0x0][0xc3c] ;  /* 0x00030f0000047ab9 */ /* 0x000fc80000000800 */
[----:B------:R-:W-:-:S13]  /*10f20*/  ISETP.GE.OR P1, PT, R7, UR4, !P0 ;  /* 0x0000000407007c0c */ /* 0x000fda000c726670 */
[----:B------:R-:W4:Y:S08]  /*10f30*/  @!P1 LDC.64 R2, c[0x0][0xc80] ;  /* 0x00032000ff029b82 */ /* 0x000f300000000a00 */
[----:B0-----:R-:W0:Y:S01]  /*10f40*/  @!P1 LDC.64 R4, c[0x0][0xc78] ;  /* 0x00031e00ff049b82 */ /* 0x001e220000000a00 */
[----:B----4-:R-:W-:-:S05]  /*10f50*/  @!P1 IMAD.WIDE R2, R7, 0x4, R2 ;  /* 0x0000000407029825 */ /* 0x010fca00078e0202 */
[----:B------:R0:W4:Y:S02]  /*10f60*/  @!P1 LDG.E R8, desc[UR50][R2.64] ;  /* 0x0000003202089981 */ /* 0x000124000c1e1900 */
[----:B0-----:R-:W-:-:S05]  /*10f70*/  @!P1 IMAD.WIDE R2, R7, 0x4, R4 ;  /* 0x0000000407029825 */ /* 0x001fca00078e0204 */
[----:B------:R-:W5:Y:S01]  /*10f80*/  @!P1 LDG.E R5, desc[UR50][R2.64] ;  /* 0x0000003202059981 */ /* 0x000f62000c1e1900 */
[----:B------:R-:W-:Y:S01]  /*10f90*/  IMAD.MOV.U32 R7, RZ, RZ, RZ ;  /* 0x000000ffff077224 */ /* 0x000fe200078e00ff */
[C---:B------:R-:W-:Y:S01]  /*10fa0*/  ISETP.GE.U32.AND P2, PT, R9.reuse, 0x2, PT ;  /* 0x000000020900780c */ /* 0x040fe20003f46070 */
[----:B------:R-:W-:Y:S01]  /*10fb0*/  IMAD.MOV.U32 R4, RZ, RZ, RZ ;  /* 0x000000ffff047224 */ /* 0x000fe200078e00ff */
[C---:B------:R-:W-:Y:S01]  /*10fc0*/  ISETP.GE.U32.AND P3, PT, R9.reuse, 0x4, PT ;  /* 0x000000040900780c */ /* 0x040fe20003f66070 */
[----:B------:R-:W-:Y:S01]  /*10fd0*/  SHFL.IDX PT, R0, R24, RZ, 0x1f ;  /* 0x00001fff18007589 */ /* 0x000fe200000e0000 */
[C---:B------:R-:W-:Y:S02]  /*10fe0*/  ISETP.GE.U32.AND P4, PT, R9.reuse, 0x8, PT ;  /* 0x000000080900780c */ /* 0x040fe40003f86070 */
[----:B------:R-:W-:Y:S01]  /*10ff0*/  ISETP.GE.U32.AND P5, PT, R9, 0x10, PT ;  /* 0x000000100900780c */ /* 0x000fe20003fa6070 */
[----:B--23--:R0:W-:Y:S02]  /*11000*/  SHFL.IDX PT, R6, R24, 0x1, 0x1f ;  /* 0x00201f0018067f89 */ /* 0x00c1e400000e0000 */
[----:B0-----:R-:W-:-:S02]  /*11010*/  IMAD.MOV.U32 R24, RZ, RZ, RZ ;  /* 0x000000ffff187224 */ /* 0x001fc400078e00ff */
[----:B----4-:R-:W-:Y:S02]  /*11020*/  @!P1 IMAD.MOV.U32 R7, RZ, RZ, R8 ;  /* 0x000000ffff079224 */ /* 0x010fe400078e0008 */
[----:B-----5:R-:W-:Y:S01]  /*11030*/  @!P1 IMAD.MOV.U32 R4, RZ, RZ, R5 ;  /* 0x000000ffff049224 */ /* 0x020fe200078e0005 */
[----:B------:R-:W-:-:S03]  /*11040*/  ISETP.NE.AND P1, PT, R9, RZ, PT ;  /* 0x000000ff0900720c */ /* 0x000fc60003f25270 */
[----:B------:R-:W-:-:S05]  /*11050*/  IMAD R13, R4, R7, RZ ;  /* 0x00000007040d7224 */ /* 0x000fca00078e02ff */
        /* <DEDUP_REMOVED lines=15> */
[----:B------:R0:W2:Y:S02]  /*11150*/  SHFL.IDX PT, R14, R3, 0x1f, 0x1f ;  /* 0x03e01f00030e7f89 */ /* 0x0000a400000e0000 */
.L_x_553:
[----:B------:R-:W-:Y:S02]  /*11160*/  ULDC UR4, c[0x0][0xc38] ;  /* 0x00030e0000047ab9 */ /* 0x000fe40000000800 */
[----:B------:R-:W-:-:S04]  /*11170*/  IMAD.U32 R5, RZ, RZ, UR4 ;  /* 0x00000004ff057e24 */ /* 0x000fc8000f8e00ff */
[----:B--2---:R-:W-:-:S04]  /*11180*/  IMAD R9, R14, R5, RZ ;  /* 0x000000050e097224 */ /* 0x004fc800078e02ff */
[----:B------:R-:W-:-:S05]  /*11190*/  IMAD.IADD R6, R6, 0x1, R9 ;  /* 0x0000000106067824 */ /* 0x000fca00078e0209 */
[----:B------:R-:W-:-:S13]  /*111a0*/  ISETP.GT.AND P6, PT, R6, R0, PT ;  /* 0x000000000600720c */ /* 0x000fda0003fc4270 */
[----:B------:R-:W-:Y:S05]  /*111b0*/  @P6 BRA `(.L_x_463) ;  /* 0x0000000000a46947 */ /* 0x000fea0003800000 */
.L_x_466:
[----:B------:R-:W2:Y:S01]  /*111c0*/  LDC R2, c[0x0][0xc3c] ;  /* 0x00030f00ff027b82 */ /* 0x000ea20000000800 */
[----:B------:R-:W-:-:S05]  /*111d0*/  VIADD R27, R27, 0x1f ;  /* 0x0000001f1b1b7836 */ /* 0x000fca0000000000 */
[----:B--2---:R-:W-:-:S13]  /*111e0*/  ISETP.GE.AND P6, PT, R27, R2, PT ;  /* 0x000000021b00720c */ /* 0x004fda0003fc6270 */
[----:B------:R-:W-:Y:S05]  /*111f0*/  @P6 BRA `(.L_x_464) ;  /* 0x0000000400b86947 */ /* 0x000fea0003800000 */
[----:B0-----:R-:W0:Y:S01]  /*11200*/  S2R R3, SR_TID.X ;  /* 0x0000000000037919 */ /* 0x001e220000002100 */
[----:B------:R-:W-:Y:S01]  /*11210*/  IMAD.MOV.U32 R7, RZ, RZ, RZ ;  /* 0x000000ffff077224 */ /* 0x000fe200078e00ff */
[----:B0-----:R-:W-:-:S05]  /*11220*/  LOP3.LUT R3, R3, 0x1f, RZ, 0xc0, !PT ;  /* 0x0000001f03037812 */ /* 0x001fca00078ec0ff */
[----:B------:R-:W-:-:S05]  /*11230*/  IMAD.IADD R9, R27, 0x1, R3 ;  /* 0x000000011b097824 */ /* 0x000fca00078e0203 */
[----:B------:R-:W-:-:S13]  /*11240*/  ISETP.GE.OR P6, PT, R9, R2, !P0 ;  /* 0x000000020900720c */ /* 0x000fda00047c6670 */
[----:B------:R-:W0:Y:S08]  /*11250*/  @!P6 LDC.64 R2, c[0x0][0xc80] ;  /* 0x00032000ff02eb82 */ /* 0x000e300000000a00 */
[----:B------:R-:W2:Y:S01]  /*11260*/  @!P6 LDC.64 R4, c[0x0][0xc78] ;  /* 0x00031e00ff04eb82 */ /* 0x000ea20000000a00 */
[----:B0-----:R-:W-:-:S05]  /*11270*/  @!P6 IMAD.WIDE R2, R9, 0x4, R2 ;  /* 0x000000040902e825 */ /* 0x001fca00078e0202 */
[----:B------:R2:W3:Y:S02]  /*11280*/  @!P6 LDG.E R7, desc[UR50][R2.64] ;  /* 0x000000320207e981 */ /* 0x0004e4000c1e1900 */
[----:B--2---:R-:W-:-:S04]  /*11290*/  @!P6 IMAD.WIDE R2, R9, 0x4, R4 ;  /* 0x000000040902e825 */ /* 0x004fc800078e0204 */
[----:B------:R-:W-:-:S06]  /*112a0*/  IMAD.MOV.U32 R4, RZ, RZ, RZ ;  /* 0x000000ffff047224 */ /* 0x000fcc00078e00ff */
[----:B------:R-:W3:Y:S01]  /*112b0*/  @!P6 LDG.E R4, desc[UR50][R2.64] ;  /* 0x000000320204e981 */ /* 0x000ee2000c1e1900 */
[----:B------:R-:W-:Y:S01]  /*112c0*/  UMOV UR4, 0xffffffff ;  /* 0xffffffff00047882 */ /* 0x000fe20000000000 */
[----:B---3--:R-:W-:Y:S02]  /*112d0*/  IMAD R13, R4, R7, RZ ;  /* 0x00000007040d7224 */ /* 0x008fe400078e02ff */
[----:B------:R-:W-:Y:S05]  /*112e0*/  BRA.DIV UR4, `(.L_x_465) ;  /* 0x0000003204e47947 */ /* 0x000fea000b800000 */
        /* <DEDUP_REMOVED lines=16> */
.L_x_561:
[----:B------:R-:W-:Y:S02]  /*113f0*/  ULDC UR4, c[0x0][0xc38] ;  /* 0x00030e0000047ab9 */ /* 0x000fe40000000800 */
[----:B------:R-:W-:-:S04]  /*11400*/  IMAD.U32 R5, RZ, RZ, UR4 ;  /* 0x00000004ff057e24 */ /* 0x000fc8000f8e00ff */
[----:B--2---:R-:W-:-:S04]  /*11410*/  IMAD R9, R14, R5, RZ ;  /* 0x000000050e097224 */ /* 0x004fc800078e02ff */
[----:B------:R-:W-:-:S05]  /*11420*/  IMAD.IADD R6, R9, 0x1, R6 ;  /* 0x0000000109067824 */ /* 0x000fca00078e0206 */
[----:B------:R-:W-:-:S13]  /*11430*/  ISETP.GT.AND P6, PT, R6, R0, PT ;  /* 0x000000000600720c */ /* 0x000fda0003fc4270 */
[----:B------:R-:W-:Y:S05]  /*11440*/  @!P6 BRA `(.L_x_466) ;  /* 0xfffffffc005ce947 */ /* 0x000fea000383ffff */
.L_x_463:
[----:B------:R-:W-:Y:S01]  /*11450*/  IMAD.IADD R2, R6, 0x1, -R9 ;  /* 0x0000000106027824 */ /* 0x000fe200078e0a09 */
[----:B------:R-:W-:-:S03]  /*11460*/  UMOV UR4, 0xffffffff ;  /* 0xffffffff00047882 */ /* 0x000fc60000000000 */
[----:B------:R-:W-:-:S05]  /*11470*/  IMAD R9, R3, R5, R2 ;  /* 0x0000000503097224 */ /* 0x000fca00078e0202 */
[----:B------:R-:W-:Y:S01]  /*11480*/  ISETP.GT.AND P6, PT, R9, R0, PT ;  /* 0x000000000900720c */ /* 0x000fe20003fc4270 */
[----:B------:R-:W-:-:S12]  /*11490*/  BRA.DIV UR4, `(.L_x_467) ;  /* 0x0000003604307947 */ /* 0x000fd8000b800000 */
[----:B------:R-:W-:-:S04]  /*114a0*/  VOTE.ANY R8, PT, !P6 ;  /* 0x0000000000087806 */ /* 0x000fc800070e0100 */
[----:B------:R-:W2:Y:S02]  /*114b0*/  POPC R6, R8 ;  /* 0x0000000800067309 */ /* 0x000ea40000000000 */
[----:B--2---:R2:W3:Y:S04]  /*114c0*/  SHFL.IDX PT, R7, R7, R6, 0x1f ;  /* 0x00001f0607077589 */ /* 0x0044e800000e0000 */
[----:B------:R2:W4:Y:S02]  /*114d0*/  SHFL.IDX PT, R4, R4, R6, 0x1f ;  /* 0x00001f0604047589 */ /* 0x00052400000e0000 */
.L_x_566:
[----:B------:R-:W-:-:S13]  /*114e0*/  ISETP.NE.AND P0, PT, R8, RZ, PT ;  /* 0x000000ff0800720c */ /* 0x000fda0003f05270 */
[----:B------:R-:W-:Y:S05]  /*114f0*/  @!P0 BRA `(.L_x_468) ;  /* 0x0000000000108947 */ /* 0x000fea0003800000 */
[----:B------:R-:W-:Y:S01]  /*11500*/  UMOV UR4, 0xffffffff ;  /* 0xffffffff00047882 */ /* 0x000fe20000000000 */
[----:B------:R-:W-:Y:S02]  /*11510*/  VIADD R12, R6, 0xffffffff ;  /* 0xffffffff060c7836 */ /* 0x000fe40000000000 */
[----:B------:R-:W-:Y:S05]  /*11520*/  BRA.DIV UR4, `(.L_x_469) ;  /* 0x0000003604687947 */ /* 0x000fea000b800000 */
[----:B------:R0:W0:Y:S02]  /*11530*/  SHFL.IDX PT, R24, R3, R12, 0x1f ;  /* 0x00001f0c03187589 */ /* 0x00002400000e0000 */
.L_x_468:
[----:B---3--:R-:W-:Y:S01]  /*11540*/  IABS R8, R7 ;  /* 0x0000000700087213 */ /* 0x008fe20000000000 */
[----:B0-----:R-:W-:Y:S01]  /*11550*/  IMAD R24, R24, R5, R2 ;  /* 0x0000000518187224 */ /* 0x001fe200078e0202 */
[----:B----4-:R-:W-:Y:S01]  /*11560*/  IABS R5, R4 ;  /* 0x0000000400057213 */ /* 0x010fe20000000000 */
[----:B------:R-:W-:Y:S01]  /*11570*/  IMAD.MOV.U32 R2, RZ, RZ, RZ ;  /* 0x000000ffff027224 */ /* 0x000fe200078e00ff */
[----:B------:R-:W0:Y:S01]  /*11580*/  I2F.RP R9, R8 ;  /* 0x0000000800097306 */ /* 0x000e220000209400 */
[----:B------:R-:W-:Y:S02]  /*11590*/  IMAD.IADD R0, R0, 0x1, -R24 ;  /* 0x0000000100007824 */ /* 0x000fe400078e0a18 */
[----:B------:R-:W-:-:S05]  /*115a0*/  IMAD.IADD R27, R6, 0x1, R27 ;  /* 0x00000001061b7824 */ /* 0x000fca00078e021b */
[----:B------:R-:W3:Y:S08]  /*115b0*/  I2F.RP R10, R5 ;  /* 0x00000005000a7306 */ /* 0x000ef00000209400 */
[----:B0-----:R-:W0:Y:S08]  /*115c0*/  MUFU.RCP R9, R9 ;  /* 0x0000000900097308 */ /* 0x001e300000001000 */
[----:B---3--:R-:W-:Y:S01]  /*115d0*/  MUFU.RCP R10, R10 ;  /* 0x0000000a000a7308 */ /* 0x008fe20000001000 */
[----:B0-----:R-:W-:-:S07]  /*115e0*/  VIADD R3, R9, 0xffffffe ;  /* 0x0ffffffe09037836 */ /* 0x001fce0000000000 */
[----:B------:R-:W0:Y:S02]  /*115f0*/  F2I.FTZ.U32.TRUNC.NTZ R3, R3 ;  /* 0x0000000300037305 */ /* 0x000e24000021f000 */
[----:B0-----:R-:W-:-:S04]  /*11600*/  IMAD.MOV R11, RZ, RZ, -R3 ;  /* 0x000000ffff0b7224 */ /* 0x001fc800078e0a03 */
[----:B------:R-:W-:-:S04]  /*11610*/  IMAD R11, R11, R8, RZ ;  /* 0x000000080b0b7224 */ /* 0x000fc800078e02ff */
[----:B------:R-:W-:Y:S01]  /*11620*/  IMAD.HI.U32 R2, R3, R11, R2 ;  /* 0x0000000b03027227 */ /* 0x000fe200078e0002 */
[----:B------:R-:W-:Y:S02]  /*11630*/  IABS R3, R7 ;  /* 0x0000000700037213 */ /* 0x000fe40000000000 */
[----:B------:R-:W-:-:S03]  /*11640*/  IABS R11, R0 ;  /* 0x00000000000b7213 */ /* 0x000fc60000000000 */
[----:B------:R-:W-:Y:S02]  /*11650*/  IMAD.MOV R12, RZ, RZ, -R3 ;  /* 0x000000ffff0c7224 */ /* 0x000fe400078e0a03 */
[----:B------:R-:W-:-:S04]  /*11660*/  IMAD.HI.U32 R9, R2, R11, RZ ;  /* 0x0000000b02097227 */ /* 0x000fc800078e00ff */
[----:B------:R-:W-:Y:S02]  /*11670*/  VIADD R3, R10, 0xffffffe ;  /* 0x0ffffffe0a037836 */ /* 0x000fe40000000000 */
[----:B------:R-:W-:-:S04]  /*11680*/  IMAD R11, R9, R12, R11 ;  /* 0x0000000c090b7224 */ /* 0x000fc800078e020b */
[----:B------:R-:W0:Y:S01]  /*11690*/  F2I.FTZ.U32.TRUNC.NTZ R3, R3 ;  /* 0x0000000300037305 */ /* 0x000e22000021f000 */
[----:B------:R-:W-:-:S13]  /*116a0*/  ISETP.GT.U32.AND P1, PT, R8, R11, PT ;  /* 0x0000000b0800720c */ /* 0x000fda0003f24070 */
[----:B------:R-:W-:Y:S02]  /*116b0*/  @!P1 IMAD.IADD R11, R11, 0x1, -R8 ;  /* 0x000000010b0b9824 */ /* 0x000fe400078e0a08 */
[----:B0-----:R-:W-:Y:S02]  /*116c0*/  IMAD.MOV R2, RZ, RZ, -R3 ;  /* 0x000000ffff027224 */ /* 0x001fe400078e0a03 */
[----:B------:R-:W-:Y:S01]  /*116d0*/  @!P1 VIADD R9, R9, 0x1 ;  /* 0x0000000109099836 */ /* 0x000fe20000000000 */
[----:B------:R-:W-:Y:S01]  /*116e0*/  ISETP.GE.U32.AND P0, PT, R11, R8, PT ;  /* 0x000000080b00720c */ /* 0x000fe20003f06070 */
[----:B------:R-:W-:Y:S01]  /*116f0*/  IMAD R11, R2, R5, RZ ;  /* 0x00000005020b7224 */ /* 0x000fe200078e02ff */
[----:B------:R-:W-:Y:S01]  /*11700*/  ISETP.NE.AND P1, PT, R7, RZ, PT ;  /* 0x000000ff0700720c */ /* 0x000fe20003f25270 */
[----:B------:R-:W-:-:S04]  /*11710*/  IMAD.MOV.U32 R2, RZ, RZ, RZ ;  /* 0x000000ffff027224 */ /* 0x000fc800078e00ff */
[----:B------:R-:W-:Y:S01]  /*11720*/  IMAD.HI.U32 R8, R3, R11, R2 ;  /* 0x0000000b03087227 */ /* 0x000fe200078e0002 */
[----:B------:R-:W-:-:S04]  /*11730*/  LOP3.LUT R2, R0, R7, RZ, 0x3c, !PT ;  /* 0x0000000700027212 */ /* 0x000fc800078e3cff */
[----:B------:R-:W-:Y:S01]  /*11740*/  ISETP.GE.AND P2, PT, R2, RZ, PT ;  /* 0x000000ff0200720c */ /* 0x000fe20003f46270 */
[----:B------:R-:W-:Y:S01]  /*11750*/  @P0 VIADD R9, R9, 0x1 ;  /* 0x0000000109090836 */ /* 0x000fe20000000000 */
[----:B------:R-:W-:-:S05]  /*11760*/  IABS R2, R4 ;  /* 0x0000000400027213 */ /* 0x000fca0000000000 */
[----:B------:R-:W-:-:S06]  /*11770*/  IMAD.MOV R2, RZ, RZ, -R2 ;  /* 0x000000ffff027224 */ /* 0x000fcc00078e0a02 */
[----:B------:R-:W-:Y:S01]  /*11780*/  @!P2 IMAD.MOV R9, RZ, RZ, -R9 ;  /* 0x000000ffff09a224 */ /* 0x000fe200078e0a09 */
[----:B------:R-:W-:-:S04]  /*11790*/  @!P1 LOP3.LUT R9, RZ, R7, RZ, 0x33, !PT ;  /* 0x00000007ff099212 */ /* 0x000fc800078e33ff */
[-C--:B------:R-:W-:Y:S01]  /*117a0*/  IABS R3, R9.reuse ;  /* 0x0000000900037213 */ /* 0x080fe20000000000 */
[----:B------:R-:W-:-:S04]  /*117b0*/  IMAD R7, R7, R9, RZ ;  /* 0x0000000907077224 */ /* 0x000fc800078e02ff */
        /* <DEDUP_REMOVED lines=18> */
.L_x_464:
[----:B------:R-:W-:Y:S01]  /*118e0*/  UMOV UR4, URZ ;  /* 0x0000003f00047c82 */ /* 0x000fe20008000000 */
[----:B------:R-:W-:Y:S01]  /*118f0*/  UMOV UR5, URZ ;  /* 0x0000003f00057c82 */ /* 0x000fe20008000000 */
[----:B------:R-:W-:Y:S01]  /*11900*/  ULDC UR6, c[0x0][0xc3c] ;  /* 0x00030f0000067ab9 */ /* 0x000fe20000000800 */
[----:B------:R-:W-:Y:S02]  /*11910*/  IMAD.MOV.U32 R24, RZ, RZ, R0 ;  /* 0x000000ffff187224 */ /* 0x000fe400078e0000 */
[----:B------:R-:W-:Y:S02]  /*11920*/  IMAD.U32 R25, RZ, RZ, UR4 ;  /* 0x00000004ff197e24 */ /* 0x000fe4000f8e00ff */
[----:B------:R-:W-:Y:S02]  /*11930*/  IMAD.U32 R26, RZ, RZ, UR5 ;  /* 0x00000005ff1a7e24 */ /* 0x000fe4000f8e00ff */
[----:B------:R-:W-:-:S07]  /*11940*/  IMAD.U32 R27, RZ, RZ, UR6 ;  /* 0x00000006ff1b7e24 */ /* 0x000fce000f8e00ff */
.L_x_470:
[----:B------:R-:W3:Y:S01]  /*11950*/  S2R R0, SR_TID.X ;  /* 0x0000000000007919 */ /* 0x000ee20000002100 */
[----:B------:R-:W-:Y:S05]  /*11960*/  WARPSYNC.ALL ;  /* 0x0000000000007948 */ /* 0x000fea0003800000 */
[----:B------:R-:W-:Y:S01]  /*11970*/  BAR.SYNC.DEFER_BLOCKING 0x4, 0x180 ;  /* 0x0106000000007b1d */ /* 0x000fe20000010000 */
[----:B---3--:R-:W-:-:S04]  /*11980*/  LOP3.LUT R0, R0, 0x1f, RZ, 0xc0, !PT ;  /* 0x0000001f00007812 */ /* 0x008fc800078ec0ff */
[----:B------:R-:W-:-:S13]  /*11990*/  ISETP.NE.AND P0, PT, R0, RZ, PT ;  /* 0x000000ff0000720c */ /* 0x000fda0003f05270 */
[----:B0-----:R-:W0:Y:S01]  /*119a0*/  @!P0 S2R R3, SR_CgaCtaId ;  /* 0x0000000000038919 */ /* 0x001e220000008800 */
[----:B------:R-:W-:-:S04]  /*119b0*/  @!P0 MOV R0, 0x400 ;  /* 0x0000040000008802 */ /* 0x000fc80000000f00 */
[----:B0-----:R-:W-:-:S05]  /*119c0*/  @!P0 LEA R17, R3, R0, 0x18 ;  /* 0x0000000003118211 */ /* 0x001fca00078ec0ff */
[----:B------:R0:W-:Y:S01]  /*119d0*/  @!P0 STS.128 [R17+0x28cd0], R24 ;  /* 0x028cd01811008388 */ /* 0x0001e20000000c00 */
[----:B------:R-:W-:Y:S06]  /*119e0*/  BAR.ARV 0x5, 0x180 ;  /* 0x0146000000007b1d */ /* 0x000fec0000002000 */
.L_x_461:
[----:B------:R-:W-:Y:S02]  /*119f0*/  ULDC UR4, c[0x0][0xc3c] ;  /* 0x00030f0000047ab9 */ /* 0x000fe40000000800 */
[----:B0-----:R-:W-:-:S13]  /*11a00*/  ISETP.GE.AND P0, PT, R27, UR4, PT ;  /* 0x000000041b007c0c */ /* 0x001fda000bf06270 */
[----:B------:R-:W-:Y:S05]  /*11a10*/  @!P0 BRA `(.L_x_471) ;  /* 0xffffffb400bc8947 */ /* 0x000fea000383ffff */
[----:B------:R-:W-:Y:S05]  /*11a20*/  BSYNC B8 ;  /* 0x0000000000087941 */ /* 0x000fea0003800000 */
.L_x_410:
[----:B------:R-:W5:Y:S01]  /*11a30*/  LDL.LU R0, [R1+0x24] ;  /* 0x0000240001007983 */ /* 0x000f620000300800 */
[----:B------:R-:W-:Y:S01]  /*11a40*/  BSSY B0, `(.L_x_472) ;  /* 0x000000b000007945 */ /* 0x000fe20003800000 */
[----:B------:R-:W0:Y:S01]  /*11a50*/  S2R R5, SR_CgaCtaId ;  /* 0x0000000000057919 */ /* 0x000e220000008800 */
[----:B-----5:R-:W-:-:S05]  /*11a60*/  VIADD R0, R0, 0x1 ;  /* 0x0000000100007836 */ /* 0x020fca0000000000 */
[----:B-1----:R-:W-:-:S04]  /*11a70*/  LEA.HI R2, R0, R0, RZ, 0x1 ;  /* 0x0000000000027211 */ /* 0x002fc800078f08ff */
[----:B------:R-:W-:Y:S02]  /*11a80*/  LOP3.LUT R3, R2, 0xfffffffe, RZ, 0xc0, !PT ;  /* 0xfffffffe02037812 */ /* 0x000fe400078ec0ff */
[----:B------:R-:W-:-:S03]  /*11a90*/  MOV R2, 0x400 ;  /* 0x0000040000027802 */ /* 0x000fc60000000f00 */
[----:B------:R-:W-:Y:S01]  /*11aa0*/  IMAD.IADD R0, R0, 0x1, -R3 ;  /* 0x0000000100007824 */ /* 0x000fe200078e0a03 */
[----:B0-----:R-:W-:-:S04]  /*11ab0*/  LEA R7, R5, R2, 0x18 ;  /* 0x0000000205077211 */ /* 0x001fc800078ec0ff */
[----:B------:R-:W-:-:S04]  /*11ac0*/  SHF.L.U32 R0, R0, 0x1f, RZ ;  /* 0x0000001f00007819 */ /* 0x000fc800000006ff */
[----:B------:R-:W0:Y:S02]  /*11ad0*/  SYNCS.PHASECHK.TRANS64.TRYWAIT P0, [R7+URZ+0x28c20], R0 ;  /* 0x028c2000070075a7 */ /* 0x000e24000800017f */
[----:B0-----:R-:W-:Y:S05]  /*11ae0*/  @!P0 BRA `(.L_x_473) ;  /* 0x0000003000208947 */ /* 0x001fea0003800000 */
.L_x_569:
[----:B------:R-:W-:Y:S05]  /*11af0*/  BSYNC B0 ;  /* 0x0000000000007941 */ /* 0x000fea0003800000 */
.L_x_472:
[----:B------:R-:W-:-:S03]  /*11b00*/  UMOV UR4, 0xffffffff ;  /* 0xffffffff00047882 */ /* 0x000fc60000000000 */
[----:B------:R-:W-:Y:S05]  /*11b10*/  BRA.DIV UR4, `(.L_x_474) ;  /* 0x0000003204287947 */ /* 0x000fea000b800000 */
[----:B0-----:R-:W0:Y:S02]  /*11b20*/  S2R R0, SR_TID.X ;  /* 0x0000000000007919 */ /* 0x001e240000002100 */
[----:B0-----:R-:W-:-:S04]  /*11b30*/  SHF.R.U32.HI R0, RZ, 0x5, R0 ;  /* 0x00000005ff007819 */ /* 0x001fc80000011600 */
[----:B------:R-:W-:-:S05]  /*11b40*/  LOP3.LUT R0, R0, 0x3, RZ, 0xc0, !PT ;  /* 0x0000000300007812 */ /* 0x000fca00078ec0ff */
[----:B------:R0:W1:Y:S02]  /*11b50*/  SHFL.IDX PT, R14, R0, RZ, 0x1f ;  /* 0x00001fff000e7589 */ /* 0x00006400000e0000 */
.L_x_572:
[----:B-1----:R-:W-:Y:S01]  /*11b60*/  ISETP.NE.AND P0, PT, R14, RZ, PT ;  /* 0x000000ff0e00720c */ /* 0x002fe20003f05270 */
[----:B------:R-:W-:-:S12]  /*11b70*/  BSSY B0, `(.L_x_475) ;  /* 0x0000024000007945 */ /* 0x000fd80003800000 */
[----:B------:R-:W-:Y:S05]  /*11b80*/  @P0 BRA `(.L_x_476) ;  /* 0x0000000000880947 */ /* 0x000fea0003800000 */
[----:B------:R-:W-:-:S03]  /*11b90*/  UMOV UR4, 0xffffffff ;  /* 0xffffffff00047882 */ /* 0x000fc60000000000 */
[----:B------:R-:W-:Y:S05]  /*11ba0*/  BRA.DIV UR4, `(.L_x_477) ;  /* 0x0000003204387947 */ /* 0x000fea000b800000 */
[----:B------:R-:W-:-:S13]  /*11bb0*/  ELECT P6, URZ, PT ;  /* 0x00000000003f782f */ /* 0x000fda00038c0000 */
.L_x_575:
[----:B------:R-:W-:Y:S05]  /*11bc0*/  @!P6 BRA `(.L_x_476) ;  /* 0x000000000078e947 */ /* 0x000fea0003800000 */
[----:B------:R-:W-:-:S06]  /*11bd0*/  ULOP3.LUT UR4, UR37, 0x2, URZ, 0xfc, !UPT ;  /* 0x0000000225047892 */ /* 0x000fcc000f8efc3f */
[----:B0-----:R-:W-:-:S05]  /*11be0*/  IMAD.U32 R0, RZ, RZ, UR4 ;  /* 0x00000004ff007e24 */ /* 0x001fca000f8e00ff */
[----:B------:R-:W-:-:S13]  /*11bf0*/  ISETP.NE.AND P0, PT, R0, 0x3, PT ;  /* 0x000000030000780c */ /* 0x000fda0003f05270 */
[----:B------:R-:W-:Y:S05]  /*11c00*/  @!P0 BRA `(.L_x_478) ;  /* 0x0000000000048947 */ /* 0x000fea0003800000 */
[----:B------:R-:W-:Y:S01]  /*11c10*/  BPT.TRAP 0x1 ;  /* 0x000000040000795c */ /* 0x000fe20000300000 */
.L_x_478:
[----:B------:R-:W-:Y:S01]  /*11c20*/  IMAD R5, R18, 0x8, R7 ;  /* 0x0000000812057824 */ /* 0x000fe200078e0207 */
[----:B------:R-:W-:Y:S01]  /*11c30*/  SHF.L.U32 R0, R22, 0x1f, RZ ;  /* 0x0000001f16007819 */ /* 0x000fe200000006ff */
[----:B------:R-:W-:-:S03]  /*11c40*/  VIADD R18, R18, 0x1 ;  /* 0x0000000112127836 */ /* 0x000fc60000000000 */
[----:B------:R-:W0:Y:S02]  /*11c50*/  SYNCS.PHASECHK.TRANS64.TRYWAIT P1, [R5+URZ+0x28c40], R0 ;  /* 0x028c4000050075a7 */ /* 0x000e24000802017f */
[----:B------:R-:W-:-:S04]  /*11c60*/  ISETP.NE.AND P2, PT, R18, 0x2, PT ;  /* 0x000000021200780c */ /* 0x000fc80003f45270 */
[----:B------:R-:W-:Y:S01]  /*11c70*/  SEL R3, RZ, 0x1, P2 ;  /* 0x00000001ff037807 */ /* 0x000fe20001000000 */
[----:B0-----:R-:W-:Y:S08]  /*11c80*/  @!P1 BRA `(.L_x_479) ;  /* 0x0000003000209947 */ /* 0x001ff00003800000 */
.L_x_576:
[----:B------:R-:W-:Y:S02]  /*11c90*/  SEL R18, R18, RZ, P2 ;  /* 0x000000ff12127207 */ /* 0x000fe40001000000 */
[----:B------:R-:W-:Y:S01]  /*11ca0*/  LOP3.LUT R2, R22, R3, RZ, 0x3c, !PT ;  /* 0x0000000316027212 */ /* 0x000fe200078e3cff */
[----:B------:R-:W-:Y:S06]  /*11cb0*/  @!P0 BRA `(.L_x_480) ;  /* 0x0000000000048947 */ /* 0x000fec0003800000 */
[----:B------:R-:W-:Y:S01]  /*11cc0*/  BPT.TRAP 0x1 ;  /* 0x000000040000795c */ /* 0x000fe20000300000 */
.L_x_480:
[----:B------:R-:W-:Y:S01]  /*11cd0*/  IMAD R3, R18, 0x8, R7 ;  /* 0x0000000812037824 */ /* 0x000fe200078e0207 */
[----:B------:R-:W-:-:S04]  /*11ce0*/  SHF.L.U32 R2, R2, 0x1f, RZ ;  /* 0x0000001f02027819 */ /* 0x000fc800000006ff */
[----:B------:R-:W1:Y:S02]  /*11cf0*/  SYNCS.PHASECHK.TRANS64.TRYWAIT P1, [R3+URZ+0x28c40], R2 ;  /* 0x028c4002030075a7 */ /* 0x000e64000802017f */
[----:B-1----:R-:W-:Y:S05]  /*11d00*/  @!P1 BRA `(.L_x_481) ;  /* 0x0000003000149947 */ /* 0x002fea0003800000 */
.L_x_577:
[----:B------:R-:W-:Y:S05]  /*11d10*/  @!P0 BRA `(.L_x_482) ;  /* 0x0000000000048947 */ /* 0x000fea0003800000 */
[----:B------:R-:W-:Y:S01]  /*11d20*/  BPT.TRAP 0x1 ;  /* 0x000000040000795c */ /* 0x000fe20000300000 */
.L_x_482:
[----:B------:R-:W5:Y:S02]  /*11d30*/  SYNCS.PHASECHK.TRANS64.TRYWAIT P1, [R5+URZ+0x28c60], R0 ;  /* 0x028c6000050075a7 */ /* 0x000f64000802017f */
[----:B-----5:R-:W-:Y:S05]  /*11d40*/  @!P1 BRA `(.L_x_483) ;  /* 0x0000003000189947 */ /* 0x020fea0003800000 */
.L_x_578:
[----:B------:R-:W-:Y:S05]  /*11d50*/  @!P0 BRA `(.L_x_484) ;  /* 0x0000000000048947 */ /* 0x000fea0003800000 */
[----:B------:R-:W-:Y:S01]  /*11d60*/  BPT.TRAP 0x1 ;  /* 0x000000040000795c */ /* 0x000fe20000300000 */
.L_x_484:
[----:B------:R0:W0:Y:S02]  /*11d70*/  SYNCS.PHASECHK.TRANS64.TRYWAIT P0, [R3+URZ+0x28c60], R2 ;  /* 0x028c6002030075a7 */ /* 0x000024000800017f */
[----:B0-----:R-:W-:Y:S05]  /*11d80*/  @!P0 NANOSLEEP.SYNCS 0x989680 ;  /* 0x009896800000895d */ /* 0x001fea0003900000 */
[----:B------:R-:W0:Y:S02]  /*11d90*/  @!P0 SYNCS.PHASECHK.TRANS64 P0, [R3+URZ+0x28c60], R2 ;  /* 0x028c6002030085a7 */ /* 0x000e24000800007f */
[----:B0-----:R-:W-:Y:S05]  /*11da0*/  @!P0 BRA `(.L_x_484) ;  /* 0xfffffffc00f08947 */ /* 0x001fea000383ffff */
.L_x_476:
[----:B------:R-:W-:Y:S05]  /*11db0*/  BSYNC B0 ;  /* 0x0000000000007941 */ /* 0x000fea0003800000 */
.L_x_475:
[----:B------:R-:W-:Y:S05]  /*11dc0*/  EXIT ;  /* 0x000000000000794d */ /* 0x000fea0003800000 */
.L_x_353:
[----:B0-----:R-:W-:-:S04]  /*11dd0*/  IMAD.U32 R3, RZ, RZ, UR17 ;  /* 0x00000011ff037e24 */ /* 0x001fc8000f8e00ff */
[----:B------:R0:W1:Y:S03]  /*11de0*/  SYNCS.PHASECHK.TRANS64.TRYWAIT P1, [R3+URZ+0x28c50], R0 ;  /* 0x028c5000030075a7 */ /* 0x000066000802017f */
[----:B-1----:R-:W-:Y:S05]  /*11df0*/  @!P1 NANOSLEEP.SYNCS 0x989680 ;  /* 0x009896800000995d */ /* 0x002fea0003900000 */
[----:B------:R-:W1:Y:S02]  /*11e00*/  @!P1 SYNCS.PHASECHK.TRANS64 P1, [R3+URZ+0x28c50], R0 ;  /* 0x028c5000030095a7 */ /* 0x000e64000802007f */
[----:B-1----:R-:W-:Y:S05]  /*11e10*/  @!P1 BRA `(.L_x_353) ;  /* 0xfffffffc00ec9947 */ /* 0x002fea000383ffff */
[----:B------:R-:W-:Y:S05]  /*11e20*/  BRA `(.L_x_485) ;  /* 0xffffff00004c7947 */ /* 0x000fea000383ffff */
.L_x_359:
[----:B-1----:R-:W-:-:S04]  /*11e30*/  IMAD.U32 R3, RZ, RZ, UR6 ;  /* 0x00000006ff037e24 */ /* 0x002fc8000f8e00ff */
[----:B------:R1:W2:Y:S03]  /*11e40*/  SYNCS.PHASECHK.TRANS64.TRYWAIT P1, [R3+URZ+0x28c50], R0 ;  /* 0x028c5000030075a7 */ /* 0x0002a6000802017f */
[----:B--2---:R-:W-:Y:S05]  /*11e50*/  @!P1 NANOSLEEP.SYNCS 0x989680 ;  /* 0x009896800000995d */ /* 0x004fea0003900000 */
[----:B------:R-:W2:Y:S02]  /*11e60*/  @!P1 SYNCS.PHASECHK.TRANS64 P1, [R3+URZ+0x28c50], R0 ;  /* 0x028c5000030095a7 */ /* 0x000ea4000802007f */
[----:B--2---:R-:W-:Y:S05]  /*11e70*/  @!P1 BRA `(.L_x_359) ;  /* 0xfffffffc00ec9947 */ /* 0x004fea000383ffff */
[----:B------:R-:W-:Y:S05]  /*11e80*/  BRA `(.L_x_358) ;  /* 0xffffff0c004c7947 */ /* 0x000fea000383ffff */
.L_x_364:
[----:B0-----:R-:W-:-:S04]  /*11e90*/  IMAD.U32 R3, RZ, RZ, UR39 ;  /* 0x00000027ff037e24 */ /* 0x001fc8000f8e00ff */
[----:B------:R0:W1:Y:S03]  /*11ea0*/  SYNCS.PHASECHK.TRANS64.TRYWAIT P1, [R3+URZ+0x28c00], R0 ;  /* 0x028c0000030075a7 */ /* 0x000066000802017f */
[----:B-1----:R-:W-:Y:S05]  /*11eb0*/  @!P1 NANOSLEEP.SYNCS 0x989680 ;  /* 0x009896800000995d */ /* 0x002fea0003900000 */
[----:B------:R-:W1:Y:S02]  /*11ec0*/  @!P1 SYNCS.PHASECHK.TRANS64 P1, [R3+URZ+0x28c00], R0 ;  /* 0x028c0000030095a7 */ /* 0x000e64000802007f */
[----:B-1----:R-:W-:Y:S05]  /*11ed0*/  @!P1 BRA `(.L_x_364) ;  /* 0xfffffffc00ec9947 */ /* 0x002fea000383ffff */
[----:B------:R-:W-:Y:S05]  /*11ee0*/  BRA `(.L_x_486) ;  /* 0xffffff20006c7947 */ /* 0x000fea000383ffff */
.L_x_368:
[----:B--2---:R2:W3:Y:S02]  /*11ef0*/  SYNCS.PHASECHK.TRANS64.TRYWAIT P1, [R7+URZ+0x28c30], R8 ;  /* 0x028c3008070075a7 */ /* 0x0044e4000802017f */
[----:B---3--:R-:W-:Y:S05]  /*11f00*/  @!P1 NANOSLEEP.SYNCS 0x989680 ;  /* 0x009896800000995d */ /* 0x008fea0003900000 */
[----:B------:R-:W3:Y:S02]  /*11f10*/  @!P1 SYNCS.PHASECHK.TRANS64 P1, [R7+URZ+0x28c30], R8 ;  /* 0x028c3008070095a7 */ /* 0x000ee4000802007f */
[----:B---3--:R-:W-:Y:S05]  /*11f20*/  @!P1 BRA `(.L_x_368) ;  /* 0xfffffffc00f09947 */ /* 0x008fea000383ffff */
[----:B------:R-:W-:Y:S05]  /*11f30*/  BRA `(.L_x_367) ;  /* 0xffffff2000887947 */ /* 0x000fea000383ffff */
.L_x_373:
[----:B----4-:R4:W0:Y:S02]  /*11f40*/  SYNCS.PHASECHK.TRANS64.TRYWAIT P1, [R7+URZ+0x28c50], R8 ;  /* 0x028c5008070075a7 */ /* 0x010824000802017f */
[----:B0-----:R-:W-:Y:S05]  /*11f50*/  @!P1 NANOSLEEP.SYNCS 0x989680 ;  /* 0x009896800000995d */ /* 0x001fea0003900000 */
[----:B------:R-:W0:Y:S02]  /*11f60*/  @!P1 SYNCS.PHASECHK.TRANS64 P1, [R7+URZ+0x28c50], R8 ;  /* 0x028c5008070095a7 */ /* 0x000e24000802007f */
[----:B0-----:R-:W-:Y:S05]  /*11f70*/  @!P1 BRA `(.L_x_373) ;  /* 0xfffffffc00f09947 */ /* 0x001fea000383ffff */
[----:B------:R-:W-:Y:S05]  /*11f80*/  BRA `(.L_x_372) ;  /* 0xffffff30009c7947 */ /* 0x000fea000383ffff */
.L_x_379:
[----:B--2---:R-:W-:-:S04]  /*11f90*/  IMAD.U32 R0, RZ, RZ, UR22 ;  /* 0x00000016ff007e24 */ /* 0x004fc8000f8e00ff */
[----:B------:R2:W3:Y:S03]  /*11fa0*/  SYNCS.PHASECHK.TRANS64.TRYWAIT P1, [R0+URZ+0x28c30], R7 ;  /* 0x028c3007000075a7 */ /* 0x0004e6000802017f */
[----:B---3--:R-:W-:Y:S05]  /*11fb0*/  @!P1 NANOSLEEP.SYNCS 0x989680 ;  /* 0x009896800000995d */ /* 0x008fea0003900000 */
[----:B------:R-:W3:Y:S02]  /*11fc0*/  @!P1 SYNCS.PHASECHK.TRANS64 P1, [R0+URZ+0x28c30], R7 ;  /* 0x028c3007000095a7 */ /* 0x000ee4000802007f */
[----:B---3--:R-:W-:Y:S05]  /*11fd0*/  @!P1 BRA `(.L_x_379) ;  /* 0xfffffffc00ec9947 */ /* 0x008fea000383ffff */
[----:B------:R-:W-:Y:S05]  /*11fe0*/  BRA `(.L_x_378) ;  /* 0xffffff3400887947 */ /* 0x000fea000383ffff */
.L_x_384:
[----:B---3--:R-:W-:-:S04]  /*11ff0*/  IMAD.U32 R8, RZ, RZ, UR22 ;  /* 0x00000016ff087e24 */ /* 0x008fc8000f8e00ff */
[----:B------:R3:W4:Y:S03]  /*12000*/  SYNCS.PHASECHK.TRANS64.TRYWAIT P1, [R8+URZ+0x28c50], R7 ;  /* 0x028c5007080075a7 */ /* 0x000726000802017f */
[----:B----4-:R-:W-:Y:S05]  /*12010*/  @!P1 NANOSLEEP.SYNCS 0x989680 ;  /* 0x009896800000995d */ /* 0x010fea0003900000 */
[----:B------:R-:W4:Y:S02]  /*12020*/  @!P1 SYNCS.PHASECHK.TRANS64 P1, [R8+URZ+0x28c50], R7 ;  /* 0x028c5007080095a7 */ /* 0x000f24000802007f */
[----:B----4-:R-:W-:Y:S05]  /*12030*/  @!P1 BRA `(.L_x_384) ;  /* 0xfffffffc00ec9947 */ /* 0x010fea000383ffff */
[----:B------:R-:W-:Y:S05]  /*12040*/  BRA `(.L_x_383) ;  /* 0xffffff4800bc7947 */ /* 0x000fea000383ffff */
.L_x_424:
[----:B------:R-:W0:Y:S01]  /*12050*/  S2R R21, SR_TID.X ;  /* 0x0000000000157919 */ /* 0x000e220000002100 */
[----:B------:R-:W-:Y:S01]  /*12060*/  BSSY B0, `(.L_x_487) ;  /* 0x000000a000007945 */ /* 0x000fe20003800000 */
[----:B------:R-:W-:Y:S02]  /*12070*/  IMAD.MOV.U32 R12, RZ, RZ, RZ ;  /* 0x000000ffff0c7224 */ /* 0x000fe400078e00ff */
[----:B------:R-:W-:Y:S02]  /*12080*/  IMAD.MOV.U32 R11, RZ, RZ, 0x1f ;  /* 0x0000001fff0b7424 */ /* 0x000fe400078e00ff */
[----:B------:R-:W-:Y:S01]  /*12090*/  IMAD.MOV.U32 R15, RZ, RZ, -0x1 ;  /* 0xffffffffff0f7424 */ /* 0x000fe200078e00ff */
[----:B0-----:R-:W-:-:S04]  /*120a0*/  SHF.R.U32.HI R21, RZ, 0x5, R21 ;  /* 0x00000005ff157819 */ /* 0x001fc80000011615 */
[----:B------:R-:W-:-:S05]  /*120b0*/  LOP3.LUT R21, R21, 0x3, RZ, 0xc0, !PT ;  /* 0x0000000315157812 */ /* 0x000fca00078ec0ff */
[----:B------:R-:W-:-:S07]  /*120c0*/  IMAD.MOV.U32 R13, RZ, RZ, R21 ;  /* 0x000000ffff0d7224 */ /* 0x000fce00078e0015 */
[----:B-----5:R-:W-:Y:S05]  /*120d0*/  WARPSYNC.COLLECTIVE R15, `(.L_x_488) ;  /* 0x000000000f087348 */ /* 0x020fea0003c00000 */
[----:B------:R0:W1:Y:S02]  /*120e0*/  SHFL.IDX P6, R14, R13, R12, R11 ;  /* 0x0000000c0d0e7389 */ /* 0x00006400000c000b */
[----:B01---5:R-:W-:Y:S01]  /*120f0*/  ENDCOLLECTIVE ;  /* 0x000000000000791b */ /* 0x023fe20003800000 */
.L_x_488:
[----:B------:R-:W-:Y:S05]  /*12100*/  BSYNC B0 ;  /* 0x0000000000007941 */ /* 0x000fea0003800000 */
.L_x_487:
[----:B------:R-:W-:Y:S05]  /*12110*/  BRA `(.L_x_489) ;  /* 0xffffffbc00d07947 */ /* 0x000fea000383ffff */
.L_x_427:
[----:B0-----:R0:W1:Y:S02]  /*12120*/  SYNCS.PHASECHK.TRANS64.TRYWAIT P0, [R19+URZ+0x28c40], R0 ;  /* 0x028c4000130075a7 */ /* 0x001064000800017f */
[----:B-1----:R-:W-:Y:S05]  /*12130*/  @!P0 NANOSLEEP.SYNCS 0x989680 ;  /* 0x009896800000895d */ /* 0x002fea0003900000 */
[----:B------:R-:W1:Y:S02]  /*12140*/  @!P0 SYNCS.PHASECHK.TRANS64 P0, [R19+URZ+0x28c40], R0 ;  /* 0x028c4000130085a7 */ /* 0x000e64000800007f */
[----:B-1----:R-:W-:Y:S05]  /*12150*/  @!P0 BRA `(.L_x_427) ;  /* 0xfffffffc00f08947 */ /* 0x002fea000383ffff */
[----:B------:R-:W-:Y:S05]  /*12160*/  BRA `(.L_x_490) ;  /* 0xffffffc000b47947 */ /* 0x000fea000383ffff */
.L_x_428:
        /* <DEDUP_REMOVED lines=8> */
.L_x_492:
[----:B------:R-:W-:Y:S05]  /*121f0*/  BSYNC B0 ;  /* 0x0000000000007941 */ /* 0x000fea0003800000 */
.L_x_491:
[----:B------:R-:W-:Y:S02]  /*12200*/  IMAD.MOV.U32 R13, RZ, RZ, R0 ;  /* 0x000000ffff0d7224 */ /* 0x000fe400078e0000 */
[----:B------:R-:W-:Y:S02]  /*12210*/  IMAD.MOV.U32 R12, RZ, RZ, RZ ;  /* 0x000000ffff0c7224 */ /* 0x000fe400078e00ff */
[----:B------:R-:W-:Y:S02]  /*12220*/  IMAD.MOV.U32 R11, RZ, RZ, 0x181f ;  /* 0x0000181fff0b7424 */ /* 0x000fe400078e00ff */
[----:B------:R-:W-:Y:S02]  /*12230*/  IMAD.MOV.U32 R15, RZ, RZ, -0x1 ;  /* 0xffffffffff0f7424 */ /* 0x000fe400078e00ff */
[----:B------:R-:W-:Y:S02]  /*12240*/  IMAD.MOV.U32 R2, RZ, RZ, R14 ;  /* 0x000000ffff027224 */ /* 0x000fe400078e000e */
[----:B------:R-:W-:-:S07]  /*12250*/  @P0 IMAD R6, R4, 0x2, R17 ;  /* 0x0000000204060824 */ /* 0x000fce00078e0211 */
[----:B------:R-:W-:Y:S05]  /*12260*/  WARPSYNC.COLLECTIVE R15, `(.L_x_493) ;  /* 0x000000000f087348 */ /* 0x000fea0003c00000 */
[----:B------:R0:W1:Y:S02]  /*12270*/  SHFL.IDX P6, R14, R13, R12, R11 ;  /* 0x0000000c0d0e7389 */ /* 0x00006400000c000b */
[----:B01----:R-:W-:Y:S01]  /*12280*/  ENDCOLLECTIVE ;  /* 0x000000000000791b */ /* 0x003fe20003800000 */
.L_x_493:
[----:B------:R-:W-:Y:S02]  /*12290*/  IMAD.MOV.U32 R13, RZ, RZ, R5 ;  /* 0x000000ffff0d7224 */ /* 0x000fe400078e0005 */
[----:B------:R-:W-:Y:S02]  /*122a0*/  IMAD.MOV.U32 R12, RZ, RZ, 0x1 ;  /* 0x00000001ff0c7424 */ /* 0x000fe400078e00ff */
[----:B------:R-:W-:-:S07]  /*122b0*/  IMAD.MOV.U32 R3, RZ, RZ, R14 ;  /* 0x000000ffff037224 */ /* 0x000fce00078e000e */
[----:B------:R-:W-:Y:S05]  /*122c0*/  WARPSYNC.COLLECTIVE R15, `(.L_x_494) ;  /* 0x000000000f087348 */ /* 0x000fea0003c00000 */
[----:B------:R0:W1:Y:S02]  /*122d0*/  SHFL.IDX P6, R14, R13, R12, R11 ;  /* 0x0000000c0d0e7389 */ /* 0x00006400000c000b */
[----:B01----:R-:W-:Y:S01]  /*122e0*/  ENDCOLLECTIVE ;  /* 0x000000000000791b */ /* 0x003fe20003800000 */
.L_x_494:
[----:B------:R-:W-:-:S05]  /*122f0*/  @P0 LEA R3, P1, R7, R3, 0x1 ;  /* 0x0000000307030211 */ /* 0x000fca00078208ff */
[----:B------:R-:W-:-:S05]  /*12300*/  @P0 IMAD.X R2, RZ, RZ, R2, P1 ;  /* 0x000000ffff020224 */ /* 0x000fca00008e0602 */
[----:B------:R-:W-:Y:S01]  /*12310*/  @P0 LOP3.LUT R3, R3, R2, RZ, 0x3c, !PT ;  /* 0x0000000203030212 */ /* 0x000fe200078e3cff */
[----:B------:R-:W-:-:S03]  /*12320*/  IMAD.MOV.U32 R13, RZ, RZ, R0 ;  /* 0x000000ffff0d7224 */ /* 0x000fc600078e0000 */
[----:B------:R-:W-:-:S04]  /*12330*/  @P0 LOP3.LUT R2, R3, R2, RZ, 0x3c, !PT ;  /* 0x0000000203020212 */ /* 0x000fc800078e3cff */
[----:B------:R-:W-:-:S05]  /*12340*/  @P0 LOP3.LUT R3, R3, R2, RZ, 0x3c, !PT ;  /* 0x0000000203030212 */ /* 0x000fca00078e3cff */
[----:B------:R-:W-:Y:S01]  /*12350*/  @!PT LDS RZ, [RZ] ;  /* 0x00000000fffff984 */ /* 0x000fe20000000800 */
[----:B------:R-:W-:Y:S01]  /*12360*/  @!PT LDS RZ, [RZ] ;  /* 0x00000000fffff984 */ /* 0x000fe20000000800 */
[----:B------:R-:W-:Y:S01]  /*12370*/  @!PT LDS RZ, [RZ] ;  /* 0x00000000fffff984 */ /* 0x000fe20000000800 */
[----:B------:R0:W-:Y:S01]  /*12380*/  @P0 LDGSTS.E.BYPASS.LTC128B.128 [R6+0x22400], desc[UR50][R2.64], !P2 ;  /* 0x2240000002060fae */ /* 0x0001e2000d101d72 */
[----:B------:R-:W-:Y:S01]  /*12390*/  ISETP.GE.AND P0, PT, R28, 0x11, PT ;  /* 0x000000111c00780c */ /* 0x000fe20003f06270 */
[----:B0-----:R-:W-:-:S12]  /*123a0*/  IMAD.MOV.U32 R2, RZ, RZ, R14 ;  /* 0x000000ffff027224 */ /* 0x001fd800078e000e */
[----:B------:R-:W-:Y:S05]  /*123b0*/  WARPSYNC.COLLECTIVE R15, `(.L_x_495) ;  /* 0x000000000f087348 */ /* 0x000fea0003c00000 */
[----:B------:R0:W1:Y:S02]  /*123c0*/  SHFL.IDX P6, R14, R13, R12, R11 ;  /* 0x0000000c0d0e7389 */ /* 0x00006400000c000b */
[----:B01----:R-:W-:Y:S01]  /*123d0*/  ENDCOLLECTIVE ;  /* 0x000000000000791b */ /* 0x003fe20003800000 */
.L_x_495:
[----:B------:R-:W-:Y:S02]  /*123e0*/  @P0 IMAD R6, R4, 0x2, R17 ;  /* 0x0000000204060824 */ /* 0x000fe400078e0211 */
[----:B------:R-:W-:Y:S02]  /*123f0*/  IMAD.MOV.U32 R13, RZ, RZ, R5 ;  /* 0x000000ffff0d7224 */ /* 0x000fe400078e0005 */
[----:B------:R-:W-:Y:S02]  /*12400*/  IMAD.MOV.U32 R12, RZ, RZ, 0x2 ;  /* 0x00000002ff0c7424 */ /* 0x000fe400078e00ff */
[----:B------:R-:W-:-:S07]  /*12410*/  IMAD.MOV.U32 R3, RZ, RZ, R14 ;  /* 0x000000ffff037224 */ /* 0x000fce00078e000e */
[----:B------:R-:W-:Y:S05]  /*12420*/  WARPSYNC.COLLECTIVE R15, `(.L_x_496) ;  /* 0x000000000f087348 */ /* 0x000fea0003c00000 */
[----:B------:R0:W1:Y:S02]  /*12430*/  SHFL.IDX P6, R14, R13, R12, R11 ;  /* 0x0000000c0d0e7389 */ /* 0x00006400000c000b */
[----:B01----:R-:W-:Y:S01]  /*12440*/  ENDCOLLECTIVE ;  /* 0x000000000000791b */ /* 0x003fe20003800000 */
.L_x_496:
        /* <DEDUP_REMOVED lines=15> */
.L_x_497:
[----:B------:R-:W-:Y:S02]  /*12540*/  @P0 IMAD R6, R4, 0x2, R17 ;  /* 0x0000000204060824 */ /* 0x000fe400078e0211 */
[----:B------:R-:W-:Y:S02]  /*12550*/  IMAD.MOV.U32 R13, RZ, RZ, R5 ;  /* 0x000000ffff0d7224 */ /* 0x000fe400078e0005 */
[----:B------:R-:W-:Y:S02]  /*12560*/  IMAD.MOV.U32 R12, RZ, RZ, 0x3 ;  /* 0x00000003ff0c7424 */ /* 0x000fe400078e00ff */
[----:B------:R-:W-:-:S07]  /*12570*/  IMAD.MOV.U32 R3, RZ, RZ, R14 ;  /* 0x000000ffff037224 */ /* 0x000fce00078e000e */
[----:B------:R-:W-:Y:S05]  /*12580*/  WARPSYNC.COLLECTIVE R15, `(.L_x_498) ;  /* 0x000000000f087348 */ /* 0x000fea0003c00000 */
[----:B------:R0:W1:Y:S02]  /*12590*/  SHFL.IDX P6, R14, R13, R12, R11 ;  /* 0x0000000c0d0e7389 */ /* 0x00006400000c000b */
[----:B01----:R-:W-:Y:S01]  /*125a0*/  ENDCOLLECTIVE ;  /* 0x000000000000791b */ /* 0x003fe20003800000 */
.L_x_498:
[----:B------:R-:W-:-:S05]  /*125b0*/  @P0 LEA R3, P1, R7, R3, 0x1 ;  /* 0x0000000307030211 */ /* 0x000fca00078208ff */
[----:B------:R-:W-:-:S05]  /*125c0*/  @P0 IMAD.X R2, RZ, RZ, R2, P1 ;  /* 0x000000ffff020224 */ /* 0x000fca00008e0602 */
[----:B------:R-:W-:Y:S01]  /*125d0*/  @P0 LOP3.LUT R3, R3, R2, RZ, 0x3c, !PT ;  /* 0x0000000203030212 */ /* 0x000fe200078e3cff */
[----:B------:R-:W-:-:S03]  /*125e0*/  IMAD.MOV.U32 R13, RZ, RZ, R0 ;  /* 0x000000ffff0d7224 */ /* 0x000fc600078e0000 */
[----:B------:R-:W-:-:S04]  /*125f0*/  @P0 LOP3.LUT R2, R3, R2, RZ, 0x3c, !PT ;  /* 0x0000000203020212 */ /* 0x000fc800078e3cff */
[----:B------:R-:W-:Y:S01]  /*12600*/  @P0 LOP3.LUT R3, R3, R2, RZ, 0x3c, !PT ;  /* 0x0000000203030212 */ /* 0x000fe200078e3cff */
[----:B------:R-:W-:-:S07]  /*12610*/  IMAD.MOV.U32 R5, RZ, RZ, R14 ;  /* 0x000000ffff057224 */ /* 0x000fce00078e000e */
[----:B------:R-:W-:Y:S05]  /*12620*/  WARPSYNC.COLLECTIVE R15, `(.L_x_499) ;  /* 0x000000000f087348 */ /* 0x000fea0003c00000 */
[----:B------:R0:W1:Y:S02]  /*12630*/  SHFL.IDX P6, R14, R13, R12, R11 ;  /* 0x0000000c0d0e7389 */ /* 0x00006400000c000b */
[----:B01----:R-:W-:Y:S01]  /*12640*/  ENDCOLLECTIVE ;  /* 0x000000000000791b */ /* 0x003fe20003800000 */
.L_x_499:
[----:B------:R-:W-:Y:S01]  /*12650*/  @!PT LDS RZ, [RZ] ;  /* 0x00000000fffff984 */ /* 0x000fe20000000800 */
[----:B------:R-:W-:Y:S01]  /*12660*/  @!PT LDS RZ, [RZ] ;  /* 0x00000000fffff984 */ /* 0x000fe20000000800 */
[----:B------:R-:W-:Y:S01]  /*12670*/  @!PT LDS RZ, [RZ] ;  /* 0x00000000fffff984 */ /* 0x000fe20000000800 */
[----:B------:R1:W-:Y:S01]  /*12680*/  @P0 LDGSTS.E.BYPASS.LTC128B.128 [R6+0x23400], desc[UR50][R2.64], !P2 ;  /* 0x2340000002060fae */ /* 0x0003e2000d101d72 */
[----:B------:R-:W-:Y:S01]  /*12690*/  IMAD.MOV.U32 R0, RZ, RZ, R14 ;  /* 0x000000ffff007224 */ /* 0x000fe200078e000e */
[----:B------:R-:W-:Y:S06]  /*126a0*/  BRA `(.L_x_500) ;  /* 0xffffffc000647947 */ /* 0x000fec000383ffff */
.L_x_433:
[----:B------:R-:W-:Y:S02]  /*126b0*/  IMAD.MOV.U32 R13, RZ, RZ, R4 ;  /* 0x000000ffff0d7224 */ /* 0x000fe400078e0004 */
[----:B------:R-:W-:Y:S02]  /*126c0*/  IMAD.MOV.U32 R12, RZ, RZ, RZ ;  /* 0x000000ffff0c7224 */ /* 0x000fe400078e00ff */
[----:B------:R-:W-:Y:S02]  /*126d0*/  IMAD.MOV.U32 R11, RZ, RZ, 0x181f ;  /* 0x0000181fff0b7424 */ /* 0x000fe400078e00ff */
[----:B------:R-:W-:Y:S02]  /*126e0*/  IMAD.MOV.U32 R15, RZ, RZ, -0x1 ;  /* 0xffffffffff0f7424 */ /* 0x000fe400078e00ff */
[----:B-----5:R-:W-:Y:S02]  /*126f0*/  IMAD R5, R10, R7, RZ ;  /* 0x000000070a057224 */ /* 0x020fe400078e02ff */
[----:B------:R-:W-:-:S07]  /*12700*/  IMAD R25, R25, 0x40, R36 ;  /* 0x0000004019197824 */ /* 0x000fce00078e0224 */
[----:B------:R-:W-:Y:S05]  /*12710*/  WARPSYNC.COLLECTIVE R15, `(.L_x_501) ;  /* 0x000000000f087348 */ /* 0x000fea0003c00000 */
[----:B------:R0:W1:Y:S02]  /*12720*/  SHFL.IDX P6, R14, R13, R12, R11 ;  /* 0x0000000c0d0e7389 */ /* 0x00006400000c000b */
[----:B01----:R-:W-:Y:S01]  /*12730*/  ENDCOLLECTIVE ;  /* 0x000000000000791b */ /* 0x003fe20003800000 */
.L_x_501:
[C---:B------:R-:W-:Y:S01]  /*12740*/  VIADD R6, R25.reuse, 0x10 ;  /* 0x0000001019067836 */ /* 0x040fe20000000000 */
[----:B------:R-:W-:Y:S01]  /*12750*/  ISETP.GE.AND P0, PT, R25, R5, PT ;  /* 0x000000051900720c */ /* 0x000fe20003f06270 */
[----:B------:R-:W-:Y:S02]  /*12760*/  IMAD.MOV.U32 R13, RZ, RZ, R0 ;  /* 0x000000ffff0d7224 */ /* 0x000fe400078e0000 */
[----:B------:R-:W-:-:S10]  /*12770*/  IMAD.MOV.U32 R2, RZ, RZ, R14 ;  /* 0x000000ffff027224 */ /* 0x000fd400078e000e */
[----:B------:R-:W-:Y:S05]  /*12780*/  WARPSYNC.COLLECTIVE R15, `(.L_x_502) ;  /* 0x000000000f087348 */ /* 0x000fea0003c00000 */
[----:B------:R0:W1:Y:S02]  /*12790*/  SHFL.IDX P6, R14, R13, R12, R11 ;  /* 0x0000000c0d0e7389 */ /* 0x00006400000c000b */
[----:B01----:R-:W-:Y:S01]  /*127a0*/  ENDCOLLECTIVE ;  /* 0x000000000000791b */ /* 0x003fe20003800000 */
.L_x_502:
[----:B------:R-:W-:Y:S02]  /*127b0*/  IMAD.MOV.U32 R13, RZ, RZ, R4 ;  /* 0x000000ffff0d7224 */ /* 0x000fe400078e0004 */
[----:B------:R-:W-:Y:S02]  /*127c0*/  IMAD.MOV.U32 R12, RZ, RZ, 0x1 ;  /* 0x00000001ff0c7424 */ /* 0x000fe400078e00ff */
[----:B------:R-:W-:-:S07]  /*127d0*/  IMAD.MOV.U32 R3, RZ, RZ, R14 ;  /* 0x000000ffff037224 */ /* 0x000fce00078e000e */
[----:B------:R-:W-:Y:S05]  /*127e0*/  WARPSYNC.COLLECTIVE R15, `(.L_x_503) ;  /* 0x000000000f087348 */ /* 0x000fea0003c00000 */
[----:B------:R0:W1:Y:S02]  /*127f0*/  SHFL.IDX P6, R14, R13, R12, R11 ;  /* 0x0000000c0d0e7389 */ /* 0x00006400000c000b */
[----:B01----:R-:W-:Y:S01]  /*12800*/  ENDCOLLECTIVE ;  /* 0x000000000000791b */ /* 0x003fe20003800000 */
.L_x_503:
[----:B------:R-:W-:-:S05]  /*12810*/  @!P0 LEA R3, P2, R9, R3, 0x1 ;  /* 0x0000000309038211 */ /* 0x000fca00078408ff */
[----:B------:R-:W-:-:S05]  /*12820*/  @!P0 IMAD.X R2, RZ, RZ, R2, P2 ;  /* 0x000000ffff028224 */ /* 0x000fca00010e0602 */
[----:B------:R-:W-:Y:S01]  /*12830*/  @!P0 LOP3.LUT R3, R3, R2, RZ, 0x3c, !PT ;  /* 0x0000000203038212 */ /* 0x000fe200078e3cff */
[----:B------:R-:W-:-:S03]  /*12840*/  IMAD.MOV.U32 R13, RZ, RZ, R0 ;  /* 0x000000ffff0d7224 */ /* 0x000fc600078e0000 */
[----:B------:R-:W-:-:S04]  /*12850*/  @!P0 LOP3.LUT R2, R3, R2, RZ, 0x3c, !PT ;  /* 0x0000000203028212 */ /* 0x000fc800078e3cff */
[----:B------:R-:W-:-:S05]  /*12860*/  @!P0 LOP3.LUT R3, R3, R2, RZ, 0x3c, !PT ;  /* 0x0000000203038212 */ /* 0x000fca00078e3cff */
        /* <DEDUP_REMOVED lines=9> */
.L_x_504:
[----:B------:R-:W-:Y:S02]  /*12900*/  IMAD.MOV.U32 R13, RZ, RZ, R4 ;  /* 0x000000ffff0d7224 */ /* 0x000fe400078e0004 */
[----:B------:R-:W-:Y:S02]  /*12910*/  IMAD.MOV.U32 R12, RZ, RZ, 0x2 ;  /* 0x00000002ff0c7424 */ /* 0x000fe400078e00ff */
[----:B------:R-:W-:-:S07]  /*12920*/  IMAD.MOV.U32 R3, RZ, RZ, R14 ;  /* 0x000000ffff037224 */ /* 0x000fce00078e000e */
[----:B------:R-:W-:Y:S05]  /*12930*/  WARPSYNC.COLLECTIVE R15, `(.L_x_505) ;  /* 0x000000000f087348 */ /* 0x000fea0003c00000 */
[----:B------:R0:W1:Y:S02]  /*12940*/  SHFL.IDX P6, R14, R13, R12, R11 ;  /* 0x0000000c0d0e7389 */ /* 0x00006400000c000b */
[----:B01----:R-:W-:Y:S01]  /*12950*/  ENDCOLLECTIVE ;  /* 0x000000000000791b */ /* 0x003fe20003800000 */
.L_x_505:
        /* <DEDUP_REMOVED lines=9> */
[----:B------:R0:W-:Y:S02]  /*129f0*/  @!P0 LDGSTS.E.BYPASS.LTC128B.128 [R8+0x20c00], desc[UR50][R2.64], !P1 ;  /* 0x20c0000002088fae */ /* 0x0001e4000c901d72 */
[----:B0-----:R-:W-:-:S05]  /*12a00*/  VIADD R2, R25, 0x20 ;  /* 0x0000002019027836 */ /* 0x001fca0000000000 */
[----:B------:R-:W-:Y:S01]  /*12a10*/  ISETP.GE.AND P0, PT, R2, R5, PT ;  /* 0x000000050200720c */ /* 0x000fe20003f06270 */
[----:B------:R-:W-:-:S12]  /*12a20*/  IMAD.MOV.U32 R2, RZ, RZ, R14 ;  /* 0x000000ffff027224 */ /* 0x000fd800078e000e */
[----:B------:R-:W-:Y:S05]  /*12a30*/  WARPSYNC.COLLECTIVE R15, `(.L_x_506) ;  /* 0x000000000f087348 */ /* 0x000fea0003c00000 */
[----:B------:R0:W1:Y:S02]  /*12a40*/  SHFL.IDX P6, R14, R13, R12, R11 ;  /* 0x0000000c0d0e7389 */ /* 0x00006400000c000b */
[----:B01----:R-:W-:Y:S01]  /*12a50*/  ENDCOLLECTIVE ;  /* 0x000000000000791b */ /* 0x003fe20003800000 */
.L_x_506:
[----:B------:R-:W-:Y:S02]  /*12a60*/  IMAD.MOV.U32 R13, RZ, RZ, R4 ;  /* 0x000000ffff0d7224 */ /* 0x000fe400078e0004 */
[----:B------:R-:W-:Y:S02]  /*12a70*/  IMAD.MOV.U32 R12, RZ, RZ, 0x3 ;  /* 0x00000003ff0c7424 */ /* 0x000fe400078e00ff */
[----:B------:R-:W-:-:S07]  /*12a80*/  IMAD.MOV.U32 R3, RZ, RZ, R14 ;  /* 0x000000ffff037224 */ /* 0x000fce00078e000e */
[----:B------:R-:W-:Y:S05]  /*12a90*/  WARPSYNC.COLLECTIVE R15, `(.L_x_507) ;  /* 0x000000000f087348 */ /* 0x000fea0003c00000 */
[----:B------:R0:W1:Y:S02]  /*12aa0*/  SHFL.IDX P6, R14, R13, R12, R11 ;  /* 0x0000000c0d0e7389 */ /* 0x00006400000c000b */
[----:B01----:R-:W-:Y:S01]  /*12ab0*/  ENDCOLLECTIVE ;  /* 0x000000000000791b */ /* 0x003fe20003800000 */
.L_x_507:
[----:B------:R-:W-:-:S05]  /*12ac0*/  @!P0 LEA R3, P2, R9, R3, 0x1 ;  /* 0x0000000309038211 */ /* 0x000fca00078408ff */
[----:B------:R-:W-:-:S05]  /*12ad0*/  @!P0 IMAD.X R2, RZ, RZ, R2, P2 ;  /* 0x000000ffff028224 */ /* 0x000fca00010e0602 */
[----:B------:R-:W-:Y:S01]  /*12ae0*/  @!P0 LOP3.LUT R3, R3, R2, RZ, 0x3c, !PT ;  /* 0x0000000203038212 */ /* 0x000fe200078e3cff */
[----:B------:R-:W-:-:S03]  /*12af0*/  IMAD.MOV.U32 R13, RZ, RZ, R0 ;  /* 0x000000ffff0d7224 */ /* 0x000fc600078e0000 */
[----:B------:R-:W-:-:S04]  /*12b00*/  @!P0 LOP3.LUT R2, R3, R2, RZ, 0x3c, !PT ;  /* 0x0000000203028212 */ /* 0x000fc800078e3cff */
[----:B------:R-:W-:Y:S01]  /*12b10*/  @!P0 LOP3.LUT R3, R3, R2, RZ, 0x3c, !PT ;  /* 0x0000000203038212 */ /* 0x000fe200078e3cff */
[----:B------:R-:W-:-:S07]  /*12b20*/  IMAD.MOV.U32 R4, RZ, RZ, R14 ;  /* 0x000000ffff047224 */ /* 0x000fce00078e000e */
[----:B------:R-:W-:Y:S05]  /*12b30*/  WARPSYNC.COLLECTIVE R15, `(.L_x_508) ;  /* 0x000000000f087348 */ /* 0x000fea0003c00000 */
[----:B------:R0:W1:Y:S02]  /*12b40*/  SHFL.IDX P6, R14, R13, R12, R11 ;  /* 0x0000000c0d0e7389 */ /* 0x00006400000c000b */
[----:B01----:R-:W-:Y:S01]  /*12b50*/  ENDCOLLECTIVE ;  /* 0x000000000000791b */ /* 0x003fe20003800000 */
.L_x_508:
[----:B------:R-:W-:Y:S01]  /*12b60*/  @!PT LDS RZ, [RZ] ;  /* 0x00000000fffff984 */ /* 0x000fe20000000800 */
[----:B------:R-:W-:Y:S01]  /*12b70*/  @!PT LDS RZ, [RZ] ;  /* 0x00000000fffff984 */ /* 0x000fe20000000800 */
[----:B------:R-:W-:Y:S01]  /*12b80*/  @!PT LDS RZ, [RZ] ;  /* 0x00000000fffff984 */ /* 0x000fe20000000800 */
[----:B------:R0:W-:Y:S01]  /*12b90*/  @!P0 LDGSTS.E.BYPASS.LTC128B.128 [R8+0x21400], desc[UR50][R2.64], !P1 ;  /* 0x2140000002088fae */ /* 0x0001e2000c901d72 */
[----:B------:R-:W-:Y:S01]  /*12ba0*/  IMAD.MOV.U32 R0, RZ, RZ, R14 ;  /* 0x000000ffff007224 */ /* 0x000fe200078e000e */
[----:B------:R-:W-:Y:S06]  /*12bb0*/  BRA `(.L_x_509) ;  /* 0xffffffc400607947 */ /* 0x000fec000383ffff */
.L_x_436:
[----:B0-----:R0:W1:Y:S02]  /*12bc0*/  SYNCS.PHASECHK.TRANS64.TRYWAIT P0, [R17+URZ+0x28c20], R0 ;  /* 0x028c2000110075a7 */ /* 0x001064000800017f */
[----:B-1----:R-:W-:Y:S05]  /*12bd0*/  @!P0 NANOSLEEP.SYNCS 0x989680 ;  /* 0x009896800000895d */ /* 0x002fea0003900000 */
[----:B------:R-:W1:Y:S02]  /*12be0*/  @!P0 SYNCS.PHASECHK.TRANS64 P0, [R17+URZ+0x28c20], R0 ;  /* 0x028c2000110085a7 */ /* 0x000e64000800007f */
[----:B-1----:R-:W-:Y:S05]  /*12bf0*/  @!P0 BRA `(.L_x_436) ;  /* 0xfffffffc00f08947 */ /* 0x002fea000383ffff */
[----:B------:R-:W-:Y:S05]  /*12c00*/  BRA `(.L_x_510) ;  /* 0xffffffc400bc7947 */ /* 0x000fea000383ffff */
.L_x_439:
[----:B0-----:R0:W1:Y:S02]  /*12c10*/  SYNCS.PHASECHK.TRANS64.TRYWAIT P0, [R19+URZ+0x28c60], R0 ;  /* 0x028c6000130075a7 */ /* 0x001064000800017f */
[----:B-1----:R-:W-:Y:S05]  /*12c20*/  @!P0 NANOSLEEP.SYNCS 0x989680 ;  /* 0x009896800000895d */ /* 0x002fea0003900000 */
[----:B------:R-:W1:Y:S02]  /*12c30*/  @!P0 SYNCS.PHASECHK.TRANS64 P0, [R19+URZ+0x28c60], R0 ;  /* 0x028c6000130085a7 */ /* 0x000e64000800007f */
[----:B-1----:R-:W-:Y:S05]  /*12c40*/  @!P0 BRA `(.L_x_439) ;  /* 0xfffffffc00f08947 */ /* 0x002fea000383ffff */
[----:B------:R-:W-:Y:S05]  /*12c50*/  BRA `(.L_x_511) ;  /* 0xffffffc400cc7947 */ /* 0x000fea000383ffff */
.L_x_440:
        /* <DEDUP_REMOVED lines=8> */
.L_x_513:
[----:B------:R-:W-:Y:S05]  /*12ce0*/  BSYNC B0 ;  /* 0x0000000000007941 */ /* 0x000fea0003800000 */
.L_x_512:
[----:B------:R0:W5:Y:S01]  /*12cf0*/  LDL R8, [R1] ;  /* 0x0000000001087983 */ /* 0x0001620000100800 */
[----:B------:R-:W-:Y:S01]  /*12d00*/  IMAD.MOV.U32 R13, RZ, RZ, R4 ;  /* 0x000000ffff0d7224 */ /* 0x000fe200078e0004 */
[C---:B------:R-:W-:Y:S01]  /*12d10*/  LOP3.LUT P5, RZ, R29.reuse, 0x2, RZ, 0xc0, !PT ;  /* 0x000000021dff7812 */ /* 0x040fe200078ac0ff */
[----:B------:R-:W-:Y:S01]  /*12d20*/  IMAD.MOV.U32 R12, RZ, RZ, RZ ;  /* 0x000000ffff0c7224 */ /* 0x000fe200078e00ff */
[----:B------:R-:W1:Y:S01]  /*12d30*/  S2R R7, SR_TID.X ;  /* 0x0000000000077919 */ /* 0x000e620000002100 */
[----:B------:R-:W-:Y:S01]  /*12d40*/  IMAD.MOV.U32 R11, RZ, RZ, 0x181f ;  /* 0x0000181fff0b7424 */ /* 0x000fe200078e00ff */
[C---:B------:R-:W-:Y:S01]  /*12d50*/  LOP3.LUT P4, RZ, R29.reuse, 0x4, RZ, 0xc0, !PT ;  /* 0x000000041dff7812 */ /* 0x040fe2000788c0ff */
[----:B------:R-:W-:Y:S01]  /*12d60*/  IMAD.MOV.U32 R15, RZ, RZ, -0x1 ;  /* 0xffffffffff0f7424 */ /* 0x000fe200078e00ff */
[----:B------:R-:W-:Y:S01]  /*12d70*/  LOP3.LUT P3, RZ, R29, 0x8, RZ, 0xc0, !PT ;  /* 0x000000081dff7812 */ /* 0x000fe2000786c0ff */
[----:B------:R-:W-:Y:S01]  /*12d80*/  IMAD.MOV.U32 R3, RZ, RZ, R14 ;  /* 0x000000ffff037224 */ /* 0x000fe200078e000e */
[----:B------:R-:W-:Y:S01]  /*12d90*/  LOP3.LUT R16, R16, 0xfffffeff, RZ, 0xc0, !PT ;  /* 0xfffffeff10107812 */ /* 0x000fe200078ec0ff */
[----:B0-----:R-:W-:-:S10]  /*12da0*/  IMAD R5, R5, 0x2, R17 ;  /* 0x0000000205057824 */ /* 0x001fd400078e0211 */
[----:B-1---5:R-:W-:Y:S05]  /*12db0*/  WARPSYNC.COLLECTIVE R15, `(.L_x_514) ;  /* 0x000000000f087348 */ /* 0x022fea0003c00000 */
[----:B------:R0:W2:Y:S02]  /*12dc0*/  SHFL.IDX P6, R14, R13, R12, R11 ;  /* 0x0000000c0d0e7389 */ /* 0x0000a400000c000b */
[----:B012--5:R-:W-:Y:S01]  /*12dd0*/  ENDCOLLECTIVE ;  /* 0x000000000000791b */ /* 0x027fe20003800000 */
.L_x_514:
[----:B------:R-:W-:Y:S01]  /*12de0*/  LOP3.LUT P2, RZ, R29, 0x10, RZ, 0xc0, !PT ;  /* 0x000000101dff7812 */ /* 0x000fe2000784c0ff */
[----:B------:R-:W-:Y:S02]  /*12df0*/  IMAD.MOV.U32 R13, RZ, RZ, R6 ;  /* 0x000000ffff0d7224 */ /* 0x000fe400078e0006 */
[----:B------:R-:W-:Y:S02]  /*12e00*/  IMAD.MOV.U32 R12, RZ, RZ, 0x1 ;  /* 0x00000001ff0c7424 */ /* 0x000fe400078e00ff */
[----:B------:R-:W-:Y:S02]  /*12e10*/  IMAD.SHL.U32 R7, R7, 0x8, RZ ;  /* 0x0000000807077824 */ /* 0x000fe400078e00ff */
[----:B------:R-:W-:-:S03]  /*12e20*/  IMAD.MOV.U32 R2, RZ, RZ, R14 ;  /* 0x000000ffff027224 */ /* 0x000fc600078e000e */
[----:B------:R-:W-:-:S05]  /*12e30*/  LOP3.LUT R7, R7, 0x38, RZ, 0xc0, !PT ;  /* 0x0000003807077812 */ /* 0x000fca00078ec0ff */
[----:B------:R-:W-:Y:S01]  /*12e40*/  IMAD.SHL.U32 R0, R7, 0x2, RZ ;  /* 0x0000000207007824 */ /* 0x000fe200078e00ff */
[----:B------:R-:W-:-:S04]  /*12e50*/  LOP3.LUT R7, R29, 0x1, RZ, 0xc0, !PT ;  /* 0x000000011d077812 */ /* 0x000fc800078ec0ff */
[----:B------:R-:W-:Y:S02]  /*12e60*/  IADD3 R2, P0, R2, R0, RZ ;  /* 0x0000000002027210 */ /* 0x000fe40007f1e0ff */
[----:B------:R-:W-:-:S03]  /*12e70*/  ISETP.NE.U32.AND P1, PT, R7, 0x1, PT ;  /* 0x000000010700780c */ /* 0x000fc60003f25070 */
[----:B------:R-:W-:Y:S01]  /*12e80*/  IMAD.X R3, RZ, RZ, R3, P0 ;  /* 0x000000ffff037224 */ /* 0x000fe200000e0603 */
[----:B------:R-:W-:-:S09]  /*12e90*/  ISETP.LT.OR P0, PT, R28, 0x1, P1 ;  /* 0x000000011c00780c */ /* 0x000fd20000f01670 */
[----:B------:R-:W-:Y:S02]  /*12ea0*/  @P1 LOP3.LUT R16, R16, 0x100, RZ, 0xfc, !PT ;  /* 0x0000010010101812 */ /* 0x000fe400078efcff */
[----:B------:R-:W-:Y:S02]  /*12eb0*/  LOP3.LUT P1, RZ, R29, 0x20, RZ, 0xc0, !PT ;  /* 0x000000201dff7812 */ /* 0x000fe4000782c0ff */
[----:B------:R-:W-:Y:S01]  /*12ec0*/  @!PT LDS RZ, [RZ] ;  /* 0x00000000fffff984 */ /* 0x000fe20000000800 */
[----:B------:R-:W-:Y:S01]  /*12ed0*/  @!PT LDS RZ, [RZ] ;  /* 0x00000000fffff984 */ /* 0x000fe20000000800 */
[----:B------:R-:W-:Y:S01]  /*12ee0*/  @!PT LDS RZ, [RZ] ;  /* 0x00000000fffff984 */ /* 0x000fe20000000800 */
[----:B------:R0:W-:Y:S01]  /*12ef0*/  LDGSTS.E.BYPASS.LTC128B.128 [R5+0x400], desc[UR50][R2.64], !P0 ;  /* 0x0040000002057fae */ /* 0x0001e2000c101d72 */
[C---:B------:R-:W-:Y:S02]  /*12f00*/  ISETP.LT.OR P0, PT, R28.reuse, 0x1, !P5 ;  /* 0x000000011c00780c */ /* 0x040fe40006f01670 */
[----:B------:R-:W-:Y:S02]  /*12f10*/  ISETP.LT.OR P6, PT, R28, 0x1, !P1 ;  /* 0x000000011c00780c */ /* 0x000fe40004fc1670 */
[----:B------:R-:W-:-:S09]  /*12f20*/  LOP3.LUT R16, R16, 0xfffffdff, RZ, 0xc0, !PT ;  /* 0xfffffdff10107812 */ /* 0x000fd200078ec0ff */
[----:B------:R0:W-:Y:S01]  /*12f30*/  LDGSTS.E.BYPASS.LTC128B.128 [R5+0x2400], desc[UR50][R2.64+0x80], !P0 ;  /* 0x0240008002057fae */ /* 0x0001e2000c101d72 */
[----:B------:R-:W-:-:S13]  /*12f40*/  ISETP.LT.OR P0, PT, R28, 0x1, !P4 ;  /* 0x000000011c00780c */ /* 0x000fda0006701670 */
[----:B------:R0:W-:Y:S01]  /*12f50*/  LDGSTS.E.BYPASS.LTC128B.128 [R5+0x4400], desc[UR50][R2.64+0x100], !P0 ;  /* 0x0440010002057fae */ /* 0x0001e2000c101d72 */
[----:B------:R-:W-:-:S13]  /*12f60*/  ISETP.LT.OR P0, PT, R28, 0x1, !P3 ;  /* 0x000000011c00780c */ /* 0x000fda0005f01670 */
[----:B------:R0:W-:Y:S01]  /*12f70*/  LDGSTS.E.BYPASS.LTC128B.128 [R5+0x6400], desc[UR50][R2.64+0x180], !P0 ;  /* 0x0640018002057fae */ /* 0x0001e2000c101d72 */
[----:B------:R-:W-:-:S13]  /*12f80*/  ISETP.LT.OR P0, PT, R28, 0x1, !P2 ;  /* 0x000000011c00780c */ /* 0x000fda0005701670 */
[----:B------:R0:W-:Y:S01]  /*12f90*/  LDGSTS.E.BYPASS.LTC128B.128 [R5+0x8400], desc[UR50][R2.64+0x200], !P0 ;  /* 0x0840020002057fae */ /* 0x0001e2000c101d72 */
[----:B------:R-:W-:-:S03]  /*12fa0*/  LOP3.LUT P0, RZ, R29, 0x40, RZ, 0xc0, !PT ;  /* 0x000000401dff7812 */ /* 0x000fc6000780c0ff */
[----:B------:R0:W-:Y:S01]  /*12fb0*/  LDGSTS.E.BYPASS.LTC128B.128 [R5+0xa400], desc[UR50][R2.64+0x280], !P6 ;  /* 0x0a40028002057fae */ /* 0x0001e2000f101d72 */
[----:B------:R-:W-:-:S13]  /*12fc0*/  ISETP.LT.OR P6, PT, R28, 0x1, !P0 ;  /* 0x000000011c00780c */ /* 0x000fda00047c1670 */
[----:B------:R0:W-:Y:S01]  /*12fd0*/  LDGSTS.E.BYPASS.LTC128B.128 [R5+0xc400], desc[UR50][R2.64+0x300], !P6 ;  /* 0x0c40030002057fae */ /* 0x0001e2000f101d72 */
[----:B------:R-:W-:-:S04]  /*12fe0*/  PRMT R7, R8, 0x8880, RZ ;  /* 0x0000888008077816 */ /* 0x000fc800000000ff */
[----:B------:R-:W-:-:S13]  /*12ff0*/  ISETP.GT.AND P6, PT, R7, -0x1, PT ;  /* 0xffffffff0700780c */ /* 0x000fda0003fc4270 */
[----:B------:R-:W-:Y:S02]  /*13000*/  @P6 LOP3.LUT R16, R16, 0x200, RZ, 0xfc, !PT ;  /* 0x0000020010106812 */ /* 0x000fe400078efcff */
[----:B------:R-:W-:-:S13]  /*13010*/  ISETP.LT.OR P6, PT, R28, 0x1, P6 ;  /* 0x000000011c00780c */ /* 0x000fda00037c1670 */
[----:B------:R0:W-:Y:S02]  /*13020*/  LDGSTS.E.BYPASS.LTC128B.128 [R5+0xe400], desc[UR50][R2.64+0x380], !P6 ;  /* 0x0e40038002057fae */ /* 0x0001e4000f101d72 */
[----:B0-----:R-:W-:Y:S05]  /*13030*/  WARPSYNC.COLLECTIVE R15, `(.L_x_515) ;  /* 0x000000000f087348 */ /* 0x001fea0003c00000 */
[----:B------:R1:W2:Y:S02]  /*13040*/  SHFL.IDX P6, R14, R13, R12, R11 ;  /* 0x0000000c0d0e7389 */ /* 0x0002a400000c000b */
[----:B012---:R-:W-:Y:S01]  /*13050*/  ENDCOLLECTIVE ;  /* 0x000000000000791b */ /* 0x007fe20003800000 */
.L_x_515:
[----:B------:R-:W-:Y:S02]  /*13060*/  IMAD.MOV.U32 R13, RZ, RZ, R4 ;  /* 0x000000ffff0d7224 */ /* 0x000fe400078e0004 */
[----:B------:R-:W-:-:S07]  /*13070*/  IMAD.MOV.U32 R3, RZ, RZ, R14 ;  /* 0x000000ffff037224 */ /* 0x000fce00078e000e */
[----:B------:R-:W-:Y:S05]  /*13080*/  WARPSYNC.COLLECTIVE R15, `(.L_x_516) ;  /* 0x000000000f087348 */ /* 0x000fea0003c00000 */
[----:B------:R0:W1:Y:S02]  /*13090*/  SHFL.IDX P6, R14, R13, R12, R11 ;  /* 0x0000000c0d0e7389 */ /* 0x00006400000c000b */
[----:B01----:R-:W-:Y:S01]  /*130a0*/  ENDCOLLECTIVE ;  /* 0x000000000000791b */ /* 0x003fe20003800000 */
.L_x_516:
[----:B------:R-:W-:Y:S02]  /*130b0*/  IMAD.MOV.U32 R13, RZ, RZ, R6 ;  /* 0x000000ffff0d7224 */ /* 0x000fe400078e0006 */
[----:B------:R-:W-:Y:S02]  /*130c0*/  IMAD.MOV.U32 R12, RZ, RZ, 0x2 ;  /* 0x00000002ff0c7424 */ /* 0x000fe400078e00ff */
[----:B------:R-:W-:-:S05]  /*130d0*/  IMAD.MOV.U32 R2, RZ, RZ, R14 ;  /* 0x000000ffff027224 */ /* 0x000fca00078e000e */
        /* <DEDUP_REMOVED lines=26> */
.L_x_517:
[----:B------:R-:W-:Y:S02]  /*13280*/  IMAD.MOV.U32 R13, RZ, RZ, R4 ;  /* 0x000000ffff0d7224 */ /* 0x000fe400078e0004 */
[----:B------:R-:W-:-:S07]  /*13290*/  IMAD.MOV.U32 R7, RZ, RZ, R14 ;  /* 0x000000ffff077224 */ /* 0x000fce00078e000e */
[----:B------:R-:W-:Y:S05]  /*132a0*/  WARPSYNC.COLLECTIVE R15, `(.L_x_518) ;  /* 0x000000000f087348 */ /* 0x000fea0003c00000 */
[----:B------:R0:W1:Y:S02]  /*132b0*/  SHFL.IDX P6, R14, R13, R12, R11 ;  /* 0x0000000c0d0e7389 */ /* 0x00006400000c000b */
[----:B01----:R-:W-:Y:S01]  /*132c0*/  ENDCOLLECTIVE ;  /* 0x000000000000791b */ /* 0x003fe20003800000 */
.L_x_518:
        /* <DEDUP_REMOVED lines=29> */
.L_x_519:
[----:B------:R-:W-:Y:S02]  /*134a0*/  IMAD.MOV.U32 R13, RZ, RZ, R4 ;  /* 0x000000ffff0d7224 */ /* 0x000fe400078e0004 */
[----:B------:R-:W-:-:S07]  /*134b0*/  IMAD.MOV.U32 R6, RZ, RZ, R14 ;  /* 0x000000ffff067224 */ /* 0x000fce00078e000e */
[----:B------:R-:W-:Y:S05]  /*134c0*/  WARPSYNC.COLLECTIVE R15, `(.L_x_520) ;  /* 0x000000000f087348 */ /* 0x000fea0003c00000 */
[----:B------:R0:W1:Y:S02]  /*134d0*/  SHFL.IDX P6, R14, R13, R12, R11 ;  /* 0x0000000c0d0e7389 */ /* 0x00006400000c000b */
[----:B01----:R-:W-:Y:S01]  /*134e0*/  ENDCOLLECTIVE ;  /* 0x000000000000791b */ /* 0x003fe20003800000 */
.L_x_520:
[----:B------:R-:W-:Y:S01]  /*134f0*/  IMAD.MOV.U32 R2, RZ, RZ, R14 ;  /* 0x000000ffff027224 */ /* 0x000fe200078e000e */
[----:B------:R-:W-:Y:S06]  /*13500*/  BRA `(.L_x_521) ;  /* 0xffffffc400587947 */ /* 0x000fec000383ffff */
.L_x_447:
[----:B0-----:R0:W1:Y:S02]  /*13510*/  SYNCS.PHASECHK.TRANS64.TRYWAIT P0, [R6+URZ+0x28c40], R19 ;  /* 0x028c4013060075a7 */ /* 0x001064000800017f */
[----:B-1----:R-:W-:Y:S05]  /*13520*/  @!P0 NANOSLEEP.SYNCS 0x989680 ;  /* 0x009896800000895d */ /* 0x002fea0003900000 */
[----:B------:R-:W1:Y:S02]  /*13530*/  @!P0 SYNCS.PHASECHK.TRANS64 P0, [R6+URZ+0x28c40], R19 ;  /* 0x028c4013060085a7 */ /* 0x000e64000800007f */
[----:B-1----:R-:W-:Y:S05]  /*13540*/  @!P0 BRA `(.L_x_447) ;  /* 0xfffffffc00f08947 */ /* 0x002fea000383ffff */
[----:B------:R-:W-:Y:S05]  /*13550*/  BRA `(.L_x_522) ;  /* 0xffffffc800e47947 */ /* 0x000fea000383ffff */
.L_x_448:
[----:B------:R-:W-:Y:S01]  /*13560*/  BSSY B1, `(.L_x_523) ;  /* 0x0000008000017945 */ /* 0x000fe20003800000 */
[----:B------:R-:W-:Y:S02]  /*13570*/  IMAD.MOV.U32 R13, RZ, RZ, R25 ;  /* 0x000000ffff0d7224 */ /* 0x000fe400078e0019 */
[----:B------:R-:W-:Y:S02]  /*13580*/  IMAD.MOV.U32 R12, RZ, RZ, RZ ;  /* 0x000000ffff0c7224 */ /* 0x000fe400078e00ff */
[----:B------:R-:W-:Y:S02]  /*13590*/  IMAD.MOV.U32 R11, RZ, RZ, 0x181f ;  /* 0x0000181fff0b7424 */ /* 0x000fe400078e00ff */
[----:B------:R-:W-:-:S07]  /*135a0*/  IMAD.MOV.U32 R15, RZ, RZ, -0x1 ;  /* 0xffffffffff0f7424 */ /* 0x000fce00078e00ff */
[----:B0-----:R-:W-:Y:S05]  /*135b0*/  WARPSYNC.COLLECTIVE R15, `(.L_x_524) ;  /* 0x000000000f087348 */ /* 0x001fea0003c00000 */
[----:B------:R1:W2:Y:S02]  /*135c0*/  SHFL.IDX P6, R14, R13, R12, R11 ;  /* 0x0000000c0d0e7389 */ /* 0x0002a400000c000b */
[----:B012---:R-:W-:Y:S01]  /*135d0*/  ENDCOLLECTIVE ;  /* 0x000000000000791b */ /* 0x007fe20003800000 */
.L_x_524:
[----:B------:R-:W-:Y:S05]  /*135e0*/  BSYNC B1 ;  /* 0x0000000000017941 */ /* 0x000fea0003800000 */
.L_x_523:
[----:B------:R-:W-:Y:S02]  /*135f0*/  IMAD.MOV.U32 R13, RZ, RZ, R20 ;  /* 0x000000ffff0d7224 */ /* 0x000fe400078e0014 */
[----:B------:R-:W-:Y:S02]  /*13600*/  IMAD.MOV.U32 R12, RZ, RZ, RZ ;  /* 0x000000ffff0c7224 */ /* 0x000fe400078e00ff */
[----:B------:R-:W-:Y:S02]  /*13610*/  IMAD.MOV.U32 R11, RZ, RZ, 0x181f ;  /* 0x0000181fff0b7424 */ /* 0x000fe400078e00ff */
[----:B------:R-:W-:Y:S02]  /*13620*/  IMAD.MOV.U32 R15, RZ, RZ, -0x1 ;  /* 0xffffffffff0f7424 */ /* 0x000fe400078e00ff */
[----:B------:R-:W-:Y:S02]  /*13630*/  IMAD.MOV.U32 R3, RZ, RZ, R14 ;  /* 0x000000ffff037224 */ /* 0x000fe400078e000e */
[----:B------:R-:W-:-:S07]  /*13640*/  IMAD R21, R8, 0x2, R17 ;  /* 0x0000000208157824 */ /* 0x000fce00078e0211 */
[----:B------:R-:W-:Y:S05]  /*13650*/  WARPSYNC.COLLECTIVE R15, `(.L_x_525) ;  /* 0x000000000f087348 */ /* 0x000fea0003c00000 */
[----:B------:R0:W1:Y:S02]  /*13660*/  SHFL.IDX P6, R14, R13, R12, R11 ;  /* 0x0000000c0d0e7389 */ /* 0x00006400000c000b */
[----:B01----:R-:W-:Y:S01]  /*13670*/  ENDCOLLECTIVE ;  /* 0x000000000000791b */ /* 0x003fe20003800000 */
.L_x_525:
[----:B------:R-:W-:Y:S02]  /*13680*/  IMAD.MOV.U32 R13, RZ, RZ, R25 ;  /* 0x000000ffff0d7224 */ /* 0x000fe400078e0019 */
[----:B------:R-:W-:Y:S02]  /*13690*/  IMAD.MOV.U32 R12, RZ, RZ, 0x1 ;  /* 0x00000001ff0c7424 */ /* 0x000fe400078e00ff */
[----:B------:R-:W-:-:S07]  /*136a0*/  IMAD.MOV.U32 R2, RZ, RZ, R14 ;  /* 0x000000ffff027224 */ /* 0x000fce00078e000e */
[----:B------:R-:W-:Y:S05]  /*136b0*/  WARPSYNC.COLLECTIVE R15, `(.L_x_526) ;  /* 0x000000000f087348 */ /* 0x000fea0003c00000 */
[----:B------:R0:W1:Y:S02]  /*136c0*/  SHFL.IDX P6, R14, R13, R12, R11 ;  /* 0x0000000c0d0e7389 */ /* 0x00006400000c000b */
[----:B01----:R-:W-:Y:S01]  /*136d0*/  ENDCOLLECTIVE ;  /* 0x000000000000791b */ /* 0x003fe20003800000 */
.L_x_526:
[----:B------:R-:W-:-:S05]  /*136e0*/  IADD3 R2, P0, R2, R0, RZ ;  /* 0x0000000002027210 */ /* 0x000fca0007f1e0ff */
        /* <DEDUP_REMOVED lines=10> */
.L_x_527:
[----:B------:R-:W-:Y:S02]  /*13790*/  IMAD.MOV.U32 R13, RZ, RZ, R25 ;  /* 0x000000ffff0d7224 */ /* 0x000fe400078e0019 */
[----:B------:R-:W-:Y:S02]  /*137a0*/  IMAD.MOV.U32 R12, RZ, RZ, 0x2 ;  /* 0x00000002ff0c7424 */ /* 0x000fe400078e00ff */
[----:B------:R-:W-:-:S07]  /*137b0*/  IMAD.MOV.U32 R2, RZ, RZ, R14 ;  /* 0x000000ffff027224 */ /* 0x000fce00078e000e */
[----:B------:R-:W-:Y:S05]  /*137c0*/  WARPSYNC.COLLECTIVE R15, `(.L_x_528) ;  /* 0x000000000f087348 */ /* 0x000fea0003c00000 */
[----:B------:R0:W1:Y:S02]  /*137d0*/  SHFL.IDX P6, R14, R13, R12, R11 ;  /* 0x0000000c0d0e7389 */ /* 0x00006400000c000b */
[----:B01----:R-:W-:Y:S01]  /*137e0*/  ENDCOLLECTIVE ;  /* 0x000000000000791b */ /* 0x003fe20003800000 */
.L_x_528:
        /* <DEDUP_REMOVED lines=11> */
.L_x_529:
[----:B------:R-:W-:Y:S02]  /*138a0*/  IMAD.MOV.U32 R13, RZ, RZ, R25 ;  /* 0x000000ffff0d7224 */ /* 0x000fe400078e0019 */
[----:B------:R-:W-:Y:S02]  /*138b0*/  IMAD.MOV.U32 R12, RZ, RZ, 0x3 ;  /* 0x00000003ff0c7424 */ /* 0x000fe400078e00ff */
[----:B------:R-:W-:-:S07]  /*138c0*/  IMAD.MOV.U32 R2, RZ, RZ, R14 ;  /* 0x000000ffff027224 */ /* 0x000fce00078e000e */
[----:B------:R-:W-:Y:S05]  /*138d0*/  WARPSYNC.COLLECTIVE R15, `(.L_x_530) ;  /* 0x000000000f087348 */ /* 0x000fea0003c00000 */
[----:B------:R0:W1:Y:S02]  /*138e0*/  SHFL.IDX P6, R14, R13, R12, R11 ;  /* 0x0000000c0d0e7389 */ /* 0x00006400000c000b */
[----:B01----:R-:W-:Y:S01]  /*138f0*/  ENDCOLLECTIVE ;  /* 0x000000000000791b */ /* 0x003fe20003800000 */
.L_x_530:
[----:B------:R-:W-:-:S05]  /*13900*/  IADD3 R2, P0, R2, R0, RZ ;  /* 0x0000000002027210 */ /* 0x000fca0007f1e0ff */
        /* <DEDUP_REMOVED lines=10> */
.L_x_531:
[----:B------:R-:W-:Y:S01]  /*139b0*/  IMAD.MOV.U32 R2, RZ, RZ, R14 ;  /* 0x000000ffff027224 */ /* 0x000fe200078e000e */
[----:B------:R-:W-:Y:S06]  /*139c0*/  BRA `(.L_x_532) ;  /* 0xffffffc8006c7947 */ /* 0x000fec000383ffff */
.L_x_453:
[----:B---3--:R3:W4:Y:S02]  /*139d0*/  SYNCS.PHASECHK.TRANS64.TRYWAIT P0, [R6+URZ+0x28c60], R19 ;  /* 0x028c6013060075a7 */ /* 0x008724000800017f */
[----:B----4-:R-:W-:Y:S05]  /*139e0*/  @!P0 NANOSLEEP.SYNCS 0x989680 ;  /* 0x009896800000895d */ /* 0x010fea0003900000 */
[----:B------:R-:W4:Y:S02]  /*139f0*/  @!P0 SYNCS.PHASECHK.TRANS64 P0, [R6+URZ+0x28c60], R19 ;  /* 0x028c6013060085a7 */ /* 0x000f24000800007f */
[----:B----4-:R-:W-:Y:S05]  /*13a00*/  @!P0 BRA `(.L_x_453) ;  /* 0xfffffffc00f08947 */ /* 0x010fea000383ffff */
[----:B------:R-:W-:Y:S05]  /*13a10*/  BRA `(.L_x_533) ;  /* 0xffffffc800bc7947 */ /* 0x000fea000383ffff */
.L_x_454:
[----:B------:R-:W-:Y:S01]  /*13a20*/  BSSY B1, `(.L_x_534) ;  /* 0x0000008000017945 */ /* 0x000fe20003800000 */
[----:B------:R-:W-:Y:S02]  /*13a30*/  IMAD.MOV.U32 R13, RZ, RZ, R10 ;  /* 0x000000ffff0d7224 */ /* 0x000fe400078e000a */
[----:B------:R-:W-:Y:S02]  /*13a40*/  IMAD.MOV.U32 R12, RZ, RZ, RZ ;  /* 0x000000ffff0c7224 */ /* 0x000fe400078e00ff */
[----:B------:R-:W-:Y:S02]  /*13a50*/  IMAD.MOV.U32 R11, RZ, RZ, 0x181f ;  /* 0x0000181fff0b7424 */ /* 0x000fe400078e00ff */
[----:B------:R-:W-:-:S07]  /*13a60*/  IMAD.MOV.U32 R15, RZ, RZ, -0x1 ;  /* 0xffffffffff0f7424 */ /* 0x000fce00078e00ff */
[----:B-12---:R-:W-:Y:S05]  /*13a70*/  WARPSYNC.COLLECTIVE R15, `(.L_x_535) ;  /* 0x000000000f087348 */ /* 0x006fea0003c00000 */
[----:B------:R0:W3:Y:S02]  /*13a80*/  SHFL.IDX P6, R14, R13, R12, R11 ;  /* 0x0000000c0d0e7389 */ /* 0x0000e400000c000b */
[----:B0123--:R-:W-:Y:S01]  /*13a90*/  ENDCOLLECTIVE ;  /* 0x000000000000791b */ /* 0x00ffe20003800000 */
.L_x_535:
[----:B------:R-:W-:Y:S05]  /*13aa0*/  BSYNC B1 ;  /* 0x0000000000017941 */ /* 0x000fea0003800000 */
.L_x_534:
[----:B------:R-:W-:Y:S01]  /*13ab0*/  IMAD.MOV.U32 R13, RZ, RZ, R9 ;  /* 0x000000ffff0d7224 */ /* 0x000fe200078e0009 */
[C---:B------:R-:W-:Y:S01]  /*13ac0*/  LOP3.LUT P2, RZ, R16.reuse, 0x40, RZ, 0xc0, !PT ;  /* 0x0000004010ff7812 */ /* 0x040fe2000784c0ff */
[----:B------:R-:W-:Y:S01]  /*13ad0*/  IMAD.MOV.U32 R12, RZ, RZ, RZ ;  /* 0x000000ffff0c7224 */ /* 0x000fe200078e00ff */
[C---:B------:R-:W-:Y:S01]  /*13ae0*/  LOP3.LUT P1, RZ, R16.reuse, 0x20, RZ, 0xc0, !PT ;  /* 0x0000002010ff7812 */ /* 0x040fe2000782c0ff */
[----:B------:R-:W-:Y:S01]  /*13af0*/  IMAD.MOV.U32 R11, RZ, RZ, 0x181f ;  /* 0x0000181fff0b7424 */ /* 0x000fe200078e00ff */
[----:B------:R-:W-:Y:S01]  /*13b00*/  LOP3.LUT R16, R16, 0xffffbfff, RZ, 0xc0, !PT ;  /* 0xffffbfff10107812 */ /* 0x000fe200078ec0ff */
[----:B------:R-:W-:Y:S02]  /*13b10*/  IMAD.MOV.U32 R15, RZ, RZ, -0x1 ;  /* 0xffffffffff0f7424 */ /* 0x000fe400078e00ff */
[----:B------:R-:W-:Y:S01]  /*13b20*/  IMAD.MOV.U32 R3, RZ, RZ, R14 ;  /* 0x000000ffff037224 */ /* 0x000fe200078e000e */
[----:B------:R-:W-:Y:S01]  /*13b30*/  @P3 LOP3.LUT R16, R16, 0x4000, RZ, 0xfc, !PT ;  /* 0x0000400010103812 */ /* 0x000fe200078efcff */
[----:B------:R-:W-:-:S07]  /*13b40*/  IMAD R19, R19, 0x2, R17 ;  /* 0x0000000213137824 */ /* 0x000fce00078e0211 */
[----:B------:R-:W-:Y:S05]  /*13b50*/  WARPSYNC.COLLECTIVE R15, `(.L_x_536) ;  /* 0x000000000f087348 */ /* 0x000fea0003c00000 */
[----:B------:R0:W1:Y:S02]  /*13b60*/  SHFL.IDX P6, R14, R13, R12, R11 ;  /* 0x0000000c0d0e7389 */ /* 0x00006400000c000b */
[----:B01----:R-:W-:Y:S01]  /*13b70*/  ENDCOLLECTIVE ;  /* 0x000000000000791b */ /* 0x003fe20003800000 */
.L_x_536:
[C---:B------:R-:W-:Y:S01]  /*13b80*/  LOP3.LUT P3, RZ, R16.reuse, 0x10, RZ, 0xc0, !PT ;  /* 0x0000001010ff7812 */ /* 0x040fe2000786c0ff */
[----:B------:R-:W-:Y:S02]  /*13b90*/  IMAD.MOV.U32 R13, RZ, RZ, R10 ;  /* 0x000000ffff0d7224 */ /* 0x000fe400078e000a */
[----:B------:R-:W-:Y:S02]  /*13ba0*/  IMAD.MOV.U32 R12, RZ, RZ, 0x1 ;  /* 0x00000001ff0c7424 */ /* 0x000fe400078e00ff */
[----:B------:R-:W-:Y:S01]  /*13bb0*/  IMAD.MOV.U32 R2, RZ, RZ, R14 ;  /* 0x000000ffff027224 */ /* 0x000fe200078e000e */
[C---:B------:R-:W-:Y:S02]  /*13bc0*/  LOP3.LUT P6, RZ, R16.reuse, 0x80, RZ, 0xc0, !PT ;  /* 0x0000008010ff7812 */ /* 0x040fe400078cc0ff */
[----:B------:R-:W-:Y:S02]  /*13bd0*/  LOP3.LUT R16, R16, 0xfffeffff, RZ, 0xc0, !PT ;  /* 0xfffeffff10107812 */ /* 0x000fe400078ec0ff */
[----:B------:R-:W-:-:S03]  /*13be0*/  IADD3 R2, P0, R2, R0, RZ ;  /* 0x0000000002027210 */ /* 0x000fc60007f1e0ff */
[----:B------:R-:W-:Y:S02]  /*13bf0*/  @P3 LOP3.LUT R16, R16, 0x10000, RZ, 0xfc, !PT ;  /* 0x0001000010103812 */ /* 0x000fe400078efcff */
[----:B------:R-:W-:Y:S01]  /*13c00*/  IMAD.X R3, RZ, RZ, R3, P0 ;  /* 0x000000ffff037224 */ /* 0x000fe200000e0603 */
[----:B------:R-:W-:-:S04]  /*13c10*/  ISETP.NE.U32.AND P0, PT, R29, RZ, PT ;  /* 0x000000ff1d00720c */ /* 0x000fc80003f05070 */
[----:B------:R-:W-:Y:S01]  /*13c20*/  @!PT LDS RZ, [RZ] ;  /* 0x00000000fffff984 */ /* 0x000fe20000000800 */
[----:B------:R-:W-:Y:S01]  /*13c30*/  @!PT LDS RZ, [RZ] ;  /* 0x00000000fffff984 */ /* 0x000fe20000000800 */
[----:B------:R-:W-:Y:S01]  /*13c40*/  @!PT LDS RZ, [RZ] ;  /* 0x00000000fffff984 */ /* 0x000fe20000000800 */
[----:B------:R0:W-:Y:S09]  /*13c50*/  LDGSTS.E.BYPASS.LTC128B.128 [R19+0x400], desc[UR50][R2.64], !P6 ;  /* 0x0040000002137fae */ /* 0x0001f2000f101d72 */
[----:B0-----:R-:W-:Y:S05]  /*13c60*/  WARPSYNC.COLLECTIVE R15, `(.L_x_537) ;  /* 0x000000000f087348 */ /* 0x001fea0003c00000 */
[----:B------:R1:W2:Y:S02]  /*13c70*/  SHFL.IDX P6, R14, R13, R12, R11 ;  /* 0x0000000c0d0e7389 */ /* 0x0002a400000c000b */
[----:B012---:R-:W-:Y:S01]  /*13c80*/  ENDCOLLECTIVE ;  /* 0x000000000000791b */ /* 0x007fe20003800000 */
.L_x_537:
        /* <DEDUP_REMOVED lines=16> */
.L_x_538:
[----:B------:R-:W-:Y:S01]  /*13d90*/  @!PT LDS RZ, [RZ] ;  /* 0x00000000fffff984 */ /* 0x000fe20000000800 */
[----:B------:R-:W-:Y:S01]  /*13da0*/  @!PT LDS RZ, [RZ] ;  /* 0x00000000fffff984 */ /* 0x000fe20000000800 */
[----:B------:R-:W-:Y:S01]  /*13db0*/  @!PT LDS RZ, [RZ] ;  /* 0x00000000fffff984 */ /* 0x000fe20000000800 */
[----:B------:R0:W-:Y:S01]  /*13dc0*/  LDGSTS.E.BYPASS.LTC128B.128 [R19+0xe400], desc[UR50][R2.64+0x380], P1 ;  /* 0x0e40038002137fae */ /* 0x0001e20008901d72 */
[----:B------:R-:W-:Y:S02]  /*13dd0*/  IMAD.MOV.U32 R13, RZ, RZ, R10 ;  /* 0x000000ffff0d7224 */ /* 0x000fe400078e000a */
[----:B------:R-:W-:Y:S01]  /*13de0*/  IMAD.MOV.U32 R12, RZ, RZ, 0x2 ;  /* 0x00000002ff0c7424 */ /* 0x000fe200078e00ff */
[----:B0-----:R-:W-:Y:S02]  /*13df0*/  IADD3 R2, P2, R14, R0, RZ ;  /* 0x000000000e027210 */ /* 0x001fe40007f5e0ff */
[----:B------:R-:W-:-:S03]  /*13e00*/  LOP3.LUT P6, RZ, R16, 0x20, RZ, 0xc0, !PT ;  /* 0x0000002010ff7812 */ /* 0x000fc600078cc0ff */
[----:B------:R-:W-:Y:S01]  /*13e10*/  IMAD.X R3, RZ, RZ, R5, P2 ;  /* 0x000000ffff037224 */ /* 0x000fe200010e0605 */
[----:B------:R-:W-:-:S04]  /*13e20*/  LOP3.LUT P2, RZ, R16, 0x40, RZ, 0xc0, !PT ;  /* 0x0000004010ff7812 */ /* 0x000fc8000784c0ff */
[----:B------:R0:W-:Y:S01]  /*13e30*/  LDGSTS.E.BYPASS.LTC128B.128 [R19+0xc00], desc[UR50][R2.64], !P3 ;  /* 0x00c0000002137fae */ /* 0x0001e2000d901d72 */
[C---:B------:R-:W-:Y:S02]  /*13e40*/  LOP3.LUT P3, RZ, R16.reuse, 0x10000, RZ, 0xc0, !PT ;  /* 0x0001000010ff7812 */ /* 0x040fe4000786c0ff */
[----:B------:R-:W-:-:S06]  /*13e50*/  LOP3.LUT R16, R16, 0xffff7fff, RZ, 0xc0, !PT ;  /* 0xffff7fff10107812 */ /* 0x000fcc00078ec0ff */
[----:B------:R0:W-:Y:S04]  /*13e60*/  LDGSTS.E.BYPASS.LTC128B.128 [R19+0x2c00], desc[UR50][R2.64+0x80], !P2 ;  /* 0x02c0008002137fae */ /* 0x0001e8000d101d72 */
[----:B------:R0:W-:Y:S01]  /*13e70*/  LDGSTS.E.BYPASS.LTC128B.128 [R19+0x4c00], desc[UR50][R2.64+0x100], !P6 ;  /* 0x04c0010002137fae */ /* 0x0001e2000f101d72 */
[----:B------:R-:W-:-:S07]  /*13e80*/  @P3 LOP3.LUT R16, R16, 0x8000, RZ, 0xfc, !PT ;  /* 0x0000800010103812 */ /* 0x000fce00078efcff */
[----:B0-----:R-:W-:Y:S05]  /*13e90*/  WARPSYNC.COLLECTIVE R15, `(.L_x_539) ;  /* 0x000000000f087348 */ /* 0x001fea0003c00000 */
[----:B------:R1:W2:Y:S02]  /*13ea0*/  SHFL.IDX P6, R14, R13, R12, R11 ;  /* 0x0000000c0d0e7389 */ /* 0x0002a400000c000b */
[----:B012---:R-:W-:Y:S01]  /*13eb0*/  ENDCOLLECTIVE ;  /* 0x000000000000791b */ /* 0x007fe20003800000 */
.L_x_539:
        /* <DEDUP_REMOVED lines=14> */
.L_x_540:
        /* <DEDUP_REMOVED lines=10> */
[----:B------:R-:W-:-:S08]  /*14040*/  LOP3.LUT P3, RZ, R16, 0x8000, RZ, 0xc0, !PT ;  /* 0x0000800010ff7812 */ /* 0x000fd0000786c0ff */
[----:B------:R0:W-:Y:S04]  /*14050*/  LDGSTS.E.BYPASS.LTC128B.128 [R19+0x3400], desc[UR50][R2.64+0x80], !P2 ;  /* 0x0340008002137fae */ /* 0x0001e8000d101d72 */
[----:B------:R0:W-:Y:S02]  /*14060*/  LDGSTS.E.BYPASS.LTC128B.128 [R19+0x5400], desc[UR50][R2.64+0x100], !P6 ;  /* 0x0540010002137fae */ /* 0x0001e4000f101d72 */
[----:B0-----:R-:W-:Y:S05]  /*14070*/  WARPSYNC.COLLECTIVE R15, `(.L_x_541) ;  /* 0x000000000f087348 */ /* 0x001fea0003c00000 */
[----:B------:R1:W2:Y:S02]  /*14080*/  SHFL.IDX P6, R14, R13, R12, R11 ;  /* 0x0000000c0d0e7389 */ /* 0x0002a400000c000b */
[----:B012---:R-:W-:Y:S01]  /*14090*/  ENDCOLLECTIVE ;  /* 0x000000000000791b */ /* 0x007fe20003800000 */
.L_x_541:
        /* <DEDUP_REMOVED lines=14> */
.L_x_542:
[----:B------:R-:W-:Y:S05]  /*14180*/  BRA `(.L_x_543) ;  /* 0xffffffc800207947 */ /* 0x000fea000383ffff */
.L_x_462:
[----:B------:R-:W-:Y:S01]  /*14190*/  BSSY B0, `(.L_x_544) ;  /* 0x0000008000007945 */ /* 0x000fe20003800000 */
[----:B------:R-:W-:Y:S02]  /*141a0*/  IMAD.MOV.U32 R13, RZ, RZ, R24 ;  /* 0x000000ffff0d7224 */ /* 0x000fe400078e0018 */
[----:B------:R-:W-:Y:S02]  /*141b0*/  IMAD.MOV.U32 R12, RZ, RZ, RZ ;  /* 0x000000ffff0c7224 */ /* 0x000fe400078e00ff */
[----:B------:R-:W-:Y:S02]  /*141c0*/  IMAD.MOV.U32 R11, RZ, RZ, 0x1f ;  /* 0x0000001fff0b7424 */ /* 0x000fe400078e00ff */
[----:B------:R-:W-:-:S07]  /*141d0*/  IMAD.MOV.U32 R15, RZ, RZ, -0x1 ;  /* 0xffffffffff0f7424 */ /* 0x000fce00078e00ff */
[----:B0123--:R-:W-:Y:S05]  /*141e0*/  WARPSYNC.COLLECTIVE R15, `(.L_x_545) ;  /* 0x000000000f087348 */ /* 0x00ffea0003c00000 */
[----:B------:R4:W0:Y:S02]  /*141f0*/  SHFL.IDX P6, R14, R13, R12, R11 ;  /* 0x0000000c0d0e7389 */ /* 0x00082400000c000b */
[----:B01234-:R-:W-:Y:S01]  /*14200*/  ENDCOLLECTIVE ;  /* 0x000000000000791b */ /* 0x01ffe20003800000 */
.L_x_545:
[----:B------:R-:W-:Y:S05]  /*14210*/  BSYNC B0 ;  /* 0x0000000000007941 */ /* 0x000fea0003800000 */
.L_x_544:
[----:B------:R-:W-:Y:S02]  /*14220*/  IMAD.MOV.U32 R13, RZ, RZ, R24 ;  /* 0x000000ffff0d7224 */ /* 0x000fe400078e0018 */
[----:B------:R-:W-:Y:S02]  /*14230*/  IMAD.MOV.U32 R12, RZ, RZ, 0x1 ;  /* 0x00000001ff0c7424 */ /* 0x000fe400078e00ff */
[----:B------:R-:W-:Y:S02]  /*14240*/  IMAD.MOV.U32 R11, RZ, RZ, 0x1f ;  /* 0x0000001fff0b7424 */ /* 0x000fe400078e00ff */
[----:B------:R-:W-:Y:S02]  /*14250*/  IMAD.MOV.U32 R15, RZ, RZ, -0x1 ;  /* 0xffffffffff0f7424 */ /* 0x000fe400078e00ff */
[----:B------:R-:W-:Y:S02]  /*14260*/  IMAD.IADD R7, R27, 0x1, R9 ;  /* 0x000000011b077824 */ /* 0x000fe400078e0209 */
[----:B------:R-:W-:-:S07]  /*14270*/  IMAD.MOV.U32 R0, RZ, RZ, R14 ;  /* 0x000000ffff007224 */ /* 0x000fce00078e000e */
[----:B------:R-:W-:Y:S05]  /*14280*/  WARPSYNC.COLLECTIVE R15, `(.L_x_546) ;  /* 0x000000000f087348 */ /* 0x000fea0003c00000 */
[----:B------:R0:W1:Y:S02]  /*14290*/  SHFL.IDX P6, R14, R13, R12, R11 ;  /* 0x0000000c0d0e7389 */ /* 0x00006400000c000b */
[----:B01----:R-:W-:Y:S01]  /*142a0*/  ENDCOLLECTIVE ;  /* 0x000000000000791b */ /* 0x003fe20003800000 */
.L_x_546:
[----:B------:R-:W-:Y:S02]  /*142b0*/  ULDC UR4, c[0x0][0xc3c] ;  /* 0x00030f0000047ab9 */ /* 0x000fe40000000800 */
[----:B------:R-:W-:-:S13]  /*142c0*/  ISETP.GE.OR P1, PT, R7, UR4, !P0 ;  /* 0x0000000407007c0c */ /* 0x000fda000c726670 */
[----:B------:R-:W0:Y:S08]  /*142d0*/  @!P1 LDC.64 R2, c[0x0][0xc80] ;  /* 0x00032000ff029b82 */ /* 0x000e300000000a00 */
[----:B------:R-:W1:Y:S01]  /*142e0*/  @!P1 LDC.64 R4, c[0x0][0xc78] ;  /* 0x00031e00ff049b82 */ /* 0x000e620000000a00 */
[----:B------:R-:W-:Y:S02]  /*142f0*/  IMAD.MOV.U32 R11, RZ, RZ, RZ ;  /* 0x000000ffff0b7224 */ /* 0x000fe400078e00ff */
[----:B------:R-:W-:-:S02]  /*14300*/  IMAD.MOV.U32 R6, RZ, RZ, R14 ;  /* 0x000000ffff067224 */ /* 0x000fc400078e000e */
[----:B0-----:R-:W-:-:S05]  /*14310*/  @!P1 IMAD.WIDE R2, R7, 0x4, R2 ;  /* 0x0000000407029825 */ /* 0x001fca00078e0202 */
[----:B------:R1:W2:Y:S02]  /*14320*/  @!P1 LDG.E R8, desc[UR50][R2.64] ;  /* 0x0000003202089981 */ /* 0x0002a4000c1e1900 */
[----:B-1----:R-:W-:-:S05]  /*14330*/  @!P1 IMAD.WIDE R2, R7, 0x4, R4 ;  /* 0x0000000407029825 */ /* 0x002fca00078e0204 */
[----:B------:R-:W3:Y:S01]  /*14340*/  @!P1 LDG.E R5, desc[UR50][R2.64] ;  /* 0x0000003202059981 */ /* 0x000ee2000c1e1900 */
[----:B------:R-:W-:Y:S01]  /*14350*/  IMAD.MOV.U32 R7, RZ, RZ, RZ ;  /* 0x000000ffff077224 */ /* 0x000fe200078e00ff */
[C---:B------:R-:W-:Y:S01]  /*14360*/  ISETP.GE.U32.AND P2, PT, R9.reuse, 0x2, PT ;  /* 0x000000020900780c */ /* 0x040fe20003f46070 */
[----:B------:R-:W-:Y:S01]  /*14370*/  IMAD.MOV.U32 R4, RZ, RZ, RZ ;  /* 0x000000ffff047224 */ /* 0x000fe200078e00ff */
[C---:B------:R-:W-:Y:S01]  /*14380*/  ISETP.GE.U32.AND P3, PT, R9.reuse, 0x4, PT ;  /* 0x000000040900780c */ /* 0x040fe20003f66070 */
[----:B------:R-:W-:Y:S01]  /*14390*/  IMAD.MOV.U32 R24, RZ, RZ, RZ ;  /* 0x000000ffff187224 */ /* 0x000fe200078e00ff */
[C---:B------:R-:W-:Y:S02]  /*143a0*/  ISETP.GE.U32.AND P4, PT, R9.reuse, 0x8, PT ;  /* 0x000000080900780c */ /* 0x040fe40003f86070 */
[C---:B------:R-:W-:Y:S01]  /*143b0*/  ISETP.GE.U32.AND P5, PT, R9.reuse, 0x10, PT ;  /* 0x000000100900780c */ /* 0x040fe20003fa6070 */
[----:B--2---:R-:W-:Y:S02]  /*143c0*/  @!P1 IMAD.MOV.U32 R7, RZ, RZ, R8 ;  /* 0x000000ffff079224 */ /* 0x004fe400078e0008 */
[----:B---3--:R-:W-:Y:S01]  /*143d0*/  @!P1 IMAD.MOV.U32 R4, RZ, RZ, R5 ;  /* 0x000000ffff049224 */ /* 0x008fe200078e0005 */
[----:B------:R-:W-:-:S03]  /*143e0*/  ISETP.NE.AND P1, PT, R9, RZ, PT ;  /* 0x000000ff0900720c */ /* 0x000fc60003f25270 */
[----:B------:R-:W-:-:S10]  /*143f0*/  IMAD R13, R4, R7, RZ ;  /* 0x00000007040d7224 */ /* 0x000fd400078e02ff */
[----:B------:R-:W-:Y:S05]  /*14400*/  WARPSYNC.COLLECTIVE R15, `(.L_x_547) ;  /* 0x000000000f087348 */ /* 0x000fea0003c00000 */
[----:B------:R0:W1:Y:S02]  /*14410*/  SHFL.UP P6, R14, R13, R12, R11 ;  /* 0x0400000c0d0e7389 */ /* 0x00006400000c000b */
[----:B01----:R-:W-:Y:S01]  /*14420*/  ENDCOLLECTIVE ;  /* 0x000000000000791b */ /* 0x003fe20003800000 */
.L_x_547:
[----:B------:R-:W-:Y:S01]  /*14430*/  IMAD.MOV.U32 R12, RZ, RZ, 0x2 ;  /* 0x00000002ff0c7424 */ /* 0x000fe200078e00ff */
[----:B------:R-:W-:-:S05]  /*14440*/  SEL R14, R14, RZ, P1 ;  /* 0x000000ff0e0e7207 */ /* 0x000fca0000800000 */
[----:B------:R-:W-:-:S04]  /*14450*/  IMAD.IADD R5, R13, 0x1, R14 ;  /* 0x000000010d057824 */ /* 0x000fc800078e020e */
[----:B------:R-:W-:-:S07]  /*14460*/  IMAD.MOV.U32 R13, RZ, RZ, R5 ;  /* 0x000000ffff0d7224 */ /* 0x000fce00078e0005 */
[----:B------:R-:W-:Y:S05]  /*14470*/  WARPSYNC.COLLECTIVE R15, `(.L_x_548) ;  /* 0x000000000f087348 */ /* 0x000fea0003c00000 */
[----:B------:R0:W1:Y:S02]  /*14480*/  SHFL.UP P6, R14, R13, R12, R11 ;  /* 0x0400000c0d0e7389 */ /* 0x00006400000c000b */
[----:B01----:R-:W-:Y:S01]  /*14490*/  ENDCOLLECTIVE ;  /* 0x000000000000791b */ /* 0x003fe20003800000 */
.L_x_548:
[----:B------:R-:W-:Y:S01]  /*144a0*/  IMAD.MOV.U32 R12, RZ, RZ, 0x4 ;  /* 0x00000004ff0c7424 */ /* 0x000fe200078e00ff */
[----:B------:R-:W-:-:S05]  /*144b0*/  SEL R2, R14, RZ, P2 ;  /* 0x000000ff0e027207 */ /* 0x000fca0001000000 */
[----:B------:R-:W-:-:S04]  /*144c0*/  IMAD.IADD R2, R5, 0x1, R2 ;  /* 0x0000000105027824 */ /* 0x000fc800078e0202 */
[----:B------:R-:W-:-:S07]  /*144d0*/  IMAD.MOV.U32 R13, RZ, RZ, R2 ;  /* 0x000000ffff0d7224 */ /* 0x000fce00078e0002 */
[----:B------:R-:W-:Y:S05]  /*144e0*/  WARPSYNC.COLLECTIVE R15, `(.L_x_549) ;  /* 0x000000000f087348 */ /* 0x000fea0003c00000 */
[----:B------:R0:W1:Y:S02]  /*144f0*/  SHFL.UP P6, R14, R13, R12, R11 ;  /* 0x0400000c0d0e7389 */ /* 0x00006400000c000b */
[----:B01----:R-:W-:Y:S01]  /*14500*/  ENDCOLLECTIVE ;  /* 0x000000000000791b */ /* 0x003fe20003800000 */
.L_x_549:
[----:B------:R-:W-:Y:S01]  /*14510*/  IMAD.MOV.U32 R12, RZ, RZ, 0x8 ;  /* 0x00000008ff0c7424 */ /* 0x000fe200078e00ff */
[----:B------:R-:W-:-:S05]  /*14520*/  SEL R3, R14, RZ, P3 ;  /* 0x000000ff0e037207 */ /* 0x000fca0001800000 */
[----:B------:R-:W-:-:S04]  /*14530*/  IMAD.IADD R3, R2, 0x1, R3 ;  /* 0x0000000102037824 */ /* 0x000fc800078e0203 */
[----:B------:R-:W-:-:S07]  /*14540*/  IMAD.MOV.U32 R13, RZ, RZ, R3 ;  /* 0x000000ffff0d7224 */ /* 0x000fce00078e0003 */
[----:B------:R-:W-:Y:S05]  /*14550*/  WARPSYNC.COLLECTIVE R15, `(.L_x_550) ;  /* 0x000000000f087348 */ /* 0x000fea0003c00000 */
[----:B------:R0:W1:Y:S02]  /*14560*/  SHFL.UP P6, R14, R13, R12, R11 ;  /* 0x0400000c0d0e7389 */ /* 0x00006400000c000b */
[----:B01----:R-:W-:Y:S01]  /*14570*/  ENDCOLLECTIVE ;  /* 0x000000000000791b */ /* 0x003fe20003800000 */
.L_x_550:
[----:B------:R-:W-:Y:S01]  /*14580*/  IMAD.MOV.U32 R12, RZ, RZ, 0x10 ;  /* 0x00000010ff0c7424 */ /* 0x000fe200078e00ff */
[----:B------:R-:W-:-:S05]  /*14590*/  SEL R14, R14, RZ, P4 ;  /* 0x000000ff0e0e7207 */ /* 0x000fca0002000000 */
[----:B------:R-:W-:-:S04]  /*145a0*/  IMAD.IADD R5, R3, 0x1, R14 ;  /* 0x0000000103057824 */ /* 0x000fc800078e020e */
[----:B------:R-:W-:-:S07]  /*145b0*/  IMAD.MOV.U32 R13, RZ, RZ, R5 ;  /* 0x000000ffff0d7224 */ /* 0x000fce00078e0005 */
[----:B------:R-:W-:Y:S05]  /*145c0*/  WARPSYNC.COLLECTIVE R15, `(.L_x_551) ;  /* 0x000000000f087348 */ /* 0x000fea0003c00000 */
[----:B------:R0:W1:Y:S02]  /*145d0*/  SHFL.UP P6, R14, R13, R12, R11 ;  /* 0x0400000c0d0e7389 */ /* 0x00006400000c000b */
[----:B01----:R-:W-:Y:S01]  /*145e0*/  ENDCOLLECTIVE ;  /* 0x000000000000791b */ /* 0x003fe20003800000 */
.L_x_551:
[----:B------:R-:W-:Y:S02]  /*145f0*/  IMAD.MOV.U32 R12, RZ, RZ, 0x1f ;  /* 0x0000001fff0c7424 */ /* 0x000fe400078e00ff */
[----:B------:R-:W-:Y:S01]  /*14600*/  IMAD.MOV.U32 R11, RZ, RZ, 0x1f ;  /* 0x0000001fff0b7424 */ /* 0x000fe200078e00ff */
[----:B------:R-:W-:-:S05]  /*14610*/  SEL R14, R14, RZ, P5 ;  /* 0x000000ff0e0e7207 */ /* 0x000fca0002800000 */
[----:B------:R-:W-:-:S04]  /*14620*/  IMAD.IADD R3, R5, 0x1, R14 ;  /* 0x0000000105037824 */ /* 0x000fc800078e020e */
[----:B------:R-:W-:-:S07]  /*14630*/  IMAD.MOV.U32 R13, RZ, RZ, R3 ;  /* 0x000000ffff0d7224 */ /* 0x000fce00078e0003 */
[----:B------:R-:W-:Y:S05]  /*14640*/  WARPSYNC.COLLECTIVE R15, `(.L_x_552) ;  /* 0x000000000f087348 */ /* 0x000fea0003c00000 */
[----:B------:R0:W1:Y:S02]  /*14650*/  SHFL.IDX P6, R14, R13, R12, R11 ;  /* 0x0000000c0d0e7389 */ /* 0x00006400000c000b */
[----:B01----:R-:W-:Y:S01]  /*14660*/  ENDCOLLECTIVE ;  /* 0x000000000000791b */ /* 0x003fe20003800000 */
.L_x_552:
[----:B------:R-:W-:Y:S05]  /*14670*/  BRA `(.L_x_553) ;  /* 0xffffffc800b87947 */ /* 0x000fea000383ffff */
.L_x_465:
[----:B------:R-:W-:Y:S01]  /*14680*/  BSSY B0, `(.L_x_554) ;  /* 0x0000007000007945 */ /* 0x000fe20003800000 */
[----:B------:R-:W-:Y:S02]  /*14690*/  IMAD.MOV.U32 R12, RZ, RZ, 0x1 ;  /* 0x00000001ff0c7424 */ /* 0x000fe400078e00ff */
[----:B------:R-:W-:Y:S02]  /*146a0*/  IMAD.MOV.U32 R11, RZ, RZ, RZ ;  /* 0x000000ffff0b7224 */ /* 0x000fe400078e00ff */
[----:B------:R-:W-:-:S07]  /*146b0*/  IMAD.MOV.U32 R15, RZ, RZ, -0x1 ;  /* 0xffffffffff0f7424 */ /* 0x000fce00078e00ff */
[----:B-1----:R-:W-:Y:S05]  /*146c0*/  WARPSYNC.COLLECTIVE R15, `(.L_x_555) ;  /* 0x000000000f087348 */ /* 0x002fea0003c00000 */
[----:B------:R0:W2:Y:S02]  /*146d0*/  SHFL.UP P6, R14, R13, R12, R11 ;  /* 0x0400000c0d0e7389 */ /* 0x0000a400000c000b */
[----:B012---:R-:W-:Y:S01]  /*146e0*/  ENDCOLLECTIVE ;  /* 0x000000000000791b */ /* 0x007fe20003800000 */
.L_x_555:
[----:B------:R-:W-:Y:S05]  /*146f0*/  BSYNC B0 ;  /* 0x0000000000007941 */ /* 0x000fea0003800000 */
.L_x_554:
[----:B------:R-:W-:Y:S01]  /*14700*/  SEL R14, R14, RZ, P1 ;  /* 0x000000ff0e0e7207 */ /* 0x000fe20000800000 */
[----:B------:R-:W-:Y:S02]  /*14710*/  IMAD.MOV.U32 R12, RZ, RZ, 0x2 ;  /* 0x00000002ff0c7424 */ /* 0x000fe400078e00ff */
[----:B------:R-:W-:Y:S02]  /*14720*/  IMAD.MOV.U32 R11, RZ, RZ, RZ ;  /* 0x000000ffff0b7224 */ /* 0x000fe400078e00ff */
[----:B------:R-:W-:Y:S02]  /*14730*/  IMAD.IADD R13, R13, 0x1, R14 ;  /* 0x000000010d0d7824 */ /* 0x000fe400078e020e */
[----:B------:R-:W-:-:S07]  /*14740*/  IMAD.MOV.U32 R15, RZ, RZ, -0x1 ;  /* 0xffffffffff0f7424 */ /* 0x000fce00078e00ff */
[----:B------:R-:W-:Y:S05]  /*14750*/  WARPSYNC.COLLECTIVE R15, `(.L_x_556) ;  /* 0x000000000f087348 */ /* 0x000fea0003c00000 */
[----:B------:R0:W1:Y:S02]  /*14760*/  SHFL.UP P6, R14, R13, R12, R11 ;  /* 0x0400000c0d0e7389 */ /* 0x00006400000c000b */
[----:B01----:R-:W-:Y:S01]  /*14770*/  ENDCOLLECTIVE ;  /* 0x000000000000791b */ /* 0x003fe20003800000 */
.L_x_556:
[----:B------:R-:W-:Y:S01]  /*14780*/  IMAD.MOV.U32 R12, RZ, RZ, 0x4 ;  /* 0x00000004ff0c7424 */ /* 0x000fe200078e00ff */
[----:B------:R-:W-:-:S05]  /*14790*/  SEL R2, R14, RZ, P2 ;  /* 0x000000ff0e027207 */ /* 0x000fca0001000000 */
[----:B------:R-:W-:-:S04]  /*147a0*/  IMAD.IADD R2, R13, 0x1, R2 ;  /* 0x000000010d027824 */ /* 0x000fc800078e0202 */
[----:B------:R-:W-:-:S07]  /*147b0*/  IMAD.MOV.U32 R13, RZ, RZ, R2 ;  /* 0x000000ffff0d7224 */ /* 0x000fce00078e0002 */
[----:B------:R-:W-:Y:S05]  /*147c0*/  WARPSYNC.COLLECTIVE R15, `(.L_x_557) ;  /* 0x000000000f087348 */ /* 0x000fea0003c00000 */
[----:B------:R0:W1:Y:S02]  /*147d0*/  SHFL.UP P6, R14, R13, R12, R11 ;  /* 0x0400000c0d0e7389 */ /* 0x00006400000c000b */
[----:B01----:R-:W-:Y:S01]  /*147e0*/  ENDCOLLECTIVE ;  /* 0x000000000000791b */ /* 0x003fe20003800000 */
.L_x_557:
[----:B------:R-:W-:Y:S01]  /*147f0*/  IMAD.MOV.U32 R12, RZ, RZ, 0x8 ;  /* 0x00000008ff0c7424 */ /* 0x000fe200078e00ff */
[----:B------:R-:W-:-:S05]  /*14800*/  SEL R3, R14, RZ, P3 ;  /* 0x000000ff0e037207 */ /* 0x000fca0001800000 */
[----:B------:R-:W-:-:S04]  /*14810*/  IMAD.IADD R3, R2, 0x1, R3 ;  /* 0x0000000102037824 */ /* 0x000fc800078e0203 */
[----:B------:R-:W-:-:S07]  /*14820*/  IMAD.MOV.U32 R13, RZ, RZ, R3 ;  /* 0x000000ffff0d7224 */ /* 0x000fce00078e0003 */
[----:B------:R-:W-:Y:S05]  /*14830*/  WARPSYNC.COLLECTIVE R15, `(.L_x_558) ;  /* 0x000000000f087348 */ /* 0x000fea0003c00000 */
[----:B------:R0:W1:Y:S02]  /*14840*/  SHFL.UP P6, R14, R13, R12, R11 ;  /* 0x0400000c0d0e7389 */ /* 0x00006400000c000b */
[----:B01----:R-:W-:Y:S01]  /*14850*/  ENDCOLLECTIVE ;  /* 0x000000000000791b */ /* 0x003fe20003800000 */
.L_x_558:
[----:B------:R-:W-:Y:S01]  /*14860*/  IMAD.MOV.U32 R12, RZ, RZ, 0x10 ;  /* 0x00000010ff0c7424 */ /* 0x000fe200078e00ff */
[----:B------:R-:W-:-:S05]  /*14870*/  SEL R14, R14, RZ, P4 ;  /* 0x000000ff0e0e7207 */ /* 0x000fca0002000000 */
[----:B------:R-:W-:-:S04]  /*14880*/  IMAD.IADD R5, R3, 0x1, R14 ;  /* 0x0000000103057824 */ /* 0x000fc800078e020e */
[----:B------:R-:W-:-:S07]  /*14890*/  IMAD.MOV.U32 R13, RZ, RZ, R5 ;  /* 0x000000ffff0d7224 */ /* 0x000fce00078e0005 */
[----:B------:R-:W-:Y:S05]  /*148a0*/  WARPSYNC.COLLECTIVE R15, `(.L_x_559) ;  /* 0x000000000f087348 */ /* 0x000fea0003c00000 */
[----:B------:R0:W1:Y:S02]  /*148b0*/  SHFL.UP P6, R14, R13, R12, R11 ;  /* 0x0400000c0d0e7389 */ /* 0x00006400000c000b */
[----:B01----:R-:W-:Y:S01]  /*148c0*/  ENDCOLLECTIVE ;  /* 0x000000000000791b */ /* 0x003fe20003800000 */
.L_x_559:
        /* <DEDUP_REMOVED lines=8> */
.L_x_560:
[----:B------:R-:W-:Y:S05]  /*14950*/  BRA `(.L_x_561) ;  /* 0xffffffc800a47947 */ /* 0x000fea000383ffff */
.L_x_467:
[----:B------:R-:W-:Y:S01]  /*14960*/  BSSY B0, `(.L_x_562) ;  /* 0x0000006000007945 */ /* 0x000fe20003800000 */
[----:B------:R-:W-:Y:S01]  /*14970*/  PLOP3.LUT P6, PT, P6, PT, PT, 0x8, 0x0 ;  /* 0x000000000000781c */ /* 0x000fe200037ce170 */
[----:B------:R-:W-:-:S12]  /*14980*/  IMAD.MOV.U32 R15, RZ, RZ, -0x1 ;  /* 0xffffffffff0f7424 */ /* 0x000fd800078e00ff */
[----:B01----:R-:W-:Y:S05]  /*14990*/  WARPSYNC.COLLECTIVE R15, `(.L_x_563) ;  /* 0x000000000f087348 */ /* 0x003fea0003c00000 */
[----:B------:R-:W-:Y:S01]  /*149a0*/  VOTE.ANY R14, PT, P6 ;  /* 0x00000000000e7806 */ /* 0x000fe200030e0100 */
[----:B01----:R-:W-:Y:S06]  /*149b0*/  ENDCOLLECTIVE ;  /* 0x000000000000791b */ /* 0x003fec0003800000 */
.L_x_563:
[----:B------:R-:W-:Y:S05]  /*149c0*/  BSYNC B0 ;  /* 0x0000000000007941 */ /* 0x000fea0003800000 */
.L_x_562:
[----:B------:R-:W-:Y:S02]  /*149d0*/  IMAD.MOV.U32 R8, RZ, RZ, R14 ;  /* 0x000000ffff087224 */ /* 0x000fe400078e000e */
[----:B------:R-:W-:Y:S02]  /*149e0*/  IMAD.MOV.U32 R13, RZ, RZ, R7 ;  /* 0x000000ffff0d7224 */ /* 0x000fe400078e0007 */
[----:B------:R-:W0:Y:S01]  /*149f0*/  POPC R6, R8 ;  /* 0x0000000800067309 */ /* 0x000e220000000000 */
[----:B------:R-:W-:Y:S02]  /*14a00*/  IMAD.MOV.U32 R11, RZ, RZ, 0x1f ;  /* 0x0000001fff0b7424 */ /* 0x000fe400078e00ff */
[----:B------:R-:W-:Y:S02]  /*14a10*/  IMAD.MOV.U32 R15, RZ, RZ, -0x1 ;  /* 0xffffffffff0f7424 */ /* 0x000fe400078e00ff */
[----:B0-----:R-:W-:-:S07]  /*14a20*/  IMAD.MOV.U32 R12, RZ, RZ, R6 ;  /* 0x000000ffff0c7224 */ /* 0x001fce00078e0006 */
[----:B------:R-:W-:Y:S05]  /*14a30*/  WARPSYNC.COLLECTIVE R15, `(.L_x_564) ;  /* 0x000000000f087348 */ /* 0x000fea0003c00000 */
[----:B------:R0:W1:Y:S02]  /*14a40*/  SHFL.IDX P6, R14, R13, R12, R11 ;  /* 0x0000000c0d0e7389 */ /* 0x00006400000c000b */
[----:B01----:R-:W-:Y:S01]  /*14a50*/  ENDCOLLECTIVE ;  /* 0x000000000000791b */ /* 0x003fe20003800000 */
.L_x_564:
[----:B------:R-:W-:Y:S02]  /*14a60*/  IMAD.MOV.U32 R13, RZ, RZ, R4 ;  /* 0x000000ffff0d7224 */ /* 0x000fe400078e0004 */
[----:B------:R-:W-:-:S07]  /*14a70*/  IMAD.MOV.U32 R7, RZ, RZ, R14 ;  /* 0x000000ffff077224 */ /* 0x000fce00078e000e */
[----:B------:R-:W-:Y:S05]  /*14a80*/  WARPSYNC.COLLECTIVE R15, `(.L_x_565) ;  /* 0x000000000f087348 */ /* 0x000fea0003c00000 */
[----:B------:R0:W1:Y:S02]  /*14a90*/  SHFL.IDX P6, R14, R13, R12, R11 ;  /* 0x0000000c0d0e7389 */ /* 0x00006400000c000b */
[----:B01----:R-:W-:Y:S01]  /*14aa0*/  ENDCOLLECTIVE ;  /* 0x000000000000791b */ /* 0x003fe20003800000 */
.L_x_565:
[----:B------:R-:W-:Y:S01]  /*14ab0*/  IMAD.MOV.U32 R4, RZ, RZ, R14 ;  /* 0x000000ffff047224 */ /* 0x000fe200078e000e */
[----:B------:R-:W-:Y:S06]  /*14ac0*/  BRA `(.L_x_566) ;  /* 0xffffffc800847947 */ /* 0x000fec000383ffff */
.L_x_469:
[----:B------:R-:W-:Y:S01]  /*14ad0*/  BSSY B0, `(.L_x_567) ;  /* 0x0000007000007945 */ /* 0x000fe20003800000 */
[----:B------:R-:W-:Y:S02]  /*14ae0*/  IMAD.MOV.U32 R13, RZ, RZ, R3 ;  /* 0x000000ffff0d7224 */ /* 0x000fe400078e0003 */
[----:B------:R-:W-:Y:S02]  /*14af0*/  IMAD.MOV.U32 R11, RZ, RZ, 0x1f ;  /* 0x0000001fff0b7424 */ /* 0x000fe400078e00ff */
[----:B------:R-:W-:-:S07]  /*14b00*/  IMAD.MOV.U32 R15, RZ, RZ, -0x1 ;  /* 0xffffffffff0f7424 */ /* 0x000fce00078e00ff */
[----:B01234-:R-:W-:Y:S05]  /*14b10*/  WARPSYNC.COLLECTIVE R15, `(.L_x_568) ;  /* 0x000000000f087348 */ /* 0x01ffea0003c00000 */
[----:B------:R0:W0:Y:S02]  /*14b20*/  SHFL.IDX P6, R14, R13, R12, R11 ;  /* 0x0000000c0d0e7389 */ /* 0x00002400000c000b */
[----:B01234-:R-:W-:Y:S01]  /*14b30*/  ENDCOLLECTIVE ;  /* 0x000000000000791b */ /* 0x01ffe20003800000 */
.L_x_568:
[----:B------:R-:W-:Y:S05]  /*14b40*/  BSYNC B0 ;  /* 0x0000000000007941 */ /* 0x000fea0003800000 */
.L_x_567:
[----:B------:R-:W-:Y:S01]  /*14b50*/  IMAD.MOV.U32 R24, RZ, RZ, R14 ;  /* 0x000000ffff187224 */ /* 0x000fe200078e000e */
[----:B------:R-:W-:Y:S06]  /*14b60*/  BRA `(.L_x_468) ;  /* 0xffffffc800747947 */ /* 0x000fec000383ffff */
.L_x_473:
[----:B0-----:R0:W1:Y:S02]  /*14b70*/  SYNCS.PHASECHK.TRANS64.TRYWAIT P0, [R7+URZ+0x28c20], R0 ;  /* 0x028c2000070075a7 */ /* 0x001064000800017f */
[----:B-1----:R-:W-:Y:S05]  /*14b80*/  @!P0 NANOSLEEP.SYNCS 0x989680 ;  /* 0x009896800000895d */ /* 0x002fea0003900000 */
[----:B------:R-:W1:Y:S02]  /*14b90*/  @!P0 SYNCS.PHASECHK.TRANS64 P0, [R7+URZ+0x28c20], R0 ;  /* 0x028c2000070085a7 */ /* 0x000e64000800007f */
[----:B-1----:R-:W-:Y:S05]  /*14ba0*/  @!P0 BRA `(.L_x_473) ;  /* 0xfffffffc00f08947 */ /* 0x002fea000383ffff */
[----:B------:R-:W-:Y:S05]  /*14bb0*/  BRA `(.L_x_569) ;  /* 0xffffffcc00cc7947 */ /* 0x000fea000383ffff */
.L_x_474:
        /* <DEDUP_REMOVED lines=8> */
[----:B0-234-:R-:W-:Y:S05]  /*14c40*/  WARPSYNC.COLLECTIVE R15, `(.L_x_571) ;  /* 0x000000000f087348 */ /* 0x01dfea0003c00000 */
[----:B------:R1:W0:Y:S02]  /*14c50*/  SHFL.IDX P6, R14, R13, R12, R11 ;  /* 0x0000000c0d0e7389 */ /* 0x00022400000c000b */
[----:B01234-:R-:W-:Y:S01]  /*14c60*/  ENDCOLLECTIVE ;  /* 0x000000000000791b */ /* 0x01ffe20003800000 */
.L_x_571:
[----:B------:R-:W-:Y:S05]  /*14c70*/  BSYNC B0 ;  /* 0x0000000000007941 */ /* 0x000fea0003800000 */
.L_x_570:
[----:B------:R-:W-:Y:S05]  /*14c80*/  BRA `(.L_x_572) ;  /* 0xffffffcc00b47947 */ /* 0x000fea000383ffff */
.L_x_477:
[----:B------:R-:W-:Y:S01]  /*14c90*/  BSSY B1, `(.L_x_573) ;  /* 0x0000006000017945 */ /* 0x000fe20003800000 */
[----:B------:R-:W-:-:S07]  /*14ca0*/  IMAD.MOV.U32 R15, RZ, RZ, -0x1 ;  /* 0xffffffffff0f7424 */ /* 0x000fce00078e00ff */
[----:B0-234-:R-:W-:Y:S05]  /*14cb0*/  WARPSYNC.COLLECTIVE R15, `(.L_x_574) ;  /* 0x000000000f0c7348 */ /* 0x01dfea0003c00000 */
[----:B------:R-:W-:Y:S02]  /*14cc0*/  ELECT P6, UR62, PT ;  /* 0x00000000003e782f */ /* 0x000fe400038c0000 */
[----:B------:R-:W-:Y:S01]  /*14cd0*/  MOV R14, UR62 ;  /* 0x0000003e000e7c02 */ /* 0x000fe20008000f00 */
[----:B0-234-:R-:W-:Y:S10]  /*14ce0*/  ENDCOLLECTIVE ;  /* 0x000000000000791b */ /* 0x01dff40003800000 */
.L_x_574:
[----:B------:R-:W-:Y:S05]  /*14cf0*/  BSYNC B1 ;  /* 0x0000000000017941 */ /* 0x000fea0003800000 */
.L_x_573:
[----:B------:R-:W-:Y:S05]  /*14d00*/  BRA `(.L_x_575) ;  /* 0xffffffcc00ac7947 */ /* 0x000fea000383ffff */
.L_x_479:
[----:B0-----:R0:W1:Y:S02]  /*14d10*/  SYNCS.PHASECHK.TRANS64.TRYWAIT P1, [R5+URZ+0x28c40], R0 ;  /* 0x028c4000050075a7 */ /* 0x001064000802017f */
[----:B-1----:R-:W-:Y:S05]  /*14d20*/  @!P1 NANOSLEEP.SYNCS 0x989680 ;  /* 0x009896800000995d */ /* 0x002fea0003900000 */
[----:B------:R-:W1:Y:S02]  /*14d30*/  @!P1 SYNCS.PHASECHK.TRANS64 P1, [R5+URZ+0x28c40], R0 ;  /* 0x028c4000050095a7 */ /* 0x000e64000802007f */
[----:B-1----:R-:W-:Y:S05]  /*14d40*/  @!P1 BRA `(.L_x_479) ;  /* 0xfffffffc00f09947 */ /* 0x002fea000383ffff */
[----:B------:R-:W-:Y:S05]  /*14d50*/  BRA `(.L_x_576) ;  /* 0xffffffcc00cc7947 */ /* 0x000fea000383ffff */
.L_x_481:
[----:B-1----:R1:W0:Y:S02]  /*14d60*/  SYNCS.PHASECHK.TRANS64.TRYWAIT P1, [R3+URZ+0x28c40], R2 ;  /* 0x028c4002030075a7 */ /* 0x002224000802017f */
[----:B0-----:R-:W-:Y:S05]  /*14d70*/  @!P1 NANOSLEEP.SYNCS 0x989680 ;  /* 0x009896800000995d */ /* 0x001fea0003900000 */
[----:B------:R-:W0:Y:S02]  /*14d80*/  @!P1 SYNCS.PHASECHK.TRANS64 P1, [R3+URZ+0x28c40], R2 ;  /* 0x028c4002030095a7 */ /* 0x000e24000802007f */
[----:B0-----:R-:W-:Y:S05]  /*14d90*/  @!P1 BRA `(.L_x_481) ;  /* 0xfffffffc00f09947 */ /* 0x001fea000383ffff */
[----:B------:R-:W-:Y:S05]  /*14da0*/  BRA `(.L_x_577) ;  /* 0xffffffcc00d87947 */ /* 0x000fea000383ffff */
.L_x_483:
[----:B------:R0:W0:Y:S02]  /*14db0*/  SYNCS.PHASECHK.TRANS64.TRYWAIT P1, [R5+URZ+0x28c60], R0 ;  /* 0x028c6000050075a7 */ /* 0x000024000802017f */
[----:B0-----:R-:W-:Y:S05]  /*14dc0*/  @!P1 NANOSLEEP.SYNCS 0x989680 ;  /* 0x009896800000995d */ /* 0x001fea0003900000 */
[----:B------:R-:W0:Y:S02]  /*14dd0*/  @!P1 SYNCS.PHASECHK.TRANS64 P1, [R5+URZ+0x28c60], R0 ;  /* 0x028c6000050095a7 */ /* 0x000e24000802007f */
[----:B0-----:R-:W-:Y:S05]  /*14de0*/  @!P1 BRA `(.L_x_483) ;  /* 0xfffffffc00f09947 */ /* 0x001fea000383ffff */
[----:B------:R-:W-:Y:S05]  /*14df0*/  BRA `(.L_x_578) ;  /* 0xffffffcc00d47947 */ /* 0x000fea000383ffff */
.L_x_579:
        /* <DEDUP_REMOVED lines=16> */
.L_x_5648:


//--------------------- .text._ZN7cutlass13device_kernelIN5flash11enable_sm90INS1_16FlashAttnFwdSm90INS1_25CollectiveMainloopFwdSm90ILi2EN4cute5tupleIJNS5_1CILi1EEES8_S8_EEENS6_IJNS7_ILi64EEESA_SA_EEELi512ENS_6half_tEfNS_4arch4Sm90ELb0ELb0ELb0ELb1ELb1ELb1ELb0ELb0ELb0ELb1ELb1ELb0EEENS1_21CollectiveEpilogueFwdINS6_IJSA_NS7_ILi512EEESA_EEES9_SC_SE_Li256ELb1ELb1ELb1ELb0EEENS1_36VarlenDynamicPersistentTileSchedulerILi64ELi64ELi256ELi128ELb1ELb1ELb1ELb0ELb1ELb1EEEEEEEEEvNT_6ParamsE --------------------------
	.section	.text._ZN7cutlass13device_kernelIN5flash11enable_sm90INS1_16FlashAttnFwdSm90INS1_25CollectiveMainloopFwdSm90ILi2EN4cute5tupleIJNS5_1CILi1EEES8_S8_EEENS6_IJNS7_ILi64EEESA_SA_EEELi512ENS_6half_tEfNS_4arch4Sm90ELb0ELb0ELb0ELb1ELb1ELb1ELb0ELb0ELb0ELb1ELb1ELb0EEENS1_21CollectiveEpilogueFwdINS6_IJSA_NS7_ILi512EEESA_EEES9_SC_SE_Li256ELb1ELb1ELb1ELb0EEENS1_36VarlenDynamicPersistentTileSchedulerILi64ELi64ELi256ELi128ELb1ELb1ELb1ELb0ELb1ELb1EEEEEEEEEvNT_6ParamsE,"ax",@progbits
	.align	128
.text._ZN7cutlass13device_kernelIN5flash11enable_sm90INS1_16FlashAttnFwdSm90INS1_25CollectiveMainloopFwdSm90ILi2EN4cute5tupleIJNS5_1CILi1EEES8_S8_EEENS6_IJNS7_ILi64EEESA_SA_EEELi512ENS_6half_tEfNS_4arch4Sm90ELb0ELb0ELb0ELb1ELb1ELb1ELb0ELb0ELb0ELb1ELb1ELb0EEENS1_21CollectiveEpilogueFwdINS6_IJSA_NS7_ILi512EEESA_EEES9_SC_SE_Li256ELb1ELb1ELb1ELb0EEENS1_36VarlenDynamicPersistentTileSchedulerILi64ELi64ELi256ELi128ELb1ELb1ELb1ELb0ELb1ELb1EEEEEEEEEvNT_6ParamsE:
        .type           _ZN7cutlass13device_kernelIN5flash11enable_sm90INS1_16FlashAttnFwdSm90INS1_25CollectiveMainloopFwdSm90ILi2EN4cute5tupleIJNS5_1CILi1EEES8_S8_EEENS6_IJNS7_ILi64EEESA_SA_EEELi512ENS_6half_tEfNS_4arch4Sm90ELb0ELb0ELb0ELb1ELb1ELb1ELb0ELb0ELb0ELb1ELb1ELb0EEENS1_21CollectiveEpilogueFwdINS6_IJSA_NS7_ILi512EEESA_EEES9_SC_SE_Li256ELb1ELb1ELb1ELb0EEENS1_36VarlenDynamicPersistentTileSchedulerILi64ELi64ELi256ELi128ELb1ELb1ELb1ELb0ELb1ELb1EEEEEEEEEvNT_6ParamsE,@function
        .size           _ZN7cutlass13device_kernelIN5flash11enable_sm90INS1_16FlashAttnFwdSm90INS1_25CollectiveMainloopFwdSm90ILi2EN4cute5tupleIJNS5_1CILi1EEES8_S8_EEENS6_IJNS7_ILi64EEESA_SA_EEELi512ENS_6half_tEfNS_4arch4Sm90ELb0ELb0ELb0ELb1ELb1ELb1ELb0ELb0ELb0ELb1ELb1ELb0EEENS1_21CollectiveEpilogueFwdINS6_IJSA_NS7_ILi512EEESA_EEES9_SC_SE_Li256ELb1ELb1ELb1ELb0EEENS1_36VarlenDynamicPersistentTileSchedulerILi64ELi64ELi256ELi128ELb1ELb1ELb1ELb0ELb1ELb1EEEEEEEEEvNT_6ParamsE,(.L_x_5649 - _ZN7cutlass13device_kernelIN5flash11enable_sm90INS1_16FlashAttnFwdSm90INS1_25CollectiveMainloopFwdSm90ILi2EN4cute5tupleIJNS5_1CILi1EEES8_S8_EEENS6_IJNS7_ILi64EEESA_SA_EEELi512ENS_6half_tEfNS_4arch4Sm90ELb0ELb0ELb0ELb1ELb1ELb1ELb0ELb0ELb0ELb1ELb1ELb0EEENS1_21CollectiveEpilogueFwdINS6_IJSA_NS7_ILi512EEESA_EEES9_SC_SE_Li256ELb1ELb1ELb1ELb0EEENS1_36VarlenDynamicPersistentTileSchedulerILi64ELi64ELi256ELi128ELb1ELb1ELb1ELb0ELb1ELb1EEEEEEEEEvNT_6ParamsE)
        .other          _ZN7cutlass13device_kernelIN5flash11enable_sm90INS1_16FlashAttnFwdSm90INS1_25CollectiveMainloopFwdSm90ILi2EN4cute5tupleIJNS5_1CILi1EEES8_S8_EEENS6_IJNS7_ILi64EEESA_SA_EEELi512ENS_6half_tEfNS_4arch4Sm90ELb0ELb0ELb0ELb1ELb1ELb1ELb0ELb0ELb0ELb1ELb1ELb0EEENS1_21CollectiveEpilogueFwdINS6_IJSA_NS7_ILi512EEESA_EEES9_SC_SE_Li256ELb1ELb1ELb1ELb0EEENS1_36VarlenDynamicPersistentTileSchedulerILi64ELi64ELi256ELi128ELb1ELb1ELb1ELb0ELb1ELb1EEEEEEEEEvNT_6ParamsE,@"STO_CUDA_ENTRY STV_DEFAULT"
_ZN7cutlass13device_kernelIN5flash11enable_sm90INS1_16FlashAttnFwdSm90INS1_25CollectiveMainloopFwdSm90ILi2EN4cute5tupleIJNS5_1CILi1EEES8_S8_EEENS6_IJNS7_ILi64EEESA_SA_EEELi512ENS_6half_tEfNS_4arch4Sm90ELb0ELb0ELb0ELb1ELb1ELb1ELb0ELb0ELb0ELb1ELb1ELb0EEENS1_21CollectiveEpilogueFwdINS6_IJSA_NS7_ILi512EEESA_EEES9_SC_SE_Li256ELb1ELb1ELb1ELb0EEENS1_36VarlenDynamicPersistentTileSchedulerILi64ELi64ELi256ELi128ELb1ELb1ELb1ELb0ELb1ELb1EEEEEEEEEvNT_6ParamsE:
[----:B------:R-:W0:Y:S02]  /*0000*/  LDC R1, c[0x0][0x28] ;  /* 0x00000a00ff017b82 */ /* 0x000e240000000800 */
[----:B0-----:R-:W-:Y:S01]  /*0010*/  VIADD R1, R1, 0xffffffa0 ;  /* 0xffffffa001017836 */ /* 0x001fe20000000000 */
[----:B------:R-:W0:Y:S01]  /*0020*/  S2R R0, SR_TID.X ;  /* 0x0000000000007919 */ /* 0x000e220000002100 */
[----:B------:R-:W-:Y:S01]  /*0030*/  ELECT P0, URZ, PT ;  /* 0x00000000003f782f */ /* 0x000fe20003800000 */
[----:B------:R-:W-:Y:S01]  /*0040*/  BSSY B0, `(.L_x_580) ;  /* 0x000000e000007945 */ /* 0x000fe20003800000 */
[----:B0-----:R-:W-:-:S05]  /*0050*/  SHF.R.U32.HI R2, RZ, 0x5, R0 ;  /* 0x00000005ff027819 */ /* 0x001fca0000011600 */
[----:B------:R-:W0:Y:S02]  /*0060*/  SHFL.IDX PT, R3, R2, RZ, 0x1f ;  /* 0x00001fff02037589 */ /* 0x000e2400000e0000 */
[----:B0-----:R-:W-:Y:S02]  /*0070*/  ISETP.EQ.AND P0, PT, R3, RZ, P0 ;  /* 0x000000ff0300720c */ /* 0x001fe40000702270 */
[----:B------:R-:W-:-:S11]  /*0080*/  SHF.R.U32.HI R3, RZ, 0x7, R0 ;  /* 0x00000007ff037819 */ /* 0x000fd60000011600 */
[----:B------:R-:W-:Y:S05]  /*0090*/  @!P0 BRA `(.L_x_581) ;  /* 0x0000000000208947 */ /* 0x000fea0003800000 */
[----:B------:R-:W-:Y:S02]  /*00a0*/  ULDC.64 UR4, c[0x0][0x198] ;  /* 0x0000660000047ab9 */ /* 0x000fe40000000a00 */
[----:B------:R-:W-:Y:S02]  /*00b0*/  UIADD3 UR6, UP0, UR4, 0x570, URZ ;  /* 0x0000057004067890 */ /* 0x000fe4000ff1e03f */
[----:B------:R-:W-:Y:S02]  /*00c0*/  UIADD3 UR4, UP1, UR4, 0x670, URZ ;  /* 0x0000067004047890 */ /* 0x000fe4000ff3e03f */
[----:B------:R-:W-:Y:S02]  /*00d0*/  UIADD3.X UR7, URZ, UR5, URZ, UP0, !UPT ;  /* 0x000000053f077290 */ /* 0x000fe400087fe43f */
[----:B------:R-:W-:-:S07]  /*00e0*/  UIADD3.X UR5, URZ, UR5, URZ, UP1, !UPT ;  /* 0x000000053f057290 */ /* 0x000fce0008ffe43f */
[----:B------:R0:W-:Y:S02]  /*00f0*/  UTMACCTL.PF [UR6] ;  /* 0x00000000060079b9 */ /* 0x0001e40008040000 */
[----:B------:R0:W-:Y:S02]  /*0100*/  UTMACCTL.PF [UR4] ;  /* 0x00000000040079b9 */ /* 0x0001e40008040000 */
[----:B0-----:R-:W-:Y:S01]  /*0110*/  NOP ;  /* 0x0000000000007918 */ /* 0x001fe20000000000 */
.L_x_581:
[----:B------:R-:W-:Y:S05]  /*0120*/  BSYNC B0 ;  /* 0x0000000000007941 */ /* 0x000fea0003800000 */
.L_x_580:
[----:B------:R-:W-:Y:S01]  /*0130*/  VOTEU.ANY UP0, P0 ;  /* 0x00000000003f7886 */ /* 0x000fe20000000100 */
[----:B------:R-:W0:Y:S01]  /*0140*/  SHFL.IDX PT, R5, R3, RZ, 0x1f ;  /* 0x00001fff03057589 */ /* 0x000e2200000e0000 */
[----:B------:R-:W-:Y:S01]  /*0150*/  UMOV UR4, 0x80 ;  /* 0x0000008000047882 */ /* 0x000fe20000000000 */
[----:B------:R-:W-:Y:S01]  /*0160*/  UMOV UR7, 0x100 ;  /* 0x0000010000077882 */ /* 0x000fe20000000000 */
[----:B------:R-:W-:Y:S01]  /*0170*/  VOTEU.ANY UP1, P0 ;  /* 0x00000000003f7886 */ /* 0x000fe20000020100 */
[----:B------:R-:W1:Y:S01]  /*0180*/  @UP0 S2UR UR8, SR_CgaCtaId ;  /* 0x00000000000809c3 */ /* 0x000e620000008800 */
[----:B------:R-:W2:Y:S01]  /*0190*/  SHFL.IDX PT, R4, R2, RZ, 0x1f ;  /* 0x00001fff02047589 */ /* 0x000ea200000e0000 */
[----:B------:R-:W-:Y:S01]  /*01a0*/  @UP0 UMOV UR6, 0x400 ;  /* 0x0000040000060882 */ /* 0x000fe20000000000 */
[----:B------:R-:W-:-:S04]  /*01b0*/  @UP0 UIADD3 UR4, -UR4, 0x100000, URZ ;  /* 0x0010000004040890 */ /* 0x000fc8000fffe13f */
[----:B------:R-:W-:Y:S02]  /*01c0*/  @UP0 USHF.L.U32 UR5, UR4, 0xb, URZ ;  /* 0x0000000b04050899 */ /* 0x000fe4000800063f */
[----:B------:R-:W-:Y:S01]  /*01d0*/  @UP0 USHF.L.U32 UR4, UR4, 0x1, URZ ;  /* 0x0000000104040899 */ /* 0x000fe2000800063f */
[----:B------:R-:W-:Y:S01]  /*01e0*/  VOTEU.ANY UP2, P0 ;  /* 0x00000000003f7886 */ /* 0x000fe20000040100 */
[----:B0-----:R-:W-:Y:S01]  /*01f0*/  R2UR UR39, R5 ;  /* 0x00000000052772ca */ /* 0x001fe200000e0000 */
[----:B-1----:R-:W-:Y:S01]  /*0200*/  @UP0 ULEA UR8, UR8, UR6, 0x18 ;  /* 0x0000000608080291 */ /* 0x002fe2000f8ec03f */
[----:B--2---:R-:W-:Y:S01]  /*0210*/  ISETP.NE.AND P1, PT, R4, RZ, PT ;  /* 0x000000ff0400720c */ /* 0x004fe20003f25270 */
[----:B------:R-:W-:-:S04]  /*0220*/  @UP0 UIADD3 UR6, -UR7, 0x100000, URZ ;  /* 0x0010000007060890 */ /* 0x000fc8000fffe13f */
[----:B------:R-:W-:Y:S02]  /*0230*/  @UP0 USHF.L.U32 UR7, UR6, 0xb, URZ ;  /* 0x0000000b06070899 */ /* 0x000fe4000800063f */
[----:B------:R-:W-:-:S04]  /*0240*/  @UP0 USHF.L.U32 UR6, UR6, 0x1, URZ ;  /* 0x0000000106060899 */ /* 0x000fc8000800063f */
[----:B------:R-:W-:Y:S01]  /*0250*/  UISETP.NE.AND UP0, UPT, UR39, URZ, UPT ;  /* 0x0000003f2700728c */ /* 0x000fe2000bf05270 */
[----:B------:R-:W0:Y:S02]  /*0260*/  FENCE.VIEW.ASYNC.S ;  /* 0x00000000000073c6 */ /* 0x000e240000000000 */
[----:B0-----:R0:W1:Y:S05]  /*0270*/  @UP1 SYNCS.EXCH.64 URZ, [UR8+0x28c00], UR4 ;  /* 0x028c0004083f15b2 */ /* 0x00106a0008000100 */
[----:B------:R0:W2:Y:S01]  /*0280*/  @UP2 SYNCS.EXCH.64 URZ, [UR8+0x28c20], UR6 ;  /* 0x028c2006083f25b2 */ /* 0x0000a20008000100 */
        /* <DEDUP_REMOVED lines=10> */
[----:B0-----:R3:W4:Y:S01]  /*0330*/  SYNCS.EXCH.64 URZ, [UR6+0x28c30], UR4 ;  /* 0x028c3004063f75b2 */ /* 0x0017220008000100 */
[----:B------:R3:W0:Y:S01]  /*0340*/  SYNCS.EXCH.64 URZ, [UR6+0x28c40], UR4 ;  /* 0x028c4004063f75b2 */ /* 0x0006220008000100 */
[----:B------:R3:W0:Y:S01]  /*0350*/  SYNCS.EXCH.64 URZ, [UR6+0x28c38], UR4 ;  /* 0x028c3804063f75b2 */ /* 0x0006220008000100 */
[----:B------:R3:W0:Y:S02]  /*0360*/  SYNCS.EXCH.64 URZ, [UR6+0x28c48], UR4 ;  /* 0x028c4804063f75b2 */ /* 0x0006240008000100 */
[----:B---3--:R-:W-:Y:S01]  /*0370*/  NOP ;  /* 0x0000000000007918 */ /* 0x008fe20000000000 */
.L_x_582:
[----:B------:R-:W3:Y:S01]  /*0380*/  SHFL.IDX PT, R4, R2, RZ, 0x1f ;  /* 0x00001fff02047589 */ /* 0x000ee200000e0000 */
[----:B------:R-:W-:Y:S01]  /*0390*/  NOP ;  /* 0x0000000000007918 */ /* 0x000fe20000000000 */
[----:B---3--:R-:W-:-:S13]  /*03a0*/  ISETP.NE.AND P0, PT, R4, RZ, PT ;  /* 0x000000ff0400720c */ /* 0x008fda0003f05270 */
        /* <DEDUP_REMOVED lines=17> */
[----:B------:R3:W0:Y:S02]  /*04c0*/  SYNCS.EXCH.64 URZ, [UR8+0x28c68], UR6 ;  /* 0x028c6806083f75b2 */ /* 0x0006240008000100 */
[----:B---3--:R-:W-:Y:S01]  /*04d0*/  NOP ;  /* 0x0000000000007918 */ /* 0x008fe20000000000 */
.L_x_583:
[----:B------:R-:W3:Y:S01]  /*04e0*/  SHFL.IDX PT, R4, R2, RZ, 0x1f ;  /* 0x00001fff02047589 */ /* 0x000ee200000e0000 */
[----:B------:R-:W-:Y:S01]  /*04f0*/  NOP ;  /* 0x0000000000007918 */ /* 0x000fe20000000000 */
[----:B---3--:R-:W-:-:S13]  /*0500*/  ISETP.NE.AND P0, PT, R4, RZ, PT ;  /* 0x000000ff0400720c */ /* 0x008fda0003f05270 */
        /* <DEDUP_REMOVED lines=13> */
[----:B------:R3:W0:Y:S02]  /*05e0*/  SYNCS.EXCH.64 URZ, [UR6+0x28c88], UR4 ;  /* 0x028c8804063f75b2 */ /* 0x0006240008000100 */
[----:B---3--:R-:W-:Y:S01]  /*05f0*/  NOP ;  /* 0x0000000000007918 */ /* 0x008fe20000000000 */
.L_x_584:
        /* <DEDUP_REMOVED lines=22> */
.L_x_585:
        /* <DEDUP_REMOVED lines=22> */
.L_x_586:
[----:B------:R-:W-:Y:S01]  /*08c0*/  PLOP3.LUT P0, PT, PT, PT, UP0, 0x80, 0x0 ;  /* 0x000000000000781c */ /* 0x000fe20003f0f008 */
[----:B------:R-:W-:Y:S01]  /*08d0*/  UMOV UR36, 0x1 ;  /* 0x0000000100247882 */ /* 0x000fe20000000000 */
[----:B------:R-:W-:Y:S01]  /*08e0*/  NOP ;  /* 0x0000000000007918 */ /* 0x000fe20000000000 */
[----:B------:R-:W-:Y:S01]  /*08f0*/  USEL UR36, UR36, 0x2, !UP0 ;  /* 0x0000000224247887 */ /* 0x000fe2000c000000 */
[----:B------:R-:W-:Y:S01]  /*0900*/  BSSY B9, `(.L_x_587) ;  /* 0x00019a4000097945 */ /* 0x000fe20003800000 */
[----:B------:R-:W-:Y:S01]  /*0910*/  ULDC.64 UR42, c[0x0][0x208] ;  /* 0x00008200002a7ab9 */ /* 0x000fe20000000a00 */
[----:B012-4-:R-:W-:Y:S07]  /*0920*/  BAR.SYNC.DEFER_BLOCKING 0x0 ;  /* 0x0000000000007b1d */ /* 0x017fee0000010000 */
[----:B------:R-:W-:Y:S05]  /*0930*/  @!P0 BRA `(.L_x_588) ;  /* 0x00000120004c8947 */ /* 0x000fea0003800000 */
.L_x_589:
[----:B------:R-:W-:-:S08]  /*0940*/  NOP ;  /* 0x0000000000007918 */ /* 0x000fd00000000000 */
[----:B------:R-:W0:Y:S02]  /*0950*/  USETMAXREG.TRY_ALLOC.CTAPOOL UP0, 0xe8 ;  /* 0x000000e8000079c8 */ /* 0x000e240008000600 */
[----:B0-----:R-:W-:-:S13]  /*0960*/  PLOP3.LUT P0, PT, PT, PT, UP0, 0x80, 0x0 ;  /* 0x000000000000781c */ /* 0x001fda0003f0f008 */
[----:B------:R-:W-:Y:S05]  /*0970*/  @!P0 BRA `(.L_x_589) ;  /* 0xfffffffc00f08947 */ /* 0x000fea000383ffff */
[----:B------:R-:W-:Y:S01]  /*0980*/  ISETP.NE.AND P0, PT, R3, 0x1, PT ;  /* 0x000000010300780c */ /* 0x000fe20003f05270 */
[----:B------:R-:W0:Y:S01]  /*0990*/  S2UR UR4, SR_CgaCtaId ;  /* 0x00000000000479c3 */ /* 0x000e220000008800 */
[----:B------:R-:W-:-:S11]  /*09a0*/  MOV R3, 0x400 ;  /* 0x0000040000037802 */ /* 0x000fd60000000f00 */
[----:B------:R-:W-:Y:S06]  /*09b0*/  @!P0 BAR.ARV 0x8, 0x100 ;  /* 0x0204000000008b1d */ /* 0x000fec0000002000 */
[----:B------:R-:W-:Y:S01]  /*09c0*/  ISETP.GE.U32.AND P0, PT, R0, 0x100, PT ;  /* 0x000001000000780c */ /* 0x000fe20003f06070 */
[----:B0-----:R-:W-:Y:S01]  /*09d0*/  IMAD.U32 R190, RZ, RZ, UR4 ;  /* 0x00000004ffbe7e24 */ /* 0x001fe2000f8e00ff */
[----:B------:R-:W-:-:S04]  /*09e0*/  ULDC UR4, c[0x0][0xc3c] ;  /* 0x00030f0000047ab9 */ /* 0x000fc80000000800 */
[----:B------:R-:W-:-:S07]  /*09f0*/  LEA R2, R190, R3, 0x18 ;  /* 0x00000003be027211 */ /* 0x000fce00078ec0ff */
[----:B------:R-:W-:Y:S08]  /*0a00*/  @P0 BAR.ARV 0xf, 0x100 ;  /* 0x03c4000000000b1d */ /* 0x000ff00000002000 */
[----:B------:R-:W-:Y:S06]  /*0a10*/  BAR.SYNC.DEFER_BLOCKING 0x5, 0x180 ;  /* 0x0146000000007b1d */ /* 0x000fec0000010000 */
[----:B------:R-:W0:Y:S02]  /*0a20*/  LDS.128 R152, [R2+0x28cd0] ;  /* 0x028cd00002987984 */ /* 0x000e240000000c00 */
[----:B------:R-:W-:Y:S06]  /*0a30*/  BAR.ARV 0x4, 0x180 ;  /* 0x0106000000007b1d */ /* 0x000fec0000002000 */
[----:B0-----:R-:W-:-:S13]  /*0a40*/  ISETP.GE.AND P0, PT, R155, UR4, PT ;  /* 0x000000049b007c0c */ /* 0x001fda000bf06270 */
[----:B------:R-:W-:Y:S05]  /*0a50*/  @P0 BRA `(.L_x_590) ;  /* 0x0000019800380947 */ /* 0x000fea0003800000 */
[----:B------:R-:W-:Y:S01]  /*0a60*/  VIADD R0, R0, 0xffffff80 ;  /* 0xffffff8000007836 */ /* 0x000fe20000000000 */
[----:B------:R-:W-:Y:S01]  /*0a70*/  ULOP3.LUT UR37, UR36, 0x1, URZ, 0xfc, !UPT ;  /* 0x0000000124257892 */ /* 0x000fe2000f8efc3f */
[----:B------:R-:W-:Y:S02]  /*0a80*/  IMAD.MOV.U32 R201, RZ, RZ, 0x40 ;  /* 0x00000040ffc97424 */ /* 0x000fe400078e00ff */
[----:B------:R-:W-:Y:S01]  /*0a90*/  IMAD.MOV.U32 R23, RZ, RZ, RZ ;  /* 0x000000ffff177224 */ /* 0x000fe200078e00ff */
[----:B------:R-:W-:Y:S01]  /*0aa0*/  SHF.R.S32.HI R3, RZ, 0x1f, R0 ;  /* 0x0000001fff037819 */ /* 0x000fe20000011400 */
[----:B------:R-:W-:Y:S02]  /*0ab0*/  IMAD.MOV.U32 R187, RZ, RZ, RZ ;  /* 0x000000ffffbb7224 */ /* 0x000fe400078e00ff */
[----:B------:R-:W-:Y:S01]  /*0ac0*/  IMAD.MOV.U32 R185, RZ, RZ, RZ ;  /* 0x000000ffffb97224 */ /* 0x000fe200078e00ff */
[CC--:B------:R-:W-:Y:S01]  /*0ad0*/  LEA.HI R5, R3.reuse, R0.reuse, RZ, 0x4 ;  /* 0x0000000003057211 */ /* 0x0c0fe200078f20ff */
[----:B------:R-:W-:Y:S01]  /*0ae0*/  IMAD.MOV.U32 R19, RZ, RZ, RZ ;  /* 0x000000ffff137224 */ /* 0x000fe200078e00ff */
[----:B------:R-:W-:-:S02]  /*0af0*/  LEA.HI R4, R3, R0, RZ, 0x7 ;  /* 0x0000000003047211 */ /* 0x000fc400078f38ff */
[-C--:B------:R-:W-:Y:S02]  /*0b00*/  LEA.HI R8, R3, R0.reuse, RZ, 0x3 ;  /* 0x0000000003087211 */ /* 0x080fe400078f18ff */
[----:B------:R-:W-:Y:S02]  /*0b10*/  LOP3.LUT R7, R5, 0xfffffff0, RZ, 0xc0, !PT ;  /* 0xfffffff005077812 */ /* 0x000fe400078ec0ff */
[CC--:B------:R-:W-:Y:S02]  /*0b20*/  LEA.HI R6, R3.reuse, R0.reuse, RZ, 0x5 ;  /* 0x0000000003067211 */ /* 0x0c0fe400078f28ff */
[----:B------:R-:W-:Y:S02]  /*0b30*/  LEA.HI R14, R3, R0, RZ, 0x2 ;  /* 0x00000000030e7211 */ /* 0x000fe400078f10ff */
[----:B------:R-:W-:Y:S02]  /*0b40*/  LOP3.LUT R3, R4, 0xffffff80, RZ, 0xc0, !PT ;  /* 0xffffff8004037812 */ /* 0x000fe400078ec0ff */
[----:B------:R-:W-:Y:S01]  /*0b50*/  LOP3.LUT R11, R8, 0xfffffff8, RZ, 0xc0, !PT ;  /* 0xfffffff8080b7812 */ /* 0x000fe200078ec0ff */
[----:B------:R-:W-:Y:S01]  /*0b60*/  IMAD.IADD R8, R0, 0x1, -R7 ;  /* 0x0000000100087824 */ /* 0x000fe200078e0a07 */
[----:B------:R-:W-:Y:S01]  /*0b70*/  LOP3.LUT R9, R14, 0xfffffffc, RZ, 0xc0, !PT ;  /* 0xfffffffc0e097812 */ /* 0x000fe200078ec0ff */
[C---:B------:R-:W-:Y:S01]  /*0b80*/  IMAD.IADD R3, R0.reuse, 0x1, -R3 ;  /* 0x0000000100037824 */ /* 0x040fe200078e0a03 */
[----:B------:R-:W-:Y:S01]  /*0b90*/  SHF.R.S32.HI R10, RZ, 0x4, R5 ;  /* 0x00000004ff0a7819 */ /* 0x000fe20000011405 */
[C---:B------:R-:W-:Y:S01]  /*0ba0*/  IMAD.IADD R192, R0.reuse, 0x1, -R11 ;  /* 0x0000000100c07824 */ /* 0x040fe200078e0a0b */
[----:B------:R-:W-:Y:S01]  /*0bb0*/  SHF.R.S32.HI R7, RZ, 0x1f, R8 ;  /* 0x0000001fff077819 */ /* 0x000fe20000011408 */
[----:B------:R-:W-:Y:S01]  /*0bc0*/  IMAD.IADD R188, R0, 0x1, -R9 ;  /* 0x0000000100bc7824 */ /* 0x000fe200078e0a09 */
[--C-:B------:R-:W-:Y:S01]  /*0bd0*/  SHF.R.S32.HI R198, RZ, 0x5, R6.reuse ;  /* 0x00000005ffc67819 */ /* 0x100fe20000011406 */
[----:B------:R-:W-:Y:S01]  /*0be0*/  IMAD.SHL.U32 R192, R192, 0x8, RZ ;  /* 0x00000008c0c07824 */ /* 0x000fe200078e00ff */
[----:B------:R-:W-:Y:S01]  /*0bf0*/  SHF.R.S32.HI R11, RZ, 0x1f, R6 ;  /* 0x0000001fff0b7819 */ /* 0x000fe20000011406 */
[----:B------:R-:W-:Y:S01]  /*0c00*/  IMAD.SHL.U32 R16, R188, 0x8, RZ ;  /* 0x00000008bc107824 */ /* 0x000fe200078e00ff */
[----:B------:R-:W-:Y:S01]  /*0c10*/  SHF.R.S32.HI R0, RZ, 0x1f, R3 ;  /* 0x0000001fff007819 */ /* 0x000fe20000011403 */
[----:B------:R-:W-:Y:S01]  /*0c20*/  VIADD R29, R192, 0x40 ;  /* 0x00000040c01d7836 */ /* 0x000fe20000000000 */
[----:B------:R-:W-:Y:S01]  /*0c30*/  LEA.HI R9, R7, R8, RZ, 0x3 ;  /* 0x0000000807097211 */ /* 0x000fe200078f18ff */
[C---:B------:R-:W-:Y:S01]  /*0c40*/  VIADD R213, R16.reuse, 0xc0 ;  /* 0x000000c010d57836 */ /* 0x040fe20000000000 */
[----:B------:R-:W-:Y:S01]  /*0c50*/  LEA.HI R6, R5, R10, RZ, 0x1 ;  /* 0x0000000a05067211 */ /* 0x000fe200078f08ff */
[----:B------:R-:W-:Y:S01]  /*0c60*/  VIADD R214, R16, 0xa0 ;  /* 0x000000a010d67836 */ /* 0x000fe20000000000 */
[-C--:B------:R-:W-:Y:S01]  /*0c70*/  LEA.HI R5, R0, R3.reuse, RZ, 0x2 ;  /* 0x0000000300057211 */ /* 0x080fe200078f10ff */
[C---:B------:R-:W-:Y:S01]  /*0c80*/  VIADD R207, R16.reuse, 0x160 ;  /* 0x0000016010cf7836 */ /* 0x040fe20000000000 */
[----:B------:R-:W-:Y:S01]  /*0c90*/  LEA.HI R12, R11, R198, RZ, 0x2 ;  /* 0x000000c60b0c7211 */ /* 0x000fe200078f10ff */
[----:B------:R-:W-:Y:S01]  /*0ca0*/  VIADD R206, R16, 0x180 ;  /* 0x0000018010ce7836 */ /* 0x000fe20000000000 */
[C---:B------:R-:W-:Y:S01]  /*0cb0*/  LOP3.LUT R11, R9.reuse, 0xfffffff8, RZ, 0xc0, !PT ;  /* 0xfffffff8090b7812 */ /* 0x040fe200078ec0ff */
[----:B------:R-:W-:Y:S01]  /*0cc0*/  IMAD.SHL.U32 R9, R9, 0x40, RZ ;  /* 0x0000004009097824 */ /* 0x000fe200078e00ff */
[----:B------:R-:W-:Y:S01]  /*0cd0*/  LOP3.LUT R13, R6, 0x1ffffffe, RZ, 0xc0, !PT ;  /* 0x1ffffffe060d7812 */ /* 0x000fe200078ec0ff */
[----:B------:R-:W-:Y:S01]  /*0ce0*/  VIADD R215, R16, 0x80 ;  /* 0x0000008010d77836 */ /* 0x000fe20000000000 */
[----:B------:R-:W-:Y:S01]  /*0cf0*/  SHF.R.S32.HI R18, RZ, 0x7, R4 ;  /* 0x00000007ff127819 */ /* 0x000fe20000011404 */
[----:B------:R-:W-:Y:S01]  /*0d00*/  IMAD.IADD R11, R8, 0x1, -R11 ;  /* 0x00000001080b7824 */ /* 0x000fe200078e0a0b */
[----:B------:R-:W-:Y:S01]  /*0d10*/  SHF.R.S32.HI R6, RZ, 0x2, R5 ;  /* 0x00000002ff067819 */ /* 0x000fe20000011405 */
[----:B------:R-:W-:Y:S01]  /*0d20*/  IMAD.IADD R13, R10, 0x1, -R13 ;  /* 0x000000010a0d7824 */ /* 0x000fe200078e0a0d */
[----:B------:R-:W-:Y:S01]  /*0d30*/  SHF.R.S32.HI R7, RZ, 0x1f, R5 ;  /* 0x0000001fff077819 */ /* 0x000fe20000011405 */
[----:B------:R-:W-:Y:S01]  /*0d40*/  STL [R1+0x44], R18 ;  /* 0x0000441201007387 */ /* 0x000fe20000100800 */
[----:B------:R-:W-:Y:S01]  /*0d50*/  LOP3.LUT R15, R12, 0x3ffffc, RZ, 0xc0, !PT ;  /* 0x003ffffc0c0f7812 */ /* 0x000fe200078ec0ff */
[----:B------:R-:W-:Y:S01]  /*0d60*/  IMAD R12, R18, 0x100, R8 ;  /* 0x00000100120c7824 */ /* 0x000fe200078e0208 */
[----:B------:R-:W-:Y:S01]  /*0d70*/  LEA.HI R7, R7, R6, RZ, 0x3 ;  /* 0x0000000607077211 */ /* 0x000fe200078f18ff */
[----:B------:R-:W-:Y:S01]  /*0d80*/  IMAD.SHL.U32 R8, R11, 0x40, RZ ;  /* 0x000000400b087824 */ /* 0x000fe200078e00ff */
[----:B------:R-:W-:Y:S01]  /*0d90*/  LEA.HI R0, R0, R3, RZ, 0x5 ;  /* 0x0000000300007211 */ /* 0x000fe200078f28ff */
[----:B------:R-:W-:Y:S01]  /*0da0*/  IMAD.IADD R15, R198, 0x1, -R15 ;  /* 0x00000001c60f7824 */ /* 0x000fe200078e0a0f */
[----:B------:R-:W-:Y:S01]  /*0db0*/  LOP3.LUT R7, R7, 0xfffffff8, RZ, 0xc0, !PT ;  /* 0xfffffff807077812 */ /* 0x000fe200078ec0ff */
[----:B------:R-:W-:Y:S01]  /*0dc0*/  IMAD.SHL.U32 R13, R13, 0x8, RZ ;  /* 0x000000080d0d7824 */ /* 0x000fe200078e00ff */
[----:B------:R-:W-:Y:S01]  /*0dd0*/  LOP3.LUT R8, R8, 0x1c0, RZ, 0xc0, !PT ;  /* 0x000001c008087812 */ /* 0x000fe200078ec0ff */
[----:B------:R-:W-:Y:S01]  /*0de0*/  IMAD R12, R15, 0x10, R12 ;  /* 0x000000100f0c7824 */ /* 0x000fe200078e020c */
[----:B------:R-:W-:Y:S01]  /*0df0*/  LOP3.LUT R9, R9, 0x7ffffe00, RZ, 0xc0, !PT ;  /* 0x7ffffe0009097812 */ /* 0x000fe200078ec0ff */
[----:B------:R-:W-:Y:S01]  /*0e00*/  IMAD.IADD R7, R6, 0x1, -R7 ;  /* 0x0000000106077824 */ /* 0x000fe200078e0a07 */
[----:B------:R-:W-:Y:S01]  /*0e10*/  SHF.R.S32.HI R0, RZ, 0x5, R0 ;  /* 0x00000005ff007819 */ /* 0x000fe20000011400 */
[--C-:B------:R-:W-:Y:S01]  /*0e20*/  IMAD.U32 R6, R12, 0x40, R13.reuse ;  /* 0x000000400c067824 */ /* 0x100fe200078e000d */
[----:B------:R-:W-:Y:S01]  /*0e30*/  LOP3.LUT R13, R8, 0x8, R13, 0xf8, !PT ;  /* 0x00000008080d7812 */ /* 0x000fe200078ef80d */
[----:B------:R-:W-:Y:S01]  /*0e40*/  IMAD R9, R198, 0x400, R9 ;  /* 0x00000400c6097824 */ /* 0x000fe200078e0209 */
[----:B------:R-:W-:Y:S01]  /*0e50*/  SHF.R.U32.HI R8, RZ, 0x3, R8 ;  /* 0x00000003ff087819 */ /* 0x000fe20000011608 */
[----:B------:R-:W-:Y:S01]  /*0e60*/  IMAD R195, R0, 0x10, R7 ;  /* 0x0000001000c37824 */ /* 0x000fe200078e0207 */
[----:B------:R0:W-:Y:S01]  /*0e70*/  STL [R1+0x5c], R6 ;  /* 0x00005c0601007387 */ /* 0x0001e20000100800 */
[----:B------:R-:W-:Y:S01]  /*0e80*/  SHF.R.S32.HI R186, RZ, 0x2, R14 ;  /* 0x00000002ffba7819 */ /* 0x000fe2000001140e */
[C---:B------:R-:W-:Y:S01]  /*0e90*/  VIADD R205, R16.reuse, 0x1a0 ;  /* 0x000001a010cd7836 */ /* 0x040fe20000000000 */
[----:B------:R-:W-:Y:S01]  /*0ea0*/  LOP3.LUT R8, R13, R8, RZ, 0x3c, !PT ;  /* 0x000000080d087212 */ /* 0x000fe200078e3cff */
[----:B------:R-:W-:Y:S01]  /*0eb0*/  VIADD R204, R16, 0x1c0 ;  /* 0x000001c010cc7836 */ /* 0x000fe20000000000 */
[----:B------:R-:W-:Y:S01]  /*0ec0*/  LEA.HI R0, R188, R188, RZ, 0x1 ;  /* 0x000000bcbc007211 */ /* 0x000fe200078f08ff */
[----:B------:R-:W-:Y:S01]  /*0ed0*/  STL [R1+0x3c], RZ ;  /* 0x00003cff01007387 */ /* 0x000fe20000100800 */
[----:B------:R-:W-:Y:S01]  /*0ee0*/  LEA.HI R4, R4, R18, RZ, 0x1 ;  /* 0x0000001204047211 */ /* 0x000fe200078f08ff */
[----:B------:R-:W-:Y:S01]  /*0ef0*/  IMAD.IADD R9, R9, 0x1, R8 ;  /* 0x0000000109097824 */ /* 0x000fe200078e0208 */
[----:B------:R-:W-:Y:S01]  /*0f00*/  SHF.R.S32.HI R10, RZ, 0x1f, R207 ;  /* 0x0000001fff0a7819 */ /* 0x000fe200000114cf */
[----:B------:R-:W-:Y:S01]  /*0f10*/  VIADD R8, R186, 0x20 ;  /* 0x00000020ba087836 */ /* 0x000fe20000000000 */
[----:B0-----:R-:W-:Y:S01]  /*0f20*/  LOP3.LUT R6, R5, 0x7ffffffc, RZ, 0xc0, !PT ;  /* 0x7ffffffc05067812 */ /* 0x001fe200078ec0ff */
[----:B------:R-:W-:Y:S01]  /*0f30*/  VIADD R203, R16, 0x1e0 ;  /* 0x000001e010cb7836 */ /* 0x000fe20000000000 */
[----:B------:R-:W-:Y:S01]  /*0f40*/  LOP3.LUT R5, R0, 0x1ffffffe, RZ, 0xc0, !PT ;  /* 0x1ffffffe00057812 */ /* 0x000fe200078ec0ff */
[----:B------:R-:W-:Y:S01]  /*0f50*/  VIADD R26, R192, 0x100 ;  /* 0x00000100c01a7836 */ /* 0x000fe20000000000 */
[----:B------:R-:W-:Y:S01]  /*0f60*/  SHF.R.S32.HI R7, RZ, 0x1f, R8 ;  /* 0x0000001fff077819 */ /* 0x000fe20000011408 */
[----:B------:R-:W-:Y:S01]  /*0f70*/  IMAD.IADD R6, R3, 0x1, -R6 ;  /* 0x0000000103067824 */ /* 0x000fe200078e0a06 */
[----:B------:R-:W-:Y:S01]  /*0f80*/  SHF.R.S32.HI R3, RZ, 0x1f, R14 ;  /* 0x0000001fff037819 */ /* 0x000fe2000001140e */
[----:B------:R-:W-:Y:S01]  /*0f90*/  IMAD.IADD R0, R188, 0x1, -R5 ;  /* 0x00000001bc007824 */ /* 0x000fe200078e0a05 */
[----:B------:R-:W-:Y:S01]  /*0fa0*/  LOP3.LUT R4, R4, 0xfffffe, RZ, 0xc0, !PT ;  /* 0x00fffffe04047812 */ /* 0x000fe200078ec0ff */
[----:B------:R-:W-:Y:S01]  /*0fb0*/  IMAD.SHL.U32 R5, R8, 0x40, RZ ;  /* 0x0000004008057824 */ /* 0x000fe200078e00ff */
[----:B------:R-:W-:Y:S01]  /*0fc0*/  LEA.HI R3, R3, R186, RZ, 0x3 ;  /* 0x000000ba03037211 */ /* 0x000fe200078f18ff */
[----:B------:R-:W-:Y:S01]  /*0fd0*/  VIADD R21, R192, 0x1c0 ;  /* 0x000001c0c0157836 */ /* 0x000fe20000000000 */
[----:B------:R-:W-:Y:S01]  /*0fe0*/  LEA.HI R7, R7, R8, RZ, 0x3 ;  /* 0x0000000807077211 */ /* 0x000fe200078f18ff */
[----:B------:R-:W-:Y:S01]  /*0ff0*/  IMAD.IADD R4, R18, 0x1, -R4 ;  /* 0x0000000112047824 */ /* 0x000fe200078e0a04 */
[----:B------:R-:W-:Y:S01]  /*1000*/  LOP3.LUT R3, R3, 0xfffffff8, RZ, 0xc0, !PT ;  /* 0xfffffff803037812 */ /* 0x000fe200078ec0ff */
[----:B------:R-:W-:Y:S01]  /*1010*/  IMAD R0, R0, 0x8, R195 ;  /* 0x0000000800007824 */ /* 0x000fe200078e02c3 */
[----:B------:R-:W-:Y:S01]  /*1020*/  LOP3.LUT R5, R5, 0x1c0, RZ, 0xc0, !PT ;  /* 0x000001c005057812 */ /* 0x000fe200078ec0ff */
[----:B------:R-:W-:Y:S01]  /*1030*/  IMAD.SHL.U32 R7, R7, 0x40, RZ ;  /* 0x0000004007077824 */ /* 0x000fe200078e00ff */
[----:B------:R-:W-:Y:S01]  /*1040*/  SHF.R.S32.HI R8, RZ, 0x1f, R213 ;  /* 0x0000001fff087819 */ /* 0x000fe200000114d5 */
[----:B------:R-:W-:Y:S01]  /*1050*/  IMAD.IADD R191, R186, 0x1, -R3 ;  /* 0x00000001babf7824 */ /* 0x000fe200078e0a03 */
[----:B------:R-:W-:Y:S01]  /*1060*/  LOP3.LUT R3, R5, 0x38, R16, 0xf8, !PT ;  /* 0x0000003805037812 */ /* 0x000fe200078ef810 */
[----:B------:R-:W-:Y:S01]  /*1070*/  IMAD.SHL.U32 R18, R4, 0x100, RZ ;  /* 0x0000010004127824 */ /* 0x000fe200078e00ff */
[----:B------:R-:W-:Y:S01]  /*1080*/  SHF.R.U32.HI R20, RZ, 0x3, R5 ;  /* 0x00000003ff147819 */ /* 0x000fe20000011605 */
[----:B------:R-:W-:Y:S01]  /*1090*/  VIADD R212, R16, 0xe0 ;  /* 0x000000e010d47836 */ /* 0x000fe20000000000 */
[----:B------:R-:W-:Y:S01]  /*10a0*/  SHF.R.S32.HI R5, RZ, 0x1f, R214 ;  /* 0x0000001fff057819 */ /* 0x000fe200000114d6 */
[----:B------:R-:W-:Y:S01]  /*10b0*/  IMAD R199, R9, 0x2, R2 ;  /* 0x0000000209c77824 */ /* 0x000fe200078e0202 */
[----:B------:R-:W-:Y:S01]  /*10c0*/  SHF.R.S32.HI R13, RZ, 0x1f, R206 ;  /* 0x0000001fff0d7819 */ /* 0x000fe200000114ce */
[----:B------:R-:W-:Y:S01]  /*10d0*/  STL [R1+0x58], R18 ;  /* 0x0000581201007387 */ /* 0x000fe20000100800 */
[----:B------:R-:W-:Y:S01]  /*10e0*/  SHF.R.S32.HI R4, RZ, 0x1f, R215 ;  /* 0x0000001fff047819 */ /* 0x000fe200000114d7 */
[C---:B------:R-:W-:Y:S01]  /*10f0*/  VIADD R28, R192.reuse, 0x80 ;  /* 0x00000080c01c7836 */ /* 0x040fe20000000000 */
[----:B------:R-:W-:Y:S01]  /*1100*/  LOP3.LUT R7, R7, 0xfffffe00, RZ, 0xc0, !PT ;  /* 0xfffffe0007077812 */ /* 0x000fe200078ec0ff */
[C---:B------:R-:W-:Y:S01]  /*1110*/  VIADD R27, R192.reuse, 0xc0 ;  /* 0x000000c0c01b7836 */ /* 0x040fe20000000000 */
[----:B------:R-:W-:Y:S01]  /*1120*/  SHF.L.U64.HI R225, R213, 0x1, R8 ;  /* 0x00000001d5e17819 */ /* 0x000fe20000010208 */
[----:B------:R-:W-:Y:S01]  /*1130*/  VIADD R25, R192, 0x140 ;  /* 0x00000140c0197836 */ /* 0x000fe20000000000 */
[----:B------:R-:W-:Y:S01]  /*1140*/  SHF.L.U64.HI R224, R214, 0x1, R5 ;  /* 0x00000001d6e07819 */ /* 0x000fe20000010205 */
[----:B------:R-:W-:Y:S01]  /*1150*/  STL [R1+0x54], R7 ;  /* 0x0000540701007387 */ /* 0x000fe20000100800 */
[----:B------:R-:W-:Y:S01]  /*1160*/  SHF.L.U64.HI R8, R207, 0x1, R10 ;  /* 0x00000001cf087819 */ /* 0x000fe2000001020a */
[----:B------:R-:W-:Y:S01]  /*1170*/  VIADD R24, R192, 0x180 ;  /* 0x00000180c0187836 */ /* 0x000fe20000000000 */
[----:B------:R-:W-:Y:S01]  /*1180*/  SHF.R.S32.HI R12, RZ, 0x1f, R205 ;  /* 0x0000001fff0c7819 */ /* 0x000fe200000114cd */
[----:B------:R-:W-:Y:S01]  /*1190*/  VIADD R217, R16, 0x40 ;  /* 0x0000004010d97836 */ /* 0x000fe20000000000 */
[----:B------:R-:W-:Y:S01]  /*11a0*/  SHF.L.U64.HI R5, R206, 0x1, R13 ;  /* 0x00000001ce057819 */ /* 0x000fe2000001020d */
[----:B------:R-:W-:Y:S01]  /*11b0*/  STL [R1], R8 ;  /* 0x0000000801007387 */ /* 0x000fe20000100800 */
[----:B------:R-:W-:Y:S01]  /*11c0*/  SHF.R.S32.HI R15, RZ, 0x1f, R204 ;  /* 0x0000001fff0f7819 */ /* 0x000fe200000114cc */
[----:B------:R-:W-:Y:S01]  /*11d0*/  VIADD R210, R16, 0x100 ;  /* 0x0000010010d27836 */ /* 0x000fe20000000000 */
[----:B------:R-:W-:Y:S01]  /*11e0*/  SHF.L.U64.HI R223, R215, 0x1, R4 ;  /* 0x00000001d7df7819 */ /* 0x000fe20000010204 */
[----:B------:R-:W-:Y:S01]  /*11f0*/  IMAD.SHL.U32 R4, R6, 0x2, RZ ;  /* 0x0000000206047824 */ /* 0x000fe200078e00ff */
[----:B------:R-:W-:Y:S01]  /*1200*/  SHF.L.U64.HI R6, R205, 0x1, R12 ;  /* 0x00000001cd067819 */ /* 0x000fe2000001020c */
[----:B------:R0:W-:Y:S01]  /*1210*/  STL [R1+0x4], R5 ;  /* 0x0000040501007387 */ /* 0x0001e20000100800 */
[----:B------:R-:W-:Y:S01]  /*1220*/  SHF.R.S32.HI R14, RZ, 0x1f, R203 ;  /* 0x0000001fff0e7819 */ /* 0x000fe200000114cb */
[----:B------:R-:W-:Y:S01]  /*1230*/  IMAD.IADD R197, R4, 0x1, R18 ;  /* 0x0000000104c57824 */ /* 0x000fe200078e0212 */
[----:B------:R-:W-:Y:S01]  /*1240*/  LOP3.LUT R3, R7, R3, R20, 0xf6, !PT ;  /* 0x0000000307037212 */ /* 0x000fe200078ef614 */
[----:B------:R-:W-:Y:S01]  /*1250*/  STL [R1+0x8], R6 ;  /* 0x0000080601007387 */ /* 0x000fe20000100800 */
[----:B------:R-:W-:Y:S01]  /*1260*/  R2P PR, R11, 0x6 ;  /* 0x000000060b007804 */ /* 0x000fe20000000000 */
[C---:B------:R-:W-:Y:S01]  /*1270*/  VIADD R38, R197.reuse, 0x10 ;  /* 0x00000010c5267836 */ /* 0x040fe20000000000 */
[----:B------:R-:W-:Y:S01]  /*1280*/  SHF.R.S32.HI R29, RZ, 0x1f, R29 ;  /* 0x0000001fff1d7819 */ /* 0x000fe2000001141d */
[----:B------:R1:W-:Y:S01]  /*1290*/  STL [R1+0x48], R4 ;  /* 0x0000480401007387 */ /* 0x0003e20000100800 */
[C---:B------:R-:W-:Y:S01]  /*12a0*/  VIADD R35, R197.reuse, 0x28 ;  /* 0x00000028c5237836 */ /* 0x040fe20000000000 */
[----:B0-----:R-:W-:Y:S01]  /*12b0*/  SHF.L.U64.HI R5, R204, 0x1, R15 ;  /* 0x00000001cc057819 */ /* 0x001fe2000001020f */
[C---:B------:R-:W-:Y:S01]  /*12c0*/  VIADD R32, R197.reuse, 0x40 ;  /* 0x00000040c5207836 */ /* 0x040fe20000000000 */
[----:B------:R-:W-:Y:S01]  /*12d0*/  SHF.R.S32.HI R26, RZ, 0x1f, R26 ;  /* 0x0000001fff1a7819 */ /* 0x000fe2000001141a */
[C---:B------:R-:W-:Y:S01]  /*12e0*/  VIADD R29, R197.reuse, 0x58 ;  /* 0x00000058c51d7836 */ /* 0x040fe20000000000 */
[----:B------:R-:W-:Y:S01]  /*12f0*/  SHF.R.S32.HI R21, RZ, 0x1f, R21 ;  /* 0x0000001fff157819 */ /* 0x000fe20000011415 */
[----:B------:R0:W-:Y:S01]  /*1300*/  STL [R1+0xc], R5 ;  /* 0x00000c0501007387 */ /* 0x0001e20000100800 */
[----:B------:R-:W-:Y:S01]  /*1310*/  VIADD R26, R197, 0x70 ;  /* 0x00000070c51a7836 */ /* 0x000fe20000000000 */
[----:B------:R-:W-:Y:S01]  /*1320*/  SHF.R.S32.HI R11, RZ, 0x1f, R212 ;  /* 0x0000001fff0b7819 */ /* 0x000fe200000114d4 */
[----:B-1----:R-:W-:Y:S01]  /*1330*/  IMAD R4, R3, 0x2, R2 ;  /* 0x0000000203047824 */ /* 0x002fe200078e0202 */
[C---:B------:R-:W-:Y:S01]  /*1340*/  IADD3 R216, R16.reuse, 0x60, RZ ;  /* 0x0000006010d87810 */ /* 0x040fe20007ffe0ff */
[----:B------:R-:W-:Y:S01]  /*1350*/  VIADD R21, R197, 0x88 ;  /* 0x00000088c5157836 */ /* 0x000fe20000000000 */
[----:B------:R-:W-:Y:S01]  /*1360*/  SHF.R.S32.HI R28, RZ, 0x1f, R28 ;  /* 0x0000001fff1c7819 */ /* 0x000fe2000001141c */
[C---:B------:R-:W-:Y:S01]  /*1370*/  VIADD R209, R16.reuse, 0x120 ;  /* 0x0000012010d17836 */ /* 0x040fe20000000000 */
[----:B------:R-:W-:Y:S01]  /*1380*/  SHF.R.S32.HI R27, RZ, 0x1f, R27 ;  /* 0x0000001fff1b7819 */ /* 0x000fe2000001141b */
[----:B------:R-:W-:Y:S01]  /*1390*/  VIADD R208, R16, 0x140 ;  /* 0x0000014010d07836 */ /* 0x000fe20000000000 */
[----:B0-----:R-:W-:Y:S01]  /*13a0*/  SHF.L.U64.HI R5, R203, 0x1, R14 ;  /* 0x00000001cb057819 */ /* 0x001fe2000001020e */
[C---:B------:R-:W-:Y:S01]  /*13b0*/  VIADD R15, R197.reuse, 0xa0 ;  /* 0x000000a0c50f7836 */ /* 0x040fe20000000000 */
[----:B------:R-:W-:Y:S01]  /*13c0*/  SHF.R.S32.HI R25, RZ, 0x1f, R25 ;  /* 0x0000001fff197819 */ /* 0x000fe20000011419 */
[----:B------:R-:W-:Y:S01]  /*13d0*/  VIADD R12, R197, 0xb8 ;  /* 0x000000b8c50c7836 */ /* 0x000fe20000000000 */
[----:B------:R-:W-:Y:S01]  /*13e0*/  SHF.R.S32.HI R24, RZ, 0x1f, R24 ;  /* 0x0000001fff187819 */ /* 0x000fe20000011418 */
[----:B------:R0:W-:Y:S01]  /*13f0*/  STL [R1+0x10], R5 ;  /* 0x0000100501007387 */ /* 0x0001e20000100800 */
[----:B------:R-:W-:Y:S01]  /*1400*/  VIADD R202, R199, 0x26800 ;  /* 0x00026800c7ca7836 */ /* 0x000fe20000000000 */
[----:B------:R-:W-:Y:S01]  /*1410*/  SHF.L.U64.HI R226, R212, 0x1, R11 ;  /* 0x00000001d4e27819 */ /* 0x000fe2000001020b */
[----:B------:R-:W-:Y:S01]  /*1420*/  VIADD R8, R197, 0xd0 ;  /* 0x000000d0c5087836 */ /* 0x000fe20000000000 */
[----:B------:R-:W-:Y:S01]  /*1430*/  STL [R1+0x4c], R4 ;  /* 0x00004c0401007387 */ /* 0x000fe20000100800 */
[----:B------:R-:W-:Y:S01]  /*1440*/  SEL R201, R201, 0xffffffc0, !P2 ;  /* 0xffffffc0c9c97807 */ /* 0x000fe20005000000 */
[----:B------:R-:W-:Y:S01]  /*1450*/  VIADD R22, R16, 0x20 ;  /* 0x0000002010167836 */ /* 0x000fe20000000000 */
[----:B------:R-:W-:Y:S01]  /*1460*/  SHF.R.S32.HI R3, RZ, 0x1f, R197 ;  /* 0x0000001fff037819 */ /* 0x000fe200000114c5 */
[----:B------:R1:W-:Y:S01]  /*1470*/  STL [R1+0x50], R0 ;  /* 0x0000500001007387 */ /* 0x0003e20000100800 */
[C---:B------:R-:W-:Y:S01]  /*1480*/  VIADD R39, R197.reuse, 0x8 ;  /* 0x00000008c5277836 */ /* 0x040fe20000000000 */
[----:B------:R-:W-:Y:S01]  /*1490*/  SHF.R.S32.HI R220, RZ, 0x1f, R217 ;  /* 0x0000001fffdc7819 */ /* 0x000fe200000114d9 */
[C---:B0-----:R-:W-:Y:S01]  /*14a0*/  VIADD R5, R197.reuse, 0xe8 ;  /* 0x000000e8c5057836 */ /* 0x041fe20000000000 */
[----:B------:R-:W-:Y:S01]  /*14b0*/  SHF.R.S32.HI R221, RZ, 0x1f, R216 ;  /* 0x0000001fffdd7819 */ /* 0x000fe200000114d8 */
[C---:B------:R-:W-:Y:S01]  /*14c0*/  VIADD R37, R197.reuse, 0x18 ;  /* 0x00000018c5257836 */ /* 0x040fe20000000000 */
[----:B------:R-:W-:Y:S01]  /*14d0*/  SHF.R.S32.HI R227, RZ, 0x1f, R210 ;  /* 0x0000001fffe37819 */ /* 0x000fe200000114d2 */
[C---:B------:R-:W-:Y:S01]  /*14e0*/  VIADD R36, R197.reuse, 0x20 ;  /* 0x00000020c5247836 */ /* 0x040fe20000000000 */
[----:B------:R-:W-:Y:S01]  /*14f0*/  SHF.R.S32.HI R228, RZ, 0x1f, R209 ;  /* 0x0000001fffe47819 */ /* 0x000fe200000114d1 */
[C---:B------:R-:W-:Y:S01]  /*1500*/  VIADD R34, R197.reuse, 0x30 ;  /* 0x00000030c5227836 */ /* 0x040fe20000000000 */
[----:B-1----:R-:W-:Y:S01]  /*1510*/  SHF.R.S32.HI R0, RZ, 0x1f, R38 ;  /* 0x0000001fff007819 */ /* 0x002fe20000011426 */
        /* <DEDUP_REMOVED lines=13> */
[C---:B------:R-:W-:Y:S01]  /*15f0*/  IADD3 R31, R197.reuse, 0x48, RZ ;  /* 0x00000048c51f7810 */ /* 0x040fe20007ffe0ff */
        /* <DEDUP_REMOVED lines=13> */
[----:B------:R-:W-:Y:S01]  /*16d0*/  SHF.L.U64.HI R220, R217, 0x1, R220 ;  /* 0x00000001d9dc7819 */ /* 0x000fe200000102dc */
[C---:B------:R-:W-:Y:S01]  /*16e0*/  VIADD R4, R197.reuse, 0xf0 ;  /* 0x000000f0c5047836 */ /* 0x040fe20000000000 */
[----:B------:R-:W-:Y:S01]  /*16f0*/  SHF.L.U64.HI R221, R216, 0x1, R221 ;  /* 0x00000001d8dd7819 */ /* 0x000fe200000102dd */
[----:B------:R-:W-:Y:S01]  /*1700*/  VIADD R3, R197, 0xf8 ;  /* 0x000000f8c5037836 */ /* 0x000fe20000000000 */
[----:B------:R-:W-:Y:S01]  /*1710*/  SHF.L.U64.HI R227, R210, 0x1, R227 ;  /* 0x00000001d2e37819 */ /* 0x000fe200000102e3 */
[----:B------:R-:W-:Y:S01]  /*1720*/  VIADD R200, R199, 0x26820 ;  /* 0x00026820c7c87836 */ /* 0x000fe20000000000 */
[----:B------:R-:W-:Y:S01]  /*1730*/  SHF.L.U64.HI R228, R209, 0x1, R228 ;  /* 0x00000001d1e47819 */ /* 0x000fe200000102e4 */
[----:B------:R-:W-:Y:S01]  /*1740*/  IMAD.SHL.U32 R188, R188, 0x4, RZ ;  /* 0x00000004bcbc7824 */ /* 0x000fe200078e00ff */
[----:B------:R-:W-:Y:S01]  /*1750*/  SHF.L.U64.HI R229, R208, 0x1, R229 ;  /* 0x00000001d0e57819 */ /* 0x000fe200000102e5 */
[C---:B------:R-:W-:Y:S01]  /*1760*/  @P1 VIADD R200, R202.reuse, 0xffffffe0 ;  /* 0xffffffe0cac81836 */ /* 0x040fe20000000000 */
[----:B------:R-:W-:Y:S01]  /*1770*/  SHF.R.S32.HI R39, RZ, 0x1f, R39 ;  /* 0x0000001fff277819 */ /* 0x000fe20000011427 */
[----:B------:R-:W-:Y:S01]  /*1780*/  IMAD.IADD R202, R202, 0x1, R201 ;  /* 0x00000001caca7824 */ /* 0x000fe200078e02c9 */
[----:B------:R-:W-:Y:S01]  /*1790*/  SHF.R.S32.HI R37, RZ, 0x1f, R37 ;  /* 0x0000001fff257819 */ /* 0x000fe20000011425 */
[----:B------:R-:W-:Y:S01]  /*17a0*/  VIADD R194, R188, 0x10 ;  /* 0x00000010bcc27836 */ /* 0x000fe20000000000 */
[----:B------:R-:W-:Y:S01]  /*17b0*/  SHF.R.S32.HI R36, RZ, 0x1f, R36 ;  /* 0x0000001fff247819 */ /* 0x000fe20000011424 */
[----:B------:R-:W-:Y:S01]  /*17c0*/  IMAD.IADD R201, R201, 0x1, R200 ;  /* 0x00000001c9c97824 */ /* 0x000fe200078e02c8 */
        /* <DEDUP_REMOVED lines=17> */
[----:B------:R-:W-:-:S07]  /*18e0*/  SHF.R.S32.HI R0, RZ, 0x1f, R3 ;  /* 0x0000001fff007819 */ /* 0x000fce0000011403 */
.L_x_727:
[----:B012-4-:R-:W0:Y:S01]  /*18f0*/  LDC.64 R4, c[0x0][0xc88] ;  /* 0x00032200ff047b82 */ /* 0x017e220000000a00 */
[----:B------:R-:W-:Y:S01]  /*1900*/  ULDC.64 UR4, c[0x0][0xa28] ;  /* 0x00028a0000047ab9 */ /* 0x000fe20000000a00 */
[----:B------:R-:W-:Y:S01]  /*1910*/  ULDC.64 UR8, c[0x0][0xa18] ;  /* 0x0002860000087ab9 */ /* 0x000fe20000000a00 */
[----:B------:R-:W-:Y:S01]  /*1920*/  ULDC.64 UR6, c[0x0][0xa08] ;  /* 0x0002820000067ab9 */ /* 0x000fe20000000a00 */
[----:B0-----:R-:W-:-:S05]  /*1930*/  IMAD.WIDE R4, R155, 0x4, R4 ;  /* 0x000000049b047825 */ /* 0x001fca00078e0204 */
[----:B-----5:R-:W2:Y:S01]  /*1940*/  LDG.E R26, desc[UR42][R4.64] ;  /* 0x0000002a041a7981 */ /* 0x020ea2000c1e1900 */
[----:B------:R-:W-:Y:S01]  /*1950*/  ISETP.NE.U32.AND P2, PT, RZ, UR4, PT ;  /* 0x00000004ff007c0c */ /* 0x000fe2000bf45070 */
[----:B---3--:R-:W-:Y:S01]  /*1960*/  IMAD.MOV.U32 R8, RZ, RZ, RZ ;  /* 0x000000ffff087224 */ /* 0x008fe200078e00ff */
[----:B------:R-:W-:Y:S01]  /*1970*/  ISETP.NE.U32.AND P1, PT, RZ, UR8, PT ;  /* 0x00000008ff007c0c */ /* 0x000fe2000bf25070 */
[----:B------:R-:W-:Y:S01]  /*1980*/  IMAD.MOV.U32 R24, RZ, RZ, RZ ;  /* 0x000000ffff187224 */ /* 0x000fe200078e00ff */
[----:B------:R-:W-:Y:S02]  /*1990*/  ISETP.NE.AND.EX P2, PT, RZ, UR5, PT, P2 ;  /* 0x00000005ff007c0c */ /* 0x000fe4000bf45320 */
[----:B------:R-:W-:Y:S02]  /*19a0*/  ISETP.NE.AND.EX P1, PT, RZ, UR9, PT, P1 ;  /* 0x00000009ff007c0c */ /* 0x000fe4000bf25310 */
[----:B------:R-:W-:-:S04]  /*19b0*/  ISETP.NE.U32.AND P0, PT, RZ, UR6, PT ;  /* 0x00000006ff007c0c */ /* 0x000fc8000bf05070 */
[----:B------:R-:W-:Y:S02]  /*19c0*/  ISETP.NE.AND.EX P0, PT, RZ, UR7, PT, P0 ;  /* 0x00000007ff007c0c */ /* 0x000fe4000bf05300 */
[----:B--2---:R-:W-:Y:S01]  /*19d0*/  SHF.R.S32.HI R0, RZ, 0x1f, R26 ;  /* 0x0000001fff007819 */ /* 0x004fe2000001141a */
[C---:B------:R-:W-:Y:S02]  /*19e0*/  IMAD.SHL.U32 R28, R26.reuse, 0x4, RZ ;  /* 0x000000041a1c7824 */ /* 0x040fe400078e00ff */
[C---:B------:R-:W-:Y:S01]  /*19f0*/  @P2 LEA R6, P3, R26.reuse, UR4, 0x2 ;  /* 0x000000041a062c11 */ /* 0x040fe2000f8610ff */
[----:B------:R-:W-:Y:S01]  /*1a00*/  STL [R1+0x14], R26 ;  /* 0x0000141a01007387 */ /* 0x000fe20000100800 */
[C-C-:B------:R-:W-:Y:S02]  /*1a10*/  SHF.L.U64.HI R27, R26.reuse, 0x2, R0.reuse ;  /* 0x000000021a1b7819 */ /* 0x140fe40000010200 */
[----:B------:R-:W-:Y:S01]  /*1a20*/  @P2 LEA.HI.X R7, R26, UR5, R0, 0x2, P3 ;  /* 0x000000051a072c11 */ /* 0x000fe200098f1400 */
[----:B------:R-:W-:Y:S01]  /*1a30*/  ULDC UR4, c[0x0][0x288] ;  /* 0x0000a20000047ab9 */ /* 0x000fe20000000800 */
[C---:B------:R-:W-:Y:S01]  /*1a40*/  IADD3 R4, P4, R28.reuse, UR6, RZ ;  /* 0x000000061c047c10 */ /* 0x040fe2000ff9e0ff */
[----:B------:R0:W-:Y:S04]  /*1a50*/  STL [R1+0x40], R0 ;  /* 0x0000400001007387 */ /* 0x0001e80000100800 */
[----:B------:R1:W5:Y:S01]  /*1a60*/  @P2 LDG.E R8, desc[UR42][R6.64] ;  /* 0x0000002a06082981 */ /* 0x000362000c1e1900 */
[----:B------:R-:W-:Y:S01]  /*1a70*/  IMAD.U32 R152, RZ, RZ, UR4 ;  /* 0x00000004ff987e24 */ /* 0x000fe2000f8e00ff */
[----:B------:R-:W-:Y:S01]  /*1a80*/  IADD3.X R5, R27, UR7, RZ, P4, !PT ;  /* 0x000000071b057c10 */ /* 0x000fe2000a7fe4ff */
[----:B------:R-:W-:Y:S01]  /*1a90*/  ULDC.64 UR4, c[0x0][0x418] ;  /* 0x0001060000047ab9 */ /* 0x000fe20000000a00 */
[----:B------:R2:W-:Y:S04]  /*1aa0*/  STL [R1+0x1c], R28 ;  /* 0x00001c1c01007387 */ /* 0x0005e80000100800 */
[----:B------:R2:W5:Y:S01]  /*1ab0*/  @P0 LDG.E R24, desc[UR42][R4.64] ;  /* 0x0000002a04180981 */ /* 0x000562000c1e1900 */
[----:B-1----:R-:W-:-:S03]  /*1ac0*/  @P1 IADD3 R6, P2, R28, UR8, RZ ;  /* 0x000000081c061c10 */ /* 0x002fc6000ff5e0ff */
[----:B------:R2:W-:Y:S01]  /*1ad0*/  STL [R1+0x20], R27 ;  /* 0x0000201b01007387 */ /* 0x0005e20000100800 */
[----:B------:R-:W-:Y:S01]  /*1ae0*/  @P1 IADD3.X R7, R27, UR9, RZ, P2, !PT ;  /* 0x000000091b071c10 */ /* 0x000fe200097fe4ff */
[----:B------:R-:W-:Y:S02]  /*1af0*/  UISETP.NE.U32.AND UP0, UPT, UR4, URZ, UPT ;  /* 0x0000003f0400728c */ /* 0x000fe4000bf05070 */
[----:B------:R2:W-:Y:S01]  /*1b00*/  STL [R1+0x24], R153 ;  /* 0x0000249901007387 */ /* 0x0005e20000100800 */
[----:B------:R-:W-:Y:S01]  /*1b10*/  ULDC.64 UR8, c[0x0][0xa20] ;  /* 0x0002880000087ab9 */ /* 0x000fe20000000a00 */
[----:B------:R-:W-:Y:S02]  /*1b20*/  ULDC UR4, c[0x0][0x424] ;  /* 0x0001090000047ab9 */ /* 0x000fe40000000800 */
[----:B------:R2:W5:Y:S01]  /*1b30*/  @P1 LDG.E R152, desc[UR42][R6.64] ;  /* 0x0000002a06981981 */ /* 0x000562000c1e1900 */
[----:B------:R-:W-:Y:S01]  /*1b40*/  UISETP.NE.AND.EX UP0, UPT, UR5, URZ, UPT, UP0 ;  /* 0x0000003f0500728c */ /* 0x000fe2000bf05300 */
[----:B------:R-:W-:-:S02]  /*1b50*/  LOP3.LUT R3, R154, 0xff000000, RZ, 0xc0, !PT ;  /* 0xff0000009a037812 */ /* 0x000fc400078ec0ff */
[----:B------:R-:W-:Y:S01]  /*1b60*/  ISETP.NE.U32.AND P2, PT, RZ, UR8, PT ;  /* 0x00000008ff007c0c */ /* 0x000fe2000bf45070 */
[----:B------:R-:W-:Y:S01]  /*1b70*/  USEL UR4, UR4, 0x1, UP0 ;  /* 0x0000000104047887 */ /* 0x000fe20008000000 */
[----:B------:R-:W-:Y:S01]  /*1b80*/  ULDC UR5, c[0x0][0x2f0] ;  /* 0x0000bc0000057ab9 */ /* 0x000fe20000000800 */
[----:B0-----:R-:W-:Y:S02]  /*1b90*/  LOP3.LUT R0, R154, 0xff0000, RZ, 0xc0, !PT ;  /* 0x00ff00009a007812 */ /* 0x001fe400078ec0ff */
[----:B------:R-:W-:Y:S01]  /*1ba0*/  UIMAD UR4, UR4, UR5, URZ ;  /* 0x00000005040472a4 */ /* 0x000fe2000f8e023f */
[----:B------:R-:W-:Y:S02]  /*1bb0*/  SHF.R.U32.HI R3, RZ, 0x8, R3 ;  /* 0x00000008ff037819 */ /* 0x000fe40000011603 */
[----:B------:R-:W-:Y:S01]  /*1bc0*/  ISETP.NE.AND.EX P2, PT, RZ, UR9, PT, P2 ;  /* 0x00000009ff007c0c */ /* 0x000fe2000bf45320 */
[----:B------:R-:W-:Y:S01]  /*1bd0*/  ULDC UR5, c[0x0][0x348] ;  /* 0x0000d20000057ab9 */ /* 0x000fe20000000800 */
[----:B------:R-:W-:-:S02]  /*1be0*/  LEA.HI R9, R0, R3, RZ, 0x10 ;  /* 0x0000000300097211 */ /* 0x000fc400078f80ff */
[----:B------:R-:W-:Y:S01]  /*1bf0*/  LOP3.LUT R184, R154, 0xffff, RZ, 0xc0, !PT ;  /* 0x0000ffff9ab87812 */ /* 0x000fe200078ec0ff */
[----:B--2---:R-:W-:Y:S08]  /*1c00*/  @P1 BRA `(.L_x_591) ;  /* 0x0000000000241947 */ /* 0x004ff00003800000 */
[----:B------:R-:W-:Y:S02]  /*1c10*/  ULDC.64 UR6, c[0x0][0xa00] ;  /* 0x0002800000067ab9 */ /* 0x000fe40000000a00 */
[----:B------:R-:W-:-:S04]  /*1c20*/  ISETP.NE.U32.AND P1, PT, RZ, UR6, PT ;  /* 0x00000006ff007c0c */ /* 0x000fc8000bf25070 */
[----:B------:R-:W-:-:S13]  /*1c30*/  ISETP.NE.AND.EX P1, PT, RZ, UR7, PT, P1 ;  /* 0x00000007ff007c0c */ /* 0x000fda000bf25310 */
[----:B------:R-:W-:Y:S05]  /*1c40*/  @!P1 BRA `(.L_x_591) ;  /* 0x0000000000149947 */ /* 0x000fea0003800000 */
[----:B------:R-:W0:Y:S02]  /*1c50*/  LDC.64 R6, c[0x0][0xa00] ;  /* 0x00028000ff067b82 */ /* 0x000e240000000a00 */
[----:B0-----:R-:W-:-:S05]  /*1c60*/  IMAD.WIDE R6, R26, 0x4, R6 ;  /* 0x000000041a067825 */ /* 0x001fca00078e0206 */
[----:B-----5:R-:W2:Y:S04]  /*1c70*/  LDG.E R152, desc[UR42][R6.64] ;  /* 0x0000002a06987981 */ /* 0x020ea8000c1e1900 */
[----:B------:R-:W2:Y:S02]  /*1c80*/  LDG.E R3, desc[UR42][R6.64+0x4] ;  /* 0x0000042a06037981 */ /* 0x000ea4000c1e1900 */
[----:B--2---:R-:W-:-:S07]  /*1c90*/  IMAD.IADD R152, R3, 0x1, -R152 ;  /* 0x0000000103987824 */ /* 0x004fce00078e0a98 */
.L_x_591:
[----:B------:R-:W-:Y:S01]  /*1ca0*/  MOV R36, UR5 ;  /* 0x0000000500247c02 */ /* 0x000fe20008000f00 */
[----:B------:R-:W-:Y:S01]  /*1cb0*/  IMAD.U32 R25, RZ, RZ, UR4 ;  /* 0x00000004ff197e24 */ /* 0x000fe2000f8e00ff */
[----:B------:R-:W-:Y:S06]  /*1cc0*/  @!P2 BRA `(.L_x_592) ;  /* 0x000000000010a947 */ /* 0x000fec0003800000 */
[----:B------:R-:W-:-:S04]  /*1cd0*/  IADD3 R4, P0, R28, UR8, RZ ;  /* 0x000000081c047c10 */ /* 0x000fc8000ff1e0ff */
[----:B------:R-:W-:-:S05]  /*1ce0*/  IADD3.X R5, R27, UR9, RZ, P0, !PT ;  /* 0x000000091b057c10 */ /* 0x000fca00087fe4ff */
[----:B------:R0:W5:Y:S01]  /*1cf0*/  LDG.E R25, desc[UR42][R4.64] ;  /* 0x0000002a04197981 */ /* 0x000162000c1e1900 */
[----:B------:R-:W-:Y:S05]  /*1d00*/  BRA `(.L_x_593) ;  /* 0x0000000000107947 */ /* 0x000fea0003800000 */
.L_x_592:
[----:B------:R-:W-:Y:S05]  /*1d10*/  @!P0 BRA `(.L_x_593) ;  /* 0x00000000000c8947 */ /* 0x000fea0003800000 */
[----:B------:R-:W2:Y:S04]  /*1d20*/  LDG.E R0, desc[UR42][R4.64] ;  /* 0x0000002a04007981 */ /* 0x000ea8000c1e1900 */
[----:B------:R-:W2:Y:S02]  /*1d30*/  LDG.E R25, desc[UR42][R4.64+0x4] ;  /* 0x0000042a04197981 */ /* 0x000ea4000c1e1900 */
[----:B--2---:R-:W-:-:S07]  /*1d40*/  IMAD.IADD R25, R25, 0x1, -R0 ;  /* 0x0000000119197824 */ /* 0x004fce00078e0a00 */
.L_x_593:
[----:B------:R-:W-:Y:S02]  /*1d50*/  ULDC.64 UR4, c[0x0][0xa10] ;  /* 0x0002840000047ab9 */ /* 0x000fe40000000a00 */
[----:B------:R-:W-:-:S04]  /*1d60*/  ISETP.NE.U32.AND P0, PT, RZ, UR4, PT ;  /* 0x00000004ff007c0c */ /* 0x000fc8000bf05070 */
[----:B------:R-:W-:Y:S01]  /*1d70*/  ISETP.NE.AND.EX P0, PT, RZ, UR5, PT, P0 ;  /* 0x00000005ff007c0c */ /* 0x000fe2000bf05300 */
[----:B------:R-:W-:Y:S02]  /*1d80*/  ULDC.64 UR4, c[0x0][0xa30] ;  /* 0x00028c0000047ab9 */ /* 0x000fe40000000a00 */
[----:B------:R-:W-:-:S10]  /*1d90*/  ISETP.NE.U32.AND P1, PT, RZ, UR4, PT ;  /* 0x00000004ff007c0c */ /* 0x000fd4000bf25070 */
[----:B0-----:R-:W0:Y:S01]  /*1da0*/  @P0 LDC.64 R4, c[0x0][0xa10] ;  /* 0x00028400ff040b82 */ /* 0x001e220000000a00 */
[----:B------:R-:W-:Y:S01]  /*1db0*/  ISETP.NE.AND.EX P1, PT, RZ, UR5, PT, P1 ;  /* 0x00000005ff007c0c */ /* 0x000fe2000bf25310 */
[----:B0-----:R-:W-:-:S05]  /*1dc0*/  @P0 IMAD.WIDE R4, R26, 0x4, R4 ;  /* 0x000000041a040825 */ /* 0x001fca00078e0204 */
[----:B------:R-:W2:Y:S04]  /*1dd0*/  @P0 LDG.E R0, desc[UR42][R4.64] ;  /* 0x0000002a04000981 */ /* 0x000ea8000c1e1900 */
[----:B------:R0:W2:Y:S01]  /*1de0*/  @P0 LDG.E R3, desc[UR42][R4.64+0x4] ;  /* 0x0000042a04030981 */ /* 0x0000a2000c1e1900 */
[----:B-----5:R-:W-:Y:S02]  /*1df0*/  IMAD.MOV.U32 R154, RZ, RZ, R25 ;  /* 0x000000ffff9a7224 */ /* 0x020fe400078e0019 */
[----:B0-----:R-:W-:-:S04]  /*1e00*/  @P1 IADD3 R4, P2, R28, UR4, RZ ;  /* 0x000000041c041c10 */ /* 0x001fc8000ff5e0ff */
[----:B------:R-:W-:-:S05]  /*1e10*/  @P1 IADD3.X R5, R27, UR5, RZ, P2, !PT ;  /* 0x000000051b051c10 */ /* 0x000fca00097fe4ff */
[----:B------:R0:W5:Y:S01]  /*1e20*/  @P1 LDG.E R154, desc[UR42][R4.64] ;  /* 0x0000002a049a1981 */ /* 0x000162000c1e1900 */
[----:B------:R-:W-:Y:S01]  /*1e30*/  LOP3.LUT R12, R9, 0xff, RZ, 0xc0, !PT ;  /* 0x000000ff090c7812 */ /* 0x000fe200078ec0ff */
[----:B------:R-:W-:Y:S01]  /*1e40*/  IMAD.IADD R11, R25, 0x1, -R8 ;  /* 0x00000001190b7824 */ /* 0x000fe200078e0a08 */
[----:B------:R-:W-:Y:S01]  /*1e50*/  SHF.R.U32.HI R6, RZ, 0x10, R9 ;  /* 0x00000010ff067819 */ /* 0x000fe20000011609 */
[----:B------:R-:W-:Y:S01]  /*1e60*/  BSSY B0, `(.L_x_594) ;  /* 0x000002b000007945 */ /* 0x000fe20003800000 */
[----:B------:R-:W-:Y:S01]  /*1e70*/  LOP3.LUT R18, R18, 0xfffffffb, RZ, 0xc0, !PT ;  /* 0xfffffffb12127812 */ /* 0x000fe200078ec0ff */
[----:B------:R0:W-:Y:S01]  /*1e80*/  STL [R1+0x38], R12 ;  /* 0x0000380c01007387 */ /* 0x0001e20000100800 */
[----:B------:R-:W-:-:S03]  /*1e90*/  IMAD.MOV.U32 R7, RZ, RZ, RZ ;  /* 0x000000ffff077224 */ /* 0x000fc600078e00ff */
[----:B------:R0:W-:Y:S01]  /*1ea0*/  STL [R1+0x18], R6 ;  /* 0x0000180601007387 */ /* 0x0001e20000100800 */
[----:B--2---:R-:W-:-:S04]  /*1eb0*/  @P0 IMAD.IADD R36, R3, 0x1, -R0 ;  /* 0x0000000103240824 */ /* 0x004fc800078e0a00 */
[----:B------:R-:W-:-:S04]  /*1ec0*/  IMAD.IADD R155, R11, 0x1, R36 ;  /* 0x000000010b9b7824 */ /* 0x000fc800078e0224 */
[C---:B------:R-:W-:Y:S01]  /*1ed0*/  VIADD R0, R155.reuse, 0x3f ;  /* 0x0000003f9b007836 */ /* 0x040fe20000000000 */
[----:B------:R-:W-:-:S04]  /*1ee0*/  ISETP.GE.AND P3, PT, R155, 0x1, PT ;  /* 0x000000019b00780c */ /* 0x000fc80003f66270 */
[----:B------:R-:W-:-:S04]  /*1ef0*/  SHF.R.S32.HI R3, RZ, 0x1f, R0 ;  /* 0x0000001fff037819 */ /* 0x000fc80000011400 */
[----:B------:R-:W-:-:S04]  /*1f00*/  LEA.HI R3, R3, R0, RZ, 0x6 ;  /* 0x0000000003037211 */ /* 0x000fc800078f30ff */
[----:B------:R-:W-:Y:S02]  /*1f10*/  SHF.R.S32.HI R168, RZ, 0x6, R3 ;  /* 0x00000006ffa87819 */ /* 0x000fe40000011403 */
[----:B------:R-:W-:Y:S01]  /*1f20*/  @P3 LOP3.LUT R18, R18, 0x4, RZ, 0xfc, !PT ;  /* 0x0000000412123812 */ /* 0x000fe200078efcff */
[----:B0-----:R-:W-:Y:S06]  /*1f30*/  @!P3 BRA `(.L_x_595) ;  /* 0x000000000074b947 */ /* 0x001fec0003800000 */
[----:B------:R-:W-:Y:S01]  /*1f40*/  ISETP.NE.AND P0, PT, R6, RZ, PT ;  /* 0x000000ff0600720c */ /* 0x000fe20003f05270 */
[----:B------:R-:W-:-:S03]  /*1f50*/  ULDC UR4, c[0x0][0x9f0] ;  /* 0x00027c0000047ab9 */ /* 0x000fc60000000800 */
[----:B------:R-:W-:-:S04]  /*1f60*/  SEL R9, R6, UR4, P0 ;  /* 0x0000000406097c07 */ /* 0x000fc80008000000 */
[-C--:B------:R-:W-:Y:S02]  /*1f70*/  IABS R6, R9.reuse ;  /* 0x0000000900067213 */ /* 0x080fe40000000000 */
[----:B------:R-:W-:Y:S02]  /*1f80*/  IADD3 R0, R168, -0x1, R9 ;  /* 0xffffffffa8007810 */ /* 0x000fe40007ffe009 */
[----:B------:R-:W0:Y:S01]  /*1f90*/  I2F.RP R3, R6 ;  /* 0x0000000600037306 */ /* 0x000e220000209400 */
[-C--:B------:R-:W-:Y:S02]  /*1fa0*/  IABS R10, R9.reuse ;  /* 0x00000009000a7213 */ /* 0x080fe40000000000 */
[----:B------:R-:W-:Y:S02]  /*1fb0*/  IABS R8, R0 ;  /* 0x0000000000087213 */ /* 0x000fe40000000000 */
[----:B------:R-:W-:-:S04]  /*1fc0*/  LOP3.LUT R0, R0, R9, RZ, 0x3c, !PT ;  /* 0x0000000900007212 */ /* 0x000fc800078e3cff */
[----:B------:R-:W-:Y:S01]  /*1fd0*/  ISETP.GE.AND P2, PT, R0, RZ, PT ;  /* 0x000000ff0000720c */ /* 0x000fe20003f46270 */
[----:B0-----:R-:W0:Y:S02]  /*1fe0*/  MUFU.RCP R3, R3 ;  /* 0x0000000300037308 */ /* 0x001e240000001000 */
[----:B0-----:R-:W-:Y:S02]  /*1ff0*/  VIADD R4, R3, 0xffffffe ;  /* 0x0ffffffe03047836 */ /* 0x001fe40000000000 */
[----:B------:R-:W-:-:S04]  /*2000*/  IMAD.MOV R3, RZ, RZ, -R10 ;  /* 0x000000ffff037224 */ /* 0x000fc800078e0a0a */
[----:B------:R0:W1:Y:S02]  /*2010*/  F2I.FTZ.U32.TRUNC.NTZ R5, R4 ;  /* 0x0000000400057305 */ /* 0x000064000021f000 */
[----:B0-----:R-:W-:Y:S02]  /*2020*/  IMAD.MOV.U32 R4, RZ, RZ, RZ ;  /* 0x000000ffff047224 */ /* 0x001fe400078e00ff */
[----:B-1----:R-:W-:-:S04]  /*2030*/  IMAD.MOV R7, RZ, RZ, -R5 ;  /* 0x000000ffff077224 */ /* 0x002fc800078e0a05 */
[----:B------:R-:W-:-:S04]  /*2040*/  IMAD R7, R7, R6, RZ ;  /* 0x0000000607077224 */ /* 0x000fc800078e02ff */
[----:B------:R-:W-:-:S06]  /*2050*/  IMAD.HI.U32 R5, R5, R7, R4 ;  /* 0x0000000705057227 */ /* 0x000fcc00078e0004 */
[----:B------:R-:W-:-:S04]  /*2060*/  IMAD.HI.U32 R5, R5, R8, RZ ;  /* 0x0000000805057227 */ /* 0x000fc800078e00ff */
[----:B------:R-:W-:-:S05]  /*2070*/  IMAD R3, R5, R3, R8 ;  /* 0x0000000305037224 */ /* 0x000fca00078e0208 */
[----:B------:R-:W-:-:S13]  /*2080*/  ISETP.GT.U32.AND P1, PT, R6, R3, PT ;  /* 0x000000030600720c */ /* 0x000fda0003f24070 */
[----:B------:R-:W-:Y:S02]  /*2090*/  @!P1 IMAD.IADD R3, R3, 0x1, -R6 ;  /* 0x0000000103039824 */ /* 0x000fe400078e0a06 */
[----:B------:R-:W-:Y:S01]  /*20a0*/  @!P1 VIADD R5, R5, 0x1 ;  /* 0x0000000105059836 */ /* 0x000fe20000000000 */
[----:B------:R-:W-:Y:S02]  /*20b0*/  ISETP.NE.AND P1, PT, R9, RZ, PT ;  /* 0x000000ff0900720c */ /* 0x000fe40003f25270 */
[----:B------:R-:W-:-:S13]  /*20c0*/  ISETP.GE.U32.AND P0, PT, R3, R6, PT ;  /* 0x000000060300720c */ /* 0x000fda0003f06070 */
[----:B------:R-:W-:-:S04]  /*20d0*/  @P0 VIADD R5, R5, 0x1 ;  /* 0x0000000105050836 */ /* 0x000fc80000000000 */
[----:B------:R-:W-:Y:S01]  /*20e0*/  @!P2 IMAD.MOV R5, RZ, RZ, -R5 ;  /* 0x000000ffff05a224 */ /* 0x000fe200078e0a05 */
[----:B------:R-:W-:-:S05]  /*20f0*/  @!P1 LOP3.LUT R5, RZ, R9, RZ, 0x33, !PT ;  /* 0x00000009ff059212 */ /* 0x000fca00078e33ff */
[----:B------:R-:W-:-:S07]  /*2100*/  IMAD.MOV.U32 R7, RZ, RZ, R5 ;  /* 0x000000ffff077224 */ /* 0x000fce00078e0005 */
.L_x_595:
[----:B------:R-:W-:Y:S05]  /*2110*/  BSYNC B0 ;  /* 0x0000000000007941 */ /* 0x000fea0003800000 */
.L_x_594:
[----:B------:R-:W-:Y:S01]  /*2120*/  IMAD R0, R12, R7, RZ ;  /* 0x000000070c007224 */ /* 0x000fe200078e02ff */
[----:B------:R-:W-:-:S04]  /*2130*/  PLOP3.LUT P2, PT, PT, PT, PT, 0x80, 0x0 ;  /* 0x000000000000781c */ /* 0x000fc80003f4f070 */
[C---:B------:R-:W-:Y:S01]  /*2140*/  VIADDMNMX R7, R0.reuse, R7, R168, PT ;  /* 0x0000000700077246 */ /* 0x040fe200038001a8 */
[----:B------:R-:W-:-:S04]  /*2150*/  IMAD R0, R0, 0x40, -R11 ;  /* 0x0000004000007824 */ /* 0x000fc800078e0a0b */
[----:B------:R-:W-:Y:S01]  /*2160*/  IMAD R7, R7, 0x40, -R11 ;  /* 0x0000004007077824 */ /* 0x000fe200078e0a0b */
[----:B------:R-:W-:-:S04]  /*2170*/  VIMNMX R0, RZ, R0, !PT ;  /* 0x00000000ff007248 */ /* 0x000fc80007fe0100 */
[----:B------:R-:W-:Y:S02]  /*2180*/  VIMNMX R7, R7, R36, PT ;  /* 0x0000002407077248 */ /* 0x000fe40003fe0100 */
[----:B------:R-:W-:Y:S02]  /*2190*/  SHF.R.U32.HI R35, RZ, 0x6, R0 ;  /* 0x00000006ff237819 */ /* 0x000fe40000011600 */
[----:B------:R-:W-:-:S03]  /*21a0*/  ISETP.GT.AND P0, PT, R7, R0, PT ;  /* 0x000000000700720c */ /* 0x000fc60003f04270 */
[----:B------:R-:W-:-:S10]  /*21b0*/  IMAD.MOV.U32 R34, RZ, RZ, R35 ;  /* 0x000000ffff227224 */ /* 0x000fd400078e0023 */
[----:B------:R-:W-:-:S05]  /*21c0*/  @P0 VIADD R3, R7, 0x3f ;  /* 0x0000003f07030836 */ /* 0x000fca0000000000 */
[----:B------:R-:W-:-:S04]  /*21d0*/  @P0 SHF.R.S32.HI R0, RZ, 0x1f, R3 ;  /* 0x0000001fff000819 */ /* 0x000fc80000011403 */
[----:B------:R-:W-:-:S04]  /*21e0*/  @P0 LEA.HI R0, R0, R3, RZ, 0x6 ;  /* 0x0000000300000211 */ /* 0x000fc800078f30ff */
[----:B------:R-:W-:-:S04]  /*21f0*/  @P0 SHF.R.S32.HI R34, RZ, 0x6, R0 ;  /* 0x00000006ff220819 */ /* 0x000fc80000011400 */
[----:B------:R-:W-:-:S13]  /*2200*/  ISETP.GT.AND P0, PT, R34, R35, PT ;  /* 0x000000232200720c */ /* 0x000fda0003f04270 */
[----:B------:R-:W-:Y:S05]  /*2210*/  @!P0 BRA `(.L_x_596) ;  /* 0x0000002c00988947 */ /* 0x000fea0003800000 */
[----:B------:R-:W-:Y:S01]  /*2220*/  VIADD R0, R2, 0x22400 ;  /* 0x0002240002007836 */ /* 0x000fe20000000000 */
[----:B------:R-:W-:Y:S04]  /*2230*/  BSSY B6, `(.L_x_597) ;  /* 0x0000013000067945 */ /* 0x000fe80003800000 */
[----:B------:R-:W-:-:S13]  /*2240*/  LOP3.LUT P0, RZ, R0, 0x3ff, RZ, 0xc0, !PT ;  /* 0x000003ff00ff7812 */ /* 0x000fda000780c0ff */
[----:B------:R-:W-:Y:S05]  /*2250*/  @!P0 BRA `(.L_x_598) ;  /* 0x0000000000408947 */ /* 0x000fea0003800000 */
[----:B------:R-:W-:Y:S01]  /*2260*/  MOV R14, 0x0 ;  /* 0x00000000000e7802 */ /* 0x000fe20000000f00 */
[----:B------:R-:W-:Y:S01]  /*2270*/  ULDC.64 UR4, c[0x4][0x90] ;  /* 0x0100240000047ab9 */ /* 0x000fe20000000a00 */
[----:B------:R-:W-:Y:S01]  /*2280*/  ULDC.64 UR6, c[0x4][0x30] ;  /* 0x01000c0000067ab9 */ /* 0x000fe20000000a00 */
[----:B------:R-:W-:Y:S02]  /*2290*/  IMAD.U32 R4, RZ, RZ, UR4 ;  /* 0x00000004ff047e24 */ /* 0x000fe4000f8e00ff */
        /* <DEDUP_REMOVED lines=11> */
[----:B0----5:R-:W-:Y:S05]  /*2350*/  CALL.ABS.NOINC R14 ;  /* 0x000000000e007343 */ /* 0x021fea0003c00000 */
.L_x_598:
[----:B------:R-:W-:Y:S05]  /*2360*/  BSYNC B6 ;  /* 0x0000000000067941 */ /* 0x000fea0003800000 */
.L_x_597:
[----:B------:R-:W-:Y:S01]  /*2370*/  VIADD R0, R2, 0x400 ;  /* 0x0000040002007836 */ /* 0x000fe20000000000 */
[----:B------:R-:W-:Y:S04]  /*2380*/  BSSY B6, `(.L_x_599) ;  /* 0x0000013000067945 */ /* 0x000fe80003800000 */
[----:B------:R-:W-:-:S13]  /*2390*/  LOP3.LUT P0, RZ, R0, 0x3ff, RZ, 0xc0, !PT ;  /* 0x000003ff00ff7812 */ /* 0x000fda000780c0ff */
        /* <DEDUP_REMOVED lines=9> */
[----:B------:R-:W-:Y:S02]  /*2430*/  IMAD.U32 R7, RZ, RZ, UR7 ;  /* 0x00000007ff077e24 */ /* 0x000fe4000f8e00ff */
[----:B------:R-:W-:-:S02]  /*2440*/  IMAD.U32 R10, RZ, RZ, UR4 ;  /* 0x00000004ff0a7e24 */ /* 0x000fc4000f8e00ff */
[----:B------:R-:W-:Y:S02]  /*2450*/  IMAD.U32 R11, RZ, RZ, UR5 ;  /* 0x00000005ff0b7e24 */ /* 0x000fe4000f8e00ff */
[----:B------:R-:W-:Y:S02]  /*2460*/  IMAD.MOV.U32 R8, RZ, RZ, 0x70 ;  /* 0x00000070ff087424 */ /* 0x000fe400078e00ff */
[----:B------:R-:W-:Y:S02]  /*2470*/  IMAD.MOV.U32 R12, RZ, RZ, 0x1 ;  /* 0x00000001ff0c7424 */ /* 0x000fe400078e00ff */
[----:B------:R-:W-:-:S07]  /*2480*/  IMAD.MOV.U32 R13, RZ, RZ, RZ ;  /* 0x000000ffff0d7224 */ /* 0x000fce00078e00ff */
[----:B------:R-:W-:-:S07]  /*2490*/  LEPC R20, `(.L_x_600) ;  /* 0x000000001014794e */ /* 0x000fce0000000000 */
[----:B0----5:R-:W-:Y:S05]  /*24a0*/  CALL.ABS.NOINC R14 ;  /* 0x000000000e007343 */ /* 0x021fea0003c00000 */
.L_x_600:
[----:B------:R-:W-:Y:S05]  /*24b0*/  BSYNC B6 ;  /* 0x0000000000067941 */ /* 0x000fea0003800000 */
.L_x_599:
[----:B------:R-:W-:Y:S01]  /*24c0*/  ULDC.64 UR4, c[0x0][0x9f8] ;  /* 0x00027e0000047ab9 */ /* 0x000fe20000000a00 */
[----:B------:R-:W-:Y:S01]  /*24d0*/  IMAD.MOV.U32 R0, RZ, RZ, R26 ;  /* 0x000000ffff007224 */ /* 0x000fe200078e001a */
[----:B------:R-:W-:Y:S01]  /*24e0*/  ISETP.NE.U32.AND P0, PT, RZ, UR4, PT ;  /* 0x00000004ff007c0c */ /* 0x000fe2000bf05070 */
[----:B------:R-:W0:Y:S01]  /*24f0*/  S2R R3, SR_TID.X ;  /* 0x0000000000037919 */ /* 0x000e220000002100 */
[----:B------:R-:W1:Y:S02]  /*2500*/  LDC.64 R6, c[0x0][0x3f8] ;  /* 0x0000fe00ff067b82 */ /* 0x000e640000000a00 */
[----:B------:R-:W-:-:S06]  /*2510*/  ISETP.NE.AND.EX P0, PT, RZ, UR5, PT, P0 ;  /* 0x00000005ff007c0c */ /* 0x000fcc000bf05300 */
[----:B------:R-:W2:Y:S07]  /*2520*/  LDC R45, c[0x0][0x3f4] ;  /* 0x0000fd00ff2d7b82 */ /* 0x000eae0000000800 */
[----:B------:R-:W-:Y:S02]  /*2530*/  @P0 IADD3 R4, P1, R28, UR4, RZ ;  /* 0x000000041c040c10 */ /* 0x000fe4000ff3e0ff */
[----:B------:R-:W-:Y:S02]  /*2540*/  SHF.R.S32.HI R9, RZ, 0x1f, R186 ;  /* 0x0000001fff097819 */ /* 0x000fe400000114ba */
[----:B------:R-:W-:Y:S01]  /*2550*/  SHF.R.S32.HI R189, RZ, 0x1f, R188 ;  /* 0x0000001fffbd7819 */ /* 0x000fe200000114bc */
[----:B------:R-:W3:Y:S01]  /*2560*/  S2R R44, SR_TID.X ;  /* 0x00000000002c7919 */ /* 0x000ee20000002100 */
[----:B------:R-:W-:Y:S01]  /*2570*/  @P0 IADD3.X R5, R27, UR5, RZ, P1, !PT ;  /* 0x000000051b050c10 */ /* 0x000fe20008ffe4ff */
[----:B------:R-:W-:Y:S01]  /*2580*/  IMAD.SHL.U32 R40, R191, 0x40, RZ ;  /* 0x00000040bf287824 */ /* 0x000fe200078e00ff */
[----:B------:R-:W-:-:S03]  /*2590*/  ULDC UR4, c[0x0][0x2f4] ;  /* 0x0000bd0000047ab9 */ /* 0x000fc60000000800 */
[----:B------:R4:W3:Y:S01]  /*25a0*/  @P0 LDG.E R0, desc[UR42][R4.64] ;  /* 0x0000002a04000981 */ /* 0x0008e2000c1e1900 */
[-C--:B-1----:R-:W-:Y:S01]  /*25b0*/  IMAD.WIDE.U32 R20, R186, R6.reuse, R188 ;  /* 0x00000006ba147225 */ /* 0x082fe200078e00bc */
[----:B------:R-:W-:Y:S02]  /*25c0*/  LOP3.LUT R40, R40, 0x1c0, RZ, 0xc0, !PT ;  /* 0x000001c028287812 */ /* 0x000fe400078ec0ff */
[----:B------:R-:W-:Y:S01]  /*25d0*/  ISETP.GE.AND P1, PT, R22, UR4, PT ;  /* 0x0000000416007c0c */ /* 0x000fe2000bf26270 */
[----:B0-----:R-:W-:Y:S01]  /*25e0*/  VIADD R8, R3, 0xffffff80 ;  /* 0xffffff8003087836 */ /* 0x001fe20000000000 */
[----:B--2---:R-:W-:Y:S01]  /*25f0*/  ISETP.GE.AND P2, PT, R16, R45, PT ;  /* 0x0000002d1000720c */ /* 0x004fe20003f46270 */
[-C--:B------:R-:W-:Y:S01]  /*2600*/  IMAD R3, R9, R6.reuse, RZ ;  /* 0x0000000609037224 */ /* 0x080fe200078e02ff */
[----:B------:R-:W-:Y:S01]  /*2610*/  SHF.R.U32.HI R42, RZ, 0x3, R40 ;  /* 0x00000003ff2a7819 */ /* 0x000fe20000011628 */
[----:B------:R-:W-:Y:S01]  /*2620*/  IMAD.WIDE.U32 R28, R186, R6, R16 ;  /* 0x00000006ba1c7225 */ /* 0x000fe200078e0010 */
[----:B----4-:R-:W0:Y:S01]  /*2630*/  LDC.64 R4, c[0x0][0x408] ;  /* 0x00010200ff047b82 */ /* 0x010e220000000a00 */
[----:B------:R-:W-:-:S02]  /*2640*/  SHF.R.S32.HI R13, RZ, 0x1f, R8 ;  /* 0x0000001fff0d7819 */ /* 0x000fc40000011408 */
[----:B------:R-:W-:Y:S01]  /*2650*/  IMAD R11, R186, R7, R3 ;  /* 0x00000007ba0b7224 */ /* 0x000fe200078e0203 */
[----:B------:R-:W-:Y:S01]  /*2660*/  LOP3.LUT R18, R18, 0xfffffffe, RZ, 0xc0, !PT ;  /* 0xfffffffe12127812 */ /* 0x000fe200078ec0ff */
[----:B------:R-:W-:Y:S01]  /*2670*/  IMAD.IADD R3, R24, 0x1, R25 ;  /* 0x0000000118037824 */ /* 0x000fe200078e0219 */
[----:B------:R-:W-:Y:S01]  /*2680*/  LEA.HI R13, R13, R8, RZ, 0x2 ;  /* 0x000000080d0d7211 */ /* 0x000fe200078f10ff */
[----:B------:R-:W-:Y:S01]  /*2690*/  IMAD.IADD R21, R21, 0x1, R11 ;  /* 0x0000000115157824 */ /* 0x000fe200078e020b */
[----:B------:R-:W-:Y:S01]  /*26a0*/  SHF.L.U64.HI R38, R6, 0x6, R7 ;  /* 0x0000000606267819 */ /* 0x000fe20000010207 */
[----:B------:R-:W-:Y:S01]  /*26b0*/  IMAD.IADD R29, R11, 0x1, R29 ;  /* 0x000000010b1d7824 */ /* 0x000fe200078e021d */
[----:B------:R-:W-:Y:S01]  /*26c0*/  LOP3.LUT R13, R13, 0xfffffffc, RZ, 0xc0, !PT ;  /* 0xfffffffc0d0d7812 */ /* 0x000fe200078ec0ff */
[-C--:B-----5:R-:W-:Y:S01]  /*26d0*/  IMAD.WIDE.U32 R20, R154, R6.reuse, R20 ;  /* 0x000000069a147225 */ /* 0x0a0fe200078e0014 */
[----:B------:R-:W-:Y:S02]  /*26e0*/  SHF.R.S32.HI R11, RZ, 0x1f, R154 ;  /* 0x0000001fff0b7819 */ /* 0x000fe4000001149a */
[----:B------:R-:W-:Y:S01]  /*26f0*/  @P2 LOP3.LUT R18, R18, 0x1, RZ, 0xfc, !PT ;  /* 0x0000000112122812 */ /* 0x000fe200078efcff */
[----:B------:R-:W-:Y:S01]  /*2700*/  IMAD.IADD R47, R8, 0x1, -R13 ;  /* 0x00000001082f7824 */ /* 0x000fe200078e0a0d */
[----:B------:R-:W-:Y:S01]  /*2710*/  ISETP.GE.AND P0, PT, R16, UR4, PT ;  /* 0x0000000410007c0c */ /* 0x000fe2000bf06270 */
[-C--:B------:R-:W-:Y:S01]  /*2720*/  IMAD R10, R11, R6.reuse, RZ ;  /* 0x000000060b0a7224 */ /* 0x080fe200078e02ff */
[----:B------:R-:W-:Y:S01]  /*2730*/  LOP3.LUT R18, R18, 0xfffffffd, RZ, 0xc0, !PT ;  /* 0xfffffffd12127812 */ /* 0x000fe200078ec0ff */
[----:B------:R-:W-:Y:S01]  /*2740*/  IMAD.WIDE.U32 R28, R154, R6, R28 ;  /* 0x000000069a1c7225 */ /* 0x000fe200078e001c */
[----:B---3--:R-:W-:-:S02]  /*2750*/  LEA.HI R44, R44, 0x8, RZ, 0x19 ;  /* 0x000000082c2c7811 */ /* 0x008fc400078fc8ff */
[----:B------:R-:W-:Y:S01]  /*2760*/  @P1 LOP3.LUT R18, R18, 0x2, RZ, 0xfc, !PT ;  /* 0x0000000212121812 */ /* 0x000fe200078efcff */
[----:B------:R-:W-:Y:S01]  /*2770*/  IMAD R49, R154, R7, R10 ;  /* 0x000000079a317224 */ /* 0x000fe200078e020a */
[----:B0-----:R-:W-:Y:S01]  /*2780*/  SHF.L.U64.HI R41, R4, 0x6, R5 ;  /* 0x0000000604297819 */ /* 0x001fe20000010205 */
[-C--:B------:R-:W-:Y:S02]  /*2790*/  IMAD R9, R9, R4.reuse, RZ ;  /* 0x0000000409097224 */ /* 0x080fe400078e02ff */
[-C--:B------:R-:W-:Y:S02]  /*27a0*/  IMAD R11, R11, R4.reuse, RZ ;  /* 0x000000040b0b7224 */ /* 0x080fe400078e02ff */
[-C--:B------:R-:W-:Y:S01]  /*27b0*/  IMAD R13, R186, R5.reuse, R9 ;  /* 0x00000005ba0d7224 */ /* 0x080fe200078e0209 */
[----:B------:R-:W-:Y:S01]  /*27c0*/  SEL R9, R45, RZ, P2 ;  /* 0x000000ff2d097207 */ /* 0x000fe20001000000 */
[----:B------:R-:W-:Y:S01]  /*27d0*/  IMAD R11, R154, R5, R11 ;  /* 0x000000059a0b7224 */ /* 0x000fe200078e020b */
[----:B------:R-:W-:Y:S01]  /*27e0*/  LOP3.LUT R5, R40, 0x18, R16, 0xf8, !PT ;  /* 0x0000001828057812 */ /* 0x000fe200078ef810 */
[----:B------:R-:W-:-:S03]  /*27f0*/  IMAD.WIDE.U32 R30, R186, R4, R188 ;  /* 0x00000004ba1e7225 */ /* 0x000fc600078e00bc */
[----:B------:R-:W-:Y:S01]  /*2800*/  LOP3.LUT R5, R5, R42, RZ, 0x3c, !PT ;  /* 0x0000002a05057212 */ /* 0x000fe200078e3cff */
[----:B------:R-:W-:Y:S02]  /*2810*/  IMAD.IADD R9, R16, 0x1, R9 ;  /* 0x0000000110097824 */ /* 0x000fe400078e0209 */
[----:B------:R-:W-:-:S03]  /*2820*/  IMAD.WIDE.U32 R32, R186, R4, R16 ;  /* 0x00000004ba207225 */ /* 0x000fc600078e0010 */
[----:B------:R-:W-:Y:S01]  /*2830*/  SHF.R.S32.HI R8, RZ, 0x1f, R9 ;  /* 0x0000001fff087819 */ /* 0x000fe20000011409 */
[----:B------:R-:W-:Y:S02]  /*2840*/  IMAD R46, R198, 0x200, R5 ;  /* 0x00000200c62e7824 */ /* 0x000fe400078e0205 */
[----:B------:R-:W-:Y:S01]  /*2850*/  IMAD.IADD R31, R31, 0x1, R13 ;  /* 0x000000011f1f7824 */ /* 0x000fe200078e020d */
[----:B------:R-:W-:Y:S01]  /*2860*/  LEA.HI R37, R8, R9, RZ, 0x3 ;  /* 0x0000000908257211 */ /* 0x000fe200078f18ff */
[----:B------:R-:W-:Y:S02]  /*2870*/  IMAD.IADD R33, R13, 0x1, R33 ;  /* 0x000000010d217824 */ /* 0x000fe400078e0221 */
[-C--:B------:R-:W-:Y:S01]  /*2880*/  IMAD.WIDE.U32 R30, R154, R4.reuse, R30 ;  /* 0x000000049a1e7225 */ /* 0x080fe200078e001e */
[----:B------:R-:W-:Y:S02]  /*2890*/  LOP3.LUT R5, R40, 0x38, R37, 0xf8, !PT ;  /* 0x0000003828057812 */ /* 0x000fe400078ef825 */
[----:B------:R-:W-:Y:S01]  /*28a0*/  LOP3.LUT R51, R37, 0xfffffff8, RZ, 0xc0, !PT ;  /* 0xfffffff825337812 */ /* 0x000fe200078ec0ff */
[----:B------:R-:W-:Y:S01]  /*28b0*/  IMAD.WIDE.U32 R32, R154, R4, R32 ;  /* 0x000000049a207225 */ /* 0x000fe200078e0020 */
[----:B------:R-:W-:-:S02]  /*28c0*/  LOP3.LUT R5, R5, R42, RZ, 0x3c, !PT ;  /* 0x0000002a05057212 */ /* 0x000fc400078e3cff */
[----:B------:R-:W-:Y:S01]  /*28d0*/  SHF.R.S32.HI R54, RZ, 0x1f, R51 ;  /* 0x0000001fff367819 */ /* 0x000fe20000011433 */
[----:B------:R-:W-:Y:S02]  /*28e0*/  IMAD.IADD R48, R21, 0x1, R49 ;  /* 0x0000000115307824 */ /* 0x000fe400078e0231 */
[----:B------:R-:W-:Y:S02]  /*28f0*/  IMAD.SHL.U32 R39, R6, 0x40, RZ ;  /* 0x0000004006277824 */ /* 0x000fe400078e00ff */
[----:B------:R-:W-:Y:S02]  /*2900*/  IMAD.SHL.U32 R43, R4, 0x40, RZ ;  /* 0x00000040042b7824 */ /* 0x000fe400078e00ff */
[----:B------:R-:W-:Y:S02]  /*2910*/  IMAD.SHL.U32 R45, R45, 0x2, RZ ;  /* 0x000000022d2d7824 */ /* 0x000fe400078e00ff */
[----:B------:R-:W-:Y:S02]  /*2920*/  IMAD R47, R47, 0x40, R186 ;  /* 0x000000402f2f7824 */ /* 0x000fe400078e02ba */
[----:B------:R-:W-:-:S02]  /*2930*/  IMAD.IADD R49, R49, 0x1, R29 ;  /* 0x0000000131317824 */ /* 0x000fc400078e021d */
[----:B------:R-:W-:Y:S02]  /*2940*/  IMAD.IADD R50, R31, 0x1, R11 ;  /* 0x000000011f327824 */ /* 0x000fe400078e020b */
[----:B------:R-:W-:Y:S02]  /*2950*/  IMAD.IADD R52, R11, 0x1, R33 ;  /* 0x000000010b347824 */ /* 0x000fe400078e0221 */
[----:B------:R-:W-:Y:S01]  /*2960*/  IMAD R55, R198, 0x200, R5 ;  /* 0x00000200c6377824 */ /* 0x000fe200078e0205 */
[----:B------:R-:W-:-:S07]  /*2970*/  SHF.R.S32.HI R53, RZ, 0x1f, R0 ;  /* 0x0000001fff357819 */ /* 0x000fce0000011400 */
.L_x_633:
[----:B0-----:R-:W0:Y:S01]  /*2980*/  LDC R60, c[0x0][0x430] ;  /* 0x00010c00ff3c7b82 */ /* 0x001e220000000800 */
[----:B------:R-:W-:Y:S02]  /*2990*/  VIADD R34, R34, 0xffffffff ;  /* 0xffffffff22227836 */ /* 0x000fe40000000000 */
[----:B------:R-:W-:Y:S02]  /*29a0*/  IMAD.MOV.U32 R59, RZ, RZ, RZ ;  /* 0x000000ffff3b7224 */ /* 0x000fe400078e00ff */
[----:B------:R-:W-:-:S03]  /*29b0*/  IMAD R4, R34, 0x40, R47 ;  /* 0x0000004022047824 */ /* 0x000fc600078e022f */
[----:B-1----:R-:W1:Y:S01]  /*29c0*/  LDC R68, c[0x0][0x3f4] ;  /* 0x0000fd00ff447b82 */ /* 0x002e620000000800 */
[----:B------:R-:W-:Y:S01]  /*29d0*/  IMAD.IADD R12, R3, 0x1, R4 ;  /* 0x00000001030c7824 */ /* 0x000fe200078e0204 */
[----:B------:R-:W-:-:S03]  /*29e0*/  ISETP.GE.AND P1, PT, R4, R36, PT ;  /* 0x000000240400720c */ /* 0x000fc60003f26270 */
[----:B------:R-:W-:Y:S01]  /*29f0*/  IMAD.MOV.U32 R8, RZ, RZ, R12 ;  /* 0x000000ffff087224 */ /* 0x000fe200078e000c */
[----:B------:R-:W-:Y:S02]  /*2a00*/  ISETP.GT.OR P1, PT, R47, 0x3f, P1 ;  /* 0x0000003f2f00780c */ /* 0x000fe40000f24670 */
[----:B0-----:R-:W-:-:S11]  /*2a10*/  ISETP.NE.AND P2, PT, R60, 0x1, PT ;  /* 0x000000013c00780c */ /* 0x001fd60003f45270 */
[----:B------:R-:W0:Y:S08]  /*2a20*/  @!P1 LDC.64 R6, c[0x0][0x428] ;  /* 0x00010a00ff069b82 */ /* 0x000e300000000a00 */
[----:B--2---:R-:W2:Y:S08]  /*2a30*/  @!P1 LDC.64 R4, c[0x0][0x418] ;  /* 0x00010600ff049b82 */ /* 0x004eb00000000a00 */
[----:B---3--:R-:W3:Y:S08]  /*2a40*/  @P2 LDC R9, c[0x0][0x434] ;  /* 0x00010d00ff092b82 */ /* 0x008ef00000000800 */
[----:B------:R-:W4:Y:S01]  /*2a50*/  @P2 LDC R10, c[0x0][0x438] ;  /* 0x00010e00ff0a2b82 */ /* 0x000f220000000800 */
[----:B---3--:R-:W-:-:S05]  /*2a60*/  @P2 IMAD.HI.U32 R9, R12, R9, RZ ;  /* 0x000000090c092227 */ /* 0x008fca00078e00ff */
[----:B----4-:R-:W-:Y:S01]  /*2a70*/  @P2 SHF.R.U32.HI R8, RZ, R10, R9 ;  /* 0x0000000aff082219 */ /* 0x010fe20000011609 */
[----:B0-----:R-:W-:-:S03]  /*2a80*/  @!P1 IMAD R10, R53, R6, RZ ;  /* 0x00000006350a9224 */ /* 0x001fc600078e02ff */
[----:B------:R-:W-:Y:S01]  /*2a90*/  @!P1 SHF.R.S32.HI R9, RZ, 0x1f, R8 ;  /* 0x0000001fff099819 */ /* 0x000fe20000011408 */
[C---:B------:R-:W-:Y:S02]  /*2aa0*/  @!P1 IMAD R11, R0.reuse, R7, R10 ;  /* 0x00000007000b9224 */ /* 0x040fe400078e020a */
[----:B------:R-:W-:-:S04]  /*2ab0*/  @!P1 IMAD.WIDE.U32 R6, R0, R6, R8 ;  /* 0x0000000600069225 */ /* 0x000fc800078e0008 */
[----:B------:R-:W-:Y:S01]  /*2ac0*/  @!P1 IMAD.IADD R7, R7, 0x1, R11 ;  /* 0x0000000107079824 */ /* 0x000fe200078e020b */
[----:B--2---:R-:W-:-:S04]  /*2ad0*/  @!P1 LEA R4, P2, R6, R4, 0x2 ;  /* 0x0000000406049211 */ /* 0x004fc800078410ff */
[----:B------:R-:W-:Y:S02]  /*2ae0*/  @!P1 LEA.HI.X R5, R6, R5, R7, 0x2, P2 ;  /* 0x0000000506059211 */ /* 0x000fe400010f1407 */
[----:B-1----:R-:W-:Y:S01]  /*2af0*/  ISETP.GE.AND P2, PT, R68, 0x1, PT ;  /* 0x000000014400780c */ /* 0x002fe20003f46270 */
[----:B------:R-:W-:Y:S02]  /*2b00*/  IMAD.MOV R7, RZ, RZ, -R8 ;  /* 0x000000ffff077224 */ /* 0x000fe400078e0a08 */
[----:B------:R-:W-:Y:S01]  /*2b10*/  IMAD.SHL.U32 R64, R23, 0x1000, RZ ;  /* 0x0000100017407824 */ /* 0x000fe200078e00ff */
[----:B------:R-:W-:Y:S05]  /*2b20*/  YIELD ;  /* 0x0000000000007946 */ /* 0x000fea0003800000 */
[----:B------:R-:W-:Y:S01]  /*2b30*/  IMAD R60, R60, R7, R12 ;  /* 0x000000073c3c7224 */ /* 0x000fe200078e020c */
[----:B------:R-:W-:Y:S01]  /*2b40*/  IADD3 R7, R46, R64, RZ ;  /* 0x000000402e077210 */ /* 0x000fe20007ffe0ff */
[----:B------:R-:W-:Y:S01]  /*2b50*/  BSSY B0, `(.L_x_601) ;  /* 0x00001ab000007945 */ /* 0x000fe20003800000 */
[----:B------:R0:W5:Y:S01]  /*2b60*/  @!P1 LDG.E R59, desc[UR42][R4.64] ;  /* 0x0000002a043b9981 */ /* 0x000162000c1e1900 */
[----:B------:R-:W-:-:S02]  /*2b70*/  ISETP.GT.AND P1, PT, R34, R35, PT ;  /* 0x000000232200720c */ /* 0x000fc40003f24270 */
[----:B------:R-:W-:Y:S01]  /*2b80*/  IMAD R66, R7, 0x2, R2 ;  /* 0x0000000207427824 */ /* 0x000fe200078e0202 */
[----:B------:R-:W-:Y:S10]  /*2b90*/  @!P2 BRA `(.L_x_602) ;  /* 0x0000001400c4a947 */ /* 0x000ff40003800000 */
[----:B------:R-:W-:Y:S01]  /*2ba0*/  SHF.R.S32.HI R62, RZ, 0x1f, R60 ;  /* 0x0000001fff3e7819 */ /* 0x000fe2000001143c */
[----:B------:R-:W-:Y:S01]  /*2bb0*/  ULDC.64 UR4, c[0x0][0x300] ;  /* 0x0000c00000047ab9 */ /* 0x000fe20000000a00 */
[----:B-----5:R-:W-:Y:S01]  /*2bc0*/  SHF.R.S32.HI R61, RZ, 0x1f, R59 ;  /* 0x0000001fff3d7819 */ /* 0x020fe2000001143b */
[----:B0-----:R-:W-:Y:S01]  /*2bd0*/  IMAD.WIDE.U32 R4, R60, UR4, RZ ;  /* 0x000000043c047c25 */ /* 0x001fe2000f8e00ff */
[----:B------:R-:W-:Y:S01]  /*2be0*/  ULDC.U8 UR8, c[0x0][0x410] ;  /* 0x0001040000087ab9 */ /* 0x000fe20000000000 */
[----:B------:R-:W-:Y:S01]  /*2bf0*/  SHF.R.S32.HI R12, RZ, 0x1f, R34 ;  /* 0x0000001fff0c7819 */ /* 0x000fe20000011422 */
[----:B------:R-:W-:Y:S01]  /*2c00*/  ULDC.64 UR6, c[0x0][0x2e8] ;  /* 0x0000ba0000067ab9 */ /* 0x000fe20000000a00 */
[----:B------:R-:W-:Y:S01]  /*2c10*/  IMAD R7, R62, UR4, RZ ;  /* 0x000000043e077c24 */ /* 0x000fe2000f8e02ff */
[----:B------:R-:W-:Y:S01]  /*2c20*/  ISETP.NE.AND P2, PT, RZ, UR8, PT ;  /* 0x00000008ff007c0c */ /* 0x000fe2000bf45270 */
[----:B------:R-:W-:Y:S02]  /*2c30*/  IMAD R8, R38, R34, RZ ;  /* 0x0000002226087224 */ /* 0x000fe400078e02ff */
[----:B------:R-:W-:Y:S01]  /*2c40*/  IMAD R7, R60, UR5, R7 ;  /* 0x000000053c077c24 */ /* 0x000fe2000f8e0207 */
[----:B------:R-:W-:Y:S01]  /*2c50*/  ULDC.64 UR4, c[0x0][0x310] ;  /* 0x0000c40000047ab9 */ /* 0x000fe20000000a00 */
[----:B------:R-:W-:-:S02]  /*2c60*/  IMAD R9, R12, R39, R8 ;  /* 0x000000270c097224 */ /* 0x000fc400078e0208 */
[----:B------:R-:W-:Y:S02]  /*2c70*/  IMAD R6, R61, UR4, RZ ;  /* 0x000000043d067c24 */ /* 0x000fe4000f8e02ff */
[----:B------:R-:W-:Y:S02]  /*2c80*/  IMAD.IADD R5, R5, 0x1, R7 ;  /* 0x0000000105057824 */ /* 0x000fe400078e0207 */
[C---:B------:R-:W-:Y:S02]  /*2c90*/  IMAD R7, R59.reuse, UR5, R6 ;  /* 0x000000053b077c24 */ /* 0x040fe4000f8e0206 */
[----:B------:R-:W-:Y:S01]  /*2ca0*/  IMAD.WIDE.U32 R4, R59, UR4, R4 ;  /* 0x000000043b047c25 */ /* 0x000fe2000f8e0004 */
[----:B------:R-:W-:-:S03]  /*2cb0*/  ULDC.64 UR4, c[0x0][0x308] ;  /* 0x0000c20000047ab9 */ /* 0x000fc60000000a00 */
[----:B------:R-:W-:Y:S02]  /*2cc0*/  IMAD.IADD R5, R5, 0x1, R7 ;  /* 0x0000000105057824 */ /* 0x000fe400078e0207 */
[----:B------:R-:W-:-:S04]  /*2cd0*/  IMAD.WIDE.U32 R6, R184, UR4, R4 ;  /* 0x00000004b8067c25 */ /* 0x000fc8000f8e0004 */
[----:B------:R-:W-:Y:S01]  /*2ce0*/  IMAD R13, R184, UR5, R7 ;  /* 0x00000005b80d7c24 */ /* 0x000fe2000f8e0207 */
[----:B------:R-:W-:Y:S01]  /*2cf0*/  LEA R67, P3, R6, UR6, 0x1 ;  /* 0x0000000606437c11 */ /* 0x000fe2000f8608ff */
[----:B------:R-:W-:-:S03]  /*2d00*/  IMAD.WIDE.U32 R4, R39, R34, RZ ;  /* 0x0000002227047225 */ /* 0x000fc600078e00ff */
[----:B------:R-:W-:Y:S01]  /*2d10*/  LEA.HI.X R13, R6, UR7, R13, 0x1, P3 ;  /* 0x00000007060d7c11 */ /* 0x000fe200098f0c0d */
[----:B------:R-:W-:Y:S01]  /*2d20*/  IMAD.IADD R10, R5, 0x1, R9 ;  /* 0x00000001050a7824 */ /* 0x000fe200078e0209 */
[----:B------:R-:W-:Y:S07]  /*2d30*/  @!P2 BRA `(.L_x_603) ;  /* 0x0000000800a4a947 */ /* 0x000fee0003800000 */
[----:B------:R-:W-:Y:S01]  /*2d40*/  IMAD R63, R34, -0x40, R36 ;  /* 0xffffffc0223f7824 */ /* 0x000fe200078e0224 */
[----:B------:R-:W-:Y:S01]  /*2d50*/  BSSY B1, `(.L_x_604) ;  /* 0x000001e000017945 */ /* 0x000fe20003800000 */
[----:B------:R-:W-:Y:S02]  /*2d60*/  CS2R R8, SRZ ;  /* 0x0000000000087805 */ /* 0x000fe4000001ff00 */
[----:B------:R-:W-:Y:S02]  /*2d70*/  CS2R R26, SRZ ;  /* 0x00000000001a7805 */ /* 0x000fe4000001ff00 */
[----:B------:R-:W-:Y:S02]  /*2d80*/  CS2R R24, SRZ ;  /* 0x0000000000187805 */ /* 0x000fe4000001ff00 */
[----:B------:R-:W-:Y:S02]  /*2d90*/  VIMNMX R63, R63, 0x40, PT ;  /* 0x000000403f3f7848 */ /* 0x000fe40003fe0100 */
[----:B------:R-:W-:-:S02]  /*2da0*/  CS2R R56, SRZ ;  /* 0x0000000000387805 */ /* 0x000fc4000001ff00 */
[----:B------:R-:W-:-:S13]  /*2db0*/  ISETP.GE.AND P2, PT, R186, R63, PT ;  /* 0x0000003fba00720c */ /* 0x000fda0003f46270 */
[----:B------:R-:W-:Y:S05]  /*2dc0*/  @P2 BRA `(.L_x_605) ;  /* 0x0000000000582947 */ /* 0x000fea0003800000 */
[----:B------:R-:W-:Y:S01]  /*2dd0*/  IMAD R6, R41, R34, RZ ;  /* 0x0000002229067224 */ /* 0x000fe200078e02ff */
[----:B------:R-:W-:Y:S01]  /*2de0*/  IADD3 R8, P3, R20, R4, RZ ;  /* 0x0000000414087210 */ /* 0x000fe20007f7e0ff */
[----:B------:R-:W-:Y:S01]  /*2df0*/  IMAD.MOV.U32 R4, RZ, RZ, R30 ;  /* 0x000000ffff047224 */ /* 0x000fe200078e001e */
[----:B------:R-:W-:Y:S01]  /*2e00*/  ULDC.64 UR6, c[0x0][0x400] ;  /* 0x0001000000067ab9 */ /* 0x000fe20000000a00 */
[----:B------:R-:W-:Y:S01]  /*2e10*/  IMAD.MOV.U32 R5, RZ, RZ, R50 ;  /* 0x000000ffff057224 */ /* 0x000fe200078e0032 */
[----:B------:R-:W-:Y:S01]  /*2e20*/  ULDC.64 UR4, c[0x0][0x3e8] ;  /* 0x0000fa0000047ab9 */ /* 0x000fe20000000a00 */
[-C--:B------:R-:W-:Y:S02]  /*2e30*/  IMAD R11, R12, R43.reuse, R6 ;  /* 0x0000002b0c0b7224 */ /* 0x080fe400078e0206 */
[----:B------:R-:W-:-:S04]  /*2e40*/  IMAD.WIDE.U32 R6, R34, R43, R4 ;  /* 0x0000002b22067225 */ /* 0x000fc800078e0004 */
[----:B------:R-:W-:Y:S01]  /*2e50*/  IMAD.X R9, R10, 0x1, R48, P3 ;  /* 0x000000010a097824 */ /* 0x000fe200018e0630 */
[----:B------:R-:W-:Y:S01]  /*2e60*/  LEA R4, P3, R6, UR6, 0x1 ;  /* 0x0000000606047c11 */ /* 0x000fe2000f8608ff */
[----:B------:R-:W-:-:S05]  /*2e70*/  IMAD.IADD R5, R7, 0x1, R11 ;  /* 0x0000000107057824 */ /* 0x000fca00078e020b */
[----:B------:R-:W-:Y:S02]  /*2e80*/  LEA.HI.X R5, R6, UR7, R5, 0x1, P3 ;  /* 0x0000000706057c11 */ /* 0x000fe400098f0c05 */
[----:B------:R-:W-:-:S04]  /*2e90*/  LEA R6, P3, R8, UR4, 0x1 ;  /* 0x0000000408067c11 */ /* 0x000fc8000f8608ff */
[----:B------:R-:W-:Y:S02]  /*2ea0*/  LEA.HI.X R7, R8, UR5, R9, 0x1, P3 ;  /* 0x0000000508077c11 */ /* 0x000fe400098f0c09 */
[----:B------:R-:W-:Y:S02]  /*2eb0*/  ISETP.GE.AND P3, PT, R188, R68, PT ;  /* 0x00000044bc00720c */ /* 0x000fe40003f66270 */
[----:B------:R-:W-:Y:S02]  /*2ec0*/  CS2R R8, SRZ ;  /* 0x0000000000087805 */ /* 0x000fe4000001ff00 */
[----:B------:R-:W-:-:S09]  /*2ed0*/  CS2R R24, SRZ ;  /* 0x0000000000187805 */ /* 0x000fd2000001ff00 */
[----:B------:R0:W5:Y:S04]  /*2ee0*/  @!P3 LDG.E.64 R26, desc[UR42][R6.64] ;  /* 0x0000002a061ab981 */ /* 0x000168000c1e1b00 */
[----:B------:R0:W5:Y:S01]  /*2ef0*/  @!P3 LDG.E.64 R56, desc[UR42][R4.64] ;  /* 0x0000002a0438b981 */ /* 0x000162000c1e1b00 */
[----:B------:R-:W-:-:S13]  /*2f00*/  ISETP.GE.AND P3, PT, R194, R68, PT ;  /* 0x00000044c200720c */ /* 0x000fda0003f66270 */
[----:B------:R0:W5:Y:S04]  /*2f10*/  @!P3 LDG.E.64 R8, desc[UR42][R6.64+0x20] ;  /* 0x0000202a0608b981 */ /* 0x000168000c1e1b00 */
[----:B------:R0:W5:Y:S02]  /*2f20*/  @!P3 LDG.E.64 R24, desc[UR42][R4.64+0x20] ;  /* 0x0000202a0418b981 */ /* 0x000164000c1e1b00 */
.L_x_605:
[----:B------:R-:W-:Y:S05]  /*2f30*/  BSYNC B1 ;  /* 0x0000000000017941 */ /* 0x000fea0003800000 */
.L_x_604:
[----:B------:R-:W-:Y:S01]  /*2f40*/  UISETP.NE.AND UP0, UPT, UR37, 0x3, UPT ;  /* 0x000000032500788c */ /* 0x000fe2000bf05270 */
[----:B0----5:R-:W-:Y:S02]  /*2f50*/  IMAD.MOV.U32 R4, RZ, RZ, R8 ;  /* 0x000000ffff047224 */ /* 0x021fe400078e0008 */
[----:B------:R-:W-:Y:S02]  /*2f60*/  IMAD.MOV.U32 R5, RZ, RZ, R9 ;  /* 0x000000ffff057224 */ /* 0x000fe400078e0009 */
[----:B------:R-:W-:Y:S01]  /*2f70*/  IMAD.MOV.U32 R6, RZ, RZ, R26 ;  /* 0x000000ffff067224 */ /* 0x000fe200078e001a */
[----:B------:R-:W-:Y:S01]  /*2f80*/  PLOP3.LUT P3, PT, PT, PT, UP0, 0x80, 0x0 ;  /* 0x000000000000781c */ /* 0x000fe20003f6f008 */
[----:B------:R-:W-:Y:S01]  /*2f90*/  IMAD.MOV.U32 R7, RZ, RZ, R57 ;  /* 0x000000ffff077224 */ /* 0x000fe200078e0039 */
[----:B------:R-:W-:Y:S01]  /*2fa0*/  PRMT R70, R4, 0x5410, R5 ;  /* 0x0000541004467816 */ /* 0x000fe20000000005 */
[----:B------:R-:W-:Y:S02]  /*2fb0*/  IMAD.MOV.U32 R4, RZ, RZ, R27 ;  /* 0x000000ffff047224 */ /* 0x000fe400078e001b */
[----:B------:R-:W-:-:S03]  /*2fc0*/  IMAD.MOV.U32 R5, RZ, RZ, R25 ;  /* 0x000000ffff057224 */ /* 0x000fc600078e0019 */
[----:B------:R-:W-:Y:S01]  /*2fd0*/  PRMT R71, R6, 0x5410, R4 ;  /* 0x0000541006477816 */ /* 0x000fe20000000004 */
[----:B------:R-:W-:Y:S02]  /*2fe0*/  IMAD.MOV.U32 R4, RZ, RZ, R24 ;  /* 0x000000ffff047224 */ /* 0x000fe400078e0018 */
[----:B------:R-:W-:-:S03]  /*2ff0*/  IMAD.MOV.U32 R6, RZ, RZ, R56 ;  /* 0x000000ffff067224 */ /* 0x000fc600078e0038 */
[----:B------:R-:W-:Y:S02]  /*3000*/  PRMT R72, R4, 0x5410, R5 ;  /* 0x0000541004487816 */ /* 0x000fe40000000005 */
[----:B------:R-:W-:Y:S01]  /*3010*/  PRMT R73, R6, 0x5410, R7 ;  /* 0x0000541006497816 */ /* 0x000fe20000000007 */
[----:B------:R-:W-:Y:S06]  /*3020*/  @!P3 BRA `(.L_x_606) ;  /* 0x000000000004b947 */ /* 0x000fec0003800000 */
[----:B------:R-:W-:Y:S01]  /*3030*/  BPT.TRAP 0x1 ;  /* 0x000000040000795c */ /* 0x000fe20000300000 */
.L_x_606:
[----:B------:R-:W-:Y:S01]  /*3040*/  IMAD R58, R23, 0x8, R2 ;  /* 0x00000008173a7824 */ /* 0x000fe200078e0202 */
[----:B------:R-:W-:Y:S01]  /*3050*/  SHF.L.U32 R65, R187, 0x1f, RZ ;  /* 0x0000001fbb417819 */ /* 0x000fe200000006ff */
[----:B------:R-:W-:Y:S03]  /*3060*/  BSSY B1, `(.L_x_607) ;  /* 0x0000003000017945 */ /* 0x000fe60003800000 */
[----:B------:R-:W0:Y:S02]  /*3070*/  SYNCS.PHASECHK.TRANS64.TRYWAIT P4, [R58+URZ+0x28c90], R65 ;  /* 0x028c90413a0075a7 */ /* 0x000e24000808017f */
[----:B0-----:R-:W-:Y:S05]  /*3080*/  @!P4 BRA `(.L_x_608) ;  /* 0x0000017000b4c947 */ /* 0x001fea0003800000 */
.L_x_856:
[----:B------:R-:W-:Y:S05]  /*3090*/  BSYNC B1 ;  /* 0x0000000000017941 */ /* 0x000fea0003800000 */
.L_x_607:
[----:B------:R-:W-:-:S03]  /*30a0*/  UMOV UR4, 0xffffffff ;  /* 0xffffffff00047882 */ /* 0x000fc60000000000 */
[----:B------:R-:W-:Y:S05]  /*30b0*/  BRA.DIV UR4, `(.L_x_609) ;  /* 0x0000017204bc7947 */ /* 0x000fea000b800000 */
[----:B------:R1:W2:Y:S04]  /*30c0*/  SHFL.IDX PT, R69, R13, RZ, 0x1c1f ;  /* 0x001c1fff0d457589 */ /* 0x0002a800000e0000 */
[----:B------:R1:W3:Y:S02]  /*30d0*/  SHFL.IDX PT, R14, R67, RZ, 0x1c1f ;  /* 0x001c1fff430e7589 */ /* 0x0002e400000e0000 */
.L_x_860:
[----:B------:R-:W-:Y:S05]  /*30e0*/  @P2 BRA `(.L_x_610) ;  /* 0x0000001400442947 */ /* 0x000fea0003800000 */
[----:B------:R-:W-:Y:S04]  /*30f0*/  BSSY B1, `(.L_x_611) ;  /* 0x0000034000017945 */ /* 0x000fe80003800000 */
[----:B------:R-:W-:Y:S05]  /*3100*/  @P0 BRA `(.L_x_612) ;  /* 0x0000000000c80947 */ /* 0x000fea0003800000 */
[----:B------:R4:W0:Y:S01]  /*3110*/  LDS.128 R4, [R66+0x22400] ;  /* 0x0224000042047984 */ /* 0x0008220000000c00 */
[C---:B---3--:R-:W-:Y:S01]  /*3120*/  LEA R10, P2, R16.reuse, R14, 0x1 ;  /* 0x0000000e100a7211 */ /* 0x048fe200078408ff */
[----:B------:R-:W-:Y:S03]  /*3130*/  BSSY B2, `(.L_x_613) ;  /* 0x000002e000027945 */ /* 0x000fe60003800000 */
[----:B--2---:R-:W-:Y:S02]  /*3140*/  LEA.HI.X R11, R16, R69, R17, 0x1, P2 ;  /* 0x00000045100b7211 */ /* 0x004fe400010f0c11 */
[----:B------:R-:W-:-:S13]  /*3150*/  ISETP.GE.AND P2, PT, R188, R68, PT ;  /* 0x00000044bc00720c */ /* 0x000fda0003f46270 */
[----:B----4-:R-:W-:Y:S05]  /*3160*/  @P2 BRA `(.L_x_614) ;  /* 0x0000000000a82947 */ /* 0x010fea0003800000 */
[----:B------:R-:W-:Y:S01]  /*3170*/  SHF.R.U64 R15, R56, 0x10, R57 ;  /* 0x00000010380f7819 */ /* 0x000fe20000001239 */
[--C-:B0-----:R-:W-:Y:S01]  /*3180*/  HADD2.F32 R12, -RZ, R5.reuse.H1_H1 ;  /* 0x30000005ff0c7230 */ /* 0x101fe20000004100 */
[--C-:B-1----:R-:W-:Y:S01]  /*3190*/  SHF.R.U64 R13, R26, 0x10, R27.reuse ;  /* 0x000000101a0d7819 */ /* 0x102fe2000000121b */
[----:B------:R-:W-:Y:S01]  /*31a0*/  HADD2.F32 R5, -RZ, R5.H0_H0 ;  /* 0x20000005ff057230 */ /* 0x000fe20000004100 */
[----:B------:R-:W-:Y:S01]  /*31b0*/  SHF.R.U32.HI R27, RZ, 0x10, R27 ;  /* 0x00000010ff1b7819 */ /* 0x000fe2000001161b */
[----:B------:R-:W-:Y:S02]  /*31c0*/  HADD2.F32 R15, -RZ, R15.H0_H0 ;  /* 0x2000000fff0f7230 */ /* 0x000fe40000004100 */
[----:B------:R-:W-:-:S03]  /*31d0*/  HADD2.F32 R13, -RZ, R13.H0_H0 ;  /* 0x2000000dff0d7230 */ /* 0x000fc60000004100 */
[-C--:B------:R-:W-:Y:S01]  /*31e0*/  FMUL.FTZ R26, R12, R15.reuse ;  /* 0x0000000f0c1a7220 */ /* 0x080fe20000410000 */
[----:B------:R-:W-:-:S03]  /*31f0*/  FMUL.FTZ R15, R5, R15 ;  /* 0x0000000f050f7220 */ /* 0x000fc60000410000 */
[-C--:B------:R-:W-:Y:S01]  /*3200*/  FFMA.FTZ R5, R5, R13.reuse, -R26 ;  /* 0x0000000d05057223 */ /* 0x080fe2000001081a */
[----:B------:R-:W-:Y:S01]  /*3210*/  SHF.R.U32.HI R26, RZ, 0x10, R57 ;  /* 0x00000010ff1a7819 */ /* 0x000fe20000011639 */
[----:B------:R-:W-:Y:S01]  /*3220*/  FFMA.FTZ R12, R12, R13, R15 ;  /* 0x0000000d0c0c7223 */ /* 0x000fe2000001000f */
[----:B------:R-:W-:Y:S02]  /*3230*/  IMAD.MOV.U32 R13, RZ, RZ, R4 ;  /* 0x000000ffff0d7224 */ /* 0x000fe400078e0004 */
[--C-:B------:R-:W-:Y:S02]  /*3240*/  HADD2.F32 R15, -RZ, R7.reuse.H1_H1 ;  /* 0x30000007ff0f7230 */ /* 0x100fe40000004100 */
[----:B------:R-:W-:Y:S01]  /*3250*/  HADD2.F32 R26, -RZ, R26.H0_H0 ;  /* 0x2000001aff1a7230 */ /* 0x000fe20000004100 */
[----:B------:R-:W-:Y:S01]  /*3260*/  F2FP.F16.F32.PACK_AB R5, R12, R5 ;  /* 0x000000050c05723e */ /* 0x000fe200000000ff */
[----:B------:R-:W-:Y:S02]  /*3270*/  HADD2.F32 R4, -RZ, R7.H0_H0 ;  /* 0x20000007ff047230 */ /* 0x000fe40000004100 */
[----:B------:R-:W-:-:S02]  /*3280*/  HADD2.F32 R7, -RZ, R27.H0_H0 ;  /* 0x2000001bff077230 */ /* 0x000fc40000004100 */
[-C--:B------:R-:W-:Y:S01]  /*3290*/  FMUL.FTZ R27, R15, R26.reuse ;  /* 0x0000001a0f1b7220 */ /* 0x080fe20000410000 */
[----:B------:R-:W-:-:S03]  /*32a0*/  FMUL.FTZ R26, R4, R26 ;  /* 0x0000001a041a7220 */ /* 0x000fc60000410000 */
[-C--:B------:R-:W-:Y:S01]  /*32b0*/  FFMA.FTZ R4, R4, R7.reuse, -R27 ;  /* 0x0000000704047223 */ /* 0x080fe2000001081b */
[----:B------:R-:W-:Y:S02]  /*32c0*/  HADD2.F32 R27, -RZ, R73.H0_H0 ;  /* 0x20000049ff1b7230 */ /* 0x000fe40000004100 */
[----:B------:R-:W-:Y:S01]  /*32d0*/  FFMA.FTZ R7, R15, R7, R26 ;  /* 0x000000070f077223 */ /* 0x000fe2000001001a */
[----:B------:R-:W-:Y:S02]  /*32e0*/  IMAD.MOV.U32 R15, RZ, RZ, R6 ;  /* 0x000000ffff0f7224 */ /* 0x000fe400078e0006 */
[--C-:B------:R-:W-:Y:S02]  /*32f0*/  HADD2.F32 R6, -RZ, R13.reuse.H0_H0 ;  /* 0x2000000dff067230 */ /* 0x100fe40000004100 */
[----:B------:R-:W-:Y:S01]  /*3300*/  HADD2.F32 R13, -RZ, R13.H1_H1 ;  /* 0x3000000dff0d7230 */ /* 0x000fe20000004100 */
[----:B------:R-:W-:Y:S01]  /*3310*/  F2FP.F16.F32.PACK_AB R7, R7, R4 ;  /* 0x000000040707723e */ /* 0x000fe200000000ff */
[----:B------:R-:W-:-:S02]  /*3320*/  HADD2.F32 R26, -RZ, R71.H0_H0 ;  /* 0x20000047ff1a7230 */ /* 0x000fc40000004100 */
[-C--:B------:R-:W-:Y:S01]  /*3330*/  FMUL.FTZ R56, R6, R27.reuse ;  /* 0x0000001b06387220 */ /* 0x080fe20000410000 */
[----:B------:R-:W-:-:S03]  /*3340*/  FMUL.FTZ R57, R13, R27 ;  /* 0x0000001b0d397220 */ /* 0x000fc60000410000 */
[-C--:B------:R-:W-:Y:S01]  /*3350*/  FFMA.FTZ R56, R13, R26.reuse, R56 ;  /* 0x0000001a0d387223 */ /* 0x080fe20000010038 */
[----:B------:R-:W-:Y:S02]  /*3360*/  HADD2.F32 R13, -RZ, R71.H1_H1 ;  /* 0x30000047ff0d7230 */ /* 0x000fe40000004100 */
[----:B------:R-:W-:Y:S01]  /*3370*/  FFMA.FTZ R57, R6, R26, -R57 ;  /* 0x0000001a06397223 */ /* 0x000fe20000010839 */
[--C-:B------:R-:W-:Y:S02]  /*3380*/  HADD2.F32 R6, -RZ, R15.reuse.H0_H0 ;  /* 0x2000000fff067230 */ /* 0x100fe40000004100 */
[----:B------:R-:W-:Y:S02]  /*3390*/  HADD2.F32 R15, -RZ, R15.H1_H1 ;  /* 0x3000000fff0f7230 */ /* 0x000fe40000004100 */
[----:B------:R-:W-:Y:S01]  /*33a0*/  HADD2.F32 R26, -RZ, R73.H1_H1 ;  /* 0x30000049ff1a7230 */ /* 0x000fe20000004100 */
[----:B------:R-:W-:-:S04]  /*33b0*/  F2FP.F16.F32.PACK_AB R4, R56, R57 ;  /* 0x000000393804723e */ /* 0x000fc800000000ff */
[-C--:B------:R-:W-:Y:S01]  /*33c0*/  FMUL.FTZ R27, R15, R26.reuse ;  /* 0x0000001a0f1b7220 */ /* 0x080fe20000410000 */
[----:B------:R-:W-:-:S03]  /*33d0*/  FMUL.FTZ R26, R6, R26 ;  /* 0x0000001a061a7220 */ /* 0x000fc60000410000 */
[-C--:B------:R-:W-:Y:S01]  /*33e0*/  FFMA.FTZ R27, R6, R13.reuse, -R27 ;  /* 0x0000000d061b7223 */ /* 0x080fe2000001081b */
[----:B------:R-:W-:-:S05]  /*33f0*/  FFMA.FTZ R26, R15, R13, R26 ;  /* 0x0000000d0f1a7223 */ /* 0x000fca000001001a */
[----:B------:R-:W-:-:S07]  /*3400*/  F2FP.F16.F32.PACK_AB R6, R26, R27 ;  /* 0x0000001b1a06723e */ /* 0x000fce00000000ff */
.L_x_614:
[----:B------:R-:W-:Y:S05]  /*3410*/  BSYNC B2 ;  /* 0x0000000000027941 */ /* 0x000fea0003800000 */
.L_x_613:
[----:B0-----:R4:W-:Y:S02]  /*3420*/  ST.E.128 desc[UR42][R10.64], R4 ;  /* 0x000000040a007985 */ /* 0x0019e4000c101d2a */
.L_x_612:
[----:B------:R-:W-:Y:S05]  /*3430*/  BSYNC B1 ;  /* 0x0000000000017941 */ /* 0x000fea0003800000 */
.L_x_611:
[----:B------:R-:W-:-:S13]  /*3440*/  LOP3.LUT P2, RZ, R18, 0x2, RZ, 0xc0, !PT ;  /* 0x0000000212ff7812 */ /* 0x000fda000784c0ff */
[----:B------:R-:W-:Y:S05]  /*3450*/  @P2 BRA `(.L_x_610) ;  /* 0x0000001000682947 */ /* 0x000fea0003800000 */
[----:B----4-:R-:W-:Y:S01]  /*3460*/  IMAD.MOV.U32 R5, RZ, RZ, 0x20 ;  /* 0x00000020ff057424 */ /* 0x010fe200078e00ff */
[----:B------:R-:W-:Y:S01]  /*3470*/  LOP3.LUT P2, RZ, R191, 0x4, RZ, 0xc0, !PT ;  /* 0x00000004bfff7812 */ /* 0x000fe2000784c0ff */
[----:B------:R-:W-:Y:S03]  /*3480*/  BSSY B1, `(.L_x_615) ;  /* 0x0000032000017945 */ /* 0x000fe60003800000 */
[----:B------:R-:W-:Y:S02]  /*3490*/  SEL R5, R5, 0xffffffe0, !P2 ;  /* 0xffffffe005057807 */ /* 0x000fe40005000000 */
[C---:B---3--:R-:W-:Y:S02]  /*34a0*/  LEA R10, P2, R22.reuse, R14, 0x1 ;  /* 0x0000000e160a7211 */ /* 0x048fe400078408ff */
[----:B------:R-:W-:Y:S02]  /*34b0*/  IADD3 R5, R5, R46, R64 ;  /* 0x0000002e05057210 */ /* 0x000fe40007ffe040 */
[----:B--2---:R-:W-:-:S02]  /*34c0*/  LEA.HI.X R11, R22, R69, R193, 0x1, P2 ;  /* 0x00000045160b7211 */ /* 0x004fc400010f0cc1 */
[----:B------:R-:W-:Y:S01]  /*34d0*/  ISETP.GE.AND P2, PT, R194, R68, PT ;  /* 0x00000044c200720c */ /* 0x000fe20003f46270 */
[----:B------:R-:W-:-:S06]  /*34e0*/  IMAD R4, R5, 0x2, R2 ;  /* 0x0000000205047824 */ /* 0x000fcc00078e0202 */
[----:B------:R-:W2:Y:S06]  /*34f0*/  LDS.128 R4, [R4+0x22400] ;  /* 0x0224000004047984 */ /* 0x000eac0000000c00 */
[----:B------:R-:W-:Y:S05]  /*3500*/  @P2 BRA `(.L_x_616) ;  /* 0x0000000000a42947 */ /* 0x000fea0003800000 */
[----:B-1----:R-:W-:Y:S02]  /*3510*/  SHF.R.U64 R13, R24, 0x10, R25 ;  /* 0x00000010180d7819 */ /* 0x002fe40000001219 */
[----:B------:R-:W-:Y:S01]  /*3520*/  SHF.R.U64 R12, R8, 0x10, R9 ;  /* 0x00000010080c7819 */ /* 0x000fe20000001209 */
[----:B--2---:R-:W-:Y:S01]  /*3530*/  IMAD.MOV.U32 R8, RZ, RZ, R6 ;  /* 0x000000ffff087224 */ /* 0x004fe200078e0006 */
[----:B------:R-:W-:Y:S01]  /*3540*/  SHF.R.U32.HI R24, RZ, 0x10, R25 ;  /* 0x00000010ff187819 */ /* 0x000fe20000011619 */
[----:B------:R-:W-:Y:S01]  /*3550*/  HADD2.F32 R13, -RZ, R13.H0_H0 ;  /* 0x2000000dff0d7230 */ /* 0x000fe20000004100 */
[----:B------:R-:W-:Y:S01]  /*3560*/  SHF.R.U32.HI R14, RZ, 0x10, R9 ;  /* 0x00000010ff0e7819 */ /* 0x000fe20000011609 */
[--C-:B------:R-:W-:Y:S02]  /*3570*/  HADD2.F32 R6, -RZ, R5.reuse.H1_H1 ;  /* 0x30000005ff067230 */ /* 0x100fe40000004100 */
[----:B------:R-:W-:Y:S02]  /*3580*/  HADD2.F32 R5, -RZ, R5.H0_H0 ;  /* 0x20000005ff057230 */ /* 0x000fe40000004100 */
[----:B------:R-:W-:-:S02]  /*3590*/  HADD2.F32 R12, -RZ, R12.H0_H0 ;  /* 0x2000000cff0c7230 */ /* 0x000fc40000004100 */
[CC--:B------:R-:W-:Y:S01]  /*35a0*/  FMUL.FTZ R26, R6.reuse, R13.reuse ;  /* 0x0000000d061a7220 */ /* 0x0c0fe20000410000 */
[----:B------:R-:W-:Y:S02]  /*35b0*/  HADD2.F32 R24, -RZ, R24.H0_H0 ;  /* 0x20000018ff187230 */ /* 0x000fe40000004100 */
[C---:B------:R-:W-:Y:S01]  /*35c0*/  FMUL.FTZ R13, R5.reuse, R13 ;  /* 0x0000000d050d7220 */ /* 0x040fe20000410000 */
[--C-:B------:R-:W-:Y:S02]  /*35d0*/  HADD2.F32 R9, -RZ, R7.reuse.H1_H1 ;  /* 0x30000007ff097230 */ /* 0x100fe40000004100 */
[-C--:B------:R-:W-:Y:S01]  /*35e0*/  FFMA.FTZ R26, R5, R12.reuse, -R26 ;  /* 0x0000000c051a7223 */ /* 0x080fe2000001081a */
[----:B------:R-:W-:Y:S02]  /*35f0*/  HADD2.F32 R7, -RZ, R7.H0_H0 ;  /* 0x20000007ff077230 */ /* 0x000fe40000004100 */
[----:B------:R-:W-:Y:S01]  /*3600*/  FFMA.FTZ R25, R6, R12, R13 ;  /* 0x0000000c06197223 */ /* 0x000fe2000001000d */
[----:B------:R-:W-:-:S02]  /*3610*/  HADD2.F32 R14, -RZ, R14.H0_H0 ;  /* 0x2000000eff0e7230 */ /* 0x000fc40000004100 */
[-C--:B------:R-:W-:Y:S01]  /*3620*/  FMUL.FTZ R56, R9, R24.reuse ;  /* 0x0000001809387220 */ /* 0x080fe20000410000 */
[--C-:B------:R-:W-:Y:S02]  /*3630*/  HADD2.F32 R12, -RZ, R72.reuse.H0_H0 ;  /* 0x20000048ff0c7230 */ /* 0x100fe40000004100 */
[C---:B------:R-:W-:Y:S01]  /*3640*/  FMUL.FTZ R24, R7.reuse, R24 ;  /* 0x0000001807187220 */ /* 0x040fe20000410000 */
[----:B------:R-:W-:Y:S02]  /*3650*/  HADD2.F32 R13, -RZ, R72.H1_H1 ;  /* 0x30000048ff0d7230 */ /* 0x000fe40000004100 */
[-C--:B------:R-:W-:Y:S01]  /*3660*/  FFMA.FTZ R56, R7, R14.reuse, -R56 ;  /* 0x0000000e07387223 */ /* 0x080fe20000010838 */
[----:B------:R-:W-:Y:S02]  /*3670*/  HADD2.F32 R5, -RZ, R4.H1_H1 ;  /* 0x30000004ff057230 */ /* 0x000fe40000004100 */
[----:B------:R-:W-:Y:S01]  /*3680*/  FFMA.FTZ R57, R9, R14, R24 ;  /* 0x0000000e09397223 */ /* 0x000fe20000010018 */
[----:B------:R-:W-:-:S02]  /*3690*/  HADD2.F32 R6, -RZ, R8.H1_H1 ;  /* 0x30000008ff067230 */ /* 0x000fc40000004100 */
[----:B------:R-:W-:Y:S02]  /*36a0*/  HADD2.F32 R4, -RZ, R4.H0_H0 ;  /* 0x20000004ff047230 */ /* 0x000fe40000004100 */
[CC--:B------:R-:W-:Y:S01]  /*36b0*/  FMUL.FTZ R15, R5.reuse, R12.reuse ;  /* 0x0000000c050f7220 */ /* 0x0c0fe20000410000 */
[----:B------:R-:W-:Y:S02]  /*36c0*/  HADD2.F32 R8, -RZ, R8.H0_H0 ;  /* 0x20000008ff087230 */ /* 0x000fe40000004100 */
[-C--:B------:R-:W-:Y:S01]  /*36d0*/  FMUL.FTZ R27, R6, R13.reuse ;  /* 0x0000000d061b7220 */ /* 0x080fe20000410000 */
[--C-:B------:R-:W-:Y:S02]  /*36e0*/  HADD2.F32 R7, -RZ, R70.reuse.H0_H0 ;  /* 0x20000046ff077230 */ /* 0x100fe40000004100 */
[----:B------:R-:W-:Y:S01]  /*36f0*/  FMUL.FTZ R12, R4, R12 ;  /* 0x0000000c040c7220 */ /* 0x000fe20000410000 */
[----:B------:R-:W-:Y:S02]  /*3700*/  HADD2.F32 R9, -RZ, R70.H1_H1 ;  /* 0x30000046ff097230 */ /* 0x000fe40000004100 */
[----:B------:R-:W-:Y:S01]  /*3710*/  FMUL.FTZ R13, R8, R13 ;  /* 0x0000000d080d7220 */ /* 0x000fe20000410000 */
[-C--:B------:R-:W-:Y:S01]  /*3720*/  FFMA.FTZ R15, R4, R7.reuse, -R15 ;  /* 0x00000007040f7223 */ /* 0x080fe2000001080f */
[----:B------:R-:W-:Y:S01]  /*3730*/  FFMA.FTZ R12, R5, R7, R12 ;  /* 0x00000007050c7223 */ /* 0x000fe2000001000c */
[-C--:B------:R-:W-:Y:S01]  /*3740*/  FFMA.FTZ R27, R8, R9.reuse, -R27 ;  /* 0x00000009081b7223 */ /* 0x080fe2000001081b */
[----:B------:R-:W-:Y:S01]  /*3750*/  FFMA.FTZ R6, R6, R9, R13 ;  /* 0x0000000906067223 */ /* 0x000fe2000001000d */
[----:B------:R-:W-:-:S02]  /*3760*/  F2FP.F16.F32.PACK_AB R5, R25, R26 ;  /* 0x0000001a1905723e */ /* 0x000fc400000000ff */
[----:B------:R-:W-:Y:S02]  /*3770*/  F2FP.F16.F32.PACK_AB R7, R57, R56 ;  /* 0x000000383907723e */ /* 0x000fe400000000ff */
[----:B------:R-:W-:Y:S02]  /*3780*/  F2FP.F16.F32.PACK_AB R4, R12, R15 ;  /* 0x0000000f0c04723e */ /* 0x000fe400000000ff */
[----:B------:R-:W-:-:S07]  /*3790*/  F2FP.F16.F32.PACK_AB R6, R6, R27 ;  /* 0x0000001b0606723e */ /* 0x000fce00000000ff */
.L_x_616:
[----:B------:R-:W-:Y:S05]  /*37a0*/  BSYNC B1 ;  /* 0x0000000000017941 */ /* 0x000fea0003800000 */
.L_x_615:
[----:B--2---:R2:W-:Y:S01]  /*37b0*/  ST.E.128 desc[UR42][R10.64], R4 ;  /* 0x000000040a007985 */ /* 0x0045e2000c101d2a */
[----:B------:R-:W-:Y:S05]  /*37c0*/  BRA `(.L_x_610) ;  /* 0x0000000c008c7947 */ /* 0x000fea0003800000 */
.L_x_603:
[----:B------:R-:W-:Y:S01]  /*37d0*/  IMAD R63, R34, -0x40, R36 ;  /* 0xffffffc0223f7824 */ /* 0x000fe200078e0224 */
[----:B------:R-:W-:-:S04]  /*37e0*/  ISETP.GE.AND P2, PT, R16, R68, PT ;  /* 0x000000441000720c */ /* 0x000fc80003f46270 */
[----:B------:R-:W-:-:S04]  /*37f0*/  VIMNMX R63, R63, 0x40, PT ;  /* 0x000000403f3f7848 */ /* 0x000fc80003fe0100 */
[----:B------:R-:W-:-:S13]  /*3800*/  ISETP.GE.OR P3, PT, R186, R63, P2 ;  /* 0x0000003fba00720c */ /* 0x000fda0001766670 */
[----:B------:R-:W-:Y:S01]  /*3810*/  @!P3 IADD3 R4, P4, R28, R4, RZ ;  /* 0x000000041c04b210 */ /* 0x000fe20007f9e0ff */
[----:B------:R-:W0:Y:S04]  /*3820*/  @!P3 LDC.64 R8, c[0x0][0x400] ;  /* 0x00010000ff08bb82 */ /* 0x000e280000000a00 */
[----:B------:R-:W-:-:S04]  /*3830*/  @!P3 IMAD.X R5, R10, 0x1, R49, P4 ;  /* 0x000000010a05b824 */ /* 0x000fc800020e0631 */
[----:B------:R-:W1:Y:S02]  /*3840*/  @!P3 LDC.64 R10, c[0x0][0x3e8] ;  /* 0x0000fa00ff0abb82 */ /* 0x000e640000000a00 */
[----:B-1----:R-:W-:-:S04]  /*3850*/  @!P3 LEA R10, P4, R4, R10, 0x1 ;  /* 0x0000000a040ab211 */ /* 0x002fc800078808ff */
[----:B------:R-:W-:Y:S01]  /*3860*/  @!P3 LEA.HI.X R11, R4, R11, R5, 0x1, P4 ;  /* 0x0000000b040bb211 */ /* 0x000fe200020f0c05 */
[----:B------:R-:W-:Y:S02]  /*3870*/  @!P3 IMAD R4, R41, R34, RZ ;  /* 0x000000222904b224 */ /* 0x000fe400078e02ff */
[----:B------:R-:W-:Y:S02]  /*3880*/  @!P3 IMAD.MOV.U32 R5, RZ, RZ, R52 ;  /* 0x000000ffff05b224 */ /* 0x000fe400078e0034 */
[----:B------:R-:W-:Y:S02]  /*3890*/  @!P3 IMAD R7, R12, R43, R4 ;  /* 0x0000002b0c07b224 */ /* 0x000fe400078e0204 */
[----:B------:R-:W-:-:S04]  /*38a0*/  @!P3 IMAD.MOV.U32 R4, RZ, RZ, R32 ;  /* 0x000000ffff04b224 */ /* 0x000fc800078e0020 */
[----:B------:R-:W-:-:S04]  /*38b0*/  @!P3 IMAD.WIDE.U32 R4, R34, R43, R4 ;  /* 0x0000002b2204b225 */ /* 0x000fc800078e0004 */
[----:B------:R-:W-:Y:S01]  /*38c0*/  @!P3 IMAD.IADD R5, R7, 0x1, R5 ;  /* 0x000000010705b824 */ /* 0x000fe200078e0205 */
[C---:B0-----:R-:W-:Y:S02]  /*38d0*/  @!P3 LEA R8, P4, R4.reuse, R8, 0x1 ;  /* 0x000000080408b211 */ /* 0x041fe400078808ff */
[----:B------:R-:W-:Y:S02]  /*38e0*/  CS2R R6, SRZ ;  /* 0x0000000000067805 */ /* 0x000fe4000001ff00 */
[----:B------:R-:W-:Y:S02]  /*38f0*/  @!P3 LEA.HI.X R9, R4, R9, R5, 0x1, P4 ;  /* 0x000000090409b211 */ /* 0x000fe400020f0c05 */
[----:B------:R-:W-:Y:S02]  /*3900*/  CS2R R4, SRZ ;  /* 0x0000000000047805 */ /* 0x000fe4000001ff00 */
[----:B------:R-:W-:Y:S02]  /*3910*/  CS2R R26, SRZ ;  /* 0x00000000001a7805 */ /* 0x000fe4000001ff00 */
[----:B------:R-:W-:-:S02]  /*3920*/  CS2R R24, SRZ ;  /* 0x0000000000187805 */ /* 0x000fc4000001ff00 */
[----:B------:R-:W2:Y:S04]  /*3930*/  @!P3 LDG.E.128 R4, desc[UR42][R10.64] ;  /* 0x0000002a0a04b981 */ /* 0x000ea8000c1e1d00 */
[----:B------:R-:W3:Y:S01]  /*3940*/  @!P3 LDG.E.128 R24, desc[UR42][R8.64] ;  /* 0x0000002a0818b981 */ /* 0x000ee2000c1e1d00 */
[----:B------:R-:W-:-:S06]  /*3950*/  UISETP.NE.AND UP0, UPT, UR37, 0x3, UPT ;  /* 0x000000032500788c */ /* 0x000fcc000bf05270 */
[----:B------:R-:W-:Y:S01]  /*3960*/  PLOP3.LUT P3, PT, PT, PT, UP0, 0x80, 0x0 ;  /* 0x000000000000781c */ /* 0x000fe20003f6f008 */
[----:B--2---:R-:W-:Y:S02]  /*3970*/  IMAD.MOV.U32 R12, RZ, RZ, R6 ;  /* 0x000000ffff0c7224 */ /* 0x004fe400078e0006 */
[----:B------:R-:W-:Y:S02]  /*3980*/  IMAD.MOV.U32 R14, RZ, RZ, R7 ;  /* 0x000000ffff0e7224 */ /* 0x000fe400078e0007 */
[----:B------:R-:W-:Y:S01]  /*3990*/  IMAD.MOV.U32 R15, RZ, RZ, R4 ;  /* 0x000000ffff0f7224 */ /* 0x000fe200078e0004 */
[----:B------:R-:W-:Y:S01]  /*39a0*/  PRMT R77, R77, 0x5410, R12 ;  /* 0x000054104d4d7816 */ /* 0x000fe2000000000c */
[----:B------:R-:W-:Y:S01]  /*39b0*/  IMAD.MOV.U32 R56, RZ, RZ, R5 ;  /* 0x000000ffff387224 */ /* 0x000fe200078e0005 */
[----:B------:R-:W-:Y:S01]  /*39c0*/  PRMT R76, R14, 0x7610, R76 ;  /* 0x000076100e4c7816 */ /* 0x000fe2000000004c */
[----:B---3--:R-:W-:Y:S01]  /*39d0*/  IMAD.MOV.U32 R8, RZ, RZ, R26 ;  /* 0x000000ffff087224 */ /* 0x008fe200078e001a */
[----:B------:R-:W-:Y:S01]  /*39e0*/  PRMT R78, R15, 0x7610, R78 ;  /* 0x000076100f4e7816 */ /* 0x000fe2000000004e */
[----:B------:R-:W-:Y:S01]  /*39f0*/  IMAD.MOV.U32 R9, RZ, RZ, R27 ;  /* 0x000000ffff097224 */ /* 0x000fe200078e001b */
[----:B------:R-:W-:Y:S01]  /*3a00*/  PRMT R69, R56, 0x7610, R69 ;  /* 0x0000761038457816 */ /* 0x000fe20000000045 */
[----:B------:R-:W-:Y:S01]  /*3a10*/  IMAD.MOV.U32 R10, RZ, RZ, R24 ;  /* 0x000000ffff0a7224 */ /* 0x000fe200078e0018 */
[----:B------:R-:W-:Y:S01]  /*3a20*/  PRMT R77, R8, 0x7610, R77 ;  /* 0x00007610084d7816 */ /* 0x000fe2000000004d */
[----:B------:R-:W-:-:S03]  /*3a30*/  IMAD.MOV.U32 R11, RZ, RZ, R25 ;  /* 0x000000ffff0b7224 */ /* 0x000fc600078e0019 */
[----:B------:R-:W-:Y:S02]  /*3a40*/  PRMT R75, R9, 0x5410, R10 ;  /* 0x00005410094b7816 */ /* 0x000fe4000000000a */
[----:B------:R-:W-:Y:S01]  /*3a50*/  PRMT R71, R11, 0x7610, R71 ;  /* 0x000076100b477816 */ /* 0x000fe20000000047 */
[----:B------:R-:W-:Y:S06]  /*3a60*/  @!P3 BRA `(.L_x_617) ;  /* 0x000000000004b947 */ /* 0x000fec0003800000 */
[----:B------:R-:W-:Y:S01]  /*3a70*/  BPT.TRAP 0x1 ;  /* 0x000000040000795c */ /* 0x000fe20000300000 */
.L_x_617:
[----:B------:R-:W-:Y:S01]  /*3a80*/  LEA R58, R23, R2, 0x3 ;  /* 0x00000002173a7211 */ /* 0x000fe200078e18ff */
[----:B------:R-:W-:Y:S01]  /*3a90*/  BSSY B1, `(.L_x_618) ;  /* 0x0000004000017945 */ /* 0x000fe20003800000 */
[----:B------:R-:W-:-:S04]  /*3aa0*/  SHF.L.U32 R65, R187, 0x1f, RZ ;  /* 0x0000001fbb417819 */ /* 0x000fc800000006ff */
[----:B------:R-:W0:Y:S02]  /*3ab0*/  SYNCS.PHASECHK.TRANS64.TRYWAIT P4, [R58+URZ+0x28c90], R65 ;  /* 0x028c90413a0075a7 */ /* 0x000e24000808017f */
[----:B0-----:R-:W-:Y:S05]  /*3ac0*/  @!P4 BRA `(.L_x_619) ;  /* 0x00000168007cc947 */ /* 0x001fea0003800000 */
.L_x_861:
[----:B------:R-:W-:Y:S05]  /*3ad0*/  BSYNC B1 ;  /* 0x0000000000017941 */ /* 0x000fea0003800000 */
.L_x_618:
[----:B------:R-:W-:-:S03]  /*3ae0*/  UMOV UR4, 0xffffffff ;  /* 0xffffffff00047882 */ /* 0x000fc60000000000 */
[----:B------:R-:W-:Y:S05]  /*3af0*/  BRA.DIV UR4, `(.L_x_620) ;  /* 0x0000016a04847947 */ /* 0x000fea000b800000 */
[----:B------:R1:W2:Y:S04]  /*3b00*/  SHFL.IDX PT, R56, R13, RZ, 0x1c1f ;  /* 0x001c1fff0d387589 */ /* 0x0002a800000e0000 */
[----:B------:R-:W3:Y:S02]  /*3b10*/  SHFL.IDX PT, R67, R67, RZ, 0x1c1f ;  /* 0x001c1fff43437589 */ /* 0x000ee400000e0000 */
.L_x_865:
[----:B------:R-:W-:-:S13]  /*3b20*/  ISETP.GE.OR P4, PT, R186, R63, P0 ;  /* 0x0000003fba00720c */ /* 0x000fda0000786670 */
[----:B------:R-:W-:Y:S05]  /*3b30*/  @P4 BRA `(.L_x_610) ;  /* 0x0000000800b04947 */ /* 0x000fea0003800000 */
[----:B------:R-:W4:Y:S01]  /*3b40*/  LDC R66, c[0x0][0x2f4] ;  /* 0x0000bd00ff427b82 */ /* 0x000f220000000800 */
[----:B------:R-:W-:Y:S01]  /*3b50*/  LOP3.LUT P5, RZ, R18, 0x1, RZ, 0xc0, !PT ;  /* 0x0000000112ff7812 */ /* 0x000fe200078ac0ff */
[----:B------:R-:W-:Y:S01]  /*3b60*/  BSSY B1, `(.L_x_621) ;  /* 0x000006a000017945 */ /* 0x000fe20003800000 */
[----:B----4-:R-:W-:-:S05]  /*3b70*/  IMAD.IADD R8, R66, 0x1, -R45 ;  /* 0x0000000142087824 */ /* 0x010fca00078e0a2d */
[----:B------:R-:W-:-:S04]  /*3b80*/  SEL R8, R45, R8, !P5 ;  /* 0x000000082d087207 */ /* 0x000fc80006800000 */
[----:B------:R-:W-:-:S04]  /*3b90*/  SHF.R.S32.HI R9, RZ, 0x1f, R8 ;  /* 0x0000001fff097819 */ /* 0x000fc80000011408 */
[----:B------:R-:W-:-:S04]  /*3ba0*/  LEA.HI R9, R9, R8, RZ, 0x4 ;  /* 0x0000000809097211 */ /* 0x000fc800078f20ff */
[----:B------:R-:W-:-:S04]  /*3bb0*/  SHF.R.S32.HI R8, RZ, 0x4, R9 ;  /* 0x00000004ff087819 */ /* 0x000fc80000011409 */
[----:B------:R-:W-:-:S05]  /*3bc0*/  LEA.HI.SX32 R8, R37, R8, 0x1d ;  /* 0x0000000825087211 */ /* 0x000fca00078feaff */
[----:B------:R-:W-:-:S05]  /*3bd0*/  IMAD.SHL.U32 R57, R8, 0x8, RZ ;  /* 0x0000000808397824 */ /* 0x000fca00078e00ff */
[----:B------:R-:W-:-:S04]  /*3be0*/  LOP3.LUT R9, R40, 0x38, R57, 0xf8, !PT ;  /* 0x0000003828097812 */ /* 0x000fc800078ef839 */
[----:B------:R-:W-:-:S05]  /*3bf0*/  LOP3.LUT R9, R9, R42, RZ, 0x3c, !PT ;  /* 0x0000002a09097212 */ /* 0x000fca00078e3cff */
[----:B------:R-:W-:Y:S02]  /*3c00*/  IMAD R11, R198, 0x200, R9 ;  /* 0x00000200c60b7824 */ /* 0x000fe400078e0209 */
[----:B------:R-:W-:Y:S02]  /*3c10*/  IMAD.IADD R9, R55, 0x1, R64 ;  /* 0x0000000137097824 */ /* 0x000fe400078e0240 */
[----:B------:R-:W-:Y:S02]  /*3c20*/  IMAD.IADD R11, R64, 0x1, R11 ;  /* 0x00000001400b7824 */ /* 0x000fe400078e020b */
[--C-:B------:R-:W-:Y:S02]  /*3c30*/  IMAD R9, R9, 0x2, R2.reuse ;  /* 0x0000000209097824 */ /* 0x100fe400078e0202 */
[----:B------:R-:W-:-:S04]  /*3c40*/  IMAD R12, R11, 0x2, R2 ;  /* 0x000000020b0c7824 */ /* 0x000fc800078e0202 */
[----:B------:R-:W4:Y:S04]  /*3c50*/  LDS.128 R8, [R9+0x22400] ;  /* 0x0224000009087984 */ /* 0x000f280000000c00 */
[----:B-1----:R-:W1:Y:S01]  /*3c60*/  LDS.128 R12, [R12+0x22400] ;  /* 0x022400000c0c7984 */ /* 0x002e620000000c00 */
[----:B------:R-:W-:Y:S05]  /*3c70*/  @P2 BRA `(.L_x_622) ;  /* 0x0000000400602947 */ /* 0x000fea0003800000 */
[----:B------:R-:W-:Y:S01]  /*3c80*/  HADD2.F32 R71, -RZ, R71.H0_H0 ;  /* 0x20000047ff477230 */ /* 0x000fe20000004100 */
[----:B------:R-:W-:Y:S01]  /*3c90*/  SHF.R.U32.HI R72, RZ, 0x10, R25 ;  /* 0x00000010ff487819 */ /* 0x000fe20000011619 */
[----:B-1----:R-:W-:Y:S01]  /*3ca0*/  HADD2.F32 R64, -RZ, R13.H0_H0 ;  /* 0x2000000dff407230 */ /* 0x002fe20000004100 */
[----:B------:R-:W-:Y:S01]  /*3cb0*/  SHF.R.U32.HI R70, RZ, 0x10, R5 ;  /* 0x00000010ff467819 */ /* 0x000fe20000011605 */
[----:B----4-:R-:W-:Y:S01]  /*3cc0*/  HADD2.F32 R68, -RZ, R9.H0_H0 ;  /* 0x20000009ff447230 */ /* 0x010fe20000004100 */
[----:B------:R-:W-:Y:S01]  /*3cd0*/  SHF.R.U64 R24, R24, 0x10, R25 ;  /* 0x0000001018187819 */ /* 0x000fe20000001219 */
[----:B------:R-:W-:Y:S02]  /*3ce0*/  HADD2.F32 R69, -RZ, R69.H0_H0 ;  /* 0x20000045ff457230 */ /* 0x000fe40000004100 */
[-C--:B------:R-:W-:Y:S01]  /*3cf0*/  FMUL.FTZ R73, R64, R71.reuse ;  /* 0x0000004740497220 */ /* 0x080fe20000410000 */
[----:B------:R-:W-:Y:S02]  /*3d00*/  HADD2.F32 R72, -RZ, R72.H0_H0 ;  /* 0x20000048ff487230 */ /* 0x000fe40000004100 */
[----:B------:R-:W-:Y:S01]  /*3d10*/  FMUL.FTZ R71, R68, R71 ;  /* 0x0000004744477220 */ /* 0x000fe20000410000 */
[----:B------:R-:W-:-:S02]  /*3d20*/  HADD2.F32 R70, -RZ, R70.H0_H0 ;  /* 0x20000046ff467230 */ /* 0x000fc40000004100 */
[-C--:B------:R-:W-:Y:S01]  /*3d30*/  FFMA.FTZ R68, R68, R69.reuse, -R73 ;  /* 0x0000004544447223 */ /* 0x080fe20000010849 */
[----:B------:R-:W-:Y:S01]  /*3d40*/  SHF.R.U32.HI R73, RZ, 0x10, R7 ;  /* 0x00000010ff497819 */ /* 0x000fe20000011607 */
[----:B------:R-:W-:Y:S01]  /*3d50*/  FFMA.FTZ R64, R64, R69, R71 ;  /* 0x0000004540407223 */ /* 0x000fe20000010047 */
[----:B------:R-:W-:Y:S01]  /*3d60*/  HADD2.F32 R69, -RZ, R13.H1_H1 ;  /* 0x3000000dff457230 */ /* 0x000fe20000004100 */
[----:B------:R-:W-:Y:S01]  /*3d70*/  SHF.R.U32.HI R71, RZ, 0x10, R27 ;  /* 0x00000010ff477819 */ /* 0x000fe2000001161b */
[----:B------:R-:W-:Y:S01]  /*3d80*/  HADD2.F32 R13, -RZ, R9.H1_H1 ;  /* 0x30000009ff0d7230 */ /* 0x000fe20000004100 */
[----:B------:R-:W-:Y:S01]  /*3d90*/  SHF.R.U64 R4, R4, 0x10, R5 ;  /* 0x0000001004047819 */ /* 0x000fe20000001205 */
[----:B------:R-:W-:Y:S02]  /*3da0*/  HADD2.F32 R25, -RZ, R78.H0_H0 ;  /* 0x2000004eff197230 */ /* 0x000fe40000004100 */
[----:B------:R-:W-:Y:S01]  /*3db0*/  FMUL.FTZ R74, R69, R72 ;  /* 0x00000048454a7220 */ /* 0x000fe20000410000 */
[----:B------:R-:W-:-:S02]  /*3dc0*/  HADD2.F32 R71, -RZ, R71.H0_H0 ;  /* 0x20000047ff477230 */ /* 0x000fc40000004100 */
[C---:B------:R-:W-:Y:S01]  /*3dd0*/  FMUL.FTZ R72, R13.reuse, R72 ;  /* 0x000000480d487220 */ /* 0x040fe20000410000 */
[----:B------:R-:W-:Y:S02]  /*3de0*/  HADD2.F32 R24, -RZ, R24.H0_H0 ;  /* 0x20000018ff187230 */ /* 0x000fe40000004100 */
[-C--:B------:R-:W-:Y:S01]  /*3df0*/  FFMA.FTZ R13, R13, R70.reuse, -R74 ;  /* 0x000000460d0d7223 */ /* 0x080fe2000001084a */
[----:B------:R-:W-:Y:S02]  /*3e00*/  HADD2.F32 R74, -RZ, R75.H0_H0 ;  /* 0x2000004bff4a7230 */ /* 0x000fe40000004100 */
[----:B------:R-:W-:Y:S01]  /*3e10*/  FFMA.FTZ R9, R69, R70, R72 ;  /* 0x0000004645097223 */ /* 0x000fe20000010048 */
[----:B------:R-:W-:Y:S01]  /*3e20*/  IMAD.MOV.U32 R70, RZ, RZ, R15 ;  /* 0x000000ffff467224 */ /* 0x000fe200078e000f */
[----:B------:R-:W-:Y:S01]  /*3e30*/  SHF.R.U64 R26, R26, 0x10, R27 ;  /* 0x000000101a1a7819 */ /* 0x000fe2000000121b */
[----:B------:R-:W-:Y:S01]  /*3e40*/  IMAD.MOV.U32 R69, RZ, RZ, R11 ;  /* 0x000000ffff457224 */ /* 0x000fe200078e000b */
[----:B------:R-:W-:Y:S01]  /*3e50*/  SHF.R.U64 R7, R6, 0x10, R7 ;  /* 0x0000001006077819 */ /* 0x000fe20000001207 */
[----:B------:R-:W-:Y:S01]  /*3e60*/  HADD2.F32 R72, -RZ, R76.H0_H0 ;  /* 0x2000004cff487230 */ /* 0x000fe20000004100 */
[----:B------:R-:W-:Y:S01]  /*3e70*/  F2FP.F16.F32.PACK_AB R13, R13, R68 ;  /* 0x000000440d0d723e */ /* 0x000fe200000000ff */
[----:B------:R-:W-:Y:S01]  /*3e80*/  HADD2.F32 R15, -RZ, R70.H0_H0 ;  /* 0x20000046ff0f7230 */ /* 0x000fe20000004100 */
[----:B------:R-:W-:Y:S01]  /*3e90*/  F2FP.F16.F32.PACK_AB R64, R9, R64 ;  /* 0x000000400940723e */ /* 0x000fe200000000ff */
[----:B------:R-:W-:-:S02]  /*3ea0*/  HADD2.F32 R11, -RZ, R69.H0_H0 ;  /* 0x20000045ff0b7230 */ /* 0x000fc40000004100 */
[----:B------:R-:W-:Y:S02]  /*3eb0*/  HADD2.F32 R4, -RZ, R4.H0_H0 ;  /* 0x20000004ff047230 */ /* 0x000fe40000004100 */
[-C--:B------:R-:W-:Y:S01]  /*3ec0*/  FMUL.FTZ R76, R15, R74.reuse ;  /* 0x0000004a0f4c7220 */ /* 0x080fe20000410000 */
[----:B------:R-:W-:Y:S02]  /*3ed0*/  HADD2.F32 R27, -RZ, R77.H1_H1 ;  /* 0x3000004dff1b7230 */ /* 0x000fe40000004100 */
[C---:B------:R-:W-:Y:S01]  /*3ee0*/  FMUL.FTZ R74, R11.reuse, R74 ;  /* 0x0000004a0b4a7220 */ /* 0x040fe20000410000 */
[----:B------:R-:W-:Y:S02]  /*3ef0*/  HADD2.F32 R7, -RZ, R7.H0_H0 ;  /* 0x20000007ff077230 */ /* 0x000fe40000004100 */
[-C--:B------:R-:W-:Y:S01]  /*3f00*/  FFMA.FTZ R11, R11, R72.reuse, -R76 ;  /* 0x000000480b0b7223 */ /* 0x080fe2000001084c */
[----:B------:R-:W-:Y:S02]  /*3f10*/  IMAD.MOV.U32 R9, RZ, RZ, R13 ;  /* 0x000000ffff097224 */ /* 0x000fe400078e000d */
[----:B------:R-:W-:Y:S01]  /*3f20*/  FFMA.FTZ R15, R15, R72, R74 ;  /* 0x000000480f0f7223 */ /* 0x000fe2000001004a */
[----:B------:R-:W-:-:S02]  /*3f30*/  HADD2.F32 R72, -RZ, R70.H1_H1 ;  /* 0x30000046ff487230 */ /* 0x000fc40000004100 */
[----:B------:R-:W-:Y:S02]  /*3f40*/  HADD2.F32 R70, -RZ, R69.H1_H1 ;  /* 0x30000045ff467230 */ /* 0x000fe40000004100 */
[----:B------:R-:W-:Y:S02]  /*3f50*/  HADD2.F32 R69, -RZ, R73.H0_H0 ;  /* 0x20000049ff457230 */ /* 0x000fe40000004100 */
[-C--:B------:R-:W-:Y:S01]  /*3f60*/  FMUL.FTZ R73, R72, R71.reuse ;  /* 0x0000004748497220 */ /* 0x080fe20000410000 */
[----:B------:R-:W-:Y:S02]  /*3f70*/  IMAD.MOV.U32 R13, RZ, RZ, R64 ;  /* 0x000000ffff0d7224 */ /* 0x000fe400078e0040 */
[C---:B------:R-:W-:Y:S01]  /*3f80*/  FMUL.FTZ R71, R70.reuse, R71 ;  /* 0x0000004746477220 */ /* 0x040fe20000410000 */
[-C--:B------:R-:W-:Y:S01]  /*3f90*/  FFMA.FTZ R70, R70, R69.reuse, -R73 ;  /* 0x0000004546467223 */ /* 0x080fe20000010849 */
[----:B------:R-:W-:Y:S02]  /*3fa0*/  HADD2.F32 R73, -RZ, R75.H1_H1 ;  /* 0x3000004bff497230 */ /* 0x000fe40000004100 */
[----:B------:R-:W-:Y:S01]  /*3fb0*/  FFMA.FTZ R72, R72, R69, R71 ;  /* 0x0000004548487223 */ /* 0x000fe20000010047 */
[----:B------:R-:W-:-:S02]  /*3fc0*/  IMAD.MOV.U32 R69, RZ, RZ, R12 ;  /* 0x000000ffff457224 */ /* 0x000fc400078e000c */
[----:B------:R-:W-:Y:S01]  /*3fd0*/  IMAD.MOV.U32 R71, RZ, RZ, R8 ;  /* 0x000000ffff477224 */ /* 0x000fe200078e0008 */
[----:B------:R-:W-:Y:S02]  /*3fe0*/  F2FP.F16.F32.PACK_AB R11, R70, R11 ;  /* 0x0000000b460b723e */ /* 0x000fe400000000ff */
[----:B------:R-:W-:Y:S01]  /*3ff0*/  HADD2.F32 R12, -RZ, R69.H0_H0 ;  /* 0x20000045ff0c7230 */ /* 0x000fe20000004100 */
[----:B------:R-:W-:Y:S01]  /*4000*/  F2FP.F16.F32.PACK_AB R15, R72, R15 ;  /* 0x0000000f480f723e */ /* 0x000fe200000000ff */
[--C-:B------:R-:W-:Y:S02]  /*4010*/  HADD2.F32 R8, -RZ, R71.reuse.H0_H0 ;  /* 0x20000047ff087230 */ /* 0x100fe40000004100 */
[----:B------:R-:W-:Y:S02]  /*4020*/  HADD2.F32 R5, -RZ, R71.H1_H1 ;  /* 0x30000047ff057230 */ /* 0x000fe40000004100 */
[-C--:B------:R-:W-:Y:S01]  /*4030*/  FMUL.FTZ R75, R12, R73.reuse ;  /* 0x000000490c4b7220 */ /* 0x080fe20000410000 */
[----:B------:R-:W-:-:S03]  /*4040*/  FMUL.FTZ R73, R8, R73 ;  /* 0x0000004908497220 */ /* 0x000fc60000410000 */
[-C--:B------:R-:W-:Y:S01]  /*4050*/  FFMA.FTZ R8, R8, R25.reuse, -R75 ;  /* 0x0000001908087223 */ /* 0x080fe2000001084b */
[----:B------:R-:W-:Y:S01]  /*4060*/  FFMA.FTZ R12, R12, R25, R73 ;  /* 0x000000190c0c7223 */ /* 0x000fe20000010049 */
[----:B------:R-:W-:Y:S02]  /*4070*/  HADD2.F32 R25, -RZ, R69.H1_H1 ;  /* 0x30000045ff197230 */ /* 0x000fe40000004100 */
[----:B------:R-:W-:-:S03]  /*4080*/  HADD2.F32 R69, -RZ, R77.H0_H0 ;  /* 0x2000004dff457230 */ /* 0x000fc60000004100 */
[-C--:B------:R-:W-:Y:S01]  /*4090*/  FMUL.FTZ R74, R25, R24.reuse ;  /* 0x00000018194a7220 */ /* 0x080fe20000410000 */
[----:B------:R-:W-:-:S03]  /*40a0*/  FMUL.FTZ R24, R5, R24 ;  /* 0x0000001805187220 */ /* 0x000fc60000410000 */
[-C--:B------:R-:W-:Y:S01]  /*40b0*/  FFMA.FTZ R5, R5, R4.reuse, -R74 ;  /* 0x0000000405057223 */ /* 0x080fe2000001084a */
[----:B------:R-:W-:Y:S01]  /*40c0*/  FFMA.FTZ R25, R25, R4, R24 ;  /* 0x0000000419197223 */ /* 0x000fe20000010018 */
[----:B------:R-:W-:Y:S02]  /*40d0*/  IMAD.MOV.U32 R24, RZ, RZ, R10 ;  /* 0x000000ffff187224 */ /* 0x000fe400078e000a */
[--C-:B------:R-:W-:Y:S01]  /*40e0*/  HADD2.F32 R10, -RZ, R14.reuse.H0_H0 ;  /* 0x2000000eff0a7230 */ /* 0x100fe20000004100 */
[----:B------:R-:W-:Y:S01]  /*40f0*/  F2FP.F16.F32.PACK_AB R8, R5, R8 ;  /* 0x000000080508723e */ /* 0x000fe200000000ff */
[----:B------:R-:W-:Y:S01]  /*4100*/  HADD2.F32 R14, -RZ, R14.H1_H1 ;  /* 0x3000000eff0e7230 */ /* 0x000fe20000004100 */
[----:B------:R-:W-:Y:S01]  /*4110*/  F2FP.F16.F32.PACK_AB R12, R25, R12 ;  /* 0x0000000c190c723e */ /* 0x000fe200000000ff */
[--C-:B------:R-:W-:Y:S02]  /*4120*/  HADD2.F32 R4, -RZ, R24.reuse.H0_H0 ;  /* 0x20000018ff047230 */ /* 0x100fe40000004100 */
[----:B------:R-:W-:Y:S01]  /*4130*/  FMUL.FTZ R71, R10, R69 ;  /* 0x000000450a477220 */ /* 0x000fe20000410000 */
[----:B------:R-:W-:-:S02]  /*4140*/  HADD2.F32 R24, -RZ, R24.H1_H1 ;  /* 0x30000018ff187230 */ /* 0x000fc40000004100 */
[C---:B------:R-:W-:Y:S01]  /*4150*/  FMUL.FTZ R69, R4.reuse, R69 ;  /* 0x0000004504457220 */ /* 0x040fe20000410000 */
[----:B------:R-:W-:-:S03]  /*4160*/  FFMA.FTZ R4, R4, R27, -R71 ;  /* 0x0000001b04047223 */ /* 0x000fc60000010847 */
[----:B------:R-:W-:Y:S01]  /*4170*/  FFMA.FTZ R10, R10, R27, R69 ;  /* 0x0000001b0a0a7223 */ /* 0x000fe20000010045 */
[----:B------:R-:W-:-:S05]  /*4180*/  HADD2.F32 R27, -RZ, R26.H0_H0 ;  /* 0x2000001aff1b7230 */ /* 0x000fca0000004100 */
[-C--:B------:R-:W-:Y:S01]  /*4190*/  FMUL.FTZ R69, R14, R27.reuse ;  /* 0x0000001b0e457220 */ /* 0x080fe20000410000 */
[----:B------:R-:W-:-:S03]  /*41a0*/  FMUL.FTZ R27, R24, R27 ;  /* 0x0000001b181b7220 */ /* 0x000fc60000410000 */
[-C--:B------:R-:W-:Y:S01]  /*41b0*/  FFMA.FTZ R69, R24, R7.reuse, -R69 ;  /* 0x0000000718457223 */ /* 0x080fe20000010845 */
[----:B------:R-:W-:-:S04]  /*41c0*/  FFMA.FTZ R27, R14, R7, R27 ;  /* 0x000000070e1b7223 */ /* 0x000fc8000001001b */
[----:B------:R-:W-:Y:S02]  /*41d0*/  F2FP.F16.F32.PACK_AB R4, R69, R4 ;  /* 0x000000044504723e */ /* 0x000fe400000000ff */
[----:B------:R-:W-:-:S03]  /*41e0*/  F2FP.F16.F32.PACK_AB R14, R27, R10 ;  /* 0x0000000a1b0e723e */ /* 0x000fc600000000ff */
[----:B------:R-:W-:-:S07]  /*41f0*/  IMAD.MOV.U32 R10, RZ, RZ, R4 ;  /* 0x000000ffff0a7224 */ /* 0x000fce00078e0004 */
.L_x_622:
[----:B------:R-:W-:Y:S05]  /*4200*/  BSYNC B1 ;  /* 0x0000000000017941 */ /* 0x000fea0003800000 */
.L_x_621:
[----:B---3--:R-:W-:-:S04]  /*4210*/  LEA R4, P2, R51, R67, 0x1 ;  /* 0x0000004333047211 */ /* 0x008fc800078408ff */
[----:B--2---:R-:W-:Y:S02]  /*4220*/  LEA.HI.X R5, R51, R56, R54, 0x1, P2 ;  /* 0x0000003833057211 */ /* 0x004fe400010f0c36 */
[----:B------:R-:W-:-:S03]  /*4230*/  ISETP.GE.AND P2, PT, R57, R66, PT ;  /* 0x000000423900720c */ /* 0x000fc60003f46270 */
[----:B----4-:R2:W-:Y:S02]  /*4240*/  ST.E.128 desc[UR42][R4.64], R8 ;  /* 0x0000000804007985 */ /* 0x0105e4000c101d2a */
[----:B--2---:R-:W-:Y:S02]  /*4250*/  IMAD.MOV.U32 R4, RZ, RZ, R67 ;  /* 0x000000ffff047224 */ /* 0x004fe400078e0043 */
[----:B------:R-:W-:-:S06]  /*4260*/  IMAD.MOV.U32 R5, RZ, RZ, R56 ;  /* 0x000000ffff057224 */ /* 0x000fcc00078e0038 */
[----:B------:R-:W-:Y:S05]  /*4270*/  @P2 BRA `(.L_x_610) ;  /* 0x0000000000e02947 */ /* 0x000fea0003800000 */
[----:B------:R-:W-:-:S05]  /*4280*/  IMAD.WIDE R4, R57, 0x2, R4 ;  /* 0x0000000239047825 */ /* 0x000fca00078e0204 */
[----:B-1----:R1:W-:Y:S01]  /*4290*/  ST.E.128 desc[UR42][R4.64], R12 ;  /* 0x0000000c04007985 */ /* 0x0023e2000c101d2a */
[----:B------:R-:W-:Y:S05]  /*42a0*/  BRA `(.L_x_610) ;  /* 0x0000000000d47947 */ /* 0x000fea0003800000 */
.L_x_602:
[----:B------:R-:W-:-:S06]  /*42b0*/  UISETP.NE.AND UP0, UPT, UR37, 0x3, UPT ;  /* 0x000000032500788c */ /* 0x000fcc000bf05270 */
[----:B------:R-:W-:-:S13]  /*42c0*/  PLOP3.LUT P3, PT, PT, PT, UP0, 0x80, 0x0 ;  /* 0x000000000000781c */ /* 0x000fda0003f6f008 */
[----:B------:R-:W-:Y:S05]  /*42d0*/  @!P3 BRA `(.L_x_623) ;  /* 0x000000000004b947 */ /* 0x000fea0003800000 */
[----:B------:R-:W-:Y:S01]  /*42e0*/  BPT.TRAP 0x1 ;  /* 0x000000040000795c */ /* 0x000fe20000300000 */
.L_x_623:
[----:B------:R-:W-:Y:S01]  /*42f0*/  IMAD R58, R23, 0x8, R2 ;  /* 0x00000008173a7824 */ /* 0x000fe200078e0202 */
[----:B------:R-:W-:Y:S01]  /*4300*/  SHF.L.U32 R65, R187, 0x1f, RZ ;  /* 0x0000001fbb417819 */ /* 0x000fe200000006ff */
[----:B------:R-:W-:Y:S01]  /*4310*/  BSSY B1, `(.L_x_624) ;  /* 0x0000004000017945 */ /* 0x000fe20003800000 */
[----:B------:R-:W-:Y:S02]  /*4320*/  SHF.R.S32.HI R62, RZ, 0x1f, R60 ;  /* 0x0000001fff3e7819 */ /* 0x000fe4000001143c */
[----:B------:R-:W1:Y:S02]  /*4330*/  SYNCS.PHASECHK.TRANS64.TRYWAIT P2, [R58+URZ+0x28c90], R65 ;  /* 0x028c90413a0075a7 */ /* 0x000e64000804017f */
[----:B-1----:R-:W-:Y:S05]  /*4340*/  @!P2 BRA `(.L_x_625) ;  /* 0x0000016000b8a947 */ /* 0x002fea0003800000 */
.L_x_866:
[----:B------:R-:W-:Y:S05]  /*4350*/  BSYNC B1 ;  /* 0x0000000000017941 */ /* 0x000fea0003800000 */
.L_x_624:
[----:B------:R-:W-:Y:S01]  /*4360*/  ULDC.64 UR4, c[0x0][0x300] ;  /* 0x0000c00000047ab9 */ /* 0x000fe20000000a00 */
[----:B-----5:R-:W-:Y:S01]  /*4370*/  SHF.R.S32.HI R61, RZ, 0x1f, R59 ;  /* 0x0000001fff3d7819 */ /* 0x020fe2000001143b */
[----:B------:R-:W-:Y:S01]  /*4380*/  IMAD R7, R62, UR4, RZ ;  /* 0x000000043e077c24 */ /* 0x000fe2000f8e02ff */
[----:B------:R-:W-:Y:S01]  /*4390*/  ULDC.64 UR6, c[0x0][0x2e8] ;  /* 0x0000ba0000067ab9 */ /* 0x000fe20000000a00 */
[----:B0-----:R-:W-:-:S04]  /*43a0*/  IMAD.WIDE.U32 R4, R60, UR4, RZ ;  /* 0x000000043c047c25 */ /* 0x001fc8000f8e00ff */
[----:B------:R-:W-:Y:S01]  /*43b0*/  IMAD R7, R60, UR5, R7 ;  /* 0x000000053c077c24 */ /* 0x000fe2000f8e0207 */
[----:B------:R-:W-:Y:S01]  /*43c0*/  ULDC.64 UR4, c[0x0][0x310] ;  /* 0x0000c40000047ab9 */ /* 0x000fe20000000a00 */
[----:B------:R-:W-:Y:S02]  /*43d0*/  IMAD R63, R34, -0x40, R36 ;  /* 0xffffffc0223f7824 */ /* 0x000fe400078e0224 */
[----:B------:R-:W-:Y:S02]  /*43e0*/  IMAD R6, R61, UR4, RZ ;  /* 0x000000043d067c24 */ /* 0x000fe4000f8e02ff */
[----:B------:R-:W-:Y:S01]  /*43f0*/  IMAD.IADD R5, R5, 0x1, R7 ;  /* 0x0000000105057824 */ /* 0x000fe200078e0207 */
[----:B------:R-:W-:Y:S01]  /*4400*/  VIMNMX R63, R63, 0x40, PT ;  /* 0x000000403f3f7848 */ /* 0x000fe20003fe0100 */
[C---:B------:R-:W-:Y:S02]  /*4410*/  IMAD R7, R59.reuse, UR5, R6 ;  /* 0x000000053b077c24 */ /* 0x040fe4000f8e0206 */
[----:B------:R-:W-:Y:S01]  /*4420*/  IMAD.WIDE.U32 R4, R59, UR4, R4 ;  /* 0x000000043b047c25 */ /* 0x000fe2000f8e0004 */
[----:B------:R-:W-:-:S03]  /*4430*/  ULDC.64 UR4, c[0x0][0x308] ;  /* 0x0000c20000047ab9 */ /* 0x000fc60000000a00 */
[----:B------:R-:W-:Y:S02]  /*4440*/  IMAD.IADD R5, R5, 0x1, R7 ;  /* 0x0000000105057824 */ /* 0x000fe400078e0207 */
[----:B------:R-:W-:Y:S01]  /*4450*/  IMAD.WIDE.U32 R4, R184, UR4, R4 ;  /* 0x00000004b8047c25 */ /* 0x000fe2000f8e0004 */
[----:B------:R-:W-:-:S03]  /*4460*/  UMOV UR4, 0xffffffff ;  /* 0xffffffff00047882 */ /* 0x000fc60000000000 */
[----:B------:R-:W-:Y:S01]  /*4470*/  IMAD R13, R184, UR5, R5 ;  /* 0x00000005b80d7c24 */ /* 0x000fe2000f8e0205 */
[----:B------:R-:W-:-:S04]  /*4480*/  LEA R5, P2, R4, UR6, 0x1 ;  /* 0x0000000604057c11 */ /* 0x000fc8000f8408ff */
[----:B------:R-:W-:Y:S02]  /*4490*/  LEA.HI.X R13, R4, UR7, R13, 0x1, P2 ;  /* 0x00000007040d7c11 */ /* 0x000fe400090f0c0d */
[----:B------:R-:W-:Y:S01]  /*44a0*/  ISETP.GT.AND P2, PT, R63, R186, PT ;  /* 0x000000ba3f00720c */ /* 0x000fe20003f44270 */
[----:B------:R-:W-:-:S12]  /*44b0*/  BRA.DIV UR4, `(.L_x_626) ;  /* 0x0000016204707947 */ /* 0x000fd8000b800000 */
[----:B------:R0:W2:Y:S04]  /*44c0*/  SHFL.IDX PT, R25, R13, RZ, 0x1c1f ;  /* 0x001c1fff0d197589 */ /* 0x0000a800000e0000 */
[----:B------:R0:W3:Y:S02]  /*44d0*/  SHFL.IDX PT, R14, R5, RZ, 0x1c1f ;  /* 0x001c1fff050e7589 */ /* 0x0000e400000e0000 */
.L_x_870:
[----:B------:R-:W-:Y:S05]  /*44e0*/  @!P2 BRA `(.L_x_610) ;  /* 0x000000000044a947 */ /* 0x000fea0003800000 */
[----:B------:R-:W-:Y:S02]  /*44f0*/  ULDC UR4, c[0x0][0x2f4] ;  /* 0x0000bd0000047ab9 */ /* 0x000fe40000000800 */
[----:B------:R-:W-:-:S13]  /*4500*/  ISETP.GE.AND P2, PT, R16, UR4, PT ;  /* 0x0000000410007c0c */ /* 0x000fda000bf46270 */
[----:B0-----:R-:W0:Y:S01]  /*4510*/  @!P2 LDS.128 R4, [R66+0x22400] ;  /* 0x022400004204a984 */ /* 0x001e220000000c00 */
[----:B---3--:R-:W-:-:S04]  /*4520*/  @!P2 LEA R8, P4, R16, R14, 0x1 ;  /* 0x0000000e1008a211 */ /* 0x008fc800078808ff */
[----:B--2---:R-:W-:-:S05]  /*4530*/  @!P2 LEA.HI.X R9, R16, R25, R17, 0x1, P4 ;  /* 0x000000191009a211 */ /* 0x004fca00020f0c11 */
[----:B0-----:R4:W-:Y:S01]  /*4540*/  @!P2 ST.E.128 desc[UR42][R8.64], R4 ;  /* 0x000000040800a985 */ /* 0x0019e2000c101d2a */
[----:B------:R-:W-:-:S13]  /*4550*/  ISETP.GE.AND P2, PT, R22, UR4, PT ;  /* 0x0000000416007c0c */ /* 0x000fda000bf46270 */
[----:B------:R-:W-:Y:S05]  /*4560*/  @P2 BRA `(.L_x_610) ;  /* 0x0000000000242947 */ /* 0x000fea0003800000 */
[----:B------:R-:W-:Y:S01]  /*4570*/  LOP3.LUT P2, RZ, R191, 0x4, RZ, 0xc0, !PT ;  /* 0x00000004bfff7812 */ /* 0x000fe2000784c0ff */
[----:B----4-:R-:W-:-:S12]  /*4580*/  VIADD R5, R46, 0x20 ;  /* 0x000000202e057836 */ /* 0x010fd80000000000 */
[----:B------:R-:W-:Y:S01]  /*4590*/  @P2 VIADD R5, R46, 0xffffffe0 ;  /* 0xffffffe02e052836 */ /* 0x000fe20000000000 */
[----:B------:R-:W-:-:S03]  /*45a0*/  LEA R8, P2, R22, R14, 0x1 ;  /* 0x0000000e16087211 */ /* 0x000fc600078408ff */
[----:B------:R-:W-:Y:S01]  /*45b0*/  IMAD.IADD R5, R64, 0x1, R5 ;  /* 0x0000000140057824 */ /* 0x000fe200078e0205 */
[----:B------:R-:W-:-:S03]  /*45c0*/  LEA.HI.X R9, R22, R25, R193, 0x1, P2 ;  /* 0x0000001916097211 */ /* 0x000fc600010f0cc1 */
[----:B------:R-:W-:-:S06]  /*45d0*/  IMAD R5, R5, 0x2, R2 ;  /* 0x0000000205057824 */ /* 0x000fcc00078e0202 */
[----:B------:R-:W0:Y:S04]  /*45e0*/  LDS.128 R4, [R5+0x22400] ;  /* 0x0224000005047984 */ /* 0x000e280000000c00 */
[----:B0-----:R0:W-:Y:S02]  /*45f0*/  ST.E.128 desc[UR42][R8.64], R4 ;  /* 0x0000000408007985 */ /* 0x0011e4000c101d2a */
.L_x_610:
[----:B------:R-:W-:Y:S05]  /*4600*/  BSYNC B0 ;  /* 0x0000000000007941 */ /* 0x000fea0003800000 */
.L_x_601:
[----:B012-4-:R-:W0:Y:S01]  /*4610*/  S2R R4, SR_TID.X ;  /* 0x0000000000047919 */ /* 0x017e220000002100 */
[----:B------:R-:W-:Y:S01]  /*4620*/  @!PT LDS RZ, [RZ] ;  /* 0x00000000fffff984 */ /* 0x000fe20000000800 */
[----:B------:R-:W-:Y:S01]  /*4630*/  @!PT LDS RZ, [RZ] ;  /* 0x00000000fffff984 */ /* 0x000fe20000000800 */
[----:B------:R-:W-:Y:S01]  /*4640*/  @!PT LDS RZ, [RZ] ;  /* 0x00000000fffff984 */ /* 0x000fe20000000800 */
[----:B------:R-:W-:Y:S01]  /*4650*/  @!PT LDS RZ, [RZ] ;  /* 0x00000000fffff984 */ /* 0x000fe20000000800 */
[----:B------:R1:W-:Y:S06]  /*4660*/  MEMBAR.ALL.CTA ;  /* 0x0000000000007992 */ /* 0x0003ec0000008000 */
[----:B-1----:R-:W1:Y:S01]  /*4670*/  FENCE.VIEW.ASYNC.S ;  /* 0x00000000000073c6 */ /* 0x002e620000000000 */
[----:B------:R-:W-:Y:S05]  /*4680*/  WARPSYNC.ALL ;  /* 0x0000000000007948 */ /* 0x000fea0003800000 */
[----:B------:R-:W-:Y:S01]  /*4690*/  BSSY B0, `(.L_x_627) ;  /* 0x0000009000007945 */ /* 0x000fe20003800000 */
[----:B0-----:R-:W-:Y:S01]  /*46a0*/  LOP3.LUT R4, R4, 0x7f, RZ, 0xc0, !PT ;  /* 0x0000007f04047812 */ /* 0x001fe200078ec0ff */
[----:B-1----:R0:W-:Y:S03]  /*46b0*/  BAR.SYNC.DEFER_BLOCKING R44, 0x80 ;  /* 0x0002002c0000751d */ /* 0x0021e60000010000 */
[----:B------:R-:W-:-:S13]  /*46c0*/  ISETP.NE.AND P2, PT, R4, RZ, PT ;  /* 0x000000ff0400720c */ /* 0x000fda0003f45270 */
[----:B------:R-:W-:-:S05]  /*46d0*/  @!P2 VIADD R4, R58, 0x28ca0 ;  /* 0x00028ca03a04a836 */ /* 0x000fca0000000000 */
[----:B------:R-:W-:-:S04]  /*46e0*/  @!P2 PRMT R4, RZ, 0x654, R4 ;  /* 0x00000654ff04a816 */ /* 0x000fc80000000004 */
[----:B------:R0:W-:Y:S01]  /*46f0*/  @!P2 SYNCS.ARRIVE.TRANS64.RED.A1T0 RZ, [R4+URZ], RZ ;  /* 0x000000ff04ffa9a7 */ /* 0x0001e2000810043f */
[----:B------:R-:W-:Y:S05]  /*4700*/  @!P3 BRA `(.L_x_628) ;  /* 0x000000000004b947 */ /* 0x000fea0003800000 */
[----:B------:R-:W-:Y:S01]  /*4710*/  BPT.TRAP 0x1 ;  /* 0x000000040000795c */ /* 0x000fe20000300000 */
.L_x_628:
[----:B------:R-:W-:Y:S05]  /*4720*/  BSYNC B0 ;  /* 0x0000000000007941 */ /* 0x000fea0003800000 */
.L_x_627:
[----:B------:R-:W1:Y:S01]  /*4730*/  SYNCS.PHASECHK.TRANS64.TRYWAIT P3, [R58+URZ+0x28cb0], R65 ;  /* 0x028cb0413a0075a7 */ /* 0x000e62000806017f */
[----:B------:R-:W-:Y:S04]  /*4740*/  BSSY B0, `(.L_x_629) ;  /* 0x0000002000007945 */ /* 0x000fe80003800000 */
[----:B-1----:R-:W-:Y:S05]  /*4750*/  @!P3 BRA `(.L_x_630) ;  /* 0x00000160000cb947 */ /* 0x002fea0003800000 */
.L_x_871:
[----:B------:R-:W-:Y:S05]  /*4760*/  BSYNC B0 ;  /* 0x0000000000007941 */ /* 0x000fea0003800000 */
.L_x_629:
[----:B------:R-:W-:Y:S01]  /*4770*/  ULDC.64 UR4, c[0x0][0x328] ;  /* 0x0000ca0000047ab9 */ /* 0x000fe20000000a00 */
[----:B------:R-:W-:Y:S01]  /*4780*/  ULDC.64 UR6, c[0x0][0x318] ;  /* 0x0000c60000067ab9 */ /* 0x000fe20000000a00 */
[----:B------:R-:W-:Y:S01]  /*4790*/  IMAD R7, R62, UR4, RZ ;  /* 0x000000043e077c24 */ /* 0x000fe2000f8e02ff */
[----:B------:R-:W-:Y:S01]  /*47a0*/  BSSY B0, `(.L_x_631) ;  /* 0x000007c000007945 */ /* 0x000fe20003800000 */
[----:B0-----:R-:W-:-:S04]  /*47b0*/  IMAD.WIDE.U32 R4, R60, UR4, RZ ;  /* 0x000000043c047c25 */ /* 0x001fc8000f8e00ff */
[----:B------:R-:W-:Y:S01]  /*47c0*/  IMAD R7, R60, UR5, R7 ;  /* 0x000000053c077c24 */ /* 0x000fe2000f8e0207 */
[----:B------:R-:W-:Y:S02]  /*47d0*/  ULDC.64 UR4, c[0x0][0x338] ;  /* 0x0000ce0000047ab9 */ /* 0x000fe40000000a00 */
        /* <DEDUP_REMOVED lines=8> */
[----:B------:R-:W-:-:S04]  /*4860*/  LEA R25, P3, R4, UR6, 0x1 ;  /* 0x0000000604197c11 */ /* 0x000fc8000f8608ff */
[----:B------:R-:W-:Y:S02]  /*4870*/  LEA.HI.X R24, R4, UR7, R5, 0x1, P3 ;  /* 0x0000000704187c11 */ /* 0x000fe400098f0c05 */
[----:B------:R-:W-:Y:S01]  /*4880*/  ISETP.GT.AND P3, PT, R63, R186, PT ;  /* 0x000000ba3f00720c */ /* 0x000fe20003f64270 */
[----:B------:R-:W0:Y:S04]  /*4890*/  SHFL.IDX PT, R25, R25, RZ, 0x1c1f ;  /* 0x001c1fff19197589 */ /* 0x000e2800000e0000 */
[----:B------:R-:W2:Y:S08]  /*48a0*/  SHFL.IDX PT, R24, R24, RZ, 0x1c1f ;  /* 0x001c1fff18187589 */ /* 0x000eb000000e0000 */
[----:B------:R-:W-:Y:S05]  /*48b0*/  @!P3 BRA `(.L_x_632) ;  /* 0x0000000400a8b947 */ /* 0x000fea0003800000 */
[----:B------:R-:W-:Y:S01]  /*48c0*/  LOP3.LUT P3, RZ, R191, 0x4, RZ, 0xc0, !PT ;  /* 0x00000004bfff7812 */ /* 0x000fe2000786c0ff */
[----:B------:R-:W-:Y:S01]  /*48d0*/  IMAD R5, R23, 0x8000, R46 ;  /* 0x0000800017057824 */ /* 0x000fe200078e022e */
[----:B------:R-:W-:Y:S01]  /*48e0*/  ULDC UR4, c[0x0][0x320] ;  /* 0x0000c80000047ab9 */ /* 0x000fe20000000800 */
[----:B------:R-:W4:Y:S02]  /*48f0*/  LDL R66, [R1] ;  /* 0x0000000001427983 */ /* 0x000f240000100800 */
[C---:B------:R-:W-:Y:S02]  /*4900*/  VIADD R15, R5.reuse, 0x20 ;  /* 0x00000020050f7836 */ /* 0x040fe40000000000 */
[----:B------:R-:W5:Y:S04]  /*4910*/  LDL R64, [R1+0x4] ;  /* 0x0000040001407983 */ /* 0x000f680000100800 */
[----:B------:R-:W5:Y:S02]  /*4920*/  LDL R57, [R1+0x8] ;  /* 0x0000080001397983 */ /* 0x000f640000100800 */
[C---:B------:R-:W-:Y:S01]  /*4930*/  @P3 VIADD R15, R5.reuse, 0xffffffe0 ;  /* 0xffffffe0050f3836 */ /* 0x040fe20000000000 */
[----:B------:R-:W-:Y:S01]  /*4940*/  ISETP.GE.AND P3, PT, R16, UR4, PT ;  /* 0x0000000410007c0c */ /* 0x000fe2000bf66270 */
[--C-:B---3--:R-:W-:Y:S01]  /*4950*/  IMAD R14, R5, 0x2, R2.reuse ;  /* 0x00000002050e7824 */ /* 0x108fe200078e0202 */
[----:B------:R-:W3:Y:S04]  /*4960*/  LDL R56, [R1+0xc] ;  /* 0x00000c0001387983 */ /* 0x000ee80000100800 */
[----:B------:R-:W3:Y:S01]  /*4970*/  LDL R27, [R1+0x10] ;  /* 0x00001000011b7983 */ /* 0x000ee20000100800 */
[----:B------:R-:W-:Y:S01]  /*4980*/  ISETP.GE.AND P5, PT, R22, UR4, PT ;  /* 0x0000000416007c0c */ /* 0x000fe2000bfa6270 */
[----:B------:R-:W-:-:S02]  /*4990*/  IMAD R15, R15, 0x2, R2 ;  /* 0x000000020f0f7824 */ /* 0x000fc400078e0202 */
[C---:B------:R-:W-:Y:S02]  /*49a0*/  VIADD R10, R16.reuse, 0x40 ;  /* 0x00000040100a7836 */ /* 0x040fe40000000000 */
[C---:B------:R-:W-:Y:S01]  /*49b0*/  VIADD R26, R16.reuse, 0x80 ;  /* 0x00000080101a7836 */ /* 0x040fe20000000000 */
[----:B------:R-:W1:Y:S01]  /*49c0*/  @!P3 LDS.128 R4, [R14+0x400] ;  /* 0x000400000e04b984 */ /* 0x000e620000000c00 */
[----:B0-----:R-:W-:-:S04]  /*49d0*/  @!P3 LEA R8, P4, R16, R25, 0x1 ;  /* 0x000000191008b211 */ /* 0x001fc800078808ff */
[----:B--2---:R-:W-:Y:S02]  /*49e0*/  @!P3 LEA.HI.X R9, R16, R24, R17, 0x1, P4 ;  /* 0x000000181009b211 */ /* 0x004fe400020f0c11 */
[----:B------:R-:W-:-:S04]  /*49f0*/  @!P5 LEA R12, P4, R22, R25, 0x1 ;  /* 0x00000019160cd211 */ /* 0x000fc800078808ff */
[----:B------:R-:W-:Y:S02]  /*4a00*/  @!P5 LEA.HI.X R13, R22, R24, R193, 0x1, P4 ;  /* 0x00000018160dd211 */ /* 0x000fe400020f0cc1 */
[----:B------:R-:W-:Y:S01]  /*4a10*/  ISETP.GE.AND P4, PT, R10, UR4, PT ;  /* 0x000000040a007c0c */ /* 0x000fe2000bf86270 */
[----:B------:R-:W-:Y:S01]  /*4a20*/  VIADD R10, R16, 0x60 ;  /* 0x00000060100a7836 */ /* 0x000fe20000000000 */
[----:B-1----:R0:W-:Y:S04]  /*4a30*/  @!P3 ST.E.128 desc[UR42][R8.64], R4 ;  /* 0x000000040800b985 */ /* 0x0021e8000c101d2a */
[----:B------:R-:W1:Y:S07]  /*4a40*/  @!P5 LDS.128 R4, [R15+0x400] ;  /* 0x000400000f04d984 */ /* 0x000e6e0000000c00 */
[----:B0-----:R-:W-:-:S05]  /*4a50*/  @!P4 LEA R8, P3, R217, R25, 0x1 ;  /* 0x00000019d908c211 */ /* 0x001fca00078608ff */
[----:B------:R-:W-:Y:S01]  /*4a60*/  @!P4 IMAD.X R9, R24, 0x1, R220, P3 ;  /* 0x000000011809c824 */ /* 0x000fe200018e06dc */
[----:B------:R-:W-:-:S13]  /*4a70*/  ISETP.GE.AND P3, PT, R10, UR4, PT ;  /* 0x000000040a007c0c */ /* 0x000fda000bf66270 */
[----:B------:R-:W-:-:S04]  /*4a80*/  @!P3 LEA R10, P6, R216, R25, 0x1 ;  /* 0x00000019d80ab211 */ /* 0x000fc800078c08ff */
[----:B------:R-:W-:Y:S01]  /*4a90*/  @!P3 IADD3.X R11, R24, R221, RZ, P6, !PT ;  /* 0x000000dd180bb210 */ /* 0x000fe200037fe4ff */
[----:B-1----:R0:W-:Y:S01]  /*4aa0*/  @!P5 ST.E.128 desc[UR42][R12.64], R4 ;  /* 0x000000040c00d985 */ /* 0x0021e2000c101d2a */
[----:B------:R-:W-:Y:S01]  /*4ab0*/  ISETP.GE.AND P5, PT, R26, UR4, PT ;  /* 0x000000041a007c0c */ /* 0x000fe2000bfa6270 */
[----:B------:R-:W-:Y:S02]  /*4ac0*/  VIADD R26, R16, 0xa0 ;  /* 0x000000a0101a7836 */ /* 0x000fe40000000000 */
[----:B------:R-:W1:Y:S10]  /*4ad0*/  @!P4 LDS.128 R4, [R14+0x2400] ;  /* 0x002400000e04c984 */ /* 0x000e740000000c00 */
[----:B0-----:R-:W-:-:S05]  /*4ae0*/  @!P5 LEA R12, P6, R215, R25, 0x1 ;  /* 0x00000019d70cd211 */ /* 0x001fca00078c08ff */
[----:B------:R-:W-:Y:S01]  /*4af0*/  @!P5 IMAD.X R13, R24, 0x1, R223, P6 ;  /* 0x00000001180dd824 */ /* 0x000fe200030e06df */
        /* <DEDUP_REMOVED lines=41> */
[----:B----4-:R-:W-:Y:S01]  /*4d90*/  @!P4 IMAD.X R9, R24, 0x1, R66, P6 ;  /* 0x000000011809c824 */ /* 0x010fe200030e0642 */
[----:B-1----:R0:W-:Y:S01]  /*4da0*/  @!P3 ST.E.128 desc[UR42][R10.64], R4 ;  /* 0x000000040a00b985 */ /* 0x0021e2000c101d2a */
[----:B------:R-:W-:Y:S01]  /*4db0*/  ISETP.GE.AND P3, PT, R26, UR4, PT ;  /* 0x000000041a007c0c */ /* 0x000fe2000bf66270 */
[----:B------:R-:W-:Y:S02]  /*4dc0*/  VIADD R26, R16, 0x1a0 ;  /* 0x000001a0101a7836 */ /* 0x000fe40000000000 */
[----:B------:R-:W1:Y:S10]  /*4dd0*/  @!P5 LDS.128 R4, [R14+0xa400] ;  /* 0x00a400000e04d984 */ /* 0x000e740000000c00 */
[----:B0-----:R-:W-:-:S05]  /*4de0*/  @!P3 LEA R10, P6, R206, R25, 0x1 ;  /* 0x00000019ce0ab211 */ /* 0x001fca00078c08ff */
[----:B-----5:R-:W-:Y:S01]  /*4df0*/  @!P3 IMAD.X R11, R24, 0x1, R64, P6 ;  /* 0x00000001180bb824 */ /* 0x020fe200030e0640 */
        /* <DEDUP_REMOVED lines=11> */
[----:B---3--:R-:W-:Y:S01]  /*4eb0*/  @!P4 IMAD.X R9, R24, 0x1, R56, P6 ;  /* 0x000000011809c824 */ /* 0x008fe200030e0638 */
[----:B-1----:R0:W-:Y:S01]  /*4ec0*/  @!P3 ST.E.128 desc[UR42][R10.64], R4 ;  /* 0x000000040a00b985 */ /* 0x0021e2000c101d2a */
[----:B------:R-:W-:-:S03]  /*4ed0*/  ISETP.GE.AND P3, PT, R26, UR4, PT ;  /* 0x000000041a007c0c */ /* 0x000fc6000bf66270 */
[----:B------:R-:W1:Y:S10]  /*4ee0*/  @!P5 LDS.128 R4, [R15+0xc400] ;  /* 0x00c400000f04d984 */ /* 0x000e740000000c00 */
[----:B0-----:R-:W-:-:S05]  /*4ef0*/  @!P3 LEA R10, P6, R203, R25, 0x1 ;  /* 0x00000019cb0ab211 */ /* 0x001fca00078c08ff */
[----:B------:R-:W-:Y:S01]  /*4f00*/  @!P3 IMAD.X R11, R24, 0x1, R27, P6 ;  /* 0x00000001180bb824 */ /* 0x000fe200030e061b */
[----:B-1----:R-:W-:Y:S04]  /*4f10*/  @!P5 ST.E.128 desc[UR42][R12.64], R4 ;  /* 0x000000040c00d985 */ /* 0x002fe8000c101d2a */
[----:B------:R-:W0:Y:S04]  /*4f20*/  @!P4 LDS.128 R4, [R14+0xe400] ;  /* 0x00e400000e04c984 */ /* 0x000e280000000c00 */
[----:B0-----:R-:W-:Y:S04]  /*4f30*/  @!P4 ST.E.128 desc[UR42][R8.64], R4 ;  /* 0x000000040800c985 */ /* 0x001fe8000c101d2a */
[----:B------:R-:W0:Y:S04]  /*4f40*/  @!P3 LDS.128 R4, [R15+0xe400] ;  /* 0x00e400000f04b984 */ /* 0x000e280000000c00 */
[----:B0-----:R4:W-:Y:S02]  /*4f50*/  @!P3 ST.E.128 desc[UR42][R10.64], R4 ;  /* 0x000000040a00b985 */ /* 0x0019e4000c101d2a */
.L_x_632:
[----:B------:R-:W-:Y:S05]  /*4f60*/  BSYNC B0 ;  /* 0x0000000000007941 */ /* 0x000fea0003800000 */
.L_x_631:
[----:B------:R-:W-:Y:S01]  /*4f70*/  @!PT LDS RZ, [RZ] ;  /* 0x00000000fffff984 */ /* 0x000fe20000000800 */
[----:B------:R-:W-:Y:S01]  /*4f80*/  @!PT LDS RZ, [RZ] ;  /* 0x00000000fffff984 */ /* 0x000fe20000000800 */
[----:B------:R-:W-:Y:S01]  /*4f90*/  @!PT LDS RZ, [RZ] ;  /* 0x00000000fffff984 */ /* 0x000fe20000000800 */
[----:B------:R-:W-:Y:S01]  /*4fa0*/  @!PT LDS RZ, [RZ] ;  /* 0x00000000fffff984 */ /* 0x000fe20000000800 */
[----:B------:R5:W-:Y:S06]  /*4fb0*/  MEMBAR.ALL.CTA ;  /* 0x0000000000007992 */ /* 0x000bec0000008000 */
[----:B-----5:R-:W5:Y:S01]  /*4fc0*/  FENCE.VIEW.ASYNC.S ;  /* 0x00000000000073c6 */ /* 0x020f620000000000 */
[----:B------:R-:W-:Y:S02]  /*4fd0*/  VIADD R23, R23, 0x1 ;  /* 0x0000000117177836 */ /* 0x000fe40000000000 */
[----:B-1----:R-:W-:Y:S01]  /*4fe0*/  @!P2 VIADD R58, R58, 0x28cc0 ;  /* 0x00028cc03a3aa836 */ /* 0x002fe20000000000 */
[----:B-----5:R1:W-:Y:S02]  /*4ff0*/  BAR.SYNC.DEFER_BLOCKING R44, 0x80 ;  /* 0x0002002c0000751d */ /* 0x0203e40000010000 */
[----:B------:R-:W-:-:S02]  /*5000*/  ISETP.NE.AND P3, PT, R23, 0x2, PT ;  /* 0x000000021700780c */ /* 0x000fc40003f65270 */
[----:B------:R-:W-:Y:S02]  /*5010*/  @!P2 PRMT R58, RZ, 0x654, R58 ;  /* 0x00000654ff3aa816 */ /* 0x000fe4000000003a */
[----:B----4-:R-:W-:Y:S02]  /*5020*/  SEL R4, RZ, 0x1, P3 ;  /* 0x00000001ff047807 */ /* 0x010fe40001800000 */
[----:B------:R-:W-:Y:S02]  /*5030*/  SEL R23, R23, RZ, P3 ;  /* 0x000000ff17177207 */ /* 0x000fe40001800000 */
[----:B------:R-:W-:Y:S01]  /*5040*/  LOP3.LUT R187, R187, R4, RZ, 0x3c, !PT ;  /* 0x00000004bbbb7212 */ /* 0x000fe200078e3cff */
[----:B------:R1:W-:Y:S01]  /*5050*/  @!P2 SYNCS.ARRIVE.TRANS64.RED.A1T0 RZ, [R58+URZ], RZ ;  /* 0x000000ff3affa9a7 */ /* 0x0003e2000810043f */
[----:B------:R-:W-:Y:S01]  /*5060*/  PLOP3.LUT P2, PT, PT, PT, PT, 0x8, 0x0 ;  /* 0x000000000000781c */ /* 0x000fe20003f4e170 */
[----:B------:R-:W-:-:S12]  /*5070*/  @P1 BRA `(.L_x_633) ;  /* 0xffffffd800401947 */ /* 0x000fd8000383ffff */
.L_x_596:
[----:B------:R-:W-:Y:S04]  /*5080*/  BSSY B0, `(.L_x_634) ;  /* 0x0000004000007945 */ /* 0x000fe80003800000 */
[----:B------:R-:W-:Y:S05]  /*5090*/  @P2 BRA `(.L_x_635) ;  /* 0x0000000000082947 */ /* 0x000fea0003800000 */
[----:B------:R-:W4:Y:S02]  /*50a0*/  FENCE.VIEW.ASYNC.G ;  /* 0x00000000000073c6 */ /* 0x000f240000000100 */
[----:B----4-:R-:W-:Y:S06]  /*50b0*/  BAR.ARV 0xc, 0x180 ;  /* 0x0306000000007b1d */ /* 0x010fec0000002000 */
.L_x_635:
[----:B------:R-:W-:Y:S05]  /*50c0*/  BSYNC B0 ;  /* 0x0000000000007941 */ /* 0x000fea0003800000 */
.L_x_634:
[----:B------:R-:W4:Y:S01]  /*50d0*/  LDL R0, [R1+0x18] ;  /* 0x0000180001007983 */ /* 0x000f220000100800 */
[----:B------:R-:W-:Y:S01]  /*50e0*/  UISETP.NE.AND UP0, UPT, UR39, 0x1, UPT ;  /* 0x000000012700788c */ /* 0x000fe2000bf05270 */
[----:B------:R-:W-:Y:S01]  /*50f0*/  BSSY B7, `(.L_x_636) ;  /* 0x0000888000077945 */ /* 0x000fe20003800000 */
[----:B------:R-:W-:-:S04]  /*5100*/  ULDC UR4, c[0x0][0x9f0] ;  /* 0x00027c0000047ab9 */ /* 0x000fc80000000800 */
[----:B------:R-:W-:Y:S02]  /*5110*/  PLOP3.LUT P1, PT, PT, PT, UP0, 0x80, 0x0 ;  /* 0x000000000000781c */ /* 0x000fe40003f2f008 */
[----:B----4-:R-:W-:-:S04]  /*5120*/  ISETP.NE.AND P0, PT, R0, RZ, PT ;  /* 0x000000ff0000720c */ /* 0x010fc80003f05270 */
[----:B------:R-:W-:-:S07]  /*5130*/  SEL R9, R0, UR4, P0 ;  /* 0x0000000400097c07 */ /* 0x000fce0008000000 */
[----:B------:R-:W-:Y:S05]  /*5140*/  @!P1 BRA `(.L_x_637) ;  /* 0x0000002000449947 */ /* 0x000fea0003800000 */
[----:B------:R-:W-:Y:S01]  /*5150*/  LOP3.LUT P2, RZ, R18, 0x4, RZ, 0xc0, !PT ;  /* 0x0000000412ff7812 */ /* 0x000fe2000784c0ff */
[----:B------:R-:W-:Y:S01]  /*5160*/  BSSY B0, `(.L_x_638) ;  /* 0x000001d000007945 */ /* 0x000fe20003800000 */
[----:B------:R-:W-:-:S11]  /*5170*/  IMAD.MOV.U32 R3, RZ, RZ, RZ ;  /* 0x000000ffff037224 */ /* 0x000fd600078e00ff */
[----:B------:R-:W-:Y:S05]  /*5180*/  @!P2 BRA `(.L_x_639) ;  /* 0x000000000068a947 */ /* 0x000fea0003800000 */
[-C--:B------:R-:W-:Y:S02]  /*5190*/  IABS R6, R9.reuse ;  /* 0x0000000900067213 */ /* 0x080fe40000000000 */
[----:B------:R-:W-:Y:S02]  /*51a0*/  IADD3 R0, R168, -0x1, R9 ;  /* 0xffffffffa8007810 */ /* 0x000fe40007ffe009 */
[----:B------:R-:W4:Y:S01]  /*51b0*/  I2F.RP R3, R6 ;  /* 0x0000000600037306 */ /* 0x000f220000209400 */
[-C--:B------:R-:W-:Y:S02]  /*51c0*/  IABS R10, R9.reuse ;  /* 0x00000009000a7213 */ /* 0x080fe40000000000 */
[----:B------:R-:W-:Y:S02]  /*51d0*/  IABS R8, R0 ;  /* 0x0000000000087213 */ /* 0x000fe40000000000 */
[----:B------:R-:W-:-:S04]  /*51e0*/  LOP3.LUT R0, R0, R9, RZ, 0x3c, !PT ;  /* 0x0000000900007212 */ /* 0x000fc800078e3cff */
[----:B------:R-:W-:Y:S01]  /*51f0*/  ISETP.GE.AND P2, PT, R0, RZ, PT ;  /* 0x000000ff0000720c */ /* 0x000fe20003f46270 */
[----:B----4-:R-:W4:Y:S02]  /*5200*/  MUFU.RCP R3, R3 ;  /* 0x0000000300037308 */ /* 0x010f240000001000 */
[----:B----4-:R-:W-:Y:S02]  /*5210*/  VIADD R4, R3, 0xffffffe ;  /* 0x0ffffffe03047836 */ /* 0x010fe40000000000 */
[----:B------:R-:W-:-:S04]  /*5220*/  IMAD.MOV R3, RZ, RZ, -R10 ;  /* 0x000000ffff037224 */ /* 0x000fc800078e0a0a */
[----:B------:R4:W0:Y:S02]  /*5230*/  F2I.FTZ.U32.TRUNC.NTZ R5, R4 ;  /* 0x0000000400057305 */ /* 0x000824000021f000 */
[----:B----4-:R-:W-:Y:S02]  /*5240*/  IMAD.MOV.U32 R4, RZ, RZ, RZ ;  /* 0x000000ffff047224 */ /* 0x010fe400078e00ff */
[----:B0-----:R-:W-:-:S04]  /*5250*/  IMAD.MOV R7, RZ, RZ, -R5 ;  /* 0x000000ffff077224 */ /* 0x001fc800078e0a05 */
        /* <DEDUP_REMOVED lines=9> */
[----:B------:R-:W-:-:S05]  /*52f0*/  @P0 IADD3 R5, R5, 0x1, RZ ;  /* 0x0000000105050810 */ /* 0x000fca0007ffe0ff */
[----:B------:R-:W-:-:S04]  /*5300*/  IMAD.MOV.U32 R3, RZ, RZ, R5 ;  /* 0x000000ffff037224 */ /* 0x000fc800078e0005 */
[----:B------:R-:W-:Y:S01]  /*5310*/  @!P2 IMAD.MOV R3, RZ, RZ, -R3 ;  /* 0x000000ffff03a224 */ /* 0x000fe200078e0a03 */
[----:B------:R-:W-:-:S07]  /*5320*/  @!P1 LOP3.LUT R3, RZ, R9, RZ, 0x33, !PT ;  /* 0x00000009ff039212 */ /* 0x000fce00078e33ff */
.L_x_639:
[----:B------:R-:W-:Y:S05]  /*5330*/  BSYNC B0 ;  /* 0x0000000000007941 */ /* 0x000fea0003800000 */
.L_x_638:
[----:B------:R-:W4:Y:S01]  /*5340*/  LDL R0, [R1+0x38] ;  /* 0x0000380001007983 */ /* 0x000f220000100800 */
[----:B------:R-:W-:Y:S01]  /*5350*/  PLOP3.LUT P0, PT, PT, PT, PT, 0x80, 0x0 ;  /* 0x000000000000781c */ /* 0x000fe20003f0f070 */
[----:B------:R-:W-:Y:S01]  /*5360*/  IMAD.MOV.U32 R21, RZ, RZ, RZ ;  /* 0x000000ffff157224 */ /* 0x000fe200078e00ff */
[----:B------:R-:W-:Y:S01]  /*5370*/  CS2R R150, SRZ ;  /* 0x0000000000967805 */ /* 0x000fe2000001ff00 */
[----:B------:R-:W-:Y:S01]  /*5380*/  IMAD.MOV.U32 R156, RZ, RZ, RZ ;  /* 0x000000ffff9c7224 */ /* 0x000fe200078e00ff */
        /* <DEDUP_REMOVED lines=41> */
[----:B---3--:R-:W-:Y:S02]  /*5620*/  CS2R R66, SRZ ;  /* 0x0000000000427805 */ /* 0x008fe4000001ff00 */
[----:B------:R-:W-:Y:S02]  /*5630*/  CS2R R64, SRZ ;  /* 0x0000000000407805 */ /* 0x000fe4000001ff00 */
[----:B------:R-:W-:Y:S02]  /*5640*/  CS2R R62, SRZ ;  /* 0x00000000003e7805 */ /* 0x000fe4000001ff00 */
[----:B------:R-:W-:Y:S02]  /*5650*/  CS2R R60, SRZ ;  /* 0x00000000003c7805 */ /* 0x000fe4000001ff00 */
[----:B-1----:R-:W-:-:S02]  /*5660*/  CS2R R58, SRZ ;  /* 0x00000000003a7805 */ /* 0x002fc4000001ff00 */
        /* <DEDUP_REMOVED lines=16> */
[----:B0-2---:R-:W-:Y:S01]  /*5770*/  CS2R R24, SRZ ;  /* 0x0000000000187805 */ /* 0x005fe2000001ff00 */
[----:B----4-:R-:W-:-:S05]  /*5780*/  IMAD R0, R0, R3, RZ ;  /* 0x0000000300007224 */ /* 0x010fca00078e02ff */
[----:B------:R-:W-:-:S04]  /*5790*/  VIADDMNMX R3, R0, R3, R168, PT ;  /* 0x0000000300037246 */ /* 0x000fc800038001a8 */
[----:B------:R-:W-:-:S13]  /*57a0*/  ISETP.GT.AND P1, PT, R3, R0, PT ;  /* 0x000000000300720c */ /* 0x000fda0003f24270 */
[----:B------:R-:W-:Y:S05]  /*57b0*/  @!P1 BRA `(.L_x_640) ;  /* 0x00000080006c9947 */ /* 0x000fea0003800000 */
[----:B------:R-:W2:Y:S04]  /*57c0*/  LDL R4, [R1+0x44] ;  /* 0x0000440001047983 */ /* 0x000ea80000100800 */
[----:B--2---:R-:W0:Y:S02]  /*57d0*/  SHFL.IDX PT, R4, R4, RZ, 0x1f ;  /* 0x00001fff04047589 */ /* 0x004e2400000e0000 */
[----:B0-----:R-:W-:-:S04]  /*57e0*/  LEA.HI R5, R4, R4, RZ, 0x1 ;  /* 0x0000000404057211 */ /* 0x001fc800078f08ff */
[----:B------:R-:W-:-:S05]  /*57f0*/  LOP3.LUT R5, R5, 0x1fffe, RZ, 0xc0, !PT ;  /* 0x0001fffe05057812 */ /* 0x000fca00078ec0ff */
[----:B------:R-:W-:Y:S02]  /*5800*/  IMAD.IADD R5, R4, 0x1, -R5 ;  /* 0x0000000104057824 */ /* 0x000fe400078e0a05 */
[----:B------:R-:W-:Y:S02]  /*5810*/  IMAD.U32 R4, RZ, RZ, UR37 ;  /* 0x00000025ff047e24 */ /* 0x000fe4000f8e00ff */
[----:B------:R-:W-:-:S03]  /*5820*/  IMAD R5, R5, 0x8000, R2 ;  /* 0x0000800005057824 */ /* 0x000fc600078e0202 */
[----:B------:R-:W-:Y:S01]  /*5830*/  ISETP.NE.AND P0, PT, R4, 0x3, PT ;  /* 0x000000030400780c */ /* 0x000fe20003f05270 */
[----:B------:R-:W-:-:S05]  /*5840*/  VIADD R5, R5, 0x400 ;  /* 0x0000040005057836 */ /* 0x000fca0000000000 */
[----:B------:R-:W-:-:S04]  /*5850*/  SHF.R.U32.HI R5, RZ, 0x4, R5 ;  /* 0x00000004ff057819 */ /* 0x000fc80000011605 */
[----:B------:R-:W-:-:S04]  /*5860*/  LOP3.LUT R5, R5, 0x3fff, RZ, 0xc0, !PT ;  /* 0x00003fff05057812 */ /* 0x000fc800078ec0ff */
[----:B------:R-:W-:Y:S01]  /*5870*/  LOP3.LUT R14, R5, 0x2000000, RZ, 0xfc, !PT ;  /* 0x02000000050e7812 */ /* 0x000fe200078efcff */
[----:B------:R-:W-:Y:S06]  /*5880*/  @!P0 BRA `(.L_x_641) ;  /* 0x0000000000048947 */ /* 0x000fec0003800000 */
[----:B------:R-:W-:Y:S01]  /*5890*/  BPT.TRAP 0x1 ;  /* 0x000000040000795c */ /* 0x000fe20000300000 */
.L_x_641:
[----:B------:R-:W-:Y:S01]  /*58a0*/  IMAD R10, R19, 0x8, R2 ;  /* 0x00000008130a7824 */ /* 0x000fe200078e0202 */
[----:B------:R-:W-:Y:S01]  /*58b0*/  SHF.L.U32 R7, R185, 0x1f, RZ ;  /* 0x0000001fb9077819 */ /* 0x000fe200000006ff */
[----:B------:R-:W-:Y:S01]  /*58c0*/  VIADD R4, R2, 0x26800 ;  /* 0x0002680002047836 */ /* 0x000fe20000000000 */
[----:B------:R-:W-:Y:S02]  /*58d0*/  BSSY B0, `(.L_x_642) ;  /* 0x0000008000007945 */ /* 0x000fe40003800000 */
[----:B------:R-:W0:Y:S02]  /*58e0*/  SYNCS.PHASECHK.TRANS64.TRYWAIT P1, [R10+URZ+0x28c50], R7 ;  /* 0x028c50070a0075a7 */ /* 0x000e24000802017f */
[----:B------:R-:W-:Y:S01]  /*58f0*/  SHF.R.U32.HI R5, RZ, 0x4, R4 ;  /* 0x00000004ff057819 */ /* 0x000fe20000011604 */
[----:B------:R-:W-:-:S03]  /*5900*/  IMAD R4, R19, 0x1000, R14 ;  /* 0x0000100013047824 */ /* 0x000fc600078e020e */
[----:B------:R-:W-:-:S04]  /*5910*/  LOP3.LUT R5, R5, 0x3fff, RZ, 0xc0, !PT ;  /* 0x00003fff05057812 */ /* 0x000fc800078ec0ff */
[----:B------:R-:W-:Y:S01]  /*5920*/  LOP3.LUT R11, R5, 0x10000, RZ, 0xfc, !PT ;  /* 0x00010000050b7812 */ /* 0x000fe200078efcff */
[----:B------:R-:W-:Y:S01]  /*5930*/  IMAD.MOV.U32 R5, RZ, RZ, 0x40000040 ;  /* 0x40000040ff057424 */ /* 0x000fe200078e00ff */
[----:B0-----:R-:W-:Y:S06]  /*5940*/  @!P1 BRA `(.L_x_643) ;  /* 0x0000014c00a49947 */ /* 0x001fec0003800000 */
.L_x_872:
[----:B------:R-:W-:Y:S05]  /*5950*/  BSYNC B0 ;  /* 0x0000000000007941 */ /* 0x000fea0003800000 */
.L_x_642:
[----:B------:R-:W-:Y:S01]  /*5960*/  BAR.SYNC.DEFER_BLOCKING 0xe, 0x100 ;  /* 0x0384000000007b1d */ /* 0x000fe20000010000 */
[----:B------:R-:W-:Y:S01]  /*5970*/  IMAD.MOV.U32 R6, RZ, RZ, R11 ;  /* 0x000000ffff067224 */ /* 0x000fe200078e000b */
[C---:B------:R-:W-:Y:S01]  /*5980*/  R2UR UR6, R4.reuse ;  /* 0x00000000040672ca */ /* 0x040fe200000e0000 */
[----:B0-----:R-:W-:Y:S01]  /*5990*/  IMAD.MOV.U32 R7, RZ, RZ, 0x40000040 ;  /* 0x40000040ff077424 */ /* 0x001fe200078e00ff */
[----:B------:R-:W-:Y:S01]  /*59a0*/  R2UR UR7, R5 ;  /* 0x00000000050772ca */ /* 0x000fe200000e0000 */
[----:B------:R-:W-:Y:S01]  /*59b0*/  VIADD R8, R4, 0x100 ;  /* 0x0000010004087836 */ /* 0x000fe20000000000 */
[----:B------:R-:W-:Y:S01]  /*59c0*/  R2UR UR4, R6 ;  /* 0x00000000060472ca */ /* 0x000fe200000e0000 */
[----:B------:R-:W-:Y:S01]  /*59d0*/  IMAD.MOV.U32 R9, RZ, RZ, 0x40000040 ;  /* 0x40000040ff097424 */ /* 0x000fe200078e00ff */
[----:B------:R-:W-:Y:S01]  /*59e0*/  R2UR UR5, R7 ;  /* 0x00000000070572ca */ /* 0x000fe200000e0000 */
[----:B------:R-:W-:Y:S01]  /*59f0*/  VIADD R6, R4, 0x80 ;  /* 0x0000008004067836 */ /* 0x000fe20000000000 */
[----:B------:R-:W-:Y:S01]  /*5a00*/  R2UR UR14, R8 ;  /* 0x00000000080e72ca */ /* 0x000fe200000e0000 */
[----:B------:R-:W-:Y:S01]  /*5a10*/  VIADD R8, R11, 0x2 ;  /* 0x000000020b087836 */ /* 0x000fe20000000000 */
[----:B------:R-:W-:Y:S01]  /*5a20*/  R2UR UR15, R9 ;  /* 0x00000000090f72ca */ /* 0x000fe200000e0000 */
[----:B------:R-:W-:Y:S01]  /*5a30*/  IMAD.MOV.U32 R9, RZ, RZ, 0x40000040 ;  /* 0x40000040ff097424 */ /* 0x000fe200078e00ff */
        /* <DEDUP_REMOVED lines=9> */
[----:B------:R-:W-:Y:S01]  /*5ad0*/  WARPGROUP.ARRIVE ;  /* 0x00000000000079c5 */ /* 0x000fe20000000000 */
[----:B------:R-:W-:-:S05]  /*5ae0*/  R2UR UR13, R7 ;  /* 0x00000000070d72ca */ /* 0x000fca00000e0000 */
[----:B------:R-:W-:Y:S01]  /*5af0*/  HGMMA.64x256x16.F32 R24, gdesc[UR4].tnspB, RZ, !UPT, gsb0 ;  /* 0x43e00000041879f0 */ /* 0x000fe2000c0008ff */
[----:B------:R-:W-:Y:S01]  /*5b00*/  R2UR UR6, R4 ;  /* 0x00000000040672ca */ /* 0x000fe200000e0000 */
[----:B------:R-:W-:Y:S01]  /*5b10*/  VIADD R4, R11, 0x6 ;  /* 0x000000060b047836 */ /* 0x000fe20000000000 */
[----:B------:R-:W-:Y:S01]  /*5b20*/  R2UR UR7, R5 ;  /* 0x00000000050772ca */ /* 0x000fe200000e0000 */
[----:B------:R-:W-:-:S03]  /*5b30*/  IMAD.MOV.U32 R5, RZ, RZ, 0x40000040 ;  /* 0x40000040ff057424 */ /* 0x000fc600078e00ff */
[----:B------:R-:W-:Y:S02]  /*5b40*/  R2UR UR4, R4 ;  /* 0x00000000040472ca */ /* 0x000fe400000e0000 */
[----:B------:R-:W-:Y:S01]  /*5b50*/  R2UR UR5, R5 ;  /* 0x00000000050572ca */ /* 0x000fe200000e0000 */
        /* <DEDUP_REMOVED lines=16> */
.L_x_644:
[----:B------:R-:W-:Y:S01]  /*5c60*/  VIADD R3, R3, 0xfffffffe ;  /* 0xfffffffe03037836 */ /* 0x000fe20000000000 */
[----:B------:R-:W-:Y:S01]  /*5c70*/  BSSY B0, `(.L_x_645) ;  /* 0x00000cf000007945 */ /* 0x000fe20003800000 */
[----:B------:R-:W-:-:S03]  /*5c80*/  VIADD R10, R10, 0x28c60 ;  /* 0x00028c600a0a7836 */ /* 0x000fc60000000000 */
[----:B------:R-:W-:Y:S02]  /*5c90*/  ISETP.GE.AND P1, PT, R3, R0, PT ;  /* 0x000000000300720c */ /* 0x000fe40003f26270 */
[----:B------:R-:W-:-:S04]  /*5ca0*/  PRMT R10, R190, 0x654, R10 ;  /* 0x00000654be0a7816 */ /* 0x000fc8000000000a */
[----:B------:R0:W-:Y:S07]  /*5cb0*/  SYNCS.ARRIVE.TRANS64.RED.A1T0 RZ, [R10+URZ], RZ ;  /* 0x000000ff0aff79a7 */ /* 0x0001ee000810043f */
[----:B------:R-:W-:Y:S05]  /*5cc0*/  @!P1 BRA `(.L_x_646) ;  /* 0x0000000c00249947 */ /* 0x000fea0003800000 */
.L_x_653:
[----:B------:R-:W-:Y:S01]  /*5cd0*/  BAR.SYNC.DEFER_BLOCKING 0xe, 0x100 ;  /* 0x0384000000007b1d */ /* 0x000fe20000010000 */
[C---:B01----:R-:W-:Y:S02]  /*5ce0*/  IMAD R10, R19.reuse, 0x40, R195 ;  /* 0x00000040130a7824 */ /* 0x043fe400078e02c3 */
[----:B------:R-:W-:Y:S02]  /*5cf0*/  VIADD R19, R19, 0x1 ;  /* 0x0000000113137836 */ /* 0x000fe40000000000 */
[----:B------:R-:W-:-:S03]  /*5d00*/  IMAD R10, R10, 0x4, R2 ;  /* 0x000000040a0a7824 */ /* 0x000fc600078e0202 */
[----:B------:R-:W-:-:S04]  /*5d10*/  ISETP.NE.AND P1, PT, R19, 0x2, PT ;  /* 0x000000021300780c */ /* 0x000fc80003f25270 */
[----:B------:R-:W-:Y:S01]  /*5d20*/  SEL R19, R19, RZ, P1 ;  /* 0x000000ff13137207 */ /* 0x000fe20000800000 */
[----:B------:R-:W0:Y:S04]  /*5d30*/  LDS R11, [R10+0x28800] ;  /* 0x028800000a0b7984 */ /* 0x000e280000000800 */
[----:B------:R-:W1:Y:S01]  /*5d40*/  LDS R10, [R10+0x28820] ;  /* 0x028820000a0a7984 */ /* 0x000e620000000800 */
[-C--:B0-----:R-:W-:Y:S01]  /*5d50*/  FMUL.FTZ R24, R24, R11.reuse ;  /* 0x0000000b18187220 */ /* 0x081fe20000410000 */
[-C--:B------:R-:W-:Y:S01]  /*5d60*/  FMUL.FTZ R25, R25, R11.reuse ;  /* 0x0000000b19197220 */ /* 0x080fe20000410000 */
[-C--:B------:R-:W-:Y:S01]  /*5d70*/  FMUL.FTZ R28, R28, R11.reuse ;  /* 0x0000000b1c1c7220 */ /* 0x080fe20000410000 */
[-C--:B------:R-:W-:Y:S01]  /*5d80*/  FMUL.FTZ R29, R29, R11.reuse ;  /* 0x0000000b1d1d7220 */ /* 0x080fe20000410000 */
        /* <DEDUP_REMOVED lines=64> */
[----:B------:R-:W-:Y:S01]  /*6190*/  SEL R10, RZ, 0x1, P1 ;  /* 0x00000001ff0a7807 */ /* 0x000fe20000800000 */
        /* <DEDUP_REMOVED lines=60> */
[----:B------:R-:W-:Y:S01]  /*6560*/  LOP3.LUT R185, R185, R10, RZ, 0x3c, !PT ;  /* 0x0000000ab9b97212 */ /* 0x000fe200078e3cff */
[----:B------:R-:W-:Y:S06]  /*6570*/  @!P0 BRA `(.L_x_647) ;  /* 0x0000000000048947 */ /* 0x000fec0003800000 */
[----:B------:R-:W-:Y:S01]  /*6580*/  BPT.TRAP 0x1 ;  /* 0x000000040000795c */ /* 0x000fe20000300000 */
.L_x_647:
[----:B------:R-:W-:Y:S01]  /*6590*/  IMAD R10, R19, 0x8, R2 ;  /* 0x00000008130a7824 */ /* 0x000fe200078e0202 */
[----:B------:R-:W-:-:S04]  /*65a0*/  SHF.L.U32 R11, R185, 0x1f, RZ ;  /* 0x0000001fb90b7819 */ /* 0x000fc800000006ff */
[----:B------:R0:W1:Y:S01]  /*65b0*/  SYNCS.PHASECHK.TRANS64.TRYWAIT P1, [R10+URZ+0x28c50], R11 ;  /* 0x028c500b0a0075a7 */ /* 0x000062000802017f */
[----:B------:R-:W-:Y:S05]  /*65c0*/  @!P0 BRA `(.L_x_648) ;  /* 0x0000000000048947 */ /* 0x000fea0003800000 */
[----:B------:R-:W-:Y:S01]  /*65d0*/  BPT.TRAP 0x1 ;  /* 0x000000040000795c */ /* 0x000fe20000300000 */
.L_x_648:
[----:B------:R-:W-:Y:S04]  /*65e0*/  BSSY B1, `(.L_x_649) ;  /* 0x0000004000017945 */ /* 0x000fe80003800000 */
[----:B-1----:R-:W-:Y:S05]  /*65f0*/  @P1 BRA `(.L_x_650) ;  /* 0x0000000000081947 */ /* 0x002fea0003800000 */
[----:B------:R-:W1:Y:S02]  /*6600*/  SYNCS.PHASECHK.TRANS64.TRYWAIT P1, [R10+URZ+0x28c50], R11 ;  /* 0x028c500b0a0075a7 */ /* 0x000e64000802017f */
[----:B-1----:R-:W-:Y:S05]  /*6610*/  @!P1 BRA `(.L_x_651) ;  /* 0x0000014000849947 */ /* 0x002fea0003800000 */
.L_x_650:
[----:B------:R-:W-:Y:S05]  /*6620*/  BSYNC B1 ;  /* 0x0000000000017941 */ /* 0x000fea0003800000 */
.L_x_649:
[----:B01----:R-:W-:Y:S01]  /*6630*/  IMAD R10, R19, 0x1000, R14 ;  /* 0x00001000130a7824 */ /* 0x003fe200078e020e */
[----:B------:R-:W-:Y:S01]  /*6640*/  WARPGROUP.ARRIVE ;  /* 0x00000000000079c5 */ /* 0x000fe20000000000 */
[----:B------:R-:W-:Y:S01]  /*6650*/  IMAD.MOV.U32 R11, RZ, RZ, 0x40000040 ;  /* 0x40000040ff0b7424 */ /* 0x000fe200078e00ff */
[----:B------:R-:W-:Y:S01]  /*6660*/  MOV R13, 0x40000040 ;  /* 0x40000040000d7802 */ /* 0x000fe20000000f00 */
[C---:B------:R-:W-:Y:S01]  /*6670*/  VIADD R12, R10.reuse, 0x80 ;  /* 0x000000800a0c7836 */ /* 0x040fe20000000000 */
[----:B------:R-:W-:Y:S02]  /*6680*/  R2UR UR6, R10 ;  /* 0x000000000a0672ca */ /* 0x000fe400000e0000 */
[C---:B------:R-:W-:Y:S02]  /*6690*/  R2UR UR7, R11.reuse ;  /* 0x000000000b0772ca */ /* 0x040fe400000e0000 */
[----:B------:R-:W-:Y:S01]  /*66a0*/  R2UR UR10, R12 ;  /* 0x000000000c0a72ca */ /* 0x000fe200000e0000 */
[C---:B------:R-:W-:Y:S01]  /*66b0*/  VIADD R12, R10.reuse, 0x100 ;  /* 0x000001000a0c7836 */ /* 0x040fe20000000000 */
[----:B------:R-:W-:Y:S01]  /*66c0*/  R2UR UR5, R11 ;  /* 0x000000000b0572ca */ /* 0x000fe200000e0000 */
[----:B------:R-:W-:Y:S01]  /*66d0*/  VIADD R10, R10, 0x180 ;  /* 0x000001800a0a7836 */ /* 0x000fe20000000000 */
[----:B------:R-:W-:-:S02]  /*66e0*/  R2UR UR11, R13 ;  /* 0x000000000d0b72ca */ /* 0x000fc400000e0000 */
[----:B------:R-:W-:Y:S02]  /*66f0*/  R2UR UR8, R8 ;  /* 0x00000000080872ca */ /* 0x000fe400000e0000 */
[----:B------:R-:W-:Y:S01]  /*6700*/  R2UR UR18, R10 ;  /* 0x000000000a1272ca */ /* 0x000fe200000e0000 */
[----:B------:R-:W-:Y:S01]  /*6710*/  VIADD R10, R2, 0x26800 ;  /* 0x00026800020a7836 */ /* 0x000fe20000000000 */
[----:B------:R-:W-:Y:S02]  /*6720*/  R2UR UR9, R9 ;  /* 0x00000000090972ca */ /* 0x000fe400000e0000 */
[----:B------:R-:W-:Y:S02]  /*6730*/  R2UR UR14, R12 ;  /* 0x000000000c0e72ca */ /* 0x000fe400000e0000 */
[----:B------:R-:W-:Y:S02]  /*6740*/  SHF.R.U32.HI R10, RZ, 0x4, R10 ;  /* 0x00000004ff0a7819 */ /* 0x000fe4000001160a */
[----:B------:R-:W-:-:S02]  /*6750*/  R2UR UR15, R13 ;  /* 0x000000000d0f72ca */ /* 0x000fc400000e0000 */
[----:B------:R-:W-:Y:S02]  /*6760*/  LOP3.LUT R10, R10, 0x3fff, RZ, 0xc0, !PT ;  /* 0x00003fff0a0a7812 */ /* 0x000fe400078ec0ff */
[----:B------:R-:W-:Y:S02]  /*6770*/  R2UR UR12, R6 ;  /* 0x00000000060c72ca */ /* 0x000fe400000e0000 */
[----:B------:R-:W-:Y:S02]  /*6780*/  LOP3.LUT R10, R10, 0x10000, RZ, 0xfc, !PT ;  /* 0x000100000a0a7812 */ /* 0x000fe400078efcff */
[----:B------:R-:W-:Y:S02]  /*6790*/  R2UR UR13, R7 ;  /* 0x00000000070d72ca */ /* 0x000fe400000e0000 */
[----:B------:R-:W-:Y:S02]  /*67a0*/  R2UR UR4, R10 ;  /* 0x000000000a0472ca */ /* 0x000fe400000e0000 */
[----:B------:R-:W-:-:S02]  /*67b0*/  R2UR UR19, R11 ;  /* 0x000000000b1372ca */ /* 0x000fc400000e0000 */
[----:B------:R-:W-:Y:S02]  /*67c0*/  R2UR UR16, R4 ;  /* 0x00000000041072ca */ /* 0x000fe400000e0000 */
[----:B------:R-:W-:-:S07]  /*67d0*/  R2UR UR17, R5 ;  /* 0x00000000051172ca */ /* 0x000fce00000e0000 */
        /* <DEDUP_REMOVED lines=17> */
.L_x_652:
[----:B------:R-:W-:Y:S01]  /*68f0*/  IMAD R10, R19, 0x8, R2 ;  /* 0x00000008130a7824 */ /* 0x000fe200078e0202 */
[C---:B------:R-:W-:Y:S01]  /*6900*/  ISETP.GT.AND P1, PT, R3.reuse, R0, PT ;  /* 0x000000000300720c */ /* 0x040fe20003f24270 */
[----:B------:R-:W-:Y:S02]  /*6910*/  VIADD R3, R3, 0xffffffff ;  /* 0xffffffff03037836 */ /* 0x000fe40000000000 */
[----:B------:R-:W-:-:S05]  /*6920*/  VIADD R10, R10, 0x28c60 ;  /* 0x00028c600a0a7836 */ /* 0x000fca0000000000 */
[----:B------:R-:W-:-:S04]  /*6930*/  PRMT R10, R190, 0x654, R10 ;  /* 0x00000654be0a7816 */ /* 0x000fc8000000000a */
[----:B------:R1:W-:Y:S01]  /*6940*/  SYNCS.ARRIVE.TRANS64.RED.A1T0 RZ, [R10+URZ], RZ ;  /* 0x000000ff0aff79a7 */ /* 0x0003e2000810043f */
[----:B------:R-:W-:Y:S05]  /*6950*/  @P1 BRA `(.L_x_653) ;  /* 0xfffffff000dc1947 */ /* 0x000fea000383ffff */
.L_x_646:
[----:B------:R-:W-:Y:S05]  /*6960*/  BSYNC B0 ;  /* 0x0000000000007941 */ /* 0x000fea0003800000 */
.L_x_645:
[----:B------:R-:W-:Y:S01]  /*6970*/  BAR.SYNC.DEFER_BLOCKING 0xe, 0x100 ;  /* 0x0384000000007b1d */ /* 0x000fe20000010000 */
[C---:B------:R-:W-:Y:S01]  /*6980*/  IMAD R0, R19.reuse, 0x40, R195 ;  /* 0x0000004013007824 */ /* 0x040fe200078e02c3 */
[----:B------:R-:W-:Y:S01]  /*6990*/  PLOP3.LUT P0, PT, PT, PT, PT, 0x8, 0x0 ;  /* 0x000000000000781c */ /* 0x000fe20003f0e170 */
[----:B------:R-:W-:Y:S02]  /*69a0*/  VIADD R19, R19, 0x1 ;  /* 0x0000000113137836 */ /* 0x000fe40000000000 */
[----:B------:R-:W-:Y:S02]  /*69b0*/  IMAD R2, R0, 0x4, R2 ;  /* 0x0000000400027824 */ /* 0x000fe400078e0202 */
[----:B------:R-:W-:Y:S01]  /*69c0*/  IMAD.MOV.U32 R21, RZ, RZ, RZ ;  /* 0x000000ffff157224 */ /* 0x000fe200078e00ff */
[----:B------:R-:W-:Y:S01]  /*69d0*/  ISETP.NE.AND P1, PT, R19, 0x2, PT ;  /* 0x000000021300780c */ /* 0x000fe20003f25270 */
[----:B------:R-:W-:-:S03]  /*69e0*/  IMAD.MOV.U32 R156, RZ, RZ, RZ ;  /* 0x000000ffff9c7224 */ /* 0x000fc600078e00ff */
[----:B------:R-:W-:Y:S01]  /*69f0*/  SEL R19, R19, RZ, P1 ;  /* 0x000000ff13137207 */ /* 0x000fe20000800000 */
[----:B------:R-:W2:Y:S02]  /*6a00*/  LDS R0, [R2+0x28800] ;  /* 0x0288000002007984 */ /* 0x000ea40000000800 */
        /* <DEDUP_REMOVED lines=63> */
[----:B------:R-:W-:-:S02]  /*6e00*/  FMUL.FTZ R149, R149, R0 ;  /* 0x0000000095957220 */ /* 0x000fc40000410000 */
        /* <DEDUP_REMOVED lines=65> */
[----:B------:R-:W-:-:S04]  /*7220*/  SEL R0, RZ, 0x1, P1 ;  /* 0x00000001ff007807 */ /* 0x000fc80000800000 */
[----:B------:R-:W-:Y:S01]  /*7230*/  LOP3.LUT R185, R185, R0, RZ, 0x3c, !PT ;  /* 0x00000000b9b97212 */ /* 0x000fe200078e3cff */
[----:B------:R-:W-:Y:S06]  /*7240*/  BAR.ARV 0xf, 0x100 ;  /* 0x03c4000000007b1d */ /* 0x000fec0000002000 */
[----:B------:R-:W-:Y:S05]  /*7250*/  BRA `(.L_x_640) ;  /* 0x0000006400c47947 */ /* 0x000fea0003800000 */
.L_x_637:
[----:B------:R-:W-:Y:S01]  /*7260*/  LOP3.LUT P1, RZ, R18, 0x4, RZ, 0xc0, !PT ;  /* 0x0000000412ff7812 */ /* 0x000fe2000782c0ff */
[----:B------:R-:W-:Y:S01]  /*7270*/  BSSY B0, `(.L_x_654) ;  /* 0x000001e000007945 */ /* 0x000fe20003800000 */
[----:B------:R-:W-:-:S11]  /*7280*/  IMAD.MOV.U32 R3, RZ, RZ, RZ ;  /* 0x000000ffff037224 */ /* 0x000fd600078e00ff */
[----:B------:R-:W-:Y:S05]  /*7290*/  @!P1 BRA `(.L_x_655) ;  /* 0x00000000006c9947 */ /* 0x000fea0003800000 */
[-C--:B------:R-:W-:Y:S02]  /*72a0*/  IABS R3, R9.reuse ;  /* 0x0000000900037213 */ /* 0x080fe40000000000 */
[----:B------:R-:W-:Y:S02]  /*72b0*/  IADD3 R0, R168, -0x1, R9 ;  /* 0xffffffffa8007810 */ /* 0x000fe40007ffe009 */
[----:B------:R-:W4:Y:S01]  /*72c0*/  I2F.RP R6, R3 ;  /* 0x0000000300067306 */ /* 0x000f220000209400 */
[----:B------:R-:W-:-:S05]  /*72d0*/  IABS R10, R9 ;  /* 0x00000009000a7213 */ /* 0x000fca0000000000 */
[----:B------:R-:W-:Y:S02]  /*72e0*/  IMAD.MOV R10, RZ, RZ, -R10 ;  /* 0x000000ffff0a7224 */ /* 0x000fe400078e0a0a */
[----:B----4-:R-:W4:Y:S02]  /*72f0*/  MUFU.RCP R6, R6 ;  /* 0x0000000600067308 */ /* 0x010f240000001000 */
[----:B----4-:R-:W-:Y:S01]  /*7300*/  VIADD R4, R6, 0xffffffe ;  /* 0x0ffffffe06047836 */ /* 0x010fe20000000000 */
[----:B------:R-:W-:Y:S02]  /*7310*/  IABS R6, R0 ;  /* 0x0000000000067213 */ /* 0x000fe40000000000 */
[----:B------:R-:W-:-:S03]  /*7320*/  LOP3.LUT R0, R0, R9, RZ, 0x3c, !PT ;  /* 0x0000000900007212 */ /* 0x000fc600078e3cff */
[----:B------:R4:W0:Y:S01]  /*7330*/  F2I.FTZ.U32.TRUNC.NTZ R5, R4 ;  /* 0x0000000400057305 */ /* 0x000822000021f000 */
[----:B------:R-:W-:Y:S01]  /*7340*/  ISETP.GE.AND P2, PT, R0, RZ, PT ;  /* 0x000000ff0000720c */ /* 0x000fe20003f46270 */
[----:B----4-:R-:W-:Y:S02]  /*7350*/  IMAD.MOV.U32 R4, RZ, RZ, RZ ;  /* 0x000000ffff047224 */ /* 0x010fe400078e00ff */
[----:B0-----:R-:W-:-:S04]  /*7360*/  IMAD.MOV R8, RZ, RZ, -R5 ;  /* 0x000000ffff087224 */ /* 0x001fc800078e0a05 */
        /* <DEDUP_REMOVED lines=14> */
.L_x_655:
[----:B------:R-:W-:Y:S05]  /*7450*/  BSYNC B0 ;  /* 0x0000000000007941 */ /* 0x000fea0003800000 */
.L_x_654:
        /* <DEDUP_REMOVED lines=72> */
[----:B------:R-:W2:Y:S01]  /*78e0*/  LDL R0, [R1+0x44] ;  /* 0x0000440001007983 */ /* 0x000ea20000100800 */
[----:B------:R-:W-:Y:S03]  /*78f0*/  BSSY B6, `(.L_x_656) ;  /* 0x000001c000067945 */ /* 0x000fe60003800000 */
[----:B--2---:R-:W0:Y:S02]  /*7900*/  SHFL.IDX PT, R0, R0, RZ, 0x1f ;  /* 0x00001fff00007589 */ /* 0x004e2400000e0000 */
[----:B0-----:R-:W-:-:S04]  /*7910*/  LEA.HI R3, R0, R0, RZ, 0x1 ;  /* 0x0000000000037211 */ /* 0x001fc800078f08ff */
[----:B------:R-:W-:-:S05]  /*7920*/  LOP3.LUT R3, R3, 0x1fffe, RZ, 0xc0, !PT ;  /* 0x0001fffe03037812 */ /* 0x000fca00078ec0ff */
        /* <DEDUP_REMOVED lines=24> */
.L_x_657:
[----:B------:R-:W-:Y:S05]  /*7ab0*/  BSYNC B6 ;  /* 0x0000000000067941 */ /* 0x000fea0003800000 */
.L_x_656:
[----:B------:R-:W-:Y:S02]  /*7ac0*/  ULDC UR4, c[0x0][0x3f4] ;  /* 0x0000fd0000047ab9 */ /* 0x000fe40000000800 */
[----:B------:R-:W-:-:S13]  /*7ad0*/  ISETP.LT.AND P0, PT, RZ, UR4, PT ;  /* 0x00000004ff007c0c */ /* 0x000fda000bf01270 */
[----:B------:R-:W-:Y:S05]  /*7ae0*/  @P0 BRA `(.L_x_658) ;  /* 0x0000000000400947 */ /* 0x000fea0003800000 */
[----:B------:R-:W2:Y:S02]  /*7af0*/  LDL R20, [R1+0x3c] ;  /* 0x00003c0001147983 */ /* 0x000ea40000100800 */
[----:B--2---:R-:W-:-:S04]  /*7b00*/  LEA.HI R0, R20, R20, RZ, 0x1 ;  /* 0x0000001414007211 */ /* 0x004fc800078f08ff */
[----:B------:R-:W-:-:S05]  /*7b10*/  LOP3.LUT R0, R0, 0xfffffffe, RZ, 0xc0, !PT ;  /* 0xfffffffe00007812 */ /* 0x000fca00078ec0ff */
[----:B------:R-:W-:-:S05]  /*7b20*/  IMAD.IADD R0, R20, 0x1, -R0 ;  /* 0x0000000114007824 */ /* 0x000fca00078e0a00 */
[----:B------:R-:W-:-:S04]  /*7b30*/  SHF.L.U32 R3, R0, 0x1f, RZ ;  /* 0x0000001f00037819 */ /* 0x000fc800000006ff */
[----:B------:R0:W1:Y:S03]  /*7b40*/  SYNCS.PHASECHK.TRANS64.TRYWAIT P0, [R2+URZ+0x28c00], R3 ;  /* 0x028c0003020075a7 */ /* 0x000066000800017f */
[----:B-1----:R-:W-:Y:S05]  /*7b50*/  @!P0 NANOSLEEP.SYNCS 0x989680 ;  /* 0x009896800000895d */ /* 0x002fea0003900000 */
[----:B------:R-:W1:Y:S01]  /*7b60*/  @!P0 SYNCS.PHASECHK.TRANS64 P0, [R2+URZ+0x28c00], R3 ;  /* 0x028c0003020085a7 */ /* 0x000e62000800007f */
[----:B------:R-:W-:Y:S04]  /*7b70*/  BSSY B0, `(.L_x_659) ;  /* 0x0000006000007945 */ /* 0x000fe80003800000 */
[----:B-1----:R-:W-:Y:S05]  /*7b80*/  @P0 BRA `(.L_x_660) ;  /* 0x0000000000100947 */ /* 0x002fea0003800000 */
.L_x_661:
[----:B-1----:R1:W2:Y:S02]  /*7b90*/  SYNCS.PHASECHK.TRANS64.TRYWAIT P0, [R2+URZ+0x28c00], R3 ;  /* 0x028c0003020075a7 */ /* 0x0022a4000800017f */
[----:B--2---:R-:W-:Y:S05]  /*7ba0*/  @!P0 NANOSLEEP.SYNCS 0x989680 ;  /* 0x009896800000895d */ /* 0x004fea0003900000 */
[----:B------:R-:W2:Y:S02]  /*7bb0*/  @!P0 SYNCS.PHASECHK.TRANS64 P0, [R2+URZ+0x28c00], R3 ;  /* 0x028c0003020085a7 */ /* 0x000ea4000800007f */
[----:B--2---:R-:W-:Y:S05]  /*7bc0*/  @!P0 BRA `(.L_x_661) ;  /* 0xfffffffc00f08947 */ /* 0x004fea000383ffff */
.L_x_660:
[----:B------:R-:W-:Y:S05]  /*7bd0*/  BSYNC B0 ;  /* 0x0000000000007941 */ /* 0x000fea0003800000 */
.L_x_659:
[----:B------:R-:W-:Y:S05]  /*7be0*/  BRA `(.L_x_662) ;  /* 0x0000002000c07947 */ /* 0x000fea0003800000 */
.L_x_658:
[----:B-----5:R-:W-:Y:S01]  /*7bf0*/  SHF.R.S32.HI R0, RZ, 0x1f, R154 ;  /* 0x0000001fff007819 */ /* 0x020fe2000001149a */
[----:B------:R-:W-:Y:S01]  /*7c00*/  VIADD R4, R2, 0x20400 ;  /* 0x0002040002047836 */ /* 0x000fe20000000000 */
[----:B------:R-:W-:Y:S01]  /*7c10*/  ULDC.64 UR4, c[0x0][0x3f8] ;  /* 0x0000fe0000047ab9 */ /* 0x000fe20000000a00 */
[----:B------:R-:W-:Y:S01]  /*7c20*/  ULDC.64 UR6, c[0x0][0x408] ;  /* 0x0001020000067ab9 */ /* 0x000fe20000000a00 */
[----:B------:R-:W-:Y:S01]  /*7c30*/  BSSY B6, `(.L_x_663) ;  /* 0x0000021000067945 */ /* 0x000fe20003800000 */
[----:B------:R-:W-:Y:S01]  /*7c40*/  IMAD R3, R0, UR4, RZ ;  /* 0x0000000400037c24 */ /* 0x000fe2000f8e02ff */
[----:B------:R-:W-:Y:S01]  /*7c50*/  LOP3.LUT P0, RZ, R4, 0x3ff, RZ, 0xc0, !PT ;  /* 0x000003ff04ff7812 */ /* 0x000fe2000780c0ff */
[----:B------:R-:W-:Y:S02]  /*7c60*/  IMAD R9, R0, UR6, RZ ;  /* 0x0000000600097c24 */ /* 0x000fe4000f8e02ff */
[----:B------:R-:W-:-:S04]  /*7c70*/  IMAD.WIDE.U32 R4, R154, UR4, RZ ;  /* 0x000000049a047c25 */ /* 0x000fc8000f8e00ff */
[C---:B------:R-:W-:Y:S01]  /*7c80*/  IMAD R3, R154.reuse, UR5, R3 ;  /* 0x000000059a037c24 */ /* 0x040fe2000f8e0203 */
[----:B------:R-:W-:Y:S01]  /*7c90*/  ULDC.64 UR4, c[0x0][0x3e8] ;  /* 0x0000fa0000047ab9 */ /* 0x000fe20000000a00 */
[----:B------:R-:W-:Y:S01]  /*7ca0*/  IMAD.WIDE.U32 R6, R154, UR6, RZ ;  /* 0x000000069a067c25 */ /* 0x000fe2000f8e00ff */
[----:B------:R-:W-:-:S03]  /*7cb0*/  LEA R25, P1, R4, UR4, 0x1 ;  /* 0x0000000404197c11 */ /* 0x000fc6000f8208ff */
[----:B------:R-:W-:Y:S01]  /*7cc0*/  IMAD R9, R154, UR7, R9 ;  /* 0x000000079a097c24 */ /* 0x000fe2000f8e0209 */
[----:B------:R-:W-:Y:S01]  /*7cd0*/  ULDC.64 UR6, c[0x0][0x400] ;  /* 0x0001000000067ab9 */ /* 0x000fe20000000a00 */
[----:B------:R-:W-:Y:S01]  /*7ce0*/  IMAD.IADD R5, R3, 0x1, R5 ;  /* 0x0000000103057824 */ /* 0x000fe200078e0205 */
[----:B------:R-:W-:Y:S01]  /*7cf0*/  LEA R27, P2, R6, UR6, 0x1 ;  /* 0x00000006061b7c11 */ /* 0x000fe2000f8408ff */
[----:B------:R-:W-:-:S03]  /*7d00*/  IMAD.IADD R3, R9, 0x1, R7 ;  /* 0x0000000109037824 */ /* 0x000fc600078e0207 */
[----:B------:R-:W-:Y:S02]  /*7d10*/  LEA.HI.X R26, R4, UR5, R5, 0x1, P1 ;  /* 0x00000005041a7c11 */ /* 0x000fe400088f0c05 */
[----:B------:R-:W-:Y:S01]  /*7d20*/  LEA.HI.X R24, R6, UR7, R3, 0x1, P2 ;  /* 0x0000000706187c11 */ /* 0x000fe200090f0c03 */
[----:B------:R-:W-:Y:S06]  /*7d30*/  @!P0 BRA `(.L_x_664) ;  /* 0x0000000000408947 */ /* 0x000fec0003800000 */
        /* <DEDUP_REMOVED lines=16> */
.L_x_664:
[----:B------:R-:W-:Y:S05]  /*7e40*/  BSYNC B6 ;  /* 0x0000000000067941 */ /* 0x000fea0003800000 */
.L_x_663:
[----:B------:R-:W-:Y:S01]  /*7e50*/  ULDC.U8 UR4, c[0x0][0x410] ;  /* 0x0001040000047ab9 */ /* 0x000fe20000000000 */
[----:B------:R-:W-:Y:S01]  /*7e60*/  BSSY B0, `(.L_x_665) ;  /* 0x0000200000007945 */ /* 0x000fe20003800000 */
[----:B------:R-:W-:Y:S01]  /*7e70*/  ISETP.NE.AND P0, PT, RZ, UR4, PT ;  /* 0x00000004ff007c0c */ /* 0x000fe2000bf05270 */
[----:B------:R-:W-:-:S12]  /*7e80*/  IMAD R4, R153, 0x40, R186 ;  /* 0x0000004099047824 */ /* 0x000fd800078e02ba */
[----:B------:R-:W-:Y:S05]  /*7e90*/  @!P0 BRA `(.L_x_666) ;  /* 0x0000001000108947 */ /* 0x000fea0003800000 */
[----:B------:R-:W-:-:S03]  /*7ea0*/  UMOV UR4, 0xffffffff ;  /* 0xffffffff00047882 */ /* 0x000fc60000000000 */
[----:B------:R-:W-:Y:S05]  /*7eb0*/  BRA.DIV UR4, `(.L_x_667) ;  /* 0x0000012a04707947 */ /* 0x000fea000b800000 */
[----:B------:R0:W1:Y:S04]  /*7ec0*/  SHFL.IDX PT, R0, R26, RZ, 0x1c1f ;  /* 0x001c1fff1a007589 */ /* 0x00006800000e0000 */
[----:B------:R0:W2:Y:S04]  /*7ed0*/  SHFL.IDX PT, R3, R25, RZ, 0x1c1f ;  /* 0x001c1fff19037589 */ /* 0x0000a800000e0000 */
[----:B------:R-:W3:Y:S04]  /*7ee0*/  SHFL.IDX PT, R24, R24, RZ, 0x1c1f ;  /* 0x001c1fff18187589 */ /* 0x000ee800000e0000 */
[----:B------:R0:W4:Y:S02]  /*7ef0*/  SHFL.IDX PT, R21, R27, RZ, 0x1c1f ;  /* 0x001c1fff1b157589 */ /* 0x00012400000e0000 */
.L_x_878:
[----:B------:R-:W5:Y:S01]  /*7f00*/  LDL R11, [R1+0x3c] ;  /* 0x00003c00010b7983 */ /* 0x000f620000100800 */
[----:B------:R-:W-:Y:S01]  /*7f10*/  ULDC UR4, c[0x0][0x448] ;  /* 0x0001120000047ab9 */ /* 0x000fe20000000800 */
[----:B------:R-:W-:Y:S01]  /*7f20*/  IMAD.SHL.U32 R5, R191, 0x40, RZ ;  /* 0x00000040bf057824 */ /* 0x000fe200078e00ff */
[----:B------:R-:W-:Y:S01]  /*7f30*/  BSSY B1, `(.L_x_668) ;  /* 0x0000028000017945 */ /* 0x000fe20003800000 */
[----:B0-----:R-:W-:Y:S01]  /*7f40*/  IMAD R25, R152, UR4, RZ ;  /* 0x0000000498197c24 */ /* 0x001fe2000f8e02ff */
[----:B------:R-:W-:Y:S02]  /*7f50*/  CS2R R8, SRZ ;  /* 0x0000000000087805 */ /* 0x000fe4000001ff00 */
[----:B------:R-:W-:Y:S02]  /*7f60*/  LOP3.LUT R5, R5, 0x1c0, RZ, 0xc0, !PT ;  /* 0x000001c005057812 */ /* 0x000fe400078ec0ff */
[----:B------:R-:W-:Y:S01]  /*7f70*/  ISETP.GE.AND P0, PT, R4, R25, PT ;  /* 0x000000190400720c */ /* 0x000fe20003f06270 */
[----:B------:R-:W-:Y:S01]  /*7f80*/  IMAD R25, R153, -0x40, R25 ;  /* 0xffffffc099197824 */ /* 0x000fe200078e0219 */
[----:B------:R-:W-:-:S02]  /*7f90*/  LOP3.LUT R6, R5, 0x18, R16, 0xf8, !PT ;  /* 0x0000001805067812 */ /* 0x000fc400078ef810 */
[----:B------:R-:W-:-:S04]  /*7fa0*/  SHF.R.U32.HI R7, RZ, 0x3, R5 ;  /* 0x00000003ff077819 */ /* 0x000fc80000011605 */
[----:B------:R-:W-:Y:S02]  /*7fb0*/  LOP3.LUT R27, R6, R7, RZ, 0x3c, !PT ;  /* 0x00000007061b7212 */ /* 0x000fe400078e3cff */
[----:B------:R-:W-:Y:S02]  /*7fc0*/  CS2R R6, SRZ ;  /* 0x0000000000067805 */ /* 0x000fe4000001ff00 */
[----:B-----5:R-:W-:-:S04]  /*7fd0*/  LEA.HI R5, R11, R11, RZ, 0x1 ;  /* 0x0000000b0b057211 */ /* 0x020fc800078f08ff */
[----:B------:R-:W-:Y:S02]  /*7fe0*/  LOP3.LUT R10, R5, 0xfffffffe, RZ, 0xc0, !PT ;  /* 0xfffffffe050a7812 */ /* 0x000fe400078ec0ff */
[----:B------:R-:W-:-:S03]  /*7ff0*/  CS2R R4, SRZ ;  /* 0x0000000000047805 */ /* 0x000fc6000001ff00 */
[----:B------:R-:W-:Y:S01]  /*8000*/  IMAD.IADD R26, R11, 0x1, -R10 ;  /* 0x000000010b1a7824 */ /* 0x000fe200078e0a0a */
[----:B------:R-:W-:Y:S01]  /*8010*/  CS2R R10, SRZ ;  /* 0x00000000000a7805 */ /* 0x000fe2000001ff00 */
[----:B------:R-:W-:Y:S06]  /*8020*/  @P0 BRA `(.L_x_669) ;  /* 0x0000000000600947 */ /* 0x000fec0003800000 */
[----:B------:R-:W-:Y:S01]  /*8030*/  ULDC UR4, c[0x0][0x3f4] ;  /* 0x0000fd0000047ab9 */ /* 0x000fe20000000800 */
[----:B------:R-:W-:Y:S01]  /*8040*/  IMAD.SHL.U32 R14, R194, 0x2, RZ ;  /* 0x00000002c20e7824 */ /* 0x000fe200078e00ff */
[----:B------:R-:W-:Y:S01]  /*8050*/  ISETP.GE.AND P2, PT, R188, UR4, PT ;  /* 0x00000004bc007c0c */ /* 0x000fe2000bf46270 */
[----:B--2---:R-:W-:Y:S01]  /*8060*/  IMAD.MOV.U32 R4, RZ, RZ, R3 ;  /* 0x000000ffff047224 */ /* 0x004fe200078e0003 */
[C---:B------:R-:W-:Y:S01]  /*8070*/  ISETP.GE.AND P3, PT, R194.reuse, UR4, PT ;  /* 0x00000004c2007c0c */ /* 0x040fe2000bf66270 */
[----:B-1----:R-:W-:Y:S01]  /*8080*/  IMAD.MOV.U32 R5, RZ, RZ, R0 ;  /* 0x000000ffff057224 */ /* 0x002fe200078e0000 */
[----:B------:R-:W-:Y:S02]  /*8090*/  SHF.R.S32.HI R7, RZ, 0x1f, R194 ;  /* 0x0000001fff077819 */ /* 0x000fe400000114c2 */
[----:B------:R-:W-:Y:S01]  /*80a0*/  CS2R R8, SRZ ;  /* 0x0000000000087805 */ /* 0x000fe2000001ff00 */
[----:B----4-:R-:W-:Y:S01]  /*80b0*/  IMAD.MOV.U32 R6, RZ, RZ, R21 ;  /* 0x000000ffff067224 */ /* 0x010fe200078e0015 */
[----:B------:R-:W-:Y:S01]  /*80c0*/  SHF.L.U64.HI R15, R194, 0x1, R7 ;  /* 0x00000001c20f7819 */ /* 0x000fe20000010207 */
[----:B---3--:R-:W-:-:S04]  /*80d0*/  IMAD.MOV.U32 R7, RZ, RZ, R24 ;  /* 0x000000ffff077224 */ /* 0x008fc800078e0018 */
[C---:B------:R-:W-:Y:S02]  /*80e0*/  @!P2 IMAD.WIDE R4, R188.reuse, 0x2, R4 ;  /* 0x00000002bc04a825 */ /* 0x040fe400078e0204 */
[-C--:B------:R-:W-:Y:S02]  /*80f0*/  @!P3 IADD3 R12, P0, R3, R14.reuse, RZ ;  /* 0x0000000e030cb210 */ /* 0x080fe40007f1e0ff */
[----:B------:R-:W-:Y:S01]  /*8100*/  @!P3 IADD3 R14, P1, R21, R14, RZ ;  /* 0x0000000e150eb210 */ /* 0x000fe20007f3e0ff */
[----:B------:R0:W5:Y:S01]  /*8110*/  @!P2 LD.E.64 R8, desc[UR42][R4.64] ;  /* 0x0000002a0408a980 */ /* 0x000162000c101b00 */
[----:B------:R-:W-:Y:S01]  /*8120*/  @!P2 IMAD.WIDE R20, R188, 0x2, R6 ;  /* 0x00000002bc14a825 */ /* 0x000fe200078e0206 */
[----:B------:R-:W-:Y:S02]  /*8130*/  CS2R R10, SRZ ;  /* 0x00000000000a7805 */ /* 0x000fe4000001ff00 */
[----:B------:R-:W-:Y:S01]  /*8140*/  CS2R R6, SRZ ;  /* 0x0000000000067805 */ /* 0x000fe2000001ff00 */
[----:B------:R-:W-:-:S02]  /*8150*/  @!P3 IMAD.X R13, R0, 0x1, R15, P0 ;  /* 0x00000001000db824 */ /* 0x000fc400000e060f */
[----:B------:R-:W-:Y:S01]  /*8160*/  @!P3 IMAD.X R15, R24, 0x1, R15, P1 ;  /* 0x00000001180fb824 */ /* 0x000fe200008e060f */
[----:B0-----:R-:W-:Y:S02]  /*8170*/  CS2R R4, SRZ ;  /* 0x0000000000047805 */ /* 0x001fe4000001ff00 */
[----:B------:R0:W5:Y:S04]  /*8180*/  @!P3 LD.E.64 R10, desc[UR42][R12.64] ;  /* 0x0000002a0c0ab980 */ /* 0x000168000c101b00 */
[----:B------:R0:W5:Y:S04]  /*8190*/  @!P3 LD.E.64 R6, desc[UR42][R14.64] ;  /* 0x0000002a0e06b980 */ /* 0x000168000c101b00 */
[----:B------:R0:W5:Y:S02]  /*81a0*/  @!P2 LD.E.64 R4, desc[UR42][R20.64] ;  /* 0x0000002a1404a980 */ /* 0x000164000c101b00 */
.L_x_669:
[----:B------:R-:W-:Y:S05]  /*81b0*/  BSYNC B1 ;  /* 0x0000000000017941 */ /* 0x000fea0003800000 */
.L_x_668:
[----:B0-----:R-:W-:Y:S01]  /*81c0*/  SHF.L.U32 R13, R26, 0x1f, RZ ;  /* 0x0000001f1a0d7819 */ /* 0x001fe200000006ff */
[----:B--2---:R-:W-:Y:S01]  /*81d0*/  IMAD R3, R198, 0x200, R27 ;  /* 0x00000200c6037824 */ /* 0x004fe200078e021b */
[----:B------:R-:W-:Y:S01]  /*81e0*/  LOP3.LUT P1, RZ, R191, 0x4, RZ, 0xc0, !PT ;  /* 0x00000004bfff7812 */ /* 0x000fe2000782c0ff */
[--C-:B-----5:R-:W-:Y:S01]  /*81f0*/  IMAD.MOV.U32 R12, RZ, RZ, R9.reuse ;  /* 0x000000ffff0c7224 */ /* 0x120fe200078e0009 */
[----:B------:R-:W0:Y:S01]  /*8200*/  SYNCS.PHASECHK.TRANS64.TRYWAIT P0, [R2+URZ+0x28c00], R13 ;  /* 0x028c000d020075a7 */ /* 0x000e22000800017f */
[----:B------:R-:W-:Y:S01]  /*8210*/  IMAD R3, R3, 0x2, R2 ;  /* 0x0000000203037824 */ /* 0x000fe200078e0202 */
[--C-:B------:R-:W-:Y:S01]  /*8220*/  SHF.R.U64 R31, R8, 0x10, R9.reuse ;  /* 0x00000010081f7819 */ /* 0x100fe20000001209 */
[----:B------:R-:W-:Y:S01]  /*8230*/  IMAD.MOV.U32 R30, RZ, RZ, R10 ;  /* 0x000000ffff1e7224 */ /* 0x000fe200078e000a */
[----:B------:R-:W-:Y:S01]  /*8240*/  SHF.R.U32.HI R9, RZ, 0x10, R9 ;  /* 0x00000010ff097819 */ /* 0x000fe20000011609 */
[----:B------:R-:W-:Y:S01]  /*8250*/  IMAD.MOV.U32 R29, RZ, RZ, R8 ;  /* 0x000000ffff1d7224 */ /* 0x000fe200078e0008 */
[--C-:B------:R-:W-:Y:S01]  /*8260*/  SHF.R.U64 R32, R10, 0x10, R11.reuse ;  /* 0x000000100a207819 */ /* 0x100fe2000000120b */
[--C-:B------:R-:W-:Y:S01]  /*8270*/  IMAD.MOV.U32 R14, RZ, RZ, R11.reuse ;  /* 0x000000ffff0e7224 */ /* 0x100fe200078e000b */
[----:B------:R-:W-:Y:S01]  /*8280*/  SHF.R.U32.HI R10, RZ, 0x10, R11 ;  /* 0x00000010ff0a7819 */ /* 0x000fe2000001160b */
[----:B------:R-:W-:Y:S01]  /*8290*/  IMAD.MOV.U32 R26, RZ, RZ, R4 ;  /* 0x000000ffff1a7224 */ /* 0x000fe200078e0004 */
[--C-:B------:R-:W-:Y:S01]  /*82a0*/  SHF.R.U64 R33, R4, 0x10, R5.reuse ;  /* 0x0000001004217819 */ /* 0x100fe20000001205 */
[--C-:B------:R-:W-:Y:S01]  /*82b0*/  IMAD.MOV.U32 R8, RZ, RZ, R5.reuse ;  /* 0x000000ffff087224 */ /* 0x100fe200078e0005 */
[----:B------:R-:W-:Y:S01]  /*82c0*/  SHF.R.U32.HI R11, RZ, 0x10, R5 ;  /* 0x00000010ff0b7819 */ /* 0x000fe20000011605 */
[----:B------:R-:W-:Y:S01]  /*82d0*/  IMAD.MOV.U32 R28, RZ, RZ, R6 ;  /* 0x000000ffff1c7224 */ /* 0x000fe200078e0006 */
[----:B------:R-:W-:Y:S01]  /*82e0*/  IADD3 R4, R3, 0x20400, RZ ;  /* 0x0002040003047810 */ /* 0x000fe20007ffe0ff */
[----:B------:R-:W-:Y:S01]  /*82f0*/  IMAD.MOV.U32 R5, RZ, RZ, R7 ;  /* 0x000000ffff057224 */ /* 0x000fe200078e0007 */
[----:B------:R-:W-:Y:S01]  /*8300*/  PRMT R31, R31, 0x5410, R9 ;  /* 0x000054101f1f7816 */ /* 0x000fe20000000009 */
[----:B------:R-:W-:Y:S01]  /*8310*/  BSSY B1, `(.L_x_670) ;  /* 0x000000e000017945 */ /* 0x000fe20003800000 */
[----:B------:R-:W-:Y:S01]  /*8320*/  VIMNMX R9, R25, 0x40, PT ;  /* 0x0000004019097848 */ /* 0x000fe20003fe0100 */
[----:B-1----:R-:W-:Y:S01]  /*8330*/  VIADD R0, R3, 0x20440 ;  /* 0x0002044003007836 */ /* 0x002fe20000000000 */
[--C-:B------:R-:W-:Y:S01]  /*8340*/  SHF.R.U64 R34, R6, 0x10, R7.reuse ;  /* 0x0000001006227819 */ /* 0x100fe20000001207 */
[----:B------:R-:W-:Y:S01]  /*8350*/  @P1 VIADD R0, R4, 0xffffffc0 ;  /* 0xffffffc004001836 */ /* 0x000fe20000000000 */
[----:B------:R-:W-:-:S02]  /*8360*/  SHF.R.U32.HI R6, RZ, 0x10, R7 ;  /* 0x00000010ff067819 */ /* 0x000fc40000011607 */
[----:B------:R-:W-:Y:S02]  /*8370*/  PRMT R29, R29, 0x5410, R12 ;  /* 0x000054101d1d7816 */ /* 0x000fe4000000000c */
[----:B------:R-:W-:Y:S02]  /*8380*/  PRMT R30, R30, 0x5410, R14 ;  /* 0x000054101e1e7816 */ /* 0x000fe4000000000e */
[----:B------:R-:W-:Y:S02]  /*8390*/  PRMT R32, R32, 0x5410, R10 ;  /* 0x0000541020207816 */ /* 0x000fe4000000000a */
[----:B------:R-:W-:Y:S02]  /*83a0*/  ISETP.GE.AND P1, PT, R186, R9, PT ;  /* 0x00000009ba00720c */ /* 0x000fe40003f26270 */
[----:B------:R-:W-:Y:S02]  /*83b0*/  PRMT R26, R26, 0x5410, R8 ;  /* 0x000054101a1a7816 */ /* 0x000fe40000000008 */
[----:B------:R-:W-:-:S02]  /*83c0*/  PRMT R33, R33, 0x5410, R11 ;  /* 0x0000541021217816 */ /* 0x000fc4000000000b */
[----:B------:R-:W-:Y:S01]  /*83d0*/  PRMT R28, R28, 0x5410, R5 ;  /* 0x000054101c1c7816 */ /* 0x000fe20000000005 */
[----:B0-----:R-:W-:Y:S06]  /*83e0*/  @!P0 BRA `(.L_x_671) ;  /* 0x0000012400988947 */ /* 0x001fec0003800000 */
.L_x_879:
[----:B------:R-:W-:Y:S05]  /*83f0*/  BSYNC B1 ;  /* 0x0000000000017941 */ /* 0x000fea0003800000 */
.L_x_670:
[----:B------:R-:W-:Y:S01]  /*8400*/  BSSY B1, `(.L_x_672) ;  /* 0x0000056000017945 */ /* 0x000fe20003800000 */
[----:B------:R-:W-:-:S03]  /*8410*/  PRMT R34, R34, 0x5410, R6 ;  /* 0x0000541022227816 */ /* 0x000fc60000000006 */
[----:B------:R-:W-:Y:S05]  /*8420*/  @P1 BRA `(.L_x_673) ;  /* 0x00000004004c1947 */ /* 0x000fea0003800000 */
[----:B------:R-:W1:Y:S01]  /*8430*/  LDC R5, c[0x0][0x3f4] ;  /* 0x0000fd00ff057b82 */ /* 0x000e620000000800 */
[----:B------:R-:W-:Y:S01]  /*8440*/  BSSY B2, `(.L_x_674) ;  /* 0x000002a000027945 */ /* 0x000fe20003800000 */
[-C--:B-1----:R-:W-:Y:S02]  /*8450*/  ISETP.GE.AND P0, PT, R188, R5.reuse, PT ;  /* 0x00000005bc00720c */ /* 0x082fe40003f06270 */
[----:B------:R-:W-:-:S11]  /*8460*/  ISETP.GE.AND P1, PT, R194, R5, PT ;  /* 0x00000005c200720c */ /* 0x000fd60003f26270 */
[----:B------:R-:W-:Y:S05]  /*8470*/  @P0 BRA `(.L_x_675) ;  /* 0x0000000000980947 */ /* 0x000fea0003800000 */
[----:B------:R-:W1:Y:S01]  /*8480*/  LDS.128 R4, [R3+0x20400] ;  /* 0x0204000003047984 */ /* 0x000e620000000c00 */
[----:B------:R-:W-:Y:S02]  /*8490*/  HADD2.F32 R15, -RZ, R26.H0_H0 ;  /* 0x2000001aff0f7230 */ /* 0x000fe40000004100 */
[----:B0-----:R-:W-:Y:S02]  /*84a0*/  HADD2.F32 R13, -RZ, R29.H0_H0 ;  /* 0x2000001dff0d7230 */ /* 0x001fe40000004100 */
[----:B------:R-:W-:Y:S02]  /*84b0*/  HADD2.F32 R14, -RZ, R31.H0_H0 ;  /* 0x2000001fff0e7230 */ /* 0x000fe40000004100 */
[----:B------:R-:W-:Y:S02]  /*84c0*/  HADD2.F32 R20, -RZ, R33.H0_H0 ;  /* 0x20000021ff147230 */ /* 0x000fe40000004100 */
[--C-:B-1----:R-:W-:Y:S02]  /*84d0*/  HADD2.F32 R8, -RZ, R4.reuse.H0_H0 ;  /* 0x20000004ff087230 */ /* 0x102fe40000004100 */
[----:B------:R-:W-:-:S02]  /*84e0*/  HADD2.F32 R4, -RZ, R4.H1_H1 ;  /* 0x30000004ff047230 */ /* 0x000fc40000004100 */
[--C-:B------:R-:W-:Y:S02]  /*84f0*/  HADD2.F32 R10, -RZ, R5.reuse.H0_H0 ;  /* 0x20000005ff0a7230 */ /* 0x100fe40000004100 */
[----:B------:R-:W-:Y:S02]  /*8500*/  HADD2.F32 R5, -RZ, R5.H1_H1 ;  /* 0x30000005ff057230 */ /* 0x000fe40000004100 */
[C---:B----4-:R-:W-:Y:S01]  /*8510*/  FMUL.FTZ R21, R4.reuse, R15 ;  /* 0x0000000f04157220 */ /* 0x050fe20000410000 */
[----:B------:R-:W-:Y:S01]  /*8520*/  FMUL.FTZ R4, R4, R13 ;  /* 0x0000000d04047220 */ /* 0x000fe20000410000 */
[--C-:B------:R-:W-:Y:S02]  /*8530*/  HADD2.F32 R11, -RZ, R6.reuse.H0_H0 ;  /* 0x20000006ff0b7230 */ /* 0x100fe40000004100 */
[----:B------:R-:W-:Y:S02]  /*8540*/  HADD2.F32 R12, -RZ, R7.H0_H0 ;  /* 0x20000007ff0c7230 */ /* 0x000fe40000004100 */
[C---:B---3--:R-:W-:Y:S01]  /*8550*/  FFMA.FTZ R24, R8.reuse, R15, R4 ;  /* 0x0000000f08187223 */ /* 0x048fe20000010004 */
[C---:B------:R-:W-:Y:S01]  /*8560*/  FMUL.FTZ R25, R5.reuse, R20 ;  /* 0x0000001405197220 */ /* 0x040fe20000410000 */
[----:B------:R-:W-:Y:S01]  /*8570*/  FFMA.FTZ R21, R8, R13, -R21 ;  /* 0x0000000d08157223 */ /* 0x000fe20000010815 */
[----:B------:R-:W-:Y:S01]  /*8580*/  FMUL.FTZ R15, R5, R14 ;  /* 0x0000000e050f7220 */ /* 0x000fe20000410000 */
[----:B------:R-:W-:-:S02]  /*8590*/  HADD2.F32 R6, -RZ, R6.H1_H1 ;  /* 0x30000006ff067230 */ /* 0x000fc40000004100 */
[C---:B------:R-:W-:Y:S01]  /*85a0*/  FFMA.FTZ R25, R10.reuse, R14, -R25 ;  /* 0x0000000e0a197223 */ /* 0x040fe20000010819 */
[----:B------:R-:W-:Y:S02]  /*85b0*/  HADD2.F32 R7, -RZ, R7.H1_H1 ;  /* 0x30000007ff077230 */ /* 0x000fe40000004100 */
[----:B------:R-:W-:Y:S01]  /*85c0*/  FFMA.FTZ R10, R10, R20, R15 ;  /* 0x000000140a0a7223 */ /* 0x000fe2000001000f */
[----:B------:R-:W-:Y:S02]  /*85d0*/  HADD2.F32 R8, -RZ, R26.H1_H1 ;  /* 0x3000001aff087230 */ /* 0x000fe40000004100 */
[----:B------:R-:W-:Y:S02]  /*85e0*/  HADD2.F32 R4, -RZ, R29.H1_H1 ;  /* 0x3000001dff047230 */ /* 0x000fe40000004100 */
[----:B------:R-:W-:Y:S02]  /*85f0*/  HADD2.F32 R13, -RZ, R33.H1_H1 ;  /* 0x30000021ff0d7230 */ /* 0x000fe40000004100 */
[----:B------:R-:W-:Y:S01]  /*8600*/  FMUL.FTZ R14, R6, R8 ;  /* 0x00000008060e7220 */ /* 0x000fe20000410000 */
[----:B------:R-:W-:-:S02]  /*8610*/  HADD2.F32 R5, -RZ, R31.H1_H1 ;  /* 0x3000001fff057230 */ /* 0x000fc40000004100 */
[-C--:B------:R-:W-:Y:S01]  /*8620*/  FMUL.FTZ R15, R6, R4.reuse ;  /* 0x00000004060f7220 */ /* 0x080fe20000410000 */
[----:B------:R-:W-:Y:S01]  /*8630*/  FMUL.FTZ R27, R7, R13 ;  /* 0x0000000d071b7220 */ /* 0x000fe20000410000 */
[----:B------:R-:W-:Y:S01]  /*8640*/  FFMA.FTZ R6, R11, R4, -R14 ;  /* 0x000000040b067223 */ /* 0x000fe2000001080e */
[-C--:B------:R-:W-:Y:S01]  /*8650*/  FMUL.FTZ R20, R7, R5.reuse ;  /* 0x0000000507147220 */ /* 0x080fe20000410000 */
[----:B------:R-:W-:Y:S01]  /*8660*/  FFMA.FTZ R15, R11, R8, R15 ;  /* 0x000000080b0f7223 */ /* 0x000fe2000001000f */
[----:B------:R-:W-:Y:S01]  /*8670*/  FFMA.FTZ R7, R12, R5, -R27 ;  /* 0x000000050c077223 */ /* 0x000fe2000001081b */
[----:B------:R-:W-:Y:S01]  /*8680*/  F2FP.F16.F32.PACK_AB R4, R24, R21 ;  /* 0x000000151804723e */ /* 0x000fe200000000ff */
[----:B------:R-:W-:Y:S01]  /*8690*/  FFMA.FTZ R20, R12, R13, R20 ;  /* 0x0000000d0c147223 */ /* 0x000fe20000010014 */
[----:B------:R-:W-:Y:S02]  /*86a0*/  F2FP.F16.F32.PACK_AB R5, R10, R25 ;  /* 0x000000190a05723e */ /* 0x000fe400000000ff */
[----:B------:R-:W-:-:S02]  /*86b0*/  F2FP.F16.F32.PACK_AB R6, R15, R6 ;  /* 0x000000060f06723e */ /* 0x000fc400000000ff */
[----:B------:R-:W-:-:S05]  /*86c0*/  F2FP.F16.F32.PACK_AB R7, R20, R7 ;  /* 0x000000071407723e */ /* 0x000fca00000000ff */
[----:B------:R1:W-:Y:S02]  /*86d0*/  STS.128 [R3+0x20400], R4 ;  /* 0x0204000403007388 */ /* 0x0003e40000000c00 */
.L_x_675:
[----:B------:R-:W-:Y:S05]  /*86e0*/  BSYNC B2 ;  /* 0x0000000000027941 */ /* 0x000fea0003800000 */
.L_x_674:
[----:B------:R-:W-:Y:S05]  /*86f0*/  @P1 BRA `(.L_x_673) ;  /* 0x0000000000981947 */ /* 0x000fea0003800000 */
[----:B-1----:R-:W1:Y:S01]  /*8700*/  LDS.128 R4, [R0] ;  /* 0x0000000000047984 */ /* 0x002e620000000c00 */
        /* <DEDUP_REMOVED lines=36> */
[----:B------:R2:W-:Y:S02]  /*8950*/  STS.128 [R0], R4 ;  /* 0x0000000400007388 */ /* 0x0005e40000000c00 */
.L_x_673:
[----:B------:R-:W-:Y:S05]  /*8960*/  BSYNC B1 ;  /* 0x0000000000017941 */ /* 0x000fea0003800000 */
.L_x_672:
[----:B-12---:R-:W-:-:S05]  /*8970*/  VIADD R4, R186, 0x20 ;  /* 0x00000020ba047836 */ /* 0x006fca0000000000 */
[----:B------:R-:W-:-:S13]  /*8980*/  ISETP.GE.AND P0, PT, R4, R9, PT ;  /* 0x000000090400720c */ /* 0x000fda0003f06270 */
        /* <DEDUP_REMOVED lines=8> */
[--C-:B------:R-:W-:Y:S02]  /*8a10*/  HADD2.F32 R20, -RZ, R26.reuse.H0_H0 ;  /* 0x2000001aff147230 */ /* 0x100fe40000004100 */
[----:B------:R-:W-:Y:S02]  /*8a20*/  HADD2.F32 R25, -RZ, R33.H0_H0 ;  /* 0x20000021ff197230 */ /* 0x000fe40000004100 */
[----:B----4-:R-:W-:Y:S02]  /*8a30*/  HADD2.F32 R21, -RZ, R31.H0_H0 ;  /* 0x2000001fff157230 */ /* 0x010fe40000004100 */
[----:B---3--:R-:W-:Y:S02]  /*8a40*/  HADD2.F32 R24, -RZ, R26.H1_H1 ;  /* 0x3000001aff187230 */ /* 0x008fe40000004100 */
[----:B------:R-:W-:-:S02]  /*8a50*/  HADD2.F32 R27, -RZ, R33.H1_H1 ;  /* 0x30000021ff1b7230 */ /* 0x000fc40000004100 */
[--C-:B-1----:R-:W-:Y:S02]  /*8a60*/  HADD2.F32 R8, -RZ, R4.reuse.H0_H0 ;  /* 0x20000004ff087230 */ /* 0x102fe40000004100 */
[----:B------:R-:W-:Y:S02]  /*8a70*/  HADD2.F32 R4, -RZ, R4.H1_H1 ;  /* 0x30000004ff047230 */ /* 0x000fe40000004100 */
[--C-:B------:R-:W-:Y:S02]  /*8a80*/  HADD2.F32 R9, -RZ, R5.reuse.H0_H0 ;  /* 0x20000005ff097230 */ /* 0x100fe40000004100 */
[----:B------:R-:W-:Y:S02]  /*8a90*/  HADD2.F32 R5, -RZ, R5.H1_H1 ;  /* 0x30000005ff057230 */ /* 0x000fe40000004100 */
[-C--:B0-----:R-:W-:Y:S01]  /*8aa0*/  FMUL.FTZ R13, R20, R4.reuse ;  /* 0x00000004140d7220 */ /* 0x081fe20000410000 */
[----:B------:R-:W-:Y:S01]  /*8ab0*/  FMUL.FTZ R15, R14, R4 ;  /* 0x000000040e0f7220 */ /* 0x000fe20000410000 */
[----:B------:R-:W-:-:S02]  /*8ac0*/  HADD2.F32 R10, -RZ, R6.H0_H0 ;  /* 0x20000006ff0a7230 */ /* 0x000fc40000004100 */
[-C--:B------:R-:W-:Y:S01]  /*8ad0*/  FMUL.FTZ R12, R25, R5.reuse ;  /* 0x00000005190c7220 */ /* 0x080fe20000410000 */
[-C--:B------:R-:W-:Y:S01]  /*8ae0*/  FFMA.FTZ R4, R14, R8.reuse, -R13 ;  /* 0x000000080e047223 */ /* 0x080fe2000001080d */
[----:B------:R-:W-:Y:S01]  /*8af0*/  FFMA.FTZ R15, R20, R8, R15 ;  /* 0x00000008140f7223 */ /* 0x000fe2000001000f */
[C---:B------:R-:W-:Y:S01]  /*8b00*/  FMUL.FTZ R8, R21.reuse, R5 ;  /* 0x0000000515087220 */ /* 0x040fe20000410000 */
[--C-:B------:R-:W-:Y:S02]  /*8b10*/  HADD2.F32 R11, -RZ, R7.reuse.H0_H0 ;  /* 0x20000007ff0b7230 */ /* 0x100fe40000004100 */
[-C--:B------:R-:W-:Y:S01]  /*8b20*/  FFMA.FTZ R5, R21, R9.reuse, -R12 ;  /* 0x0000000915057223 */ /* 0x080fe2000001080c */
[----:B------:R-:W-:Y:S02]  /*8b30*/  HADD2.F32 R6, -RZ, R6.H1_H1 ;  /* 0x30000006ff067230 */ /* 0x000fe40000004100 */
[----:B------:R-:W-:Y:S01]  /*8b40*/  FFMA.FTZ R8, R25, R9, R8 ;  /* 0x0000000919087223 */ /* 0x000fe20000010008 */
[----:B------:R-:W-:Y:S01]  /*8b50*/  HADD2.F32 R7, -RZ, R7.H1_H1 ;  /* 0x30000007ff077230 */ /* 0x000fe20000004100 */
[----:B------:R-:W-:Y:S01]  /*8b60*/  F2FP.F16.F32.PACK_AB R4, R15, R4 ;  /* 0x000000040f04723e */ /* 0x000fe200000000ff */
[----:B------:R-:W-:-:S02]  /*8b70*/  HADD2.F32 R20, -RZ, R29.H1_H1 ;  /* 0x3000001dff147230 */ /* 0x000fc40000004100 */
[-C--:B------:R-:W-:Y:S01]  /*8b80*/  FMUL.FTZ R9, R24, R6.reuse ;  /* 0x0000000618097220 */ /* 0x080fe20000410000 */
[----:B------:R-:W-:Y:S02]  /*8b90*/  HADD2.F32 R21, -RZ, R31.H1_H1 ;  /* 0x3000001fff157230 */ /* 0x000fe40000004100 */
[----:B------:R-:W-:Y:S01]  /*8ba0*/  FMUL.FTZ R12, R27, R7 ;  /* 0x000000071b0c7220 */ /* 0x000fe20000410000 */
[----:B------:R-:W-:Y:S01]  /*8bb0*/  F2FP.F16.F32.PACK_AB R5, R8, R5 ;  /* 0x000000050805723e */ /* 0x000fe200000000ff */
[C---:B------:R-:W-:Y:S01]  /*8bc0*/  FMUL.FTZ R13, R20.reuse, R6 ;  /* 0x00000006140d7220 */ /* 0x040fe20000410000 */
[-C--:B------:R-:W-:Y:S01]  /*8bd0*/  FFMA.FTZ R6, R20, R10.reuse, -R9 ;  /* 0x0000000a14067223 */ /* 0x080fe20000010809 */
[C---:B------:R-:W-:Y:S01]  /*8be0*/  FMUL.FTZ R14, R21.reuse, R7 ;  /* 0x00000007150e7220 */ /* 0x040fe20000410000 */
[-C--:B------:R-:W-:Y:S01]  /*8bf0*/  FFMA.FTZ R7, R21, R11.reuse, -R12 ;  /* 0x0000000b15077223 */ /* 0x080fe2000001080c */
[----:B------:R-:W-:Y:S02]  /*8c00*/  FFMA.FTZ R13, R24, R10, R13 ;  /* 0x0000000a180d7223 */ /* 0x000fe4000001000d */
[----:B------:R-:W-:-:S03]  /*8c10*/  FFMA.FTZ R14, R27, R11, R14 ;  /* 0x0000000b1b0e7223 */ /* 0x000fc6000001000e */
[----:B------:R-:W-:Y:S02]  /*8c20*/  F2FP.F16.F32.PACK_AB R6, R13, R6 ;  /* 0x000000060d06723e */ /* 0x000fe400000000ff */
[----:B------:R-:W-:-:S05]  /*8c30*/  F2FP.F16.F32.PACK_AB R7, R14, R7 ;  /* 0x000000070e07723e */ /* 0x000fca00000000ff */
[----:B------:R1:W-:Y:S02]  /*8c40*/  STS.128 [R3+0x21400], R4 ;  /* 0x0214000403007388 */ /* 0x0003e40000000c00 */
.L_x_678:
[----:B------:R-:W-:Y:S05]  /*8c50*/  BSYNC B1 ;  /* 0x0000000000017941 */ /* 0x000fea0003800000 */
.L_x_677:
[----:B------:R-:W-:Y:S05]  /*8c60*/  @P1 BRA `(.L_x_676) ;  /* 0x00000010007c1947 */ /* 0x000fea0003800000 */
[----:B-1----:R-:W1:Y:S01]  /*8c70*/  LDS.128 R4, [R0+0x1000] ;  /* 0x0010000000047984 */ /* 0x002e620000000c00 */
[----:B------:R-:W-:Y:S02]  /*8c80*/  HADD2.F32 R15, -RZ, R28.H0_H0 ;  /* 0x2000001cff0f7230 */ /* 0x000fe40000004100 */
[----:B0-----:R-:W-:Y:S02]  /*8c90*/  HADD2.F32 R13, -RZ, R30.H0_H0 ;  /* 0x2000001eff0d7230 */ /* 0x001fe40000004100 */
[----:B---3--:R-:W-:Y:S02]  /*8ca0*/  HADD2.F32 R24, -RZ, R34.H0_H0 ;  /* 0x20000022ff187230 */ /* 0x008fe40000004100 */
[----:B------:R-:W-:Y:S02]  /*8cb0*/  HADD2.F32 R20, -RZ, R32.H0_H0 ;  /* 0x20000020ff147230 */ /* 0x000fe40000004100 */
[----:B----4-:R-:W-:Y:S02]  /*8cc0*/  HADD2.F32 R21, -RZ, R28.H1_H1 ;  /* 0x3000001cff157230 */ /* 0x010fe40000004100 */
[----:B------:R-:W-:-:S02]  /*8cd0*/  HADD2.F32 R26, -RZ, R34.H1_H1 ;  /* 0x30000022ff1a7230 */ /* 0x000fc40000004100 */
[--C-:B-1----:R-:W-:Y:S02]  /*8ce0*/  HADD2.F32 R3, -RZ, R4.reuse.H0_H0 ;  /* 0x20000004ff037230 */ /* 0x102fe40000004100 */
[----:B------:R-:W-:Y:S02]  /*8cf0*/  HADD2.F32 R4, -RZ, R4.H1_H1 ;  /* 0x30000004ff047230 */ /* 0x000fe40000004100 */
[--C-:B------:R-:W-:Y:S02]  /*8d00*/  HADD2.F32 R8, -RZ, R5.reuse.H0_H0 ;  /* 0x20000005ff087230 */ /* 0x100fe40000004100 */
[----:B------:R-:W-:Y:S02]  /*8d10*/  HADD2.F32 R5, -RZ, R5.H1_H1 ;  /* 0x30000005ff057230 */ /* 0x000fe40000004100 */
[-C--:B------:R-:W-:Y:S01]  /*8d20*/  FMUL.FTZ R12, R15, R4.reuse ;  /* 0x000000040f0c7220 */ /* 0x080fe20000410000 */
[----:B------:R-:W-:Y:S01]  /*8d30*/  FMUL.FTZ R14, R13, R4 ;  /* 0x000000040d0e7220 */ /* 0x000fe20000410000 */
[----:B------:R-:W-:-:S02]  /*8d40*/  HADD2.F32 R9, -RZ, R6.H0_H0 ;  /* 0x20000006ff097230 */ /* 0x000fc40000004100 */
[----:B------:R-:W-:Y:S01]  /*8d50*/  FMUL.FTZ R11, R24, R5 ;  /* 0x00000005180b7220 */ /* 0x000fe20000410000 */
[----:B------:R-:W-:Y:S01]  /*8d60*/  FFMA.FTZ R4, R13, R3, -R12 ;  /* 0x000000030d047223 */ /* 0x000fe2000001080c */
[--C-:B------:R-:W-:Y:S02]  /*8d70*/  HADD2.F32 R10, -RZ, R7.reuse.H0_H0 ;  /* 0x20000007ff0a7230 */ /* 0x100fe40000004100 */
[C---:B------:R-:W-:Y:S01]  /*8d80*/  FMUL.FTZ R13, R20.reuse, R5 ;  /* 0x00000005140d7220 */ /* 0x040fe20000410000 */
[----:B------:R-:W-:Y:S02]  /*8d90*/  HADD2.F32 R6, -RZ, R6.H1_H1 ;  /* 0x30000006ff067230 */ /* 0x000fe40000004100 */
[----:B------:R-:W-:Y:S01]  /*8da0*/  FFMA.FTZ R3, R15, R3, R14 ;  /* 0x000000030f037223 */ /* 0x000fe2000001000e */
[----:B------:R-:W-:Y:S02]  /*8db0*/  HADD2.F32 R7, -RZ, R7.H1_H1 ;  /* 0x30000007ff077230 */ /* 0x000fe40000004100 */
[----:B------:R-:W-:Y:S01]  /*8dc0*/  FFMA.FTZ R5, R20, R8, -R11 ;  /* 0x0000000814057223 */ /* 0x000fe2000001080b */
[----:B------:R-:W-:-:S02]  /*8dd0*/  HADD2.F32 R15, -RZ, R30.H1_H1 ;  /* 0x3000001eff0f7230 */ /* 0x000fc40000004100 */
[----:B------:R-:W-:Y:S01]  /*8de0*/  FFMA.FTZ R8, R24, R8, R13 ;  /* 0x0000000818087223 */ /* 0x000fe2000001000d */
[----:B------:R-:W-:Y:S02]  /*8df0*/  HADD2.F32 R20, -RZ, R32.H1_H1 ;  /* 0x30000020ff147230 */ /* 0x000fe40000004100 */
[-C--:B------:R-:W-:Y:S01]  /*8e00*/  FMUL.FTZ R12, R21, R6.reuse ;  /* 0x00000006150c7220 */ /* 0x080fe20000410000 */
[-C--:B------:R-:W-:Y:S01]  /*8e10*/  FMUL.FTZ R11, R26, R7.reuse ;  /* 0x000000071a0b7220 */ /* 0x080fe20000410000 */
[----:B------:R-:W-:Y:S01]  /*8e20*/  FMUL.FTZ R14, R15, R6 ;  /* 0x000000060f0e7220 */ /* 0x000fe20000410000 */
[----:B------:R-:W-:Y:S01]  /*8e30*/  F2FP.F16.F32.PACK_AB R4, R3, R4 ;  /* 0x000000040304723e */ /* 0x000fe200000000ff */
[C---:B------:R-:W-:Y:S01]  /*8e40*/  FMUL.FTZ R13, R20.reuse, R7 ;  /* 0x00000007140d7220 */ /* 0x040fe20000410000 */
[-C--:B------:R-:W-:Y:S01]  /*8e50*/  FFMA.FTZ R6, R15, R9.reuse, -R12 ;  /* 0x000000090f067223 */ /* 0x080fe2000001080c */
[-C--:B------:R-:W-:Y:S01]  /*8e60*/  FFMA.FTZ R7, R20, R10.reuse, -R11 ;  /* 0x0000000a14077223 */ /* 0x080fe2000001080b */
[----:B------:R-:W-:Y:S01]  /*8e70*/  FFMA.FTZ R9, R21, R9, R14 ;  /* 0x0000000915097223 */ /* 0x000fe2000001000e */
[----:B------:R-:W-:Y:S01]  /*8e80*/  FFMA.FTZ R10, R26, R10, R13 ;  /* 0x0000000a1a0a7223 */ /* 0x000fe2000001000d */
[----:B------:R-:W-:-:S03]  /*8e90*/  F2FP.F16.F32.PACK_AB R5, R8, R5 ;  /* 0x000000050805723e */ /* 0x000fc600000000ff */
[----:B------:R-:W-:Y:S02]  /*8ea0*/  F2FP.F16.F32.PACK_AB R6, R9, R6 ;  /* 0x000000060906723e */ /* 0x000fe400000000ff */
[----:B------:R-:W-:-:S05]  /*8eb0*/  F2FP.F16.F32.PACK_AB R7, R10, R7 ;  /* 0x000000070a07723e */ /* 0x000fca00000000ff */
[----:B------:R0:W-:Y:S01]  /*8ec0*/  STS.128 [R0+0x1000], R4 ;  /* 0x0010000400007388 */ /* 0x0001e20000000c00 */
[----:B------:R-:W-:Y:S05]  /*8ed0*/  BRA `(.L_x_676) ;  /* 0x0000000c00e07947 */ /* 0x000fea0003800000 */
.L_x_666:
[----:B------:R-:W-:-:S03]  /*8ee0*/  UMOV UR4, 0xffffffff ;  /* 0xffffffff00047882 */ /* 0x000fc60000000000 */
[----:B------:R-:W-:Y:S05]  /*8ef0*/  BRA.DIV UR4, `(.L_x_679) ;  /* 0x0000011a04e87947 */ /* 0x000fea000b800000 */
[----:B------:R0:W1:Y:S04]  /*8f00*/  SHFL.IDX PT, R0, R26, RZ, 0x1c1f ;  /* 0x001c1fff1a007589 */ /* 0x00006800000e0000 */
[----:B------:R0:W2:Y:S04]  /*8f10*/  SHFL.IDX PT, R3, R25, RZ, 0x1c1f ;  /* 0x001c1fff19037589 */ /* 0x0000a800000e0000 */
[----:B------:R0:W3:Y:S04]  /*8f20*/  SHFL.IDX PT, R20, R24, RZ, 0x1c1f ;  /* 0x001c1fff18147589 */ /* 0x0000e800000e0000 */
[----:B------:R0:W4:Y:S02]  /*8f30*/  SHFL.IDX PT, R14, R27, RZ, 0x1c1f ;  /* 0x001c1fff1b0e7589 */ /* 0x00012400000e0000 */
.L_x_885:
[----:B------:R-:W5:Y:S01]  /*8f40*/  LDL R6, [R1+0x3c] ;  /* 0x00003c0001067983 */ /* 0x000f620000100800 */
[----:B------:R-:W-:Y:S01]  /*8f50*/  ULDC UR4, c[0x0][0x448] ;  /* 0x0001120000047ab9 */ /* 0x000fe20000000800 */
[----:B------:R-:W-:Y:S01]  /*8f60*/  BSSY B1, `(.L_x_680) ;  /* 0x0000019000017945 */ /* 0x000fe20003800000 */
[----:B------:R-:W-:Y:S01]  /*8f70*/  IMAD R21, R152, UR4, RZ ;  /* 0x0000000498157c24 */ /* 0x000fe2000f8e02ff */
[----:B------:R-:W-:Y:S02]  /*8f80*/  CS2R R10, SRZ ;  /* 0x00000000000a7805 */ /* 0x000fe4000001ff00 */
[----:B------:R-:W-:Y:S02]  /*8f90*/  CS2R R8, SRZ ;  /* 0x0000000000087805 */ /* 0x000fe4000001ff00 */
[----:B------:R-:W-:Y:S01]  /*8fa0*/  ISETP.GE.AND P0, PT, R4, R21, PT ;  /* 0x000000150400720c */ /* 0x000fe20003f06270 */
[----:B------:R-:W-:Y:S01]  /*8fb0*/  IMAD R21, R153, -0x40, R21 ;  /* 0xffffffc099157824 */ /* 0x000fe200078e0215 */
[----:B-----5:R-:W-:-:S04]  /*8fc0*/  LEA.HI R5, R6, R6, RZ, 0x1 ;  /* 0x0000000606057211 */ /* 0x020fc800078f08ff */
[----:B------:R-:W-:-:S05]  /*8fd0*/  LOP3.LUT R5, R5, 0xfffffffe, RZ, 0xc0, !PT ;  /* 0xfffffffe05057812 */ /* 0x000fca00078ec0ff */
[----:B0-----:R-:W-:Y:S01]  /*8fe0*/  IMAD.IADD R25, R6, 0x1, -R5 ;  /* 0x0000000106197824 */ /* 0x001fe200078e0a05 */
[----:B------:R-:W-:Y:S02]  /*8ff0*/  CS2R R6, SRZ ;  /* 0x0000000000067805 */ /* 0x000fe4000001ff00 */
[----:B------:R-:W-:Y:S02]  /*9000*/  CS2R R4, SRZ ;  /* 0x0000000000047805 */ /* 0x000fe4000001ff00 */
[----:B------:R-:W-:Y:S01]  /*9010*/  SHF.L.U32 R25, R25, 0x1f, RZ ;  /* 0x0000001f19197819 */ /* 0x000fe200000006ff */
[----:B------:R-:W-:Y:S06]  /*9020*/  @P0 BRA `(.L_x_681) ;  /* 0x0000000000300947 */ /* 0x000fec0003800000 */
[----:B------:R-:W-:Y:S01]  /*9030*/  ULDC UR4, c[0x0][0x3f4] ;  /* 0x0000fd0000047ab9 */ /* 0x000fe20000000800 */
[C---:B------:R-:W-:Y:S01]  /*9040*/  IMAD.SHL.U32 R15, R16.reuse, 0x2, RZ ;  /* 0x00000002100f7824 */ /* 0x040fe200078e00ff */
[C---:B------:R-:W-:Y:S02]  /*9050*/  ISETP.GE.AND P2, PT, R16.reuse, UR4, PT ;  /* 0x0000000410007c0c */ /* 0x040fe4000bf46270 */
[----:B------:R-:W-:Y:S02]  /*9060*/  SHF.L.U64.HI R7, R16, 0x1, R17 ;  /* 0x0000000110077819 */ /* 0x000fe40000010211 */
[-C--:B--2---:R-:W-:Y:S02]  /*9070*/  IADD3 R12, P0, R3, R15.reuse, RZ ;  /* 0x0000000f030c7210 */ /* 0x084fe40007f1e0ff */
[----:B----4-:R-:W-:-:S03]  /*9080*/  IADD3 R14, P1, R14, R15, RZ ;  /* 0x0000000f0e0e7210 */ /* 0x010fc60007f3e0ff */
[--C-:B-1----:R-:W-:Y:S02]  /*9090*/  IMAD.X R13, R0, 0x1, R7.reuse, P0 ;  /* 0x00000001000d7824 */ /* 0x102fe400000e0607 */
[----:B---3--:R-:W-:Y:S01]  /*90a0*/  IMAD.X R15, R20, 0x1, R7, P1 ;  /* 0x00000001140f7824 */ /* 0x008fe200008e0607 */
[----:B------:R-:W-:Y:S01]  /*90b0*/  CS2R R6, SRZ ;  /* 0x0000000000067805 */ /* 0x000fe2000001ff00 */
[----:B------:R-:W-:Y:S06]  /*90c0*/  @P2 BRA `(.L_x_681) ;  /* 0x0000000000082947 */ /* 0x000fec0003800000 */
[----:B------:R0:W5:Y:S04]  /*90d0*/  LD.E.128 R8, desc[UR42][R12.64] ;  /* 0x0000002a0c087980 */ /* 0x000168000c101d00 */
[----:B------:R0:W5:Y:S02]  /*90e0*/  LD.E.128 R4, desc[UR42][R14.64] ;  /* 0x0000002a0e047980 */ /* 0x000164000c101d00 */
.L_x_681:
[----:B------:R-:W-:Y:S05]  /*90f0*/  BSYNC B1 ;  /* 0x0000000000017941 */ /* 0x000fea0003800000 */
.L_x_680:
[----:B------:R-:W3:Y:S01]  /*9100*/  SYNCS.PHASECHK.TRANS64.TRYWAIT P1, [R2+URZ+0x28c00], R25 ;  /* 0x028c0019020075a7 */ /* 0x000ee2000802017f */
[----:B0----5:R-:W-:Y:S01]  /*9110*/  IMAD.MOV.U32 R12, RZ, RZ, R8 ;  /* 0x000000ffff0c7224 */ /* 0x021fe200078e0008 */
[--C-:B----4-:R-:W-:Y:S01]  /*9120*/  SHF.R.U64 R14, R8, 0x10, R9.reuse ;  /* 0x00000010080e7819 */ /* 0x110fe20000001209 */
[--C-:B------:R-:W-:Y:S01]  /*9130*/  IMAD.MOV.U32 R41, RZ, RZ, R9.reuse ;  /* 0x000000ffff297224 */ /* 0x100fe200078e0009 */
[----:B------:R-:W-:Y:S01]  /*9140*/  SHF.R.U32.HI R42, RZ, 0x10, R9 ;  /* 0x00000010ff2a7819 */ /* 0x000fe20000011609 */
[----:B-1----:R-:W-:Y:S01]  /*9150*/  IMAD.MOV.U32 R0, RZ, RZ, R4 ;  /* 0x000000ffff007224 */ /* 0x002fe200078e0004 */
[----:B------:R-:W-:Y:S01]  /*9160*/  SHF.R.U64 R43, R4, 0x10, R5 ;  /* 0x00000010042b7819 */ /* 0x000fe20000001205 */
[----:B------:R-:W-:Y:S01]  /*9170*/  IMAD.MOV.U32 R38, RZ, RZ, R7 ;  /* 0x000000ffff267224 */ /* 0x000fe200078e0007 */
[----:B------:R-:W-:Y:S01]  /*9180*/  SHF.R.U64 R9, R10, 0x10, R11 ;  /* 0x000000100a097819 */ /* 0x000fe2000000120b */
[----:B------:R-:W-:Y:S01]  /*9190*/  IMAD.MOV.U32 R40, RZ, RZ, R10 ;  /* 0x000000ffff287224 */ /* 0x000fe200078e000a */
[----:B------:R-:W-:Y:S01]  /*91a0*/  SHF.R.U32.HI R4, RZ, 0x10, R5 ;  /* 0x00000010ff047819 */ /* 0x000fe20000011605 */
[----:B------:R-:W-:Y:S01]  /*91b0*/  IMAD.MOV.U32 R13, RZ, RZ, R11 ;  /* 0x000000ffff0d7224 */ /* 0x000fe200078e000b */
[----:B------:R-:W-:Y:S01]  /*91c0*/  VIMNMX R21, R21, 0x40, PT ;  /* 0x0000004015157848 */ /* 0x000fe20003fe0100 */
[----:B------:R-:W-:Y:S01]  /*91d0*/  IMAD.MOV.U32 R8, RZ, RZ, R5 ;  /* 0x000000ffff087224 */ /* 0x000fe200078e0005 */
[----:B------:R-:W-:Y:S01]  /*91e0*/  SHF.R.U32.HI R10, RZ, 0x10, R11 ;  /* 0x00000010ff0a7819 */ /* 0x000fe2000001160b */
[----:B------:R-:W-:Y:S01]  /*91f0*/  IMAD.MOV.U32 R39, RZ, RZ, R6 ;  /* 0x000000ffff277224 */ /* 0x000fe200078e0006 */
[----:B--2---:R-:W0:Y:S01]  /*9200*/  LDC R3, c[0x0][0x3f4] ;  /* 0x0000fd00ff037b82 */ /* 0x004e220000000800 */
[----:B------:R-:W-:Y:S01]  /*9210*/  VIADD R15, R186, 0x20 ;  /* 0x00000020ba0f7836 */ /* 0x000fe20000000000 */
[--C-:B------:R-:W-:Y:S01]  /*9220*/  SHF.R.U64 R44, R6, 0x10, R7.reuse ;  /* 0x00000010062c7819 */ /* 0x100fe20000001207 */
[----:B------:R-:W-:Y:S01]  /*9230*/  BSSY B1, `(.L_x_682) ;  /* 0x000000f000017945 */ /* 0x000fe20003800000 */
[----:B------:R-:W-:-:S02]  /*9240*/  SHF.R.U32.HI R5, RZ, 0x10, R7 ;  /* 0x00000010ff057819 */ /* 0x000fc40000011607 */
[----:B------:R-:W-:Y:S02]  /*9250*/  PRMT R38, R38, 0x5410, R0 ;  /* 0x0000541026267816 */ /* 0x000fe40000000000 */
[----:B------:R-:W-:Y:S02]  /*9260*/  PRMT R40, R40, 0x5410, R12 ;  /* 0x0000541028287816 */ /* 0x000fe4000000000c */
[----:B------:R-:W-:Y:S02]  /*9270*/  PRMT R41, R41, 0x5410, R14 ;  /* 0x0000541029297816 */ /* 0x000fe4000000000e */
[----:B------:R-:W-:Y:S02]  /*9280*/  PRMT R13, R10, 0x5410, R13 ;  /* 0x000054100a0d7816 */ /* 0x000fe4000000000d */
[----:B------:R-:W-:Y:S02]  /*9290*/  PRMT R42, R42, 0x5410, R9 ;  /* 0x000054102a2a7816 */ /* 0x000fe40000000009 */
[----:B------:R-:W-:-:S02]  /*92a0*/  PRMT R39, R39, 0x5410, R8 ;  /* 0x0000541027277816 */ /* 0x000fc40000000008 */
[----:B------:R-:W-:Y:S02]  /*92b0*/  PRMT R43, R43, 0x5410, R4 ;  /* 0x000054102b2b7816 */ /* 0x000fe40000000004 */
[----:B------:R-:W-:Y:S02]  /*92c0*/  PRMT R44, R44, 0x5410, R5 ;  /* 0x000054102c2c7816 */ /* 0x000fe40000000005 */
[C---:B0-----:R-:W-:Y:S01]  /*92d0*/  ISETP.GE.AND P0, PT, R16.reuse, R3, PT ;  /* 0x000000031000720c */ /* 0x041fe20003f06270 */
[----:B------:R-:W-:-:S03]  /*92e0*/  IMAD.IADD R0, R16, 0x1, R3 ;  /* 0x0000000110007824 */ /* 0x000fc600078e0203 */
[-C--:B------:R-:W-:Y:S02]  /*92f0*/  ISETP.GE.OR P2, PT, R186, R21.reuse, P0 ;  /* 0x00000015ba00720c */ /* 0x080fe40000746670 */
[----:B------:R-:W-:Y:S01]  /*9300*/  ISETP.GE.OR P0, PT, R15, R21, P0 ;  /* 0x000000150f00720c */ /* 0x000fe20000706670 */
[----:B---3--:R-:W-:-:S12]  /*9310*/  @!P1 BRA `(.L_x_683) ;  /* 0x0000011800509947 */ /* 0x008fd80003800000 */
.L_x_886:
[----:B------:R-:W-:Y:S05]  /*9320*/  BSYNC B1 ;  /* 0x0000000000017941 */ /* 0x000fea0003800000 */
.L_x_682:
[----:B------:R-:W-:Y:S01]  /*9330*/  BSSY B1, `(.L_x_684) ;  /* 0x0000059000017945 */ /* 0x000fe20003800000 */
[----:B------:R-:W-:-:S03]  /*9340*/  LOP3.LUT R0, R0, 0x38, RZ, 0xc0, !PT ;  /* 0x0000003800007812 */ /* 0x000fc600078ec0ff */
[----:B------:R-:W-:Y:S05]  /*9350*/  @P2 BRA `(.L_x_685) ;  /* 0x0000000400582947 */ /* 0x000fea0003800000 */
[----:B------:R-:W-:Y:S02]  /*9360*/  IMAD.SHL.U32 R3, R191, 0x40, RZ ;  /* 0x00000040bf037824 */ /* 0x000fe400078e00ff */
[----:B------:R-:W-:Y:S02]  /*9370*/  HADD2.F32 R31, -RZ, R38.H1_H1 ;  /* 0x30000026ff1f7230 */ /* 0x000fe40000004100 */
[----:B------:R-:W-:Y:S01]  /*9380*/  HADD2.F32 R29, -RZ, R40.H1_H1 ;  /* 0x30000028ff1d7230 */ /* 0x000fe20000004100 */
[----:B------:R-:W-:Y:S01]  /*9390*/  LOP3.LUT R9, R3, 0x1c0, RZ, 0xc0, !PT ;  /* 0x000001c003097812 */ /* 0x000fe200078ec0ff */
[----:B------:R-:W-:Y:S02]  /*93a0*/  HADD2.F32 R32, -RZ, R43.H0_H0 ;  /* 0x2000002bff207230 */ /* 0x000fe40000004100 */
[----:B------:R-:W-:Y:S01]  /*93b0*/  HADD2.F32 R30, -RZ, R41.H1_H1 ;  /* 0x30000029ff1e7230 */ /* 0x000fe20000004100 */
[----:B------:R-:W-:Y:S02]  /*93c0*/  LOP3.LUT R3, R9, 0x38, R16, 0xf8, !PT ;  /* 0x0000003809037812 */ /* 0x000fe400078ef810 */
[----:B------:R-:W-:-:S04]  /*93d0*/  SHF.R.U32.HI R4, RZ, 0x3, R9 ;  /* 0x00000003ff047819 */ /* 0x000fc80000011609 */
[----:B------:R-:W-:Y:S02]  /*93e0*/  LOP3.LUT R3, R3, R4, RZ, 0x3c, !PT ;  /* 0x0000000403037212 */ /* 0x000fe400078e3cff */
[----:B------:R-:W-:-:S03]  /*93f0*/  LOP3.LUT R9, R4, R0, R9, 0x1e, !PT ;  /* 0x0000000004097212 */ /* 0x000fc600078e1e09 */
[C---:B------:R-:W-:Y:S02]  /*9400*/  IMAD R3, R198.reuse, 0x200, R3 ;  /* 0x00000200c6037824 */ /* 0x040fe400078e0203 */
[----:B------:R-:W-:Y:S02]  /*9410*/  IMAD R9, R198, 0x200, R9 ;  /* 0x00000200c6097824 */ /* 0x000fe400078e0209 */
[--C-:B------:R-:W-:Y:S02]  /*9420*/  IMAD R3, R3, 0x2, R2.reuse ;  /* 0x0000000203037824 */ /* 0x100fe400078e0202 */
[----:B------:R-:W-:-:S03]  /*9430*/  IMAD R12, R9, 0x2, R2 ;  /* 0x00000002090c7824 */ /* 0x000fc600078e0202 */
[----:B------:R-:W1:Y:S04]  /*9440*/  LDS.128 R4, [R3+0x20400] ;  /* 0x0204000003047984 */ /* 0x000e680000000c00 */
[----:B------:R-:W2:Y:S01]  /*9450*/  LDS.128 R8, [R12+0x20400] ;  /* 0x020400000c087984 */ /* 0x000ea20000000c00 */
[--C-:B-1----:R-:W-:Y:S02]  /*9460*/  HADD2.F32 R20, -RZ, R5.reuse.H0_H0 ;  /* 0x20000005ff147230 */ /* 0x102fe40000004100 */
[----:B------:R-:W-:Y:S02]  /*9470*/  HADD2.F32 R21, -RZ, R5.H1_H1 ;  /* 0x30000005ff157230 */ /* 0x000fe40000004100 */
[----:B--2---:R-:W-:Y:S02]  /*9480*/  HADD2.F32 R5, -RZ, R8.H0_H0 ;  /* 0x20000008ff057230 */ /* 0x004fe40000004100 */
[----:B------:R-:W-:-:S02]  /*9490*/  HADD2.F32 R14, -RZ, R4.H0_H0 ;  /* 0x20000004ff0e7230 */ /* 0x000fc40000004100 */
[----:B0-----:R-:W-:Y:S02]  /*94a0*/  HADD2.F32 R25, -RZ, R8.H1_H1 ;  /* 0x30000008ff197230 */ /* 0x001fe40000004100 */
[C---:B------:R-:W-:Y:S01]  /*94b0*/  FMUL.FTZ R33, R5.reuse, R31 ;  /* 0x0000001f05217220 */ /* 0x040fe20000410000 */
[-C--:B------:R-:W-:Y:S01]  /*94c0*/  FMUL.FTZ R35, R5, R29.reuse ;  /* 0x0000001d05237220 */ /* 0x080fe20000410000 */
[----:B------:R-:W-:Y:S02]  /*94d0*/  HADD2.F32 R26, -RZ, R9.H0_H0 ;  /* 0x20000009ff1a7230 */ /* 0x000fe40000004100 */
[C---:B------:R-:W-:Y:S01]  /*94e0*/  FFMA.FTZ R5, R14.reuse, R29, -R33 ;  /* 0x0000001d0e057223 */ /* 0x040fe20000010821 */
[----:B------:R-:W-:Y:S02]  /*94f0*/  HADD2.F32 R33, -RZ, R39.H1_H1 ;  /* 0x30000027ff217230 */ /* 0x000fe40000004100 */
[----:B------:R-:W-:Y:S01]  /*9500*/  FFMA.FTZ R8, R14, R31, R35 ;  /* 0x0000001f0e087223 */ /* 0x000fe20000010023 */
[----:B------:R-:W-:-:S02]  /*9510*/  HADD2.F32 R29, -RZ, R41.H0_H0 ;  /* 0x20000029ff1d7230 */ /* 0x000fc40000004100 */
[C---:B------:R-:W-:Y:S01]  /*9520*/  FMUL.FTZ R34, R25.reuse, R32 ;  /* 0x0000002019227220 */ /* 0x040fe20000410000 */
[----:B------:R-:W-:Y:S02]  /*9530*/  HADD2.F32 R15, -RZ, R4.H1_H1 ;  /* 0x30000004ff0f7230 */ /* 0x000fe40000004100 */
[-C--:B------:R-:W-:Y:S01]  /*9540*/  FMUL.FTZ R14, R25, R30.reuse ;  /* 0x0000001e190e7220 */ /* 0x080fe20000410000 */
[C---:B------:R-:W-:Y:S01]  /*9550*/  FMUL.FTZ R25, R26.reuse, R33 ;  /* 0x000000211a197220 */ /* 0x040fe20000410000 */
[-C--:B------:R-:W-:Y:S01]  /*9560*/  FMUL.FTZ R36, R26, R29.reuse ;  /* 0x0000001d1a247220 */ /* 0x080fe20000410000 */
[----:B------:R-:W-:Y:S02]  /*9570*/  HADD2.F32 R27, -RZ, R9.H1_H1 ;  /* 0x30000009ff1b7230 */ /* 0x000fe40000004100 */
[C---:B------:R-:W-:Y:S01]  /*9580*/  FFMA.FTZ R34, R15.reuse, R30, -R34 ;  /* 0x0000001e0f227223 */ /* 0x040fe20000010822 */
[----:B------:R-:W-:Y:S01]  /*9590*/  FFMA.FTZ R31, R15, R32, R14 ;  /* 0x000000200f1f7223 */ /* 0x000fe2000001000e */
[----:B------:R-:W-:Y:S01]  /*95a0*/  FFMA.FTZ R26, R20, R29, -R25 ;  /* 0x0000001d141a7223 */ /* 0x000fe20000010819 */
[----:B------:R-:W-:-:S02]  /*95b0*/  HADD2.F32 R28, -RZ, R10.H0_H0 ;  /* 0x2000000aff1c7230 */ /* 0x000fc40000004100 */
[----:B------:R-:W-:Y:S01]  /*95c0*/  FFMA.FTZ R36, R20, R33, R36 ;  /* 0x0000002114247223 */ /* 0x000fe20000010024 */
[----:B------:R-:W-:Y:S01]  /*95d0*/  HADD2.F32 R30, -RZ, R43.H1_H1 ;  /* 0x3000002bff1e7230 */ /* 0x000fe20000004100 */
[----:B------:R-:W-:Y:S01]  /*95e0*/  F2FP.F16.F32.PACK_AB R8, R31, R8 ;  /* 0x000000081f08723e */ /* 0x000fe200000000ff */
[----:B------:R-:W-:Y:S02]  /*95f0*/  HADD2.F32 R14, -RZ, R42.H0_H0 ;  /* 0x2000002aff0e7230 */ /* 0x000fe40000004100 */
[----:B------:R-:W-:Y:S02]  /*9600*/  HADD2.F32 R29, -RZ, R39.H0_H0 ;  /* 0x20000027ff1d7230 */ /* 0x000fe40000004100 */
[C---:B------:R-:W-:Y:S01]  /*9610*/  FMUL.FTZ R20, R27.reuse, R30 ;  /* 0x0000001e1b147220 */ /* 0x040fe20000410000 */
[----:B------:R-:W-:Y:S02]  /*9620*/  HADD2.F32 R15, -RZ, R40.H0_H0 ;  /* 0x20000028ff0f7230 */ /* 0x000fe40000004100 */
[----:B------:R-:W-:Y:S01]  /*9630*/  FMUL.FTZ R32, R27, R14 ;  /* 0x0000000e1b207220 */ /* 0x000fe20000410000 */
[----:B------:R-:W-:-:S02]  /*9640*/  HADD2.F32 R24, -RZ, R6.H0_H0 ;  /* 0x20000006ff187230 */ /* 0x000fc40000004100 */
[C---:B------:R-:W-:Y:S01]  /*9650*/  FMUL.FTZ R35, R28.reuse, R29 ;  /* 0x0000001d1c237220 */ /* 0x040fe20000410000 */
[----:B------:R-:W-:Y:S02]  /*9660*/  HADD2.F32 R10, -RZ, R10.H1_H1 ;  /* 0x3000000aff0a7230 */ /* 0x000fe40000004100 */
[----:B------:R-:W-:Y:S01]  /*9670*/  FMUL.FTZ R28, R28, R15 ;  /* 0x0000000f1c1c7220 */ /* 0x000fe20000410000 */
[----:B------:R-:W-:Y:S02]  /*9680*/  HADD2.F32 R27, -RZ, R44.H0_H0 ;  /* 0x2000002cff1b7230 */ /* 0x000fe40000004100 */
[----:B------:R-:W-:Y:S01]  /*9690*/  FFMA.FTZ R33, R21, R14, -R20 ;  /* 0x0000000e15217223 */ /* 0x000fe20000010814 */
[----:B------:R-:W-:Y:S02]  /*96a0*/  HADD2.F32 R25, -RZ, R42.H1_H1 ;  /* 0x3000002aff197230 */ /* 0x000fe40000004100 */
[----:B------:R-:W-:Y:S01]  /*96b0*/  FFMA.FTZ R28, R24, R29, R28 ;  /* 0x0000001d181c7223 */ /* 0x000fe2000001001c */
[----:B------:R-:W-:-:S02]  /*96c0*/  HADD2.F32 R6, -RZ, R6.H1_H1 ;  /* 0x30000006ff067230 */ /* 0x000fc40000004100 */
[----:B------:R-:W-:Y:S01]  /*96d0*/  FMUL.FTZ R37, R10, R27 ;  /* 0x0000001b0a257220 */ /* 0x000fe20000410000 */
[--C-:B------:R-:W-:Y:S02]  /*96e0*/  HADD2.F32 R9, -RZ, R11.reuse.H0_H0 ;  /* 0x2000000bff097230 */ /* 0x100fe40000004100 */
[----:B------:R-:W-:Y:S01]  /*96f0*/  FFMA.FTZ R35, R24, R15, -R35 ;  /* 0x0000000f18237223 */ /* 0x000fe20000010823 */
[-C--:B------:R-:W-:Y:S01]  /*9700*/  FMUL.FTZ R29, R10, R25.reuse ;  /* 0x000000190a1d7220 */ /* 0x080fe20000410000 */
[----:B------:R-:W-:Y:S02]  /*9710*/  HADD2.F32 R11, -RZ, R11.H1_H1 ;  /* 0x3000000bff0b7230 */ /* 0x000fe40000004100 */
[----:B------:R-:W-:Y:S01]  /*9720*/  FFMA.FTZ R21, R21, R30, R32 ;  /* 0x0000001e15157223 */ /* 0x000fe20000010020 */
[----:B------:R-:W-:Y:S02]  /*9730*/  HADD2.F32 R15, -RZ, R38.H0_H0 ;  /* 0x20000026ff0f7230 */ /* 0x000fe40000004100 */
[----:B------:R-:W-:Y:S01]  /*9740*/  FFMA.FTZ R24, R6, R25, -R37 ;  /* 0x0000001906187223 */ /* 0x000fe20000010825 */
[----:B------:R-:W-:-:S02]  /*9750*/  HADD2.F32 R10, -RZ, R13.H1_H1 ;  /* 0x3000000dff0a7230 */ /* 0x000fc40000004100 */
[----:B------:R-:W-:Y:S01]  /*9760*/  FFMA.FTZ R29, R6, R27, R29 ;  /* 0x0000001b061d7223 */ /* 0x000fe2000001001d */
[----:B------:R-:W-:Y:S02]  /*9770*/  HADD2.F32 R20, -RZ, R44.H1_H1 ;  /* 0x3000002cff147230 */ /* 0x000fe40000004100 */
[C---:B------:R-:W-:Y:S01]  /*9780*/  FMUL.FTZ R25, R9.reuse, R15 ;  /* 0x0000000f09197220 */ /* 0x040fe20000410000 */
[----:B------:R-:W-:Y:S02]  /*9790*/  HADD2.F32 R14, -RZ, R13.H0_H0 ;  /* 0x2000000dff0e7230 */ /* 0x000fe40000004100 */
[----:B------:R-:W-:Y:S01]  /*97a0*/  FMUL.FTZ R6, R9, R10 ;  /* 0x0000000a09067220 */ /* 0x000fe20000410000 */
[--C-:B------:R-:W-:Y:S02]  /*97b0*/  HADD2.F32 R4, -RZ, R7.reuse.H0_H0 ;  /* 0x20000007ff047230 */ /* 0x100fe40000004100 */
[----:B------:R-:W-:Y:S01]  /*97c0*/  FMUL.FTZ R30, R11, R20 ;  /* 0x000000140b1e7220 */ /* 0x000fe20000410000 */
[----:B------:R-:W-:-:S02]  /*97d0*/  HADD2.F32 R7, -RZ, R7.H1_H1 ;  /* 0x30000007ff077230 */ /* 0x000fc40000004100 */
[----:B------:R-:W-:Y:S01]  /*97e0*/  FMUL.FTZ R9, R11, R14 ;  /* 0x0000000e0b097220 */ /* 0x000fe20000410000 */
[C---:B------:R-:W-:Y:S01]  /*97f0*/  FFMA.FTZ R25, R4.reuse, R10, -R25 ;  /* 0x0000000a04197223 */ /* 0x040fe20000010819 */
[----:B------:R-:W-:Y:S01]  /*9800*/  FFMA.FTZ R11, R4, R15, R6 ;  /* 0x0000000f040b7223 */ /* 0x000fe20000010006 */
[C---:B------:R-:W-:Y:S01]  /*9810*/  FFMA.FTZ R30, R7.reuse, R14, -R30 ;  /* 0x0000000e071e7223 */ /* 0x040fe2000001081e */
[----:B------:R-:W-:Y:S01]  /*9820*/  FFMA.FTZ R20, R7, R20, R9 ;  /* 0x0000001407147223 */ /* 0x000fe20000010009 */
[----:B------:R-:W-:Y:S02]  /*9830*/  F2FP.F16.F32.PACK_AB R4, R34, R5 ;  /* 0x000000052204723e */ /* 0x000fe400000000ff */
[----:B------:R-:W-:Y:S02]  /*9840*/  F2FP.F16.F32.PACK_AB R5, R33, R26 ;  /* 0x0000001a2105723e */ /* 0x000fe400000000ff */
[----:B------:R-:W-:Y:S02]  /*9850*/  F2FP.F16.F32.PACK_AB R6, R24, R35 ;  /* 0x000000231806723e */ /* 0x000fe400000000ff */
[----:B------:R-:W-:-:S02]  /*9860*/  F2FP.F16.F32.PACK_AB R7, R30, R25 ;  /* 0x000000191e07723e */ /* 0x000fc400000000ff */
[----:B------:R-:W-:Y:S02]  /*9870*/  F2FP.F16.F32.PACK_AB R9, R21, R36 ;  /* 0x000000241509723e */ /* 0x000fe400000000ff */
[----:B------:R-:W-:Y:S01]  /*9880*/  F2FP.F16.F32.PACK_AB R10, R29, R28 ;  /* 0x0000001c1d0a723e */ /* 0x000fe200000000ff */
[----:B------:R1:W-:Y:S01]  /*9890*/  STS.128 [R3+0x20400], R4 ;  /* 0x0204000403007388 */ /* 0x0003e20000000c00 */
[----:B------:R-:W-:-:S05]  /*98a0*/  F2FP.F16.F32.PACK_AB R11, R20, R11 ;  /* 0x0000000b140b723e */ /* 0x000fca00000000ff */
[----:B------:R1:W-:Y:S02]  /*98b0*/  STS.128 [R12+0x20400], R8 ;  /* 0x020400080c007388 */ /* 0x0003e40000000c00 */
.L_x_685:
[----:B------:R-:W-:Y:S05]  /*98c0*/  BSYNC B1 ;  /* 0x0000000000017941 */ /* 0x000fea0003800000 */
.L_x_684:
[----:B------:R-:W-:Y:S05]  /*98d0*/  @P0 BRA `(.L_x_676) ;  /* 0x0000000400600947 */ /* 0x000fea0003800000 */
[----:B-1----:R-:W2:Y:S01]  /*98e0*/  LDL R3, [R1+0x54] ;  /* 0x0000540001037983 */ /* 0x002ea20000100800 */
[C---:B------:R-:W-:Y:S02]  /*98f0*/  VIADD R4, R186.reuse, 0x20 ;  /* 0x00000020ba047836 */ /* 0x040fe40000000000 */
[----:B------:R-:W-:Y:S01]  /*9900*/  VIADD R5, R186, 0x20 ;  /* 0x00000020ba057836 */ /* 0x000fe20000000000 */
[----:B------:R-:W3:Y:S01]  /*9910*/  LDL R34, [R1+0x4c] ;  /* 0x00004c0001227983 */ /* 0x000ee20000100800 */
[----:B------:R-:W-:Y:S02]  /*9920*/  IMAD.SHL.U32 R4, R4, 0x40, RZ ;  /* 0x0000004004047824 */ /* 0x000fe400078e00ff */
[----:B------:R-:W-:-:S03]  /*9930*/  IMAD.SHL.U32 R5, R5, 0x40, RZ ;  /* 0x0000004005057824 */ /* 0x000fc600078e00ff */
[----:B------:R-:W-:Y:S02]  /*9940*/  LOP3.LUT R4, R4, 0x1c0, RZ, 0xc0, !PT ;  /* 0x000001c004047812 */ /* 0x000fe400078ec0ff */
[----:B------:R-:W-:Y:S02]  /*9950*/  LOP3.LUT R5, R5, 0x1c0, RZ, 0xc0, !PT ;  /* 0x000001c005057812 */ /* 0x000fe400078ec0ff */
[----:B------:R-:W-:-:S04]  /*9960*/  SHF.R.U32.HI R4, RZ, 0x3, R4 ;  /* 0x00000003ff047819 */ /* 0x000fc80000011604 */
[----:B------:R-:W-:Y:S01]  /*9970*/  LOP3.LUT R0, R4, R0, R5, 0x1e, !PT ;  /* 0x0000000004007212 */ /* 0x000fe200078e1e05 */
[----:B------:R-:W-:Y:S02]  /*9980*/  HADD2.F32 R26, -RZ, R40.H1_H1 ;  /* 0x30000028ff1a7230 */ /* 0x000fe40000004100 */
[----:B------:R-:W-:Y:S02]  /*9990*/  HADD2.F32 R28, -RZ, R38.H1_H1 ;  /* 0x30000026ff1c7230 */ /* 0x000fe40000004100 */
[----:B------:R-:W-:Y:S02]  /*99a0*/  HADD2.F32 R30, -RZ, R43.H0_H0 ;  /* 0x2000002bff1e7230 */ /* 0x000fe40000004100 */
[----:B------:R-:W-:Y:S02]  /*99b0*/  HADD2.F32 R32, -RZ, R39.H1_H1 ;  /* 0x30000027ff207230 */ /* 0x000fe40000004100 */
[----:B------:R-:W-:Y:S02]  /*99c0*/  HADD2.F32 R37, -RZ, R43.H1_H1 ;  /* 0x3000002bff257230 */ /* 0x000fe40000004100 */
[----:B------:R-:W-:-:S02]  /*99d0*/  HADD2.F32 R35, -RZ, R40.H0_H0 ;  /* 0x20000028ff237230 */ /* 0x000fc40000004100 */
[----:B------:R-:W-:Y:S02]  /*99e0*/  HADD2.F32 R39, -RZ, R39.H0_H0 ;  /* 0x20000027ff277230 */ /* 0x000fe40000004100 */
[----:B--2---:R-:W-:-:S04]  /*99f0*/  IMAD.IADD R3, R3, 0x1, R0 ;  /* 0x0000000103037824 */ /* 0x004fc800078e0200 */
[----:B------:R-:W-:Y:S01]  /*9a00*/  IMAD R0, R3, 0x2, R2 ;  /* 0x0000000203007824 */ /* 0x000fe200078e0202 */
[----:B---3--:R-:W-:Y:S04]  /*9a10*/  LDS.128 R4, [R34+0x20400] ;  /* 0x0204000022047984 */ /* 0x008fe80000000c00 */
[----:B------:R-:W1:Y:S02]  /*9a20*/  LDS.128 R8, [R0+0x20400] ;  /* 0x0204000000087984 */ /* 0x000e640000000c00 */
[--C-:B-1----:R-:W-:Y:S02]  /*9a30*/  HADD2.F32 R20, -RZ, R8.reuse.H0_H0 ;  /* 0x20000008ff147230 */ /* 0x102fe40000004100 */
[----:B------:R-:W-:-:S03]  /*9a40*/  HADD2.F32 R8, -RZ, R8.H1_H1 ;  /* 0x30000008ff087230 */ /* 0x000fc60000004100 */
[-C--:B------:R-:W-:Y:S01]  /*9a50*/  FMUL.FTZ R27, R28, R20.reuse ;  /* 0x000000141c1b7220 */ /* 0x080fe20000410000 */
[----:B------:R-:W-:Y:S01]  /*9a60*/  FMUL.FTZ R29, R26, R20 ;  /* 0x000000141a1d7220 */ /* 0x000fe20000410000 */
[----:B------:R-:W-:Y:S02]  /*9a70*/  HADD2.F32 R20, -RZ, R41.H1_H1 ;  /* 0x30000029ff147230 */ /* 0x000fe40000004100 */
[--C-:B------:R-:W-:Y:S02]  /*9a80*/  HADD2.F32 R12, -RZ, R4.reuse.H0_H0 ;  /* 0x20000004ff0c7230 */ /* 0x100fe40000004100 */
[----:B------:R-:W-:Y:S02]  /*9a90*/  HADD2.F32 R4, -RZ, R4.H1_H1 ;  /* 0x30000004ff047230 */ /* 0x000fe40000004100 */
[----:B------:R-:W-:Y:S01]  /*9aa0*/  FMUL.FTZ R33, R20, R8 ;  /* 0x0000000814217220 */ /* 0x000fe20000410000 */
[----:B------:R-:W-:Y:S02]  /*9ab0*/  HADD2.F32 R21, -RZ, R9.H0_H0 ;  /* 0x20000009ff157230 */ /* 0x000fe40000004100 */
[----:B------:R-:W-:Y:S01]  /*9ac0*/  FFMA.FTZ R27, R26, R12, -R27 ;  /* 0x0000000c1a1b7223 */ /* 0x000fe2000001081b */
[----:B------:R-:W-:Y:S01]  /*9ad0*/  FMUL.FTZ R31, R30, R8 ;  /* 0x000000081e1f7220 */ /* 0x000fe20000410000 */
[----:B------:R-:W-:Y:S01]  /*9ae0*/  FFMA.FTZ R29, R28, R12, R29 ;  /* 0x0000000c1c1d7223 */ /* 0x000fe2000001001d */
[----:B------:R-:W-:-:S02]  /*9af0*/  HADD2.F32 R26, -RZ, R41.H0_H0 ;  /* 0x20000029ff1a7230 */ /* 0x000fc40000004100 */
[-C--:B------:R-:W-:Y:S01]  /*9b00*/  FFMA.FTZ R12, R30, R4.reuse, R33 ;  /* 0x000000041e0c7223 */ /* 0x080fe20000010021 */
[----:B------:R-:W-:Y:S02]  /*9b10*/  HADD2.F32 R9, -RZ, R9.H1_H1 ;  /* 0x30000009ff097230 */ /* 0x000fe40000004100 */
[----:B------:R-:W-:Y:S01]  /*9b20*/  FFMA.FTZ R8, R20, R4, -R31 ;  /* 0x0000000414087223 */ /* 0x000fe2000001081f */
[----:B------:R-:W-:Y:S02]  /*9b30*/  HADD2.F32 R33, -RZ, R42.H0_H0 ;  /* 0x2000002aff217230 */ /* 0x000fe40000004100 */
[-C--:B------:R-:W-:Y:S01]  /*9b40*/  FMUL.FTZ R31, R32, R21.reuse ;  /* 0x00000015201f7220 */ /* 0x080fe20000410000 */
[--C-:B------:R-:W-:Y:S02]  /*9b50*/  HADD2.F32 R14, -RZ, R5.reuse.H0_H0 ;  /* 0x20000005ff0e7230 */ /* 0x100fe40000004100 */
[----:B------:R-:W-:Y:S01]  /*9b60*/  FMUL.FTZ R21, R26, R21 ;  /* 0x000000151a157220 */ /* 0x000fe20000410000 */
[----:B------:R-:W-:-:S02]  /*9b70*/  HADD2.F32 R5, -RZ, R5.H1_H1 ;  /* 0x30000005ff057230 */ /* 0x000fc40000004100 */
[-C--:B------:R-:W-:Y:S01]  /*9b80*/  FMUL.FTZ R4, R37, R9.reuse ;  /* 0x0000000925047220 */ /* 0x080fe20000410000 */
[--C-:B------:R-:W-:Y:S02]  /*9b90*/  HADD2.F32 R24, -RZ, R10.reuse.H0_H0 ;  /* 0x2000000aff187230 */ /* 0x100fe40000004100 */
[----:B------:R-:W-:Y:S01]  /*9ba0*/  FMUL.FTZ R20, R33, R9 ;  /* 0x0000000921147220 */ /* 0x000fe20000410000 */
[----:B------:R-:W-:Y:S02]  /*9bb0*/  HADD2.F32 R10, -RZ, R10.H1_H1 ;  /* 0x3000000aff0a7230 */ /* 0x000fe40000004100 */
[----:B------:R-:W-:Y:S02]  /*9bc0*/  HADD2.F32 R30, -RZ, R44.H0_H0 ;  /* 0x2000002cff1e7230 */ /* 0x000fe40000004100 */
[-C--:B------:R-:W-:Y:S01]  /*9bd0*/  FFMA.FTZ R31, R26, R14.reuse, -R31 ;  /* 0x0000000e1a1f7223 */ /* 0x080fe2000001081f */
[----:B------:R-:W-:Y:S01]  /*9be0*/  FFMA.FTZ R21, R32, R14, R21 ;  /* 0x0000000e20157223 */ /* 0x000fe20000010015 */
[----:B------:R-:W-:-:S02]  /*9bf0*/  HADD2.F32 R15, -RZ, R6.H0_H0 ;  /* 0x20000006ff0f7230 */ /* 0x000fc40000004100 */
[-C--:B------:R-:W-:Y:S01]  /*9c00*/  FFMA.FTZ R14, R33, R5.reuse, -R4 ;  /* 0x00000005210e7223 */ /* 0x080fe20000010804 */
[----:B------:R-:W-:Y:S02]  /*9c10*/  HADD2.F32 R6, -RZ, R6.H1_H1 ;  /* 0x30000006ff067230 */ /* 0x000fe40000004100 */
[-C--:B------:R-:W-:Y:S01]  /*9c20*/  FMUL.FTZ R4, R39, R24.reuse ;  /* 0x0000001827047220 */ /* 0x080fe20000410000 */
[----:B------:R-:W-:Y:S02]  /*9c30*/  HADD2.F32 R28, -RZ, R42.H1_H1 ;  /* 0x3000002aff1c7230 */ /* 0x000fe40000004100 */
[----:B------:R-:W-:Y:S01]  /*9c40*/  FMUL.FTZ R26, R35, R24 ;  /* 0x00000018231a7220 */ /* 0x000fe20000410000 */
[----:B------:R-:W-:Y:S01]  /*9c50*/  FFMA.FTZ R20, R37, R5, R20 ;  /* 0x0000000525147223 */ /* 0x000fe20000010014 */
[----:B------:R-:W-:Y:S01]  /*9c60*/  FMUL.FTZ R5, R30, R10 ;  /* 0x0000000a1e057220 */ /* 0x000fe20000410000 */
[--C-:B0-----:R-:W-:Y:S02]  /*9c70*/  HADD2.F32 R25, -RZ, R11.reuse.H0_H0 ;  /* 0x2000000bff197230 */ /* 0x101fe40000004100 */
[-C--:B------:R-:W-:Y:S01]  /*9c80*/  FFMA.FTZ R24, R35, R15.reuse, -R4 ;  /* 0x0000000f23187223 */ /* 0x080fe20000010804 */
[----:B------:R-:W-:Y:S01]  /*9c90*/  FFMA.FTZ R26, R39, R15, R26 ;  /* 0x0000000f271a7223 */ /* 0x000fe2000001001a */
[----:B------:R-:W-:-:S02]  /*9ca0*/  HADD2.F32 R11, -RZ, R11.H1_H1 ;  /* 0x3000000bff0b7230 */ /* 0x000fc40000004100 */
[C---:B------:R-:W-:Y:S01]  /*9cb0*/  FFMA.FTZ R15, R28.reuse, R6, -R5 ;  /* 0x000000061c0f7223 */ /* 0x040fe20000010805 */
[----:B------:R-:W-:Y:S02]  /*9cc0*/  HADD2.F32 R35, -RZ, R38.H0_H0 ;  /* 0x20000026ff237230 */ /* 0x000fe40000004100 */
[----:B------:R-:W-:Y:S01]  /*9cd0*/  FMUL.FTZ R9, R28, R10 ;  /* 0x0000000a1c097220 */ /* 0x000fe20000410000 */
[----:B------:R-:W-:Y:S02]  /*9ce0*/  HADD2.F32 R37, -RZ, R44.H1_H1 ;  /* 0x3000002cff257230 */ /* 0x000fe40000004100 */
[--C-:B------:R-:W-:Y:S02]  /*9cf0*/  HADD2.F32 R5, -RZ, R13.reuse.H1_H1 ;  /* 0x3000000dff057230 */ /* 0x100fe40000004100 */
[----:B------:R-:W-:Y:S02]  /*9d00*/  HADD2.F32 R33, -RZ, R13.H0_H0 ;  /* 0x2000000dff217230 */ /* 0x000fe40000004100 */
[----:B------:R-:W-:-:S02]  /*9d10*/  HADD2.F32 R3, -RZ, R7.H0_H0 ;  /* 0x20000007ff037230 */ /* 0x000fc40000004100 */
[----:B------:R-:W-:Y:S01]  /*9d20*/  FFMA.FTZ R13, R30, R6, R9 ;  /* 0x000000061e0d7223 */ /* 0x000fe20000010009 */
[----:B------:R-:W-:Y:S02]  /*9d30*/  HADD2.F32 R7, -RZ, R7.H1_H1 ;  /* 0x30000007ff077230 */ /* 0x000fe40000004100 */
[----:B------:R-:W-:Y:S01]  /*9d40*/  FMUL.FTZ R4, R35, R25 ;  /* 0x0000001923047220 */ /* 0x000fe20000410000 */
[----:B------:R-:W-:Y:S01]  /*9d50*/  FMUL.FTZ R10, R37, R11 ;  /* 0x0000000b250a7220 */ /* 0x000fe20000410000 */
[----:B------:R-:W-:Y:S01]  /*9d60*/  FMUL.FTZ R6, R5, R25 ;  /* 0x0000001905067220 */ /* 0x000fe20000410000 */
[----:B------:R-:W-:Y:S01]  /*9d70*/  FMUL.FTZ R30, R33, R11 ;  /* 0x0000000b211e7220 */ /* 0x000fe20000410000 */
[----:B------:R-:W-:Y:S01]  /*9d80*/  FFMA.FTZ R11, R5, R3, -R4 ;  /* 0x00000003050b7223 */ /* 0x000fe20000010804 */
[----:B------:R-:W-:Y:S01]  /*9d90*/  FFMA.FTZ R28, R33, R7, -R10 ;  /* 0x00000007211c7223 */ /* 0x000fe2000001080a */
[----:B------:R-:W-:Y:S01]  /*9da0*/  FFMA.FTZ R3, R35, R3, R6 ;  /* 0x0000000323037223 */ /* 0x000fe20000010006 */
[----:B------:R-:W-:Y:S01]  /*9db0*/  FFMA.FTZ R30, R37, R7, R30 ;  /* 0x00000007251e7223 */ /* 0x000fe2000001001e */
[----:B------:R-:W-:-:S02]  /*9dc0*/  F2FP.F16.F32.PACK_AB R4, R8, R27 ;  /* 0x0000001b0804723e */ /* 0x000fc400000000ff */
[----:B------:R-:W-:Y:S02]  /*9dd0*/  F2FP.F16.F32.PACK_AB R5, R14, R31 ;  /* 0x0000001f0e05723e */ /* 0x000fe400000000ff */
[----:B------:R-:W-:Y:S02]  /*9de0*/  F2FP.F16.F32.PACK_AB R6, R15, R24 ;  /* 0x000000180f06723e */ /* 0x000fe400000000ff */
[----:B------:R-:W-:Y:S02]  /*9df0*/  F2FP.F16.F32.PACK_AB R7, R28, R11 ;  /* 0x0000000b1c07723e */ /* 0x000fe400000000ff */
[----:B------:R-:W-:Y:S02]  /*9e00*/  F2FP.F16.F32.PACK_AB R8, R12, R29 ;  /* 0x0000001d0c08723e */ /* 0x000fe400000000ff */
[----:B------:R-:W-:Y:S02]  /*9e10*/  F2FP.F16.F32.PACK_AB R9, R20, R21 ;  /* 0x000000151409723e */ /* 0x000fe400000000ff */
[----:B------:R-:W-:-:S02]  /*9e20*/  F2FP.F16.F32.PACK_AB R10, R13, R26 ;  /* 0x0000001a0d0a723e */ /* 0x000fc400000000ff */
[----:B------:R-:W-:Y:S01]  /*9e30*/  F2FP.F16.F32.PACK_AB R11, R30, R3 ;  /* 0x000000031e0b723e */ /* 0x000fe200000000ff */
[----:B------:R2:W-:Y:S04]  /*9e40*/  STS.128 [R34+0x20400], R4 ;  /* 0x0204000422007388 */ /* 0x0005e80000000c00 */
[----:B------:R2:W-:Y:S02]  /*9e50*/  STS.128 [R0+0x20400], R8 ;  /* 0x0204000800007388 */ /* 0x0005e40000000c00 */
.L_x_676:
[----:B------:R-:W-:Y:S05]  /*9e60*/  BSYNC B0 ;  /* 0x0000000000007941 */ /* 0x000fea0003800000 */
.L_x_665:
[----:B------:R-:W-:Y:S01]  /*9e70*/  @!PT LDS RZ, [RZ] ;  /* 0x00000000fffff984 */ /* 0x000fe20000000800 */
[----:B------:R-:W-:Y:S01]  /*9e80*/  @!PT LDS RZ, [RZ] ;  /* 0x00000000fffff984 */ /* 0x000fe20000000800 */
[----:B------:R-:W-:Y:S01]  /*9e90*/  @!PT LDS RZ, [RZ] ;  /* 0x00000000fffff984 */ /* 0x000fe20000000800 */
[----:B------:R-:W-:Y:S01]  /*9ea0*/  @!PT LDS RZ, [RZ] ;  /* 0x00000000fffff984 */ /* 0x000fe20000000800 */
[----:B------:R5:W-:Y:S06]  /*9eb0*/  MEMBAR.ALL.CTA ;  /* 0x0000000000007992 */ /* 0x000bec0000008000 */
[----:B-----5:R-:W5:Y:S01]  /*9ec0*/  FENCE.VIEW.ASYNC.S ;  /* 0x00000000000073c6 */ /* 0x020f620000000000 */
[----:B------:R-:W-:Y:S05]  /*9ed0*/  WARPSYNC.ALL ;  /* 0x0000000000007948 */ /* 0x000fea0003800000 */
[----:B-----5:R-:W-:Y:S06]  /*9ee0*/  BAR.SYNC.DEFER_BLOCKING 0xd, 0x80 ;  /* 0x0342000000007b1d */ /* 0x020fec0000010000 */
.L_x_662:
[----:B0-2---:R-:W-:-:S05]  /*9ef0*/  IMAD.U32 R0, RZ, RZ, UR37 ;  /* 0x00000025ff007e24 */ /* 0x005fca000f8e00ff */
[----:B------:R-:W-:-:S13]  /*9f00*/  ISETP.NE.AND P0, PT, R0, 0x3, PT ;  /* 0x000000030000780c */ /* 0x000fda0003f05270 */
[----:B------:R-:W-:Y:S05]  /*9f10*/  @!P0 BRA `(.L_x_686) ;  /* 0x0000000000048947 */ /* 0x000fea0003800000 */
[----:B------:R-:W-:Y:S01]  /*9f20*/  BPT.TRAP 0x1 ;  /* 0x000000040000795c */ /* 0x000fe20000300000 */
.L_x_686:
[----:B------:R-:W-:Y:S01]  /*9f30*/  IMAD R14, R19, 0x8, R2 ;  /* 0x00000008130e7824 */ /* 0x000fe200078e0202 */
[----:B------:R-:W-:-:S04]  /*9f40*/  SHF.L.U32 R15, R185, 0x1f, RZ ;  /* 0x0000001fb90f7819 */ /* 0x000fc800000006ff */
[----:B------:R0:W2:Y:S01]  /*9f50*/  SYNCS.PHASECHK.TRANS64.TRYWAIT P1, [R14+URZ+0x28c30], R15 ;  /* 0x028c300f0e0075a7 */ /* 0x0000a2000802017f */
[----:B------:R-:W-:Y:S05]  /*9f60*/  @!P0 BRA `(.L_x_687) ;  /* 0x0000000000048947 */ /* 0x000fea0003800000 */
[----:B------:R-:W-:Y:S01]  /*9f70*/  BPT.TRAP 0x1 ;  /* 0x000000040000795c */ /* 0x000fe20000300000 */
.L_x_687:
[C---:B------:R-:W-:Y:S02]  /*9f80*/  VIADD R0, R2.reuse, 0x22400 ;  /* 0x0002240002007836 */ /* 0x040fe40000000000 */
[----:B-1----:R-:W-:-:S03]  /*9f90*/  VIADD R3, R2, 0x20400 ;  /* 0x0002040002037836 */ /* 0x002fc60000000000 */
[----:B------:R-:W-:Y:S02]  /*9fa0*/  SHF.R.U32.HI R0, RZ, 0x4, R0 ;  /* 0x00000004ff007819 */ /* 0x000fe40000011600 */
[----:B------:R-:W-:Y:S02]  /*9fb0*/  SHF.R.U32.HI R3, RZ, 0x4, R3 ;  /* 0x00000004ff037819 */ /* 0x000fe40000011603 */
[----:B------:R-:W-:Y:S02]  /*9fc0*/  LOP3.LUT R0, R0, 0x3fff, RZ, 0xc0, !PT ;  /* 0x00003fff00007812 */ /* 0x000fe400078ec0ff */
[----:B------:R-:W-:Y:S02]  /*9fd0*/  LOP3.LUT R3, R3, 0x3fff, RZ, 0xc0, !PT ;  /* 0x00003fff03037812 */ /* 0x000fe400078ec0ff */
[----:B------:R-:W-:Y:S01]  /*9fe0*/  LOP3.LUT R0, R0, 0x10000, RZ, 0xfc, !PT ;  /* 0x0001000000007812 */ /* 0x000fe200078efcff */
[----:B--2---:R-:W-:Y:S06]  /*9ff0*/  @P1 BRA `(.L_x_688) ;  /* 0x0000000000081947 */ /* 0x004fec0003800000 */
[----:B------:R-:W1:Y:S02]  /*a000*/  SYNCS.PHASECHK.TRANS64.TRYWAIT P1, [R14+URZ+0x28c30], R15 ;  /* 0x028c300f0e0075a7 */ /* 0x000e64000802017f */
[----:B-1----:R-:W-:Y:S05]  /*a010*/  @!P1 BRA `(.L_x_689) ;  /* 0x0000010c00249947 */ /* 0x002fea0003800000 */
.L_x_688:
[----:B------:R-:W-:Y:S01]  /*a020*/  IMAD R10, R19, 0x200, R0 ;  /* 0x00000200130a7824 */ /* 0x000fe200078e0200 */
[----:B------:R-:W-:Y:S01]  /*a030*/  LOP3.LUT R4, R3, 0x10000, RZ, 0xfc, !PT ;  /* 0x0001000003047812 */ /* 0x000fe200078efcff */
[----:B------:R-:W-:Y:S01]  /*a040*/  IMAD.MOV.U32 R11, RZ, RZ, 0x40000040 ;  /* 0x40000040ff0b7424 */ /* 0x000fe200078e00ff */
[----:B------:R-:W-:Y:S01]  /*a050*/  MOV R5, 0x40000040 ;  /* 0x4000004000057802 */ /* 0x000fe20000000f00 */
[----:B------:R-:W-:Y:S05]  /*a060*/  WARPSYNC.ALL ;  /* 0x0000000000007948 */ /* 0x000fea0003800000 */
[C---:B------:R-:W-:Y:S01]  /*a070*/  R2UR UR4, R4.reuse ;  /* 0x00000000040472ca */ /* 0x040fe200000e0000 */
[----:B---3--:R-:W-:Y:S01]  /*a080*/  WARPGROUP.ARRIVE ;  /* 0x00000000000079c5 */ /* 0x008fe20000000000 */
[----:B------:R-:W-:Y:S01]  /*a090*/  R2UR UR5, R5 ;  /* 0x00000000050572ca */ /* 0x000fe200000e0000 */
[----:B------:R-:W-:Y:S01]  /*a0a0*/  VIADD R8, R4, 0x2 ;  /* 0x0000000204087836 */ /* 0x000fe20000000000 */
[C---:B------:R-:W-:Y:S01]  /*a0b0*/  R2UR UR6, R10.reuse ;  /* 0x000000000a0672ca */ /* 0x040fe200000e0000 */
[----:B------:R-:W-:Y:S01]  /*a0c0*/  VIADD R6, R10, 0x2 ;  /* 0x000000020a067836 */ /* 0x000fe20000000000 */
[----:B------:R-:W-:Y:S01]  /*a0d0*/  R2UR UR7, R11 ;  /* 0x000000000b0772ca */ /* 0x000fe200000e0000 */
[----:B------:R-:W-:-:S02]  /*a0e0*/  IMAD.MOV.U32 R9, RZ, RZ, 0x40000040 ;  /* 0x40000040ff097424 */ /* 0x000fc400078e00ff */
[----:B------:R-:W-:Y:S02]  /*a0f0*/  IMAD.MOV.U32 R7, RZ, RZ, 0x40000040 ;  /* 0x40000040ff077424 */ /* 0x000fe400078e00ff */
[C---:B------:R-:W-:Y:S02]  /*a100*/  VIADD R12, R10.reuse, 0x4 ;  /* 0x000000040a0c7836 */ /* 0x040fe40000000000 */
[----:B------:R-:W-:Y:S02]  /*a110*/  IMAD.MOV.U32 R13, RZ, RZ, 0x40000040 ;  /* 0x40000040ff0d7424 */ /* 0x000fe400078e00ff */
[----:B------:R-:W-:Y:S02]  /*a120*/  VIADD R10, R10, 0x6 ;  /* 0x000000060a0a7836 */ /* 0x000fe40000000000 */
[----:B------:R-:W-:Y:S02]  /*a130*/  IMAD.MOV.U32 R5, RZ, RZ, 0x40000040 ;  /* 0x40000040ff057424 */ /* 0x000fe400078e00ff */
[----:B------:R-:W-:Y:S01]  /*a140*/  HGMMA.64x64x16.F32 R24, gdesc[UR4], RZ, !UPT, gsb0 ;  /* 0x00e00000041879f0 */ /* 0x000fe2000c0008ff */
[----:B------:R-:W-:Y:S01]  /*a150*/  R2UR UR4, R8 ;  /* 0x00000000080472ca */ /* 0x000fe200000e0000 */
[----:B------:R-:W-:Y:S01]  /*a160*/  IMAD.MOV.U32 R11, RZ, RZ, 0x40000040 ;  /* 0x40000040ff0b7424 */ /* 0x000fe200078e00ff */
[----:B------:R-:W-:-:S02]  /*a170*/  R2UR UR5, R9 ;  /* 0x00000000090572ca */ /* 0x000fc400000e0000 */
[----:B------:R-:W-:Y:S01]  /*a180*/  R2UR UR6, R6 ;  /* 0x00000000060672ca */ /* 0x000fe200000e0000 */
[C---:B------:R-:W-:Y:S01]  /*a190*/  VIADD R6, R4.reuse, 0x4 ;  /* 0x0000000404067836 */ /* 0x040fe20000000000 */
[----:B------:R-:W-:Y:S01]  /*a1a0*/  R2UR UR7, R7 ;  /* 0x00000000070772ca */ /* 0x000fe200000e0000 */
[----:B------:R-:W-:Y:S02]  /*a1b0*/  IMAD.MOV.U32 R7, RZ, RZ, 0x40000040 ;  /* 0x40000040ff077424 */ /* 0x000fe400078e00ff */
[----:B------:R-:W-:Y:S01]  /*a1c0*/  VIADD R4, R4, 0x6 ;  /* 0x0000000604047836 */ /* 0x000fe20000000000 */
[----:B------:R-:W-:Y:S02]  /*a1d0*/  WARPGROUP.DEPBAR.LE gsb0, 0x0 ;  /* 0x00008000000079c5 */ /* 0x000fe40000010000 */
[----:B------:R-:W-:-:S07]  /*a1e0*/  WARPGROUP.ARRIVE ;  /* 0x00000000000079c5 */ /* 0x000fce0000000000 */
[----:B------:R-:W-:Y:S01]  /*a1f0*/  HGMMA.64x64x16.F32 R24, gdesc[UR4], R24, gsb0 ;  /* 0x00e00000041879f0 */ /* 0x000fe20008000818 */
[----:B------:R-:W-:Y:S02]  /*a200*/  R2UR UR4, R6 ;  /* 0x00000000060472ca */ /* 0x000fe400000e0000 */
[----:B------:R-:W-:Y:S02]  /*a210*/  R2UR UR5, R7 ;  /* 0x00000000070572ca */ /* 0x000fe400000e0000 */
[----:B------:R-:W-:Y:S02]  /*a220*/  R2UR UR6, R12 ;  /* 0x000000000c0672ca */ /* 0x000fe400000e0000 */
[----:B------:R-:W-:Y:S01]  /*a230*/  R2UR UR7, R13 ;  /* 0x000000000d0772ca */ /* 0x000fe200000e0000 */
[----:B------:R-:W-:Y:S02]  /*a240*/  WARPGROUP.DEPBAR.LE gsb0, 0x0 ;  /* 0x00008000000079c5 */ /* 0x000fe40000010000 */
[----:B------:R-:W-:-:S10]  /*a250*/  WARPGROUP.ARRIVE ;  /* 0x00000000000079c5 */ /* 0x000fd40000000000 */
[----:B------:R-:W-:Y:S01]  /*a260*/  HGMMA.64x64x16.F32 R24, gdesc[UR4], R24, gsb0 ;  /* 0x00e00000041879f0 */ /* 0x000fe20008000818 */
[----:B------:R-:W-:Y:S02]  /*a270*/  R2UR UR4, R4 ;  /* 0x00000000040472ca */ /* 0x000fe400000e0000 */
[----:B------:R-:W-:Y:S02]  /*a280*/  R2UR UR5, R5 ;  /* 0x00000000050572ca */ /* 0x000fe400000e0000 */
[----:B------:R-:W-:Y:S02]  /*a290*/  R2UR UR6, R10 ;  /* 0x000000000a0672ca */ /* 0x000fe400000e0000 */
[----:B------:R-:W-:Y:S01]  /*a2a0*/  R2UR UR7, R11 ;  /* 0x000000000b0772ca */ /* 0x000fe200000e0000 */
[----:B------:R-:W-:Y:S02]  /*a2b0*/  WARPGROUP.DEPBAR.LE gsb0, 0x0 ;  /* 0x00008000000079c5 */ /* 0x000fe40000010000 */
[----:B------:R-:W-:-:S10]  /*a2c0*/  WARPGROUP.ARRIVE ;  /* 0x00000000000079c5 */ /* 0x000fd40000000000 */
[----:B------:R-:W-:Y:S03]  /*a2d0*/  HGMMA.64x64x16.F32 R24, gdesc[UR4], R24, gsb0 ;  /* 0x00e00000041879f0 */ /* 0x000fe60008000818 */
[----:B------:R-:W-:Y:S02]  /*a2e0*/  WARPGROUP.DEPBAR.LE gsb0, 0x0 ;  /* 0x00008000000079c5 */ /* 0x000fe40000010000 */
[----:B------:R-:W-:Y:S05]  /*a2f0*/  @!P0 BRA `(.L_x_690) ;  /* 0x0000000000048947 */ /* 0x000fea0003800000 */
[----:B------:R-:W-:Y:S01]  /*a300*/  BPT.TRAP 0x1 ;  /* 0x000000040000795c */ /* 0x000fe20000300000 */
.L_x_690:
[----:B------:R-:W2:Y:S01]  /*a310*/  LDL R10, [R1+0x48] ;  /* 0x00004800010a7983 */ /* 0x000ea20000100800 */
[----:B------:R-:W-:Y:S01]  /*a320*/  IMAD R3, R168, -0x40, R155 ;  /* 0xffffffc0a8037824 */ /* 0x000fe200078e029b */
[----:B------:R-:W-:-:S04]  /*a330*/  ULDC UR4, c[0x0][0x988] ;  /* 0x0002620000047ab9 */ /* 0x000fc80000000800 */
[----:B--2---:R-:W-:-:S04]  /*a340*/  IADD3 R3, -R10, 0x40, R3 ;  /* 0x000000400a037810 */ /* 0x004fc80007ffe103 */
[C---:B------:R-:W-:Y:S02]  /*a350*/  ISETP.GT.AND P5, PT, R3.reuse, RZ, PT ;  /* 0x000000ff0300720c */ /* 0x040fe40003fa4270 */
        /* <DEDUP_REMOVED lines=18> */
[C---:B------:R-:W-:Y:S02]  /*a480*/  ISETP.GT.AND P4, PT, R3.reuse, 0x19, PT ;  /* 0x000000190300780c */ /* 0x040fe40003f84270 */
        /* <DEDUP_REMOVED lines=36> */
[----:B------:R-:W-:Y:S02]  /*a6d0*/  FMNMX.FTZ R3, R26, R27, !PT ;  /* 0x0000001b1a037209 */ /* 0x000fe40007810000 */
[----:B----4-:R-:W-:Y:S02]  /*a6e0*/  FMNMX.FTZ R21, R78, R13, !PT ;  /* 0x0000000d4e157209 */ /* 0x010fe40007810000 */
[----:B------:R-:W-:Y:S02]  /*a6f0*/  FMNMX.FTZ R3, R30, R3, !PT ;  /* 0x000000031e037209 */ /* 0x000fe40007810000 */
[----:B------:R-:W-:Y:S01]  /*a700*/  FSEL R46, R46, -INF , P1 ;  /* 0xff8000002e2e7808 */ /* 0x000fe20000800000 */
[----:B------:R-:W2:Y:S01]  /*a710*/  SHFL.BFLY PT, R10, R21, 0x2, 0x1f ;  /* 0x0c401f00150a7f89 */ /* 0x000ea200000e0000 */
[----:B------:R-:W-:-:S02]  /*a720*/  FMNMX.FTZ R3, R12, R3, !PT ;  /* 0x000000030c037209 */ /* 0x000fc40007810000 */
[----:B------:R-:W-:Y:S02]  /*a730*/  FSEL R48, R47, -INF , P6 ;  /* 0xff8000002f307808 */ /* 0x000fe40003000000 */
[----:B------:R-:W-:Y:S02]  /*a740*/  FMNMX.FTZ R3, R34, R3, !PT ;  /* 0x0000000322037209 */ /* 0x000fe40007810000 */
[----:B------:R-:W-:Y:S02]  /*a750*/  FSEL R50, R50, -INF , P5 ;  /* 0xff80000032327808 */ /* 0x000fe40002800000 */
[----:B------:R-:W-:Y:S02]  /*a760*/  FMNMX.FTZ R3, R24, R3, !PT ;  /* 0x0000000318037209 */ /* 0x000fe40007810000 */
[----:B------:R-:W-:Y:S02]  /*a770*/  FSEL R44, R51, -INF , P4 ;  /* 0xff800000332c7808 */ /* 0x000fe40002000000 */
[----:B------:R-:W-:Y:S01]  /*a780*/  FMNMX.FTZ R13, R38, R3, !PT ;  /* 0x00000003260d7209 */ /* 0x000fe20007810000 */
[----:B------:R-:W-:Y:S01]  /*a790*/  IMAD.U32 R3, RZ, RZ, UR4 ;  /* 0x00000004ff037e24 */ /* 0x000fe2000f8e00ff */
[----:B------:R-:W-:-:S02]  /*a7a0*/  FSEL R54, R54, -INF , P3 ;  /* 0xff80000036367808 */ /* 0x000fc40001800000 */
[----:B------:R-:W-:-:S04]  /*a7b0*/  FMNMX.FTZ R13, R28, R13, !PT ;  /* 0x0000000d1c0d7209 */ /* 0x000fc80007810000 */
[----:B------:R-:W-:Y:S02]  /*a7c0*/  FMNMX.FTZ R13, R42, R13, !PT ;  /* 0x0000000d2a0d7209 */ /* 0x000fe40007810000 */
[----:B--2---:R-:W-:Y:S02]  /*a7d0*/  FMNMX.FTZ R25, R21, R10, !PT ;  /* 0x0000000a15197209 */ /* 0x004fe40007810000 */
[----:B------:R-:W-:-:S03]  /*a7e0*/  FMNMX.FTZ R13, R32, R13, !PT ;  /* 0x0000000d200d7209 */ /* 0x000fc60007810000 */
[----:B------:R-:W2:Y:S01]  /*a7f0*/  SHFL.BFLY PT, R10, R25, 0x1, 0x1f ;  /* 0x0c201f00190a7f89 */ /* 0x000ea200000e0000 */
[----:B------:R-:W-:-:S04]  /*a800*/  FMNMX.FTZ R13, R46, R13, !PT ;  /* 0x0000000d2e0d7209 */ /* 0x000fc80007810000 */
[----:B------:R-:W-:-:S04]  /*a810*/  FMNMX.FTZ R13, R48, R13, !PT ;  /* 0x0000000d300d7209 */ /* 0x000fc80007810000 */
[----:B------:R-:W-:-:S04]  /*a820*/  FMNMX.FTZ R13, R50, R13, !PT ;  /* 0x0000000d320d7209 */ /* 0x000fc80007810000 */
[----:B------:R-:W-:-:S04]  /*a830*/  FMNMX.FTZ R13, R44, R13, !PT ;  /* 0x0000000d2c0d7209 */ /* 0x000fc80007810000 */
[----:B------:R-:W-:Y:S02]  /*a840*/  FMNMX.FTZ R13, R54, R13, !PT ;  /* 0x0000000d360d7209 */ /* 0x000fe40007810000 */
[----:B--2---:R-:W-:-:S04]  /*a850*/  FMNMX.FTZ R10, R25, R10, !PT ;  /* 0x0000000a190a7209 */ /* 0x004fc80007810000 */
[C---:B------:R-:W-:Y:S01]  /*a860*/  FSETP.NEU.FTZ.AND P1, PT, R10.reuse, -INF , PT ;  /* 0xff8000000a00780b */ /* 0x040fe20003f3d000 */
[----:B------:R-:W-:-:S05]  /*a870*/  FMUL.FTZ R35, R10, R3 ;  /* 0x000000030a237220 */ /* 0x000fca0000410000 */
[----:B------:R-:W-:-:S05]  /*a880*/  FSEL R35, R35, RZ, P1 ;  /* 0x000000ff23237208 */ /* 0x000fca0000800000 */
[-CC-:B------:R-:W-:Y:S01]  /*a890*/  FFMA.FTZ R25, R60, R3.reuse, -R35.reuse ;  /* 0x000000033c197223 */ /* 0x180fe20000010823 */
[----:B------:R-:W-:Y:S01]  /*a8a0*/  FSEL R60, R55, -INF , P2 ;  /* 0xff800000373c7808 */ /* 0x000fe20001000000 */
[-CC-:B-----5:R-:W-:Y:S01]  /*a8b0*/  FFMA.FTZ R154, R20, R3.reuse, -R35.reuse ;  /* 0x00000003149a7223 */ /* 0x1a0fe20000010823 */
[-CC-:B------:R-:W-:Y:S01]  /*a8c0*/  FFMA.FTZ R152, R11, R3.reuse, -R35.reuse ;  /* 0x000000030b987223 */ /* 0x180fe20000010823 */
[--C-:B------:R-:W-:Y:S01]  /*a8d0*/  FFMA.FTZ R158, R36, R3, -R35.reuse ;  /* 0x00000003249e7223 */ /* 0x100fe20000010823 */
[----:B------:R-:W-:Y:S01]  /*a8e0*/  FMNMX.FTZ R13, R60, R13, !PT ;  /* 0x0000000d3c0d7209 */ /* 0x000fe20007810000 */
[-CC-:B------:R-:W-:Y:S01]  /*a8f0*/  FFMA.FTZ R160, R40, R3.reuse, -R35.reuse ;  /* 0x0000000328a07223 */ /* 0x180fe20000010823 */
[-CC-:B------:R-:W-:Y:S01]  /*a900*/  FFMA.FTZ R29, R58, R3.reuse, -R35.reuse ;  /* 0x000000033a1d7223 */ /* 0x180fe20000010823 */
[-CC-:B------:R-:W-:Y:S01]  /*a910*/  FFMA.FTZ R156, R62, R3.reuse, -R35.reuse ;  /* 0x000000033e9c7223 */ /* 0x180fe20000010823 */
[-CC-:B------:R-:W-:Y:S01]  /*a920*/  FFMA.FTZ R31, R64, R3.reuse, -R35.reuse ;  /* 0x00000003401f7223 */ /* 0x180fe20000010823 */
[----:B------:R-:W2:Y:S01]  /*a930*/  SHFL.BFLY PT, R20, R13, 0x2, 0x1f ;  /* 0x0c401f000d147f89 */ /* 0x000ea200000e0000 */
[-CC-:B------:R-:W-:Y:S01]  /*a940*/  FFMA.FTZ R33, R66, R3.reuse, -R35.reuse ;  /* 0x0000000342217223 */ /* 0x180fe20000010823 */
[-CC-:B------:R-:W-:Y:S01]  /*a950*/  FFMA.FTZ R37, R68, R3.reuse, -R35.reuse ;  /* 0x0000000344257223 */ /* 0x180fe20000010823 */
[-CC-:B------:R-:W-:Y:S01]  /*a960*/  FFMA.FTZ R162, R70, R3.reuse, -R35.reuse ;  /* 0x0000000346a27223 */ /* 0x180fe20000010823 */
[-CC-:B------:R-:W-:Y:S01]  /*a970*/  FFMA.FTZ R11, R72, R3.reuse, -R35.reuse ;  /* 0x00000003480b7223 */ /* 0x180fe20000010823 */
[-CC-:B------:R-:W-:Y:S01]  /*a980*/  FFMA.FTZ R36, R76, R3.reuse, -R35.reuse ;  /* 0x000000034c247223 */ /* 0x180fe20000010823 */
[-CC-:B------:R-:W-:Y:S01]  /*a990*/  FFMA.FTZ R40, R78, R3.reuse, -R35.reuse ;  /* 0x000000034e287223 */ /* 0x180fe20000010823 */
[----:B------:R-:W-:Y:S08]  /*a9a0*/  MUFU.EX2 R152, R152 ;  /* 0x0000009800987308 */ /* 0x000ff00000000800 */
[----:B------:R-:W3:Y:S08]  /*a9b0*/  MUFU.EX2 R25, R25 ;  /* 0x0000001900197308 */ /* 0x000ef00000000800 */
[----:B------:R-:W4:Y:S01]  /*a9c0*/  MUFU.EX2 R154, R154 ;  /* 0x0000009a009a7308 */ /* 0x000f220000000800 */
[----:B--2---:R-:W-:Y:S01]  /*a9d0*/  FMNMX.FTZ R21, R13, R20, !PT ;  /* 0x000000140d157209 */ /* 0x004fe20007810000 */
[----:B------:R-:W-:-:S04]  /*a9e0*/  FFMA.FTZ R13, R74, R3, -R35 ;  /* 0x000000034a0d7223 */ /* 0x000fc80000010823 */
[----:B------:R-:W2:Y:S02]  /*a9f0*/  SHFL.BFLY PT, R20, R21, 0x1, 0x1f ;  /* 0x0c201f0015147f89 */ /* 0x000ea400000e0000 */
[----:B------:R-:W0:Y:S08]  /*aa00*/  MUFU.EX2 R29, R29 ;  /* 0x0000001d001d7308 */ /* 0x000e300000000800 */
[----:B------:R-:W1:Y:S08]  /*aa10*/  MUFU.EX2 R156, R156 ;  /* 0x0000009c009c7308 */ /* 0x000e700000000800 */
[----:B------:R-:W1:Y:S01]  /*aa20*/  MUFU.EX2 R31, R31 ;  /* 0x0000001f001f7308 */ /* 0x000e620000000800 */
[----:B--2---:R-:W-:Y:S01]  /*aa30*/  FMNMX.FTZ R20, R21, R20, !PT ;  /* 0x0000001415147209 */ /* 0x004fe20007810000 */
[----:B------:R-:W-:-:S06]  /*aa40*/  FFMA.FTZ R21, R52, R3, -R35 ;  /* 0x0000000334157223 */ /* 0x000fcc0000010823 */
[----:B------:R-:W2:Y:S01]  /*aa50*/  MUFU.EX2 R158, R158 ;  /* 0x0000009e009e7308 */ /* 0x000ea20000000800 */
[C---:B------:R-:W-:Y:S01]  /*aa60*/  FSETP.NEU.FTZ.AND P1, PT, R20.reuse, -INF , PT ;  /* 0xff8000001400780b */ /* 0x040fe20003f3d000 */
[----:B------:R-:W-:-:S05]  /*aa70*/  FMUL.FTZ R39, R20, R3 ;  /* 0x0000000314277220 */ /* 0x000fca0000410000 */
[----:B------:R-:W-:Y:S01]  /*aa80*/  FSEL R35, R39, RZ, P1 ;  /* 0x000000ff27237208 */ /* 0x000fe20000800000 */
[----:B---3--:R-:W-:Y:S01]  /*aa90*/  FADD.FTZ R39, R152, R25 ;  /* 0x0000001998277221 */ /* 0x008fe20000010000 */
[----:B------:R-:W-:Y:S01]  /*aaa0*/  MUFU.EX2 R33, R33 ;  /* 0x0000002100217308 */ /* 0x000fe20000000800 */
[----:B------:R-:W-:Y:S02]  /*aab0*/  F2FP.F16.F32.PACK_AB R152, R25, R152 ;  /* 0x000000981998723e */ /* 0x000fe400000000ff */
[-CC-:B------:R-:W-:Y:S01]  /*aac0*/  FFMA.FTZ R153, R26, R3.reuse, -R35.reuse ;  /* 0x000000031a997223 */ /* 0x180fe20000010823 */
[-CC-:B------:R-:W-:Y:S01]  /*aad0*/  FFMA.FTZ R26, R27, R3.reuse, -R35.reuse ;  /* 0x000000031b1a7223 */ /* 0x180fe20000010823 */
[-CC-:B------:R-:W-:Y:S01]  /*aae0*/  FFMA.FTZ R155, R30, R3.reuse, -R35.reuse ;  /* 0x000000031e9b7223 */ /* 0x180fe20000010823 */
[-CC-:B------:R-:W-:Y:S01]  /*aaf0*/  FFMA.FTZ R12, R12, R3.reuse, -R35.reuse ;  /* 0x000000030c0c7223 */ /* 0x180fe20000010823 */
[-CC-:B------:R-:W-:Y:S01]  /*ab00*/  FFMA.FTZ R157, R34, R3.reuse, -R35.reuse ;  /* 0x00000003229d7223 */ /* 0x180fe20000010823 */
[-CC-:B------:R-:W-:Y:S01]  /*ab10*/  FFMA.FTZ R24, R24, R3.reuse, -R35.reuse ;  /* 0x0000000318187223 */ /* 0x180fe20000010823 */
[----:B------:R-:W-:Y:S01]  /*ab20*/  MUFU.EX2 R153, R153 ;  /* 0x0000009900997308 */ /* 0x000fe20000000800 */
[-CC-:B------:R-:W-:Y:S01]  /*ab30*/  FFMA.FTZ R159, R38, R3.reuse, -R35.reuse ;  /* 0x00000003269f7223 */ /* 0x180fe20000010823 */
[-CC-:B------:R-:W-:Y:S01]  /*ab40*/  FFMA.FTZ R28, R28, R3.reuse, -R35.reuse ;  /* 0x000000031c1c7223 */ /* 0x180fe20000010823 */
[-C--:B------:R-:W-:Y:S01]  /*ab50*/  FFMA.FTZ R161, R42, R3.reuse, -R35 ;  /* 0x000000032aa17223 */ /* 0x080fe20000010823 */
[----:B----4-:R-:W-:Y:S01]  /*ab60*/  FADD.FTZ R42, R154, R39 ;  /* 0x000000279a2a7221 */ /* 0x010fe20000010000 */
[-CC-:B------:R-:W-:Y:S01]  /*ab70*/  FFMA.FTZ R30, R32, R3.reuse, -R35.reuse ;  /* 0x00000003201e7223 */ /* 0x180fe20000010823 */
[-CC-:B------:R-:W-:Y:S01]  /*ab80*/  FFMA.FTZ R34, R46, R3.reuse, -R35.reuse ;  /* 0x000000032e227223 */ /* 0x180fe20000010823 */
[----:B------:R-:W-:Y:S01]  /*ab90*/  VIADD R39, R14, 0x28c40 ;  /* 0x00028c400e277836 */ /* 0x000fe20000000000 */
[----:B------:R-:W3:Y:S01]  /*aba0*/  MUFU.EX2 R26, R26 ;  /* 0x0000001a001a7308 */ /* 0x000ee20000000800 */
[C---:B0-----:R-:W-:Y:S01]  /*abb0*/  FADD.FTZ R43, R29.reuse, R42 ;  /* 0x0000002a1d2b7221 */ /* 0x041fe20000010000 */
[-CC-:B------:R-:W-:Y:S01]  /*abc0*/  FFMA.FTZ R27, R48, R3.reuse, -R35.reuse ;  /* 0x00000003301b7223 */ /* 0x180fe20000010823 */
[----:B------:R-:W-:Y:S01]  /*abd0*/  F2FP.F16.F32.PACK_AB R154, R29, R154 ;  /* 0x0000009a1d9a723e */ /* 0x000fe200000000ff */
[-C--:B------:R-:W-:Y:S01]  /*abe0*/  FFMA.FTZ R32, R50, R3.reuse, -R35 ;  /* 0x0000000332207223 */ /* 0x080fe20000010823 */
[----:B-1----:R-:W-:Y:S01]  /*abf0*/  FADD.FTZ R42, R156, R43 ;  /* 0x0000002b9c2a7221 */ /* 0x002fe20000010000 */
[----:B------:R-:W-:Y:S01]  /*ac00*/  PRMT R39, R190, 0x654, R39 ;  /* 0x00000654be277816 */ /* 0x000fe20000000027 */
[-CC-:B------:R-:W-:Y:S01]  /*ac10*/  FFMA.FTZ R44, R44, R3.reuse, -R35.reuse ;  /* 0x000000032c2c7223 */ /* 0x180fe20000010823 */
[----:B------:R-:W0:Y:S01]  /*ac20*/  MUFU.EX2 R155, R155 ;  /* 0x0000009b009b7308 */ /* 0x000e220000000800 */
[C---:B------:R-:W-:Y:S01]  /*ac30*/  FADD.FTZ R43, R31.reuse, R42 ;  /* 0x0000002a1f2b7221 */ /* 0x040fe20000010000 */
[----:B------:R1:W-:Y:S01]  /*ac40*/  SYNCS.ARRIVE.TRANS64.RED.A1T0 RZ, [R39+URZ], RZ ;  /* 0x000000ff27ff79a7 */ /* 0x0003e2000810043f */
[-CC-:B------:R-:W-:Y:S01]  /*ac50*/  FFMA.FTZ R54, R54, R3.reuse, -R35.reuse ;  /* 0x0000000336367223 */ /* 0x180fe20000010823 */
[----:B------:R-:W-:Y:S01]  /*ac60*/  FFMA.FTZ R35, R60, R3, -R35 ;  /* 0x000000033c237223 */ /* 0x000fe20000010823 */
[----:B--2---:R-:W-:Y:S01]  /*ac70*/  FADD.FTZ R42, R158, R43 ;  /* 0x0000002b9e2a7221 */ /* 0x004fe20000010000 */
[----:B------:R-:W-:-:S02]  /*ac80*/  F2FP.F16.F32.PACK_AB R156, R31, R156 ;  /* 0x0000009c1f9c723e */ /* 0x000fc400000000ff */
[----:B------:R-:W2:Y:S01]  /*ac90*/  MUFU.EX2 R12, R12 ;  /* 0x0000000c000c7308 */ /* 0x000ea20000000800 */
[----:B---3--:R-:W-:Y:S01]  /*aca0*/  FADD.FTZ R38, R153, R26 ;  /* 0x0000001a99267221 */ /* 0x008fe20000010000 */
[----:B------:R-:W-:Y:S02]  /*acb0*/  F2FP.F16.F32.PACK_AB R153, R26, R153 ;  /* 0x000000991a99723e */ /* 0x000fe400000000ff */
[----:B------:R-:W-:-:S04]  /*acc0*/  F2FP.F16.F32.PACK_AB R158, R33, R158 ;  /* 0x0000009e219e723e */ /* 0x000fc800000000ff */
[----:B------:R-:W3:Y:S01]  /*acd0*/  MUFU.EX2 R157, R157 ;  /* 0x0000009d009d7308 */ /* 0x000ee20000000800 */
[----:B0-----:R-:W-:-:S07]  /*ace0*/  FADD.FTZ R41, R155, R38 ;  /* 0x000000269b297221 */ /* 0x001fce0000010000 */
[----:B------:R-:W0:Y:S01]  /*acf0*/  MUFU.EX2 R24, R24 ;  /* 0x0000001800187308 */ /* 0x000e220000000800 */
[C---:B--2---:R-:W-:Y:S01]  /*ad00*/  FADD.FTZ R38, R12.reuse, R41 ;  /* 0x000000290c267221 */ /* 0x044fe20000010000 */
[----:B------:R-:W-:Y:S01]  /*ad10*/  F2FP.F16.F32.PACK_AB R155, R12, R155 ;  /* 0x0000009b0c9b723e */ /* 0x000fe200000000ff */
[----:B------:R-:W-:Y:S06]  /*ad20*/  BAR.SYNC.DEFER_BLOCKING 0xf, 0x100 ;  /* 0x03c4000000007b1d */ /* 0x000fec0000010000 */
[----:B------:R-:W2:Y:S01]  /*ad30*/  MUFU.EX2 R159, R159 ;  /* 0x0000009f009f7308 */ /* 0x000ea20000000800 */
[----:B---3--:R-:W-:-:S07]  /*ad40*/  FADD.FTZ R41, R157, R38 ;  /* 0x000000269d297221 */ /* 0x008fce0000010000 */
[----:B------:R-:W3:Y:S01]  /*ad50*/  MUFU.EX2 R28, R28 ;  /* 0x0000001c001c7308 */ /* 0x000ee20000000800 */
[C---:B0-----:R-:W-:Y:S01]  /*ad60*/  FADD.FTZ R38, R24.reuse, R41 ;  /* 0x0000002918267221 */ /* 0x041fe20000010000 */
[----:B------:R-:W-:Y:S01]  /*ad70*/  FADD.FTZ R41, R33, R42 ;  /* 0x0000002a21297221 */ /* 0x000fe20000010000 */
[----:B------:R-:W-:-:S05]  /*ad80*/  F2FP.F16.F32.PACK_AB R157, R24, R157 ;  /* 0x0000009d189d723e */ /* 0x000fca00000000ff */
[----:B------:R-:W-:Y:S01]  /*ad90*/  MUFU.EX2 R160, R160 ;  /* 0x000000a000a07308 */ /* 0x000fe20000000800 */
[----:B--2---:R-:W-:Y:S01]  /*ada0*/  FADD.FTZ R29, R159, R38 ;  /* 0x000000269f1d7221 */ /* 0x004fe20000010000 */
[----:B------:R0:W-:Y:S06]  /*adb0*/  STSM.16.M88.4 [R199+0x26800], R152 ;  /* 0x02680098c7007844 */ /* 0x0001ec0000000200 */
[----:B------:R-:W2:Y:S01]  /*adc0*/  MUFU.EX2 R161, R161 ;  /* 0x000000a100a17308 */ /* 0x000ea20000000800 */
[C---:B---3--:R-:W-:Y:S01]  /*add0*/  FADD.FTZ R42, R28.reuse, R29 ;  /* 0x0000001d1c2a7221 */ /* 0x048fe20000010000 */
[----:B------:R-:W-:-:S05]  /*ade0*/  F2FP.F16.F32.PACK_AB R159, R28, R159 ;  /* 0x0000009f1c9f723e */ /* 0x000fca00000000ff */
[----:B------:R0:W-:Y:S01]  /*adf0*/  STSM.16.M88.4 [R200], R156 ;  /* 0x0000009cc8007844 */ /* 0x0001e20000000200 */
[----:B------:R-:W-:Y:S08]  /*ae00*/  MUFU.EX2 R37, R37 ;  /* 0x0000002500257308 */ /* 0x000ff00000000800 */
[----:B------:R-:W3:Y:S01]  /*ae10*/  MUFU.EX2 R30, R30 ;  /* 0x0000001e001e7308 */ /* 0x000ee20000000800 */
[----:B--2---:R-:W-:-:S07]  /*ae20*/  FADD.FTZ R29, R161, R42 ;  /* 0x0000002aa11d7221 */ /* 0x004fce0000010000 */
[----:B------:R-:W-:Y:S08]  /*ae30*/  MUFU.EX2 R162, R162 ;  /* 0x000000a200a27308 */ /* 0x000ff00000000800 */
[----:B------:R-:W2:Y:S01]  /*ae40*/  MUFU.EX2 R34, R34 ;  /* 0x0000002200227308 */ /* 0x000ea20000000800 */
[C---:B---3--:R-:W-:Y:S01]  /*ae50*/  FADD.FTZ R29, R30.reuse, R29 ;  /* 0x0000001d1e1d7221 */ /* 0x048fe20000010000 */
[----:B------:R-:W-:-:S06]  /*ae60*/  F2FP.F16.F32.PACK_AB R161, R30, R161 ;  /* 0x000000a11ea1723e */ /* 0x000fcc00000000ff */
[----:B------:R-:W3:Y:S08]  /*ae70*/  MUFU.EX2 R27, R27 ;  /* 0x0000001b001b7308 */ /* 0x000ef00000000800 */
[----:B------:R-:W-:Y:S01]  /*ae80*/  MUFU.EX2 R11, R11 ;  /* 0x0000000b000b7308 */ /* 0x000fe20000000800 */
[----:B--2---:R-:W-:-:S07]  /*ae90*/  FADD.FTZ R24, R34, R29 ;  /* 0x0000001d22187221 */ /* 0x004fce0000010000 */
[----:B------:R-:W-:Y:S01]  /*aea0*/  MUFU.EX2 R13, R13 ;  /* 0x0000000d000d7308 */ /* 0x000fe20000000800 */
[C---:B---3--:R-:W-:Y:S01]  /*aeb0*/  F2FP.F16.F32.PACK_AB R163, R27.reuse, R34 ;  /* 0x000000221ba3723e */ /* 0x048fe200000000ff */
[----:B------:R-:W-:-:S06]  /*aec0*/  FADD.FTZ R27, R27, R24 ;  /* 0x000000181b1b7221 */ /* 0x000fcc0000010000 */
[----:B------:R-:W2:Y:S08]  /*aed0*/  MUFU.EX2 R36, R36 ;  /* 0x0000002400247308 */ /* 0x000eb00000000800 */
[----:B------:R-:W-:Y:S08]  /*aee0*/  MUFU.EX2 R32, R32 ;  /* 0x0000002000207308 */ /* 0x000ff00000000800 */
[----:B-1----:R1:W3:Y:S01]  /*aef0*/  MUFU.EX2 R39, R44 ;  /* 0x0000002c00277308 */ /* 0x0022e20000000800 */
[----:B--2---:R-:W-:-:S07]  /*af00*/  F2FP.F16.F32.PACK_AB R164, R36, R13 ;  /* 0x0000000d24a4723e */ /* 0x004fce00000000ff */
[----:B------:R-:W-:Y:S01]  /*af10*/  MUFU.EX2 R21, R21 ;  /* 0x0000001500157308 */ /* 0x000fe20000000800 */
[----:B-1----:R-:W-:Y:S01]  /*af20*/  FADD.FTZ R44, R160, R41 ;  /* 0x00000029a02c7221 */ /* 0x002fe20000010000 */
[----:B------:R-:W-:-:S03]  /*af30*/  F2FP.F16.F32.PACK_AB R160, R37, R160 ;  /* 0x000000a025a0723e */ /* 0x000fc600000000ff */
[----:B------:R-:W-:-:S03]  /*af40*/  FADD.FTZ R31, R37, R44 ;  /* 0x0000002c251f7221 */ /* 0x000fc60000010000 */
[----:B------:R-:W1:Y:S01]  /*af50*/  MUFU.EX2 R40, R40 ;  /* 0x0000002800287308 */ /* 0x000e620000000800 */
[----:B------:R-:W-:Y:S01]  /*af60*/  FADD.FTZ R12, R162, R31 ;  /* 0x0000001fa20c7221 */ /* 0x000fe20000010000 */
[----:B---3--:R-:W-:Y:S01]  /*af70*/  F2FP.F16.F32.PACK_AB R165, R39, R32 ;  /* 0x0000002027a5723e */ /* 0x008fe200000000ff */
[----:B------:R-:W-:Y:S01]  /*af80*/  FADD.FTZ R32, R32, R27 ;  /* 0x0000001b20207221 */ /* 0x000fe20000010000 */
[C---:B------:R-:W-:Y:S01]  /*af90*/  F2FP.F16.F32.PACK_AB R162, R11.reuse, R162 ;  /* 0x000000a20ba2723e */ /* 0x040fe200000000ff */
[----:B------:R-:W-:Y:S02]  /*afa0*/  FADD.FTZ R12, R11, R12 ;  /* 0x0000000c0b0c7221 */ /* 0x000fe40000010000 */
[----:B------:R-:W-:Y:S01]  /*afb0*/  FADD.FTZ R32, R39, R32 ;  /* 0x0000002027207221 */ /* 0x000fe20000010000 */
[----:B------:R-:W-:Y:S01]  /*afc0*/  MUFU.EX2 R25, R54 ;  /* 0x0000003600197308 */ /* 0x000fe20000000800 */
[----:B------:R-:W-:Y:S01]  /*afd0*/  FADD.FTZ R13, R13, R12 ;  /* 0x0000000c0d0d7221 */ /* 0x000fe20000010000 */
[----:B------:R0:W-:Y:S03]  /*afe0*/  STSM.16.M88.4 [R202], R160 ;  /* 0x000000a0ca007844 */ /* 0x0001e60000000200 */
[----:B------:R-:W-:-:S03]  /*aff0*/  FADD.FTZ R36, R36, R13 ;  /* 0x0000000d24247221 */ /* 0x000fc60000010000 */
[----:B------:R-:W2:Y:S01]  /*b000*/  MUFU.EX2 R38, R35 ;  /* 0x0000002300267308 */ /* 0x000ea20000000800 */
[----:B-1----:R-:W-:Y:S01]  /*b010*/  F2FP.F16.F32.PACK_AB R166, R40, R21 ;  /* 0x0000001528a6723e */ /* 0x002fe200000000ff */
[----:B------:R-:W-:-:S04]  /*b020*/  FADD.FTZ R11, R21, R36 ;  /* 0x00000024150b7221 */ /* 0x000fc80000010000 */
[----:B------:R-:W-:Y:S01]  /*b030*/  FADD.FTZ R11, R40, R11 ;  /* 0x0000000b280b7221 */ /* 0x000fe20000010000 */
[----:B--2---:R-:W-:Y:S01]  /*b040*/  F2FP.F16.F32.PACK_AB R167, R38, R25 ;  /* 0x0000001926a7723e */ /* 0x004fe200000000ff */
[----:B------:R-:W-:-:S04]  /*b050*/  FADD.FTZ R25, R25, R32 ;  /* 0x0000002019197221 */ /* 0x000fc80000010000 */
[----:B------:R0:W-:Y:S01]  /*b060*/  STSM.16.M88.4 [R201], R164 ;  /* 0x000000a4c9007844 */ /* 0x0001e20000000200 */
[----:B------:R-:W-:Y:S01]  /*b070*/  FADD.FTZ R12, R38, R25 ;  /* 0x00000019260c7221 */ /* 0x000fe20000010000 */
[----:B------:R-:W-:Y:S06]  /*b080*/  @!P0 BRA `(.L_x_691) ;  /* 0x0000000000048947 */ /* 0x000fec0003800000 */
[----:B------:R-:W-:Y:S01]  /*b090*/  BPT.TRAP 0x1 ;  /* 0x000000040000795c */ /* 0x000fe20000300000 */
.L_x_691:
[----:B------:R1:W2:Y:S01]  /*b0a0*/  SYNCS.PHASECHK.TRANS64.TRYWAIT P1, [R14+URZ+0x28c50], R15 ;  /* 0x028c500f0e0075a7 */ /* 0x0002a2000802017f */
[----:B------:R-:W-:Y:S05]  /*b0b0*/  @!P0 BRA `(.L_x_692) ;  /* 0x0000000000048947 */ /* 0x000fea0003800000 */
[----:B------:R-:W-:Y:S01]  /*b0c0*/  BPT.TRAP 0x1 ;  /* 0x000000040000795c */ /* 0x000fe20000300000 */
.L_x_692:
[----:B------:R-:W-:Y:S01]  /*b0d0*/  LOP3.LUT R13, R56, 0x2000000, RZ, 0xfc, !PT ;  /* 0x02000000380d7812 */ /* 0x000fe200078efcff */
[----:B------:R-:W-:Y:S01]  /*b0e0*/  ULDC UR38, c[0x0][0x988] ;  /* 0x0002620000267ab9 */ /* 0x000fe20000000800 */
[----:B------:R-:W-:Y:S01]  /*b0f0*/  BSSY B0, `(.L_x_693) ;  /* 0x0000006000007945 */ /* 0x000fe20003800000 */
[----:B------:R-:W-:Y:S02]  /*b100*/  IMAD.MOV.U32 R29, RZ, RZ, 0x40000040 ;  /* 0x40000040ff1d7424 */ /* 0x000fe400078e00ff */
[----:B------:R-:W-:Y:S01]  /*b110*/  IMAD R28, R19, 0x1000, R13 ;  /* 0x00001000131c7824 */ /* 0x000fe200078e020d */
[----:B--2---:R-:W-:Y:S06]  /*b120*/  @P1 BRA `(.L_x_694) ;  /* 0x0000000000081947 */ /* 0x004fec0003800000 */
[----:B------:R-:W2:Y:S02]  /*b130*/  SYNCS.PHASECHK.TRANS64.TRYWAIT P1, [R14+URZ+0x28c50], R15 ;  /* 0x028c500f0e0075a7 */ /* 0x000ea4000802017f */
[----:B--2---:R-:W-:Y:S05]  /*b140*/  @!P1 BRA `(.L_x_695) ;  /* 0x000000f800ec9947 */ /* 0x004fea0003800000 */
.L_x_694:
[----:B------:R-:W-:Y:S05]  /*b150*/  BSYNC B0 ;  /* 0x0000000000007941 */ /* 0x000fea0003800000 */
.L_x_693:
[C---:B------:R-:W-:Y:S01]  /*b160*/  R2UR UR6, R28.reuse ;  /* 0x000000001c0672ca */ /* 0x040fe200000e0000 */
[C---:B------:R-:W-:Y:S01]  /*b170*/  VIADD R26, R28.reuse, 0x80 ;  /* 0x000000801c1a7836 */ /* 0x040fe20000000000 */
[----:B------:R-:W-:Y:S01]  /*b180*/  R2UR UR7, R29 ;  /* 0x000000001d0772ca */ /* 0x000fe200000e0000 */
[C---:B------:R-:W-:Y:S02]  /*b190*/  VIADD R24, R28.reuse, 0x100 ;  /* 0x000001001c187836 */ /* 0x040fe40000000000 */
[----:B------:R-:W-:Y:S01]  /*b1a0*/  VIADD R28, R28, 0x180 ;  /* 0x000001801c1c7836 */ /* 0x000fe20000000000 */
[----:B------:R-:W-:Y:S01]  /*b1b0*/  R2UR UR10, R26 ;  /* 0x000000001a0a72ca */ /* 0x000fe200000e0000 */
[----:B------:R-:W-:Y:S01]  /*b1c0*/  IMAD.MOV.U32 R27, RZ, RZ, 0x40000040 ;  /* 0x40000040ff1b7424 */ /* 0x000fe200078e00ff */
[----:B------:R-:W-:Y:S01]  /*b1d0*/  R2UR UR14, R24 ;  /* 0x00000000180e72ca */ /* 0x000fe200000e0000 */
[----:B------:R-:W-:Y:S01]  /*b1e0*/  IMAD.MOV.U32 R25, RZ, RZ, 0x40000040 ;  /* 0x40000040ff197424 */ /* 0x000fe200078e00ff */
[----:B------:R-:W-:Y:S01]  /*b1f0*/  R2UR UR18, R28 ;  /* 0x000000001c1272ca */ /* 0x000fe200000e0000 */
[----:B------:R-:W-:Y:S01]  /*b200*/  IMAD.MOV.U32 R29, RZ, RZ, 0x40000040 ;  /* 0x40000040ff1d7424 */ /* 0x000fe200078e00ff */
[----:B------:R-:W-:-:S02]  /*b210*/  R2UR UR11, R27 ;  /* 0x000000001b0b72ca */ /* 0x000fc400000e0000 */
[----:B------:R-:W-:Y:S02]  /*b220*/  R2UR UR15, R25 ;  /* 0x00000000190f72ca */ /* 0x000fe400000e0000 */
[----:B------:R-:W-:Y:S02]  /*b230*/  R2UR UR19, R29 ;  /* 0x000000001d1372ca */ /* 0x000fe400000e0000 */
[----:B------:R-:W-:-:S06]  /*b240*/  WARPGROUP.ARRIVE ;  /* 0x00000000000079c5 */ /* 0x000fcc0000000000 */
[----:B------:R-:W-:Y:S03]  /*b250*/  HGMMA.64x256x16.F32 R24, R152, gdesc[UR4].tnspB, RZ, !UPT, gsb0 ;  /* 0x43e0000498187df0 */ /* 0x000fe6000c0008ff */
[----:B------:R-:W-:Y:S02]  /*b260*/  WARPGROUP.DEPBAR.LE gsb0, 0x0 ;  /* 0x00008000000079c5 */ /* 0x000fe40000010000 */
[----:B------:R-:W-:-:S15]  /*b270*/  WARPGROUP.ARRIVE ;  /* 0x00000000000079c5 */ /* 0x000fde0000000000 */
[----:B------:R-:W-:-:S08]  /*b280*/  NOP ;  /* 0x0000000000007918 */ /* 0x000fd00000000000 */
[----:B------:R-:W-:Y:S03]  /*b290*/  HGMMA.64x256x16.F32 R24, R156, gdesc[UR8].tnspB, R24, gsb0 ;  /* 0x43e000089c187df0 */ /* 0x000fe60008000818 */
        /* <DEDUP_REMOVED lines=14> */
[----:B---3--:R-:W3:Y:S02]  /*b380*/  FENCE.VIEW.ASYNC.S ;  /* 0x00000000000073c6 */ /* 0x008ee40000000000 */
[----:B---3--:R-:W-:Y:S01]  /*b390*/  NOP ;  /* 0x0000000000007918 */ /* 0x008fe20000000000 */
[----:B------:R-:W-:Y:S06]  /*b3a0*/  BAR.ARV 0xe, 0x100 ;  /* 0x0384000000007b1d */ /* 0x000fec0000002000 */
[----:B------:R-:W-:Y:S05]  /*b3b0*/  @!P0 BRA `(.L_x_696) ;  /* 0x0000000000048947 */ /* 0x000fea0003800000 */
[----:B------:R-:W-:Y:S01]  /*b3c0*/  BPT.TRAP 0x1 ;  /* 0x000000040000795c */ /* 0x000fe20000300000 */
.L_x_696:
[----:B------:R-:W-:Y:S01]  /*b3d0*/  VIADD R168, R168, 0xfffffffe ;  /* 0xfffffffea8a87836 */ /* 0x000fe20000000000 */
[----:B------:R-:W-:Y:S01]  /*b3e0*/  BSSY B0, `(.L_x_697) ;  /* 0x00001af000007945 */ /* 0x000fe20003800000 */
[----:B-12---:R-:W-:-:S03]  /*b3f0*/  VIADD R14, R14, 0x28c60 ;  /* 0x00028c600e0e7836 */ /* 0x006fc60000000000 */
[----:B------:R-:W-:Y:S02]  /*b400*/  ISETP.GE.AND P1, PT, R168, R196, PT ;  /* 0x000000c4a800720c */ /* 0x000fe40003f26270 */
[----:B------:R-:W-:-:S04]  /*b410*/  PRMT R14, R190, 0x654, R14 ;  /* 0x00000654be0e7816 */ /* 0x000fc8000000000e */
[----:B------:R1:W-:Y:S07]  /*b420*/  SYNCS.ARRIVE.TRANS64.RED.A1T0 RZ, [R14+URZ], RZ ;  /* 0x000000ff0eff79a7 */ /* 0x0003ee000810043f */
[----:B------:R-:W-:Y:S05]  /*b430*/  @!P1 BRA `(.L_x_698) ;  /* 0x0000001800a49947 */ /* 0x000fea0003800000 */
[----:B------:R-:W-:Y:S02]  /*b440*/  IMAD.MOV.U32 R211, RZ, RZ, R168 ;  /* 0x000000ffffd37224 */ /* 0x000fe400078e00a8 */
[----:B------:R-:W-:Y:S02]  /*b450*/  IMAD.MOV.U32 R15, RZ, RZ, R20 ;  /* 0x000000ffff0f7224 */ /* 0x000fe400078e0014 */
[----:B------:R-:W-:Y:S02]  /*b460*/  IMAD.MOV.U32 R219, RZ, RZ, R10 ;  /* 0x000000ffffdb7224 */ /* 0x000fe400078e000a */
[----:B------:R-:W-:-:S07]  /*b470*/  IMAD.MOV.U32 R218, RZ, RZ, R19 ;  /* 0x000000ffffda7224 */ /* 0x000fce00078e0013 */
.L_x_711:
[----:B------:R-:W-:Y:S02]  /*b480*/  VIADD R19, R218, 0x1 ;  /* 0x00000001da137836 */ /* 0x000fe40000000000 */
[----:B------:R-:W-:Y:S02]  /*b490*/  IMAD.MOV.U32 R3, RZ, RZ, R211 ;  /* 0x000000ffff037224 */ /* 0x000fe400078e00d3 */
[----:B------:R-:W-:Y:S01]  /*b4a0*/  VIADD R211, R211, 0xffffffff ;  /* 0xffffffffd3d37836 */ /* 0x000fe20000000000 */
[----:B------:R-:W-:Y:S02]  /*b4b0*/  ISETP.NE.AND P2, PT, R19, 0x2, PT ;  /* 0x000000021300780c */ /* 0x000fe40003f45270 */
[----:B------:R-:W-:Y:S02]  /*b4c0*/  ISETP.GT.AND P1, PT, R3, R196, PT ;  /* 0x000000c40300720c */ /* 0x000fe40003f24270 */
[----:B------:R-:W-:Y:S02]  /*b4d0*/  SEL R3, RZ, 0x1, P2 ;  /* 0x00000001ff037807 */ /* 0x000fe40001000000 */
[----:B------:R-:W-:-:S02]  /*b4e0*/  SEL R19, R19, RZ, P2 ;  /* 0x000000ff13137207 */ /* 0x000fc40001000000 */
[----:B------:R-:W-:Y:S01]  /*b4f0*/  LOP3.LUT R185, R185, R3, RZ, 0x3c, !PT ;  /* 0x00000003b9b97212 */ /* 0x000fe200078e3cff */
[----:B--2---:R-:W-:Y:S06]  /*b500*/  @!P0 BRA `(.L_x_699) ;  /* 0x0000000000048947 */ /* 0x004fec0003800000 */
[----:B------:R-:W-:Y:S01]  /*b510*/  BPT.TRAP 0x1 ;  /* 0x000000040000795c */ /* 0x000fe20000300000 */
.L_x_699:
[----:B------:R-:W-:Y:S01]  /*b520*/  IMAD R21, R19, 0x8, R2 ;  /* 0x0000000813157824 */ /* 0x000fe200078e0202 */
[----:B-1----:R-:W-:-:S04]  /*b530*/  SHF.L.U32 R14, R185, 0x1f, RZ ;  /* 0x0000001fb90e7819 */ /* 0x002fc800000006ff */
[----:B------:R1:W2:Y:S01]  /*b540*/  SYNCS.PHASECHK.TRANS64.TRYWAIT P2, [R21+URZ+0x28c30], R14 ;  /* 0x028c300e150075a7 */ /* 0x0002a2000804017f */
[----:B------:R-:W-:Y:S05]  /*b550*/  @!P0 BRA `(.L_x_700) ;  /* 0x0000000000048947 */ /* 0x000fea0003800000 */
[----:B------:R-:W-:Y:S01]  /*b560*/  BPT.TRAP 0x1 ;  /* 0x000000040000795c */ /* 0x000fe20000300000 */
.L_x_700:
[----:B------:R-:W-:Y:S01]  /*b570*/  VIADD R3, R2, 0x20400 ;  /* 0x0002040002037836 */ /* 0x000fe20000000000 */
[----:B------:R-:W-:Y:S01]  /*b580*/  BSSY B1, `(.L_x_701) ;  /* 0x0000009000017945 */ /* 0x000fe20003800000 */
[----:B0-----:R-:W-:Y:S01]  /*b590*/  LEA R156, R19, R0, 0x9 ;  /* 0x00000000139c7211 */ /* 0x001fe200078e48ff */
[----:B------:R-:W-:Y:S02]  /*b5a0*/  IMAD.MOV.U32 R157, RZ, RZ, 0x40000040 ;  /* 0x40000040ff9d7424 */ /* 0x000fe400078e00ff */
[----:B------:R-:W-:-:S04]  /*b5b0*/  SHF.R.U32.HI R3, RZ, 0x4, R3 ;  /* 0x00000004ff037819 */ /* 0x000fc80000011603 */
[----:B------:R-:W-:-:S04]  /*b5c0*/  LOP3.LUT R3, R3, 0x3fff, RZ, 0xc0, !PT ;  /* 0x00003fff03037812 */ /* 0x000fc800078ec0ff */
[----:B------:R-:W-:Y:S01]  /*b5d0*/  LOP3.LUT R152, R3, 0x10000, RZ, 0xfc, !PT ;  /* 0x0001000003987812 */ /* 0x000fe200078efcff */
[----:B--2---:R-:W-:Y:S06]  /*b5e0*/  @P2 BRA `(.L_x_702) ;  /* 0x0000000000082947 */ /* 0x004fec0003800000 */
[----:B------:R-:W0:Y:S02]  /*b5f0*/  SYNCS.PHASECHK.TRANS64.TRYWAIT P2, [R21+URZ+0x28c30], R14 ;  /* 0x028c300e150075a7 */ /* 0x000e24000804017f */
[----:B0-----:R-:W-:Y:S05]  /*b600*/  @!P2 BRA `(.L_x_703) ;  /* 0x000000f400d0a947 */ /* 0x001fea0003800000 */
.L_x_702:
[----:B------:R-:W-:Y:S05]  /*b610*/  BSYNC B1 ;  /* 0x0000000000017941 */ /* 0x000fea0003800000 */
.L_x_701:
[----:B------:R-:W-:Y:S01]  /*b620*/  IMAD.MOV.U32 R153, RZ, RZ, 0x40000040 ;  /* 0x40000040ff997424 */ /* 0x000fe200078e00ff */
[----:B------:R-:W-:Y:S01]  /*b630*/  R2UR UR4, R152 ;  /* 0x00000000980472ca */ /* 0x000fe200000e0000 */
[C---:B------:R-:W-:Y:S01]  /*b640*/  VIADD R154, R156.reuse, 0x2 ;  /* 0x000000029c9a7836 */ /* 0x040fe20000000000 */
[C---:B------:R-:W-:Y:S01]  /*b650*/  R2UR UR6, R156.reuse ;  /* 0x000000009c0672ca */ /* 0x040fe200000e0000 */
[C---:B------:R-:W-:Y:S01]  /*b660*/  VIADD R152, R156.reuse, 0x4 ;  /* 0x000000049c987836 */ /* 0x040fe20000000000 */
[----:B------:R-:W-:Y:S01]  /*b670*/  R2UR UR7, R157 ;  /* 0x000000009d0772ca */ /* 0x000fe200000e0000 */
[----:B------:R-:W-:Y:S01]  /*b680*/  VIADD R156, R156, 0x6 ;  /* 0x000000069c9c7836 */ /* 0x000fe20000000000 */
[----:B------:R-:W-:Y:S01]  /*b690*/  R2UR UR5, R153 ;  /* 0x00000000990572ca */ /* 0x000fe200000e0000 */
[----:B------:R-:W-:Y:S01]  /*b6a0*/  IMAD.MOV.U32 R155, RZ, RZ, 0x40000040 ;  /* 0x40000040ff9b7424 */ /* 0x000fe200078e00ff */
[----:B------:R-:W-:Y:S01]  /*b6b0*/  R2UR UR10, R154 ;  /* 0x000000009a0a72ca */ /* 0x000fe200000e0000 */
[----:B------:R-:W-:Y:S01]  /*b6c0*/  IMAD.MOV.U32 R157, RZ, RZ, 0x40000040 ;  /* 0x40000040ff9d7424 */ /* 0x000fe200078e00ff */
[----:B------:R-:W-:-:S02]  /*b6d0*/  R2UR UR14, R152 ;  /* 0x00000000980e72ca */ /* 0x000fc400000e0000 */
[----:B------:R-:W-:Y:S02]  /*b6e0*/  R2UR UR11, R155 ;  /* 0x000000009b0b72ca */ /* 0x000fe400000e0000 */
[----:B------:R-:W-:Y:S02]  /*b6f0*/  R2UR UR15, R153 ;  /* 0x00000000990f72ca */ /* 0x000fe400000e0000 */
[----:B------:R-:W-:Y:S02]  /*b700*/  R2UR UR18, R156 ;  /* 0x000000009c1272ca */ /* 0x000fe400000e0000 */
[----:B------:R-:W-:Y:S02]  /*b710*/  R2UR UR19, R157 ;  /* 0x000000009d1372ca */ /* 0x000fe400000e0000 */
[----:B------:R-:W-:Y:S01]  /*b720*/  WARPGROUP.ARRIVE ;  /* 0x00000000000079c5 */ /* 0x000fe20000000000 */
[----:B------:R-:W-:Y:S02]  /*b730*/  R2UR UR8, R8 ;  /* 0x00000000080872ca */ /* 0x000fe400000e0000 */
[----:B------:R-:W-:-:S02]  /*b740*/  R2UR UR9, R9 ;  /* 0x00000000090972ca */ /* 0x000fc400000e0000 */
[----:B------:R-:W-:Y:S01]  /*b750*/  R2UR UR12, R6 ;  /* 0x00000000060c72ca */ /* 0x000fe200000e0000 */
[----:B------:R-:W-:Y:S01]  /*b760*/  HGMMA.64x64x16.F32 R152, gdesc[UR4], RZ, !UPT, gsb0 ;  /* 0x00e00000049879f0 */ /* 0x000fe2000c0008ff */
[----:B------:R-:W-:Y:S02]  /*b770*/  R2UR UR13, R7 ;  /* 0x00000000070d72ca */ /* 0x000fe400000e0000 */
[----:B------:R-:W-:Y:S02]  /*b780*/  R2UR UR16, R4 ;  /* 0x00000000041072ca */ /* 0x000fe400000e0000 */
[----:B------:R-:W-:Y:S01]  /*b790*/  R2UR UR17, R5 ;  /* 0x00000000051172ca */ /* 0x000fe200000e0000 */
        /* <DEDUP_REMOVED lines=12> */
.L_x_704:
[----:B------:R-:W-:Y:S02]  /*b860*/  FMNMX.FTZ R3, R152, R219, !PT ;  /* 0x000000db98037209 */ /* 0x000fe40007810000 */
[----:B------:R-:W-:Y:S02]  /*b870*/  ISETP.NE.AND P2, PT, R197, RZ, PT ;  /* 0x000000ffc500720c */ /* 0x000fe40003f45270 */
[----:B------:R-:W-:-:S04]  /*b880*/  FMNMX.FTZ R3, R153, R3, !PT ;  /* 0x0000000399037209 */ /* 0x000fc80007810000 */
[----:B------:R-:W-:-:S04]  /*b890*/  FMNMX.FTZ R3, R156, R3, !PT ;  /* 0x000000039c037209 */ /* 0x000fc80007810000 */
[----:B------:R-:W-:-:S03]  /*b8a0*/  FMNMX.FTZ R3, R157, R3, !PT ;  /* 0x000000039d037209 */ /* 0x000fc60007810000 */
[----:B------:R-:W-:Y:S01]  /*b8b0*/  @!P2 IMAD R218, R218, 0x40, R195 ;  /* 0x00000040dadaa824 */ /* 0x000fe200078e02c3 */
[----:B------:R-:W-:-:S03]  /*b8c0*/  FMNMX.FTZ R3, R160, R3, !PT ;  /* 0x00000003a0037209 */ /* 0x000fc60007810000 */
[----:B------:R-:W-:Y:S01]  /*b8d0*/  @!P2 IMAD R218, R218, 0x4, R2 ;  /* 0x00000004dadaa824 */ /* 0x000fe200078e0202 */
        /* <DEDUP_REMOVED lines=11> */
[----:B------:R-:W2:Y:S02]  /*b990*/  SHFL.BFLY PT, R10, R3, 0x2, 0x1f ;  /* 0x0c401f00030a7f89 */ /* 0x000ea400000e0000 */
[----:B--2---:R-:W-:-:S05]  /*b9a0*/  FMNMX.FTZ R10, R3, R10, !PT ;  /* 0x0000000a030a7209 */ /* 0x004fca0007810000 */
[----:B------:R-:W2:Y:S02]  /*b9b0*/  SHFL.BFLY PT, R3, R10, 0x1, 0x1f ;  /* 0x0c201f000a037f89 */ /* 0x000ea400000e0000 */
[----:B--2---:R-:W-:Y:S01]  /*b9c0*/  FMNMX.FTZ R10, R10, R3, !PT ;  /* 0x000000030a0a7209 */ /* 0x004fe20007810000 */
[----:B------:R-:W-:-:S04]  /*b9d0*/  IMAD.U32 R3, RZ, RZ, UR38 ;  /* 0x00000026ff037e24 */ /* 0x000fc8000f8e00ff */
[C---:B------:R-:W-:Y:S01]  /*b9e0*/  FADD.FTZ R219, -R10.reuse, R219 ;  /* 0x000000db0adb7221 */ /* 0x040fe20000010100 */
[----:B------:R-:W-:-:S03]  /*b9f0*/  FMUL.FTZ R20, R10, R3 ;  /* 0x000000030a147220 */ /* 0x000fc60000410000 */
[-C--:B------:R-:W-:Y:S01]  /*ba00*/  FMUL.FTZ R222, R219, R3.reuse ;  /* 0x00000003dbde7220 */ /* 0x080fe20000410000 */
[-CC-:B------:R-:W-:Y:S01]  /*ba10*/  FFMA.FTZ R152, R152, R3.reuse, -R20.reuse ;  /* 0x0000000398987223 */ /* 0x180fe20000010814 */
        /* <DEDUP_REMOVED lines=14> */
[----:B------:R-:W-:Y:S01]  /*bb00*/  FFMA.FTZ R181, R181, R3, -R20 ;  /* 0x00000003b5b57223 */ /* 0x000fe20000010814 */
[----:B------:R-:W-:Y:S01]  /*bb10*/  VIADD R20, R21, 0x28c40 ;  /* 0x00028c4015147836 */ /* 0x000fe20000000000 */
[----:B------:R-:W2:Y:S04]  /*bb20*/  MUFU.EX2 R168, R222 ;  /* 0x000000de00a87308 */ /* 0x000ea80000000800 */
[----:B------:R-:W-:-:S04]  /*bb30*/  PRMT R20, R190, 0x654, R20 ;  /* 0x00000654be147816 */ /* 0x000fc80000000014 */
[----:B------:R3:W-:Y:S01]  /*bb40*/  SYNCS.ARRIVE.TRANS64.RED.A1T0 RZ, [R20+URZ], RZ ;  /* 0x000000ff14ff79a7 */ /* 0x0007e2000810043f */
[----:B------:R-:W4:Y:S01]  /*bb50*/  MUFU.EX2 R152, R152 ;  /* 0x0000009800987308 */ /* 0x000f220000000800 */
[----:B---3--:R-:W-:-:S07]  /*bb60*/  FMNMX.FTZ R20, R154, R15, !PT ;  /* 0x0000000f9a147209 */ /* 0x008fce0007810000 */
[----:B------:R-:W3:Y:S01]  /*bb70*/  MUFU.EX2 R153, R153 ;  /* 0x0000009900997308 */ /* 0x000ee20000000800 */
[----:B--2---:R-:W-:Y:S01]  /*bb80*/  @!P2 STS [R218+0x28800], R168 ;  /* 0x028800a8da00a388 */ /* 0x004fe20000000800 */
[----:B------:R-:W-:Y:S01]  /*bb90*/  FMUL.FTZ R24, R24, R168 ;  /* 0x000000a818187220 */ /* 0x000fe20000410000 */
[----:B------:R-:W-:Y:S01]  /*bba0*/  FMNMX.FTZ R20, R155, R20, !PT ;  /* 0x000000149b147209 */ /* 0x000fe20007810000 */
[-C--:B------:R-:W-:Y:S01]  /*bbb0*/  FMUL.FTZ R25, R25, R168.reuse ;  /* 0x000000a819197220 */ /* 0x080fe20000410000 */
[-C--:B------:R-:W-:Y:S01]  /*bbc0*/  FMUL.FTZ R28, R28, R168.reuse ;  /* 0x000000a81c1c7220 */ /* 0x080fe20000410000 */
[----:B------:R-:W-:Y:S01]  /*bbd0*/  FMUL.FTZ R29, R29, R168 ;  /* 0x000000a81d1d7220 */ /* 0x000fe20000410000 */
[----:B------:R-:W-:Y:S01]  /*bbe0*/  FMNMX.FTZ R20, R158, R20, !PT ;  /* 0x000000149e147209 */ /* 0x000fe20007810000 */
[----:B------:R-:W2:Y:S01]  /*bbf0*/  MUFU.EX2 R156, R156 ;  /* 0x0000009c009c7308 */ /* 0x000ea20000000800 */
[----:B----4-:R-:W-:Y:S01]  /*bc00*/  FFMA.FTZ R11, R168, R11, R152 ;  /* 0x0000000ba80b7223 */ /* 0x010fe20000010098 */
[----:B------:R-:W-:Y:S01]  /*bc10*/  FMUL.FTZ R32, R32, R168 ;  /* 0x000000a820207220 */ /* 0x000fe20000410000 */
[----:B------:R-:W-:Y:S01]  /*bc20*/  FMNMX.FTZ R20, R159, R20, !PT ;  /* 0x000000149f147209 */ /* 0x000fe20007810000 */
[-C--:B------:R-:W-:Y:S01]  /*bc30*/  FMUL.FTZ R33, R33, R168.reuse ;  /* 0x000000a821217220 */ /* 0x080fe20000410000 */
[-C--:B------:R-:W-:Y:S01]  /*bc40*/  FMUL.FTZ R36, R36, R168.reuse ;  /* 0x000000a824247220 */ /* 0x080fe20000410000 */
[----:B------:R-:W-:Y:S01]  /*bc50*/  FMUL.FTZ R37, R37, R168 ;  /* 0x000000a825257220 */ /* 0x000fe20000410000 */
[----:B------:R-:W-:Y:S01]  /*bc60*/  FMNMX.FTZ R20, R162, R20, !PT ;  /* 0x00000014a2147209 */ /* 0x000fe20007810000 */
[----:B------:R-:W4:Y:S01]  /*bc70*/  MUFU.EX2 R157, R157 ;  /* 0x0000009d009d7308 */ /* 0x000f220000000800 */
[C---:B---3--:R-:W-:Y:S01]  /*bc80*/  FADD.FTZ R11, R153.reuse, R11 ;  /* 0x0000000b990b7221 */ /* 0x048fe20000010000 */
[----:B------:R-:W-:Y:S01]  /*bc90*/  F2FP.F16.F32.PACK_AB R152, R153, R152 ;  /* 0x000000989998723e */ /* 0x000fe200000000ff */
[----:B------:R-:W-:Y:S01]  /*bca0*/  FMUL.FTZ R40, R40, R168 ;  /* 0x000000a828287220 */ /* 0x000fe20000410000 */
[----:B------:R-:W-:Y:S01]  /*bcb0*/  FMNMX.FTZ R20, R163, R20, !PT ;  /* 0x00000014a3147209 */ /* 0x000fe20007810000 */
[-C--:B------:R-:W-:Y:S01]  /*bcc0*/  FMUL.FTZ R41, R41, R168.reuse ;  /* 0x000000a829297220 */ /* 0x080fe20000410000 */
[-C--:B------:R-:W-:Y:S01]  /*bcd0*/  FMUL.FTZ R44, R44, R168.reuse ;  /* 0x000000a82c2c7220 */ /* 0x080fe20000410000 */
[----:B------:R-:W-:Y:S01]  /*bce0*/  FMUL.FTZ R45, R45, R168 ;  /* 0x000000a82d2d7220 */ /* 0x000fe20000410000 */
[----:B------:R-:W-:Y:S01]  /*bcf0*/  FMNMX.FTZ R20, R166, R20, !PT ;  /* 0x00000014a6147209 */ /* 0x000fe20007810000 */
[----:B------:R-:W-:Y:S01]  /*bd00*/  MUFU.EX2 R161, R161 ;  /* 0x000000a100a17308 */ /* 0x000fe20000000800 */
[----:B--2---:R-:W-:Y:S01]  /*bd10*/  FADD.FTZ R11, R156, R11 ;  /* 0x0000000b9c0b7221 */ /* 0x004fe20000010000 */
[----:B------:R-:W-:Y:S01]  /*bd20*/  FMUL.FTZ R48, R48, R168 ;  /* 0x000000a830307220 */ /* 0x000fe20000410000 */
[----:B------:R-:W-:Y:S01]  /*bd30*/  FMNMX.FTZ R20, R167, R20, !PT ;  /* 0x00000014a7147209 */ /* 0x000fe20007810000 */
[-C--:B------:R-:W-:Y:S01]  /*bd40*/  FMUL.FTZ R49, R49, R168.reuse ;  /* 0x000000a831317220 */ /* 0x080fe20000410000 */
[-C--:B------:R-:W-:Y:S01]  /*bd50*/  FMUL.FTZ R52, R52, R168.reuse ;  /* 0x000000a834347220 */ /* 0x080fe20000410000 */
[----:B------:R-:W-:Y:S01]  /*bd60*/  FMUL.FTZ R53, R53, R168 ;  /* 0x000000a835357220 */ /* 0x000fe20000410000 */
[----:B------:R-:W-:Y:S01]  /*bd70*/  FMNMX.FTZ R20, R170, R20, !PT ;  /* 0x00000014aa147209 */ /* 0x000fe20007810000 */
[----:B------:R-:W-:Y:S01]  /*bd80*/  MUFU.EX2 R164, R164 ;  /* 0x000000a400a47308 */ /* 0x000fe20000000800 */
[----:B----4-:R-:W-:Y:S01]  /*bd90*/  FADD.FTZ R11, R157, R11 ;  /* 0x0000000b9d0b7221 */ /* 0x010fe20000010000 */
[----:B------:R-:W-:Y:S01]  /*bda0*/  FMUL.FTZ R56, R56, R168 ;  /* 0x000000a838387220 */ /* 0x000fe20000410000 */
[----:B------:R-:W-:Y:S01]  /*bdb0*/  FMNMX.FTZ R20, R171, R20, !PT ;  /* 0x00000014ab147209 */ /* 0x000fe20007810000 */
[-C--:B------:R-:W-:Y:S01]  /*bdc0*/  FMUL.FTZ R57, R57, R168.reuse ;  /* 0x000000a839397220 */ /* 0x080fe20000410000 */
[-C--:B------:R-:W-:Y:S01]  /*bdd0*/  FMUL.FTZ R60, R60, R168.reuse ;  /* 0x000000a83c3c7220 */ /* 0x080fe20000410000 */
[----:B------:R-:W-:Y:S01]  /*bde0*/  FMUL.FTZ R61, R61, R168 ;  /* 0x000000a83d3d7220 */ /* 0x000fe20000410000 */
[----:B------:R-:W-:Y:S01]  /*bdf0*/  FMNMX.FTZ R20, R174, R20, !PT ;  /* 0x00000014ae147209 */ /* 0x000fe20007810000 */
[----:B------:R-:W-:Y:S01]  /*be00*/  MUFU.EX2 R165, R165 ;  /* 0x000000a500a57308 */ /* 0x000fe20000000800 */
[-C--:B------:R-:W-:Y:S01]  /*be10*/  FMUL.FTZ R64, R64, R168.reuse ;  /* 0x000000a840407220 */ /* 0x080fe20000410000 */
        /* <DEDUP_REMOVED lines=20> */
[-C--:B------:R-:W-:Y:S01]  /*bf60*/  FMUL.FTZ R92, R92, R168.reuse ;  /* 0x000000a85c5c7220 */ /* 0x080fe20000410000 */
[-C--:B------:R-:W-:Y:S01]  /*bf70*/  FMUL.FTZ R93, R93, R168.reuse ;  /* 0x000000a85d5d7220 */ /* 0x080fe20000410000 */
[----:B------:R-:W2:Y:S01]  /*bf80*/  SHFL.BFLY PT, R153, R20, 0x2, 0x1f ;  /* 0x0c401f0014997f89 */ /* 0x000ea200000e0000 */
        /* <DEDUP_REMOVED lines=23> */
[----:B--2---:R-:W-:Y:S01]  /*c100*/  FMNMX.FTZ R20, R20, R153, !PT ;  /* 0x0000009914147209 */ /* 0x004fe20007810000 */
[----:B------:R-:W-:Y:S01]  /*c110*/  MUFU.EX2 R180, R180 ;  /* 0x000000b400b47308 */ /* 0x000fe20000000800 */
[-C--:B------:R-:W-:Y:S01]  /*c120*/  FMUL.FTZ R136, R136, R168.reuse ;  /* 0x000000a888887220 */ /* 0x080fe20000410000 */
[-C--:B------:R-:W-:Y:S01]  /*c130*/  FMUL.FTZ R137, R137, R168.reuse ;  /* 0x000000a889897220 */ /* 0x080fe20000410000 */
[-C--:B------:R-:W-:Y:S01]  /*c140*/  FMUL.FTZ R140, R140, R168.reuse ;  /* 0x000000a88c8c7220 */ /* 0x080fe20000410000 */
[----:B------:R-:W2:Y:S01]  /*c150*/  SHFL.BFLY PT, R222, R20, 0x1, 0x1f ;  /* 0x0c201f0014de7f89 */ /* 0x000ea200000e0000 */
[-C--:B------:R-:W-:Y:S01]  /*c160*/  FMUL.FTZ R141, R141, R168.reuse ;  /* 0x000000a88d8d7220 */ /* 0x080fe20000410000 */
[-C--:B------:R-:W-:Y:S01]  /*c170*/  FMUL.FTZ R144, R144, R168.reuse ;  /* 0x000000a890907220 */ /* 0x080fe20000410000 */
[-C--:B------:R-:W-:Y:S01]  /*c180*/  FMUL.FTZ R145, R145, R168.reuse ;  /* 0x000000a891917220 */ /* 0x080fe20000410000 */
[----:B------:R-:W3:Y:S01]  /*c190*/  MUFU.EX2 R153, R160 ;  /* 0x000000a000997308 */ /* 0x000ee20000000800 */
[-C--:B------:R-:W-:Y:S01]  /*c1a0*/  FMUL.FTZ R148, R148, R168.reuse ;  /* 0x000000a894947220 */ /* 0x080fe20000410000 */
[----:B------:R-:W-:-:S06]  /*c1b0*/  FMUL.FTZ R149, R149, R168 ;  /* 0x000000a895957220 */ /* 0x000fcc0000410000 */
[----:B------:R-:W4:Y:S01]  /*c1c0*/  MUFU.EX2 R160, R219 ;  /* 0x000000db00a07308 */ /* 0x000f220000000800 */
[----:B---3--:R-:W-:Y:S01]  /*c1d0*/  FADD.FTZ R11, R153, R11 ;  /* 0x0000000b990b7221 */ /* 0x008fe20000010000 */
[----:B--2---:R-:W-:-:S03]  /*c1e0*/  FMNMX.FTZ R20, R20, R222, !PT ;  /* 0x000000de14147209 */ /* 0x004fc60007810000 */
[----:B------:R-:W-:Y:S02]  /*c1f0*/  FADD.FTZ R11, R161, R11 ;  /* 0x0000000ba10b7221 */ /* 0x000fe40000010000 */
[----:B------:R-:W-:Y:S02]  /*c200*/  FADD.FTZ R15, -R20, R15 ;  /* 0x0000000f140f7221 */ /* 0x000fe40000010100 */
[----:B------:R-:W-:Y:S02]  /*c210*/  FADD.FTZ R11, R164, R11 ;  /* 0x0000000ba40b7221 */ /* 0x000fe40000010000 */
[----:B------:R-:W-:Y:S02]  /*c220*/  FMUL.FTZ R15, R15, R3 ;  /* 0x000000030f0f7220 */ /* 0x000fe40000410000 */
[----:B------:R-:W-:-:S04]  /*c230*/  FADD.FTZ R11, R165, R11 ;  /* 0x0000000ba50b7221 */ /* 0x000fc80000010000 */
[----:B----4-:R-:W-:Y:S01]  /*c240*/  FADD.FTZ R11, R160, R11 ;  /* 0x0000000ba00b7221 */ /* 0x010fe20000010000 */
[----:B------:R-:W2:Y:S01]  /*c250*/  MUFU.EX2 R15, R15 ;  /* 0x0000000f000f7308 */ /* 0x000ea20000000800 */
[C---:B------:R-:W-:Y:S02]  /*c260*/  F2FP.F16.F32.PACK_AB R160, R169.reuse, R160 ;  /* 0x000000a0a9a0723e */ /* 0x040fe400000000ff */
[----:B------:R-:W-:-:S04]  /*c270*/  FADD.FTZ R11, R169, R11 ;  /* 0x0000000ba90b7221 */ /* 0x000fc80000010000 */
[----:B------:R-:W-:-:S04]  /*c280*/  FADD.FTZ R11, R172, R11 ;  /* 0x0000000bac0b7221 */ /* 0x000fc80000010000 */
[----:B------:R-:W-:-:S04]  /*c290*/  FADD.FTZ R11, R173, R11 ;  /* 0x0000000bad0b7221 */ /* 0x000fc80000010000 */
[----:B------:R-:W-:Y:S01]  /*c2a0*/  FADD.FTZ R11, R176, R11 ;  /* 0x0000000bb00b7221 */ /* 0x000fe20000010000 */
[----:B--2---:R2:W-:Y:S01]  /*c2b0*/  @!P2 STS [R218+0x28820], R15 ;  /* 0x0288200fda00a388 */ /* 0x0045e20000000800 */
[-C--:B------:R-:W-:Y:S02]  /*c2c0*/  FMUL.FTZ R26, R26, R15.reuse ;  /* 0x0000000f1a1a7220 */ /* 0x080fe40000410000 */
[----:B------:R-:W-:Y:S01]  /*c2d0*/  FADD.FTZ R11, R177, R11 ;  /* 0x0000000bb10b7221 */ /* 0x000fe20000010000 */
[-C--:B------:R-:W-:Y:S01]  /*c2e0*/  FMUL.FTZ R27, R27, R15.reuse ;  /* 0x0000000f1b1b7220 */ /* 0x080fe20000410000 */
[-C--:B------:R-:W-:Y:S01]  /*c2f0*/  FMUL.FTZ R30, R30, R15.reuse ;  /* 0x0000000f1e1e7220 */ /* 0x080fe20000410000 */
[-C--:B------:R-:W-:Y:S01]  /*c300*/  FMUL.FTZ R31, R31, R15.reuse ;  /* 0x0000000f1f1f7220 */ /* 0x080fe20000410000 */
[----:B------:R-:W-:Y:S01]  /*c310*/  FADD.FTZ R11, R180, R11 ;  /* 0x0000000bb40b7221 */ /* 0x000fe20000010000 */
[-C--:B------:R-:W-:Y:S01]  /*c320*/  FMUL.FTZ R34, R34, R15.reuse ;  /* 0x0000000f22227220 */ /* 0x080fe20000410000 */
[-C--:B------:R-:W-:Y:S01]  /*c330*/  FMUL.FTZ R35, R35, R15.reuse ;  /* 0x0000000f23237220 */ /* 0x080fe20000410000 */
[----:B------:R-:W-:Y:S01]  /*c340*/  FMUL.FTZ R38, R38, R15 ;  /* 0x0000000f26267220 */ /* 0x000fe20000410000 */
[----:B--2---:R-:W-:Y:S01]  /*c350*/  FMUL.FTZ R218, R20, R3 ;  /* 0x0000000314da7220 */ /* 0x004fe20000410000 */
[-C--:B------:R-:W-:Y:S01]  /*c360*/  FMUL.FTZ R39, R39, R15.reuse ;  /* 0x0000000f27277220 */ /* 0x080fe20000410000 */
[-C--:B------:R-:W-:Y:S01]  /*c370*/  FMUL.FTZ R42, R42, R15.reuse ;  /* 0x0000000f2a2a7220 */ /* 0x080fe20000410000 */
[----:B------:R-:W-:Y:S01]  /*c380*/  FMUL.FTZ R43, R43, R15 ;  /* 0x0000000f2b2b7220 */ /* 0x000fe20000410000 */
[-CC-:B------:R-:W-:Y:S01]  /*c390*/  FFMA.FTZ R154, R154, R3.reuse, -R218.reuse ;  /* 0x000000039a9a7223 */ /* 0x180fe200000108da */
[-CC-:B------:R-:W-:Y:S01]  /*c3a0*/  FFMA.FTZ R155, R155, R3.reuse, -R218.reuse ;  /* 0x000000039b9b7223 */ /* 0x180fe200000108da */
[-CC-:B------:R-:W-:Y:S01]  /*c3b0*/  FFMA.FTZ R219, R166, R3.reuse, -R218.reuse ;  /* 0x00000003a6db7223 */ /* 0x180fe200000108da */
[-CC-:B------:R-:W-:Y:S01]  /*c3c0*/  FFMA.FTZ R158, R158, R3.reuse, -R218.reuse ;  /* 0x000000039e9e7223 */ /* 0x180fe200000108da */
[----:B------:R-:W2:Y:S01]  /*c3d0*/  MUFU.EX2 R166, R181 ;  /* 0x000000b500a67308 */ /* 0x000ea20000000800 */
[-CC-:B------:R-:W-:Y:S01]  /*c3e0*/  FFMA.FTZ R159, R159, R3.reuse, -R218.reuse ;  /* 0x000000039f9f7223 */ /* 0x180fe200000108da */
[-CC-:B------:R-:W-:Y:S01]  /*c3f0*/  FFMA.FTZ R162, R162, R3.reuse, -R218.reuse ;  /* 0x00000003a2a27223 */ /* 0x180fe200000108da */
[-CC-:B------:R-:W-:Y:S01]  /*c400*/  FFMA.FTZ R163, R163, R3.reuse, -R218.reuse ;  /* 0x00000003a3a37223 */ /* 0x180fe200000108da */
[-CC-:B------:R-:W-:Y:S01]  /*c410*/  FFMA.FTZ R167, R167, R3.reuse, -R218.reuse ;  /* 0x00000003a7a77223 */ /* 0x180fe200000108da */
[-CC-:B------:R-:W-:Y:S01]  /*c420*/  FFMA.FTZ R170, R170, R3.reuse, -R218.reuse ;  /* 0x00000003aaaa7223 */ /* 0x180fe200000108da */
[-CC-:B------:R-:W-:Y:S01]  /*c430*/  FFMA.FTZ R171, R171, R3.reuse, -R218.reuse ;  /* 0x00000003abab7223 */ /* 0x180fe200000108da */
[-CC-:B------:R-:W-:Y:S01]  /*c440*/  FFMA.FTZ R174, R174, R3.reuse, -R218.reuse ;  /* 0x00000003aeae7223 */ /* 0x180fe200000108da */
[----:B------:R3:W4:Y:S01]  /*c450*/  MUFU.EX2 R181, R154 ;  /* 0x0000009a00b57308 */ /* 0x0007220000000800 */
[-CC-:B------:R-:W-:Y:S01]  /*c460*/  FFMA.FTZ R175, R175, R3.reuse, -R218.reuse ;  /* 0x00000003afaf7223 */ /* 0x180fe200000108da */
[-CC-:B------:R-:W-:Y:S01]  /*c470*/  FFMA.FTZ R178, R178, R3.reuse, -R218.reuse ;  /* 0x00000003b2b27223 */ /* 0x180fe200000108da */
[-CC-:B------:R-:W-:Y:S01]  /*c480*/  FFMA.FTZ R179, R179, R3.reuse, -R218.reuse ;  /* 0x00000003b3b37223 */ /* 0x180fe200000108da */
[-CC-:B------:R-:W-:Y:S01]  /*c490*/  FFMA.FTZ R183, R183, R3.reuse, -R218.reuse ;  /* 0x00000003b7b77223 */ /* 0x180fe200000108da */
[----:B------:R-:W-:Y:S01]  /*c4a0*/  FFMA.FTZ R182, R182, R3, -R218 ;  /* 0x00000003b6b67223 */ /* 0x000fe200000108da */
[-C--:B------:R-:W-:Y:S01]  /*c4b0*/  FMUL.FTZ R46, R46, R15.reuse ;  /* 0x0000000f2e2e7220 */ /* 0x080fe20000410000 */
[----:B------:R-:W-:Y:S01]  /*c4c0*/  FMUL.FTZ R47, R47, R15 ;  /* 0x0000000f2f2f7220 */ /* 0x000fe20000410000 */
[----:B------:R-:W5:Y:S01]  /*c4d0*/  MUFU.EX2 R155, R155 ;  /* 0x0000009b009b7308 */ /* 0x000f620000000800 */
[----:B---3--:R-:W-:Y:S01]  /*c4e0*/  F2FP.F16.F32.PACK_AB R154, R157, R156 ;  /* 0x0000009c9d9a723e */ /* 0x008fe200000000ff */
[----:B--2---:R-:W-:Y:S01]  /*c4f0*/  FADD.FTZ R11, R166, R11 ;  /* 0x0000000ba60b7221 */ /* 0x004fe20000010000 */
[----:B------:R-:W-:Y:S01]  /*c500*/  F2FP.F16.F32.PACK_AB R156, R161, R153 ;  /* 0x00000099a19c723e */ /* 0x000fe200000000ff */
[-C--:B------:R-:W-:Y:S01]  /*c510*/  FMUL.FTZ R50, R50, R15.reuse ;  /* 0x0000000f32327220 */ /* 0x080fe20000410000 */
[----:B------:R-:W-:Y:S01]  /*c520*/  F2FP.F16.F32.PACK_AB R166, R166, R180 ;  /* 0x000000b4a6a6723e */ /* 0x000fe200000000ff */
[-C--:B------:R-:W-:Y:S01]  /*c530*/  FMUL.FTZ R51, R51, R15.reuse ;  /* 0x0000000f33337220 */ /* 0x080fe20000410000 */
[-C--:B------:R-:W-:Y:S01]  /*c540*/  FMUL.FTZ R54, R54, R15.reuse ;  /* 0x0000000f36367220 */ /* 0x080fe20000410000 */
[----:B------:R-:W2:Y:S01]  /*c550*/  MUFU.EX2 R158, R158 ;  /* 0x0000009e009e7308 */ /* 0x000ea20000000800 */
[----:B----4-:R-:W-:Y:S01]  /*c560*/  FFMA.FTZ R12, R15, R12, R181 ;  /* 0x0000000c0f0c7223 */ /* 0x010fe200000100b5 */
[-C--:B------:R-:W-:Y:S01]  /*c570*/  FMUL.FTZ R55, R55, R15.reuse ;  /* 0x0000000f37377220 */ /* 0x080fe20000410000 */
[-C--:B------:R-:W-:Y:S01]  /*c580*/  FMUL.FTZ R58, R58, R15.reuse ;  /* 0x0000000f3a3a7220 */ /* 0x080fe20000410000 */
[-C--:B------:R-:W-:Y:S01]  /*c590*/  FMUL.FTZ R59, R59, R15.reuse ;  /* 0x0000000f3b3b7220 */ /* 0x080fe20000410000 */
[-C--:B------:R-:W-:Y:S01]  /*c5a0*/  FMUL.FTZ R62, R62, R15.reuse ;  /* 0x0000000f3e3e7220 */ /* 0x080fe20000410000 */
[-C--:B------:R-:W-:Y:S01]  /*c5b0*/  FMUL.FTZ R63, R63, R15.reuse ;  /* 0x0000000f3f3f7220 */ /* 0x080fe20000410000 */
[----:B------:R-:W-:Y:S01]  /*c5c0*/  FMUL.FTZ R66, R66, R15 ;  /* 0x0000000f42427220 */ /* 0x000fe20000410000 */
[----:B------:R-:W3:Y:S01]  /*c5d0*/  MUFU.EX2 R159, R159 ;  /* 0x0000009f009f7308 */ /* 0x000ee20000000800 */
[C---:B-----5:R-:W-:Y:S01]  /*c5e0*/  FADD.FTZ R12, R155.reuse, R12 ;  /* 0x0000000c9b0c7221 */ /* 0x060fe20000010000 */
[----:B------:R-:W-:Y:S01]  /*c5f0*/  F2FP.F16.F32.PACK_AB R153, R155, R181 ;  /* 0x000000b59b99723e */ /* 0x000fe200000000ff */
[-C--:B------:R-:W-:Y:S01]  /*c600*/  FMUL.FTZ R67, R67, R15.reuse ;  /* 0x0000000f43437220 */ /* 0x080fe20000410000 */
[-C--:B------:R-:W-:Y:S01]  /*c610*/  FMUL.FTZ R70, R70, R15.reuse ;  /* 0x0000000f46467220 */ /* 0x080fe20000410000 */
[-C--:B------:R-:W-:Y:S01]  /*c620*/  FMUL.FTZ R71, R71, R15.reuse ;  /* 0x0000000f47477220 */ /* 0x080fe20000410000 */
[-C--:B------:R-:W-:Y:S01]  /*c630*/  FMUL.FTZ R74, R74, R15.reuse ;  /* 0x0000000f4a4a7220 */ /* 0x080fe20000410000 */
[-C--:B------:R-:W-:Y:S01]  /*c640*/  FMUL.FTZ R75, R75, R15.reuse ;  /* 0x0000000f4b4b7220 */ /* 0x080fe20000410000 */
[----:B------:R-:W4:Y:S01]  /*c650*/  MUFU.EX2 R162, R162 ;  /* 0x000000a200a27308 */ /* 0x000f220000000800 */
        /* <DEDUP_REMOVED lines=8> */
[C---:B---3--:R-:W-:Y:S01]  /*c6e0*/  FADD.FTZ R12, R159.reuse, R12 ;  /* 0x0000000c9f0c7221 */ /* 0x048fe20000010000 */
[----:B------:R-:W-:Y:S01]  /*c6f0*/  F2FP.F16.F32.PACK_AB R155, R159, R158 ;  /* 0x0000009e9f9b723e */ /* 0x000fe200000000ff */
[----:B------:R-:W-:Y:S01]  /*c700*/  BAR.SYNC.DEFER_BLOCKING 0xf, 0x100 ;  /* 0x03c4000000007b1d */ /* 0x000fe20000010000 */
[----:B------:R-:W-:Y:S01]  /*c710*/  F2FP.F16.F32.PACK_AB R158, R165, R164 ;  /* 0x000000a4a59e723e */ /* 0x000fe200000000ff */
[-C--:B------:R-:W-:Y:S01]  /*c720*/  FMUL.FTZ R90, R90, R15.reuse ;  /* 0x0000000f5a5a7220 */ /* 0x080fe20000410000 */
[----:B------:R-:W-:Y:S01]  /*c730*/  F2FP.F16.F32.PACK_AB R164, R177, R176 ;  /* 0x000000b0b1a4723e */ /* 0x000fe200000000ff */
[-C--:B------:R-:W-:Y:S01]  /*c740*/  FMUL.FTZ R91, R91, R15.reuse ;  /* 0x0000000f5b5b7220 */ /* 0x080fe20000410000 */
[-C--:B------:R-:W-:Y:S01]  /*c750*/  FMUL.FTZ R94, R94, R15.reuse ;  /* 0x0000000f5e5e7220 */ /* 0x080fe20000410000 */
[----:B------:R-:W3:Y:S01]  /*c760*/  MUFU.EX2 R219, R219 ;  /* 0x000000db00db7308 */ /* 0x000ee20000000800 */
[----:B----4-:R-:W-:Y:S01]  /*c770*/  FADD.FTZ R12, R162, R12 ;  /* 0x0000000ca20c7221 */ /* 0x010fe20000010000 */
[-C--:B------:R-:W-:Y:S01]  /*c780*/  FMUL.FTZ R95, R95, R15.reuse ;  /* 0x0000000f5f5f7220 */ /* 0x080fe20000410000 */
        /* <DEDUP_REMOVED lines=13> */
[----:B------:R-:W2:Y:S01]  /*c860*/  MUFU.EX2 R170, R170 ;  /* 0x000000aa00aa7308 */ /* 0x000ea20000000800 */
[----:B---3--:R-:W-:Y:S01]  /*c870*/  FADD.FTZ R12, R219, R12 ;  /* 0x0000000cdb0c7221 */ /* 0x008fe20000010000 */
[----:B------:R3:W-:Y:S01]  /*c880*/  STSM.16.M88.4 [R199+0x26800], R152 ;  /* 0x02680098c7007844 */ /* 0x0007e20000000200 */
[-C--:B------:R-:W-:Y:S01]  /*c890*/  FMUL.FTZ R115, R115, R15.reuse ;  /* 0x0000000f73737220 */ /* 0x080fe20000410000 */
[-C--:B------:R-:W-:Y:S01]  /*c8a0*/  FMUL.FTZ R118, R118, R15.reuse ;  /* 0x0000000f76767220 */ /* 0x080fe20000410000 */
[-C--:B------:R-:W-:Y:S01]  /*c8b0*/  FMUL.FTZ R119, R119, R15.reuse ;  /* 0x0000000f77777220 */ /* 0x080fe20000410000 */
[-C--:B------:R-:W-:Y:S01]  /*c8c0*/  FMUL.FTZ R122, R122, R15.reuse ;  /* 0x0000000f7a7a7220 */ /* 0x080fe20000410000 */
[----:B------:R-:W-:Y:S01]  /*c8d0*/  FMUL.FTZ R123, R123, R15 ;  /* 0x0000000f7b7b7220 */ /* 0x000fe20000410000 */
[----:B------:R-:W5:Y:S01]  /*c8e0*/  MUFU.EX2 R171, R171 ;  /* 0x000000ab00ab7308 */ /* 0x000f620000000800 */
        /* <DEDUP_REMOVED lines=16> */
[C---:B-----5:R-:W-:Y:S01]  /*c9f0*/  FADD.FTZ R12, R171.reuse, R12 ;  /* 0x0000000cab0c7221 */ /* 0x060fe20000010000 */
[----:B------:R-:W-:Y:S01]  /*ca00*/  F2FP.F16.F32.PACK_AB R161, R171, R170 ;  /* 0x000000aaaba1723e */ /* 0x000fe200000000ff */
[-C--:B------:R-:W-:Y:S01]  /*ca10*/  FMUL.FTZ R146, R146, R15.reuse ;  /* 0x0000000f92927220 */ /* 0x080fe20000410000 */
[-C--:B------:R-:W-:Y:S01]  /*ca20*/  FMUL.FTZ R147, R147, R15.reuse ;  /* 0x0000000f93937220 */ /* 0x080fe20000410000 */
[-C--:B------:R-:W-:Y:S01]  /*ca30*/  FMUL.FTZ R150, R150, R15.reuse ;  /* 0x0000000f96967220 */ /* 0x080fe20000410000 */
[----:B------:R-:W-:-:S02]  /*ca40*/  FMUL.FTZ R151, R151, R15 ;  /* 0x0000000f97977220 */ /* 0x000fc40000410000 */
[----:B------:R-:W5:Y:S01]  /*ca50*/  MUFU.EX2 R178, R178 ;  /* 0x000000b200b27308 */ /* 0x000f620000000800 */
[----:B----4-:R-:W-:-:S07]  /*ca60*/  FADD.FTZ R12, R174, R12 ;  /* 0x0000000cae0c7221 */ /* 0x010fce0000010000 */
[----:B------:R-:W4:Y:S01]  /*ca70*/  MUFU.EX2 R165, R179 ;  /* 0x000000b300a57308 */ /* 0x000f220000000800 */
[C---:B--2---:R-:W-:Y:S01]  /*ca80*/  FADD.FTZ R12, R175.reuse, R12 ;  /* 0x0000000caf0c7221 */ /* 0x044fe20000010000 */
[----:B------:R-:W-:-:S05]  /*ca90*/  F2FP.F16.F32.PACK_AB R163, R175, R174 ;  /* 0x000000aeafa3723e */ /* 0x000fca00000000ff */
[----:B------:R3:W-:Y:S01]  /*caa0*/  STSM.16.M88.4 [R202], R160 ;  /* 0x000000a0ca007844 */ /* 0x0007e20000000200 */
[----:B------:R-:W2:Y:S01]  /*cab0*/  MUFU.EX2 R167, R182 ;  /* 0x000000b600a77308 */ /* 0x000ea20000000800 */
[----:B-----5:R-:W-:-:S07]  /*cac0*/  FADD.FTZ R12, R178, R12 ;  /* 0x0000000cb20c7221 */ /* 0x020fce0000010000 */
[----:B------:R-:W5:Y:S01]  /*cad0*/  MUFU.EX2 R183, R183 ;  /* 0x000000b700b77308 */ /* 0x000f620000000800 */
[C---:B----4-:R-:W-:Y:S01]  /*cae0*/  FADD.FTZ R12, R165.reuse, R12 ;  /* 0x0000000ca50c7221 */ /* 0x050fe20000010000 */
[----:B------:R-:W-:-:S03]  /*caf0*/  F2FP.F16.F32.PACK_AB R165, R165, R178 ;  /* 0x000000b2a5a5723e */ /* 0x000fc600000000ff */
[----:B--2---:R-:W-:Y:S01]  /*cb00*/  FADD.FTZ R12, R167, R12 ;  /* 0x0000000ca70c7221 */ /* 0x004fe20000010000 */
[----:B-----5:R-:W-:-:S03]  /*cb10*/  F2FP.F16.F32.PACK_AB R167, R183, R167 ;  /* 0x000000a7b7a7723e */ /* 0x020fc600000000ff */
[----:B------:R-:W-:Y:S02]  /*cb20*/  FADD.FTZ R12, R183, R12 ;  /* 0x0000000cb70c7221 */ /* 0x000fe40000010000 */
[----:B------:R3:W-:Y:S01]  /*cb30*/  STSM.16.M88.4 [R201], R164 ;  /* 0x000000a4c9007844 */ /* 0x0007e20000000200 */
[----:B------:R-:W-:Y:S05]  /*cb40*/  @!P0 BRA `(.L_x_705) ;  /* 0x0000000000048947 */ /* 0x000fea0003800000 */
[----:B------:R-:W-:Y:S01]  /*cb50*/  BPT.TRAP 0x1 ;  /* 0x000000040000795c */ /* 0x000fe20000300000 */
.L_x_705:
[----:B------:R2:W4:Y:S01]  /*cb60*/  SYNCS.PHASECHK.TRANS64.TRYWAIT P2, [R21+URZ+0x28c50], R14 ;  /* 0x028c500e150075a7 */ /* 0x000522000804017f */
[----:B------:R-:W-:Y:S05]  /*cb70*/  @!P0 BRA `(.L_x_706) ;  /* 0x0000000000048947 */ /* 0x000fea0003800000 */
[----:B------:R-:W-:Y:S01]  /*cb80*/  BPT.TRAP 0x1 ;  /* 0x000000040000795c */ /* 0x000fe20000300000 */
.L_x_706:
[----:B------:R-:W-:Y:S04]  /*cb90*/  BSSY B1, `(.L_x_707) ;  /* 0x0000004000017945 */ /* 0x000fe80003800000 */
[----:B----4-:R-:W-:Y:S05]  /*cba0*/  @P2 BRA `(.L_x_708) ;  /* 0x0000000000082947 */ /* 0x010fea0003800000 */
[----:B------:R-:W4:Y:S02]  /*cbb0*/  SYNCS.PHASECHK.TRANS64.TRYWAIT P2, [R21+URZ+0x28c50], R14 ;  /* 0x028c500e150075a7 */ /* 0x000f24000804017f */
[----:B----4-:R-:W-:Y:S05]  /*cbc0*/  @!P2 BRA `(.L_x_709) ;  /* 0x000000e00074a947 */ /* 0x010fea0003800000 */
.L_x_708:
[----:B------:R-:W-:Y:S05]  /*cbd0*/  BSYNC B1 ;  /* 0x0000000000017941 */ /* 0x000fea0003800000 */
.L_x_707:
[----:B012-4-:R-:W-:Y:S01]  /*cbe0*/  IMAD R14, R19, 0x1000, R13 ;  /* 0x00001000130e7824 */ /* 0x017fe200078e020d */
[----:B------:R-:W-:Y:S01]  /*cbf0*/  WARPGROUP.ARRIVE ;  /* 0x00000000000079c5 */ /* 0x000fe20000000000 */
[----:B------:R-:W-:-:S03]  /*cc00*/  IMAD.MOV.U32 R15, RZ, RZ, 0x40000040 ;  /* 0x40000040ff0f7424 */ /* 0x000fc600078e00ff */
[----:B------:R-:W-:Y:S02]  /*cc10*/  R2UR UR6, R14 ;  /* 0x000000000e0672ca */ /* 0x000fe400000e0000 */
[----:B------:R-:W-:Y:S01]  /*cc20*/  R2UR UR7, R15 ;  /* 0x000000000f0772ca */ /* 0x000fe200000e0000 */
[----:B------:R-:W-:-:S12]  /*cc30*/  IMAD.MOV.U32 R15, RZ, RZ, 0x40000040 ;  /* 0x40000040ff0f7424 */ /* 0x000fd800078e00ff */
[----:B------:R-:W-:Y:S03]  /*cc40*/  HGMMA.64x256x16.F32 R24, R152, gdesc[UR4].tnspB, R24, gsb0 ;  /* 0x43e0000498187df0 */ /* 0x000fe60008000818 */
[----:B------:R-:W-:Y:S02]  /*cc50*/  WARPGROUP.DEPBAR.LE gsb0, 0x0 ;  /* 0x00008000000079c5 */ /* 0x000fe40000010000 */
[----:B---3--:R-:W-:Y:S01]  /*cc60*/  VIADD R152, R14, 0x80 ;  /* 0x000000800e987836 */ /* 0x008fe20000000000 */
[----:B------:R-:W-:Y:S01]  /*cc70*/  WARPGROUP.ARRIVE ;  /* 0x00000000000079c5 */ /* 0x000fe20000000000 */
[----:B------:R-:W-:-:S03]  /*cc80*/  IMAD.MOV.U32 R153, RZ, RZ, 0x40000040 ;  /* 0x40000040ff997424 */ /* 0x000fc600078e00ff */
[----:B------:R-:W-:Y:S01]  /*cc90*/  R2UR UR6, R152 ;  /* 0x00000000980672ca */ /* 0x000fe200000e0000 */
[C---:B------:R-:W-:Y:S01]  /*cca0*/  VIADD R152, R14.reuse, 0x100 ;  /* 0x000001000e987836 */ /* 0x040fe20000000000 */
[----:B------:R-:W-:Y:S01]  /*ccb0*/  R2UR UR7, R153 ;  /* 0x00000000990772ca */ /* 0x000fe200000e0000 */
[----:B------:R-:W-:Y:S02]  /*ccc0*/  IMAD.MOV.U32 R153, RZ, RZ, 0x40000040 ;  /* 0x40000040ff997424 */ /* 0x000fe400078e00ff */
[----:B------:R-:W-:-:S13]  /*ccd0*/  VIADD R14, R14, 0x180 ;  /* 0x000001800e0e7836 */ /* 0x000fda0000000000 */
[----:B------:R-:W-:Y:S01]  /*cce0*/  HGMMA.64x256x16.F32 R24, R156, gdesc[UR4].tnspB, R24, gsb0 ;  /* 0x43e000049c187df0 */ /* 0x000fe20008000818 */
[----:B------:R-:W-:Y:S02]  /*ccf0*/  R2UR UR6, R152 ;  /* 0x00000000980672ca */ /* 0x000fe400000e0000 */
[----:B------:R-:W-:Y:S01]  /*cd00*/  R2UR UR7, R153 ;  /* 0x00000000990772ca */ /* 0x000fe200000e0000 */
[----:B------:R-:W-:Y:S02]  /*cd10*/  WARPGROUP.DEPBAR.LE gsb0, 0x0 ;  /* 0x00008000000079c5 */ /* 0x000fe40000010000 */
[----:B------:R-:W-:-:S15]  /*cd20*/  WARPGROUP.ARRIVE ;  /* 0x00000000000079c5 */ /* 0x000fde0000000000 */
[----:B------:R-:W-:-:S07]  /*cd30*/  NOP ;  /* 0x0000000000007918 */ /* 0x000fce0000000000 */
[----:B------:R-:W-:Y:S01]  /*cd40*/  HGMMA.64x256x16.F32 R24, R160, gdesc[UR4].tnspB, R24, gsb0 ;  /* 0x43e00004a0187df0 */ /* 0x000fe20008000818 */
[----:B------:R-:W-:Y:S02]  /*cd50*/  R2UR UR6, R14 ;  /* 0x000000000e0672ca */ /* 0x000fe400000e0000 */
[----:B------:R-:W-:Y:S01]  /*cd60*/  R2UR UR7, R15 ;  /* 0x000000000f0772ca */ /* 0x000fe200000e0000 */
        /* <DEDUP_REMOVED lines=13> */
[----:B------:R-:W-:Y:S05]  /*ce40*/  @!P0 BRA `(.L_x_710) ;  /* 0x0000000000048947 */ /* 0x000fea0003800000 */
[----:B------:R-:W-:Y:S01]  /*ce50*/  BPT.TRAP 0x1 ;  /* 0x000000040000795c */ /* 0x000fe20000300000 */
.L_x_710:
[----:B------:R-:W-:Y:S02]  /*ce60*/  VIADD R21, R21, 0x28c60 ;  /* 0x00028c6015157836 */ /* 0x000fe40000000000 */
[----:B------:R-:W-:Y:S02]  /*ce70*/  IMAD.MOV.U32 R15, RZ, RZ, R20 ;  /* 0x000000ffff0f7224 */ /* 0x000fe400078e0014 */
[----:B------:R-:W-:Y:S01]  /*ce80*/  IMAD.MOV.U32 R219, RZ, RZ, R10 ;  /* 0x000000ffffdb7224 */ /* 0x000fe200078e000a */
[----:B------:R-:W-:Y:S01]  /*ce90*/  PRMT R21, R190, 0x654, R21 ;  /* 0x00000654be157816 */ /* 0x000fe20000000015 */
[----:B------:R-:W-:-:S03]  /*cea0*/  IMAD.MOV.U32 R218, RZ, RZ, R19 ;  /* 0x000000ffffda7224 */ /* 0x000fc600078e0013 */
[----:B------:R2:W-:Y:S01]  /*ceb0*/  SYNCS.ARRIVE.TRANS64.RED.A1T0 RZ, [R21+URZ], RZ ;  /* 0x000000ff15ff79a7 */ /* 0x0005e2000810043f */
[----:B------:R-:W-:Y:S05]  /*cec0*/  @P1 BRA `(.L_x_711) ;  /* 0xffffffe4006c1947 */ /* 0x000fea000383ffff */
.L_x_698:
[----:B------:R-:W-:Y:S05]  /*ced0*/  BSYNC B0 ;  /* 0x0000000000007941 */ /* 0x000fea0003800000 */
.L_x_697:
[----:B-1----:R-:W3:Y:S01]  /*cee0*/  LDL.LU R14, [R1+0x3c] ;  /* 0x00003c00010e7983 */ /* 0x002ee20000300800 */
[----:B0-----:R-:W-:Y:S02]  /*cef0*/  IMAD.MOV.U32 R156, RZ, RZ, -0x800000 ;  /* 0xff800000ff9c7424 */ /* 0x001fe400078e00ff */
[----:B--2---:R-:W-:Y:S01]  /*cf00*/  IMAD.MOV.U32 R21, RZ, RZ, -0x800000 ;  /* 0xff800000ff157424 */ /* 0x004fe200078e00ff */
[----:B------:R-:W0:Y:S02]  /*cf10*/  SHFL.BFLY PT, R0, R11, 0x2, 0x1f ;  /* 0x0c401f000b007f89 */ /* 0x000e2400000e0000 */
[----:B0-----:R-:W-:-:S05]  /*cf20*/  FADD.FTZ R0, R0, R11 ;  /* 0x0000000b00007221 */ /* 0x001fca0000010000 */
[----:B------:R-:W0:Y:S02]  /*cf30*/  SHFL.BFLY PT, R4, R0, 0x1, 0x1f ;  /* 0x0c201f0000047f89 */ /* 0x000e2400000e0000 */
[----:B0-----:R-:W-:Y:S01]  /*cf40*/  FADD.FTZ R0, R0, R4 ;  /* 0x0000000400007221 */ /* 0x001fe20000010000 */
[----:B------:R-:W-:Y:S01]  /*cf50*/  IMAD.MOV.U32 R4, RZ, RZ, RZ ;  /* 0x000000ffff047224 */ /* 0x000fe200078e00ff */
[----:B------:R-:W-:Y:S08]  /*cf60*/  BAR.ARV 0x8, 0x100 ;  /* 0x0204000000007b1d */ /* 0x000ff00000002000 */
[----:B------:R-:W-:Y:S01]  /*cf70*/  BAR.SYNC.DEFER_BLOCKING 0xf, 0x100 ;  /* 0x03c4000000007b1d */ /* 0x000fe20000010000 */
[----:B------:R-:W-:-:S13]  /*cf80*/  FSETP.NE.FTZ.AND P0, PT, R0, RZ, PT ;  /* 0x000000ff0000720b */ /* 0x000fda0003f15000 */
[----:B------:R-:W0:Y:S01]  /*cf90*/  @P0 MUFU.RCP R4, R0 ;  /* 0x0000000000040308 */ /* 0x000e220000001000 */
[----:B------:R-:W-:-:S07]  /*cfa0*/  @P0 FMUL.FTZ R5, R3, 0.69314718246459960938 ;  /* 0x3f31721803050820 */ /* 0x000fce0000410000 */
[----:B------:R-:W1:Y:S01]  /*cfb0*/  @P0 MUFU.LG2 R0, R0 ;  /* 0x0000000000000308 */ /* 0x000e620000000c00 */
        /* <DEDUP_REMOVED lines=8> */
[----:B-1----:R-:W-:Y:S01]  /*d040*/  @P0 FMUL.FTZ R0, R0, 0.69314718246459960938 ;  /* 0x3f31721800000820 */ /* 0x002fe20000410000 */
[-C--:B------:R-:W-:Y:S01]  /*d050*/  FMUL.FTZ R40, R40, R4.reuse ;  /* 0x0000000428287220 */ /* 0x080fe20000410000 */
[-C--:B------:R-:W-:Y:S01]  /*d060*/  FMUL.FTZ R41, R41, R4.reuse ;  /* 0x0000000429297220 */ /* 0x080fe20000410000 */
[----:B------:R-:W-:Y:S01]  /*d070*/  FMUL.FTZ R44, R44, R4 ;  /* 0x000000042c2c7220 */ /* 0x000fe20000410000 */
[----:B------:R-:W-:Y:S01]  /*d080*/  @P0 FFMA.FTZ R156, R5, R10, R0 ;  /* 0x0000000a059c0223 */ /* 0x000fe20000010000 */
[-C--:B------:R-:W-:Y:S01]  /*d090*/  FMUL.FTZ R45, R45, R4.reuse ;  /* 0x000000042d2d7220 */ /* 0x080fe20000410000 */
[----:B------:R-:W0:Y:S01]  /*d0a0*/  SHFL.BFLY PT, R0, R12, 0x2, 0x1f ;  /* 0x0c401f000c007f89 */ /* 0x000e2200000e0000 */
        /* <DEDUP_REMOVED lines=23> */
[----:B0-----:R-:W-:Y:S01]  /*d220*/  FADD.FTZ R0, R0, R12 ;  /* 0x0000000c00007221 */ /* 0x001fe20000010000 */
[-C--:B------:R-:W-:Y:S01]  /*d230*/  FMUL.FTZ R93, R93, R4.reuse ;  /* 0x000000045d5d7220 */ /* 0x080fe20000410000 */
[-C--:B------:R-:W-:Y:S01]  /*d240*/  FMUL.FTZ R96, R96, R4.reuse ;  /* 0x0000000460607220 */ /* 0x080fe20000410000 */
[-C--:B------:R-:W-:Y:S01]  /*d250*/  FMUL.FTZ R97, R97, R4.reuse ;  /* 0x0000000461617220 */ /* 0x080fe20000410000 */
        /* <DEDUP_REMOVED lines=25> */
[----:B0-----:R-:W-:Y:S01]  /*d3f0*/  FADD.FTZ R5, R0, R5 ;  /* 0x0000000500057221 */ /* 0x001fe20000010000 */
[----:B------:R-:W-:-:S02]  /*d400*/  IMAD.MOV.U32 R0, RZ, RZ, RZ ;  /* 0x000000ffff007224 */ /* 0x000fc400078e00ff */
[-C--:B------:R-:W-:Y:S01]  /*d410*/  FMUL.FTZ R148, R148, R4.reuse ;  /* 0x0000000494947220 */ /* 0x080fe20000410000 */
[----:B------:R-:W-:Y:S01]  /*d420*/  FMUL.FTZ R149, R149, R4 ;  /* 0x0000000495957220 */ /* 0x000fe20000410000 */
        /* <DEDUP_REMOVED lines=17> */
[----:B------:R-:W-:Y:S01]  /*d540*/  ISETP.NE.AND P0, PT, R197, RZ, PT ;  /* 0x000000ffc500720c */ /* 0x000fe20003f05270 */
        /* <DEDUP_REMOVED lines=12> */
[----:B------:R-:W-:-:S02]  /*d610*/  @!P0 IMAD R3, R19, 0x40, R195 ;  /* 0x0000004013038824 */ /* 0x000fc400078e02c3 */
[-C--:B------:R-:W-:Y:S01]  /*d620*/  FMUL.FTZ R71, R71, R0.reuse ;  /* 0x0000000047477220 */ /* 0x080fe20000410000 */
[----:B------:R-:W-:Y:S02]  /*d630*/  VIADD R19, R19, 0x1 ;  /* 0x0000000113137836 */ /* 0x000fe40000000000 */
[-C--:B------:R-:W-:Y:S01]  /*d640*/  FMUL.FTZ R74, R74, R0.reuse ;  /* 0x000000004a4a7220 */ /* 0x080fe20000410000 */
[----:B------:R-:W-:Y:S02]  /*d650*/  @!P0 IMAD R3, R3, 0x4, R2 ;  /* 0x0000000403038824 */ /* 0x000fe400078e0202 */
[-C--:B------:R-:W-:Y:S01]  /*d660*/  FMUL.FTZ R75, R75, R0.reuse ;  /* 0x000000004b4b7220 */ /* 0x080fe20000410000 */
[-C--:B------:R-:W-:Y:S01]  /*d670*/  FMUL.FTZ R78, R78, R0.reuse ;  /* 0x000000004e4e7220 */ /* 0x080fe20000410000 */
[----:B------:R-:W-:Y:S01]  /*d680*/  ISETP.NE.AND P1, PT, R19, 0x2, PT ;  /* 0x000000021300780c */ /* 0x000fe20003f25270 */
[-C--:B------:R-:W-:Y:S01]  /*d690*/  FMUL.FTZ R79, R79, R0.reuse ;  /* 0x000000004f4f7220 */ /* 0x080fe20000410000 */
[----:B------:R-:W-:Y:S01]  /*d6a0*/  @!P0 STS [R3+0x28800], R4 ;  /* 0x0288000403008388 */ /* 0x000fe20000000800 */
[-C--:B------:R-:W-:Y:S01]  /*d6b0*/  FMUL.FTZ R82, R82, R0.reuse ;  /* 0x0000000052527220 */ /* 0x080fe20000410000 */
[-C--:B------:R-:W-:Y:S01]  /*d6c0*/  FMUL.FTZ R83, R83, R0.reuse ;  /* 0x0000000053537220 */ /* 0x080fe20000410000 */
[-C--:B------:R-:W-:Y:S01]  /*d6d0*/  FMUL.FTZ R86, R86, R0.reuse ;  /* 0x0000000056567220 */ /* 0x080fe20000410000 */
[----:B------:R0:W-:Y:S01]  /*d6e0*/  @!P0 STS [R3+0x28820], R0 ;  /* 0x0288200003008388 */ /* 0x0001e20000000800 */
        /* <DEDUP_REMOVED lines=33> */
[----:B0-----:R-:W-:Y:S01]  /*d900*/  SEL R0, RZ, 0x1, P1 ;  /* 0x00000001ff007807 */ /* 0x001fe20000800000 */
[----:B------:R-:W-:Y:S06]  /*d910*/  BAR.ARV 0xe, 0x100 ;  /* 0x0384000000007b1d */ /* 0x000fec0000002000 */
[----:B------:R-:W-:-:S02]  /*d920*/  PLOP3.LUT P0, PT, PT, PT, PT, 0x8, 0x0 ;  /* 0x000000000000781c */ /* 0x000fc40003f0e170 */
[----:B------:R-:W-:Y:S02]  /*d930*/  LOP3.LUT R185, R185, R0, RZ, 0x3c, !PT ;  /* 0x00000000b9b97212 */ /* 0x000fe400078e3cff */
[----:B------:R-:W-:Y:S01]  /*d940*/  SEL R19, R19, RZ, P1 ;  /* 0x000000ff13137207 */ /* 0x000fe20000800000 */
[----:B---3--:R-:W-:-:S05]  /*d950*/  VIADD R14, R14, 0x1 ;  /* 0x000000010e0e7836 */ /* 0x008fca0000000000 */
[----:B------:R0:W-:Y:S03]  /*d960*/  STL [R1+0x3c], R14 ;  /* 0x00003c0e01007387 */ /* 0x0001e60000100800 */
.L_x_640:
[----:B------:R-:W-:Y:S05]  /*d970*/  BSYNC B7 ;  /* 0x0000000000077941 */ /* 0x000fea0003800000 */
.L_x_636:
[----:B------:R-:W2:Y:S08]  /*d980*/  S2UR UR4, SR_CgaCtaId ;  /* 0x00000000000479c3 */ /* 0x000eb00000008800 */
[----:B------:R-:W-:Y:S01]  /*d990*/  BAR.SYNC.DEFER_BLOCKING 0x5, 0x180 ;  /* 0x0146000000007b1d */ /* 0x000fe20000010000 */
[----:B------:R-:W-:-:S05]  /*d9a0*/  MOV R2, 0x400 ;  /* 0x0000040000027802 */ /* 0x000fca0000000f00 */
[----:B------:R-:W-:Y:S01]  /*d9b0*/  BSSY B0, `(.L_x_712) ;  /* 0x0000507000007945 */ /* 0x000fe20003800000 */
[----:B--2---:R-:W-:-:S05]  /*d9c0*/  IMAD.U32 R190, RZ, RZ, UR4 ;  /* 0x00000004ffbe7e24 */ /* 0x004fca000f8e00ff */
[----:B------:R-:W-:-:S05]  /*d9d0*/  LEA R2, R190, R2, 0x18 ;  /* 0x00000002be027211 */ /* 0x000fca00078ec0ff */
[----:B-----5:R2:W3:Y:S01]  /*d9e0*/  LDS.128 R152, [R2+0x28cd0] ;  /* 0x028cd00002987984 */ /* 0x0204e20000000c00 */
[----:B------:R-:W-:Y:S06]  /*d9f0*/  BAR.ARV 0x4, 0x180 ;  /* 0x0106000000007b1d */ /* 0x000fec0000002000 */
[----:B------:R-:W-:Y:S05]  /*da00*/  @P0 BRA `(.L_x_713) ;  /* 0x0000003c00ec0947 */ /* 0x000fea0003800000 */
[----:B------:R-:W4:Y:S01]  /*da10*/  LDL R3, [R1+0x5c] ;  /* 0x00005c0001037983 */ /* 0x000f220000100800 */
[----:B------:R-:W1:Y:S01]  /*da20*/  S2R R0, SR_SWINHI ;  /* 0x0000000000007919 */ /* 0x000e620000002f00 */
[----:B------:R-:W-:Y:S01]  /*da30*/  F2FP.F16.F32.PACK_AB R6, R29, R28 ;  /* 0x0000001c1d06723e */ /* 0x000fe200000000ff */
[----:B------:R-:W-:Y:S01]  /*da40*/  ULDC.64 UR6, c[0x0][0xc00] ;  /* 0x0003000000067ab9 */ /* 0x000fe20000000a00 */
[----:B------:R-:W-:Y:S01]  /*da50*/  F2FP.F16.F32.PACK_AB R7, R31, R30 ;  /* 0x0000001e1f07723e */ /* 0x000fe200000000ff */
[----:B---3--:R-:W3:Y:S01]  /*da60*/  LDL.LU R152, [R1+0x1c] ;  /* 0x00001c0001987983 */ /* 0x008ee20000300800 */
[----:B------:R-:W-:Y:S01]  /*da70*/  F2FP.F16.F32.PACK_AB R8, R33, R32 ;  /* 0x000000202108723e */ /* 0x000fe200000000ff */
[----:B------:R-:W-:Y:S01]  /*da80*/  ULDC.64 UR4, c[0x0][0xc08] ;  /* 0x0003020000047ab9 */ /* 0x000fe20000000a00 */
[----:B------:R-:W-:Y:S01]  /*da90*/  F2FP.F16.F32.PACK_AB R9, R35, R34 ;  /* 0x000000222309723e */ /* 0x000fe200000000ff */
[----:B------:R-:W2:Y:S01]  /*daa0*/  LDL.LU R20, [R1+0x20] ;  /* 0x0000200001147983 */ /* 0x000ea20000300800 */
[----:B0-----:R-:W-:-:S02]  /*dab0*/  MOV R14, R2 ;  /* 0x00000002000e7202 */ /* 0x001fc40000000f00 */
[----:B-1----:R-:W-:Y:S02]  /*dac0*/  MOV R15, R0 ;  /* 0x00000000000f7202 */ /* 0x002fe40000000f00 */
[----:B------:R-:W-:Y:S02]  /*dad0*/  F2FP.F16.F32.PACK_AB R10, R37, R36 ;  /* 0x00000024250a723e */ /* 0x000fe400000000ff */
[----:B------:R-:W-:Y:S01]  /*dae0*/  F2FP.F16.F32.PACK_AB R11, R39, R38 ;  /* 0x00000026270b723e */ /* 0x000fe200000000ff */
[----:B------:R-:W-:Y:S01]  /*daf0*/  BAR.SYNC.DEFER_BLOCKING 0x1, 0x100 ;  /* 0x0044000000007b1d */ /* 0x000fe20000010000 */
[----:B----4-:R-:W-:-:S03]  /*db00*/  IMAD.WIDE R12, R3, 0x2, R14 ;  /* 0x00000002030c7825 */ /* 0x010fc600078e020e */
[----:B------:R-:W-:Y:S01]  /*db10*/  LOP3.LUT R0, R12, 0x380, RZ, 0xc0, !PT ;  /* 0x000003800c007812 */ /* 0x000fe200078ec0ff */
[----:B------:R-:W-:-:S03]  /*db20*/  IMAD.MOV.U32 R5, RZ, RZ, R13 ;  /* 0x000000ffff057224 */ /* 0x000fc600078e000d */
[----:B------:R-:W-:-:S04]  /*db30*/  SHF.R.U64 R0, R0, 0x3, RZ ;  /* 0x0000000300007819 */ /* 0x000fc800000012ff */
[----:B------:R-:W-:-:S04]  /*db40*/  LOP3.LUT R4, R0, R12, RZ, 0x3c, !PT ;  /* 0x0000000c00047212 */ /* 0x000fc800078e3cff */
[----:B------:R-:W-:Y:S02]  /*db50*/  MOV R0, R4 ;  /* 0x0000000400007202 */ /* 0x000fe40000000f00 */
[----:B------:R-:W-:Y:S02]  /*db60*/  F2FP.F16.F32.PACK_AB R4, R25, R24 ;  /* 0x000000181904723e */ /* 0x000fe400000000ff */
[----:B------:R-:W-:-:S05]  /*db70*/  F2FP.F16.F32.PACK_AB R5, R27, R26 ;  /* 0x0000001a1b05723e */ /* 0x000fca00000000ff */
[----:B------:R0:W-:Y:S02]  /*db80*/  STSM.16.M88.4 [R0], R4 ;  /* 0x0000000400007844 */ /* 0x0001e40000000200 */
[----:B0-----:R-:W-:-:S04]  /*db90*/  IADD3 R4, P0, R12, 0x20, RZ ;  /* 0x000000200c047810 */ /* 0x001fc80007f1e0ff */
[----:B------:R-:W-:Y:S01]  /*dba0*/  LOP3.LUT R0, R4, 0x380, RZ, 0xc0, !PT ;  /* 0x0000038004007812 */ /* 0x000fe200078ec0ff */
[----:B------:R-:W-:-:S03]  /*dbb0*/  IMAD.X R5, RZ, RZ, R13, P0 ;  /* 0x000000ffff057224 */ /* 0x000fc600000e060d */
[----:B------:R-:W-:-:S04]  /*dbc0*/  SHF.R.U64 R0, R0, 0x3, RZ ;  /* 0x0000000300007819 */ /* 0x000fc800000012ff */
[----:B------:R-:W-:-:S04]  /*dbd0*/  LOP3.LUT R4, R0, R4, RZ, 0x3c, !PT ;  /* 0x0000000400047212 */ /* 0x000fc800078e3cff */
[----:B------:R-:W-:-:S05]  /*dbe0*/  MOV R4, R4 ;  /* 0x0000000400047202 */ /* 0x000fca0000000f00 */
[----:B------:R0:W-:Y:S02]  /*dbf0*/  STSM.16.M88.4 [R4], R8 ;  /* 0x0000000804007844 */ /* 0x0001e40000000200 */
[----:B0-----:R-:W-:-:S04]  /*dc00*/  IADD3 R4, P0, R12, 0x40, RZ ;  /* 0x000000400c047810 */ /* 0x001fc80007f1e0ff */
[----:B------:R-:W-:-:S04]  /*dc10*/  LOP3.LUT R0, R4, 0x380, RZ, 0xc0, !PT ;  /* 0x0000038004007812 */ /* 0x000fc800078ec0ff */
[----:B------:R-:W-:Y:S02]  /*dc20*/  SHF.R.U64 R0, R0, 0x3, RZ ;  /* 0x0000000300007819 */ /* 0x000fe400000012ff */
[----:B------:R-:W-:Y:S02]  /*dc30*/  IADD3.X R5, RZ, R13, RZ, P0, !PT ;  /* 0x0000000dff057210 */ /* 0x000fe400007fe4ff */
[----:B------:R-:W-:Y:S02]  /*dc40*/  LOP3.LUT R4, R0, R4, RZ, 0x3c, !PT ;  /* 0x0000000400047212 */ /* 0x000fe400078e3cff */
[----:B------:R-:W-:Y:S02]  /*dc50*/  F2FP.F16.F32.PACK_AB R6, R45, R44 ;  /* 0x0000002c2d06723e */ /* 0x000fe400000000ff */
[----:B------:R-:W-:Y:S02]  /*dc60*/  MOV R0, R4 ;  /* 0x0000000400007202 */ /* 0x000fe40000000f00 */
[----:B------:R-:W-:-:S02]  /*dc70*/  F2FP.F16.F32.PACK_AB R4, R41, R40 ;  /* 0x000000282904723e */ /* 0x000fc400000000ff */
[----:B------:R-:W-:Y:S02]  /*dc80*/  F2FP.F16.F32.PACK_AB R5, R43, R42 ;  /* 0x0000002a2b05723e */ /* 0x000fe400000000ff */
[----:B------:R-:W-:-:S05]  /*dc90*/  F2FP.F16.F32.PACK_AB R7, R47, R46 ;  /* 0x0000002e2f07723e */ /* 0x000fca00000000ff */
[----:B------:R0:W-:Y:S02]  /*dca0*/  STSM.16.M88.4 [R0], R4 ;  /* 0x0000000400007844 */ /* 0x0001e40000000200 */
[----:B0-----:R-:W-:-:S04]  /*dcb0*/  IADD3 R4, P0, R12, 0x60, RZ ;  /* 0x000000600c047810 */ /* 0x001fc80007f1e0ff */
[----:B------:R-:W-:Y:S01]  /*dcc0*/  LOP3.LUT R0, R4, 0x380, RZ, 0xc0, !PT ;  /* 0x0000038004007812 */ /* 0x000fe200078ec0ff */
[----:B------:R-:W-:-:S03]  /*dcd0*/  IMAD.X R5, RZ, RZ, R13, P0 ;  /* 0x000000ffff057224 */ /* 0x000fc600000e060d */
[----:B------:R-:W-:-:S04]  /*dce0*/  SHF.R.U64 R0, R0, 0x3, RZ ;  /* 0x0000000300007819 */ /* 0x000fc800000012ff */
[----:B------:R-:W-:Y:S02]  /*dcf0*/  LOP3.LUT R4, R0, R4, RZ, 0x3c, !PT ;  /* 0x0000000400047212 */ /* 0x000fe400078e3cff */
[----:B------:R-:W-:Y:S02]  /*dd00*/  F2FP.F16.F32.PACK_AB R8, R49, R48 ;  /* 0x000000303108723e */ /* 0x000fe400000000ff */
[----:B------:R-:W-:Y:S02]  /*dd10*/  MOV R4, R4 ;  /* 0x0000000400047202 */ /* 0x000fe40000000f00 */
[----:B------:R-:W-:Y:S02]  /*dd20*/  F2FP.F16.F32.PACK_AB R9, R51, R50 ;  /* 0x000000323309723e */ /* 0x000fe400000000ff */
        /* <DEDUP_REMOVED lines=122> */
[----:B------:R-:W-:-:S02]  /*e4d0*/  F2FP.F16.F32.PACK_AB R7, R143, R142 ;  /* 0x0000008e8f07723e */ /* 0x000fc400000000ff */
[----:B------:R-:W-:-:S03]  /*e4e0*/  IADD3 R0, P0, R12, 0x6060, RZ ;  /* 0x000060600c007810 */ /* 0x000fc60007f1e0ff */
[----:B------:R0:W-:Y:S02]  /*e4f0*/  STSM.16.M88.4 [R3], R4 ;  /* 0x0000000403007844 */ /* 0x0001e40000000200 */
[----:B------:R-:W-:Y:S01]  /*e500*/  IMAD.X R13, RZ, RZ, R13, P0 ;  /* 0x000000ffff0d7224 */ /* 0x000fe200000e060d */
[----:B------:R-:W-:Y:S02]  /*e510*/  F2FP.F16.F32.PACK_AB R8, R145, R144 ;  /* 0x000000909108723e */ /* 0x000fe400000000ff */
[----:B0-----:R-:W-:-:S04]  /*e520*/  LOP3.LUT R3, R0, 0x380, RZ, 0xc0, !PT ;  /* 0x0000038000037812 */ /* 0x001fc800078ec0ff */
[----:B------:R-:W-:-:S04]  /*e530*/  SHF.R.U64 R3, R3, 0x3, RZ ;  /* 0x0000000303037819 */ /* 0x000fc800000012ff */
[----:B------:R-:W-:Y:S02]  /*e540*/  LOP3.LUT R12, R3, R0, RZ, 0x3c, !PT ;  /* 0x00000000030c7212 */ /* 0x000fe400078e3cff */
[----:B---3--:R-:W-:Y:S02]  /*e550*/  IADD3 R6, P0, R152, UR6, RZ ;  /* 0x0000000698067c10 */ /* 0x008fe4000ff1e0ff */
[----:B------:R-:W-:Y:S02]  /*e560*/  MOV R12, R12 ;  /* 0x0000000c000c7202 */ /* 0x000fe40000000f00 */
[----:B------:R-:W-:Y:S02]  /*e570*/  F2FP.F16.F32.PACK_AB R9, R147, R146 ;  /* 0x000000929309723e */ /* 0x000fe400000000ff */
[----:B------:R-:W-:Y:S02]  /*e580*/  F2FP.F16.F32.PACK_AB R10, R149, R148 ;  /* 0x00000094950a723e */ /* 0x000fe400000000ff */
[----:B------:R-:W-:-:S02]  /*e590*/  F2FP.F16.F32.PACK_AB R11, R151, R150 ;  /* 0x00000096970b723e */ /* 0x000fc400000000ff */
[----:B--2---:R-:W-:Y:S02]  /*e5a0*/  IADD3.X R7, R20, UR7, RZ, P0, !PT ;  /* 0x0000000714077c10 */ /* 0x004fe400087fe4ff */
[----:B------:R-:W-:Y:S01]  /*e5b0*/  ISETP.NE.U32.AND P0, PT, RZ, UR4, PT ;  /* 0x00000004ff007c0c */ /* 0x000fe2000bf05070 */
[----:B------:R0:W-:Y:S01]  /*e5c0*/  STSM.16.M88.4 [R12], R8 ;  /* 0x000000080c007844 */ /* 0x0001e20000000200 */
[----:B------:R-:W-:Y:S02]  /*e5d0*/  BAR.SYNC.DEFER_BLOCKING 0x1, 0x100 ;  /* 0x0044000000007b1d */ /* 0x000fe40000010000 */
[----:B------:R-:W-:Y:S02]  /*e5e0*/  ISETP.NE.AND.EX P0, PT, RZ, UR5, PT, P0 ;  /* 0x00000005ff007c0c */ /* 0x000fe4000bf05300 */
[----:B------:R-:W-:-:S04]  /*e5f0*/  ISETP.NE.U32.AND P1, PT, RZ, UR6, PT ;  /* 0x00000006ff007c0c */ /* 0x000fc8000bf25070 */
[----:B------:R-:W-:Y:S01]  /*e600*/  ISETP.NE.AND.EX P1, PT, RZ, UR7, PT, P1 ;  /* 0x00000007ff007c0c */ /* 0x000fe2000bf25310 */
[----:B------:R-:W-:-:S06]  /*e610*/  IMAD.MOV.U32 R4, RZ, RZ, RZ ;  /* 0x000000ffff047224 */ /* 0x000fcc00078e00ff */
[----:B0-----:R-:W-:Y:S01]  /*e620*/  @P0 IADD3 R8, P2, R152, UR4, RZ ;  /* 0x0000000498080c10 */ /* 0x001fe2000ff5e0ff */
[----:B------:R-:W-:Y:S02]  /*e630*/  ULDC UR4, c[0x0][0xa88] ;  /* 0x0002a20000047ab9 */ /* 0x000fe40000000800 */
[----:B------:R-:W-:Y:S01]  /*e640*/  IMAD.U32 R3, RZ, RZ, UR4 ;  /* 0x00000004ff037e24 */ /* 0x000fe2000f8e00ff */
[----:B------:R-:W-:Y:S02]  /*e650*/  @P0 IADD3.X R9, R20, UR5, RZ, P2, !PT ;  /* 0x0000000514090c10 */ /* 0x000fe400097fe4ff */
[----:B------:R0:W5:Y:S04]  /*e660*/  @P1 LDG.E R4, desc[UR42][R6.64] ;  /* 0x0000002a06041981 */ /* 0x000168000c1e1900 */
[----:B------:R0:W5:Y:S01]  /*e670*/  @P0 LDG.E R3, desc[UR42][R8.64] ;  /* 0x0000002a08030981 */ /* 0x000162000c1e1900 */
[----:B------:R-:W-:Y:S05]  /*e680*/  @P0 BRA `(.L_x_714) ;  /* 0x0000000000100947 */ /* 0x000fea0003800000 */
[----:B------:R-:W-:Y:S05]  /*e690*/  @!P1 BRA `(.L_x_714) ;  /* 0x00000000000c9947 */ /* 0x000fea0003800000 */
[----:B-----5:R-:W2:Y:S04]  /*e6a0*/  LDG.E R3, desc[UR42][R6.64] ;  /* 0x0000002a06037981 */ /* 0x020ea8000c1e1900 */
[----:B0-----:R-:W2:Y:S02]  /*e6b0*/  LDG.E R6, desc[UR42][R6.64+0x4] ;  /* 0x0000042a06067981 */ /* 0x001ea4000c1e1900 */
[----:B--2---:R-:W-:-:S07]  /*e6c0*/  IMAD.IADD R3, R6, 0x1, -R3 ;  /* 0x0000000106037824 */ /* 0x004fce00078e0a03 */
.L_x_714:
[----:B------:R-:W2:Y:S01]  /*e6d0*/  LDL R0, [R1+0x44] ;  /* 0x0000440001007983 */ /* 0x000ea20000100800 */
[----:B------:R-:W-:-:S03]  /*e6e0*/  ULDC UR4, c[0x0][0xad4] ;  /* 0x0002b50000047ab9 */ /* 0x000fc60000000800 */
[----:B------:R-:W3:Y:S04]  /*e6f0*/  LDL.LU R5, [R1+0x18] ;  /* 0x0000180001057983 */ /* 0x000ee80000300800 */
[----:B------:R1:W5:Y:S04]  /*e700*/  LDL R159, [R1+0x14] ;  /* 0x00001400019f7983 */ /* 0x0003680000100800 */
[----:B------:R1:W5:Y:S04]  /*e710*/  LDL R158, [R1+0x24] ;  /* 0x00002400019e7983 */ /* 0x0003680000100800 */
[----:B--2---:R-:W2:Y:S01]  /*e720*/  SHFL.IDX PT, R0, R0, RZ, 0x1f ;  /* 0x00001fff00007589 */ /* 0x004ea200000e0000 */
[----:B---3--:R-:W-:-:S02]  /*e730*/  ISETP.NE.AND P1, PT, R5, RZ, PT ;  /* 0x000000ff0500720c */ /* 0x008fc40003f25270 */
[----:B--2---:R-:W-:Y:S02]  /*e740*/  ISETP.NE.AND P0, PT, R0, RZ, PT ;  /* 0x000000ff0000720c */ /* 0x004fe40003f05270 */
[----:B------:R-:W-:Y:S02]  /*e750*/  SEL R0, R5, UR4, P1 ;  /* 0x0000000405007c07 */ /* 0x000fe40008800000 */
[----:B-----5:R-:W-:-:S09]  /*e760*/  SHF.R.S32.HI R5, RZ, 0x1f, R4 ;  /* 0x0000001fff057819 */ /* 0x020fd20000011404 */
[----:B-1----:R-:W-:Y:S05]  /*e770*/  @P0 BRA `(.L_x_715) ;  /* 0x0000000400040947 */ /* 0x002fea0003800000 */
[----:B0-----:R-:W2:Y:S01]  /*e780*/  LDL.LU R9, [R1+0x40] ;  /* 0x0000400001097983 */ /* 0x001ea20000300800 */
[----:B------:R-:W-:Y:S01]  /*e790*/  IMAD.MOV.U32 R12, RZ, RZ, 0x9b8 ;  /* 0x000009b8ff0c7424 */ /* 0x000fe200078e00ff */
[----:B------:R-:W-:Y:S01]  /*e7a0*/  ISETP.GT.AND P1, PT, R0, 0x1, PT ;  /* 0x000000010000780c */ /* 0x000fe20003f24270 */
[----:B------:R-:W0:Y:S01]  /*e7b0*/  LDC R157, c[0x0][0xbe8] ;  /* 0x0002fa00ff9d7b82 */ /* 0x000e220000000800 */
[----:B------:R-:W3:Y:S04]  /*e7c0*/  LDL R163, [R1+0x50] ;  /* 0x0000500001a37983 */ /* 0x000ee80000100800 */
[----:B------:R-:W4:Y:S01]  /*e7d0*/  LDL R162, [R1+0x38] ;  /* 0x0000380001a27983 */ /* 0x000f220000100800 */
[----:B------:R-:W-:Y:S02]  /*e7e0*/  SEL R12, R12, 0x978, P1 ;  /* 0x000009780c0c7807 */ /* 0x000fe40000800000 */
[----:B------:R-:W-:Y:S01]  /*e7f0*/  ISETP.NE.U32.AND P0, PT, RZ, UR6, PT ;  /* 0x00000006ff007c0c */ /* 0x000fe2000bf05070 */
[----:B------:R-:W5:Y:S01]  /*e800*/  LDL R161, [R1+0x58] ;  /* 0x0000580001a17983 */ /* 0x000f620000100800 */
[----:B------:R-:W1:Y:S02]  /*e810*/  LDC.64 R6, c[0x0][R12+0x220] ;  /* 0x000088000c067b82 */ /* 0x000e640000000a00 */
[----:B------:R-:W-:Y:S01]  /*e820*/  ISETP.NE.AND.EX P0, PT, RZ, UR7, PT, P0 ;  /* 0x00000007ff007c0c */ /* 0x000fe2000bf05300 */
[----:B------:R-:W5:Y:S03]  /*e830*/  LDL R160, [R1+0x48] ;  /* 0x0000480001a07983 */ /* 0x000f660000100800 */
[----:B------:R-:W-:-:S02]  /*e840*/  SEL R8, R159, RZ, !P0 ;  /* 0x000000ff9f087207 */ /* 0x000fc40004000000 */
[----:B------:R-:W2:Y:S01]  /*e850*/  LDC.64 R10, c[0x0][R12+0x218] ;  /* 0x000086000c0a7b82 */ /* 0x000ea20000000a00 */
[----:B0-----:R-:W-:Y:S02]  /*e860*/  ISETP.NE.AND P2, PT, R157, 0x1, PT ;  /* 0x000000019d00780c */ /* 0x001fe40003f45270 */
[----:B-1----:R-:W-:Y:S01]  /*e870*/  IMAD R7, R7, R8, RZ ;  /* 0x0000000807077224 */ /* 0x002fe200078e02ff */
[----:B--2---:R-:W-:-:S05]  /*e880*/  SEL R13, R9, RZ, !P0 ;  /* 0x000000ff090d7207 */ /* 0x004fca0004000000 */
[C---:B------:R-:W-:Y:S02]  /*e890*/  IMAD R13, R6.reuse, R13, R7 ;  /* 0x0000000d060d7224 */ /* 0x040fe400078e0207 */
[----:B------:R-:W-:-:S04]  /*e8a0*/  IMAD.WIDE.U32 R6, R6, R8, RZ ;  /* 0x0000000806067225 */ /* 0x000fc800078e00ff */
[----:B------:R-:W-:-:S04]  /*e8b0*/  IMAD.WIDE.U32 R8, R10, R184, RZ ;  /* 0x000000b80a087225 */ /* 0x000fc800078e00ff */
[----:B------:R-:W-:Y:S01]  /*e8c0*/  IMAD R10, R11, R184, RZ ;  /* 0x000000b80b0a7224 */ /* 0x000fe200078e02ff */
[----:B------:R-:W-:Y:S01]  /*e8d0*/  IADD3 R20, P0, P3, R6, R8, R4 ;  /* 0x0000000806147210 */ /* 0x000fe20007b1e004 */
[----:B------:R-:W-:Y:S01]  /*e8e0*/  IMAD.IADD R13, R7, 0x1, R13 ;  /* 0x00000001070d7824 */ /* 0x000fe200078e020d */
[----:B------:R-:W0:Y:S01]  /*e8f0*/  @P2 LDC R6, c[0x0][0xbf0] ;  /* 0x0002fc00ff062b82 */ /* 0x000e220000000800 */
[----:B------:R-:W-:-:S07]  /*e900*/  IMAD.IADD R152, R9, 0x1, R10 ;  /* 0x0000000109987824 */ /* 0x000fce00078e020a */
[----:B------:R-:W1:Y:S08]  /*e910*/  LDC.64 R8, c[0x0][R12+0x228] ;  /* 0x00008a000c087b82 */ /* 0x000e700000000a00 */
[----:B------:R-:W2:Y:S01]  /*e920*/  @P2 LDC R7, c[0x0][0xbec] ;  /* 0x0002fb00ff072b82 */ /* 0x000ea20000000800 */
[----:B---3--:R-:W-:Y:S01]  /*e930*/  IMAD R10, R158, 0x40, R163 ;  /* 0x000000409e0a7824 */ /* 0x008fe200078e02a3 */
[----:B------:R-:W-:-:S02]  /*e940*/  IADD3.X R13, R13, R152, R5, P0, P3 ;  /* 0x000000980d0d7210 */ /* 0x000fc400007e6405 */
[----:B----4-:R-:W-:Y:S01]  /*e950*/  SEL R152, R162, RZ, P1 ;  /* 0x000000ffa2987207 */ /* 0x010fe20000800000 */
[----:B------:R-:W-:Y:S02]  /*e960*/  IMAD.MOV.U32 R11, RZ, RZ, R10 ;  /* 0x000000ffff0b7224 */ /* 0x000fe400078e000a */
[----:B--2---:R-:W-:-:S05]  /*e970*/  @P2 IMAD.HI.U32 R7, R10, R7, RZ ;  /* 0x000000070a072227 */ /* 0x004fca00078e00ff */
[----:B0-----:R-:W-:Y:S01]  /*e980*/  @P2 SHF.R.U32.HI R11, RZ, R6, R7 ;  /* 0x00000006ff0b2219 */ /* 0x001fe20000011607 */
[----:B-1----:R-:W-:-:S04]  /*e990*/  IMAD.WIDE.U32 R6, R8, R152, RZ ;  /* 0x0000009808067225 */ /* 0x002fc800078e00ff */
[----:B------:R-:W-:-:S04]  /*e9a0*/  IMAD R8, R9, R152, RZ ;  /* 0x0000009809087224 */ /* 0x000fc800078e02ff */
[----:B------:R-:W-:Y:S02]  /*e9b0*/  IMAD.IADD R7, R7, 0x1, R8 ;  /* 0x0000000107077824 */ /* 0x000fe400078e0208 */
[----:B------:R0:W1:Y:S02]  /*e9c0*/  LDC.64 R8, c[0x0][R12+0x210] ;  /* 0x000084000c087b82 */ /* 0x0000640000000a00 */
[----:B0-----:R-:W-:-:S04]  /*e9d0*/  IMAD.MOV R12, RZ, RZ, -R11 ;  /* 0x000000ffff0c7224 */ /* 0x001fc800078e0a0b */
[----:B------:R-:W-:Y:S01]  /*e9e0*/  IMAD R12, R157, R12, R10 ;  /* 0x0000000c9d0c7224 */ /* 0x000fe200078e020a */
[----:B------:R-:W-:Y:S02]  /*e9f0*/  IADD3 R6, P0, P2, R11, R20, R6 ;  /* 0x000000140b067210 */ /* 0x000fe40007a1e006 */
[----:B------:R-:W-:Y:S02]  /*ea00*/  SHF.R.S32.HI R11, RZ, 0x1f, R11 ;  /* 0x0000001fff0b7819 */ /* 0x000fe4000001140b */
[----:B------:R-:W-:Y:S02]  /*ea10*/  SHF.R.S32.HI R10, RZ, 0x1f, R12 ;  /* 0x0000001fff0a7819 */ /* 0x000fe4000001140c */
[----:B------:R-:W-:Y:S01]  /*ea20*/  IADD3.X R7, R11, R13, R7, P0, P2 ;  /* 0x0000000d0b077210 */ /* 0x000fe200007e4407 */
[----:B-1----:R-:W-:-:S04]  /*ea30*/  IMAD R9, R9, R12, RZ ;  /* 0x0000000c09097224 */ /* 0x002fc800078e02ff */
[C---:B------:R-:W-:Y:S02]  /*ea40*/  IMAD R9, R8.reuse, R10, R9 ;  /* 0x0000000a08097224 */ /* 0x040fe400078e0209 */
[----:B------:R-:W0:Y:S01]  /*ea50*/  LDC.64 R10, c[0x0][0xba8] ;  /* 0x0002ea00ff0a7b82 */ /* 0x000e220000000a00 */
[----:B------:R-:W-:-:S07]  /*ea60*/  IMAD.WIDE.U32 R6, R8, R12, R6 ;  /* 0x0000000c08067225 */ /* 0x000fce00078e0006 */
[----:B0-----:R-:W0:Y:S08]  /*ea70*/  @!P1 LDC R10, c[0x0][0xb50] ;  /* 0x0002d400ff0a9b82 */ /* 0x001e300000000800 */
[----:B------:R-:W1:Y:S01]  /*ea80*/  @!P1 LDC R11, c[0x0][0xb54] ;  /* 0x0002d500ff0b9b82 */ /* 0x000e620000000800 */
[----:B------:R-:W-:Y:S01]  /*ea90*/  IMAD.IADD R9, R7, 0x1, R9 ;  /* 0x0000000107097824 */ /* 0x000fe200078e0209 */
[----:B0-----:R-:W-:-:S04]  /*eaa0*/  LEA R10, P0, R6, R10, 0x2 ;  /* 0x0000000a060a7211 */ /* 0x001fc800078010ff */
[----:B-1----:R-:W-:Y:S01]  /*eab0*/  LEA.HI.X R9, R6, R11, R9, 0x2, P0 ;  /* 0x0000000b06097211 */ /* 0x002fe200000f1409 */
[----:B-----5:R-:W-:Y:S01]  /*eac0*/  IMAD.MOV R6, RZ, RZ, -R161 ;  /* 0x000000ffff067224 */ /* 0x020fe200078e0aa1 */
[----:B------:R-:W-:Y:S01]  /*ead0*/  SHFL.IDX PT, R8, R10, 0x1, 0x1c1f ;  /* 0x003c1f000a087f89 */ /* 0x000fe200000e0000 */
[----:B------:R-:W-:-:S03]  /*eae0*/  IMAD R11, R158, 0x40, R195 ;  /* 0x000000409e0b7824 */ /* 0x000fc600078e02c3 */
[----:B------:R-:W-:Y:S01]  /*eaf0*/  ISETP.NE.AND P0, PT, R160, R6, PT ;  /* 0x00000006a000720c */ /* 0x000fe20003f05270 */
[----:B------:R-:W-:Y:S04]  /*eb00*/  SHFL.IDX PT, R7, R9, RZ, 0x1c1f ;  /* 0x001c1fff09077589 */ /* 0x000fe800000e0000 */
[----:B------:R0:W1:Y:S04]  /*eb10*/  SHFL.IDX PT, R6, R10, RZ, 0x1c1f ;  /* 0x001c1fff0a067589 */ /* 0x00006800000e0000 */
[----:B------:R-:W2:Y:S01]  /*eb20*/  SHFL.IDX PT, R9, R9, 0x1, 0x1c1f ;  /* 0x003c1f0009097f89 */ /* 0x000ea200000e0000 */
[----:B0-----:R-:W-:-:S05]  /*eb30*/  IMAD R10, R3, R157, RZ ;  /* 0x0000009d030a7224 */ /* 0x001fca00078e02ff */
[C---:B------:R-:W-:Y:S01]  /*eb40*/  ISETP.GE.OR P1, PT, R11.reuse, R10, P0 ;  /* 0x0000000a0b00720c */ /* 0x040fe20000726670 */
[----:B------:R-:W-:-:S05]  /*eb50*/  VIADD R11, R11, 0x8 ;  /* 0x000000080b0b7836 */ /* 0x000fca0000000000 */
[----:B------:R-:W-:-:S07]  /*eb60*/  ISETP.GE.OR P0, PT, R11, R10, P0 ;  /* 0x0000000a0b00720c */ /* 0x000fce0000706670 */
[----:B-1----:R1:W-:Y:S06]  /*eb70*/  @!P1 ST.E desc[UR42][R6.64], R156 ;  /* 0x0000009c06009985 */ /* 0x0023ec000c10192a */
[----:B--2---:R1:W-:Y:S02]  /*eb80*/  @!P0 ST.E desc[UR42][R8.64], R21 ;  /* 0x0000001508008985 */ /* 0x0043e4000c10192a */
.L_x_715:
[----:B------:R-:W-:Y:S02]  /*eb90*/  ISETP.GT.AND P1, PT, R0, 0x1, PT ;  /* 0x000000010000780c */ /* 0x000fe40003f24270 */
[----:B------:R-:W-:-:S04]  /*eba0*/  ISETP.NE.U32.AND P0, PT, RZ, UR6, PT ;  /* 0x00000006ff007c0c */ /* 0x000fc8000bf05070 */
[----:B------:R-:W-:-:S04]  /*ebb0*/  ISETP.NE.AND.EX P0, PT, RZ, UR7, PT, P0 ;  /* 0x00000007ff007c0c */ /* 0x000fc8000bf05300 */
[----:B------:R-:W-:-:S03]  /*ebc0*/  SEL R0, R159, RZ, !P0 ;  /* 0x000000ff9f007207 */ /* 0x000fc60004000000 */
[----:B------:R-:W-:Y:S06]  /*ebd0*/  @P1 BRA `(.L_x_716) ;  /* 0x0000001000601947 */ /* 0x000fec0003800000 */
[----:B------:R-:W2:Y:S01]  /*ebe0*/  S2R R20, SR_TID.X ;  /* 0x0000000000147919 */ /* 0x000ea20000002100 */
[----:B------:R-:W3:Y:S01]  /*ebf0*/  LDC R80, c[0x0][0xbe8] ;  /* 0x0002fa00ff507b82 */ /* 0x000ee20000000800 */
[----:B------:R-:W-:Y:S01]  /*ec00*/  ULDC.64 UR4, c[0x0][0xaa0] ;  /* 0x0002a80000047ab9 */ /* 0x000fe20000000a00 */
[----:B--2---:R-:W-:-:S05]  /*ec10*/  VIADD R20, R20, 0xffffff80 ;  /* 0xffffff8014147836 */ /* 0x004fca0000000000 */
[----:B01----:R-:W-:-:S04]  /*ec20*/  SHF.R.S32.HI R7, RZ, 0x1f, R20 ;  /* 0x0000001fff077819 */ /* 0x003fc80000011414 */
[----:B------:R-:W-:-:S04]  /*ec30*/  LEA.HI R7, R7, R20, RZ, 0x3 ;  /* 0x0000001407077211 */ /* 0x000fc800078f18ff */
[----:B------:R-:W-:-:S05]  /*ec40*/  SHF.R.S32.HI R6, RZ, 0x3, R7 ;  /* 0x00000003ff067819 */ /* 0x000fca0000011407 */
[----:B------:R-:W-:-:S04]  /*ec50*/  IMAD R9, R6, 0x40, R192 ;  /* 0x0000004006097824 */ /* 0x000fc800078e02c0 */
[----:B------:R-:W-:-:S03]  /*ec60*/  IMAD.WIDE R14, R9, 0x2, R14 ;  /* 0x00000002090e7825 */ /* 0x000fc600078e020e */
[C---:B------:R-:W-:Y:S01]  /*ec70*/  IADD3 R37, P0, R14.reuse, 0x5000, RZ ;  /* 0x000050000e257810 */ /* 0x040fe20007f1e0ff */
[----:B------:R-:W-:Y:S01]  /*ec80*/  IMAD R5, R5, UR4, RZ ;  /* 0x0000000405057c24 */ /* 0x000fe2000f8e02ff */
[----:B------:R-:W-:Y:S02]  /*ec90*/  IADD3 R13, P3, R14, 0x1000, RZ ;  /* 0x000010000e0d7810 */ /* 0x000fe40007f7e0ff */
[----:B------:R-:W-:Y:S01]  /*eca0*/  LOP3.LUT R36, R37, 0x380, RZ, 0xc0, !PT ;  /* 0x0000038025247812 */ /* 0x000fe200078ec0ff */
[----:B------:R-:W-:Y:S01]  /*ecb0*/  IMAD R21, R4, UR5, R5 ;  /* 0x0000000504157c24 */ /* 0x000fe2000f8e0205 */
[----:B------:R-:W-:Y:S02]  /*ecc0*/  LOP3.LUT R12, R13, 0x380, RZ, 0xc0, !PT ;  /* 0x000003800d0c7812 */ /* 0x000fe400078ec0ff */
[----:B------:R-:W-:Y:S01]  /*ecd0*/  SHF.R.U64 R36, R36, 0x3, RZ ;  /* 0x0000000324247819 */ /* 0x000fe200000012ff */
[----:B------:R-:W-:Y:S01]  /*ece0*/  IMAD.WIDE.U32 R4, R4, UR4, RZ ;  /* 0x0000000404047c25 */ /* 0x000fe2000f8e00ff */
[----:B------:R-:W-:Y:S01]  /*ecf0*/  LOP3.LUT R7, R7, 0xfffffff8, RZ, 0xc0, !PT ;  /* 0xfffffff807077812 */ /* 0x000fe200078ec0ff */
[----:B------:R-:W-:Y:S01]  /*ed00*/  ULDC.64 UR4, c[0x0][0xae8] ;  /* 0x0002ba0000047ab9 */ /* 0x000fe20000000a00 */
[----:B------:R-:W-:Y:S01]  /*ed10*/  LOP3.LUT R36, R36, R37, RZ, 0x3c, !PT ;  /* 0x0000002524247212 */ /* 0x000fe200078e3cff */
[----:B------:R-:W-:Y:S01]  /*ed20*/  IMAD.X R37, RZ, RZ, R15, P0 ;  /* 0x000000ffff257224 */ /* 0x000fe200000e060f */
[----:B------:R-:W-:-:S02]  /*ed30*/  IADD3 R65, P0, R14, 0xc000, RZ ;  /* 0x0000c0000e417810 */ /* 0x000fc40007f1e0ff */
[----:B------:R-:W-:Y:S02]  /*ed40*/  SHF.R.U64 R12, R12, 0x3, RZ ;  /* 0x000000030c0c7819 */ /* 0x000fe400000012ff */
[----:B------:R-:W-:Y:S01]  /*ed50*/  LOP3.LUT R64, R65, 0x380, RZ, 0xc0, !PT ;  /* 0x0000038041407812 */ /* 0x000fe200078ec0ff */
[----:B------:R-:W-:Y:S01]  /*ed60*/  IMAD.IADD R5, R5, 0x1, R21 ;  /* 0x0000000105057824 */ /* 0x000fe200078e0215 */
[----:B------:R-:W-:Y:S01]  /*ed70*/  LOP3.LUT R12, R12, R13, RZ, 0x3c, !PT ;  /* 0x0000000d0c0c7212 */ /* 0x000fe200078e3cff */
[----:B------:R-:W-:Y:S01]  /*ed80*/  IMAD.IADD R7, R20, 0x1, -R7 ;  /* 0x0000000114077824 */ /* 0x000fe200078e0a07 */
[----:B------:R-:W-:Y:S01]  /*ed90*/  SHF.R.U64 R64, R64, 0x3, RZ ;  /* 0x0000000340407819 */ /* 0x000fe200000012ff */
[--C-:B------:R-:W-:Y:S01]  /*eda0*/  IMAD.X R13, RZ, RZ, R15.reuse, P3 ;  /* 0x000000ffff0d7224 */ /* 0x100fe200018e060f */
[----:B------:R-:W-:Y:S01]  /*edb0*/  IADD3 R25, P4, R14, 0x2000, RZ ;  /* 0x000020000e197810 */ /* 0x000fe20007f9e0ff */
[----:B------:R-:W5:Y:S01]  /*edc0*/  LD.E.128 R36, desc[UR42][R36.64] ;  /* 0x0000002a24247980 */ /* 0x000f62000c101d00 */
[----:B------:R-:W-:Y:S01]  /*edd0*/  LOP3.LUT R64, R64, R65, RZ, 0x3c, !PT ;  /* 0x0000004140407212 */ /* 0x000fe200078e3cff */
[----:B------:R-:W-:Y:S01]  /*ede0*/  IMAD.X R65, RZ, RZ, R15, P0 ;  /* 0x000000ffff417224 */ /* 0x000fe200000e060f */
[----:B---3--:R-:W-:Y:S01]  /*edf0*/  ISETP.NE.AND P0, PT, R80, 0x1, PT ;  /* 0x000000015000780c */ /* 0x008fe20003f05270 */
[----:B------:R-:W-:Y:S01]  /*ee00*/  IMAD.WIDE.U32 R4, R184, UR4, R4 ;  /* 0x00000004b8047c25 */ /* 0x000fe2000f8e0004 */
[----:B------:R-:W-:-:S02]  /*ee10*/  IADD3 R29, P5, R14, 0x3000, RZ ;  /* 0x000030000e1d7810 */ /* 0x000fc40007fbe0ff */
[C---:B------:R-:W-:Y:S01]  /*ee20*/  IADD3 R33, P6, R14.reuse, 0x4000, RZ ;  /* 0x000040000e217810 */ /* 0x040fe20007fde0ff */
[----:B------:R-:W-:Y:S01]  /*ee30*/  IMAD R7, R7, 0x20, R6 ;  /* 0x0000002007077824 */ /* 0x000fe200078e0206 */
[C---:B------:R-:W-:Y:S01]  /*ee40*/  IADD3 R41, P1, R14.reuse, 0x6000, RZ ;  /* 0x000060000e297810 */ /* 0x040fe20007f3e0ff */
[----:B------:R-:W5:Y:S01]  /*ee50*/  LD.E.128 R64, desc[UR42][R64.64] ;  /* 0x0000002a40407980 */ /* 0x000f62000c101d00 */
[C---:B------:R-:W-:Y:S02]  /*ee60*/  IADD3 R45, P2, R14.reuse, 0x7000, RZ ;  /* 0x000070000e2d7810 */ /* 0x040fe40007f5e0ff */
[----:B------:R-:W-:Y:S02]  /*ee70*/  IADD3 R49, P3, R14, 0x8000, RZ ;  /* 0x000080000e317810 */ /* 0x000fe40007f7e0ff */
[----:B------:R-:W-:Y:S01]  /*ee80*/  SHF.R.S32.HI R20, RZ, 0x1f, R0 ;  /* 0x0000001fff147819 */ /* 0x000fe20000011400 */
[----:B------:R-:W0:Y:S01]  /*ee90*/  @P0 LDC R82, c[0x0][0xbec] ;  /* 0x0002fb00ff520b82 */ /* 0x000e220000000800 */
[----:B------:R-:W-:-:S02]  /*eea0*/  LOP3.LUT R24, R25, 0x380, RZ, 0xc0, !PT ;  /* 0x0000038019187812 */ /* 0x000fc400078ec0ff */
[----:B------:R-:W-:-:S05]  /*eeb0*/  LOP3.LUT R9, R14, 0x380, RZ, 0xc0, !PT ;  /* 0x000003800e097812 */ /* 0x000fca00078ec0ff */
[----:B------:R-:W1:Y:S01]  /*eec0*/  @P0 LDC R21, c[0x0][0xbf0] ;  /* 0x0002fc00ff150b82 */ /* 0x000e620000000800 */
[----:B------:R-:W-:Y:S01]  /*eed0*/  LOP3.LUT R28, R29, 0x380, RZ, 0xc0, !PT ;  /* 0x000003801d1c7812 */ /* 0x000fe200078ec0ff */
[----:B------:R-:W-:Y:S01]  /*eee0*/  IMAD R5, R184, UR5, R5 ;  /* 0x00000005b8057c24 */ /* 0x000fe2000f8e0205 */
[----:B------:R-:W-:Y:S01]  /*eef0*/  LOP3.LUT R32, R33, 0x380, RZ, 0xc0, !PT ;  /* 0x0000038021207812 */ /* 0x000fe200078ec0ff */
[----:B------:R-:W-:Y:S01]  /*ef00*/  IMAD R7, R158, 0x40, R7 ;  /* 0x000000409e077824 */ /* 0x000fe200078e0207 */
[----:B------:R-:W-:Y:S01]  /*ef10*/  LOP3.LUT R40, R41, 0x380, RZ, 0xc0, !PT ;  /* 0x0000038029287812 */ /* 0x000fe200078ec0ff */
[----:B------:R-:W-:Y:S01]  /*ef20*/  ULDC.64 UR4, c[0x0][0xaf0] ;  /* 0x0002bc0000047ab9 */ /* 0x000fe20000000a00 */
[----:B------:R-:W-:Y:S02]  /*ef30*/  LOP3.LUT R44, R45, 0x380, RZ, 0xc0, !PT ;  /* 0x000003802d2c7812 */ /* 0x000fe400078ec0ff */
[----:B------:R-:W-:Y:S01]  /*ef40*/  LOP3.LUT R48, R49, 0x380, RZ, 0xc0, !PT ;  /* 0x0000038031307812 */ /* 0x000fe200078ec0ff */
[----:B------:R-:W-:Y:S01]  /*ef50*/  IMAD R81, R20, UR4, RZ ;  /* 0x0000000414517c24 */ /* 0x000fe2000f8e02ff */
[----:B------:R-:W-:-:S02]  /*ef60*/  SHF.R.U64 R24, R24, 0x3, RZ ;  /* 0x0000000318187819 */ /* 0x000fc400000012ff */
[----:B------:R-:W-:Y:S02]  /*ef70*/  SHF.R.U64 R28, R28, 0x3, RZ ;  /* 0x000000031c1c7819 */ /* 0x000fe400000012ff */
[----:B------:R-:W-:Y:S01]  /*ef80*/  SHF.R.U64 R32, R32, 0x3, RZ ;  /* 0x0000000320207819 */ /* 0x000fe200000012ff */
[----:B0-----:R-:W-:Y:S01]  /*ef90*/  @P0 IMAD.HI.U32 R82, R7, R82, RZ ;  /* 0x0000005207520227 */ /* 0x001fe200078e00ff */
[----:B------:R-:W-:Y:S01]  /*efa0*/  SHF.R.U64 R40, R40, 0x3, RZ ;  /* 0x0000000328287819 */ /* 0x000fe200000012ff */
[----:B------:R-:W0:Y:S01]  /*efb0*/  LDC R20, c[0x0][0xac8] ;  /* 0x0002b200ff147b82 */ /* 0x000e220000000800 */
[----:B------:R-:W-:Y:S02]  /*efc0*/  SHF.R.U64 R44, R44, 0x3, RZ ;  /* 0x000000032c2c7819 */ /* 0x000fe400000012ff */
[----:B------:R-:W-:Y:S01]  /*efd0*/  SHF.R.U64 R48, R48, 0x3, RZ ;  /* 0x0000000330307819 */ /* 0x000fe200000012ff */
[----:B------:R-:W-:Y:S01]  /*efe0*/  IMAD R83, R0, UR5, R81 ;  /* 0x0000000500537c24 */ /* 0x000fe2000f8e0251 */
[----:B------:R-:W-:Y:S01]  /*eff0*/  LOP3.LUT R24, R24, R25, RZ, 0x3c, !PT ;  /* 0x0000001918187212 */ /* 0x000fe200078e3cff */
[----:B------:R-:W-:Y:S01]  /*f000*/  IMAD.MOV.U32 R81, RZ, RZ, R7 ;  /* 0x000000ffff517224 */ /* 0x000fe200078e0007 */
[----:B------:R-:W-:Y:S01]  /*f010*/  LOP3.LUT R28, R28, R29, RZ, 0x3c, !PT ;  /* 0x0000001d1c1c7212 */ /* 0x000fe200078e3cff */
[--C-:B------:R-:W-:Y:S01]  /*f020*/  IMAD.X R25, RZ, RZ, R15.reuse, P4 ;  /* 0x000000ffff197224 */ /* 0x100fe200020e060f */
        /* <DEDUP_REMOVED lines=8> */
[----:B------:R-:W-:Y:S01]  /*f0b0*/  IADD3.X R41, RZ, R15, RZ, P1, !PT ;  /* 0x0000000fff297210 */ /* 0x000fe20000ffe4ff */
[----:B------:R-:W-:Y:S01]  /*f0c0*/  IMAD.WIDE.U32 R4, R0, UR4, R4 ;  /* 0x0000000400047c25 */ /* 0x000fe2000f8e0004 */
[----:B-1----:R-:W-:Y:S01]  /*f0d0*/  @P0 SHF.R.U32.HI R81, RZ, R21, R82 ;  /* 0x00000015ff510219 */ /* 0x002fe20000011652 */
[----:B------:R-:W-:Y:S01]  /*f0e0*/  ULDC.64 UR4, c[0x0][0xae0] ;  /* 0x0002b80000047ab9 */ /* 0x000fe20000000a00 */
[C---:B------:R-:W-:Y:S01]  /*f0f0*/  IADD3 R53, P4, R14.reuse, 0x9000, RZ ;  /* 0x000090000e357810 */ /* 0x040fe20007f9e0ff */
[----:B------:R-:W5:Y:S01]  /*f100*/  LD.E.128 R24, desc[UR42][R24.64] ;  /* 0x0000002a18187980 */ /* 0x000f62000c101d00 */
[----:B------:R-:W-:-:S02]  /*f110*/  IADD3 R57, P5, R14, 0xa000, RZ ;  /* 0x0000a0000e397810 */ /* 0x000fc40007fbe0ff */
[C---:B------:R-:W-:Y:S01]  /*f120*/  IADD3 R61, P6, R14.reuse, 0xb000, RZ ;  /* 0x0000b0000e3d7810 */ /* 0x040fe20007fde0ff */
[----:B------:R-:W5:Y:S01]  /*f130*/  LD.E.128 R28, desc[UR42][R28.64] ;  /* 0x0000002a1c1c7980 */ /* 0x000f62000c101d00 */
[C---:B------:R-:W-:Y:S02]  /*f140*/  IADD3 R69, P1, R14.reuse, 0xd000, RZ ;  /* 0x0000d0000e457810 */ /* 0x040fe40007f3e0ff */
[C---:B------:R-:W-:Y:S01]  /*f150*/  IADD3 R73, P2, R14.reuse, 0xe000, RZ ;  /* 0x0000e0000e497810 */ /* 0x040fe20007f5e0ff */
[----:B------:R-:W5:Y:S01]  /*f160*/  LD.E.128 R32, desc[UR42][R32.64] ;  /* 0x0000002a20207980 */ /* 0x000f62000c101d00 */
[----:B------:R-:W-:Y:S02]  /*f170*/  IADD3 R11, P3, R14, 0xf000, RZ ;  /* 0x0000f0000e0b7810 */ /* 0x000fe40007f7e0ff */
[----:B------:R-:W-:Y:S01]  /*f180*/  SHF.R.S32.HI R0, RZ, 0x1f, R81 ;  /* 0x0000001fff007819 */ /* 0x000fe20000011451 */
[----:B------:R-:W5:Y:S01]  /*f190*/  LD.E.128 R40, desc[UR42][R40.64] ;  /* 0x0000002a28287980 */ /* 0x000f62000c101d00 */
[----:B------:R-:W-:Y:S01]  /*f1a0*/  LOP3.LUT R52, R53, 0x380, RZ, 0xc0, !PT ;  /* 0x0000038035347812 */ /* 0x000fe200078ec0ff */
[----:B------:R-:W-:Y:S01]  /*f1b0*/  IMAD.X R77, RZ, RZ, R15, P3 ;  /* 0x000000ffff4d7224 */ /* 0x000fe200018e060f */
[----:B------:R-:W-:Y:S01]  /*f1c0*/  LOP3.LUT R56, R57, 0x380, RZ, 0xc0, !PT ;  /* 0x0000038039387812 */ /* 0x000fe200078ec0ff */
[----:B------:R-:W5:Y:S01]  /*f1d0*/  LD.E.128 R44, desc[UR42][R44.64] ;  /* 0x0000002a2c2c7980 */ /* 0x000f62000c101d00 */
[----:B------:R-:W-:-:S02]  /*f1e0*/  LOP3.LUT R60, R61, 0x380, RZ, 0xc0, !PT ;  /* 0x000003803d3c7812 */ /* 0x000fc400078ec0ff */
[----:B------:R-:W-:Y:S01]  /*f1f0*/  LOP3.LUT R68, R69, 0x380, RZ, 0xc0, !PT ;  /* 0x0000038045447812 */ /* 0x000fe200078ec0ff */
[----:B------:R-:W5:Y:S01]  /*f200*/  LD.E.128 R48, desc[UR42][R48.64] ;  /* 0x0000002a30307980 */ /* 0x000f62000c101d00 */
[----:B------:R-:W-:Y:S02]  /*f210*/  LOP3.LUT R72, R73, 0x380, RZ, 0xc0, !PT ;  /* 0x0000038049487812 */ /* 0x000fe400078ec0ff */
[----:B------:R-:W-:Y:S01]  /*f220*/  LOP3.LUT R10, R11, 0x380, RZ, 0xc0, !PT ;  /* 0x000003800b0a7812 */ /* 0x000fe200078ec0ff */
[----:B------:R-:W-:Y:S01]  /*f230*/  IMAD R0, R0, UR4, RZ ;  /* 0x0000000400007c24 */ /* 0x000fe2000f8e02ff */
[----:B------:R-:W-:Y:S02]  /*f240*/  SHF.R.U64 R52, R52, 0x3, RZ ;  /* 0x0000000334347819 */ /* 0x000fe400000012ff */
[----:B------:R-:W-:Y:S02]  /*f250*/  SHF.R.U64 R56, R56, 0x3, RZ ;  /* 0x0000000338387819 */ /* 0x000fe400000012ff */
[----:B------:R-:W-:-:S02]  /*f260*/  SHF.R.U64 R60, R60, 0x3, RZ ;  /* 0x000000033c3c7819 */ /* 0x000fc400000012ff */
[----:B------:R-:W-:Y:S02]  /*f270*/  SHF.R.U64 R68, R68, 0x3, RZ ;  /* 0x0000000344447819 */ /* 0x000fe400000012ff */
[----:B------:R-:W-:Y:S02]  /*f280*/  SHF.R.U64 R72, R72, 0x3, RZ ;  /* 0x0000000348487819 */ /* 0x000fe400000012ff */
[----:B------:R-:W-:Y:S02]  /*f290*/  SHF.R.U64 R9, R9, 0x3, RZ ;  /* 0x0000000309097819 */ /* 0x000fe400000012ff */
[----:B------:R-:W-:Y:S01]  /*f2a0*/  SHF.R.U64 R10, R10, 0x3, RZ ;  /* 0x000000030a0a7819 */ /* 0x000fe200000012ff */
[----:B------:R-:W-:Y:S01]  /*f2b0*/  IMAD R21, R81, UR5, R0 ;  /* 0x0000000551157c24 */ /* 0x000fe2000f8e0200 */
        /* <DEDUP_REMOVED lines=12> */
[----:B------:R-:W-:Y:S01]  /*f380*/  LOP3.LUT R76, R10, R11, RZ, 0x3c, !PT ;  /* 0x0000000b0a4c7212 */ /* 0x000fe200078e3cff */
[----:B------:R-:W-:Y:S01]  /*f390*/  IMAD.MOV R0, RZ, RZ, -R81 ;  /* 0x000000ffff007224 */ /* 0x000fe200078e0a51 */
[----:B------:R-:W5:Y:S01]  /*f3a0*/  LD.E.128 R12, desc[UR42][R12.64] ;  /* 0x0000002a0c0c7980 */ /* 0x000f62000c101d00 */
[----:B------:R-:W-:-:S02]  /*f3b0*/  IMAD.IADD R5, R5, 0x1, R83 ;  /* 0x0000000105057824 */ /* 0x000fc400078e0253 */
[----:B------:R-:W-:Y:S01]  /*f3c0*/  IMAD R7, R80, R0, R7 ;  /* 0x0000000050077224 */ /* 0x000fe200078e0207 */
[----:B------:R-:W5:Y:S04]  /*f3d0*/  LD.E.128 R8, desc[UR42][R8.64] ;  /* 0x0000002a08087980 */ /* 0x000f68000c101d00 */
[----:B------:R-:W5:Y:S01]  /*f3e0*/  LD.E.128 R52, desc[UR42][R52.64] ;  /* 0x0000002a34347980 */ /* 0x000f62000c101d00 */
[----:B------:R-:W-:-:S03]  /*f3f0*/  SHF.R.S32.HI R0, RZ, 0x1f, R7 ;  /* 0x0000001fff007819 */ /* 0x000fc60000011407 */
[----:B------:R-:W5:Y:S04]  /*f400*/  LD.E.128 R56, desc[UR42][R56.64] ;  /* 0x0000002a38387980 */ /* 0x000f68000c101d00 */
[----:B------:R-:W5:Y:S04]  /*f410*/  LD.E.128 R60, desc[UR42][R60.64] ;  /* 0x0000002a3c3c7980 */ /* 0x000f68000c101d00 */
[----:B------:R-:W5:Y:S04]  /*f420*/  LD.E.128 R68, desc[UR42][R68.64] ;  /* 0x0000002a44447980 */ /* 0x000f68000c101d00 */
[----:B------:R-:W5:Y:S04]  /*f430*/  LD.E.128 R72, desc[UR42][R72.64] ;  /* 0x0000002a48487980 */ /* 0x000f68000c101d00 */
[----:B------:R-:W5:Y:S01]  /*f440*/  LD.E.128 R76, desc[UR42][R76.64] ;  /* 0x0000002a4c4c7980 */ /* 0x000f62000c101d00 */
[----:B------:R-:W-:Y:S01]  /*f450*/  IMAD.WIDE.U32 R4, R81, UR4, R4 ;  /* 0x0000000451047c25 */ /* 0x000fe2000f8e0004 */
[----:B------:R-:W-:Y:S01]  /*f460*/  ULDC.64 UR4, c[0x0][0xad8] ;  /* 0x0002b60000047ab9 */ /* 0x000fe20000000a00 */
[----:B------:R-:W-:Y:S01]  /*f470*/  @!PT LDS RZ, [RZ] ;  /* 0x00000000fffff984 */ /* 0x000fe20000000800 */
[----:B------:R-:W-:Y:S01]  /*f480*/  @!PT LDS RZ, [RZ] ;  /* 0x00000000fffff984 */ /* 0x000fe20000000800 */
[----:B------:R-:W-:Y:S01]  /*f490*/  @!PT LDS RZ, [RZ] ;  /* 0x00000000fffff984 */ /* 0x000fe20000000800 */
[----:B------:R-:W-:Y:S01]  /*f4a0*/  @!PT LDS RZ, [RZ] ;  /* 0x00000000fffff984 */ /* 0x000fe20000000800 */
[----:B------:R1:W-:Y:S06]  /*f4b0*/  MEMBAR.ALL.CTA ;  /* 0x0000000000007992 */ /* 0x0003ec0000008000 */
[----:B-1----:R-:W1:Y:S01]  /*f4c0*/  FENCE.VIEW.ASYNC.S ;  /* 0x00000000000073c6 */ /* 0x002e620000000000 */
[----:B------:R-:W-:-:S02]  /*f4d0*/  IMAD.IADD R5, R5, 0x1, R21 ;  /* 0x0000000105057824 */ /* 0x000fc400078e0215 */
[----:B------:R-:W-:Y:S02]  /*f4e0*/  IMAD R0, R0, UR4, RZ ;  /* 0x0000000400007c24 */ /* 0x000fe4000f8e02ff */
[----:B------:R-:W-:-:S04]  /*f4f0*/  IMAD.WIDE.U32 R4, R7, UR4, R4 ;  /* 0x0000000407047c25 */ /* 0x000fc8000f8e0004 */
[----:B------:R-:W-:Y:S01]  /*f500*/  IMAD R81, R7, UR5, R0 ;  /* 0x0000000507517c24 */ /* 0x000fe2000f8e0200 */
[----:B------:R-:W-:Y:S01]  /*f510*/  ULDC.64 UR4, c[0x0][0xa80] ;  /* 0x0002a00000047ab9 */ /* 0x000fe20000000a00 */
[----:B------:R-:W-:Y:S01]  /*f520*/  VIADD R0, R2, 0x28c20 ;  /* 0x00028c2002007836 */ /* 0x000fe20000000000 */
[----:B------:R-:W-:Y:S01]  /*f530*/  LEA R21, P0, R4, UR4, 0x1 ;  /* 0x0000000404157c11 */ /* 0x000fe2000f8008ff */
[----:B------:R-:W-:Y:S02]  /*f540*/  IMAD.IADD R81, R5, 0x1, R81 ;  /* 0x0000000105517824 */ /* 0x000fe400078e0251 */
[----:B------:R-:W-:Y:S01]  /*f550*/  VIADD R160, R192, 0x40 ;  /* 0x00000040c0a07836 */ /* 0x000fe20000000000 */
[----:B------:R-:W-:Y:S02]  /*f560*/  PRMT R0, RZ, 0x654, R0 ;  /* 0x00000654ff007816 */ /* 0x000fe40000000000 */
[----:B------:R-:W-:Y:S02]  /*f570*/  LEA.HI.X R81, R4, UR5, R81, 0x1, P0 ;  /* 0x0000000504517c11 */ /* 0x000fe400080f0c51 */
[-C--:B0-----:R-:W-:Y:S01]  /*f580*/  ISETP.GE.AND P0, PT, R160, R20.reuse, PT ;  /* 0x00000014a000720c */ /* 0x081fe20003f06270 */
[C---:B------:R-:W-:Y:S01]  /*f590*/  VIADD R159, R192.reuse, 0x80 ;  /* 0x00000080c09f7836 */ /* 0x040fe20000000000 */
[----:B-1----:R0:W-:Y:S01]  /*f5a0*/  SYNCS.ARRIVE.TRANS64.RED.A1T0 RZ, [R0+URZ], RZ ;  /* 0x000000ff00ff79a7 */ /* 0x0021e2000810043f */
[----:B------:R-:W-:Y:S01]  /*f5b0*/  ISETP.GE.AND P1, PT, R192, R20, PT ;  /* 0x00000014c000720c */ /* 0x000fe20003f26270 */
[----:B------:R-:W-:Y:S01]  /*f5c0*/  IMAD R80, R3, R80, RZ ;  /* 0x0000005003507224 */ /* 0x000fe200078e02ff */
[----:B0-----:R-:W-:-:S02]  /*f5d0*/  SEL R0, RZ, 0xffffffff, P0 ;  /* 0xffffffffff007807 */ /* 0x001fc40000000000 */
[----:B------:R-:W-:-:S03]  /*f5e0*/  ISETP.GE.AND P0, PT, R159, R20, PT ;  /* 0x000000149f00720c */ /* 0x000fc60003f06270 */
[----:B------:R-:W-:Y:S01]  /*f5f0*/  IMAD.SHL.U32 R3, R0, 0x2, RZ ;  /* 0x0000000200037824 */ /* 0x000fe200078e00ff */
[----:B------:R-:W-:Y:S01]  /*f600*/  SEL R0, RZ, 0x1, P1 ;  /* 0x00000001ff007807 */ /* 0x000fe20000800000 */
[----:B------:R-:W-:-:S03]  /*f610*/  IMAD R82, R158, 0x40, R6 ;  /* 0x000000409e527824 */ /* 0x000fc600078e0206 */
[----:B------:R-:W-:Y:S02]  /*f620*/  LOP3.LUT R0, R3, 0x2, R0, 0xe2, !PT ;  /* 0x0000000203007812 */ /* 0x000fe400078ee200 */
[----:B------:R-:W-:Y:S01]  /*f630*/  SEL R3, RZ, 0xffffffff, P0 ;  /* 0xffffffffff037807 */ /* 0x000fe20000000000 */
[----:B------:R-:W-:-:S04]  /*f640*/  VIADD R158, R192, 0xc0 ;  /* 0x000000c0c09e7836 */ /* 0x000fc80000000000 */
[----:B------:R-:W-:Y:S01]  /*f650*/  IMAD.SHL.U32 R3, R3, 0x4, RZ ;  /* 0x0000000403037824 */ /* 0x000fe200078e00ff */
[----:B------:R-:W-:Y:S01]  /*f660*/  ISETP.GE.AND P0, PT, R158, R20, PT ;  /* 0x000000149e00720c */ /* 0x000fe20003f06270 */
[----:B------:R-:W-:-:S03]  /*f670*/  VIADD R157, R192, 0x100 ;  /* 0x00000100c09d7836 */ /* 0x000fc60000000000 */
[----:B------:R-:W-:Y:S02]  /*f680*/  LOP3.LUT R0, R3, 0x4, R0, 0xe2, !PT ;  /* 0x0000000403007812 */ /* 0x000fe400078ee200 */
[----:B------:R-:W-:Y:S02]  /*f690*/  SEL R3, RZ, 0xffffffff, P0 ;  /* 0xffffffffff037807 */ /* 0x000fe40000000000 */
[----:B------:R-:W-:-:S03]  /*f6a0*/  ISETP.GE.AND P0, PT, R157, R20, PT ;  /* 0x000000149d00720c */ /* 0x000fc60003f06270 */
[----:B------:R-:W-:Y:S02]  /*f6b0*/  IMAD.SHL.U32 R3, R3, 0x8, RZ ;  /* 0x0000000803037824 */ /* 0x000fe400078e00ff */
        /* <DEDUP_REMOVED lines=8> */
[----:B------:R-:W-:Y:S01]  /*f740*/  ISETP.GE.AND P1, PT, R82, R80, PT ;  /* 0x000000505200720c */ /* 0x000fe20003f26270 */
[----:B------:R-:W-:Y:S02]  /*f750*/  VIADD R83, R192, 0x1c0 ;  /* 0x000001c0c0537836 */ /* 0x000fe40000000000 */
[----:B------:R-:W-:Y:S01]  /*f760*/  IMAD.SHL.U32 R3, R3, 0x20, RZ ;  /* 0x0000002003037824 */ /* 0x000fe200078e00ff */
[----:B------:R-:W-:-:S04]  /*f770*/  ISETP.GE.AND P0, PT, R152, R20, PT ;  /* 0x000000149800720c */ /* 0x000fc80003f06270 */
[----:B------:R-:W-:Y:S02]  /*f780*/  LOP3.LUT R0, R3, 0x20, R0, 0xe2, !PT ;  /* 0x0000002003007812 */ /* 0x000fe400078ee200 */
[----:B------:R-:W-:Y:S02]  /*f790*/  SEL R3, RZ, 0x40, P0 ;  /* 0x00000040ff037807 */ /* 0x000fe40000000000 */
[----:B------:R-:W-:Y:S01]  /*f7a0*/  ISETP.GE.AND P0, PT, R83, R20, PT ;  /* 0x000000145300720c */ /* 0x000fe20003f06270 */
[----:B------:R-:W-:Y:S01]  /*f7b0*/  VIADD R84, R192, 0x1c0 ;  /* 0x000001c0c0547836 */ /* 0x000fe20000000000 */
[----:B------:R-:W-:Y:S01]  /*f7c0*/  LOP3.LUT R3, R0, R3, RZ, 0xfc, !PT ;  /* 0x0000000300037212 */ /* 0x000fe200078efcff */
[C---:B------:R-:W-:Y:S01]  /*f7d0*/  VIADD R86, R192.reuse, 0x140 ;  /* 0x00000140c0567836 */ /* 0x040fe20000000000 */
[----:B------:R-:W-:Y:S01]  /*f7e0*/  SEL R0, RZ, 0x80, P0 ;  /* 0x00000080ff007807 */ /* 0x000fe20000000000 */
[C---:B------:R-:W-:Y:S01]  /*f7f0*/  VIADD R87, R192.reuse, 0x100 ;  /* 0x00000100c0577836 */ /* 0x040fe20000000000 */
[C---:B------:R-:W-:Y:S01]  /*f800*/  IADD3 R85, R192.reuse, 0x180, RZ ;  /* 0x00000180c0557810 */ /* 0x040fe20007ffe0ff */
[----:B------:R-:W-:-:S02]  /*f810*/  VIADD R88, R192, 0xc0 ;  /* 0x000000c0c0587836 */ /* 0x000fc40000000000 */
[C---:B------:R-:W-:Y:S02]  /*f820*/  VIADD R89, R192.reuse, 0x80 ;  /* 0x00000080c0597836 */ /* 0x040fe40000000000 */
[----:B------:R-:W-:Y:S01]  /*f830*/  VIADD R90, R192, 0x40 ;  /* 0x00000040c05a7836 */ /* 0x000fe20000000000 */
[----:B------:R0:W1:Y:S01]  /*f840*/  SHFL.IDX PT, R4, R21, RZ, 0x181f ;  /* 0x00181fff15047589 */ /* 0x00006200000e0000 */
[----:B------:R-:W-:Y:S03]  /*f850*/  BSSY B1, `(.L_x_717) ;  /* 0x000002a000017945 */ /* 0x000fe60003800000 */
[----:B------:R0:W2:Y:S01]  /*f860*/  SHFL.IDX PT, R5, R81, RZ, 0x181f ;  /* 0x00181fff51057589 */ /* 0x0000a200000e0000 */
[----:B------:R-:W-:Y:S02]  /*f870*/  LOP3.LUT R0, R3, R0, RZ, 0xfc, !PT ;  /* 0x0000000003007212 */ /* 0x000fe400078efcff */
[----:B------:R-:W-:-:S02]  /*f880*/  SHF.R.S32.HI R84, RZ, 0x1f, R84 ;  /* 0x0000001fff547819 */ /* 0x000fc40000011454 */
[----:B------:R-:W-:Y:S02]  /*f890*/  SHF.R.S32.HI R85, RZ, 0x1f, R85 ;  /* 0x0000001fff557819 */ /* 0x000fe40000011455 */
[----:B------:R-:W-:Y:S02]  /*f8a0*/  SHF.R.S32.HI R86, RZ, 0x1f, R86 ;  /* 0x0000001fff567819 */ /* 0x000fe40000011456 */
[----:B------:R-:W-:Y:S02]  /*f8b0*/  SHF.R.S32.HI R87, RZ, 0x1f, R87 ;  /* 0x0000001fff577819 */ /* 0x000fe40000011457 */
[----:B------:R-:W-:Y:S02]  /*f8c0*/  SHF.R.S32.HI R88, RZ, 0x1f, R88 ;  /* 0x0000001fff587819 */ /* 0x000fe40000011458 */
[----:B------:R-:W-:Y:S02]  /*f8d0*/  SHF.R.S32.HI R89, RZ, 0x1f, R89 ;  /* 0x0000001fff597819 */ /* 0x000fe40000011459 */
[----:B------:R-:W-:Y:S01]  /*f8e0*/  SHF.R.S32.HI R90, RZ, 0x1f, R90 ;  /* 0x0000001fff5a7819 */ /* 0x000fe2000001145a */
[----:B0-----:R-:W-:Y:S06]  /*f8f0*/  @P1 BRA `(.L_x_718) ;  /* 0x00000000007c1947 */ /* 0x001fec0003800000 */
[-C--:B------:R-:W-:Y:S02]  /*f900*/  ISETP.GE.AND P0, PT, R192, R20.reuse, PT ;  /* 0x00000014c000720c */ /* 0x080fe40003f06270 */
[-C--:B------:R-:W-:Y:S02]  /*f910*/  ISETP.GE.AND P5, PT, R159, R20.reuse, PT ;  /* 0x000000149f00720c */ /* 0x080fe40003fa6270 */
[-C--:B------:R-:W-:Y:S02]  /*f920*/  ISETP.GE.AND P3, PT, R158, R20.reuse, PT ;  /* 0x000000149e00720c */ /* 0x080fe40003f66270 */
[----:B------:R-:W-:-:S07]  /*f930*/  ISETP.GE.AND P2, PT, R157, R20, PT ;  /* 0x000000149d00720c */ /* 0x000fce0003f46270 */
[----:B-12---:R-:W-:-:S05]  /*f940*/  @!P0 IMAD.WIDE R6, R192, 0x2, R4 ;  /* 0x00000002c0068825 */ /* 0x006fca00078e0204 */
[----:B-----5:R0:W-:Y:S01]  /*f950*/  @!P0 ST.E.128 desc[UR42][R6.64], R8 ;  /* 0x0000000806008985 */ /* 0x0201e2000c101d2a */
[----:B------:R-:W-:-:S13]  /*f960*/  ISETP.GE.AND P0, PT, R160, R20, PT ;  /* 0x00000014a000720c */ /* 0x000fda0003f06270 */
[-C--:B0-----:R-:W-:Y:S02]  /*f970*/  @!P0 LEA R6, P1, R160, R4.reuse, 0x1 ;  /* 0x00000004a0068211 */ /* 0x081fe400078208ff */
[----:B------:R-:W-:Y:S02]  /*f980*/  @!P3 LEA R8, P6, R158, R4, 0x1 ;  /* 0x000000049e08b211 */ /* 0x000fe400078c08ff */
[-C--:B------:R-:W-:Y:S02]  /*f990*/  @!P0 LEA.HI.X R7, R160, R5.reuse, R90, 0x1, P1 ;  /* 0x00000005a0078211 */ /* 0x080fe400008f0c5a */
[----:B------:R-:W-:Y:S02]  /*f9a0*/  ISETP.GE.AND P1, PT, R156, R20, PT ;  /* 0x000000149c00720c */ /* 0x000fe40003f26270 */
[----:B------:R-:W-:Y:S01]  /*f9b0*/  @!P3 LEA.HI.X R9, R158, R5, R88, 0x1, P6 ;  /* 0x000000059e09b211 */ /* 0x000fe200030f0c58 */
[----:B------:R0:W-:Y:S01]  /*f9c0*/  @!P0 ST.E.128 desc[UR42][R6.64], R24 ;  /* 0x0000001806008985 */ /* 0x0001e2000c101d2a */
[----:B------:R-:W-:-:S09]  /*f9d0*/  LOP3.LUT P0, RZ, R3, 0x40, RZ, 0xc0, !PT ;  /* 0x0000004003ff7812 */ /* 0x000fd2000780c0ff */
[----:B------:R-:W-:-:S04]  /*f9e0*/  @!P1 LEA R10, P6, R156, R4, 0x1 ;  /* 0x000000049c0a9211 */ /* 0x000fc800078c08ff */
[----:B------:R-:W-:Y:S02]  /*f9f0*/  @!P1 LEA.HI.X R11, R156, R5, R86, 0x1, P6 ;  /* 0x000000059c0b9211 */ /* 0x000fe400030f0c56 */
[----:B0-----:R-:W-:-:S04]  /*fa00*/  @!P5 LEA R6, P4, R159, R4, 0x1 ;  /* 0x000000049f06d211 */ /* 0x001fc800078808ff */
[----:B------:R-:W-:Y:S02]  /*fa10*/  @!P5 LEA.HI.X R7, R159, R5, R89, 0x1, P4 ;  /* 0x000000059f07d211 */ /* 0x000fe400020f0c59 */
[----:B------:R-:W-:-:S03]  /*fa20*/  LOP3.LUT P4, RZ, R0, 0x80, RZ, 0xc0, !PT ;  /* 0x0000008000ff7812 */ /* 0x000fc6000788c0ff */
[----:B------:R0:W-:Y:S04]  /*fa30*/  @!P5 ST.E.128 desc[UR42][R6.64], R32 ;  /* 0x000000200600d985 */ /* 0x0001e8000c101d2a */
[----:B------:R1:W-:Y:S01]  /*fa40*/  @!P3 ST.E.128 desc[UR42][R8.64], R40 ;  /* 0x000000280800b985 */ /* 0x0003e2000c101d2a */
[CC--:B0-----:R-:W-:Y:S02]  /*fa50*/  @!P2 LEA R6, P5, R157.reuse, R4.reuse, 0x1 ;  /* 0x000000049d06a211 */ /* 0x0c1fe400078a08ff */
[-C--:B-1----:R-:W-:Y:S02]  /*fa60*/  @P0 LEA R8, P3, R152, R4.reuse, 0x1 ;  /* 0x0000000498080211 */ /* 0x082fe400078608ff */
[----:B------:R-:W-:Y:S02]  /*fa70*/  @!P2 LEA.HI.X R7, R157, R5, R87, 0x1, P5 ;  /* 0x000000059d07a211 */ /* 0x000fe400028f0c57 */
[----:B------:R-:W-:-:S02]  /*fa80*/  @P4 LEA R4, P5, R83, R4, 0x1 ;  /* 0x0000000453044211 */ /* 0x000fc400078a08ff */
[-C--:B------:R-:W-:Y:S01]  /*fa90*/  @P0 LEA.HI.X R9, R152, R5.reuse, R85, 0x1, P3 ;  /* 0x0000000598090211 */ /* 0x080fe200018f0c55 */
[----:B------:R0:W-:Y:S01]  /*faa0*/  @!P2 ST.E.128 desc[UR42][R6.64], R48 ;  /* 0x000000300600a985 */ /* 0x0001e2000c101d2a */
[----:B------:R-:W-:-:S03]  /*fab0*/  @P4 LEA.HI.X R5, R83, R5, R84, 0x1, P5 ;  /* 0x0000000553054211 */ /* 0x000fc600028f0c54 */
[----:B------:R0:W-:Y:S04]  /*fac0*/  @!P1 ST.E.128 desc[UR42][R10.64], R56 ;  /* 0x000000380a009985 */ /* 0x0001e8000c101d2a */
[----:B------:R0:W-:Y:S04]  /*fad0*/  @P0 ST.E.128 desc[UR42][R8.64], R64 ;  /* 0x0000004008000985 */ /* 0x0001e8000c101d2a */
[----:B------:R0:W-:Y:S02]  /*fae0*/  @P4 ST.E.128 desc[UR42][R4.64], R72 ;  /* 0x0000004804004985 */ /* 0x0001e4000c101d2a */
.L_x_718:
[----:B------:R-:W-:Y:S05]  /*faf0*/  BSYNC B1 ;  /* 0x0000000000017941 */ /* 0x000fea0003800000 */
.L_x_717:
[----:B0-----:R-:W-:Y:S01]  /*fb00*/  VIADD R7, R82, 0x20 ;  /* 0x0000002052077836 */ /* 0x001fe20000000000 */
[----:B--2---:R0:W2:Y:S04]  /*fb10*/  SHFL.IDX PT, R5, R81, 0x1, 0x181f ;  /* 0x00381f0051057f89 */ /* 0x0040a800000e0000 */
[----:B------:R-:W-:Y:S01]  /*fb20*/  ISETP.GE.AND P0, PT, R7, R80, PT ;  /* 0x000000500700720c */ /* 0x000fe20003f06270 */
[----:B-1----:R0:W1:-:S12]  /*fb30*/  SHFL.IDX PT, R4, R21, 0x1, 0x181f ;  /* 0x00381f0015047f89 */ /* 0x00205800000e0000 */
[----:B0-----:R-:W-:Y:S05]  /*fb40*/  @P0 BRA `(.L_x_719) ;  /* 0x0000002c00b40947 */ /* 0x001fea0003800000 */
[-C--:B------:R-:W-:Y:S02]  /*fb50*/  ISETP.GE.AND P6, PT, R192, R20.reuse, PT ;  /* 0x00000014c000720c */ /* 0x080fe40003fc6270 */
[-C--:B------:R-:W-:Y:S02]  /*fb60*/  ISETP.GE.AND P5, PT, R160, R20.reuse, PT ;  /* 0x00000014a000720c */ /* 0x080fe40003fa6270 */
[-C--:B------:R-:W-:Y:S02]  /*fb70*/  ISETP.GE.AND P3, PT, R159, R20.reuse, PT ;  /* 0x000000149f00720c */ /* 0x080fe40003f66270 */
[-C--:B------:R-:W-:Y:S02]  /*fb80*/  ISETP.GE.AND P2, PT, R158, R20.reuse, PT ;  /* 0x000000149e00720c */ /* 0x080fe40003f46270 */
[-C--:B------:R-:W-:Y:S02]  /*fb90*/  ISETP.GE.AND P1, PT, R157, R20.reuse, PT ;  /* 0x000000149d00720c */ /* 0x080fe40003f26270 */
[----:B------:R-:W-:-:S03]  /*fba0*/  ISETP.GE.AND P0, PT, R156, R20, PT ;  /* 0x000000149c00720c */ /* 0x000fc60003f06270 */
[----:B-12---:R-:W-:Y:S02]  /*fbb0*/  @!P6 IMAD.WIDE R6, R192, 0x2, R4 ;  /* 0x00000002c006e825 */ /* 0x006fe400078e0204 */
[----:B-----5:R-:W-:-:S03]  /*fbc0*/  @!P5 LEA R8, P4, R160, R4, 0x1 ;  /* 0x00000004a008d211 */ /* 0x020fc600078808ff */
[----:B------:R0:W-:Y:S01]  /*fbd0*/  @!P6 ST.E.128 desc[UR42][R6.64], R12 ;  /* 0x0000000c0600e985 */ /* 0x0001e2000c101d2a */
[----:B------:R-:W-:Y:S02]  /*fbe0*/  @!P5 LEA.HI.X R9, R160, R5, R90, 0x1, P4 ;  /* 0x00000005a009d211 */ /* 0x000fe400020f0c5a */
[----:B------:R-:W-:-:S03]  /*fbf0*/  LOP3.LUT P4, RZ, R3, 0x40, RZ, 0xc0, !PT ;  /* 0x0000004003ff7812 */ /* 0x000fc6000788c0ff */
[----:B------:R1:W-:Y:S01]  /*fc00*/  @!P5 ST.E.128 desc[UR42][R8.64], R28 ;  /* 0x0000001c0800d985 */ /* 0x0003e2000c101d2a */
[----:B0-----:R-:W-:-:S04]  /*fc10*/  @!P3 LEA R6, P6, R159, R4, 0x1 ;  /* 0x000000049f06b211 */ /* 0x001fc800078c08ff */
[----:B------:R-:W-:Y:S02]  /*fc20*/  @!P3 LEA.HI.X R7, R159, R5, R89, 0x1, P6 ;  /* 0x000000059f07b211 */ /* 0x000fe400030f0c59 */
[----:B-1----:R-:W-:-:S03]  /*fc30*/  @!P2 LEA R8, P5, R158, R4, 0x1 ;  /* 0x000000049e08a211 */ /* 0x002fc600078a08ff */
[----:B------:R0:W-:Y:S01]  /*fc40*/  @!P3 ST.E.128 desc[UR42][R6.64], R36 ;  /* 0x000000240600b985 */ /* 0x0001e2000c101d2a */
[-C--:B------:R-:W-:Y:S02]  /*fc50*/  @!P0 LEA R10, P3, R156, R4.reuse, 0x1 ;  /* 0x000000049c0a8211 */ /* 0x080fe400078608ff */
[-C--:B------:R-:W-:Y:S02]  /*fc60*/  @!P2 LEA.HI.X R9, R158, R5.reuse, R88, 0x1, P5 ;  /* 0x000000059e09a211 */ /* 0x080fe400028f0c58 */
[-C--:B------:R-:W-:Y:S02]  /*fc70*/  @P4 LEA R12, P5, R152, R4.reuse, 0x1 ;  /* 0x00000004980c4211 */ /* 0x080fe400078a08ff */
[-C--:B------:R-:W-:Y:S01]  /*fc80*/  @!P0 LEA.HI.X R11, R156, R5.reuse, R86, 0x1, P3 ;  /* 0x000000059c0b8211 */ /* 0x080fe200018f0c56 */
[----:B------:R3:W-:Y:S01]  /*fc90*/  @!P2 ST.E.128 desc[UR42][R8.64], R44 ;  /* 0x0000002c0800a985 */ /* 0x0007e2000c101d2a */
[----:B------:R-:W-:Y:S02]  /*fca0*/  @P4 LEA.HI.X R13, R152, R5, R85, 0x1, P5 ;  /* 0x00000005980d4211 */ /* 0x000fe400028f0c55 */
[----:B0-----:R-:W-:-:S04]  /*fcb0*/  @!P1 LEA R6, P6, R157, R4, 0x1 ;  /* 0x000000049d069211 */ /* 0x001fc800078c08ff */
[----:B------:R-:W-:-:S05]  /*fcc0*/  @!P1 LEA.HI.X R7, R157, R5, R87, 0x1, P6 ;  /* 0x000000059d079211 */ /* 0x000fca00030f0c57 */
[----:B------:R3:W-:Y:S04]  /*fcd0*/  @!P1 ST.E.128 desc[UR42][R6.64], R52 ;  /* 0x0000003406009985 */ /* 0x0007e8000c101d2a */
[----:B------:R3:W-:Y:S01]  /*fce0*/  @!P0 ST.E.128 desc[UR42][R10.64], R60 ;  /* 0x0000003c0a008985 */ /* 0x0007e2000c101d2a */
[----:B------:R-:W-:-:S03]  /*fcf0*/  LOP3.LUT P0, RZ, R0, 0x80, RZ, 0xc0, !PT ;  /* 0x0000008000ff7812 */ /* 0x000fc6000780c0ff */
[----:B------:R3:W-:Y:S10]  /*fd00*/  @P4 ST.E.128 desc[UR42][R12.64], R68 ;  /* 0x000000440c004985 */ /* 0x0007f4000c101d2a */
[----:B------:R-:W-:Y:S05]  /*fd10*/  @!P0 BRA `(.L_x_719) ;  /* 0x0000002c00408947 */ /* 0x000fea0003800000 */
[----:B------:R-:W-:-:S04]  /*fd20*/  LEA R4, P0, R83, R4, 0x1 ;  /* 0x0000000453047211 */ /* 0x000fc800078008ff */
[----:B------:R-:W-:-:S05]  /*fd30*/  LEA.HI.X R5, R83, R5, R84, 0x1, P0 ;  /* 0x0000000553057211 */ /* 0x000fca00000f0c54 */
[----:B------:R0:W-:Y:S01]  /*fd40*/  ST.E.128 desc[UR42][R4.64], R76 ;  /* 0x0000004c04007985 */ /* 0x0001e2000c101d2a */
[----:B------:R-:W-:Y:S05]  /*fd50*/  BRA `(.L_x_719) ;  /* 0x0000002c00307947 */ /* 0x000fea0003800000 */
.L_x_716:
[----:B01----:R-:W2:Y:S01]  /*fd60*/  LDL.LU R8, [R1+0x38] ;  /* 0x0000380001087983 */ /* 0x003ea20000300800 */
[----:B------:R-:W-:Y:S01]  /*fd70*/  ULDC.64 UR4, c[0x0][0xb08] ;  /* 0x0002c20000047ab9 */ /* 0x000fe20000000a00 */
[----:B------:R-:W0:Y:S02]  /*fd80*/  LDC R9, c[0x0][0xbe8] ;  /* 0x0002fa00ff097b82 */ /* 0x000e240000000800 */
[----:B------:R-:W3:Y:S04]  /*fd90*/  LDL R7, [R1+0x50] ;  /* 0x0000500001077983 */ /* 0x000ee80000100800 */
[----:B------:R-:W3:Y:S01]  /*fda0*/  LDL.LU R10, [R1+0x24] ;  /* 0x00002400010a7983 */ /* 0x000ee20000300800 */
[----:B------:R-:W-:Y:S01]  /*fdb0*/  IMAD R6, R5, UR4, RZ ;  /* 0x0000000405067c24 */ /* 0x000fe2000f8e02ff */
[C---:B------:R-:W-:Y:S01]  /*fdc0*/  IADD3 R172, R197.reuse, 0xb0, RZ ;  /* 0x000000b0c5ac7810 */ /* 0x040fe20007ffe0ff */
[----:B------:R-:W-:Y:S01]  /*fdd0*/  VIADD R21, R197, 0xf8 ;  /* 0x000000f8c5157836 */ /* 0x000fe20000000000 */
[----:B------:R-:W-:Y:S01]  /*fde0*/  BSSY B1, `(.L_x_720) ;  /* 0x000010e000017945 */ /* 0x000fe20003800000 */
[C---:B------:R-:W-:Y:S01]  /*fdf0*/  IMAD R6, R4.reuse, UR5, R6 ;  /* 0x0000000504067c24 */ /* 0x040fe2000f8e0206 */
[----:B------:R-:W-:Y:S01]  /*fe00*/  SHF.R.S32.HI R172, RZ, 0x1f, R172 ;  /* 0x0000001fffac7819 */ /* 0x000fe200000114ac */
[----:B------:R-:W-:Y:S01]  /*fe10*/  IMAD.WIDE.U32 R4, R4, UR4, RZ ;  /* 0x0000000404047c25 */ /* 0x000fe2000f8e00ff */
[----:B------:R-:W-:Y:S01]  /*fe20*/  ULDC.64 UR4, c[0x0][0xb38] ;  /* 0x0002ce0000047ab9 */ /* 0x000fe20000000a00 */
[----:B------:R-:W-:-:S02]  /*fe30*/  SHF.R.S32.HI R21, RZ, 0x1f, R21 ;  /* 0x0000001fff157819 */ /* 0x000fc40000011415 */
[----:B------:R-:W-:Y:S01]  /*fe40*/  IMAD.IADD R5, R5, 0x1, R6 ;  /* 0x0000000105057824 */ /* 0x000fe200078e0206 */
[----:B------:R-:W-:Y:S01]  /*fe50*/  SHF.R.S32.HI R6, RZ, 0x1f, R0 ;  /* 0x0000001fff067819 */ /* 0x000fe20000011400 */
[----:B------:R-:W-:Y:S02]  /*fe60*/  VIADD R156, R197, 0xf0 ;  /* 0x000000f0c59c7836 */ /* 0x000fe40000000000 */
[----:B------:R-:W-:Y:S01]  /*fe70*/  IMAD.WIDE.U32 R4, R184, UR4, R4 ;  /* 0x00000004b8047c25 */ /* 0x000fe2000f8e0004 */
[----:B0-----:R-:W-:-:S03]  /*fe80*/  ISETP.NE.AND P0, PT, R9, 0x1, PT ;  /* 0x000000010900780c */ /* 0x001fc60003f05270 */
[----:B------:R-:W-:Y:S01]  /*fe90*/  IMAD R5, R184, UR5, R5 ;  /* 0x00000005b8057c24 */ /* 0x000fe2000f8e0205 */
[----:B------:R-:W-:Y:S01]  /*fea0*/  ULDC.64 UR4, c[0x0][0xb40] ;  /* 0x0002d00000047ab9 */ /* 0x000fe20000000a00 */
[----:B------:R-:W-:Y:S01]  /*feb0*/  IMAD R3, R3, R9, RZ ;  /* 0x0000000903037224 */ /* 0x000fe200078e02ff */
[----:B------:R-:W-:Y:S01]  /*fec0*/  SHF.R.S32.HI R156, RZ, 0x1f, R156 ;  /* 0x0000001fff9c7819 */ /* 0x000fe2000001149c */
[----:B------:R-:W-:Y:S02]  /*fed0*/  IMAD R6, R6, UR4, RZ ;  /* 0x0000000406067c24 */ /* 0x000fe4000f8e02ff */
[----:B------:R-:W-:-:S04]  /*fee0*/  IMAD.WIDE.U32 R4, R0, UR4, R4 ;  /* 0x0000000400047c25 */ /* 0x000fc8000f8e0004 */
[----:B------:R-:W-:Y:S01]  /*fef0*/  IMAD R6, R0, UR5, R6 ;  /* 0x0000000500067c24 */ /* 0x000fe2000f8e0206 */
[----:B------:R-:W-:Y:S01]  /*ff00*/  ULDC.64 UR4, c[0x0][0xb48] ;  /* 0x0002d20000047ab9 */ /* 0x000fe20000000a00 */
[----:B------:R-:W0:Y:S01]  /*ff10*/  @P0 LDC R0, c[0x0][0xbf0] ;  /* 0x0002fc00ff000b82 */ /* 0x000e220000000800 */
[----:B------:R-:W-:Y:S02]  /*ff20*/  VIADD R158, R197, 0xe8 ;  /* 0x000000e8c59e7836 */ /* 0x000fe40000000000 */
[----:B------:R-:W-:Y:S02]  /*ff30*/  IMAD.IADD R5, R5, 0x1, R6 ;  /* 0x0000000105057824 */ /* 0x000fe400078e0206 */
[C---:B------:R-:W-:Y:S01]  /*ff40*/  VIADD R160, R197.reuse, 0xe0 ;  /* 0x000000e0c5a07836 */ /* 0x040fe20000000000 */
[----:B------:R-:W-:Y:S01]  /*ff50*/  SHF.R.S32.HI R158, RZ, 0x1f, R158 ;  /* 0x0000001fff9e7819 */ /* 0x000fe2000001149e */
[C---:B------:R-:W-:Y:S02]  /*ff60*/  VIADD R162, R197.reuse, 0xd8 ;  /* 0x000000d8c5a27836 */ /* 0x040fe40000000000 */
        /* <DEDUP_REMOVED lines=28> */
[----:B------:R-:W-:-:S02]  /*10130*/  VIADD R157, R197, 0xe8 ;  /* 0x000000e8c59d7836 */ /* 0x000fc40000000000 */
[C---:B------:R-:W-:Y:S02]  /*10140*/  VIADD R159, R197.reuse, 0xe0 ;  /* 0x000000e0c59f7836 */ /* 0x040fe40000000000 */
[C---:B------:R-:W-:Y:S02]  /*10150*/  VIADD R161, R197.reuse, 0xd8 ;  /* 0x000000d8c5a17836 */ /* 0x040fe40000000000 */
[C---:B------:R-:W-:Y:S02]  /*10160*/  VIADD R163, R197.reuse, 0xd0 ;  /* 0x000000d0c5a37836 */ /* 0x040fe40000000000 */
[C---:B------:R-:W-:Y:S02]  /*10170*/  VIADD R165, R197.reuse, 0xc8 ;  /* 0x000000c8c5a57836 */ /* 0x040fe40000000000 */
[C---:B------:R-:W-:Y:S02]  /*10180*/  VIADD R167, R197.reuse, 0xc0 ;  /* 0x000000c0c5a77836 */ /* 0x040fe40000000000 */
        /* <DEDUP_REMOVED lines=10> */
[----:B------:R-:W-:Y:S02]  /*10230*/  VIADD R222, R197, 0x68 ;  /* 0x00000068c5de7836 */ /* 0x000fe40000000000 */
[----:B--2---:R-:W-:-:S04]  /*10240*/  IMAD.WIDE.U32 R4, R8, UR4, R4 ;  /* 0x0000000408047c25 */ /* 0x004fc8000f8e0004 */
[----:B------:R-:W-:Y:S01]  /*10250*/  IMAD R5, R8, UR5, R5 ;  /* 0x0000000508057c24 */ /* 0x000fe2000f8e0205 */
[----:B------:R-:W-:Y:S01]  /*10260*/  ULDC.64 UR4, c[0x0][0xb30] ;  /* 0x0002cc0000047ab9 */ /* 0x000fe20000000a00 */
[----:B------:R-:W1:Y:S01]  /*10270*/  @P0 LDC R8, c[0x0][0xbec] ;  /* 0x0002fb00ff080b82 */ /* 0x000e620000000800 */
[----:B---3--:R-:W-:-:S04]  /*10280*/  IMAD R7, R10, 0x40, R7 ;  /* 0x000000400a077824 */ /* 0x008fc800078e0207 */
[----:B------:R-:W-:Y:S02]  /*10290*/  IMAD.MOV.U32 R6, RZ, RZ, R7 ;  /* 0x000000ffff067224 */ /* 0x000fe400078e0007 */
[----:B-1----:R-:W-:-:S05]  /*102a0*/  @P0 IMAD.HI.U32 R8, R7, R8, RZ ;  /* 0x0000000807080227 */ /* 0x002fca00078e00ff */
[----:B0-----:R-:W-:-:S05]  /*102b0*/  @P0 SHF.R.U32.HI R6, RZ, R0, R8 ;  /* 0x00000000ff060219 */ /* 0x001fca0000011608 */
[----:B------:R-:W-:Y:S02]  /*102c0*/  IMAD.MOV R0, RZ, RZ, -R6 ;  /* 0x000000ffff007224 */ /* 0x000fe400078e0a06 */
[----:B------:R-:W-:-:S04]  /*102d0*/  IMAD.WIDE.U32 R4, R6, UR4, R4 ;  /* 0x0000000406047c25 */ /* 0x000fc8000f8e0004 */
[----:B------:R-:W-:Y:S01]  /*102e0*/  IMAD R0, R9, R0, R7 ;  /* 0x0000000009007224 */ /* 0x000fe200078e0207 */
[----:B------:R-:W-:Y:S01]  /*102f0*/  SHF.R.S32.HI R7, RZ, 0x1f, R6 ;  /* 0x0000001fff077819 */ /* 0x000fe20000011406 */
[----:B------:R-:W-:-:S04]  /*10300*/  IMAD R9, R10, 0x40, R195 ;  /* 0x000000400a097824 */ /* 0x000fc800078e02c3 */
        /* <DEDUP_REMOVED lines=10> */
[----:B------:R-:W-:-:S04]  /*103b0*/  IMAD.IADD R6, R5, 0x1, R6 ;  /* 0x0000000105067824 */ /* 0x000fc800078e0206 */
[----:B------:R0:W1:Y:S01]  /*103c0*/  SHFL.IDX PT, R13, R0, RZ, 0x1c1f ;  /* 0x001c1fff000d7589 */ /* 0x00006200000e0000 */
[----:B------:R-:W-:Y:S01]  /*103d0*/  LEA.HI.X R8, R4, UR5, R6, 0x2, P0 ;  /* 0x0000000504087c11 */ /* 0x000fe200080f1406 */
[----:B------:R-:W-:Y:S01]  /*103e0*/  VIADD R4, R2, 0x28c20 ;  /* 0x00028c2002047836 */ /* 0x000fe20000000000 */
[----:B------:R-:W-:-:S03]  /*103f0*/  ISETP.GE.AND P0, PT, R9, R3, PT ;  /* 0x000000030900720c */ /* 0x000fc60003f06270 */
[----:B------:R0:W2:Y:S01]  /*10400*/  SHFL.IDX PT, R12, R8, RZ, 0x1c1f ;  /* 0x001c1fff080c7589 */ /* 0x0000a200000e0000 */
[----:B------:R-:W-:-:S04]  /*10410*/  PRMT R4, RZ, 0x654, R4 ;  /* 0x00000654ff047816 */ /* 0x000fc80000000004 */
[----:B------:R0:W-:Y:S05]  /*10420*/  SYNCS.ARRIVE.TRANS64.RED.A1T0 RZ, [R4+URZ], RZ ;  /* 0x000000ff04ff79a7 */ /* 0x0001ea000810043f */
[----:B------:R-:W-:Y:S05]  /*10430*/  @P0 BRA `(.L_x_721) ;  /* 0x0000000800a00947 */ /* 0x000fea0003800000 */
[----:B------:R-:W-:Y:S01]  /*10440*/  ULDC UR4, c[0x0][0xac8] ;  /* 0x0002b20000047ab9 */ /* 0x000fe20000000800 */
[----:B------:R-:W-:Y:S01]  /*10450*/  SHF.R.S32.HI R6, RZ, 0x1f, R197 ;  /* 0x0000001fff067819 */ /* 0x000fe200000114c5 */
[C---:B------:R-:W-:Y:S01]  /*10460*/  VIADD R7, R197.reuse, 0x8 ;  /* 0x00000008c5077836 */ /* 0x040fe20000000000 */
[C---:B------:R-:W-:Y:S01]  /*10470*/  ISETP.GE.AND P0, PT, R197.reuse, UR4, PT ;  /* 0x00000004c5007c0c */ /* 0x040fe2000bf06270 */
[C---:B------:R-:W-:Y:S01]  /*10480*/  VIADD R11, R197.reuse, 0x8 ;  /* 0x00000008c50b7836 */ /* 0x040fe20000000000 */
[----:B------:R-:W-:Y:S01]  /*10490*/  ISETP.GE.AND P4, PT, R222, UR4, PT ;  /* 0x00000004de007c0c */ /* 0x000fe2000bf86270 */
[C---:B------:R-:W-:Y:S02]  /*104a0*/  VIADD R10, R197.reuse, 0x18 ;  /* 0x00000018c50a7836 */ /* 0x040fe40000000000 */
[----:B------:R-:W-:Y:S01]  /*104b0*/  VIADD R14, R197, 0x60 ;  /* 0x00000060c50e7836 */ /* 0x000fe20000000000 */
[----:B------:R-:W-:-:S04]  /*104c0*/  SHF.R.S32.HI R11, RZ, 0x1f, R11 ;  /* 0x0000001fff0b7819 */ /* 0x000fc8000001140b */
[----:B------:R-:W-:-:S03]  /*104d0*/  SHF.R.S32.HI R14, RZ, 0x1f, R14 ;  /* 0x0000001fff0e7819 */ /* 0x000fc6000001140e */
[----:B01----:R-:W-:-:S04]  /*104e0*/  @!P0 LEA R4, P1, R197, R13, 0x2 ;  /* 0x0000000dc5048211 */ /* 0x003fc800078210ff */
[C---:B--2---:R-:W-:Y:S01]  /*104f0*/  @!P0 LEA.HI.X R5, R197.reuse, R12, R6, 0x2, P1 ;  /* 0x0000000cc5058211 */ /* 0x044fe200008f1406 */
[----:B------:R-:W-:-:S04]  /*10500*/  VIADD R6, R197, 0x10 ;  /* 0x00000010c5067836 */ /* 0x000fc80000000000 */
[----:B------:R0:W-:Y:S01]  /*10510*/  @!P0 ST.E.64 desc[UR42][R4.64], R24 ;  /* 0x0000001804008985 */ /* 0x0001e2000c101b2a */
[----:B------:R-:W-:-:S13]  /*10520*/  ISETP.GE.AND P0, PT, R7, UR4, PT ;  /* 0x0000000407007c0c */ /* 0x000fda000bf06270 */
[----:B0-----:R-:W-:-:S04]  /*10530*/  @!P0 LEA R4, P1, R7, R13, 0x2 ;  /* 0x0000000d07048211 */ /* 0x001fc800078210ff */
[----:B------:R-:W-:Y:S01]  /*10540*/  @!P0 LEA.HI.X R5, R7, R12, R11, 0x2, P1 ;  /* 0x0000000c07058211 */ /* 0x000fe200008f140b */
[C---:B------:R-:W-:Y:S01]  /*10550*/  VIADD R11, R197.reuse, 0x10 ;  /* 0x00000010c50b7836 */ /* 0x040fe20000000000 */
[----:B------:R-:W-:Y:S01]  /*10560*/  ISETP.GE.AND P1, PT, R10, UR4, PT ;  /* 0x000000040a007c0c */ /* 0x000fe2000bf26270 */
[----:B------:R-:W-:Y:S02]  /*10570*/  VIADD R7, R197, 0x20 ;  /* 0x00000020c5077836 */ /* 0x000fe40000000000 */
[----:B------:R0:W-:Y:S01]  /*10580*/  @!P0 ST.E.64 desc[UR42][R4.64], R28 ;  /* 0x0000001c04008985 */ /* 0x0001e2000c101b2a */
[----:B------:R-:W-:Y:S02]  /*10590*/  ISETP.GE.AND P0, PT, R6, UR4, PT ;  /* 0x0000000406007c0c */ /* 0x000fe4000bf06270 */
[----:B------:R-:W-:-:S11]  /*105a0*/  SHF.R.S32.HI R11, RZ, 0x1f, R11 ;  /* 0x0000001fff0b7819 */ /* 0x000fd6000001140b */
[----:B0-----:R-:W-:-:S04]  /*105b0*/  @!P0 LEA R4, P2, R6, R13, 0x2 ;  /* 0x0000000d06048211 */ /* 0x001fc800078410ff */
[----:B------:R-:W-:Y:S01]  /*105c0*/  @!P0 LEA.HI.X R5, R6, R12, R11, 0x2, P2 ;  /* 0x0000000c06058211 */ /* 0x000fe200010f140b */
[C---:B------:R-:W-:Y:S02]  /*105d0*/  VIADD R11, R197.reuse, 0x18 ;  /* 0x00000018c50b7836 */ /* 0x040fe40000000000 */
[----:B------:R-:W-:Y:S02]  /*105e0*/  VIADD R6, R197, 0x28 ;  /* 0x00000028c5067836 */ /* 0x000fe40000000000 */
[----:B------:R0:W-:Y:S01]  /*105f0*/  @!P0 ST.E.64 desc[UR42][R4.64], R32 ;  /* 0x0000002004008985 */ /* 0x0001e2000c101b2a */
[----:B------:R-:W-:Y:S02]  /*10600*/  SHF.R.S32.HI R11, RZ, 0x1f, R11 ;  /* 0x0000001fff0b7819 */ /* 0x000fe4000001140b */
[----:B------:R-:W-:Y:S02]  /*10610*/  ISETP.GE.AND P0, PT, R7, UR4, PT ;  /* 0x0000000407007c0c */ /* 0x000fe4000bf06270 */
[----:B0-----:R-:W-:-:S04]  /*10620*/  @!P1 LEA R4, P2, R10, R13, 0x2 ;  /* 0x0000000d0a049211 */ /* 0x001fc800078410ff */
[----:B------:R-:W-:Y:S01]  /*10630*/  @!P1 LEA.HI.X R5, R10, R12, R11, 0x2, P2 ;  /* 0x0000000c0a059211 */ /* 0x000fe200010f140b */
[C---:B------:R-:W-:Y:S02]  /*10640*/  VIADD R11, R197.reuse, 0x20 ;  /* 0x00000020c50b7836 */ /* 0x040fe40000000000 */
[----:B------:R-:W-:Y:S02]  /*10650*/  VIADD R10, R197, 0x30 ;  /* 0x00000030c50a7836 */ /* 0x000fe40000000000 */
[----:B------:R0:W-:Y:S01]  /*10660*/  @!P1 ST.E.64 desc[UR42][R4.64], R36 ;  /* 0x0000002404009985 */ /* 0x0001e2000c101b2a */
[----:B------:R-:W-:Y:S02]  /*10670*/  ISETP.GE.AND P1, PT, R6, UR4, PT ;  /* 0x0000000406007c0c */ /* 0x000fe4000bf26270 */
[----:B------:R-:W-:Y:S02]  /*10680*/  SHF.R.S32.HI R11, RZ, 0x1f, R11 ;  /* 0x0000001fff0b7819 */ /* 0x000fe4000001140b */
        /* <DEDUP_REMOVED lines=23> */
[C---:B------:R-:W-:Y:S01]  /*10800*/  VIADD R11, R197.reuse, 0x40 ;  /* 0x00000040c50b7836 */ /* 0x040fe20000000000 */
[----:B------:R-:W-:-:S03]  /*10810*/  IADD3 R7, R197, 0x50, RZ ;  /* 0x00000050c5077810 */ /* 0x000fc60007ffe0ff */
        /* <DEDUP_REMOVED lines=17> */
[----:B------:R-:W-:-:S02]  /*10930*/  ISETP.GE.AND P3, PT, R11, UR4, PT ;  /* 0x000000040b007c0c */ /* 0x000fc4000bf66270 */
[----:B0-----:R-:W-:-:S04]  /*10940*/  @!P0 LEA R4, P2, R7, R13, 0x2 ;  /* 0x0000000d07048211 */ /* 0x001fc800078410ff */
[----:B------:R-:W-:Y:S01]  /*10950*/  @!P0 LEA.HI.X R5, R7, R12, R10, 0x2, P2 ;  /* 0x0000000c07058211 */ /* 0x000fe200010f140a */
[----:B------:R-:W-:Y:S01]  /*10960*/  VIADD R7, R197, 0x58 ;  /* 0x00000058c5077836 */ /* 0x000fe20000000000 */
[----:B------:R-:W-:Y:S01]  /*10970*/  ISETP.GE.AND P2, PT, R183, UR4, PT ;  /* 0x00000004b7007c0c */ /* 0x000fe2000bf46270 */
[----:B------:R-:W-:Y:S02]  /*10980*/  VIADD R10, R197, 0x68 ;  /* 0x00000068c50a7836 */ /* 0x000fe40000000000 */
[----:B------:R0:W-:Y:S01]  /*10990*/  @!P0 ST.E.64 desc[UR42][R4.64], R64 ;  /* 0x0000004004008985 */ /* 0x0001e2000c101b2a */
[----:B------:R-:W-:Y:S02]  /*109a0*/  SHF.R.S32.HI R7, RZ, 0x1f, R7 ;  /* 0x0000001fff077819 */ /* 0x000fe40000011407 */
[----:B------:R-:W-:Y:S02]  /*109b0*/  SHF.R.S32.HI R10, RZ, 0x1f, R10 ;  /* 0x0000001fff0a7819 */ /* 0x000fe4000001140a */
[----:B0-----:R-:W-:-:S04]  /*109c0*/  @!P1 LEA R4, P0, R6, R13, 0x2 ;  /* 0x0000000d06049211 */ /* 0x001fc800078010ff */
[-C--:B------:R-:W-:Y:S02]  /*109d0*/  @!P1 LEA.HI.X R5, R6, R12.reuse, R7, 0x2, P0 ;  /* 0x0000000c06059211 */ /* 0x080fe400000f1407 */
[----:B------:R-:W-:Y:S02]  /*109e0*/  ISETP.GE.AND P0, PT, R218, UR4, PT ;  /* 0x00000004da007c0c */ /* 0x000fe4000bf06270 */
[-C--:B------:R-:W-:Y:S01]  /*109f0*/  @!P4 LEA R6, P6, R222, R13.reuse, 0x2 ;  /* 0x0000000dde06c211 */ /* 0x080fe200078c10ff */
[----:B------:R0:W-:Y:S01]  /*10a00*/  @!P1 ST.E.64 desc[UR42][R4.64], R68 ;  /* 0x0000004404009985 */ /* 0x0001e2000c101b2a */
[----:B------:R-:W-:Y:S02]  /*10a10*/  ISETP.GE.AND P1, PT, R196, UR4, PT ;  /* 0x00000004c4007c0c */ /* 0x000fe4000bf26270 */
[----:B------:R-:W-:Y:S02]  /*10a20*/  @!P4 LEA.HI.X R7, R222, R12, R10, 0x2, P6 ;  /* 0x0000000cde07c211 */ /* 0x000fe400030f140a */
[----:B------:R-:W-:-:S02]  /*10a30*/  @!P2 LEA R10, P6, R183, R13, 0x2 ;  /* 0x0000000db70aa211 */ /* 0x000fc400078c10ff */
[----:B0-----:R-:W-:-:S04]  /*10a40*/  @!P3 LEA R4, P5, R11, R13, 0x2 ;  /* 0x0000000d0b04b211 */ /* 0x001fc800078a10ff */
[-C--:B------:R-:W-:Y:S02]  /*10a50*/  @!P3 LEA.HI.X R5, R11, R12.reuse, R14, 0x2, P5 ;  /* 0x0000000c0b05b211 */ /* 0x080fe400028f140e */
[----:B------:R-:W-:-:S03]  /*10a60*/  @!P2 LEA.HI.X R11, R183, R12, R184, 0x2, P6 ;  /* 0x0000000cb70ba211 */ /* 0x000fc600030f14b8 */
[----:B------:R0:W-:Y:S01]  /*10a70*/  @!P3 ST.E.64 desc[UR42][R4.64], R72 ;  /* 0x000000480400b985 */ /* 0x0001e2000c101b2a */
[----:B------:R-:W-:-:S03]  /*10a80*/  ISETP.GE.AND P3, PT, R181, UR4, PT ;  /* 0x00000004b5007c0c */ /* 0x000fc6000bf66270 */
[----:B------:R1:W-:Y:S01]  /*10a90*/  @!P4 ST.E.64 desc[UR42][R6.64], R76 ;  /* 0x0000004c0600c985 */ /* 0x0003e2000c101b2a */
[-C--:B0-----:R-:W-:Y:S02]  /*10aa0*/  @!P0 LEA R4, P4, R218, R13.reuse, 0x2 ;  /* 0x0000000dda048211 */ /* 0x081fe400078810ff */
[----:B-1----:R-:W-:Y:S02]  /*10ab0*/  @!P1 LEA R6, P5, R196, R13, 0x2 ;  /* 0x0000000dc4069211 */ /* 0x002fe400078a10ff */
        /* <DEDUP_REMOVED lines=9> */
[-C--:B0-----:R-:W-:Y:S02]  /*10b50*/  @!P3 LEA R4, P6, R181, R13.reuse, 0x2 ;  /* 0x0000000db504b211 */ /* 0x081fe400078c10ff */
[-C--:B-1----:R-:W-:Y:S02]  /*10b60*/  @!P4 LEA R6, P2, R179, R13.reuse, 0x2 ;  /* 0x0000000db306c211 */ /* 0x082fe400078410ff */
[-C--:B------:R-:W-:Y:S02]  /*10b70*/  @!P3 LEA.HI.X R5, R181, R12.reuse, R182, 0x2, P6 ;  /* 0x0000000cb505b211 */ /* 0x080fe400030f14b6 */
[----:B--2---:R-:W-:Y:S02]  /*10b80*/  @!P5 LEA R10, P6, R177, R13, 0x2 ;  /* 0x0000000db10ad211 */ /* 0x004fe400078c10ff */
[----:B------:R-:W-:Y:S01]  /*10b90*/  @!P4 LEA.HI.X R7, R179, R12, R180, 0x2, P2 ;  /* 0x0000000cb307c211 */ /* 0x000fe200010f14b4 */
[----:B------:R0:W-:Y:S01]  /*10ba0*/  @!P3 ST.E.64 desc[UR42][R4.64], R92 ;  /* 0x0000005c0400b985 */ /* 0x0001e2000c101b2a */
[----:B------:R-:W-:-:S02]  /*10bb0*/  ISETP.GE.AND P2, PT, R171, UR4, PT ;  /* 0x00000004ab007c0c */ /* 0x000fc4000bf46270 */
[----:B------:R-:W-:Y:S01]  /*10bc0*/  @!P5 LEA.HI.X R11, R177, R12, R178, 0x2, P6 ;  /* 0x0000000cb10bd211 */ /* 0x000fe200030f14b2 */
[----:B------:R1:W-:Y:S01]  /*10bd0*/  @!P4 ST.E.64 desc[UR42][R6.64], R96 ;  /* 0x000000600600c985 */ /* 0x0003e2000c101b2a */
[----:B------:R-:W-:-:S03]  /*10be0*/  ISETP.GE.AND P4, PT, R167, UR4, PT ;  /* 0x00000004a7007c0c */ /* 0x000fc6000bf86270 */
[----:B------:R2:W-:Y:S01]  /*10bf0*/  @!P5 ST.E.64 desc[UR42][R10.64], R100 ;  /* 0x000000640a00d985 */ /* 0x0005e2000c101b2a */
[----:B------:R-:W-:Y:S02]  /*10c00*/  ISETP.GE.AND P5, PT, R169, UR4, PT ;  /* 0x00000004a9007c0c */ /* 0x000fe4000bfa6270 */
[-C--:B0-----:R-:W-:Y:S02]  /*10c10*/  @!P0 LEA R4, P6, R175, R13.reuse, 0x2 ;  /* 0x0000000daf048211 */ /* 0x081fe400078c10ff */
[-C--:B-1----:R-:W-:Y:S02]  /*10c20*/  @!P1 LEA R6, P3, R173, R13.reuse, 0x2 ;  /* 0x0000000dad069211 */ /* 0x082fe400078610ff */
[-C--:B------:R-:W-:Y:S02]  /*10c30*/  @!P0 LEA.HI.X R5, R175, R12.reuse, R176, 0x2, P6 ;  /* 0x0000000caf058211 */ /* 0x080fe400030f14b0 */
[----:B------:R-:W-:Y:S02]  /*10c40*/  @!P1 LEA.HI.X R7, R173, R12, R174, 0x2, P3 ;  /* 0x0000000cad079211 */ /* 0x000fe400018f14ae */
[----:B--2---:R-:W-:Y:S01]  /*10c50*/  @!P2 LEA R10, P6, R171, R13, 0x2 ;  /* 0x0000000dab0aa211 */ /* 0x004fe200078c10ff */
[----:B------:R0:W-:Y:S01]  /*10c60*/  @!P0 ST.E.64 desc[UR42][R4.64], R104 ;  /* 0x0000006804008985 */ /* 0x0001e2000c101b2a */
[----:B------:R-:W-:-:S02]  /*10c70*/  ISETP.GE.AND P3, PT, R165, UR4, PT ;  /* 0x00000004a5007c0c */ /* 0x000fc4000bf66270 */
[----:B------:R-:W-:Y:S01]  /*10c80*/  @!P2 LEA.HI.X R11, R171, R12, R172, 0x2, P6 ;  /* 0x0000000cab0ba211 */ /* 0x000fe200030f14ac */
[----:B------:R1:W-:Y:S01]  /*10c90*/  @!P1 ST.E.64 desc[UR42][R6.64], R108 ;  /* 0x0000006c06009985 */ /* 0x0003e2000c101b2a */
[----:B------:R-:W-:-:S03]  /*10ca0*/  ISETP.GE.AND P0, PT, R163, UR4, PT ;  /* 0x00000004a3007c0c */ /* 0x000fc6000bf06270 */
[----:B------:R2:W-:Y:S01]  /*10cb0*/  @!P2 ST.E.64 desc[UR42][R10.64], R112 ;  /* 0x000000700a00a985 */ /* 0x0005e2000c101b2a */
[-C--:B0-----:R-:W-:Y:S02]  /*10cc0*/  @!P5 LEA R4, P1, R169, R13.reuse, 0x2 ;  /* 0x0000000da904d211 */ /* 0x081fe400078210ff */
[-C--:B-1----:R-:W-:Y:S02]  /*10cd0*/  @!P4 LEA R6, P2, R167, R13.reuse, 0x2 ;  /* 0x0000000da706c211 */ /* 0x082fe400078410ff */
[-C--:B------:R-:W-:Y:S02]  /*10ce0*/  @!P5 LEA.HI.X R5, R169, R12.reuse, R170, 0x2, P1 ;  /* 0x0000000ca905d211 */ /* 0x080fe400008f14aa */
[----:B--2---:R-:W-:Y:S02]  /*10cf0*/  @!P3 LEA R10, P6, R165, R13, 0x2 ;  /* 0x0000000da50ab211 */ /* 0x004fe400078c10ff */
[----:B------:R-:W-:Y:S01]  /*10d00*/  ISETP.GE.AND P1, PT, R161, UR4, PT ;  /* 0x00000004a1007c0c */ /* 0x000fe2000bf26270 */
[----:B------:R0:W-:Y:S01]  /*10d10*/  @!P5 ST.E.64 desc[UR42][R4.64], R116 ;  /* 0x000000740400d985 */ /* 0x0001e2000c101b2a */
[----:B------:R-:W-:-:S02]  /*10d20*/  @!P4 LEA.HI.X R7, R167, R12, R168, 0x2, P2 ;  /* 0x0000000ca707c211 */ /* 0x000fc400010f14a8 */
[----:B------:R-:W-:Y:S02]  /*10d30*/  @!P3 LEA.HI.X R11, R165, R12, R166, 0x2, P6 ;  /* 0x0000000ca50bb211 */ /* 0x000fe400030f14a6 */
[----:B------:R-:W-:Y:S01]  /*10d40*/  ISETP.GE.AND P2, PT, R152, UR4, PT ;  /* 0x0000000498007c0c */ /* 0x000fe2000bf46270 */
[----:B------:R1:W-:Y:S01]  /*10d50*/  @!P4 ST.E.64 desc[UR42][R6.64], R120 ;  /* 0x000000780600c985 */ /* 0x0003e2000c101b2a */
[----:B------:R-:W-:-:S03]  /*10d60*/  ISETP.GE.AND P4, PT, R159, UR4, PT ;  /* 0x000000049f007c0c */ /* 0x000fc6000bf86270 */
[----:B------:R2:W-:Y:S01]  /*10d70*/  @!P3 ST.E.64 desc[UR42][R10.64], R124 ;  /* 0x0000007c0a00b985 */ /* 0x0005e2000c101b2a */
[----:B------:R-:W-:Y:S02]  /*10d80*/  ISETP.GE.AND P3, PT, R157, UR4, PT ;  /* 0x000000049d007c0c */ /* 0x000fe4000bf66270 */
[----:B0-----:R-:W-:-:S04]  /*10d90*/  @!P0 LEA R4, P5, R163, R13, 0x2 ;  /* 0x0000000da3048211 */ /* 0x001fc800078a10ff */
[-C--:B------:R-:W-:Y:S02]  /*10da0*/  @!P0 LEA.HI.X R5, R163, R12.reuse, R164, 0x2, P5 ;  /* 0x0000000ca3058211 */ /* 0x080fe400028f14a4 */
[----:B------:R-:W-:Y:S02]  /*10db0*/  ISETP.GE.AND P5, PT, R20, UR4, PT ;  /* 0x0000000414007c0c */ /* 0x000fe4000bfa6270 */
[CC--:B-1----:R-:W-:Y:S01]  /*10dc0*/  @!P1 LEA R6, P6, R161.reuse, R13.reuse, 0x2 ;  /* 0x0000000da1069211 */ /* 0x0c2fe200078c10ff */
[----:B------:R0:W-:Y:S03]  /*10dd0*/  @!P0 ST.E.64 desc[UR42][R4.64], R128 ;  /* 0x0000008004008985 */ /* 0x0001e6000c101b2a */
[----:B------:R-:W-:Y:S02]  /*10de0*/  @!P1 LEA.HI.X R7, R161, R12, R162, 0x2, P6 ;  /* 0x0000000ca1079211 */ /* 0x000fe400030f14a2 */
[----:B--2---:R-:W-:-:S03]  /*10df0*/  @!P3 LEA R10, P6, R157, R13, 0x2 ;  /* 0x0000000d9d0ab211 */ /* 0x004fc600078c10ff */
[----:B------:R1:W-:Y:S01]  /*10e00*/  @!P1 ST.E.64 desc[UR42][R6.64], R132 ;  /* 0x0000008406009985 */ /* 0x0003e2000c101b2a */
[----:B------:R-:W-:Y:S02]  /*10e10*/  @!P3 LEA.HI.X R11, R157, R12, R158, 0x2, P6 ;  /* 0x0000000c9d0bb211 */ /* 0x000fe400030f149e */
[----:B0-----:R-:W-:-:S04]  /*10e20*/  @!P4 LEA R4, P0, R159, R13, 0x2 ;  /* 0x0000000d9f04c211 */ /* 0x001fc800078010ff */
[-C--:B------:R-:W-:Y:S02]  /*10e30*/  @!P4 LEA.HI.X R5, R159, R12.reuse, R160, 0x2, P0 ;  /* 0x0000000c9f05c211 */ /* 0x080fe400000f14a0 */
[-C--:B------:R-:W-:Y:S02]  /*10e40*/  @!P5 LEA R14, P0, R20, R13.reuse, 0x2 ;  /* 0x0000000d140ed211 */ /* 0x080fe400078010ff */
[----:B-1----:R-:W-:Y:S01]  /*10e50*/  @!P2 LEA R6, P1, R152, R13, 0x2 ;  /* 0x0000000d9806a211 */ /* 0x002fe200078210ff */
[----:B------:R3:W-:Y:S01]  /*10e60*/  @!P4 ST.E.64 desc[UR42][R4.64], R136 ;  /* 0x000000880400c985 */ /* 0x0007e2000c101b2a */
[-C--:B------:R-:W-:Y:S02]  /*10e70*/  @!P5 LEA.HI.X R15, R20, R12.reuse, R21, 0x2, P0 ;  /* 0x0000000c140fd211 */ /* 0x080fe400000f1415 */
[----:B------:R-:W-:Y:S01]  /*10e80*/  @!P2 LEA.HI.X R7, R152, R12, R156, 0x2, P1 ;  /* 0x0000000c9807a211 */ /* 0x000fe200008f149c */
[----:B------:R3:W-:Y:S04]  /*10e90*/  @!P3 ST.E.64 desc[UR42][R10.64], R140 ;  /* 0x0000008c0a00b985 */ /* 0x0007e8000c101b2a */
[----:B------:R3:W-:Y:S04]  /*10ea0*/  @!P2 ST.E.64 desc[UR42][R6.64], R144 ;  /* 0x000000900600a985 */ /* 0x0007e8000c101b2a */
[----:B------:R3:W-:Y:S02]  /*10eb0*/  @!P5 ST.E.64 desc[UR42][R14.64], R148 ;  /* 0x000000940e00d985 */ /* 0x0007e4000c101b2a */
.L_x_721:
[----:B------:R-:W-:Y:S05]  /*10ec0*/  BSYNC B1 ;  /* 0x0000000000017941 */ /* 0x000fea0003800000 */
.L_x_720:
[----:B0--3--:R-:W-:Y:S01]  /*10ed0*/  VIADD R4, R9, 0x8 ;  /* 0x0000000809047836 */ /* 0x009fe20000000000 */
[----:B------:R4:W0:Y:S04]  /*10ee0*/  SHFL.IDX PT, R10, R8, 0x1, 0x1c1f ;  /* 0x003c1f00080a7f89 */ /* 0x00082800000e0000 */
[----:B------:R-:W-:Y:S01]  /*10ef0*/  ISETP.GE.AND P0, PT, R4, R3, PT ;  /* 0x000000030400720c */ /* 0x000fe20003f06270 */
[----:B------:R-:W3:-:S12]  /*10f00*/  SHFL.IDX PT, R0, R0, 0x1, 0x1c1f ;  /* 0x003c1f0000007f89 */ /* 0x000ed800000e0000 */
[----:B----4-:R-:W-:Y:S05]  /*10f10*/  @P0 BRA `(.L_x_719) ;  /* 0x0000001800c00947 */ /* 0x010fea0003800000 */
[----:B------:R-:W-:Y:S01]  /*10f20*/  ULDC UR4, c[0x0][0xac8] ;  /* 0x0002b20000047ab9 */ /* 0x000fe20000000800 */
[C---:B------:R-:W-:Y:S01]  /*10f30*/  VIADD R15, R197.reuse, 0x8 ;  /* 0x00000008c50f7836 */ /* 0x040fe20000000000 */
[C---:B------:R-:W-:Y:S01]  /*10f40*/  ISETP.GE.AND P4, PT, R197.reuse, UR4, PT ;  /* 0x00000004c5007c0c */ /* 0x040fe2000bf86270 */
[C---:B------:R-:W-:Y:S01]  /*10f50*/  VIADD R24, R197.reuse, 0x10 ;  /* 0x00000010c5187836 */ /* 0x040fe20000000000 */
[----:B------:R-:W-:Y:S01]  /*10f60*/  SHF.R.S32.HI R6, RZ, 0x1f, R197 ;  /* 0x0000001fff067819 */ /* 0x000fe200000114c5 */
[----:B------:R-:W-:Y:S01]  /*10f70*/  VIADD R25, R197, 0x8 ;  /* 0x00000008c5197836 */ /* 0x000fe20000000000 */
[----:B------:R-:W-:Y:S01]  /*10f80*/  ISETP.GE.AND P2, PT, R15, UR4, PT ;  /* 0x000000040f007c0c */ /* 0x000fe2000bf46270 */
[C---:B------:R-:W-:Y:S01]  /*10f90*/  VIADD R14, R197.reuse, 0x18 ;  /* 0x00000018c50e7836 */ /* 0x040fe20000000000 */
[----:B------:R-:W-:Y:S01]  /*10fa0*/  ISETP.GE.AND P1, PT, R24, UR4, PT ;  /* 0x0000000418007c0c */ /* 0x000fe2000bf26270 */
[C---:B--2---:R-:W-:Y:S01]  /*10fb0*/  VIADD R12, R197.reuse, 0x20 ;  /* 0x00000020c50c7836 */ /* 0x044fe20000000000 */
[----:B------:R-:W-:Y:S01]  /*10fc0*/  SHF.R.S32.HI R25, RZ, 0x1f, R25 ;  /* 0x0000001fff197819 */ /* 0x000fe20000011419 */
[C---:B-1----:R-:W-:Y:S01]  /*10fd0*/  VIADD R13, R197.reuse, 0x28 ;  /* 0x00000028c50d7836 */ /* 0x042fe20000000000 */
[----:B------:R-:W-:Y:S01]  /*10fe0*/  ISETP.GE.AND P0, PT, R14, UR4, PT ;  /* 0x000000040e007c0c */ /* 0x000fe2000bf06270 */
[----:B------:R-:W-:-:S02]  /*10ff0*/  VIADD R11, R197, 0x30 ;  /* 0x00000030c50b7836 */ /* 0x000fc40000000000 */
[----:B---3--:R-:W-:-:S04]  /*11000*/  @!P4 LEA R4, P3, R197, R0, 0x2 ;  /* 0x00000000c504c211 */ /* 0x008fc800078610ff */
[----:B0-----:R-:W-:Y:S02]  /*11010*/  @!P4 LEA.HI.X R5, R197, R10, R6, 0x2, P3 ;  /* 0x0000000ac505c211 */ /* 0x001fe400018f1406 */
[----:B------:R-:W-:Y:S02]  /*11020*/  ISETP.GE.AND P3, PT, R12, UR4, PT ;  /* 0x000000040c007c0c */ /* 0x000fe4000bf66270 */
[-C--:B------:R-:W-:Y:S01]  /*11030*/  @!P1 LEA R6, P5, R24, R0.reuse, 0x2 ;  /* 0x0000000018069211 */ /* 0x080fe200078a10ff */
[----:B------:R0:W-:Y:S01]  /*11040*/  @!P4 ST.E.64 desc[UR42][R4.64], R26 ;  /* 0x0000001a0400c985 */ /* 0x0001e2000c101b2a */
[----:B------:R-:W-:Y:S02]  /*11050*/  ISETP.GE.AND P4, PT, R13, UR4, PT ;  /* 0x000000040d007c0c */ /* 0x000fe4000bf86270 */
[----:B0-----:R-:W-:-:S04]  /*11060*/  @!P2 LEA R4, P6, R15, R0, 0x2 ;  /* 0x000000000f04a211 */ /* 0x001fc800078c10ff */
[----:B------:R-:W-:Y:S01]  /*11070*/  @!P2 LEA.HI.X R5, R15, R10, R25, 0x2, P6 ;  /* 0x0000000a0f05a211 */ /* 0x000fe200030f1419 */
[C---:B------:R-:W-:Y:S01]  /*11080*/  VIADD R25, R197.reuse, 0x10 ;  /* 0x00000010c5197836 */ /* 0x040fe20000000000 */
[----:B------:R-:W-:Y:S01]  /*11090*/  @!P0 LEA R8, P6, R14, R0, 0x2 ;  /* 0x000000000e088211 */ /* 0x000fe200078c10ff */
[C---:B------:R-:W-:Y:S02]  /*110a0*/  VIADD R15, R197.reuse, 0x18 ;  /* 0x00000018c50f7836 */ /* 0x040fe40000000000 */
[----:B------:R0:W-:Y:S01]  /*110b0*/  @!P2 ST.E.64 desc[UR42][R4.64], R30 ;  /* 0x0000001e0400a985 */ /* 0x0001e2000c101b2a */
[----:B------:R-:W-:Y:S02]  /*110c0*/  SHF.R.S32.HI R25, RZ, 0x1f, R25 ;  /* 0x0000001fff197819 */ /* 0x000fe40000011419 */
[----:B------:R-:W-:Y:S02]  /*110d0*/  SHF.R.S32.HI R15, RZ, 0x1f, R15 ;  /* 0x0000001fff0f7819 */ /* 0x000fe4000001140f */
[-C--:B------:R-:W-:Y:S01]  /*110e0*/  @!P1 LEA.HI.X R7, R24, R10.reuse, R25, 0x2, P5 ;  /* 0x0000000a18079211 */ /* 0x080fe200028f1419 */
[C---:B------:R-:W-:Y:S01]  /*110f0*/  VIADD R25, R197.reuse, 0x20 ;  /* 0x00000020c5197836 */ /* 0x040fe20000000000 */
[----:B------:R-:W-:Y:S01]  /*11100*/  @!P0 LEA.HI.X R9, R14, R10, R15, 0x2, P6 ;  /* 0x0000000a0e098211 */ /* 0x000fe200030f140f */
[----:B------:R-:W-:Y:S01]  /*11110*/  VIADD R15, R197, 0x38 ;  /* 0x00000038c50f7836 */ /* 0x000fe20000000000 */
[----:B------:R-:W-:Y:S01]  /*11120*/  ISETP.GE.AND P5, PT, R11, UR4, PT ;  /* 0x000000040b007c0c */ /* 0x000fe2000bfa6270 */
[----:B------:R1:W-:Y:S01]  /*11130*/  @!P1 ST.E.64 desc[UR42][R6.64], R34 ;  /* 0x0000002206009985 */ /* 0x0003e2000c101b2a */
[----:B------:R-:W-:Y:S01]  /*11140*/  SHF.R.S32.HI R25, RZ, 0x1f, R25 ;  /* 0x0000001fff197819 */ /* 0x000fe20000011419 */
[----:B------:R-:W-:Y:S01]  /*11150*/  VIADD R14, R197, 0x48 ;  /* 0x00000048c50e7836 */ /* 0x000fe20000000000 */
[C---:B0-----:R-:W-:Y:S01]  /*11160*/  @!P3 LEA R4, P1, R12.reuse, R0, 0x2 ;  /* 0x000000000c04b211 */ /* 0x041fe200078210ff */
[----:B------:R0:W-:Y:S01]  /*11170*/  @!P0 ST.E.64 desc[UR42][R8.64], R38 ;  /* 0x0000002608008985 */ /* 0x0001e2000c101b2a */
[----:B------:R-:W-:Y:S01]  /*11180*/  ISETP.GE.AND P0, PT, R15, UR4, PT ;  /* 0x000000040f007c0c */ /* 0x000fe2000bf06270 */
[C---:B------:R-:W-:Y:S01]  /*11190*/  VIADD R24, R197.reuse, 0x40 ;  /* 0x00000040c5187836 */ /* 0x040fe20000000000 */
[----:B------:R-:W-:Y:S01]  /*111a0*/  @!P3 LEA.HI.X R5, R12, R10, R25, 0x2, P1 ;  /* 0x0000000a0c05b211 */ /* 0x000fe200008f1419 */
[----:B------:R-:W-:-:S02]  /*111b0*/  VIADD R25, R197, 0x28 ;  /* 0x00000028c5197836 */ /* 0x000fc40000000000 */
[----:B------:R-:W-:Y:S01]  /*111c0*/  VIADD R12, R197, 0x30 ;  /* 0x00000030c50c7836 */ /* 0x000fe20000000000 */
[----:B------:R-:W-:Y:S01]  /*111d0*/  ISETP.GE.AND P1, PT, R24, UR4, PT ;  /* 0x0000000418007c0c */ /* 0x000fe2000bf26270 */
[----:B------:R2:W-:Y:S01]  /*111e0*/  @!P3 ST.E.64 desc[UR42][R4.64], R42 ;  /* 0x0000002a0400b985 */ /* 0x0005e2000c101b2a */
[C---:B-1----:R-:W-:Y:S02]  /*111f0*/  @!P4 LEA R6, P2, R13.reuse, R0, 0x2 ;  /* 0x000000000d06c211 */ /* 0x042fe400078410ff */
[----:B------:R-:W-:Y:S02]  /*11200*/  SHF.R.S32.HI R25, RZ, 0x1f, R25 ;  /* 0x0000001fff197819 */ /* 0x000fe40000011419 */
[----:B------:R-:W-:Y:S02]  /*11210*/  SHF.R.S32.HI R12, RZ, 0x1f, R12 ;  /* 0x0000001fff0c7819 */ /* 0x000fe4000001140c */
[----:B------:R-:W-:Y:S01]  /*11220*/  @!P4 LEA.HI.X R7, R13, R10, R25, 0x2, P2 ;  /* 0x0000000a0d07c211 */ /* 0x000fe200010f1419 */
[----:B------:R-:W-:Y:S01]  /*11230*/  VIADD R25, R197, 0x38 ;  /* 0x00000038c5197836 */ /* 0x000fe20000000000 */
[----:B0-----:R-:W-:Y:S01]  /*11240*/  @!P5 LEA R8, P6, R11, R0, 0x2 ;  /* 0x000000000b08d211 */ /* 0x001fe200078c10ff */
[----:B------:R-:W-:Y:S01]  /*11250*/  VIADD R13, R197, 0x58 ;  /* 0x00000058c50d7836 */ /* 0x000fe20000000000 */
[----:B------:R-:W-:Y:S01]  /*11260*/  ISETP.GE.AND P2, PT, R14, UR4, PT ;  /* 0x000000040e007c0c */ /* 0x000fe2000bf46270 */
[----:B------:R0:W-:Y:S01]  /*11270*/  @!P4 ST.E.64 desc[UR42][R6.64], R46 ;  /* 0x0000002e0600c985 */ /* 0x0001e2000c101b2a */
[----:B------:R-:W-:Y:S01]  /*11280*/  @!P5 LEA.HI.X R9, R11, R10, R12, 0x2, P6 ;  /* 0x0000000a0b09d211 */ /* 0x000fe200030f140c */
[----:B------:R-:W-:Y:S01]  /*11290*/  VIADD R12, R197, 0x50 ;  /* 0x00000050c50c7836 */ /* 0x000fe20000000000 */
[----:B--2---:R-:W-:Y:S01]  /*112a0*/  @!P0 LEA R4, P6, R15, R0, 0x2 ;  /* 0x000000000f048211 */ /* 0x004fe200078c10ff */
[----:B------:R-:W-:Y:S01]  /*112b0*/  VIADD R11, R197, 0x60 ;  /* 0x00000060c50b7836 */ /* 0x000fe20000000000 */
[----:B------:R-:W-:Y:S01]  /*112c0*/  SHF.R.S32.HI R25, RZ, 0x1f, R25 ;  /* 0x0000001fff197819 */ /* 0x000fe20000011419 */
[----:B------:R1:W-:Y:S01]  /*112d0*/  @!P5 ST.E.64 desc[UR42][R8.64], R50 ;  /* 0x000000320800d985 */ /* 0x0003e2000c101b2a */
[----:B------:R-:W-:-:S02]  /*112e0*/  ISETP.GE.AND P3, PT, R12, UR4, PT ;  /* 0x000000040c007c0c */ /* 0x000fc4000bf66270 */
[----:B------:R-:W-:Y:S01]  /*112f0*/  @!P0 LEA.HI.X R5, R15, R10, R25, 0x2, P6 ;  /* 0x0000000a0f058211 */ /* 0x000fe200030f1419 */
[----:B------:R-:W-:Y:S01]  /*11300*/  VIADD R15, R197, 0x48 ;  /* 0x00000048c50f7836 */ /* 0x000fe20000000000 */
[----:B------:R-:W-:Y:S01]  /*11310*/  ISETP.GE.AND P4, PT, R13, UR4, PT ;  /* 0x000000040d007c0c */ /* 0x000fe2000bf86270 */
[----:B------:R-:W-:Y:S01]  /*11320*/  VIADD R25, R197, 0x40 ;  /* 0x00000040c5197836 */ /* 0x000fe20000000000 */
[-C--:B0-----:R-:W-:Y:S01]  /*11330*/  @!P1 LEA R6, P5, R24, R0.reuse, 0x2 ;  /* 0x0000000018069211 */ /* 0x081fe200078a10ff */
[----:B------:R0:W-:Y:S01]  /*11340*/  @!P0 ST.E.64 desc[UR42][R4.64], R54 ;  /* 0x0000003604008985 */ /* 0x0001e2000c101b2a */
[----:B------:R-:W-:Y:S02]  /*11350*/  SHF.R.S32.HI R15, RZ, 0x1f, R15 ;  /* 0x0000001fff0f7819 */ /* 0x000fe4000001140f */
[----:B------:R-:W-:Y:S02]  /*11360*/  SHF.R.S32.HI R25, RZ, 0x1f, R25 ;  /* 0x0000001fff197819 */ /* 0x000fe40000011419 */
[----:B-1----:R-:W-:-:S02]  /*11370*/  @!P2 LEA R8, P6, R14, R0, 0x2 ;  /* 0x000000000e08a211 */ /* 0x002fc400078c10ff */
[-C--:B------:R-:W-:Y:S02]  /*11380*/  @!P1 LEA.HI.X R7, R24, R10.reuse, R25, 0x2, P5 ;  /* 0x0000000a18079211 */ /* 0x080fe400028f1419 */
[----:B------:R-:W-:Y:S01]  /*11390*/  @!P2 LEA.HI.X R9, R14, R10, R15, 0x2, P6 ;  /* 0x0000000a0e09a211 */ /* 0x000fe200030f140f */
[----:B------:R-:W-:Y:S01]  /*113a0*/  VIADD R14, R197, 0x50 ;  /* 0x00000050c50e7836 */ /* 0x000fe20000000000 */
[----:B------:R-:W-:Y:S01]  /*113b0*/  ISETP.GE.AND P5, PT, R11, UR4, PT ;  /* 0x000000040b007c0c */ /* 0x000fe2000bfa6270 */
[----:B------:R1:W-:Y:S01]  /*113c0*/  @!P1 ST.E.64 desc[UR42][R6.64], R58 ;  /* 0x0000003a06009985 */ /* 0x0003e2000c101b2a */
[----:B------:R-:W-:Y:S02]  /*113d0*/  ISETP.GE.AND P0, PT, R222, UR4, PT ;  /* 0x00000004de007c0c */ /* 0x000fe4000bf06270 */
[----:B0-----:R-:W-:Y:S01]  /*113e0*/  @!P3 LEA R4, P6, R12, R0, 0x2 ;  /* 0x000000000c04b211 */ /* 0x001fe200078c10ff */
[----:B------:R0:W-:Y:S01]  /*113f0*/  @!P2 ST.E.64 desc[UR42][R8.64], R62 ;  /* 0x0000003e0800a985 */ /* 0x0001e2000c101b2a */
[----:B------:R-:W-:-:S02]  /*11400*/  SHF.R.S32.HI R14, RZ, 0x1f, R14 ;  /* 0x0000001fff0e7819 */ /* 0x000fc4000001140e */
[----:B------:R-:W-:Y:S02]  /*11410*/  ISETP.GE.AND P1, PT, R218, UR4, PT ;  /* 0x00000004da007c0c */ /* 0x000fe4000bf26270 */
[----:B------:R-:W-:Y:S01]  /*11420*/  @!P3 LEA.HI.X R5, R12, R10, R14, 0x2, P6 ;  /* 0x0000000a0c05b211 */ /* 0x000fe200030f140e */
[C---:B------:R-:W-:Y:S02]  /*11430*/  VIADD R14, R197.reuse, 0x58 ;  /* 0x00000058c50e7836 */ /* 0x040fe40000000000 */
[----:B------:R-:W-:Y:S01]  /*11440*/  VIADD R12, R197, 0x60 ;  /* 0x00000060c50c7836 */ /* 0x000fe20000000000 */
[----:B-1----:R-:W-:Y:S01]  /*11450*/  @!P4 LEA R6, P2, R13, R0, 0x2 ;  /* 0x000000000d06c211 */ /* 0x002fe200078410ff */
[----:B------:R1:W-:Y:S01]  /*11460*/  @!P3 ST.E.64 desc[UR42][R4.64], R66 ;  /* 0x000000420400b985 */ /* 0x0003e2000c101b2a */
[----:B------:R-:W-:Y:S02]  /*11470*/  SHF.R.S32.HI R14, RZ, 0x1f, R14 ;  /* 0x0000001fff0e7819 */ /* 0x000fe4000001140e */
[----:B------:R-:W-:-:S02]  /*11480*/  SHF.R.S32.HI R12, RZ, 0x1f, R12 ;  /* 0x0000001fff0c7819 */ /* 0x000fc4000001140c */
[----:B0-----:R-:W-:Y:S02]  /*11490*/  @!P5 LEA R8, P6, R11, R0, 0x2 ;  /* 0x000000000b08d211 */ /* 0x001fe400078c10ff */
[-C--:B------:R-:W-:Y:S02]  /*114a0*/  @!P4 LEA.HI.X R7, R13, R10.reuse, R14, 0x2, P2 ;  /* 0x0000000a0d07c211 */ /* 0x080fe400010f140e */
[----:B------:R-:W-:Y:S01]  /*114b0*/  @!P5 LEA.HI.X R9, R11, R10, R12, 0x2, P6 ;  /* 0x0000000a0b09d211 */ /* 0x000fe200030f140c */
[----:B------:R-:W-:Y:S01]  /*114c0*/  VIADD R11, R197, 0x68 ;  /* 0x00000068c50b7836 */ /* 0x000fe20000000000 */
[----:B------:R-:W-:Y:S01]  /*114d0*/  ISETP.GE.AND P2, PT, R196, UR4, PT ;  /* 0x00000004c4007c0c */ /* 0x000fe2000bf46270 */
[----:B------:R0:W-:Y:S01]  /*114e0*/  @!P4 ST.E.64 desc[UR42][R6.64], R70 ;  /* 0x000000460600c985 */ /* 0x0001e2000c101b2a */
[----:B-1----:R-:W-:Y:S02]  /*114f0*/  @!P0 LEA R4, P4, R222, R0, 0x2 ;  /* 0x00000000de048211 */ /* 0x002fe400078810ff */
[----:B------:R-:W-:Y:S01]  /*11500*/  SHF.R.S32.HI R11, RZ, 0x1f, R11 ;  /* 0x0000001fff0b7819 */ /* 0x000fe2000001140b */
[----:B------:R1:W-:Y:S01]  /*11510*/  @!P5 ST.E.64 desc[UR42][R8.64], R74 ;  /* 0x0000004a0800d985 */ /* 0x0003e2000c101b2a */
[----:B------:R-:W-:-:S02]  /*11520*/  ISETP.GE.AND P5, PT, R183, UR4, PT ;  /* 0x00000004b7007c0c */ /* 0x000fc4000bfa6270 */
[----:B------:R-:W-:Y:S02]  /*11530*/  @!P0 LEA.HI.X R5, R222, R10, R11, 0x2, P4 ;  /* 0x0000000ade058211 */ /* 0x000fe400020f140b */
[----:B------:R-:W-:-:S03]  /*11540*/  ISETP.GE.AND P4, PT, R181, UR4, PT ;  /* 0x00000004b5007c0c */ /* 0x000fc6000bf86270 */
[----:B------:R2:W-:Y:S01]  /*11550*/  @!P0 ST.E.64 desc[UR42][R4.64], R78 ;  /* 0x0000004e04008985 */ /* 0x0005e2000c101b2a */
[----:B0-----:R-:W-:-:S04]  /*11560*/  @!P1 LEA R6, P3, R218, R0, 0x2 ;  /* 0x00000000da069211 */ /* 0x001fc800078610ff */
[----:B------:R-:W-:Y:S02]  /*11570*/  @!P1 LEA.HI.X R7, R218, R10, R219, 0x2, P3 ;  /* 0x0000000ada079211 */ /* 0x000fe400018f14db */
[C---:B-1----:R-:W-:Y:S02]  /*11580*/  @!P2 LEA R8, P6, R196.reuse, R0, 0x2 ;  /* 0x00000000c408a211 */ /* 0x042fe400078c10ff */
[----:B------:R-:W-:Y:S01]  /*11590*/  ISETP.GE.AND P3, PT, R179, UR4, PT ;  /* 0x00000004b3007c0c */ /* 0x000fe2000bf66270 */
[----:B------:R0:W-:Y:S01]  /*115a0*/  @!P1 ST.E.64 desc[UR42][R6.64], R82 ;  /* 0x0000005206009985 */ /* 0x0001e2000c101b2a */
[----:B------:R-:W-:Y:S02]  /*115b0*/  @!P2 LEA.HI.X R9, R196, R10, R211, 0x2, P6 ;  /* 0x0000000ac409a211 */ /* 0x000fe400030f14d3 */
[----:B------:R-:W-:Y:S02]  /*115c0*/  ISETP.GE.AND P1, PT, R175, UR4, PT ;  /* 0x00000004af007c0c */ /* 0x000fe4000bf26270 */
[----:B--2---:R-:W-:Y:S01]  /*115d0*/  @!P5 LEA R4, P6, R183, R0, 0x2 ;  /* 0x00000000b704d211 */ /* 0x004fe200078c10ff */
[----:B------:R1:W-:Y:S01]  /*115e0*/  @!P2 ST.E.64 desc[UR42][R8.64], R86 ;  /* 0x000000560800a985 */ /* 0x0003e2000c101b2a */
[----:B------:R-:W-:-:S02]  /*115f0*/  ISETP.GE.AND P2, PT, R177, UR4, PT ;  /* 0x00000004b1007c0c */ /* 0x000fc4000bf46270 */
[----:B------:R-:W-:Y:S02]  /*11600*/  @!P5 LEA.HI.X R5, R183, R10, R184, 0x2, P6 ;  /* 0x0000000ab705d211 */ /* 0x000fe400030f14b8 */
[----:B0-----:R-:W-:-:S03]  /*11610*/  @!P4 LEA R6, P0, R181, R0, 0x2 ;  /* 0x00000000b506c211 */ /* 0x001fc600078010ff */
[----:B------:R0:W-:Y:S01]  /*11620*/  @!P5 ST.E.64 desc[UR42][R4.64], R90 ;  /* 0x0000005a0400d985 */ /* 0x0001e2000c101b2a */
[----:B------:R-:W-:Y:S02]  /*11630*/  ISETP.GE.AND P5, PT, R171, UR4, PT ;  /* 0x00000004ab007c0c */ /* 0x000fe4000bfa6270 */
[----:B------:R-:W-:Y:S02]  /*11640*/  @!P4 LEA.HI.X R7, R181, R10, R182, 0x2, P0 ;  /* 0x0000000ab507c211 */ /* 0x000fe400000f14b6 */
[----:B------:R-:W-:Y:S02]  /*11650*/  ISETP.GE.AND P0, PT, R173, UR4, PT ;  /* 0x00000004ad007c0c */ /* 0x000fe4000bf06270 */
[----:B-1----:R-:W-:Y:S01]  /*11660*/  @!P3 LEA R8, P6, R179, R0, 0x2 ;  /* 0x00000000b308b211 */ /* 0x002fe200078c10ff */
[----:B------:R1:W-:Y:S01]  /*11670*/  @!P4 ST.E.64 desc[UR42][R6.64], R94 ;  /* 0x0000005e0600c985 */ /* 0x0003e2000c101b2a */
[----:B------:R-:W-:Y:S02]  /*11680*/  ISETP.GE.AND P4, PT, R169, UR4, PT ;  /* 0x00000004a9007c0c */ /* 0x000fe4000bf86270 */
[----:B------:R-:W-:-:S02]  /*11690*/  @!P3 LEA.HI.X R9, R179, R10, R180, 0x2, P6 ;  /* 0x0000000ab309b211 */ /* 0x000fc400030f14b4 */
[----:B0-----:R-:W-:-:S03]  /*116a0*/  @!P2 LEA R4, P6, R177, R0, 0x2 ;  /* 0x00000000b104a211 */ /* 0x001fc600078c10ff */
[----:B------:R0:W-:Y:S01]  /*116b0*/  @!P3 ST.E.64 desc[UR42][R8.64], R98 ;  /* 0x000000620800b985 */ /* 0x0001e2000c101b2a */
[----:B------:R-:W-:Y:S02]  /*116c0*/  @!P2 LEA.HI.X R5, R177, R10, R178, 0x2, P6 ;  /* 0x0000000ab105a211 */ /* 0x000fe400030f14b2 */
[----:B-1----:R-:W-:-:S03]  /*116d0*/  @!P1 LEA R6, P3, R175, R0, 0x2 ;  /* 0x00000000af069211 */ /* 0x002fc600078610ff */
[----:B------:R1:W-:Y:S01]  /*116e0*/  @!P2 ST.E.64 desc[UR42][R4.64], R102 ;  /* 0x000000660400a985 */ /* 0x0003e2000c101b2a */
[----:B------:R-:W-:Y:S02]  /*116f0*/  @!P1 LEA.HI.X R7, R175, R10, R176, 0x2, P3 ;  /* 0x0000000aaf079211 */ /* 0x000fe400018f14b0 */
[----:B------:R-:W-:Y:S02]  /*11700*/  ISETP.GE.AND P3, PT, R167, UR4, PT ;  /* 0x00000004a7007c0c */ /* 0x000fe4000bf66270 */
[C---:B0-----:R-:W-:Y:S01]  /*11710*/  @!P0 LEA R8, P6, R173.reuse, R0, 0x2 ;  /* 0x00000000ad088211 */ /* 0x041fe200078c10ff */
[----:B------:R0:W-:Y:S03]  /*11720*/  @!P1 ST.E.64 desc[UR42][R6.64], R106 ;  /* 0x0000006a06009985 */ /* 0x0001e6000c101b2a */
[----:B------:R-:W-:Y:S02]  /*11730*/  @!P0 LEA.HI.X R9, R173, R10, R174, 0x2, P6 ;  /* 0x0000000aad098211 */ /* 0x000fe400030f14ae */
[----:B-1----:R-:W-:-:S03]  /*11740*/  @!P5 LEA R4, P1, R171, R0, 0x2 ;  /* 0x00000000ab04d211 */ /* 0x002fc600078210ff */
[----:B------:R1:W-:Y:S01]  /*11750*/  @!P0 ST.E.64 desc[UR42][R8.64], R110 ;  /* 0x0000006e08008985 */ /* 0x0003e2000c101b2a */
[----:B------:R-:W-:Y:S02]  /*11760*/  ISETP.GE.AND P0, PT, R165, UR4, PT ;  /* 0x00000004a5007c0c */ /* 0x000fe4000bf06270 */
[----:B------:R-:W-:Y:S02]  /*11770*/  @!P5 LEA.HI.X R5, R171, R10, R172, 0x2, P1 ;  /* 0x0000000aab05d211 */ /* 0x000fe400008f14ac */
[----:B------:R-:W-:Y:S02]  /*11780*/  ISETP.GE.AND P1, PT, R163, UR4, PT ;  /* 0x00000004a3007c0c */ /* 0x000fe4000bf26270 */
[C---:B0-----:R-:W-:Y:S01]  /*11790*/  @!P4 LEA R6, P2, R169.reuse, R0, 0x2 ;  /* 0x00000000a906c211 */ /* 0x041fe200078410ff */
[----:B------:R0:W-:Y:S03]  /*117a0*/  @!P5 ST.E.64 desc[UR42][R4.64], R114 ;  /* 0x000000720400d985 */ /* 0x0001e6000c101b2a */
[----:B------:R-:W-:-:S02]  /*117b0*/  @!P4 LEA.HI.X R7, R169, R10, R170, 0x2, P2 ;  /* 0x0000000aa907c211 */ /* 0x000fc400010f14aa */
[----:B------:R-:W-:Y:S02]  /*117c0*/  ISETP.GE.AND P2, PT, R157, UR4, PT ;  /* 0x000000049d007c0c */ /* 0x000fe4000bf46270 */
[----:B-1----:R-:W-:Y:S01]  /*117d0*/  @!P3 LEA R8, P6, R167, R0, 0x2 ;  /* 0x00000000a708b211 */ /* 0x002fe200078c10ff */
[----:B------:R1:W-:Y:S01]  /*117e0*/  @!P4 ST.E.64 desc[UR42][R6.64], R118 ;  /* 0x000000760600c985 */ /* 0x0003e2000c101b2a */
[----:B------:R-:W-:Y:S02]  /*117f0*/  ISETP.GE.AND P4, PT, R161, UR4, PT ;  /* 0x00000004a1007c0c */ /* 0x000fe4000bf86270 */
[----:B------:R-:W-:Y:S02]  /*11800*/  @!P3 LEA.HI.X R9, R167, R10, R168, 0x2, P6 ;  /* 0x0000000aa709b211 */ /* 0x000fe400030f14a8 */
[----:B0-----:R-:W-:-:S03]  /*11810*/  @!P1 LEA R4, P6, R163, R0, 0x2 ;  /* 0x00000000a3049211 */ /* 0x001fc600078c10ff */
[----:B------:R0:W-:Y:S01]  /*11820*/  @!P3 ST.E.64 desc[UR42][R8.64], R122 ;  /* 0x0000007a0800b985 */ /* 0x0001e2000c101b2a */
[----:B------:R-:W-:Y:S02]  /*11830*/  ISETP.GE.AND P3, PT, R159, UR4, PT ;  /* 0x000000049f007c0c */ /* 0x000fe4000bf66270 */
[----:B------:R-:W-:Y:S02]  /*11840*/  @!P1 LEA.HI.X R5, R163, R10, R164, 0x2, P6 ;  /* 0x0000000aa3059211 */ /* 0x000fe400030f14a4 */
[----:B-1----:R-:W-:-:S04]  /*11850*/  @!P0 LEA R6, P5, R165, R0, 0x2 ;  /* 0x00000000a5068211 */ /* 0x002fc800078a10ff */
[----:B------:R-:W-:Y:S02]  /*11860*/  @!P0 LEA.HI.X R7, R165, R10, R166, 0x2, P5 ;  /* 0x0000000aa5078211 */ /* 0x000fe400028f14a6 */
[----:B------:R-:W-:-:S03]  /*11870*/  ISETP.GE.AND P5, PT, R152, UR4, PT ;  /* 0x0000000498007c0c */ /* 0x000fc6000bfa6270 */
[----:B------:R1:W-:Y:S04]  /*11880*/  @!P0 ST.E.64 desc[UR42][R6.64], R126 ;  /* 0x0000007e06008985 */ /* 0x0003e8000c101b2a */
[----:B------:R2:W-:Y:S01]  /*11890*/  @!P1 ST.E.64 desc[UR42][R4.64], R130 ;  /* 0x0000008204009985 */ /* 0x0005e2000c101b2a */
[----:B0-----:R-:W-:-:S04]  /*118a0*/  @!P2 LEA R8, P1, R157, R0, 0x2 ;  /* 0x000000009d08a211 */ /* 0x001fc800078210ff */
[----:B------:R-:W-:Y:S02]  /*118b0*/  @!P2 LEA.HI.X R9, R157, R10, R158, 0x2, P1 ;  /* 0x0000000a9d09a211 */ /* 0x000fe400008f149e */
[-C--:B-1----:R-:W-:Y:S02]  /*118c0*/  @!P4 LEA R6, P0, R161, R0.reuse, 0x2 ;  /* 0x00000000a106c211 */ /* 0x082fe400078010ff */
[----:B--2---:R-:W-:Y:S02]  /*118d0*/  @!P3 LEA R4, P6, R159, R0, 0x2 ;  /* 0x000000009f04b211 */ /* 0x004fe400078c10ff */
[----:B------:R-:W-:Y:S02]  /*118e0*/  @!P4 LEA.HI.X R7, R161, R10, R162, 0x2, P0 ;  /* 0x0000000aa107c211 */ /* 0x000fe400000f14a2 */
[C---:B------:R-:W-:Y:S02]  /*118f0*/  @!P5 LEA R12, P0, R152.reuse, R0, 0x2 ;  /* 0x00000000980cd211 */ /* 0x040fe400078010ff */
[-C--:B------:R-:W-:Y:S01]  /*11900*/  @!P3 LEA.HI.X R5, R159, R10.reuse, R160, 0x2, P6 ;  /* 0x0000000a9f05b211 */ /* 0x080fe200030f14a0 */
[----:B------:R4:W-:Y:S01]  /*11910*/  @!P4 ST.E.64 desc[UR42][R6.64], R134 ;  /* 0x000000860600c985 */ /* 0x0009e2000c101b2a */
[----:B------:R-:W-:-:S02]  /*11920*/  @!P5 LEA.HI.X R13, R152, R10, R156, 0x2, P0 ;  /* 0x0000000a980dd211 */ /* 0x000fc400000f149c */
[----:B------:R-:W-:Y:S01]  /*11930*/  ISETP.GE.AND P0, PT, R20, UR4, PT ;  /* 0x0000000414007c0c */ /* 0x000fe2000bf06270 */
[----:B------:R4:W-:Y:S04]  /*11940*/  @!P3 ST.E.64 desc[UR42][R4.64], R138 ;  /* 0x0000008a0400b985 */ /* 0x0009e8000c101b2a */
[----:B------:R4:W-:Y:S04]  /*11950*/  @!P2 ST.E.64 desc[UR42][R8.64], R142 ;  /* 0x0000008e0800a985 */ /* 0x0009e8000c101b2a */
[----:B------:R4:W-:Y:S04]  /*11960*/  @!P5 ST.E.64 desc[UR42][R12.64], R146 ;  /* 0x000000920c00d985 */ /* 0x0009e8000c101b2a */
[----:B------:R-:W-:Y:S05]  /*11970*/  @P0 BRA `(.L_x_719) ;  /* 0x0000001000280947 */ /* 0x000fea0003800000 */
[----:B----4-:R-:W-:-:S04]  /*11980*/  LEA R4, P0, R20, R0, 0x2 ;  /* 0x0000000014047211 */ /* 0x010fc800078010ff */
[----:B------:R-:W-:-:S05]  /*11990*/  LEA.HI.X R5, R20, R10, R21, 0x2, P0 ;  /* 0x0000000a14057211 */ /* 0x000fca00000f1415 */
[----:B------:R0:W-:Y:S01]  /*119a0*/  ST.E.64 desc[UR42][R4.64], R150 ;  /* 0x0000009604007985 */ /* 0x0001e2000c101b2a */
[----:B------:R-:W-:Y:S05]  /*119b0*/  BRA `(.L_x_719) ;  /* 0x0000001000187947 */ /* 0x000fea0003800000 */
.L_x_713:
[----:B------:R-:W4:Y:S01]  /*119c0*/  LDL.LU R6, [R1+0x1c] ;  /* 0x00001c0001067983 */ /* 0x000f220000300800 */
[----:B------:R-:W-:Y:S01]  /*119d0*/  ULDC.64 UR6, c[0x0][0xc08] ;  /* 0x0003020000067ab9 */ /* 0x000fe20000000a00 */
[----:B------:R-:W-:Y:S02]  /*119e0*/  ULDC.64 UR4, c[0x0][0xc00] ;  /* 0x0003000000047ab9 */ /* 0x000fe40000000a00 */
[----:B------:R-:W2:Y:S04]  /*119f0*/  LDL.LU R0, [R1+0x20] ;  /* 0x0000200001007983 */ /* 0x000ea80000300800 */
[----:B01----:R-:W3:Y:S01]  /*11a00*/  LDL R10, [R1+0x18] ;  /* 0x00001800010a7983 */ /* 0x003ee20000100800 */
[----:B------:R-:W-:Y:S01]  /*11a10*/  ISETP.NE.U32.AND P1, PT, RZ, UR6, PT ;  /* 0x00000006ff007c0c */ /* 0x000fe2000bf25070 */
[----:B------:R-:W-:Y:S01]  /*11a20*/  IMAD.MOV.U32 R3, RZ, RZ, RZ ;  /* 0x000000ffff037224 */ /* 0x000fe200078e00ff */
[----:B------:R-:W-:-:S02]  /*11a30*/  ISETP.NE.U32.AND P0, PT, RZ, UR4, PT ;  /* 0x00000004ff007c0c */ /* 0x000fc4000bf05070 */
[----:B------:R-:W-:Y:S02]  /*11a40*/  ISETP.NE.AND.EX P1, PT, RZ, UR7, PT, P1 ;  /* 0x00000007ff007c0c */ /* 0x000fe4000bf25310 */
[----:B------:R-:W-:Y:S01]  /*11a50*/  ISETP.NE.AND.EX P0, PT, RZ, UR5, PT, P0 ;  /* 0x00000005ff007c0c */ /* 0x000fe2000bf05300 */
[----:B------:R-:W0:Y:S01]  /*11a60*/  S2R R8, SR_TID.X ;  /* 0x0000000000087919 */ /* 0x000e220000002100 */
[----:B----4-:R-:W-:-:S04]  /*11a70*/  IADD3 R4, P2, R6, UR4, RZ ;  /* 0x0000000406047c10 */ /* 0x010fc8000ff5e0ff */
[----:B--2---:R-:W-:-:S05]  /*11a80*/  IADD3.X R5, R0, UR5, RZ, P2, !PT ;  /* 0x0000000500057c10 */ /* 0x004fca00097fe4ff */
[----:B------:R-:W-:Y:S01]  /*11a90*/  @P1 IADD3 R6, P2, R6, UR6, RZ ;  /* 0x0000000606061c10 */ /* 0x000fe2000ff5e0ff */
[----:B------:R-:W-:Y:S01]  /*11aa0*/  ULDC UR4, c[0x0][0xa88] ;  /* 0x0002a20000047ab9 */ /* 0x000fe20000000800 */
[----:B------:R1:W5:Y:S02]  /*11ab0*/  @P0 LDG.E R3, desc[UR42][R4.64] ;  /* 0x0000002a04030981 */ /* 0x000364000c1e1900 */
[----:B------:R-:W-:Y:S02]  /*11ac0*/  @P1 IADD3.X R7, R0, UR7, RZ, P2, !PT ;  /* 0x0000000700071c10 */ /* 0x000fe400097fe4ff */
[----:B------:R-:W-:-:S06]  /*11ad0*/  MOV R0, UR4 ;  /* 0x0000000400007c02 */ /* 0x000fcc0008000f00 */
[----:B------:R1:W5:Y:S01]  /*11ae0*/  @P1 LDG.E R0, desc[UR42][R6.64] ;  /* 0x0000002a06001981 */ /* 0x000362000c1e1900 */
[----:B---3--:R-:W-:Y:S01]  /*11af0*/  ISETP.NE.AND P2, PT, R10, RZ, PT ;  /* 0x000000ff0a00720c */ /* 0x008fe20003f45270 */
[----:B0-----:R-:W-:-:S05]  /*11b00*/  VIADD R9, R8, 0xffffff80 ;  /* 0xffffff8008097836 */ /* 0x001fca0000000000 */
[----:B------:R-:W-:-:S07]  /*11b10*/  ISETP.GT.AND P3, PT, R9, 0x3f, PT ;  /* 0x0000003f0900780c */ /* 0x000fce0003f64270 */
[----:B------:R-:W0:Y:S02]  /*11b20*/  @!P2 LDC R10, c[0x0][0xad4] ;  /* 0x0002b500ff0aab82 */ /* 0x000e240000000800 */
[----:B0-----:R1:W-:Y:S01]  /*11b30*/  @!P2 STL [R1+0x18], R10 ;  /* 0x0000180a0100a387 */ /* 0x0013e20000100800 */
[----:B------:R-:W-:Y:S01]  /*11b40*/  ISETP.GT.AND P2, PT, R10, 0x1, PT ;  /* 0x000000010a00780c */ /* 0x000fe20003f44270 */
[----:B------:R-:W-:-:S12]  /*11b50*/  @P1 BRA `(.L_x_722) ;  /* 0x0000000000101947 */ /* 0x000fd80003800000 */
[----:B------:R-:W-:Y:S05]  /*11b60*/  @!P0 BRA `(.L_x_722) ;  /* 0x00000000000c8947 */ /* 0x000fea0003800000 */
[----:B-1----:R-:W2:Y:S04]  /*11b70*/  LDG.E R7, desc[UR42][R4.64] ;  /* 0x0000002a04077981 */ /* 0x002ea8000c1e1900 */
[----:B-----5:R-:W2:Y:S02]  /*11b80*/  LDG.E R0, desc[UR42][R4.64+0x4] ;  /* 0x0000042a04007981 */ /* 0x020ea4000c1e1900 */
[----:B--2---:R-:W-:-:S07]  /*11b90*/  IMAD.IADD R0, R0, 0x1, -R7 ;  /* 0x0000000100007824 */ /* 0x004fce00078e0a07 */
.L_x_722:
[----:B-1----:R-:W2:Y:S04]  /*11ba0*/  LDL.LU R5, [R1+0x14] ;  /* 0x0000140001057983 */ /* 0x002ea80000300800 */
[----:B------:R-:W3:Y:S01]  /*11bb0*/  LDL.LU R4, [R1+0x40] ;  /* 0x0000400001047983 */ /* 0x000ee20000300800 */
[----:B------:R-:W-:Y:S01]  /*11bc0*/  BSSY B1, `(.L_x_723) ;  /* 0x0000038000017945 */ /* 0x000fe20003800000 */
[----:B-----5:R-:W-:Y:S02]  /*11bd0*/  SHF.R.S32.HI R26, RZ, 0x1f, R3 ;  /* 0x0000001fff1a7819 */ /* 0x020fe40000011403 */
[----:B--2---:R-:W-:Y:S02]  /*11be0*/  SEL R21, R5, RZ, !P0 ;  /* 0x000000ff05157207 */ /* 0x004fe40004000000 */
[----:B---3--:R-:W-:Y:S01]  /*11bf0*/  SEL R28, R4, RZ, !P0 ;  /* 0x000000ff041c7207 */ /* 0x008fe20004000000 */
[----:B------:R-:W-:Y:S06]  /*11c00*/  @P3 BRA `(.L_x_724) ;  /* 0x0000000000cc3947 */ /* 0x000fec0003800000 */
[----:B------:R-:W2:Y:S01]  /*11c10*/  LDL R4, [R1+0x24] ;  /* 0x0000240001047983 */ /* 0x000ea20000100800 */
[----:B------:R-:W0:Y:S02]  /*11c20*/  LDC R31, c[0x0][0xbe8] ;  /* 0x0002fa00ff1f7b82 */ /* 0x000e240000000800 */
[----:B0-----:R-:W-:Y:S02]  /*11c30*/  IMAD R5, R0, R31, RZ ;  /* 0x0000001f00057224 */ /* 0x001fe400078e02ff */
[----:B--2---:R-:W-:-:S04]  /*11c40*/  IMAD R4, R4, 0x40, R8 ;  /* 0x0000004004047824 */ /* 0x004fc800078e0208 */
[----:B------:R-:W-:-:S05]  /*11c50*/  VIADD R30, R4, 0xffffff80 ;  /* 0xffffff80041e7836 */ /* 0x000fca0000000000 */
[----:B------:R-:W-:-:S13]  /*11c60*/  ISETP.GE.AND P0, PT, R30, R5, PT ;  /* 0x000000051e00720c */ /* 0x000fda0003f06270 */
[----:B------:R-:W-:Y:S05]  /*11c70*/  @P0 BRA `(.L_x_724) ;  /* 0x0000000000b00947 */ /* 0x000fea0003800000 */
[----:B------:R-:W2:Y:S01]  /*11c80*/  LDL.LU R32, [R1+0x38] ;  /* 0x0000380001207983 */ /* 0x000ea20000300800 */
[----:B------:R-:W-:Y:S01]  /*11c90*/  IMAD.MOV.U32 R24, RZ, RZ, 0x9b8 ;  /* 0x000009b8ff187424 */ /* 0x000fe200078e00ff */
[----:B------:R-:W-:Y:S01]  /*11ca0*/  ISETP.GT.AND P0, PT, R10, 0x1, PT ;  /* 0x000000010a00780c */ /* 0x000fe20003f04270 */
[----:B------:R-:W-:Y:S01]  /*11cb0*/  IMAD.MOV.U32 R25, RZ, RZ, R30 ;  /* 0x000000ffff197224 */ /* 0x000fe200078e001e */
[----:B------:R-:W-:Y:S01]  /*11cc0*/  ISETP.NE.AND P1, PT, R31, 0x1, PT ;  /* 0x000000011f00780c */ /* 0x000fe20003f25270 */
[----:B------:R-:W0:Y:S01]  /*11cd0*/  LDC.64 R10, c[0x0][0xba8] ;  /* 0x0002ea00ff0a7b82 */ /* 0x000e220000000a00 */
[----:B------:R-:W-:-:S07]  /*11ce0*/  SEL R24, R24, 0x978, P0 ;  /* 0x0000097818187807 */ /* 0x000fce0000000000 */
[----:B------:R-:W1:Y:S08]  /*11cf0*/  LDC.64 R4, c[0x0][R24+0x220] ;  /* 0x0000880018047b82 */ /* 0x000e700000000a00 */
[----:B------:R-:W3:Y:S08]  /*11d00*/  LDC.64 R12, c[0x0][R24+0x218] ;  /* 0x00008600180c7b82 */ /* 0x000ef00000000a00 */
[----:B------:R-:W4:Y:S08]  /*11d10*/  LDC.64 R6, c[0x0][R24+0x228] ;  /* 0x00008a0018067b82 */ /* 0x000f300000000a00 */
[----:B------:R-:W5:Y:S08]  /*11d20*/  @P1 LDC R15, c[0x0][0xbec] ;  /* 0x0002fb00ff0f1b82 */ /* 0x000f700000000800 */
[----:B------:R-:W4:Y:S08]  /*11d30*/  LDC.64 R8, c[0x0][R24+0x210] ;  /* 0x0000840018087b82 */ /* 0x000f300000000a00 */
[----:B------:R-:W4:Y:S01]  /*11d40*/  @P1 LDC R29, c[0x0][0xbf0] ;  /* 0x0002fc00ff1d1b82 */ /* 0x000f220000000800 */
[----:B-----5:R-:W-:-:S07]  /*11d50*/  @P1 IMAD.HI.U32 R20, R30, R15, RZ ;  /* 0x0000000f1e141227 */ /* 0x020fce00078e00ff */
[----:B0-----:R-:W0:Y:S01]  /*11d60*/  @!P0 LDC R10, c[0x0][0xb50] ;  /* 0x0002d400ff0a8b82 */ /* 0x001e220000000800 */
[-C--:B-1----:R-:W-:Y:S02]  /*11d70*/  IMAD R5, R5, R21.reuse, RZ ;  /* 0x0000001505057224 */ /* 0x082fe400078e02ff */
[----:B------:R-:W-:-:S05]  /*11d80*/  IMAD.WIDE.U32 R14, R4, R21, RZ ;  /* 0x00000015040e7225 */ /* 0x000fca00078e00ff */
[----:B------:R-:W1:Y:S01]  /*11d90*/  @!P0 LDC R11, c[0x0][0xb54] ;  /* 0x0002d500ff0b8b82 */ /* 0x000e620000000800 */
[-C--:B---3--:R-:W-:Y:S02]  /*11da0*/  IMAD R27, R13, R184.reuse, RZ ;  /* 0x000000b80d1b7224 */ /* 0x088fe400078e02ff */
[----:B------:R-:W-:Y:S01]  /*11db0*/  IMAD.WIDE.U32 R12, R12, R184, RZ ;  /* 0x000000b80c0c7225 */ /* 0x000fe200078e00ff */
[----:B----4-:R-:W-:-:S03]  /*11dc0*/  @P1 SHF.R.U32.HI R25, RZ, R29, R20 ;  /* 0x0000001dff191219 */ /* 0x010fc60000011614 */
[----:B------:R-:W-:Y:S01]  /*11dd0*/  IMAD R29, R4, R28, R5 ;  /* 0x0000001c041d7224 */ /* 0x000fe200078e0205 */
[----:B------:R-:W-:Y:S01]  /*11de0*/  IADD3 R12, P1, P3, R14, R12, R3 ;  /* 0x0000000c0e0c7210 */ /* 0x000fe20007b3e003 */
[----:B------:R-:W-:Y:S02]  /*11df0*/  IMAD.IADD R27, R13, 0x1, R27 ;  /* 0x000000010d1b7824 */ /* 0x000fe400078e021b */
[----:B------:R-:W-:Y:S02]  /*11e00*/  IMAD.MOV R4, RZ, RZ, -R25 ;  /* 0x000000ffff047224 */ /* 0x000fe400078e0a19 */
[----:B------:R-:W-:Y:S01]  /*11e10*/  IMAD.IADD R29, R15, 0x1, R29 ;  /* 0x000000010f1d7824 */ /* 0x000fe200078e021d */
[----:B--2---:R-:W-:-:S05]  /*11e20*/  SEL R5, R32, RZ, P0 ;  /* 0x000000ff20057207 */ /* 0x004fca0000000000 */
[-C--:B------:R-:W-:Y:S02]  /*11e30*/  IMAD R13, R7, R5.reuse, RZ ;  /* 0x00000005070d7224 */ /* 0x080fe400078e02ff */
[----:B------:R-:W-:-:S04]  /*11e40*/  IMAD.WIDE.U32 R6, R6, R5, RZ ;  /* 0x0000000506067225 */ /* 0x000fc800078e00ff */
[----:B------:R-:W-:Y:S01]  /*11e50*/  IMAD R5, R31, R4, R30 ;  /* 0x000000041f057224 */ /* 0x000fe200078e021e */
[----:B------:R-:W-:Y:S01]  /*11e60*/  IADD3.X R4, R29, R27, R26, P1, P3 ;  /* 0x0000001b1d047210 */ /* 0x000fe20000fe641a */
[----:B------:R-:W-:Y:S01]  /*11e70*/  IMAD.IADD R13, R7, 0x1, R13 ;  /* 0x00000001070d7824 */ /* 0x000fe200078e020d */
[----:B------:R-:W-:Y:S02]  /*11e80*/  IADD3 R6, P0, P1, R25, R12, R6 ;  /* 0x0000000c19067210 */ /* 0x000fe4000791e006 */
[----:B------:R-:W-:-:S04]  /*11e90*/  SHF.R.S32.HI R25, RZ, 0x1f, R25 ;  /* 0x0000001fff197819 */ /* 0x000fc80000011419 */
[----:B------:R-:W-:Y:S01]  /*11ea0*/  IADD3.X R7, R25, R4, R13, P0, P1 ;  /* 0x0000000419077210 */ /* 0x000fe200007e240d */
[-C--:B------:R-:W-:Y:S01]  /*11eb0*/  IMAD R4, R9, R5.reuse, RZ ;  /* 0x0000000509047224 */ /* 0x080fe200078e02ff */
[----:B------:R-:W-:Y:S01]  /*11ec0*/  SHF.R.S32.HI R13, RZ, 0x1f, R5 ;  /* 0x0000001fff0d7819 */ /* 0x000fe20000011405 */
[----:B------:R-:W-:-:S04]  /*11ed0*/  IMAD.WIDE.U32 R6, R8, R5, R6 ;  /* 0x0000000508067225 */ /* 0x000fc800078e0006 */
[----:B------:R-:W-:Y:S01]  /*11ee0*/  IMAD R13, R8, R13, R4 ;  /* 0x0000000d080d7224 */ /* 0x000fe200078e0204 */
[----:B0-----:R-:W-:Y:S01]  /*11ef0*/  LEA R10, P0, R6, R10, 0x2 ;  /* 0x0000000a060a7211 */ /* 0x001fe200078010ff */
[----:B------:R-:W-:Y:S02]  /*11f00*/  IMAD.MOV.U32 R5, RZ, RZ, -0x800000 ;  /* 0xff800000ff057424 */ /* 0x000fe400078e00ff */
[----:B------:R-:W-:-:S05]  /*11f10*/  IMAD.IADD R4, R7, 0x1, R13 ;  /* 0x0000000107047824 */ /* 0x000fca00078e020d */
[----:B-1----:R-:W-:-:S05]  /*11f20*/  LEA.HI.X R11, R6, R11, R4, 0x2, P0 ;  /* 0x0000000b060b7211 */ /* 0x002fca00000f1404 */
[----:B------:R0:W-:Y:S02]  /*11f30*/  STG.E desc[UR42][R10.64], R5 ;  /* 0x000000050a007986 */ /* 0x0001e4000c10192a */
.L_x_724:
[----:B------:R-:W-:Y:S05]  /*11f40*/  BSYNC B1 ;  /* 0x0000000000017941 */ /* 0x000fea0003800000 */
.L_x_723:
[----:B------:R-:W-:Y:S05]  /*11f50*/  @P2 BRA `(.L_x_719) ;  /* 0x0000000800b02947 */ /* 0x000fea0003800000 */
[----:B------:R-:W2:Y:S01]  /*11f60*/  LDL.LU R8, [R1+0x24] ;  /* 0x0000240001087983 */ /* 0x000ea20000300800 */
[----:B0-----:R-:W0:Y:S01]  /*11f70*/  LDC R11, c[0x0][0xbe8] ;  /* 0x0002fa00ff0b7b82 */ /* 0x001e220000000800 */
[----:B------:R-:W-:Y:S01]  /*11f80*/  ULDC.64 UR4, c[0x0][0xaa0] ;  /* 0x0002a80000047ab9 */ /* 0x000fe20000000a00 */
[----:B------:R-:W-:Y:S01]  /*11f90*/  VIADD R38, R192, 0x40 ;  /* 0x00000040c0267836 */ /* 0x000fe20000000000 */
[----:B------:R-:W1:Y:S01]  /*11fa0*/  S2R R6, SR_TID.X ;  /* 0x0000000000067919 */ /* 0x000e620000002100 */
[----:B------:R-:W-:Y:S01]  /*11fb0*/  IMAD R4, R26, UR4, RZ ;  /* 0x000000041a047c24 */ /* 0x000fe2000f8e02ff */
[----:B------:R-:W-:Y:S01]  /*11fc0*/  BSSY B1, `(.L_x_725) ;  /* 0x0000081000017945 */ /* 0x000fe20003800000 */
[----:B------:R-:W-:Y:S02]  /*11fd0*/  VIADD R36, R192, 0x80 ;  /* 0x00000080c0247836 */ /* 0x000fe40000000000 */
[C---:B------:R-:W-:Y:S02]  /*11fe0*/  IMAD R7, R3.reuse, UR5, R4 ;  /* 0x0000000503077c24 */ /* 0x040fe4000f8e0204 */
[----:B------:R-:W-:Y:S01]  /*11ff0*/  IMAD.WIDE.U32 R4, R3, UR4, RZ ;  /* 0x0000000403047c25 */ /* 0x000fe2000f8e00ff */
[----:B------:R-:W-:Y:S01]  /*12000*/  ULDC.64 UR4, c[0x0][0xae8] ;  /* 0x0002ba0000047ab9 */ /* 0x000fe20000000a00 */
[----:B------:R-:W3:Y:S02]  /*12010*/  LDC R3, c[0x0][0xac8] ;  /* 0x0002b200ff037b82 */ /* 0x000ee40000000800 */
[----:B------:R-:W-:-:S02]  /*12020*/  IMAD.IADD R5, R5, 0x1, R7 ;  /* 0x0000000105057824 */ /* 0x000fc400078e0207 */
[----:B------:R-:W-:Y:S02]  /*12030*/  VIADD R34, R192, 0xc0 ;  /* 0x000000c0c0227836 */ /* 0x000fe40000000000 */
[----:B------:R-:W-:-:S04]  /*12040*/  IMAD.WIDE.U32 R4, R184, UR4, R4 ;  /* 0x00000004b8047c25 */ /* 0x000fc8000f8e0004 */
[----:B------:R-:W-:Y:S01]  /*12050*/  IMAD R5, R184, UR5, R5 ;  /* 0x00000005b8057c24 */ /* 0x000fe2000f8e0205 */
[----:B------:R-:W-:Y:S01]  /*12060*/  ULDC.64 UR4, c[0x0][0xaf0] ;  /* 0x0002bc0000047ab9 */ /* 0x000fe20000000a00 */
[----:B0-----:R-:W-:Y:S01]  /*12070*/  ISETP.NE.AND P0, PT, R11, 0x1, PT ;  /* 0x000000010b00780c */ /* 0x001fe20003f05270 */
[----:B------:R-:W-:Y:S02]  /*12080*/  VIADD R32, R192, 0x100 ;  /* 0x00000100c0207836 */ /* 0x000fe40000000000 */
[----:B------:R-:W-:-:S04]  /*12090*/  IMAD.WIDE.U32 R4, R21, UR4, R4 ;  /* 0x0000000415047c25 */ /* 0x000fc8000f8e0004 */
[C---:B------:R-:W-:Y:S02]  /*120a0*/  VIADD R30, R192.reuse, 0x140 ;  /* 0x00000140c01e7836 */ /* 0x040fe40000000000 */
[----:B------:R-:W-:Y:S02]  /*120b0*/  VIADD R27, R192, 0x180 ;  /* 0x00000180c01b7836 */ /* 0x000fe40000000000 */
[----:B-1----:R-:W-:Y:S01]  /*120c0*/  VIADD R6, R6, 0xffffff80 ;  /* 0xffffff8006067836 */ /* 0x002fe20000000000 */
[-C--:B---3--:R-:W-:Y:S01]  /*120d0*/  ISETP.GE.AND P1, PT, R38, R3.reuse, PT ;  /* 0x000000032600720c */ /* 0x088fe20003f26270 */
[----:B------:R-:W0:Y:S01]  /*120e0*/  @P0 LDC R13, c[0x0][0xbec] ;  /* 0x0002fb00ff0d0b82 */ /* 0x000e220000000800 */
[CC--:B------:R-:W-:Y:S01]  /*120f0*/  ISETP.GE.AND P2, PT, R192.reuse, R3.reuse, PT ;  /* 0x00000003c000720c */ /* 0x0c0fe20003f46270 */
[C---:B------:R-:W-:Y:S01]  /*12100*/  VIADD R24, R192.reuse, 0x1c0 ;  /* 0x000001c0c0187836 */ /* 0x040fe20000000000 */
[----:B------:R-:W-:Y:S01]  /*12110*/  SHF.R.S32.HI R9, RZ, 0x1f, R6 ;  /* 0x0000001fff097819 */ /* 0x000fe20000011406 */
[C---:B------:R-:W-:Y:S01]  /*12120*/  VIADD R25, R192.reuse, 0x1c0 ;  /* 0x000001c0c0197836 */ /* 0x040fe20000000000 */
[----:B------:R-:W-:Y:S01]  /*12130*/  SEL R10, RZ, 0xffffffff, P1 ;  /* 0xffffffffff0a7807 */ /* 0x000fe20000800000 */
[----:B------:R-:W-:Y:S01]  /*12140*/  VIADD R29, R192, 0x180 ;  /* 0x00000180c01d7836 */ /* 0x000fe20000000000 */
[----:B------:R-:W-:Y:S01]  /*12150*/  LEA.HI R9, R9, R6, RZ, 0x3 ;  /* 0x0000000609097211 */ /* 0x000fe200078f18ff */
[----:B------:R-:W1:Y:S01]  /*12160*/  @P0 LDC R15, c[0x0][0xbf0] ;  /* 0x0002fc00ff0f0b82 */ /* 0x000e620000000800 */
[----:B------:R-:W-:Y:S01]  /*12170*/  ISETP.GE.AND P1, PT, R36, R3, PT ;  /* 0x000000032400720c */ /* 0x000fe20003f26270 */
[----:B------:R-:W-:Y:S01]  /*12180*/  IMAD.SHL.U32 R10, R10, 0x2, RZ ;  /* 0x000000020a0a7824 */ /* 0x000fe200078e00ff */
[----:B------:R-:W-:Y:S01]  /*12190*/  LOP3.LUT R7, R9, 0xfffffff8, RZ, 0xc0, !PT ;  /* 0xfffffff809077812 */ /* 0x000fe200078ec0ff */
[C---:B------:R-:W-:Y:S01]  /*121a0*/  VIADD R31, R192.reuse, 0x140 ;  /* 0x00000140c01f7836 */ /* 0x040fe20000000000 */
[----:B------:R-:W-:Y:S01]  /*121b0*/  SHF.R.S32.HI R9, RZ, 0x3, R9 ;  /* 0x00000003ff097819 */ /* 0x000fe20000011409 */
[----:B------:R-:W-:Y:S01]  /*121c0*/  VIADD R33, R192, 0x100 ;  /* 0x00000100c0217836 */ /* 0x000fe20000000000 */
[----:B------:R-:W-:Y:S01]  /*121d0*/  SHF.R.S32.HI R25, RZ, 0x1f, R25 ;  /* 0x0000001fff197819 */ /* 0x000fe20000011419 */
[----:B------:R-:W-:Y:S01]  /*121e0*/  IMAD.IADD R6, R6, 0x1, -R7 ;  /* 0x0000000106067824 */ /* 0x000fe200078e0a07 */
[----:B------:R-:W-:Y:S01]  /*121f0*/  SHF.R.S32.HI R29, RZ, 0x1f, R29 ;  /* 0x0000001fff1d7819 */ /* 0x000fe2000001141d */
[----:B------:R-:W-:Y:S01]  /*12200*/  VIADD R35, R192, 0xc0 ;  /* 0x000000c0c0237836 */ /* 0x000fe20000000000 */
[----:B------:R-:W-:Y:S01]  /*12210*/  SHF.R.S32.HI R31, RZ, 0x1f, R31 ;  /* 0x0000001fff1f7819 */ /* 0x000fe2000001141f */
[----:B------:R-:W-:Y:S01]  /*12220*/  IMAD R7, R6, 0x20, R9 ;  /* 0x0000002006077824 */ /* 0x000fe200078e0209 */
[----:B------:R-:W-:Y:S01]  /*12230*/  SHF.R.S32.HI R33, RZ, 0x1f, R33 ;  /* 0x0000001fff217819 */ /* 0x000fe20000011421 */
[----:B------:R-:W-:Y:S01]  /*12240*/  IMAD R6, R28, UR4, RZ ;  /* 0x000000041c067c24 */ /* 0x000fe2000f8e02ff */
[----:B------:R-:W-:Y:S01]  /*12250*/  SHF.R.S32.HI R35, RZ, 0x1f, R35 ;  /* 0x0000001fff237819 */ /* 0x000fe20000011423 */
[----:B------:R-:W-:-:S02]  /*12260*/  VIADD R37, R192, 0x80 ;  /* 0x00000080c0257836 */ /* 0x000fc40000000000 */
[----:B------:R-:W-:-:S03]  /*12270*/  VIADD R39, R192, 0x40 ;  /* 0x00000040c0277836 */ /* 0x000fc60000000000 */
[----:B------:R-:W-:Y:S02]  /*12280*/  SHF.R.S32.HI R37, RZ, 0x1f, R37 ;  /* 0x0000001fff257819 */ /* 0x000fe40000011425 */
[----:B------:R-:W-:Y:S01]  /*12290*/  SHF.R.S32.HI R39, RZ, 0x1f, R39 ;  /* 0x0000001fff277819 */ /* 0x000fe20000011427 */
[C---:B--2---:R-:W-:Y:S02]  /*122a0*/  IMAD R20, R8.reuse, 0x40, R9 ;  /* 0x0000004008147824 */ /* 0x044fe400078e0209 */
[----:B------:R-:W-:Y:S02]  /*122b0*/  IMAD R8, R8, 0x40, R7 ;  /* 0x0000004008087824 */ /* 0x000fe400078e0207 */
[----:B------:R-:W-:Y:S01]  /*122c0*/  IMAD R9, R21, UR5, R6 ;  /* 0x0000000515097c24 */ /* 0x000fe2000f8e0206 */
[----:B------:R-:W-:Y:S01]  /*122d0*/  ULDC.64 UR4, c[0x0][0xae0] ;  /* 0x0002b80000047ab9 */ /* 0x000fe20000000a00 */
[----:B0-----:R-:W-:-:S04]  /*122e0*/  @P0 IMAD.HI.U32 R6, R8, R13, RZ ;  /* 0x0000000d08060227 */ /* 0x001fc800078e00ff */
[----:B------:R-:W-:Y:S01]  /*122f0*/  IMAD.MOV.U32 R7, RZ, RZ, R8 ;  /* 0x000000ffff077224 */ /* 0x000fe200078e0008 */
[----:B-1----:R-:W-:Y:S01]  /*12300*/  @P0 SHF.R.U32.HI R7, RZ, R15, R6 ;  /* 0x0000000fff070219 */ /* 0x002fe20000011606 */
[----:B------:R-:W-:Y:S01]  /*12310*/  IMAD.IADD R5, R5, 0x1, R9 ;  /* 0x0000000105057824 */ /* 0x000fe200078e0209 */
[----:B------:R-:W-:Y:S01]  /*12320*/  SEL R9, RZ, 0x1, P2 ;  /* 0x00000001ff097807 */ /* 0x000fe20001000000 */
[----:B------:R-:W-:Y:S01]  /*12330*/  IMAD R21, R0, R11, RZ ;  /* 0x0000000b00157224 */ /* 0x000fe200078e02ff */
[----:B------:R-:W-:Y:S01]  /*12340*/  ISETP.GE.AND P0, PT, R34, R3, PT ;  /* 0x000000032200720c */ /* 0x000fe20003f06270 */
[----:B------:R-:W-:Y:S01]  /*12350*/  IMAD.WIDE.U32 R4, R7, UR4, R4 ;  /* 0x0000000407047c25 */ /* 0x000fe2000f8e0004 */
[----:B------:R-:W-:Y:S02]  /*12360*/  LOP3.LUT R6, R10, 0x2, R9, 0xe2, !PT ;  /* 0x000000020a067812 */ /* 0x000fe400078ee209 */
[----:B------:R-:W-:Y:S01]  /*12370*/  SEL R10, RZ, 0xffffffff, P1 ;  /* 0xffffffffff0a7807 */ /* 0x000fe20000800000 */
[--C-:B------:R-:W-:Y:S01]  /*12380*/  IMAD.MOV R9, RZ, RZ, -R7.reuse ;  /* 0x000000ffff097224 */ /* 0x100fe200078e0a07 */
[----:B------:R-:W-:-:S02]  /*12390*/  SHF.R.S32.HI R0, RZ, 0x1f, R7 ;  /* 0x0000001fff007819 */ /* 0x000fc40000011407 */
[----:B------:R-:W-:Y:S01]  /*123a0*/  ISETP.GE.AND P1, PT, R32, R3, PT ;  /* 0x000000032000720c */ /* 0x000fe20003f26270 */
[----:B------:R-:W-:Y:S01]  /*123b0*/  IMAD R9, R11, R9, R8 ;  /* 0x000000090b097224 */ /* 0x000fe200078e0208 */
[----:B------:R-:W-:Y:S01]  /*123c0*/  SEL R8, RZ, 0xffffffff, P0 ;  /* 0xffffffffff087807 */ /* 0x000fe20000000000 */
[----:B------:R-:W-:Y:S01]  /*123d0*/  IMAD.SHL.U32 R13, R10, 0x4, RZ ;  /* 0x000000040a0d7824 */ /* 0x000fe200078e00ff */
[-C--:B------:R-:W-:Y:S01]  /*123e0*/  ISETP.GE.AND P0, PT, R30, R3.reuse, PT ;  /* 0x000000031e00720c */ /* 0x080fe20003f06270 */
[----:B------:R-:W-:Y:S01]  /*123f0*/  IMAD R0, R0, UR4, RZ ;  /* 0x0000000400007c24 */ /* 0x000fe2000f8e02ff */
[-C--:B------:R-:W-:Y:S01]  /*12400*/  ISETP.GE.AND P2, PT, R24, R3.reuse, PT ;  /* 0x000000031800720c */ /* 0x080fe20003f46270 */
[----:B------:R-:W-:Y:S01]  /*12410*/  IMAD.SHL.U32 R11, R8, 0x8, RZ ;  /* 0x00000008080b7824 */ /* 0x000fe200078e00ff */
[----:B------:R-:W-:Y:S01]  /*12420*/  LOP3.LUT R6, R13, 0x4, R6, 0xe2, !PT ;  /* 0x000000040d067812 */ /* 0x000fe200078ee206 */
[----:B------:R-:W-:Y:S01]  /*12430*/  IMAD R7, R7, UR5, R0 ;  /* 0x0000000507077c24 */ /* 0x000fe2000f8e0200 */
[----:B------:R-:W-:Y:S01]  /*12440*/  SEL R8, RZ, 0xffffffff, P1 ;  /* 0xffffffffff087807 */ /* 0x000fe20000800000 */
[----:B------:R-:W-:Y:S01]  /*12450*/  ULDC.64 UR4, c[0x0][0xad8] ;  /* 0x0002b60000047ab9 */ /* 0x000fe20000000a00 */
[----:B------:R-:W-:Y:S01]  /*12460*/  SHF.R.S32.HI R0, RZ, 0x1f, R9 ;  /* 0x0000001fff007819 */ /* 0x000fe20000011409 */
[----:B------:R-:W-:Y:S01]  /*12470*/  IMAD.IADD R5, R5, 0x1, R7 ;  /* 0x0000000105057824 */ /* 0x000fe200078e0207 */
[----:B------:R-:W-:Y:S01]  /*12480*/  LOP3.LUT R6, R11, 0x8, R6, 0xe2, !PT ;  /* 0x000000080b067812 */ /* 0x000fe200078ee206 */
[----:B------:R-:W-:Y:S01]  /*12490*/  IMAD.SHL.U32 R11, R8, 0x10, RZ ;  /* 0x00000010080b7824 */ /* 0x000fe200078e00ff */
[----:B------:R-:W-:Y:S01]  /*124a0*/  SEL R7, RZ, 0xffffffff, P0 ;  /* 0xffffffffff077807 */ /* 0x000fe20000000000 */
[----:B------:R-:W-:Y:S01]  /*124b0*/  IMAD R0, R0, UR4, RZ ;  /* 0x0000000400007c24 */ /* 0x000fe2000f8e02ff */
[----:B------:R-:W-:Y:S01]  /*124c0*/  ISETP.GE.AND P0, PT, R27, R3, PT ;  /* 0x000000031b00720c */ /* 0x000fe20003f06270 */
[----:B------:R-:W-:Y:S01]  /*124d0*/  IMAD.WIDE.U32 R4, R9, UR4, R4 ;  /* 0x0000000409047c25 */ /* 0x000fe2000f8e0004 */
[----:B------:R-:W-:-:S03]  /*124e0*/  LOP3.LUT R6, R11, 0x10, R6, 0xe2, !PT ;  /* 0x000000100b067812 */ /* 0x000fc600078ee206 */
[----:B------:R-:W-:Y:S02]  /*124f0*/  IMAD.SHL.U32 R11, R7, 0x20, RZ ;  /* 0x00000020070b7824 */ /* 0x000fe400078e00ff */
[----:B------:R-:W-:Y:S01]  /*12500*/  IMAD R7, R9, UR5, R0 ;  /* 0x0000000509077c24 */ /* 0x000fe2000f8e0200 */
[----:B------:R-:W-:Y:S01]  /*12510*/  SEL R9, RZ, 0x40, P0 ;  /* 0x00000040ff097807 */ /* 0x000fe20000000000 */
[----:B------:R-:W-:Y:S01]  /*12520*/  ULDC.64 UR4, c[0x0][0xa80] ;  /* 0x0002a00000047ab9 */ /* 0x000fe20000000a00 */
[----:B------:R-:W-:Y:S02]  /*12530*/  ISETP.GE.AND P0, PT, R20, R21, PT ;  /* 0x000000151400720c */ /* 0x000fe40003f06270 */
[----:B------:R-:W-:Y:S02]  /*12540*/  IADD3 R5, R5, R7, RZ ;  /* 0x0000000705057210 */ /* 0x000fe40007ffe0ff */
[----:B------:R-:W-:Y:S02]  /*12550*/  LEA R12, P1, R4, UR4, 0x1 ;  /* 0x00000004040c7c11 */ /* 0x000fe4000f8208ff */
[----:B------:R-:W-:-:S02]  /*12560*/  LOP3.LUT R6, R11, 0x20, R6, 0xe2, !PT ;  /* 0x000000200b067812 */ /* 0x000fc400078ee206 */
[----:B------:R-:W-:Y:S01]  /*12570*/  LEA.HI.X R13, R4, UR5, R5, 0x1, P1 ;  /* 0x00000005040d7c11 */ /* 0x000fe200088f0c05 */
[----:B------:R0:W1:Y:S01]  /*12580*/  SHFL.IDX PT, R10, R12, RZ, 0x181f ;  /* 0x00181fff0c0a7589 */ /* 0x00006200000e0000 */
[----:B------:R-:W-:Y:S02]  /*12590*/  LOP3.LUT R14, R6, R9, RZ, 0xfc, !PT ;  /* 0x00000009060e7212 */ /* 0x000fe400078efcff */
[----:B------:R-:W-:Y:S01]  /*125a0*/  SEL R7, RZ, 0x80, P2 ;  /* 0x00000080ff077807 */ /* 0x000fe20001000000 */
[----:B------:R0:W2:Y:S03]  /*125b0*/  SHFL.IDX PT, R11, R13, RZ, 0x181f ;  /* 0x00181fff0d0b7589 */ /* 0x0000a600000e0000 */
[----:B------:R-:W-:Y:S01]  /*125c0*/  LOP3.LUT R15, R14, R7, RZ, 0xfc, !PT ;  /* 0x000000070e0f7212 */ /* 0x000fe200078efcff */
[----:B------:R-:W-:Y:S06]  /*125d0*/  @P0 BRA `(.L_x_726) ;  /* 0x00000000007c0947 */ /* 0x000fec0003800000 */
[-C--:B------:R-:W-:Y:S02]  /*125e0*/  ISETP.GE.AND P2, PT, R38, R3.reuse, PT ;  /* 0x000000032600720c */ /* 0x080fe40003f46270 */
[-C--:B------:R-:W-:Y:S02]  /*125f0*/  ISETP.GE.AND P1, PT, R192, R3.reuse, PT ;  /* 0x00000003c000720c */ /* 0x080fe40003f26270 */
[-C--:B------:R-:W-:Y:S02]  /*12600*/  ISETP.GE.AND P5, PT, R36, R3.reuse, PT ;  /* 0x000000032400720c */ /* 0x080fe40003fa6270 */
[----:B------:R-:W-:-:S07]  /*12610*/  ISETP.GE.AND P3, PT, R34, R3, PT ;  /* 0x000000032200720c */ /* 0x000fce0003f66270 */
[----:B-1----:R-:W-:Y:S02]  /*12620*/  @!P2 LEA R4, P0, R38, R10, 0x1 ;  /* 0x0000000a2604a211 */ /* 0x002fe400078008ff */
[----:B--2---:R-:W-:Y:S02]  /*12630*/  @!P1 IMAD.WIDE R6, R192, 0x2, R10 ;  /* 0x00000002c0069825 */ /* 0x004fe400078e020a */
[----:B------:R-:W-:Y:S02]  /*12640*/  @!P2 LEA.HI.X R5, R38, R11, R39, 0x1, P0 ;  /* 0x0000000b2605a211 */ /* 0x000fe400000f0c27 */
[----:B------:R-:W-:Y:S01]  /*12650*/  LOP3.LUT P0, RZ, R14, 0x40, RZ, 0xc0, !PT ;  /* 0x000000400eff7812 */ /* 0x000fe2000780c0ff */
[----:B------:R1:W-:Y:S01]  /*12660*/  @!P1 ST.E.128 desc[UR42][R6.64], RZ ;  /* 0x000000ff06009985 */ /* 0x0003e2000c101d2a */
[----:B------:R-:W-:-:S03]  /*12670*/  ISETP.GE.AND P1, PT, R30, R3, PT ;  /* 0x000000031e00720c */ /* 0x000fc60003f26270 */
[----:B------:R2:W-:Y:S01]  /*12680*/  @!P2 ST.E.128 desc[UR42][R4.64], RZ ;  /* 0x000000ff0400a985 */ /* 0x0005e2000c101d2a */
[----:B------:R-:W-:Y:S02]  /*12690*/  ISETP.GE.AND P2, PT, R32, R3, PT ;  /* 0x000000032000720c */ /* 0x000fe40003f46270 */
[----:B-1----:R-:W-:-:S04]  /*126a0*/  @!P5 LEA R6, P4, R36, R10, 0x1 ;  /* 0x0000000a2406d211 */ /* 0x002fc800078808ff */
[-C--:B------:R-:W-:Y:S02]  /*126b0*/  @!P5 LEA.HI.X R7, R36, R11.reuse, R37, 0x1, P4 ;  /* 0x0000000b2407d211 */ /* 0x080fe400020f0c25 */
[----:B------:R-:W-:Y:S02]  /*126c0*/  LOP3.LUT P4, RZ, R15, 0x80, RZ, 0xc0, !PT ;  /* 0x000000800fff7812 */ /* 0x000fe4000788c0ff */
[-C--:B--2---:R-:W-:Y:S01]  /*126d0*/  @!P3 LEA R4, P6, R34, R10.reuse, 0x1 ;  /* 0x0000000a2204b211 */ /* 0x084fe200078c08ff */
[----:B------:R1:W-:Y:S02]  /*126e0*/  @!P5 ST.E.128 desc[UR42][R6.64], RZ ;  /* 0x000000ff0600d985 */ /* 0x0003e4000c101d2a */
[----:B------:R-:W-:Y:S02]  /*126f0*/  @!P2 LEA R8, P5, R32, R10, 0x1 ;  /* 0x0000000a2008a211 */ /* 0x000fe400078a08ff */
[-C--:B------:R-:W-:Y:S02]  /*12700*/  @!P3 LEA.HI.X R5, R34, R11.reuse, R35, 0x1, P6 ;  /* 0x0000000b2205b211 */ /* 0x080fe400030f0c23 */
[----:B------:R-:W-:-:S03]  /*12710*/  @!P2 LEA.HI.X R9, R32, R11, R33, 0x1, P5 ;  /* 0x0000000b2009a211 */ /* 0x000fc600028f0c21 */
[----:B------:R2:W-:Y:S01]  /*12720*/  @!P3 ST.E.128 desc[UR42][R4.64], RZ ;  /* 0x000000ff0400b985 */ /* 0x0005e2000c101d2a */
[----:B-1----:R-:W-:-:S03]  /*12730*/  @!P1 LEA R6, P6, R30, R10, 0x1 ;  /* 0x0000000a1e069211 */ /* 0x002fc600078c08ff */
[----:B------:R3:W-:Y:S01]  /*12740*/  @!P2 ST.E.128 desc[UR42][R8.64], RZ ;  /* 0x000000ff0800a985 */ /* 0x0007e2000c101d2a */
[----:B------:R-:W-:Y:S02]  /*12750*/  @!P1 LEA.HI.X R7, R30, R11, R31, 0x1, P6 ;  /* 0x0000000b1e079211 */ /* 0x000fe400030f0c1f */
[----:B--2---:R-:W-:-:S03]  /*12760*/  @P0 LEA R4, P3, R27, R10, 0x1 ;  /* 0x0000000a1b040211 */ /* 0x004fc600078608ff */
[----:B------:R3:W-:Y:S01]  /*12770*/  @!P1 ST.E.128 desc[UR42][R6.64], RZ ;  /* 0x000000ff06009985 */ /* 0x0007e2000c101d2a */
[C---:B------:R-:W-:Y:S02]  /*12780*/  @P4 LEA R10, P5, R24.reuse, R10, 0x1 ;  /* 0x0000000a180a4211 */ /* 0x040fe400078a08ff */
[-C--:B------:R-:W-:Y:S02]  /*12790*/  @P0 LEA.HI.X R5, R27, R11.reuse, R29, 0x1, P3 ;  /* 0x0000000b1b050211 */ /* 0x080fe400018f0c1d */
[----:B------:R-:W-:-:S03]  /*127a0*/  @P4 LEA.HI.X R11, R24, R11, R25, 0x1, P5 ;  /* 0x0000000b180b4211 */ /* 0x000fc600028f0c19 */
[----:B------:R3:W-:Y:S04]  /*127b0*/  @P0 ST.E.128 desc[UR42][R4.64], RZ ;  /* 0x000000ff04000985 */ /* 0x0007e8000c101d2a */
[----:B------:R3:W-:Y:S02]  /*127c0*/  @P4 ST.E.128 desc[UR42][R10.64], RZ ;  /* 0x000000ff0a004985 */ /* 0x0007e4000c101d2a */
.L_x_726:
[----:B------:R-:W-:Y:S05]  /*127d0*/  BSYNC B1 ;  /* 0x0000000000017941 */ /* 0x000fea0003800000 */
.L_x_725:
[----:B------:R-:W-:Y:S01]  /*127e0*/  VIADD R0, R20, 0x20 ;  /* 0x0000002014007836 */ /* 0x000fe20000000000 */
[----:B--23--:R2:W3:Y:S04]  /*127f0*/  SHFL.IDX PT, R11, R13, 0x1, 0x181f ;  /* 0x00381f000d0b7f89 */ /* 0x00c4e800000e0000 */
[----:B------:R-:W-:Y:S01]  /*12800*/  ISETP.GE.AND P0, PT, R0, R21, PT ;  /* 0x000000150000720c */ /* 0x000fe20003f06270 */
[----:B-1----:R2:W1:-:S12]  /*12810*/  SHFL.IDX PT, R10, R12, 0x1, 0x181f ;  /* 0x00381f000c0a7f89 */ /* 0x00245800000e0000 */
[----:B--2---:R-:W-:Y:S05]  /*12820*/  @P0 BRA `(.L_x_719) ;  /* 0x00000000007c0947 */ /* 0x004fea0003800000 */
[-C--:B------:R-:W-:Y:S02]  /*12830*/  ISETP.GE.AND P6, PT, R192, R3.reuse, PT ;  /* 0x00000003c000720c */ /* 0x080fe40003fc6270 */
[-C--:B------:R-:W-:Y:S02]  /*12840*/  ISETP.GE.AND P5, PT, R38, R3.reuse, PT ;  /* 0x000000032600720c */ /* 0x080fe40003fa6270 */
[-C--:B------:R-:W-:Y:S02]  /*12850*/  ISETP.GE.AND P4, PT, R36, R3.reuse, PT ;  /* 0x000000032400720c */ /* 0x080fe40003f86270 */
[-C--:B------:R-:W-:Y:S02]  /*12860*/  ISETP.GE.AND P3, PT, R34, R3.reuse, PT ;  /* 0x000000032200720c */ /* 0x080fe40003f66270 */
[-C--:B------:R-:W-:Y:S02]  /*12870*/  ISETP.GE.AND P2, PT, R32, R3.reuse, PT ;  /* 0x000000032000720c */ /* 0x080fe40003f46270 */
[----:B------:R-:W-:-:S03]  /*12880*/  ISETP.GE.AND P1, PT, R30, R3, PT ;  /* 0x000000031e00720c */ /* 0x000fc60003f26270 */
[----:B-1-3--:R-:W-:Y:S02]  /*12890*/  @!P6 IMAD.WIDE R6, R192, 0x2, R10 ;  /* 0x00000002c006e825 */ /* 0x00afe400078e020a */
[----:B------:R-:W-:-:S03]  /*128a0*/  @!P5 LEA R4, P0, R38, R10, 0x1 ;  /* 0x0000000a2604d211 */ /* 0x000fc600078008ff */
[----:B------:R1:W-:Y:S01]  /*128b0*/  @!P6 ST.E.128 desc[UR42][R6.64], RZ ;  /* 0x000000ff0600e985 */ /* 0x0003e2000c101d2a */
[----:B------:R-:W-:Y:S02]  /*128c0*/  @!P5 LEA.HI.X R5, R38, R11, R39, 0x1, P0 ;  /* 0x0000000b2605d211 */ /* 0x000fe400000f0c27 */
[----:B------:R-:W-:-:S03]  /*128d0*/  LOP3.LUT P0, RZ, R14, 0x40, RZ, 0xc0, !PT ;  /* 0x000000400eff7812 */ /* 0x000fc6000780c0ff */
[----:B------:R2:W-:Y:S01]  /*128e0*/  @!P5 ST.E.128 desc[UR42][R4.64], RZ ;  /* 0x000000ff0400d985 */ /* 0x0005e2000c101d2a */
[----:B-1----:R-:W-:-:S04]  /*128f0*/  @!P4 LEA R6, P6, R36, R10, 0x1 ;  /* 0x0000000a2406c211 */ /* 0x002fc800078c08ff */
[-C--:B------:R-:W-:Y:S02]  /*12900*/  @!P4 LEA.HI.X R7, R36, R11.reuse, R37, 0x1, P6 ;  /* 0x0000000b2407c211 */ /* 0x080fe400030f0c25 */
[----:B------:R-:W-:Y:S02]  /*12910*/  LOP3.LUT P6, RZ, R15, 0x80, RZ, 0xc0, !PT ;  /* 0x000000800fff7812 */ /* 0x000fe400078cc0ff */
[-C--:B--2---:R-:W-:Y:S01]  /*12920*/  @!P3 LEA R4, P5, R34, R10.reuse, 0x1 ;  /* 0x0000000a2204b211 */ /* 0x084fe200078a08ff */
[----:B------:R1:W-:Y:S01]  /*12930*/  @!P4 ST.E.128 desc[UR42][R6.64], RZ ;  /* 0x000000ff0600c985 */ /* 0x0003e2000c101d2a */
        /* <DEDUP_REMOVED lines=14> */
.L_x_719:
[----:B------:R-:W-:Y:S05]  /*12a20*/  BSYNC B0 ;  /* 0x0000000000007941 */ /* 0x000fea0003800000 */
.L_x_712:
[----:B------:R-:W-:Y:S02]  /*12a30*/  ULDC UR4, c[0x0][0xc3c] ;  /* 0x00030f0000047ab9 */ /* 0x000fe40000000800 */
[----:B------:R-:W-:-:S13]  /*12a40*/  ISETP.GE.AND P0, PT, R155, UR4, PT ;  /* 0x000000049b007c0c */ /* 0x000fda000bf06270 */
[----:B------:R-:W-:Y:S05]  /*12a50*/  @!P0 BRA `(.L_x_727) ;  /* 0xfffffeec00a48947 */ /* 0x000fea000383ffff */
[----:B------:R-:W-:Y:S05]  /*12a60*/  BRA `(.L_x_590) ;  /* 0x0000007800347947 */ /* 0x000fea0003800000 */
.L_x_588:
        /* <DEDUP_REMOVED lines=16> */
.L_x_728:
        /* <DEDUP_REMOVED lines=43> */
.L_x_732:
[----:B------:R-:W0:Y:S01]  /*12e20*/  LDC R2, c[0x0][0xc3c] ;  /* 0x00030f00ff027b82 */ /* 0x000e220000000800 */
[----:B------:R-:W-:Y:S01]  /*12e30*/  UIADD3 UR4, UR4, 0x1f, URZ ;  /* 0x0000001f04047890 */ /* 0x000fe2000fffe03f */
[----:B------:R-:W-:Y:S02]  /*12e40*/  ULDC UR7, c[0x0][0xc3c] ;  /* 0x00030f0000077ab9 */ /* 0x000fe40000000800 */
[----:B------:R-:W-:-:S03]  /*12e50*/  IMAD.U32 R27, RZ, RZ, UR7 ;  /* 0x00000007ff1b7e24 */ /* 0x000fc6000f8e00ff */
        /* <DEDUP_REMOVED lines=33> */
.L_x_730:
        /* <DEDUP_REMOVED lines=18> */
.L_x_733:
[----:B-1----:R-:W-:Y:S01]  /*13190*/  IMAD R24, R24, UR5, R11 ;  /* 0x0000000518187c24 */ /* 0x002fe2000f8e020b */
[----:B0-----:R-:W-:Y:S01]  /*131a0*/  IABS R5, R9 ;  /* 0x0000000900057213 */ /* 0x001fe20000000000 */
[----:B------:R-:W-:Y:S01]  /*131b0*/  IMAD.MOV.U32 R11, RZ, RZ, R12 ;  /* 0x000000ffff0b7224 */ /* 0x000fe200078e000c */
[----:B------:R-:W-:Y:S01]  /*131c0*/  IABS R12, R6 ;  /* 0x00000006000c7213 */ /* 0x000fe20000000000 */
[----:B------:R-:W-:Y:S01]  /*131d0*/  IMAD.MOV.U32 R2, RZ, RZ, RZ ;  /* 0x000000ffff027224 */ /* 0x000fe200078e00ff */
[----:B------:R-:W-:Y:S01]  /*131e0*/  IADD3 R25, -R24, UR6, RZ ;  /* 0x0000000618197c10 */ /* 0x000fe2000fffe1ff */
[----:B------:R-:W-:Y:S01]  /*131f0*/  IMAD R11, R11, R4, RZ ;  /* 0x000000040b0b7224 */ /* 0x000fe200078e02ff */
[----:B------:R-:W-:Y:S01]  /*13200*/  IADD3 R12, RZ, -R12, RZ ;  /* 0x8000000cff0c7210 */ /* 0x000fe20007ffe0ff */
[----:B------:R-:W0:Y:S01]  /*13210*/  I2F.RP R8, R5 ;  /* 0x0000000500087306 */ /* 0x000e220000209400 */
[----:B------:R-:W-:Y:S01]  /*13220*/  IABS R10, R25 ;  /* 0x00000019000a7213 */ /* 0x000fe20000000000 */
[----:B------:R-:W-:-:S04]  /*13230*/  IMAD.HI.U32 R2, R3, R11, R2 ;  /* 0x0000000b03027227 */ /* 0x000fc800078e0002 */
[----:B------:R-:W-:Y:S02]  /*13240*/  IMAD.MOV.U32 R3, RZ, RZ, R10 ;  /* 0x000000ffff037224 */ /* 0x000fe400078e000a */
[----:B------:R-:W-:Y:S02]  /*13250*/  IMAD.MOV.U32 R10, RZ, RZ, R12 ;  /* 0x000000ffff0a7224 */ /* 0x000fe400078e000c */
[----:B------:R-:W-:-:S04]  /*13260*/  IMAD.HI.U32 R2, R2, R3, RZ ;  /* 0x0000000302027227 */ /* 0x000fc800078e00ff */
[----:B------:R-:W-:Y:S01]  /*13270*/  IMAD R3, R2, R10, R3 ;  /* 0x0000000a02037224 */ /* 0x000fe200078e0203 */
[----:B0-----:R-:W0:Y:S01]  /*13280*/  MUFU.RCP R8, R8 ;  /* 0x0000000800087308 */ /* 0x001e220000001000 */
[----:B------:R-:W-:-:S03]  /*13290*/  VIADD R27, R27, UR4 ;  /* 0x000000041b1b7c36 */ /* 0x000fc60008000000 */
[----:B------:R-:W-:-:S13]  /*132a0*/  ISETP.GT.U32.AND P1, PT, R4, R3, PT ;  /* 0x000000030400720c */ /* 0x000fda0003f24070 */
[----:B------:R-:W-:Y:S02]  /*132b0*/  @!P1 IMAD.IADD R3, R3, 0x1, -R4 ;  /* 0x0000000103039824 */ /* 0x000fe400078e0a04 */
[----:B0-----:R-:W-:Y:S02]  /*132c0*/  VIADD R10, R8, 0xffffffe ;  /* 0x0ffffffe080a7836 */ /* 0x001fe40000000000 */
[----:B------:R-:W-:Y:S01]  /*132d0*/  @!P1 VIADD R2, R2, 0x1 ;  /* 0x0000000102029836 */ /* 0x000fe20000000000 */
[----:B------:R-:W-:Y:S02]  /*132e0*/  ISETP.GE.U32.AND P0, PT, R3, R4, PT ;  /* 0x000000040300720c */ /* 0x000fe40003f06070 */
[----:B------:R-:W-:Y:S01]  /*132f0*/  LOP3.LUT R4, R25, R6, RZ, 0x3c, !PT ;  /* 0x0000000619047212 */ /* 0x000fe200078e3cff */
[----:B------:R0:W1:Y:S01]  /*13300*/  F2I.FTZ.U32.TRUNC.NTZ R3, R10 ;  /* 0x0000000a00037305 */ /* 0x000062000021f000 */
[----:B------:R-:W-:Y:S02]  /*13310*/  ISETP.NE.AND P1, PT, R6, RZ, PT ;  /* 0x000000ff0600720c */ /* 0x000fe40003f25270 */
[----:B------:R-:W-:-:S02]  /*13320*/  ISETP.GE.AND P2, PT, R4, RZ, PT ;  /* 0x000000ff0400720c */ /* 0x000fc40003f46270 */
[----:B0-----:R-:W-:-:S05]  /*13330*/  IABS R10, R9 ;  /* 0x00000009000a7213 */ /* 0x001fca0000000000 */
[----:B------:R-:W-:-:S04]  /*13340*/  @P0 VIADD R2, R2, 0x1 ;  /* 0x0000000102020836 */ /* 0x000fc80000000000 */
[----:B------:R-:W-:Y:S02]  /*13350*/  IMAD.MOV.U32 R8, RZ, RZ, R2 ;  /* 0x000000ffff087224 */ /* 0x000fe400078e0002 */
[----:B-1----:R-:W-:Y:S02]  /*13360*/  IMAD.MOV R2, RZ, RZ, -R3 ;  /* 0x000000ffff027224 */ /* 0x002fe400078e0a03 */
[----:B------:R-:W-:Y:S01]  /*13370*/  @!P2 IMAD.MOV R8, RZ, RZ, -R8 ;  /* 0x000000ffff08a224 */ /* 0x000fe200078e0a08 */
[----:B------:R-:W-:Y:S01]  /*13380*/  @!P1 LOP3.LUT R8, RZ, R6, RZ, 0x33, !PT ;  /* 0x00000006ff089212 */ /* 0x000fe200078e33ff */
[----:B------:R-:W-:Y:S02]  /*13390*/  IMAD R11, R2, R5, RZ ;  /* 0x00000005020b7224 */ /* 0x000fe400078e02ff */
[----:B------:R-:W-:Y:S01]  /*133a0*/  IMAD.MOV.U32 R2, RZ, RZ, RZ ;  /* 0x000000ffff027224 */ /* 0x000fe200078e00ff */
[----:B------:R-:W-:Y:S01]  /*133b0*/  IABS R4, R8 ;  /* 0x0000000800047213 */ /* 0x000fe20000000000 */
[----:B------:R-:W-:-:S02]  /*133c0*/  IMAD.MOV R10, RZ, RZ, -R10 ;  /* 0x000000ffff0a7224 */ /* 0x000fc400078e0a0a */
[----:B------:R-:W-:-:S04]  /*133d0*/  IMAD.HI.U32 R2, R3, R11, R2 ;  /* 0x0000000b03027227 */ /* 0x000fc800078e0002 */
[----:B------:R-:W-:Y:S02]  /*133e0*/  IMAD.MOV.U32 R3, RZ, RZ, R4 ;  /* 0x000000ffff037224 */ /* 0x000fe400078e0004 */
[----:B------:R-:W-:Y:S02]  /*133f0*/  IMAD.MOV.U32 R4, RZ, RZ, R10 ;  /* 0x000000ffff047224 */ /* 0x000fe400078e000a */
[----:B------:R-:W-:-:S04]  /*13400*/  IMAD.HI.U32 R2, R2, R3, RZ ;  /* 0x0000000302027227 */ /* 0x000fc800078e00ff */
[----:B------:R-:W-:Y:S01]  /*13410*/  IMAD R4, R2, R4, R3 ;  /* 0x0000000402047224 */ /* 0x000fe200078e0203 */
[----:B------:R-:W-:Y:S01]  /*13420*/  LOP3.LUT R3, R8, R9, RZ, 0x3c, !PT ;  /* 0x0000000908037212 */ /* 0x000fe200078e3cff */
[----:B------:R-:W-:-:S03]  /*13430*/  IMAD R6, R6, R8, RZ ;  /* 0x0000000806067224 */ /* 0x000fc600078e02ff */
[----:B------:R-:W-:Y:S01]  /*13440*/  ISETP.GT.U32.AND P1, PT, R5, R4, PT ;  /* 0x000000040500720c */ /* 0x000fe20003f24070 */
[----:B------:R-:W-:Y:S01]  /*13450*/  IMAD.IADD R25, R25, 0x1, -R6 ;  /* 0x0000000119197824 */ /* 0x000fe200078e0a06 */
[----:B------:R-:W-:-:S11]  /*13460*/  ISETP.GE.AND P2, PT, R3, RZ, PT ;  /* 0x000000ff0300720c */ /* 0x000fd60003f46270 */
[----:B------:R-:W-:Y:S02]  /*13470*/  @!P1 IMAD.IADD R4, R4, 0x1, -R5 ;  /* 0x0000000104049824 */ /* 0x000fe400078e0a05 */
[----:B------:R-:W-:Y:S01]  /*13480*/  @!P1 VIADD R2, R2, 0x1 ;  /* 0x0000000102029836 */ /* 0x000fe20000000000 */
[----:B------:R-:W-:Y:S02]  /*13490*/  ISETP.NE.AND P1, PT, R9, RZ, PT ;  /* 0x000000ff0900720c */ /* 0x000fe40003f25270 */
[----:B------:R-:W-:-:S13]  /*134a0*/  ISETP.GE.U32.AND P0, PT, R4, R5, PT ;  /* 0x000000050400720c */ /* 0x000fda0003f06070 */
[----:B------:R-:W-:-:S04]  /*134b0*/  @P0 VIADD R2, R2, 0x1 ;  /* 0x0000000102020836 */ /* 0x000fc80000000000 */
[----:B------:R-:W-:Y:S01]  /*134c0*/  @!P2 IMAD.MOV R2, RZ, RZ, -R2 ;  /* 0x000000ffff02a224 */ /* 0x000fe200078e0a02 */
[----:B------:R-:W-:-:S05]  /*134d0*/  @!P1 LOP3.LUT R2, RZ, R9, RZ, 0x33, !PT ;  /* 0x00000009ff029212 */ /* 0x000fca00078e33ff */
[----:B------:R-:W-:-:S04]  /*134e0*/  IMAD.MOV R26, RZ, RZ, -R2 ;  /* 0x000000ffff1a7224 */ /* 0x000fc800078e0a02 */
[C---:B------:R-:W-:Y:S02]  /*134f0*/  IMAD R26, R9.reuse, R26, R8 ;  /* 0x0000001a091a7224 */ /* 0x040fe400078e0208 */
[----:B------:R-:W-:-:S04]  /*13500*/  IMAD R9, R9, 0x1000000, R2 ;  /* 0x0100000009097824 */ /* 0x000fc800078e0202 */
[----:B------:R-:W-:Y:S01]  /*13510*/  IMAD R26, R26, 0x10000, R9 ;  /* 0x000100001a1a7824 */ /* 0x000fe200078e0209 */
[----:B------:R-:W-:Y:S06]  /*13520*/  BRA `(.L_x_734) ;  /* 0x00000000000c7947 */ /* 0x000fec0003800000 */
.L_x_731:
[----:B------:R-:W-:Y:S02]  /*13530*/  IMAD.MOV.U32 R25, RZ, RZ, RZ ;  /* 0x000000ffff197224 */ /* 0x000fe400078e00ff */
[----:B------:R-:W-:Y:S02]  /*13540*/  IMAD.U32 R24, RZ, RZ, UR6 ;  /* 0x00000006ff187e24 */ /* 0x000fe4000f8e00ff */
[----:B------:R-:W-:-:S07]  /*13550*/  IMAD.MOV.U32 R26, RZ, RZ, RZ ;  /* 0x000000ffff1a7224 */ /* 0x000fce00078e00ff */
.L_x_734:
[----:B------:R-:W-:-:S13]  /*13560*/  ISETP.NE.AND P0, PT, R7, RZ, PT ;  /* 0x000000ff0700720c */ /* 0x000fda0003f05270 */
[----:B------:R-:W0:Y:S01]  /*13570*/  @!P0 S2R R3, SR_CgaCtaId ;  /* 0x0000000000038919 */ /* 0x000e220000008800 */
[----:B------:R-:W-:-:S04]  /*13580*/  @!P0 MOV R2, 0x400 ;  /* 0x0000040000028802 */ /* 0x000fc80000000f00 */
[----:B0-----:R-:W-:-:S05]  /*13590*/  @!P0 LEA R2, R3, R2, 0x18 ;  /* 0x0000000203028211 */ /* 0x001fca00078ec0ff */
[----:B------:R1:W-:Y:S01]  /*135a0*/  @!P0 STS.128 [R2+0x28cd0], R24 ;  /* 0x028cd01802008388 */ /* 0x0003e20000000c00 */
[----:B------:R-:W-:Y:S06]  /*135b0*/  BAR.ARV 0x5, 0x180 ;  /* 0x0146000000007b1d */ /* 0x000fec0000002000 */
.L_x_729:
        /* <DEDUP_REMOVED lines=8> */
[----:B------:R-:W-:Y:S01]  /*13640*/  LOP3.LUT R5, R0, 0x7f, RZ, 0xc0, !PT ;  /* 0x0000007f00057812 */ /* 0x000fe200078ec0ff */
[----:B------:R-:W-:Y:S01]  /*13650*/  UMOV UR4, 0x400 ;  /* 0x0000040000047882 */ /* 0x000fe20000000000 */
[----:B------:R1:W-:Y:S01]  /*13660*/  STL [R1+0x20], RZ ;  /* 0x000020ff01007387 */ /* 0x0003e20000100800 */
[----:B------:R-:W-:Y:S01]  /*13670*/  BSSY B8, `(.L_x_735) ;  /* 0x0000695000087945 */ /* 0x000fe20003800000 */
[C---:B------:R-:W-:Y:S01]  /*13680*/  LOP3.LUT R3, R2.reuse, 0x1f8, RZ, 0xc0, !PT ;  /* 0x000001f802037812 */ /* 0x040fe200078ec0ff */
[----:B------:R-:W-:Y:S01]  /*13690*/  IMAD.SHL.U32 R35, R5, 0x8, RZ ;  /* 0x0000000805237824 */ /* 0x000fe200078e00ff */
[----:B------:R-:W-:Y:S01]  /*136a0*/  LOP3.LUT R2, R2, 0x38, RZ, 0xc0, !PT ;  /* 0x0000003802027812 */ /* 0x000fe200078ec0ff */
[----:B------:R-:W-:Y:S01]  /*136b0*/  IMAD.MOV.U32 R29, RZ, RZ, 0x1 ;  /* 0x00000001ff1d7424 */ /* 0x000fe200078e00ff */
[----:B------:R-:W-:Y:S01]  /*136c0*/  LOP3.LUT R4, R3, 0x38, R0, 0x78, !PT ;  /* 0x0000003803047812 */ /* 0x000fe200078e7800 */
[----:B------:R-:W-:Y:S01]  /*136d0*/  IMAD.SHL.U32 R0, R0, 0x10, RZ ;  /* 0x0000001000007824 */ /* 0x000fe200078e00ff */
[----:B------:R-:W-:Y:S01]  /*136e0*/  SHF.R.U32.HI R3, RZ, 0x3, R5 ;  /* 0x00000003ff037819 */ /* 0x000fe20000011605 */
[----:B------:R-:W-:Y:S01]  /*136f0*/  IMAD.MOV.U32 R19, RZ, RZ, RZ ;  /* 0x000000ffff137224 */ /* 0x000fe200078e00ff */
[----:B------:R-:W-:Y:S01]  /*13700*/  LOP3.LUT R35, R4, 0x200, R35, 0xf8, !PT ;  /* 0x0000020004237812 */ /* 0x000fe200078ef823 */
[----:B------:R-:W-:Y:S01]  /*13710*/  IMAD.MOV.U32 R22, RZ, RZ, RZ ;  /* 0x000000ffff167224 */ /* 0x000fe200078e00ff */
[----:B------:R-:W-:Y:S01]  /*13720*/  LOP3.LUT R0, R3, 0x70, R0, 0xf8, !PT ;  /* 0x0000007003007812 */ /* 0x000fe200078ef800 */
[----:B------:R-:W-:Y:S01]  /*13730*/  IMAD.MOV.U32 R28, RZ, RZ, 0x1 ;  /* 0x00000001ff1c7424 */ /* 0x000fe200078e00ff */
[C---:B------:R-:W-:Y:S01]  /*13740*/  LOP3.LUT R0, R2.reuse, 0xc0, RZ, 0xfc, !PT ;  /* 0x000000c002007812 */ /* 0x040fe200078efcff */
[----:B------:R-:W-:Y:S01]  /*13750*/  ULDC.64 UR40, c[0x0][0x198] ;  /* 0x0000660000287ab9 */ /* 0x000fe20000000a00 */
[C---:B------:R-:W-:Y:S01]  /*13760*/  LOP3.LUT R0, R2.reuse, 0x140, RZ, 0xfc, !PT ;  /* 0x0000014002007812 */ /* 0x040fe200078efcff */
[----:B------:R-:W-:Y:S01]  /*13770*/  ULOP3.LUT UR38, UR36, 0x2, URZ, 0xfc, !UPT ;  /* 0x0000000224267892 */ /* 0x000fe2000f8efc3f */
[C---:B------:R-:W-:Y:S01]  /*13780*/  LOP3.LUT R3, R2.reuse, 0x40, RZ, 0xfc, !PT ;  /* 0x0000004002037812 */ /* 0x040fe200078efcff */
[----:B------:R-:W-:Y:S01]  /*13790*/  ULDC UR37, c[0x0][0xc] ;  /* 0x0000030000257ab9 */ /* 0x000fe20000000800 */
[----:B0-----:R-:W-:Y:S01]  /*137a0*/  ULEA UR4, UR5, UR4, 0x18 ;  /* 0x0000000405047291 */ /* 0x001fe2000f8ec03f */
[----:B------:R-:W-:-:S02]  /*137b0*/  LOP3.LUT R3, R2, 0x100, RZ, 0xfc, !PT ;  /* 0x0000010002037812 */ /* 0x000fc400078efcff */
[C---:B------:R-:W-:Y:S02]  /*137c0*/  LOP3.LUT R4, R2.reuse, 0x80, RZ, 0xfc, !PT ;  /* 0x0000008002047812 */ /* 0x040fe400078efcff */
[C---:B------:R-:W-:Y:S02]  /*137d0*/  LOP3.LUT R3, R2.reuse, 0x180, RZ, 0xfc, !PT ;  /* 0x0000018002037812 */ /* 0x040fe400078efcff */
[----:B------:R-:W-:Y:S02]  /*137e0*/  MOV R17, UR4 ;  /* 0x0000000400117c02 */ /* 0x000fe40008000f00 */
[----:B------:R-:W-:-:S03]  /*137f0*/  LOP3.LUT R2, R2, 0x1c0, RZ, 0xfc, !PT ;  /* 0x000001c002027812 */ /* 0x000fc600078efcff */
[----:B------:R-:W-:-:S05]  /*13800*/  IMAD R0, R35, 0x2, R17 ;  /* 0x0000000223007824 */ /* 0x000fca00078e0211 */
[----:B------:R1:W-:Y:S02]  /*13810*/  STL [R1+0x30], R0 ;  /* 0x0000300001007387 */ /* 0x0003e40000100800 */
.L_x_844:
[----:B0-----:R-:W0:Y:S02]  /*13820*/  LDC.64 R2, c[0x0][0xc88] ;  /* 0x00032200ff027b82 */ /* 0x001e240000000a00 */
[----:B0-----:R-:W-:-:S05]  /*13830*/  IMAD.WIDE R2, R27, 0x4, R2 ;  /* 0x000000041b027825 */ /* 0x001fca00078e0202 */
[----:B-1----:R-:W1:Y:S01]  /*13840*/  LDG.E R31, desc[UR42][R2.64] ;  /* 0x0000002a021f7981 */ /* 0x002e62000c1e1900 */
[----:B------:R-:W-:Y:S05]  /*13850*/  YIELD ;  /* 0x0000000000007946 */ /* 0x000fea0003800000 */
[----:B------:R-:W-:Y:S01]  /*13860*/  ULDC.64 UR4, c[0x0][0xa28] ;  /* 0x00028a0000047ab9 */ /* 0x000fe20000000a00 */
[----:B------:R-:W-:Y:S01]  /*13870*/  IMAD.MOV.U32 R33, RZ, RZ, RZ ;  /* 0x000000ffff217224 */ /* 0x000fe200078e00ff */
[----:B------:R-:W-:Y:S01]  /*13880*/  ISETP.NE.U32.AND P0, PT, RZ, UR4, PT ;  /* 0x00000004ff007c0c */ /* 0x000fe2000bf05070 */
[----:B--23--:R-:W-:Y:S01]  /*13890*/  IMAD.MOV.U32 R6, RZ, RZ, RZ ;  /* 0x000000ffff067224 */ /* 0x00cfe200078e00ff */
[----:B------:R-:W-:Y:S01]  /*138a0*/  ULDC.64 UR8, c[0x0][0xa18] ;  /* 0x0002860000087ab9 */ /* 0x000fe20000000a00 */
[----:B------:R-:W-:Y:S01]  /*138b0*/  ULDC.64 UR6, c[0x0][0xa10] ;  /* 0x0002840000067ab9 */ /* 0x000fe20000000a00 */
[----:B------:R-:W-:-:S02]  /*138c0*/  ISETP.NE.AND.EX P0, PT, RZ, UR5, PT, P0 ;  /* 0x00000005ff007c0c */ /* 0x000fc4000bf05300 */
        /* <DEDUP_REMOVED lines=9> */
[----:B------:R-:W-:Y:S01]  /*13960*/  ISETP.NE.U32.AND P1, PT, RZ, UR8, PT ;  /* 0x00000008ff007c0c */ /* 0x000fe2000bf25070 */
[----:B0-----:R-:W-:Y:S01]  /*13970*/  IMAD.MOV.U32 R0, RZ, RZ, RZ ;  /* 0x000000ffff007224 */ /* 0x001fe200078e00ff */
[----:B------:R-:W-:Y:S02]  /*13980*/  ISETP.NE.AND.EX P0, PT, RZ, UR5, PT, P0 ;  /* 0x00000005ff007c0c */ /* 0x000fe4000bf05300 */
[----:B------:R-:W-:Y:S02]  /*13990*/  ISETP.NE.AND.EX P1, PT, RZ, UR9, PT, P1 ;  /* 0x00000009ff007c0c */ /* 0x000fe4000bf25310 */
[----:B------:R-:W-:Y:S02]  /*139a0*/  ISETP.NE.U32.AND P2, PT, RZ, UR6, PT ;  /* 0x00000006ff007c0c */ /* 0x000fe4000bf45070 */
[----:B-1----:R-:W-:-:S02]  /*139b0*/  IADD3 R2, P3, R23, UR4, RZ ;  /* 0x0000000417027c10 */ /* 0x002fc4000ff7e0ff */
[----:B------:R-:W-:Y:S02]  /*139c0*/  ISETP.NE.AND.EX P2, PT, RZ, UR7, PT, P2 ;  /* 0x00000007ff007c0c */ /* 0x000fe4000bf45320 */
[----:B------:R-:W-:Y:S02]  /*139d0*/  IADD3.X R3, R30, UR5, RZ, P3, !PT ;  /* 0x000000051e037c10 */ /* 0x000fe40009ffe4ff */
[----:B------:R-:W-:-:S03]  /*139e0*/  IADD3 R4, P4, R23, UR6, RZ ;  /* 0x0000000617047c10 */ /* 0x000fc6000ff9e0ff */
[----:B------:R-:W2:Y:S01]  /*139f0*/  @P0 LDG.E R6, desc[UR42][R2.64] ;  /* 0x0000002a02060981 */ /* 0x000ea2000c1e1900 */
[----:B------:R-:W-:Y:S01]  /*13a00*/  ULDC UR4, c[0x0][0x288] ;  /* 0x0000a20000047ab9 */ /* 0x000fe20000000800 */
[----:B------:R-:W-:Y:S01]  /*13a10*/  IADD3.X R5, R30, UR7, RZ, P4, !PT ;  /* 0x000000071e057c10 */ /* 0x000fe2000a7fe4ff */
[----:B------:R-:W-:Y:S01]  /*13a20*/  IMAD.U32 R8, RZ, RZ, UR4 ;  /* 0x00000004ff087e24 */ /* 0x000fe2000f8e00ff */
[----:B------:R-:W-:-:S03]  /*13a30*/  ULDC.64 UR4, c[0x0][0x418] ;  /* 0x0001060000047ab9 */ /* 0x000fc60000000a00 */
[----:B------:R-:W5:Y:S04]  /*13a40*/  @P2 LDG.E R0, desc[UR42][R4.64] ;  /* 0x0000002a04002981 */ /* 0x000f68000c1e1900 */
[----:B--2---:R0:W-:Y:S02]  /*13a50*/  STL [R1+0x4], R6 ;  /* 0x0000040601007387 */ /* 0x0041e40000100800 */
[----:B0-----:R-:W-:-:S04]  /*13a60*/  @P1 IADD3 R6, P3, R23, UR8, RZ ;  /* 0x0000000817061c10 */ /* 0x001fc8000ff7e0ff */
[----:B------:R-:W-:-:S05]  /*13a70*/  @P1 IADD3.X R7, R30, UR9, RZ, P3, !PT ;  /* 0x000000091e071c10 */ /* 0x000fca0009ffe4ff */
[----:B------:R0:W2:Y:S01]  /*13a80*/  @P1 LDG.E R8, desc[UR42][R6.64] ;  /* 0x0000002a06081981 */ /* 0x0000a2000c1e1900 */
[----:B------:R-:W-:-:S03]  /*13a90*/  UISETP.NE.U32.AND UP0, UPT, UR4, URZ, UPT ;  /* 0x0000003f0400728c */ /* 0x000fc6000bf05070 */
[----:B------:R-:W-:Y:S01]  /*13aa0*/  ULDC UR4, c[0x0][0x424] ;  /* 0x0001090000047ab9 */ /* 0x000fe20000000800 */
[----:B------:R-:W-:-:S03]  /*13ab0*/  UISETP.NE.AND.EX UP0, UPT, UR5, URZ, UPT, UP0 ;  /* 0x0000003f0500728c */ /* 0x000fc6000bf05300 */
[----:B------:R-:W-:Y:S01]  /*13ac0*/  ULDC UR5, c[0x0][0x2f0] ;  /* 0x0000bc0000057ab9 */ /* 0x000fe20000000800 */
[----:B------:R-:W-:-:S04]  /*13ad0*/  USEL UR4, UR4, 0x1, UP0 ;  /* 0x0000000104047887 */ /* 0x000fc80008000000 */
[----:B------:R-:W-:-:S03]  /*13ae0*/  UIMAD UR4, UR4, UR5, URZ ;  /* 0x00000005040472a4 */ /* 0x000fc6000f8e023f */
[----:B------:R-:W-:Y:S02]  /*13af0*/  ULDC UR5, c[0x0][0x348] ;  /* 0x0000d20000057ab9 */ /* 0x000fe40000000800 */
[----:B0-----:R-:W-:Y:S01]  /*13b00*/  IMAD.U32 R6, RZ, RZ, UR5 ;  /* 0x00000005ff067e24 */ /* 0x001fe2000f8e00ff */
[----:B--2---:R0:W-:Y:S02]  /*13b10*/  STL [R1+0x14], R8 ;  /* 0x0000140801007387 */ /* 0x0041e40000100800 */
[----:B0-----:R-:W-:Y:S01]  /*13b20*/  IMAD.U32 R8, RZ, RZ, UR4 ;  /* 0x00000004ff087e24 */ /* 0x001fe2000f8e00ff */
[----:B------:R-:W-:Y:S06]  /*13b30*/  @P1 BRA `(.L_x_736) ;  /* 0x0000000000141947 */ /* 0x000fec0003800000 */
[----:B------:R-:W-:Y:S05]  /*13b40*/  @!P0 BRA `(.L_x_736) ;  /* 0x0000000000108947 */ /* 0x000fea0003800000 */
[----:B------:R-:W2:Y:S04]  /*13b50*/  LDG.E R7, desc[UR42][R2.64] ;  /* 0x0000002a02077981 */ /* 0x000ea8000c1e1900 */
[----:B------:R-:W2:Y:S02]  /*13b60*/  LDG.E R2, desc[UR42][R2.64+0x4] ;  /* 0x0000042a02027981 */ /* 0x000ea4000c1e1900 */
[----:B--2---:R-:W-:-:S05]  /*13b70*/  IMAD.IADD R2, R2, 0x1, -R7 ;  /* 0x0000000102027824 */ /* 0x004fca00078e0a07 */
[----:B------:R0:W-:Y:S02]  /*13b80*/  STL [R1+0x14], R2 ;  /* 0x0000140201007387 */ /* 0x0001e40000100800 */
.L_x_736:
[----:B------:R-:W-:Y:S01]  /*13b90*/  ULDC.64 UR4, c[0x0][0xa20] ;  /* 0x0002880000047ab9 */ /* 0x000fe20000000a00 */
[C---:B------:R-:W-:Y:S02]  /*13ba0*/  LOP3.LUT R7, R26.reuse, 0xff000000, RZ, 0xc0, !PT ;  /* 0xff0000001a077812 */ /* 0x040fe400078ec0ff */
[----:B------:R-:W-:Y:S02]  /*13bb0*/  ISETP.NE.U32.AND P0, PT, RZ, UR4, PT ;  /* 0x00000004ff007c0c */ /* 0x000fe4000bf05070 */
[----:B------:R-:W-:Y:S02]  /*13bc0*/  SHF.R.U32.HI R7, RZ, 0x8, R7 ;  /* 0x00000008ff077819 */ /* 0x000fe40000011607 */
[----:B------:R-:W-:Y:S02]  /*13bd0*/  ISETP.NE.AND.EX P0, PT, RZ, UR5, PT, P0 ;  /* 0x00000005ff007c0c */ /* 0x000fe4000bf05300 */
[C---:B0-----:R-:W-:Y:S02]  /*13be0*/  LOP3.LUT R2, R26.reuse, 0xff0000, RZ, 0xc0, !PT ;  /* 0x00ff00001a027812 */ /* 0x041fe400078ec0ff */
[----:B------:R-:W-:Y:S01]  /*13bf0*/  LOP3.LUT R16, R26, 0xffff, RZ, 0xc0, !PT ;  /* 0x0000ffff1a107812 */ /* 0x000fe200078ec0ff */
[----:B------:R-:W-:Y:S01]  /*13c00*/  IMAD.MOV.U32 R26, RZ, RZ, R31 ;  /* 0x000000ffff1a7224 */ /* 0x000fe200078e001f */
[----:B------:R-:W-:-:S07]  /*13c10*/  LEA.HI R7, R2, R7, RZ, 0x10 ;  /* 0x0000000702077211 */ /* 0x000fce00078f80ff */
[----:B------:R-:W-:Y:S05]  /*13c20*/  @!P0 BRA `(.L_x_737) ;  /* 0x0000000000108947 */ /* 0x000fea0003800000 */
[----:B------:R-:W-:-:S04]  /*13c30*/  IADD3 R2, P0, R23, UR4, RZ ;  /* 0x0000000417027c10 */ /* 0x000fc8000ff1e0ff */
[----:B------:R-:W-:-:S05]  /*13c40*/  IADD3.X R3, R30, UR5, RZ, P0, !PT ;  /* 0x000000051e037c10 */ /* 0x000fca00087fe4ff */
[----:B------:R0:W5:Y:S01]  /*13c50*/  LDG.E R8, desc[UR42][R2.64] ;  /* 0x0000002a02087981 */ /* 0x000162000c1e1900 */
[----:B------:R-:W-:Y:S05]  /*13c60*/  BRA `(.L_x_738) ;  /* 0x0000000000247947 */ /* 0x000fea0003800000 */
.L_x_737:
[----:B------:R-:W-:Y:S02]  /*13c70*/  ULDC.64 UR4, c[0x0][0xa08] ;  /* 0x0002820000047ab9 */ /* 0x000fe40000000a00 */
[----:B------:R-:W-:-:S04]  /*13c80*/  ISETP.NE.U32.AND P0, PT, RZ, UR4, PT ;  /* 0x00000004ff007c0c */ /* 0x000fc8000bf05070 */
[----:B------:R-:W-:-:S13]  /*13c90*/  ISETP.NE.AND.EX P0, PT, RZ, UR5, PT, P0 ;  /* 0x00000005ff007c0c */ /* 0x000fda000bf05300 */
[----:B------:R-:W-:Y:S05]  /*13ca0*/  @!P0 BRA `(.L_x_738) ;  /* 0x0000000000148947 */ /* 0x000fea0003800000 */
[----:B------:R-:W0:Y:S02]  /*13cb0*/  LDC.64 R2, c[0x0][0xa08] ;  /* 0x00028200ff027b82 */ /* 0x000e240000000a00 */
[----:B0-----:R-:W-:-:S05]  /*13cc0*/  IMAD.WIDE R2, R26, 0x4, R2 ;  /* 0x000000041a027825 */ /* 0x001fca00078e0202 */
[----:B------:R-:W2:Y:S04]  /*13cd0*/  LDG.E R8, desc[UR42][R2.64] ;  /* 0x0000002a02087981 */ /* 0x000ea8000c1e1900 */
[----:B------:R-:W2:Y:S02]  /*13ce0*/  LDG.E R2, desc[UR42][R2.64+0x4] ;  /* 0x0000042a02027981 */ /* 0x000ea4000c1e1900 */
[----:B--2---:R-:W-:-:S07]  /*13cf0*/  IMAD.IADD R8, R2, 0x1, -R8 ;  /* 0x0000000102087824 */ /* 0x004fce00078e0a08 */
.L_x_738:
[----:B0-----:R-:W2:Y:S04]  /*13d00*/  @P2 LDG.E R2, desc[UR42][R4.64] ;  /* 0x0000002a04022981 */ /* 0x001ea8000c1e1900 */
[----:B------:R0:W2:Y:S01]  /*13d10*/  @P2 LDG.E R4, desc[UR42][R4.64+0x4] ;  /* 0x0000042a04042981 */ /* 0x0000a2000c1e1900 */
[----:B-----5:R-:W-:Y:S01]  /*13d20*/  IMAD.IADD R8, R8, 0x1, -R33 ;  /* 0x0000000108087824 */ /* 0x020fe200078e0a21 */
[----:B------:R-:W-:Y:S01]  /*13d30*/  BSSY B0, `(.L_x_739) ;  /* 0x000002a000007945 */ /* 0x000fe20003800000 */
[----:B------:R-:W-:Y:S02]  /*13d40*/  LOP3.LUT R32, R7, 0xff, RZ, 0xc0, !PT ;  /* 0x000000ff07207812 */ /* 0x000fe400078ec0ff */
[----:B0-----:R-:W-:Y:S01]  /*13d50*/  SHF.R.U32.HI R5, RZ, 0x10, R7 ;  /* 0x00000010ff057819 */ /* 0x001fe20000011607 */
[----:B--2---:R-:W-:-:S04]  /*13d60*/  @P2 IMAD.IADD R6, R4, 0x1, -R2 ;  /* 0x0000000104062824 */ /* 0x004fc800078e0a02 */
[----:B------:R-:W-:-:S04]  /*13d70*/  IMAD.IADD R3, R8, 0x1, R6 ;  /* 0x0000000108037824 */ /* 0x000fc800078e0206 */
[C---:B------:R-:W-:Y:S01]  /*13d80*/  VIADD R4, R3.reuse, 0x3f ;  /* 0x0000003f03047836 */ /* 0x040fe20000000000 */
[----:B------:R-:W-:Y:S01]  /*13d90*/  ISETP.GE.AND P1, PT, R3, 0x1, PT ;  /* 0x000000010300780c */ /* 0x000fe20003f26270 */
[----:B------:R0:W-:Y:S03]  /*13da0*/  STL [R1], R3 ;  /* 0x0000000301007387 */ /* 0x0001e60000100800 */
[----:B------:R-:W-:-:S04]  /*13db0*/  SHF.R.S32.HI R2, RZ, 0x1f, R4 ;  /* 0x0000001fff027819 */ /* 0x000fc80000011404 */
[----:B------:R-:W-:Y:S01]  /*13dc0*/  LEA.HI R4, R2, R4, RZ, 0x6 ;  /* 0x0000000402047211 */ /* 0x000fe200078f30ff */
[----:B0-----:R-:W-:-:S03]  /*13dd0*/  IMAD.MOV.U32 R3, RZ, RZ, RZ ;  /* 0x000000ffff037224 */ /* 0x001fc600078e00ff */
[----:B------:R-:W-:Y:S01]  /*13de0*/  SHF.R.S32.HI R4, RZ, 0x6, R4 ;  /* 0x00000006ff047819 */ /* 0x000fe20000011404 */
[----:B------:R-:W-:Y:S06]  /*13df0*/  @!P1 BRA `(.L_x_740) ;  /* 0x0000000000749947 */ /* 0x000fec0003800000 */
[----:B------:R-:W-:Y:S01]  /*13e00*/  ISETP.NE.AND P0, PT, R5, RZ, PT ;  /* 0x000000ff0500720c */ /* 0x000fe20003f05270 */
[----:B------:R-:W-:-:S03]  /*13e10*/  ULDC UR4, c[0x0][0x9f0] ;  /* 0x00027c0000047ab9 */ /* 0x000fc60000000800 */
[----:B------:R-:W-:-:S04]  /*13e20*/  SEL R7, R5, UR4, P0 ;  /* 0x0000000405077c07 */ /* 0x000fc80008000000 */
[----:B------:R-:W-:Y:S02]  /*13e30*/  IABS R10, R7 ;  /* 0x00000007000a7213 */ /* 0x000fe40000000000 */
        /* <DEDUP_REMOVED lines=25> */
.L_x_740:
[----:B------:R-:W-:Y:S05]  /*13fd0*/  BSYNC B0 ;  /* 0x0000000000007941 */ /* 0x000fea0003800000 */
.L_x_739:
[-C--:B------:R-:W-:Y:S01]  /*13fe0*/  IMAD R2, R32, R3.reuse, RZ ;  /* 0x0000000320027224 */ /* 0x080fe200078e02ff */
[----:B------:R-:W-:Y:S04]  /*13ff0*/  BSSY B0, `(.L_x_741) ;  /* 0x00001a8000007945 */ /* 0x000fe80003800000 */
[C---:B------:R-:W-:Y:S01]  /*14000*/  VIADDMNMX R3, R2.reuse, R3, R4, PT ;  /* 0x0000000302037246 */ /* 0x040fe20003800104 */
[----:B------:R-:W-:-:S04]  /*14010*/  IMAD R2, R2, 0x40, -R8 ;  /* 0x0000004002027824 */ /* 0x000fc800078e0a08 */
[----:B------:R-:W-:Y:S01]  /*14020*/  IMAD R3, R3, 0x40, -R8 ;  /* 0x0000004003037824 */ /* 0x000fe200078e0a08 */
[----:B------:R-:W-:-:S04]  /*14030*/  VIMNMX R7, RZ, R2, !PT ;  /* 0x00000002ff077248 */ /* 0x000fc80007fe0100 */
[----:B------:R-:W-:-:S04]  /*14040*/  VIMNMX R3, R3, R6, PT ;  /* 0x0000000603037248 */ /* 0x000fc80003fe0100 */
[----:B------:R-:W-:Y:S02]  /*14050*/  ISETP.GT.AND P0, PT, R3, R7, PT ;  /* 0x000000070300720c */ /* 0x000fe40003f04270 */
[----:B------:R-:W-:-:S11]  /*14060*/  SHF.R.U32.HI R7, RZ, 0x6, R7 ;  /* 0x00000006ff077819 */ /* 0x000fd60000011607 */
[----:B------:R-:W-:-:S05]  /*14070*/  @P0 VIADD R2, R3, 0x3f ;  /* 0x0000003f03020836 */ /* 0x000fca0000000000 */
[----:B------:R-:W-:-:S04]  /*14080*/  @P0 SHF.R.S32.HI R3, RZ, 0x1f, R2 ;  /* 0x0000001fff030819 */ /* 0x000fc80000011402 */
[----:B------:R-:W-:Y:S01]  /*14090*/  @P0 LEA.HI R3, R3, R2, RZ, 0x6 ;  /* 0x0000000203030211 */ /* 0x000fe200078f30ff */
[----:B------:R-:W-:-:S03]  /*140a0*/  IMAD.MOV.U32 R2, RZ, RZ, R7 ;  /* 0x000000ffff027224 */ /* 0x000fc600078e0007 */
[----:B------:R-:W-:Y:S02]  /*140b0*/  @P0 SHF.R.S32.HI R2, RZ, 0x6, R3 ;  /* 0x00000006ff020819 */ /* 0x000fe40000011403 */
[----:B------:R-:W-:Y:S02]  /*140c0*/  PLOP3.LUT P0, PT, PT, PT, PT, 0x80, 0x0 ;  /* 0x000000000000781c */ /* 0x000fe40003f0f070 */
[----:B------:R-:W-:-:S13]  /*140d0*/  ISETP.GT.AND P3, PT, R2, R7, PT ;  /* 0x000000070200720c */ /* 0x000fda0003f64270 */
[----:B------:R-:W-:Y:S05]  /*140e0*/  @!P3 BRA `(.L_x_742) ;  /* 0x000000180060b947 */ /* 0x000fea0003800000 */
[----:B------:R-:W-:Y:S01]  /*140f0*/  UMOV UR4, 0xffffffff ;  /* 0xffffffff00047882 */ /* 0x000fe20000000000 */
[----:B------:R-:W-:Y:S02]  /*14100*/  SEL R6, R26, RZ, !P2 ;  /* 0x000000ff1a067207 */ /* 0x000fe40005000000 */
[----:B------:R-:W-:Y:S05]  /*14110*/  BRA.DIV UR4, `(.L_x_743) ;  /* 0x0000006e04347947 */ /* 0x000fea000b800000 */
[----:B------:R-:W0:Y:S02]  /*14120*/  S2R R3, SR_TID.X ;  /* 0x0000000000037919 */ /* 0x000e240000002100 */
[----:B0-----:R-:W-:-:S04]  /*14130*/  SHF.R.U32.HI R3, RZ, 0x5, R3 ;  /* 0x00000005ff037819 */ /* 0x001fc80000011603 */
[----:B------:R-:W-:-:S05]  /*14140*/  LOP3.LUT R3, R3, 0x3, RZ, 0xc0, !PT ;  /* 0x0000000303037812 */ /* 0x000fca00078ec0ff */
[----:B------:R0:W1:Y:S02]  /*14150*/  SHFL.IDX PT, R14, R3, RZ, 0x1f ;  /* 0x00001fff030e7589 */ /* 0x00006400000e0000 */
.L_x_889:
[----:B-1----:R-:W-:Y:S02]  /*14160*/  ISETP.NE.AND P0, PT, R14, RZ, PT ;  /* 0x000000ff0e00720c */ /* 0x002fe40003f05270 */
[----:B------:R-:W-:-:S11]  /*14170*/  PLOP3.LUT P6, PT, PT, PT, PT, 0x8, 0x0 ;  /* 0x000000000000781c */ /* 0x000fd60003fce170 */
[----:B------:R-:W-:Y:S05]  /*14180*/  @P0 BRA `(.L_x_744) ;  /* 0x00000000000c0947 */ /* 0x000fea0003800000 */
[----:B------:R-:W-:-:S03]  /*14190*/  UMOV UR4, 0xffffffff ;  /* 0xffffffff00047882 */ /* 0x000fc60000000000 */
[----:B------:R-:W-:Y:S05]  /*141a0*/  BRA.DIV UR4, `(.L_x_745) ;  /* 0x0000006e04447947 */ /* 0x000fea000b800000 */
[----:B------:R-:W-:-:S13]  /*141b0*/  ELECT P6, URZ, PT ;  /* 0x00000000003f782f */ /* 0x000fda00038c0000 */
.L_x_744:
[----:B0-----:R-:W2:Y:S01]  /*141c0*/  LDL R3, [R1+0x20] ;  /* 0x0000200001037983 */ /* 0x001ea20000100800 */
[----:B------:R-:W-:Y:S01]  /*141d0*/  BSSY B1, `(.L_x_746) ;  /* 0x0000008000017945 */ /* 0x000fe20003800000 */
[----:B--2---:R-:W-:-:S05]  /*141e0*/  VIADD R3, R3, 0x1 ;  /* 0x0000000103037836 */ /* 0x004fca0000000000 */
[----:B------:R-:W-:-:S04]  /*141f0*/  LEA.HI R8, R3, R3, RZ, 0x1 ;  /* 0x0000000303087211 */ /* 0x000fc800078f08ff */
[----:B------:R-:W-:-:S05]  /*14200*/  LOP3.LUT R8, R8, 0xfffffffe, RZ, 0xc0, !PT ;  /* 0xfffffffe08087812 */ /* 0x000fca00078ec0ff */
[----:B------:R-:W-:-:S05]  /*14210*/  IMAD.IADD R3, R3, 0x1, -R8 ;  /* 0x0000000103037824 */ /* 0x000fca00078e0a08 */
[----:B------:R-:W-:-:S04]  /*14220*/  SHF.L.U32 R3, R3, 0x1f, RZ ;  /* 0x0000001f03037819 */ /* 0x000fc800000006ff */
[----:B------:R-:W0:Y:S02]  /*14230*/  SYNCS.PHASECHK.TRANS64.TRYWAIT P0, [R17+URZ+0x28c20], R3 ;  /* 0x028c2003110075a7 */ /* 0x000e24000800017f */
[----:B0-----:R-:W-:Y:S05]  /*14240*/  @!P0 BRA `(.L_x_747) ;  /* 0x0000006c003c8947 */ /* 0x001fea0003800000 */
.L_x_892:
[----:B------:R-:W-:Y:S05]  /*14250*/  BSYNC B1 ;  /* 0x0000000000017941 */ /* 0x000fea0003800000 */
.L_x_746:
[----:B------:R-:W-:Y:S04]  /*14260*/  BSSY B1, `(.L_x_748) ;  /* 0x00000b7000017945 */ /* 0x000fe80003800000 */
[----:B------:R-:W-:Y:S05]  /*14270*/  @!P6 BRA `(.L_x_749) ;  /* 0x0000000800d4e947 */ /* 0x000fea0003800000 */
[----:B0-----:R-:W-:Y:S01]  /*14280*/  IMAD R3, R19, 0x8, R17 ;  /* 0x0000000813037824 */ /* 0x001fe200078e0211 */
[----:B------:R-:W-:Y:S01]  /*14290*/  SHF.L.U32 R8, R29, 0x1f, RZ ;  /* 0x0000001f1d087819 */ /* 0x000fe200000006ff */
[----:B------:R-:W0:Y:S01]  /*142a0*/  S2R R9, SR_TID.X ;  /* 0x0000000000097919 */ /* 0x000e220000002100 */
[----:B------:R-:W-:Y:S02]  /*142b0*/  BSSY B2, `(.L_x_750) ;  /* 0x0000005000027945 */ /* 0x000fe40003800000 */
[----:B------:R-:W1:Y:S01]  /*142c0*/  SYNCS.PHASECHK.TRANS64.TRYWAIT P0, [R3+URZ+0x28ca0], R8 ;  /* 0x028ca008030075a7 */ /* 0x000e62000800017f */
[----:B0-----:R-:W-:-:S04]  /*142d0*/  LOP3.LUT R9, R9, 0x7f, RZ, 0xc0, !PT ;  /* 0x0000007f09097812 */ /* 0x001fc800078ec0ff */
[----:B------:R-:W-:Y:S01]  /*142e0*/  ISETP.NE.AND P2, PT, R9, RZ, PT ;  /* 0x000000ff0900720c */ /* 0x000fe20003f45270 */
[----:B-1----:R-:W-:-:S12]  /*142f0*/  @!P0 BRA `(.L_x_751) ;  /* 0x0000006c00248947 */ /* 0x002fd80003800000 */
.L_x_893:
[----:B------:R-:W-:Y:S05]  /*14300*/  BSYNC B2 ;  /* 0x0000000000027941 */ /* 0x000fea0003800000 */
.L_x_750:
[----:B------:R-:W-:Y:S04]  /*14310*/  BSSY B2, `(.L_x_752) ;  /* 0x0000009000027945 */ /* 0x000fe80003800000 */
[----:B------:R-:W-:Y:S05]  /*14320*/  @P2 BRA `(.L_x_753) ;  /* 0x00000000001c2947 */ /* 0x000fea0003800000 */
[----:B------:R-:W1:Y:S01]  /*14330*/  S2R R10, SR_TID.X ;  /* 0x00000000000a7919 */ /* 0x000e620000002100 */
[----:B------:R-:W-:-:S04]  /*14340*/  IMAD.MOV.U32 R9, RZ, RZ, 0x2000 ;  /* 0x00002000ff097424 */ /* 0x000fc800078e00ff */
[----:B------:R2:W-:Y:S01]  /*14350*/  SYNCS.ARRIVE.TRANS64 RZ, [R3+URZ+0x28c90], R9 ;  /* 0x028c900903ff79a7 */ /* 0x0005e2000800003f */
[----:B-1----:R-:W-:-:S04]  /*14360*/  LOP3.LUT R10, R10, 0x1f, RZ, 0xc0, !PT ;  /* 0x0000001f0a0a7812 */ /* 0x002fc800078ec0ff */
[----:B------:R-:W-:-:S13]  /*14370*/  ISETP.NE.AND P0, PT, R10, RZ, PT ;  /* 0x000000ff0a00720c */ /* 0x000fda0003f05270 */
[----:B--2---:R-:W-:Y:S05]  /*14380*/  @!P0 BRA `(.L_x_753) ;  /* 0x0000000000048947 */ /* 0x004fea0003800000 */
[----:B------:R-:W-:Y:S01]  /*14390*/  BPT.TRAP 0x1 ;  /* 0x000000040000795c */ /* 0x000fe20000300000 */
.L_x_753:
[----:B------:R-:W-:Y:S05]  /*143a0*/  BSYNC B2 ;  /* 0x0000000000027941 */ /* 0x000fea0003800000 */
.L_x_752:
[----:B------:R-:W-:Y:S01]  /*143b0*/  IMAD.MOV.U32 R14, RZ, RZ, RZ ;  /* 0x000000ffff0e7224 */ /* 0x000fe200078e00ff */
[----:B------:R-:W-:Y:S01]  /*143c0*/  LEA R9, R2, R0, 0x6 ;  /* 0x0000000002097211 */ /* 0x000fe200078e30ff */
[----:B------:R-:W-:Y:S01]  /*143d0*/  IMAD R10, R19, 0x2000, R17 ;  /* 0x00002000130a7824 */ /* 0x000fe200078e0211 */
[----:B------:R-:W-:Y:S01]  /*143e0*/  UIADD3 UR4, UP0, UR40, 0x570, URZ ;  /* 0x0000057028047890 */ /* 0x000fe2000ff1e03f */
[----:B------:R-:W-:Y:S01]  /*143f0*/  PLOP3.LUT P0, PT, PT, PT, PT, 0x80, 0x0 ;  /* 0x000000000000781c */ /* 0x000fe20003f0f070 */
[----:B------:R-:W-:Y:S01]  /*14400*/  VIADD R11, R3, 0x28c90 ;  /* 0x00028c90030b7836 */ /* 0x000fe20000000000 */
[----:B------:R-:W-:Y:S01]  /*14410*/  R2UR UR10, R14 ;  /* 0x000000000e0a72ca */ /* 0x000fe200000e0000 */
[----:B------:R-:W-:Y:S01]  /*14420*/  VIADD R9, R9, 0xffffffc0 ;  /* 0xffffffc009097836 */ /* 0x000fe20000000000 */
[----:B------:R-:W-:Y:S01]  /*14430*/  UIADD3.X UR5, URZ, UR41, URZ, UP0, !UPT ;  /* 0x000000293f057290 */ /* 0x000fe200087fe43f */
[----:B------:R-:W-:Y:S01]  /*14440*/  VIADD R10, R10, 0x22400 ;  /* 0x000224000a0a7836 */ /* 0x000fe20000000000 */
[----:B------:R-:W-:Y:S01]  /*14450*/  UMOV UR6, 0x0 ;  /* 0x0000000000067882 */ /* 0x000fe20000000000 */
[----:B------:R-:W-:-:S10]  /*14460*/  UMOV UR7, 0x12f00000 ;  /* 0x12f0000000077882 */ /* 0x000fd40000000000 */
.L_x_754:
[----:B------:R-:W-:-:S13]  /*14470*/  @P0 ELECT P3, URZ, PT ;  /* 0x00000000003f082f */ /* 0x000fda0003860000 */
[----:B------:R-:W-:Y:S02]  /*14480*/  @P3 R2UR UR13, R6 ;  /* 0x00000000060d32ca */ /* 0x000fe400000e0000 */
[----:B------:R-:W-:Y:S02]  /*14490*/  @P3 R2UR UR12, R16 ;  /* 0x00000000100c32ca */ /* 0x000fe400000e0000 */
[----:B------:R-:W-:Y:S02]  /*144a0*/  @P3 R2UR UR11, R9 ;  /* 0x00000000090b32ca */ /* 0x000fe400000e0000 */
[----:B------:R-:W-:Y:S02]  /*144b0*/  @P3 R2UR UR9, R11 ;  /* 0x000000000b0932ca */ /* 0x000fe400000e0000 */
[----:B------:R-:W-:Y:S02]  /*144c0*/  @P3 R2UR UR8, R10 ;  /* 0x000000000a0832ca */ /* 0x000fe400000e0000 */
[----:B------:R-:W-:-:S02]  /*144d0*/  @P3 PLOP3.LUT P0, PT, P3, PT, PT, 0x8, 0x0 ;  /* 0x000000000000381c */ /* 0x000fc40001f0e170 */
[----:B------:R-:W-:-:S09]  /*144e0*/  PLOP3.LUT P3, PT, PT, PT, PT, 0x8, 0x0 ;  /* 0x000000000000781c */ /* 0x000fd20003f6e170 */
[----:B------:R1:W-:Y:S02]  /*144f0*/  UTMALDG.4D [UR8], [UR4], desc[UR6] ;  /* 0x00000608040075b4 */ /* 0x0003e40008019000 */
[----:B-1----:R-:W-:Y:S05]  /*14500*/  @P0 BRA.U.ANY `(.L_x_754) ;  /* 0xfffffffd00d80947 */ /* 0x002fea000393ffff */
[----:B------:R-:W1:Y:S01]  /*14510*/  SYNCS.PHASECHK.TRANS64.TRYWAIT P0, [R3+URZ+0x28cc0], R8 ;  /* 0x028cc008030075a7 */ /* 0x000e62000800017f */
[----:B------:R-:W-:Y:S04]  /*14520*/  BSSY B2, `(.L_x_755) ;  /* 0x0000002000027945 */ /* 0x000fe80003800000 */
[----:B-1----:R-:W-:Y:S05]  /*14530*/  @!P0 BRA `(.L_x_756) ;  /* 0x0000006800a88947 */ /* 0x002fea0003800000 */
.L_x_894:
[----:B------:R-:W-:Y:S05]  /*14540*/  BSYNC B2 ;  /* 0x0000000000027941 */ /* 0x000fea0003800000 */
.L_x_755:
[----:B------:R-:W-:Y:S01]  /*14550*/  BSSY B2, `(.L_x_757) ;  /* 0x000000b000027945 */ /* 0x000fe20003800000 */
[----:B------:R-:W-:Y:S02]  /*14560*/  IMAD.MOV.U32 R12, RZ, RZ, 0x0 ;  /* 0x00000000ff0c7424 */ /* 0x000fe400078e00ff */
[----:B------:R-:W-:Y:S01]  /*14570*/  IMAD.MOV.U32 R13, RZ, RZ, 0x12f00000 ;  /* 0x12f00000ff0d7424 */ /* 0x000fe200078e00ff */
[----:B------:R-:W-:Y:S06]  /*14580*/  @P2 BRA `(.L_x_758) ;  /* 0x00000000001c2947 */ /* 0x000fec0003800000 */
[----:B------:R-:W2:Y:S01]  /*14590*/  S2R R10, SR_TID.X ;  /* 0x00000000000a7919 */ /* 0x000ea20000002100 */
[----:B01----:R-:W-:-:S04]  /*145a0*/  IMAD.MOV.U32 R8, RZ, RZ, 0x10000 ;  /* 0x00010000ff087424 */ /* 0x003fc800078e00ff */
[----:B------:R3:W-:Y:S01]  /*145b0*/  SYNCS.ARRIVE.TRANS64 RZ, [R3+URZ+0x28cb0], R8 ;  /* 0x028cb00803ff79a7 */ /* 0x0007e2000800003f */
[----:B--2---:R-:W-:-:S04]  /*145c0*/  LOP3.LUT R10, R10, 0x1f, RZ, 0xc0, !PT ;  /* 0x0000001f0a0a7812 */ /* 0x004fc800078ec0ff */
[----:B------:R-:W-:-:S13]  /*145d0*/  ISETP.NE.AND P0, PT, R10, RZ, PT ;  /* 0x000000ff0a00720c */ /* 0x000fda0003f05270 */
[----:B---3--:R-:W-:Y:S05]  /*145e0*/  @!P0 BRA `(.L_x_758) ;  /* 0x0000000000048947 */ /* 0x008fea0003800000 */
[----:B------:R-:W-:Y:S01]  /*145f0*/  BPT.TRAP 0x1 ;  /* 0x000000040000795c */ /* 0x000fe20000300000 */
.L_x_758:
[----:B------:R-:W-:Y:S05]  /*14600*/  BSYNC B2 ;  /* 0x0000000000027941 */ /* 0x000fea0003800000 */
.L_x_757:
[----:B------:R-:W-:Y:S01]  /*14610*/  R2UR UR10, R14 ;  /* 0x000000000e0a72ca */ /* 0x000fe200000e0000 */
[----:B01----:R-:W-:Y:S01]  /*14620*/  IMAD R8, R19, 0x10000, R17 ;  /* 0x0001000013087824 */ /* 0x003fe200078e0211 */
[----:B------:R-:W-:Y:S01]  /*14630*/  R2UR UR6, R12 ;  /* 0x000000000c0672ca */ /* 0x000fe200000e0000 */
[----:B------:R-:W-:Y:S01]  /*14640*/  UIADD3 UR4, UP0, UR40, 0x670, URZ ;  /* 0x0000067028047890 */ /* 0x000fe2000ff1e03f */
[----:B------:R-:W-:Y:S01]  /*14650*/  R2UR UR7, R13 ;  /* 0x000000000d0772ca */ /* 0x000fe200000e0000 */
[----:B------:R-:W-:Y:S01]  /*14660*/  VIADD R3, R3, 0x28cb0 ;  /* 0x00028cb003037836 */ /* 0x000fe20000000000 */
[----:B------:R-:W-:Y:S01]  /*14670*/  PLOP3.LUT P0, PT, PT, PT, PT, 0x80, 0x0 ;  /* 0x000000000000781c */ /* 0x000fe20003f0f070 */
[----:B------:R-:W-:Y:S01]  /*14680*/  VIADD R10, R8, 0x400 ;  /* 0x00000400080a7836 */ /* 0x000fe20000000000 */
[----:B------:R-:W-:-:S12]  /*14690*/  UIADD3.X UR5, URZ, UR41, URZ, UP0, !UPT ;  /* 0x000000293f057290 */ /* 0x000fd800087fe43f */
.L_x_759:
        /* <DEDUP_REMOVED lines=9> */
[----:B0-----:R-:W-:Y:S05]  /*14730*/  @P0 BRA.U.ANY `(.L_x_759) ;  /* 0xfffffffd00d80947 */ /* 0x001fea000393ffff */
[----:B------:R-:W-:Y:S01]  /*14740*/  R2UR UR6, R12 ;  /* 0x000000000c0672ca */ /* 0x000fe200000e0000 */
[----:B------:R-:W-:Y:S01]  /*14750*/  VIADD R10, R8, 0x2400 ;  /* 0x00002400080a7836 */ /* 0x000fe20000000000 */
[----:B------:R-:W-:Y:S01]  /*14760*/  R2UR UR7, R13 ;  /* 0x000000000d0772ca */ /* 0x000fe200000e0000 */
[----:B------:R-:W-:Y:S01]  /*14770*/  UMOV UR10, 0x40 ;  /* 0x00000040000a7882 */ /* 0x000fe20000000000 */
[----:B------:R-:W-:-:S13]  /*14780*/  PLOP3.LUT P0, PT, PT, PT, PT, 0x80, 0x0 ;  /* 0x000000000000781c */ /* 0x000fda0003f0f070 */
.L_x_760:
        /* <DEDUP_REMOVED lines=15> */
.L_x_761:
        /* <DEDUP_REMOVED lines=15> */
.L_x_762:
        /* <DEDUP_REMOVED lines=15> */
.L_x_763:
        /* <DEDUP_REMOVED lines=15> */
.L_x_764:
        /* <DEDUP_REMOVED lines=15> */
.L_x_765:
        /* <DEDUP_REMOVED lines=15> */
.L_x_766:
        /* <DEDUP_REMOVED lines=10> */
.L_x_749:
[----:B------:R-:W-:Y:S05]  /*14dd0*/  BSYNC B1 ;  /* 0x0000000000017941 */ /* 0x000fea0003800000 */
.L_x_748:
[----:B------:R-:W-:Y:S01]  /*14de0*/  VIADD R11, R2, 0xfffffffe ;  /* 0xfffffffe020b7836 */ /* 0x000fe20000000000 */
[----:B------:R-:W-:Y:S01]  /*14df0*/  PLOP3.LUT P0, PT, PT, PT, PT, 0x8, 0x0 ;  /* 0x000000000000781c */ /* 0x000fe20003f0e170 */
[----:B------:R-:W-:-:S03]  /*14e00*/  VIADD R19, R19, 0x1 ;  /* 0x0000000113137836 */ /* 0x000fc60000000000 */
[----:B------:R-:W-:Y:S02]  /*14e10*/  ISETP.GE.AND P3, PT, R11, R7, PT ;  /* 0x000000070b00720c */ /* 0x000fe40003f66270 */
[----:B------:R-:W-:-:S04]  /*14e20*/  ISETP.NE.AND P2, PT, R19, 0x2, PT ;  /* 0x000000021300780c */ /* 0x000fc80003f45270 */
[----:B------:R-:W-:Y:S02]  /*14e30*/  SEL R2, RZ, 0x1, P2 ;  /* 0x00000001ff027807 */ /* 0x000fe40001000000 */
[----:B------:R-:W-:Y:S02]  /*14e40*/  SEL R19, R19, RZ, P2 ;  /* 0x000000ff13137207 */ /* 0x000fe40001000000 */
[----:B------:R-:W-:-:S03]  /*14e50*/  LOP3.LUT R29, R29, R2, RZ, 0x3c, !PT ;  /* 0x000000021d1d7212 */ /* 0x000fc600078e3cff */
[----:B------:R-:W-:Y:S05]  /*14e60*/  @!P3 BRA `(.L_x_742) ;  /* 0x0000000c0000b947 */ /* 0x000fea0003800000 */
.L_x_786:
[----:B------:R-:W-:Y:S05]  /*14e70*/  YIELD ;  /* 0x0000000000007946 */ /* 0x000fea0003800000 */
[----:B------:R-:W-:Y:S04]  /*14e80*/  BSSY B1, `(.L_x_767) ;  /* 0x00000b6000017945 */ /* 0x000fe80003800000 */
[----:B------:R-:W-:Y:S05]  /*14e90*/  @!P6 BRA `(.L_x_768) ;  /* 0x0000000800d0e947 */ /* 0x000fea0003800000 */
[----:B------:R-:W-:Y:S01]  /*14ea0*/  IMAD R8, R19, 0x8, R17 ;  /* 0x0000000813087824 */ /* 0x000fe200078e0211 */
[----:B------:R-:W-:Y:S01]  /*14eb0*/  SHF.L.U32 R2, R29, 0x1f, RZ ;  /* 0x0000001f1d027819 */ /* 0x000fe200000006ff */
[----:B0-----:R-:W0:Y:S01]  /*14ec0*/  S2R R3, SR_TID.X ;  /* 0x0000000000037919 */ /* 0x001e220000002100 */
[----:B------:R-:W-:Y:S02]  /*14ed0*/  BSSY B2, `(.L_x_769) ;  /* 0x0000005000027945 */ /* 0x000fe40003800000 */
[----:B------:R-:W1:Y:S01]  /*14ee0*/  SYNCS.PHASECHK.TRANS64.TRYWAIT P2, [R8+URZ+0x28ca0], R2 ;  /* 0x028ca002080075a7 */ /* 0x000e62000804017f */
[----:B0-----:R-:W-:-:S04]  /*14ef0*/  LOP3.LUT R3, R3, 0x7f, RZ, 0xc0, !PT ;  /* 0x0000007f03037812 */ /* 0x001fc800078ec0ff */
[----:B------:R-:W-:Y:S01]  /*14f00*/  ISETP.NE.AND P3, PT, R3, RZ, PT ;  /* 0x000000ff0300720c */ /* 0x000fe20003f65270 */
[----:B-1----:R-:W-:-:S12]  /*14f10*/  @!P2 BRA `(.L_x_770) ;  /* 0x000000600044a947 */ /* 0x002fd80003800000 */
.L_x_895:
[----:B------:R-:W-:Y:S05]  /*14f20*/  BSYNC B2 ;  /* 0x0000000000027941 */ /* 0x000fea0003800000 */
.L_x_769:
        /* <DEDUP_REMOVED lines=9> */
.L_x_772:
[----:B------:R-:W-:Y:S05]  /*14fc0*/  BSYNC B2 ;  /* 0x0000000000027941 */ /* 0x000fea0003800000 */
.L_x_771:
[----:B------:R-:W-:Y:S01]  /*14fd0*/  IMAD.MOV.U32 R12, RZ, RZ, RZ ;  /* 0x000000ffff0c7224 */ /* 0x000fe200078e00ff */
[----:B------:R-:W-:Y:S01]  /*14fe0*/  UIADD3 UR4, UP0, UR40, 0x570, URZ ;  /* 0x0000057028047890 */ /* 0x000fe2000ff1e03f */
[----:B------:R-:W-:Y:S01]  /*14ff0*/  IMAD R3, R19, 0x2000, R17 ;  /* 0x0000200013037824 */ /* 0x000fe200078e0211 */
[----:B------:R-:W-:Y:S01]  /*15000*/  PLOP3.LUT P2, PT, PT, PT, PT, 0x80, 0x0 ;  /* 0x000000000000781c */ /* 0x000fe20003f4f070 */
[----:B------:R-:W-:Y:S01]  /*15010*/  IMAD R10, R11, 0x40, R0 ;  /* 0x000000400b0a7824 */ /* 0x000fe200078e0200 */
[----:B------:R-:W-:Y:S01]  /*15020*/  R2UR UR10, R12 ;  /* 0x000000000c0a72ca */ /* 0x000fe200000e0000 */
[----:B------:R-:W-:Y:S01]  /*15030*/  VIADD R3, R3, 0x22400 ;  /* 0x0002240003037836 */ /* 0x000fe20000000000 */
[----:B------:R-:W-:Y:S01]  /*15040*/  UIADD3.X UR5, URZ, UR41, URZ, UP0, !UPT ;  /* 0x000000293f057290 */ /* 0x000fe200087fe43f */
[----:B------:R-:W-:Y:S01]  /*15050*/  VIADD R9, R8, 0x28c90 ;  /* 0x00028c9008097836 */ /* 0x000fe20000000000 */
[----:B------:R-:W-:Y:S01]  /*15060*/  UMOV UR6, 0x0 ;  /* 0x0000000000067882 */ /* 0x000fe20000000000 */
[----:B------:R-:W-:-:S10]  /*15070*/  UMOV UR7, 0x12f00000 ;  /* 0x12f0000000077882 */ /* 0x000fd40000000000 */
.L_x_773:
        /* <DEDUP_REMOVED lines=13> */
.L_x_896:
[----:B------:R-:W-:Y:S05]  /*15150*/  BSYNC B2 ;  /* 0x0000000000027941 */ /* 0x000fea0003800000 */
.L_x_774:
[----:B------:R-:W-:Y:S01]  /*15160*/  BSSY B2, `(.L_x_776) ;  /* 0x000000b000027945 */ /* 0x000fe20003800000 */
[----:B01----:R-:W-:Y:S02]  /*15170*/  IMAD.MOV.U32 R2, RZ, RZ, 0x0 ;  /* 0x00000000ff027424 */ /* 0x003fe400078e00ff */
[----:B------:R-:W-:Y:S01]  /*15180*/  IMAD.MOV.U32 R3, RZ, RZ, 0x12f00000 ;  /* 0x12f00000ff037424 */ /* 0x000fe200078e00ff */
[----:B------:R-:W-:Y:S06]  /*15190*/  @P3 BRA `(.L_x_777) ;  /* 0x00000000001c3947 */ /* 0x000fec0003800000 */
[----:B------:R-:W0:Y:S01]  /*151a0*/  S2R R13, SR_TID.X ;  /* 0x00000000000d7919 */ /* 0x000e220000002100 */
[----:B------:R-:W-:-:S04]  /*151b0*/  IMAD.MOV.U32 R9, RZ, RZ, 0x10000 ;  /* 0x00010000ff097424 */ /* 0x000fc800078e00ff */
[----:B------:R1:W-:Y:S01]  /*151c0*/  SYNCS.ARRIVE.TRANS64 RZ, [R8+URZ+0x28cb0], R9 ;  /* 0x028cb00908ff79a7 */ /* 0x0003e2000800003f */
[----:B0-----:R-:W-:-:S04]  /*151d0*/  LOP3.LUT R13, R13, 0x1f, RZ, 0xc0, !PT ;  /* 0x0000001f0d0d7812 */ /* 0x001fc800078ec0ff */
[----:B------:R-:W-:-:S13]  /*151e0*/  ISETP.NE.AND P2, PT, R13, RZ, PT ;  /* 0x000000ff0d00720c */ /* 0x000fda0003f45270 */
[----:B-1----:R-:W-:Y:S05]  /*151f0*/  @!P2 BRA `(.L_x_777) ;  /* 0x000000000004a947 */ /* 0x002fea0003800000 */
[----:B------:R-:W-:Y:S01]  /*15200*/  BPT.TRAP 0x1 ;  /* 0x000000040000795c */ /* 0x000fe20000300000 */
.L_x_777:
[----:B------:R-:W-:Y:S05]  /*15210*/  BSYNC B2 ;  /* 0x0000000000027941 */ /* 0x000fea0003800000 */
.L_x_776:
[----:B------:R-:W-:Y:S01]  /*15220*/  R2UR UR6, R2 ;  /* 0x00000000020672ca */ /* 0x000fe200000e0000 */
[----:B------:R-:W-:Y:S01]  /*15230*/  IMAD R9, R19, 0x10000, R17 ;  /* 0x0001000013097824 */ /* 0x000fe200078e0211 */
[----:B------:R-:W-:Y:S01]  /*15240*/  R2UR UR7, R3 ;  /* 0x00000000030772ca */ /* 0x000fe200000e0000 */
[----:B------:R-:W-:Y:S01]  /*15250*/  UIADD3 UR4, UP0, UR40, 0x670, URZ ;  /* 0x0000067028047890 */ /* 0x000fe2000ff1e03f */
[----:B------:R-:W-:Y:S01]  /*15260*/  R2UR UR10, R12 ;  /* 0x000000000c0a72ca */ /* 0x000fe200000e0000 */
[----:B------:R-:W-:Y:S01]  /*15270*/  VIADD R8, R8, 0x28cb0 ;  /* 0x00028cb008087836 */ /* 0x000fe20000000000 */
[----:B------:R-:W-:Y:S01]  /*15280*/  PLOP3.LUT P2, PT, PT, PT, PT, 0x80, 0x0 ;  /* 0x000000000000781c */ /* 0x000fe20003f4f070 */
[----:B------:R-:W-:Y:S01]  /*15290*/  VIADD R12, R9, 0x400 ;  /* 0x00000400090c7836 */ /* 0x000fe20000000000 */
[----:B------:R-:W-:-:S12]  /*152a0*/  UIADD3.X UR5, URZ, UR41, URZ, UP0, !UPT ;  /* 0x000000293f057290 */ /* 0x000fd800087fe43f */
.L_x_778:
        /* <DEDUP_REMOVED lines=15> */
.L_x_779:
        /* <DEDUP_REMOVED lines=15> */
.L_x_780:
        /* <DEDUP_REMOVED lines=11> */
[----:B------:R-:W-:Y:S01]  /*15540*/  UMOV UR10, 0xc0 ;  /* 0x000000c0000a7882 */ /* 0x000fe20000000000 */
[----:B------:R-:W-:Y:S02]  /*15550*/  R2UR UR7, R3 ;  /* 0x00000000030772ca */ /* 0x000fe400000e0000 */
[----:B------:R-:W-:Y:S02]  /*15560*/  PLOP3.LUT P2, PT, PT, PT, PT, 0x80, 0x0 ;  /* 0x000000000000781c */ /* 0x000fe40003f4f070 */
[----:B------:R-:W-:-:S11]  /*15570*/  IADD3 R12, R9, 0x6400, RZ ;  /* 0x00006400090c7810 */ /* 0x000fd60007ffe0ff */
.L_x_781:
        /* <DEDUP_REMOVED lines=15> */
.L_x_782:
        /* <DEDUP_REMOVED lines=15> */
.L_x_783:
        /* <DEDUP_REMOVED lines=15> */
.L_x_784:
        /* <DEDUP_REMOVED lines=15> */
.L_x_785:
        /* <DEDUP_REMOVED lines=10> */
.L_x_768:
[----:B------:R-:W-:Y:S05]  /*159e0*/  BSYNC B1 ;  /* 0x0000000000017941 */ /* 0x000fea0003800000 */
.L_x_767:
[----:B------:R-:W-:Y:S01]  /*159f0*/  ISETP.GT.AND P3, PT, R11, R7, PT ;  /* 0x000000070b00720c */ /* 0x000fe20003f64270 */
[----:B------:R-:W-:Y:S02]  /*15a00*/  VIADD R19, R19, 0x1 ;  /* 0x0000000113137836 */ /* 0x000fe40000000000 */
[----:B------:R-:W-:-:S03]  /*15a10*/  VIADD R11, R11, 0xffffffff ;  /* 0xffffffff0b0b7836 */ /* 0x000fc60000000000 */
[----:B------:R-:W-:-:S04]  /*15a20*/  ISETP.NE.AND P2, PT, R19, 0x2, PT ;  /* 0x000000021300780c */ /* 0x000fc80003f45270 */
[----:B------:R-:W-:Y:S02]  /*15a30*/  SEL R2, RZ, 0x1, P2 ;  /* 0x00000001ff027807 */ /* 0x000fe40001000000 */
[----:B------:R-:W-:Y:S02]  /*15a40*/  SEL R19, R19, RZ, P2 ;  /* 0x000000ff13137207 */ /* 0x000fe40001000000 */
[----:B------:R-:W-:Y:S01]  /*15a50*/  LOP3.LUT R29, R29, R2, RZ, 0x3c, !PT ;  /* 0x000000021d1d7212 */ /* 0x000fe200078e3cff */
[----:B------:R-:W-:Y:S06]  /*15a60*/  @P3 BRA `(.L_x_786) ;  /* 0xfffffff400003947 */ /* 0x000fec000383ffff */
.L_x_742:
[----:B------:R-:W-:Y:S05]  /*15a70*/  BSYNC B0 ;  /* 0x0000000000007941 */ /* 0x000fea0003800000 */
.L_x_741:
[----:B------:R-:W-:Y:S05]  /*15a80*/  @!P0 WARPSYNC.ALL ;  /* 0x0000000000008948 */ /* 0x000fea0003800000 */
[----:B------:R-:W-:Y:S01]  /*15a90*/  @!P0 BAR.SYNC.DEFER_BLOCKING 0xc, 0x180 ;  /* 0x0306000000008b1d */ /* 0x000fe20000010000 */
[----:B------:R-:W-:-:S05]  /*15aa0*/  IMAD.MOV.U32 R0, RZ, RZ, RZ ;  /* 0x000000ffff007224 */ /* 0x000fca00078e00ff */
[----:B------:R-:W-:Y:S04]  /*15ab0*/  BSSY B0, `(.L_x_787) ;  /* 0x000001e000007945 */ /* 0x000fe80003800000 */
[----:B------:R-:W-:Y:S05]  /*15ac0*/  @!P1 BRA `(.L_x_788) ;  /* 0x0000000000709947 */ /* 0x000fea0003800000 */
[----:B------:R-:W-:-:S13]  /*15ad0*/  ISETP.NE.AND P0, PT, R5, RZ, PT ;  /* 0x000000ff0500720c */ /* 0x000fda0003f05270 */
[----:B------:R-:W1:Y:S02]  /*15ae0*/  @!P0 LDC R5, c[0x0][0x9f0] ;  /* 0x00027c00ff058b82 */ /* 0x000e640000000800 */
[-C--:B-1----:R-:W-:Y:S02]  /*15af0*/  IABS R0, R5.reuse ;  /* 0x0000000500007213 */ /* 0x082fe40000000000 */
[----:B------:R-:W-:Y:S02]  /*15b00*/  IABS R7, R5 ;  /* 0x0000000500077213 */ /* 0x000fe40000000000 */
[----:B------:R-:W1:Y:S03]  /*15b10*/  I2F.RP R2, R0 ;  /* 0x0000000000027306 */ /* 0x000e660000209400 */
[----:B------:R-:W-:-:S05]  /*15b20*/  IMAD.MOV R7, RZ, RZ, -R7 ;  /* 0x000000ffff077224 */ /* 0x000fca00078e0a07 */
[----:B-1----:R-:W1:Y:S02]  /*15b30*/  MUFU.RCP R2, R2 ;  /* 0x0000000200027308 */ /* 0x002e640000001000 */
[----:B-1----:R-:W-:-:S06]  /*15b40*/  VIADD R2, R2, 0xffffffe ;  /* 0x0ffffffe02027836 */ /* 0x002fcc0000000000 */
[----:B0-----:R-:W0:Y:S02]  /*15b50*/  F2I.FTZ.U32.TRUNC.NTZ R3, R2 ;  /* 0x0000000200037305 */ /* 0x001e24000021f000 */
[----:B0-----:R-:W-:-:S04]  /*15b60*/  IMAD.MOV R2, RZ, RZ, -R3 ;  /* 0x000000ffff027224 */ /* 0x001fc800078e0a03 */
[----:B------:R-:W-:Y:S02]  /*15b70*/  IMAD R6, R2, R0, RZ ;  /* 0x0000000002067224 */ /* 0x000fe400078e02ff */
[----:B------:R-:W-:-:S04]  /*15b80*/  IMAD.MOV.U32 R2, RZ, RZ, RZ ;  /* 0x000000ffff027224 */ /* 0x000fc800078e00ff */
[----:B------:R-:W-:Y:S01]  /*15b90*/  IMAD.HI.U32 R6, R3, R6, R2 ;  /* 0x0000000603067227 */ /* 0x000fe200078e0002 */
[----:B------:R-:W-:-:S04]  /*15ba0*/  IADD3 R3, R4, -0x1, R5 ;  /* 0xffffffff04037810 */ /* 0x000fc80007ffe005 */
[----:B------:R-:W-:Y:S02]  /*15bb0*/  IABS R2, R3 ;  /* 0x0000000300027213 */ /* 0x000fe40000000000 */
[----:B------:R-:W-:-:S03]  /*15bc0*/  LOP3.LUT R3, R3, R5, RZ, 0x3c, !PT ;  /* 0x0000000503037212 */ /* 0x000fc600078e3cff */
[----:B------:R-:W-:Y:S01]  /*15bd0*/  IMAD.HI.U32 R6, R6, R2, RZ ;  /* 0x0000000206067227 */ /* 0x000fe200078e00ff */
[----:B------:R-:W-:-:S03]  /*15be0*/  ISETP.GE.AND P2, PT, R3, RZ, PT ;  /* 0x000000ff0300720c */ /* 0x000fc60003f46270 */
        /* <DEDUP_REMOVED lines=10> */
.L_x_788:
[----:B------:R-:W-:Y:S05]  /*15c90*/  BSYNC B0 ;  /* 0x0000000000007941 */ /* 0x000fea0003800000 */
.L_x_787:
[-C--:B------:R-:W-:Y:S01]  /*15ca0*/  IMAD R32, R32, R0.reuse, RZ ;  /* 0x0000000020207224 */ /* 0x080fe200078e02ff */
[----:B------:R-:W-:Y:S04]  /*15cb0*/  BSSY B7, `(.L_x_789) ;  /* 0x000036e000077945 */ /* 0x000fe80003800000 */
[----:B------:R-:W-:-:S04]  /*15cc0*/  VIADDMNMX R2, R32, R0, R4, PT ;  /* 0x0000000020027246 */ /* 0x000fc80003800104 */
[----:B------:R-:W-:Y:S01]  /*15cd0*/  ISETP.GT.AND P0, PT, R2, R32, PT ;  /* 0x000000200200720c */ /* 0x000fe20003f04270 */
[----:B------:R1:W-:-:S12]  /*15ce0*/  STL [R1+0x18], R2 ;  /* 0x0000180201007387 */ /* 0x0003d80000100800 */
[----:B-1----:R-:W-:Y:S05]  /*15cf0*/  @P0 BRA `(.L_x_790) ;  /* 0x0000000000440947 */ /* 0x002fea0003800000 */
[----:B------:R-:W1:Y:S02]  /*15d00*/  S2R R2, SR_TID.X ;  /* 0x0000000000027919 */ /* 0x000e640000002100 */
[----:B-1----:R-:W-:-:S04]  /*15d10*/  LOP3.LUT R2, R2, 0x7f, RZ, 0xc0, !PT ;  /* 0x0000007f02027812 */ /* 0x002fc800078ec0ff */
[----:B------:R-:W-:-:S13]  /*15d20*/  ISETP.NE.AND P0, PT, R2, RZ, PT ;  /* 0x000000ff0200720c */ /* 0x000fda0003f05270 */
[----:B------:R-:W-:Y:S05]  /*15d30*/  @P0 BRA `(.L_x_791) ;  /* 0x0000003400940947 */ /* 0x000fea0003800000 */
[----:B------:R-:W1:Y:S01]  /*15d40*/  S2R R5, SR_LANEID ;  /* 0x0000000000057919 */ /* 0x000e620000000000 */
[----:B------:R-:W-:Y:S01]  /*15d50*/  VOTEU.ANY UR4, UPT, PT ;  /* 0x0000000000047886 */ /* 0x000fe200038e0100 */
[----:B0-----:R-:W0:Y:S01]  /*15d60*/  LDC.64 R2, c[0x0][0xc60] ;  /* 0x00031800ff027b82 */ /* 0x001e220000000a00 */
[----:B------:R-:W1:Y:S02]  /*15d70*/  FLO.U32 R0, UR4 ;  /* 0x0000000400007d00 */ /* 0x000e6400080e0000 */
[----:B-1----:R-:W-:-:S06]  /*15d80*/  ISETP.EQ.U32.AND P0, PT, R0, R5, PT ;  /* 0x000000050000720c */ /* 0x002fcc0003f02070 */
[----:B------:R-:W0:Y:S07]  /*15d90*/  POPC R5, UR4 ;  /* 0x0000000400057d09 */ /* 0x000e2e0008000000 */
[----:B0-----:R-:W2:Y:S01]  /*15da0*/  @P0 ATOMG.E.ADD.STRONG.GPU PT, R3, desc[UR42][R2.64], R5 ;  /* 0x00000005020309a8 */ /* 0x001ea200081ee1ea */
[----:B------:R-:W0:Y:S02]  /*15db0*/  S2R R4, SR_LTMASK ;  /* 0x0000000000047919 */ /* 0x000e240000003900 */
[----:B0-----:R-:W-:-:S04]  /*15dc0*/  LOP3.LUT R4, R4, UR4, RZ, 0xc0, !PT ;  /* 0x0000000404047c12 */ /* 0x001fc8000f8ec0ff */
[----:B------:R-:W0:Y:S01]  /*15dd0*/  POPC R7, R4 ;  /* 0x0000000400077309 */ /* 0x000e220000000000 */
[----:B--2---:R-:W0:Y:S02]  /*15de0*/  SHFL.IDX PT, R0, R3, R0, 0x1f ;  /* 0x00001f0003007589 */ /* 0x004e2400000e0000 */
[----:B0-----:R-:W-:Y:S01]  /*15df0*/  IADD3 R24, R0, UR37, R7 ;  /* 0x0000002500187c10 */ /* 0x001fe2000fffe007 */
[----:B------:R-:W-:Y:S06]  /*15e00*/  BRA `(.L_x_791) ;  /* 0x0000003400607947 */ /* 0x000fec0003800000 */
.L_x_790:
        /* <DEDUP_REMOVED lines=9> */
[----:B0-----:R-:W0:Y:S01]  /*15ea0*/  LDC.64 R2, c[0x4][R2] ;  /* 0x0100000002027b82 */ /* 0x001e220000000a00 */
        /* <DEDUP_REMOVED lines=10> */
.L_x_793:
[----:B------:R-:W-:Y:S05]  /*15f50*/  BSYNC B6 ;  /* 0x0000000000067941 */ /* 0x000fea0003800000 */
.L_x_792:
        /* <DEDUP_REMOVED lines=8> */
[----:B0-----:R0:W1:Y:S01]  /*15fe0*/  LDC.64 R2, c[0x4][R34] ;  /* 0x0100000022027b82 */ /* 0x0010620000000a00 */
[----:B------:R-:W-:Y:S01]  /*15ff0*/  IMAD.U32 R4, RZ, RZ, UR6 ;  /* 0x00000006ff047e24 */ /* 0x000fe2000f8e00ff */
[----:B------:R-:W-:Y:S01]  /*16000*/  MOV R12, 0x1 ;  /* 0x00000001000c7802 */ /* 0x000fe20000000f00 */
[----:B------:R-:W-:Y:S02]  /*16010*/  IMAD.U32 R5, RZ, RZ, UR7 ;  /* 0x00000007ff057e24 */ /* 0x000fe4000f8e00ff */
[----:B------:R-:W-:Y:S02]  /*16020*/  IMAD.U32 R6, RZ, RZ, UR8 ;  /* 0x00000008ff067e24 */ /* 0x000fe4000f8e00ff */
[----:B------:R-:W-:-:S02]  /*16030*/  IMAD.U32 R7, RZ, RZ, UR9 ;  /* 0x00000009ff077e24 */ /* 0x000fc4000f8e00ff */
[----:B------:R-:W-:Y:S02]  /*16040*/  IMAD.U32 R10, RZ, RZ, UR4 ;  /* 0x00000004ff0a7e24 */ /* 0x000fe4000f8e00ff */
[----:B------:R-:W-:Y:S02]  /*16050*/  IMAD.U32 R11, RZ, RZ, UR5 ;  /* 0x00000005ff0b7e24 */ /* 0x000fe4000f8e00ff */
[----:B------:R-:W-:Y:S02]  /*16060*/  IMAD.MOV.U32 R8, RZ, RZ, 0x70 ;  /* 0x00000070ff087424 */ /* 0x000fe400078e00ff */
[----:B0-----:R-:W-:-:S07]  /*16070*/  IMAD.MOV.U32 R13, RZ, RZ, RZ ;  /* 0x000000ffff0d7224 */ /* 0x001fce00078e00ff */
[----:B------:R-:W-:-:S07]  /*16080*/  LEPC R20, `(.L_x_796) ;  /* 0x000000001014794e */ /* 0x000fce0000000000 */
[----:B-1----:R-:W-:Y:S05]  /*16090*/  CALL.ABS.NOINC R2 ;  /* 0x0000000002007343 */ /* 0x002fea0003c00000 */
.L_x_796:
        /* <DEDUP_REMOVED lines=15> */
.L_x_795:
[----:B------:R-:W-:Y:S05]  /*16190*/  BSYNC B6 ;  /* 0x0000000000067941 */ /* 0x000fea0003800000 */
.L_x_794:
[----:B------:R-:W2:Y:S01]  /*161a0*/  LDL R34, [R1+0x18] ;  /* 0x0000180001227983 */ /* 0x000ea20000100800 */
[----:B------:R-:W-:Y:S01]  /*161b0*/  ULDC.64 UR4, c[0x0][0x9f8] ;  /* 0x00027e0000047ab9 */ /* 0x000fe20000000a00 */
[----:B------:R-:W1:Y:S02]  /*161c0*/  LDC R8, c[0x0][0x430] ;  /* 0x00010c00ff087b82 */ /* 0x000e640000000800 */
[----:B------:R-:W3:Y:S01]  /*161d0*/  LDL R20, [R1] ;  /* 0x0000000001147983 */ /* 0x000ee20000100800 */
[----:B------:R-:W-:Y:S01]  /*161e0*/  ISETP.NE.U32.AND P0, PT, RZ, UR4, PT ;  /* 0x00000004ff007c0c */ /* 0x000fe2000bf05070 */
[----:B------:R-:W4:Y:S03]  /*161f0*/  S2R R21, SR_TID.X ;  /* 0x0000000000157919 */ /* 0x000f260000002100 */
[----:B------:R-:W-:-:S13]  /*16200*/  ISETP.NE.AND.EX P0, PT, RZ, UR5, PT, P0 ;  /* 0x00000005ff007c0c */ /* 0x000fda000bf05300 */
[----:B------:R-:W-:Y:S01]  /*16210*/  @P0 IADD3 R2, P1, R23, UR4, RZ ;  /* 0x0000000417020c10 */ /* 0x000fe2000ff3e0ff */
[----:B------:R-:W-:-:S03]  /*16220*/  ULDC UR4, c[0x0][0x320] ;  /* 0x0000c80000047ab9 */ /* 0x000fc60000000800 */
[----:B0-----:R-:W-:-:S05]  /*16230*/  @P0 IADD3.X R3, R30, UR5, RZ, P1, !PT ;  /* 0x000000051e030c10 */ /* 0x001fca0008ffe4ff */
[----:B------:R0:W3:Y:S01]  /*16240*/  @P0 LDG.E R26, desc[UR42][R2.64] ;  /* 0x0000002a021a0981 */ /* 0x0000e2000c1e1900 */
[----:B----4-:R-:W-:-:S04]  /*16250*/  LOP3.LUT R21, R21, 0x7f, RZ, 0xc0, !PT ;  /* 0x0000007f15157812 */ /* 0x010fc800078ec0ff */
[----:B------:R-:W-:Y:S02]  /*16260*/  SHF.R.U32.HI R0, RZ, 0x3, R21 ;  /* 0x00000003ff007819 */ /* 0x000fe40000011615 */
[----:B------:R-:W4:Y:S01]  /*16270*/  S2R R21, SR_TID.X ;  /* 0x0000000000157919 */ /* 0x000f220000002100 */
[----:B-1----:R-:W-:Y:S01]  /*16280*/  ISETP.NE.AND P1, PT, R8, 0x1, PT ;  /* 0x000000010800780c */ /* 0x002fe20003f25270 */
[----:B------:R-:W1:Y:S01]  /*16290*/  S2R R9, SR_TID.X ;  /* 0x0000000000097919 */ /* 0x000e620000002100 */
[----:B------:R-:W1:Y:S11]  /*162a0*/  S2R R6, SR_TID.X ;  /* 0x0000000000067919 */ /* 0x000e760000002100 */
[----:B0-----:R-:W0:Y:S08]  /*162b0*/  @P1 LDC R3, c[0x0][0x434] ;  /* 0x00010d00ff031b82 */ /* 0x001e300000000800 */
[----:B------:R-:W0:Y:S01]  /*162c0*/  @P1 LDC R2, c[0x0][0x438] ;  /* 0x00010e00ff021b82 */ /* 0x000e220000000800 */
[----:B----4-:R-:W-:-:S05]  /*162d0*/  IMAD.SHL.U32 R21, R21, 0x10, RZ ;  /* 0x0000001015157824 */ /* 0x010fca00078e00ff */
[----:B------:R-:W-:Y:S01]  /*162e0*/  LOP3.LUT R21, R0, 0x70, R21, 0xf8, !PT ;  /* 0x0000007000157812 */ /* 0x000fe200078ef815 */
[----:B-1----:R-:W-:Y:S02]  /*162f0*/  IMAD.SHL.U32 R9, R9, 0x8, RZ ;  /* 0x0000000809097824 */ /* 0x002fe400078e00ff */
[----:B------:R-:W-:-:S03]  /*16300*/  IMAD.SHL.U32 R6, R6, 0x8, RZ ;  /* 0x0000000806067824 */ /* 0x000fc600078e00ff */
[----:B------:R-:W-:Y:S02]  /*16310*/  LOP3.LUT R9, R9, 0x38, RZ, 0xc0, !PT ;  /* 0x0000003809097812 */ /* 0x000fe400078ec0ff */
[----:B------:R-:W-:Y:S02]  /*16320*/  LOP3.LUT R6, R6, 0x38, RZ, 0xc0, !PT ;  /* 0x0000003806067812 */ /* 0x000fe400078ec0ff */
[C---:B------:R-:W-:Y:S02]  /*16330*/  ISETP.GE.AND P3, PT, R9.reuse, UR4, PT ;  /* 0x0000000409007c0c */ /* 0x040fe4000bf66270 */
[----:B------:R-:W-:Y:S02]  /*16340*/  LOP3.LUT R18, R18, 0xffffffbf, RZ, 0xc0, !PT ;  /* 0xffffffbf12127812 */ /* 0x000fe400078ec0ff */
[----:B------:R-:W-:Y:S01]  /*16350*/  LOP3.LUT R6, R6, 0x80, RZ, 0xfc, !PT ;  /* 0x0000008006067812 */ /* 0x000fe200078efcff */
[----:B------:R-:W1:Y:S01]  /*16360*/  S2R R10, SR_TID.X ;  /* 0x00000000000a7919 */ /* 0x000e620000002100 */
[----:B------:R-:W-:Y:S01]  /*16370*/  IMAD.MOV.U32 R36, RZ, RZ, RZ ;  /* 0x000000ffff247224 */ /* 0x000fe200078e00ff */
[----:B------:R-:W-:Y:S01]  /*16380*/  LOP3.LUT R11, R9, 0x1c0, RZ, 0xfc, !PT ;  /* 0x000001c0090b7812 */ /* 0x000fe200078efcff */
[----:B-1----:R-:W-:-:S05]  /*16390*/  IMAD.SHL.U32 R10, R10, 0x8, RZ ;  /* 0x000000080a0a7824 */ /* 0x002fca00078e00ff */
[----:B------:R-:W-:-:S04]  /*163a0*/  LOP3.LUT R10, R10, 0x38, RZ, 0xc0, !PT ;  /* 0x000000380a0a7812 */ /* 0x000fc800078ec0ff */
[----:B------:R-:W-:Y:S02]  /*163b0*/  LOP3.LUT R10, R10, 0x180, RZ, 0xfc, !PT ;  /* 0x000001800a0a7812 */ /* 0x000fe400078efcff */
[----:B--2---:R-:W-:Y:S02]  /*163c0*/  LEA R23, R34, 0xffffffc0, 0x6 ;  /* 0xffffffc022177811 */ /* 0x004fe400078e30ff */
[----:B------:R-:W1:Y:S03]  /*163d0*/  S2R R34, SR_TID.X ;  /* 0x0000000000227919 */ /* 0x000e660000002100 */
[----:B------:R-:W-:Y:S02]  /*163e0*/  IMAD.IADD R37, R21, 0x1, R23 ;  /* 0x0000000115257824 */ /* 0x000fe400078e0217 */
[----:B-1----:R-:W-:-:S05]  /*163f0*/  IMAD.SHL.U32 R34, R34, 0x8, RZ ;  /* 0x0000000822227824 */ /* 0x002fca00078e00ff */
[----:B------:R-:W-:-:S04]  /*16400*/  LOP3.LUT R34, R34, 0x38, RZ, 0xc0, !PT ;  /* 0x0000003822227812 */ /* 0x000fc800078ec0ff */
[----:B------:R-:W-:-:S04]  /*16410*/  LOP3.LUT R34, R34, 0x40, RZ, 0xfc, !PT ;  /* 0x0000004022227812 */ /* 0x000fc800078efcff */
[----:B------:R-:W-:Y:S02]  /*16420*/  ISETP.GE.AND P2, PT, R34, UR4, PT ;  /* 0x0000000422007c0c */ /* 0x000fe4000bf46270 */
[----:B------:R-:W1:Y:S01]  /*16430*/  S2R R34, SR_TID.X ;  /* 0x0000000000227919 */ /* 0x000e620000002100 */
[----:B---3--:R-:W-:-:S04]  /*16440*/  ISETP.GE.AND P0, PT, R37, R20, PT ;  /* 0x000000142500720c */ /* 0x008fc80003f06270 */
[----:B------:R-:W-:Y:S01]  /*16450*/  ISETP.GT.U32.OR P0, PT, R21, 0x3f, P0 ;  /* 0x0000003f1500780c */ /* 0x000fe20000704470 */
[----:B------:R-:W-:Y:S01]  /*16460*/  IMAD.IADD R37, R37, 0x1, R33 ;  /* 0x0000000125257824 */ /* 0x000fe200078e0221 */
[----:B------:R-:W-:-:S03]  /*16470*/  SEL R7, RZ, 0xffffffff, P2 ;  /* 0xffffffffff077807 */ /* 0x000fc60001000000 */
[----:B0-----:R-:W-:-:S08]  /*16480*/  @P1 IMAD.HI.U32 R3, R37, R3, RZ ;  /* 0x0000000325031227 */ /* 0x001fd000078e00ff */
[----:B------:R-:W0:Y:S01]  /*16490*/  @!P0 LDC.64 R4, c[0x0][0x428] ;  /* 0x00010a00ff048b82 */ /* 0x000e220000000a00 */
[----:B------:R-:W-:Y:S01]  /*164a0*/  IMAD.MOV.U32 R0, RZ, RZ, R37 ;  /* 0x000000ffff007224 */ /* 0x000fe200078e0025 */
[----:B------:R-:W-:Y:S01]  /*164b0*/  @P1 SHF.R.U32.HI R0, RZ, R2, R3 ;  /* 0x00000002ff001219 */ /* 0x000fe20000011603 */
[----:B------:R-:W-:Y:S02]  /*164c0*/  IMAD.SHL.U32 R7, R7, 0x2, RZ ;  /* 0x0000000207077824 */ /* 0x000fe400078e00ff */
[----:B-1----:R-:W-:-:S05]  /*164d0*/  IMAD.SHL.U32 R34, R34, 0x8, RZ ;  /* 0x0000000822227824 */ /* 0x002fca00078e00ff */
[----:B------:R-:W-:-:S04]  /*164e0*/  LOP3.LUT R34, R34, 0x38, RZ, 0xc0, !PT ;  /* 0x0000003822227812 */ /* 0x000fc800078ec0ff */
[----:B------:R-:W-:Y:S02]  /*164f0*/  LOP3.LUT R34, R34, 0xc0, RZ, 0xfc, !PT ;  /* 0x000000c022227812 */ /* 0x000fe400078efcff */
[----:B------:R-:W-:Y:S02]  /*16500*/  @P2 LOP3.LUT R18, R18, 0x40, RZ, 0xfc, !PT ;  /* 0x0000004012122812 */ /* 0x000fe400078efcff */
[----:B------:R-:W-:Y:S02]  /*16510*/  SEL R2, RZ, 0x1, P3 ;  /* 0x00000001ff027807 */ /* 0x000fe40001800000 */
[----:B------:R-:W-:Y:S02]  /*16520*/  ISETP.GE.AND P2, PT, R6, UR4, PT ;  /* 0x0000000406007c0c */ /* 0x000fe4000bf46270 */
[----:B------:R-:W-:Y:S02]  /*16530*/  ISETP.GE.AND P1, PT, R34, UR4, PT ;  /* 0x0000000422007c0c */ /* 0x000fe4000bf26270 */
[----:B------:R-:W-:-:S02]  /*16540*/  LOP3.LUT R7, R7, 0x2, R2, 0xe2, !PT ;  /* 0x0000000207077812 */ /* 0x000fc400078ee202 */
[----:B------:R-:W-:Y:S02]  /*16550*/  SEL R2, RZ, 0x4, P2 ;  /* 0x00000004ff027807 */ /* 0x000fe40001000000 */
[----:B------:R-:W-:Y:S02]  /*16560*/  SEL R3, RZ, 0x8, P1 ;  /* 0x00000008ff037807 */ /* 0x000fe40000800000 */
[----:B------:R-:W-:Y:S02]  /*16570*/  SHF.R.S32.HI R34, RZ, 0x1f, R26 ;  /* 0x0000001fff227819 */ /* 0x000fe4000001141a */
[----:B------:R-:W-:Y:S01]  /*16580*/  LOP3.LUT R7, R3, R7, R2, 0xfe, !PT ;  /* 0x0000000703077212 */ /* 0x000fe200078efe02 */
[--C-:B------:R-:W-:Y:S01]  /*16590*/  @!P0 IMAD.MOV.U32 R2, RZ, RZ, R0.reuse ;  /* 0x000000ffff028224 */ /* 0x100fe200078e0000 */
[----:B------:R-:W-:Y:S01]  /*165a0*/  @!P0 SHF.R.S32.HI R3, RZ, 0x1f, R0 ;  /* 0x0000001fff038819 */ /* 0x000fe20000011400 */
[----:B0-----:R-:W-:-:S04]  /*165b0*/  @!P0 IMAD R6, R34, R4, RZ ;  /* 0x0000000422068224 */ /* 0x001fc800078e02ff */
[C---:B------:R-:W-:Y:S02]  /*165c0*/  @!P0 IMAD R6, R26.reuse, R5, R6 ;  /* 0x000000051a068224 */ /* 0x040fe400078e0206 */
[----:B------:R-:W-:Y:S02]  /*165d0*/  @!P0 IMAD.WIDE.U32 R2, R26, R4, R2 ;  /* 0x000000041a028225 */ /* 0x000fe400078e0002 */
[----:B------:R-:W0:Y:S01]  /*165e0*/  @!P0 LDC.64 R4, c[0x0][0x418] ;  /* 0x00010600ff048b82 */ /* 0x000e220000000a00 */
[----:B------:R-:W-:-:S04]  /*165f0*/  LOP3.LUT R18, R18, 0xffffff7f, RZ, 0xc0, !PT ;  /* 0xffffff7f12127812 */ /* 0x000fc800078ec0ff */
[----:B------:R-:W-:-:S04]  /*16600*/  @P3 LOP3.LUT R18, R18, 0x80, RZ, 0xfc, !PT ;  /* 0x0000008012123812 */ /* 0x000fc800078efcff */
[----:B------:R-:W-:-:S04]  /*16610*/  LOP3.LUT R18, R18, 0xffffffdf, RZ, 0xc0, !PT ;  /* 0xffffffdf12127812 */ /* 0x000fc800078ec0ff */
[----:B------:R-:W-:-:S04]  /*16620*/  @P2 LOP3.LUT R18, R18, 0x20, RZ, 0xfc, !PT ;  /* 0x0000002012122812 */ /* 0x000fc800078efcff */
[----:B------:R-:W-:Y:S01]  /*16630*/  LOP3.LUT R18, R18, 0xffffffef, RZ, 0xc0, !PT ;  /* 0xffffffef12127812 */ /* 0x000fe200078ec0ff */
[----:B------:R-:W-:-:S03]  /*16640*/  @!P0 IMAD.IADD R6, R3, 0x1, R6 ;  /* 0x0000000103068824 */ /* 0x000fc600078e0206 */
[----:B------:R-:W-:Y:S02]  /*16650*/  @P1 LOP3.LUT R18, R18, 0x10, RZ, 0xfc, !PT ;  /* 0x0000001012121812 */ /* 0x000fe400078efcff */
[----:B0-----:R-:W-:-:S04]  /*16660*/  @!P0 LEA R4, P1, R2, R4, 0x2 ;  /* 0x0000000402048211 */ /* 0x001fc800078210ff */
[----:B------:R-:W-:-:S05]  /*16670*/  @!P0 LEA.HI.X R5, R2, R5, R6, 0x2, P1 ;  /* 0x0000000502058211 */ /* 0x000fca00008f1406 */
[----:B------:R0:W5:Y:S01]  /*16680*/  @!P0 LDG.E R36, desc[UR42][R4.64] ;  /* 0x0000002a04248981 */ /* 0x000162000c1e1900 */
[----:B------:R-:W-:Y:S02]  /*16690*/  ISETP.GE.AND P0, PT, R10, UR4, PT ;  /* 0x000000040a007c0c */ /* 0x000fe4000bf06270 */
[C---:B------:R-:W-:Y:S02]  /*166a0*/  LOP3.LUT R10, R9.reuse, 0x100, RZ, 0xfc, !PT ;  /* 0x00000100090a7812 */ /* 0x040fe400078efcff */
[----:B------:R-:W-:Y:S02]  /*166b0*/  LOP3.LUT R9, R9, 0x140, RZ, 0xfc, !PT ;  /* 0x0000014009097812 */ /* 0x000fe400078efcff */
[----:B------:R-:W-:Y:S02]  /*166c0*/  ISETP.GE.AND P3, PT, R10, UR4, PT ;  /* 0x000000040a007c0c */ /* 0x000fe4000bf66270 */
[----:B------:R-:W-:Y:S02]  /*166d0*/  ISETP.GE.AND P2, PT, R9, UR4, PT ;  /* 0x0000000409007c0c */ /* 0x000fe4000bf46270 */
[----:B0-----:R-:W-:-:S02]  /*166e0*/  SEL R4, RZ, 0x10, P3 ;  /* 0x00000010ff047807 */ /* 0x001fc40001800000 */
[----:B------:R-:W-:Y:S02]  /*166f0*/  SEL R5, RZ, 0x20, P2 ;  /* 0x00000020ff057807 */ /* 0x000fe40001000000 */
[----:B------:R-:W-:Y:S02]  /*16700*/  SEL R3, RZ, 0x40, P0 ;  /* 0x00000040ff037807 */ /* 0x000fe40000000000 */
[----:B------:R-:W-:-:S04]  /*16710*/  LOP3.LUT R4, R5, R7, R4, 0xfe, !PT ;  /* 0x0000000705047212 */ /* 0x000fc800078efe04 */
[----:B------:R-:W-:-:S05]  /*16720*/  LOP3.LUT R3, R4, R3, RZ, 0xfc, !PT ;  /* 0x0000000304037212 */ /* 0x000fca00078efcff */
[----:B------:R0:W-:Y:S01]  /*16730*/  STL [R1+0x2c], R3 ;  /* 0x00002c0301007387 */ /* 0x0001e20000100800 */
[----:B------:R-:W-:Y:S02]  /*16740*/  LOP3.LUT R18, R18, 0xfffffff7, RZ, 0xc0, !PT ;  /* 0xfffffff712127812 */ /* 0x000fe400078ec0ff */
[----:B------:R-:W-:Y:S02]  /*16750*/  ISETP.GE.AND P0, PT, R11, UR4, PT ;  /* 0x000000040b007c0c */ /* 0x000fe4000bf06270 */
[----:B------:R-:W-:Y:S01]  /*16760*/  @P3 LOP3.LUT R18, R18, 0x8, RZ, 0xfc, !PT ;  /* 0x0000000812123812 */ /* 0x000fe200078efcff */
[----:B------:R-:W-:Y:S01]  /*16770*/  UMOV UR4, 0xffffffff ;  /* 0xffffffff00047882 */ /* 0x000fe20000000000 */
[----:B------:R-:W-:Y:S02]  /*16780*/  IMAD.MOV R0, RZ, RZ, -R0 ;  /* 0x000000ffff007224 */ /* 0x000fe400078e0a00 */
[----:B------:R-:W-:Y:S01]  /*16790*/  LOP3.LUT R18, R18, 0xfffffffb, RZ, 0xc0, !PT ;  /* 0xfffffffb12127812 */ /* 0x000fe200078ec0ff */
[----:B------:R-:W-:Y:S01]  /*167a0*/  IMAD.U32 R6, RZ, RZ, UR38 ;  /* 0x00000026ff067e24 */ /* 0x000fe2000f8e00ff */
[----:B------:R-:W-:Y:S01]  /*167b0*/  SEL R2, RZ, 0x80, P0 ;  /* 0x00000080ff027807 */ /* 0x000fe20000000000 */
[----:B------:R-:W-:Y:S01]  /*167c0*/  IMAD R37, R8, R0, R37 ;  /* 0x0000000008257224 */ /* 0x000fe200078e0225 */
[----:B------:R-:W-:Y:S01]  /*167d0*/  @P2 LOP3.LUT R18, R18, 0x4, RZ, 0xfc, !PT ;  /* 0x0000000412122812 */ /* 0x000fe200078efcff */
[----:B0-----:R-:W-:Y:S06]  /*167e0*/  BRA.DIV UR4, `(.L_x_797) ;  /* 0x0000004a04387947 */ /* 0x001fec000b800000 */
.L_x_899:
[----:B------:R-:W-:Y:S02]  /*167f0*/  LOP3.LUT R0, R3, R2, RZ, 0xfc, !PT ;  /* 0x0000000203007212 */ /* 0x000fe400078efcff */
[----:B------:R-:W-:Y:S02]  /*16800*/  ISETP.NE.AND P0, PT, R6, 0x3, PT ;  /* 0x000000030600780c */ /* 0x000fe40003f05270 */
[----:B------:R-:W-:Y:S01]  /*16810*/  ISETP.GT.U32.AND P1, PT, R21, 0x3f, PT ;  /* 0x0000003f1500780c */ /* 0x000fe20003f24070 */
[----:B------:R0:W-:Y:S01]  /*16820*/  STL [R1+0x8], R0 ;  /* 0x0000080001007387 */ /* 0x0001e20000100800 */
[----:B------:R-:W-:-:S09]  /*16830*/  LOP3.LUT R18, R18, 0xfffffbff, RZ, 0xc0, !PT ;  /* 0xfffffbff12127812 */ /* 0x000fd200078ec0ff */
[----:B------:R-:W-:-:S04]  /*16840*/  @P0 LOP3.LUT R18, R18, 0x400, RZ, 0xfc, !PT ;  /* 0x0000040012120812 */ /* 0x000fc800078efcff */
[----:B------:R-:W-:-:S04]  /*16850*/  LOP3.LUT R18, R18, 0xfffffffe, RZ, 0xc0, !PT ;  /* 0xfffffffe12127812 */ /* 0x000fc800078ec0ff */
[----:B------:R-:W-:Y:S01]  /*16860*/  @P1 LOP3.LUT R18, R18, 0x1, RZ, 0xfc, !PT ;  /* 0x0000000112121812 */ /* 0x000fe200078efcff */
[----:B0-----:R-:W-:Y:S06]  /*16870*/  @!P0 BRA `(.L_x_798) ;  /* 0x0000000000048947 */ /* 0x001fec0003800000 */
[----:B------:R-:W-:Y:S01]  /*16880*/  BPT.TRAP 0x1 ;  /* 0x000000040000795c */ /* 0x000fe20000300000 */
.L_x_798:
[----:B------:R-:W0:Y:S01]  /*16890*/  S2R R0, SR_TID.X ;  /* 0x0000000000007919 */ /* 0x000e220000002100 */
[----:B------:R-:W-:Y:S01]  /*168a0*/  IMAD R30, R22, 0x8, R17 ;  /* 0x00000008161e7824 */ /* 0x000fe200078e0211 */
[----:B------:R-:W-:Y:S01]  /*168b0*/  BSSY B0, `(.L_x_799) ;  /* 0x0000007000007945 */ /* 0x000fe20003800000 */
[----:B0-----:R-:W-:-:S04]  /*168c0*/  LOP3.LUT R0, R0, 0x7f, RZ, 0xc0, !PT ;  /* 0x0000007f00007812 */ /* 0x001fc800078ec0ff */
[----:B------:R-:W-:-:S04]  /*168d0*/  SHF.R.U32.HI R0, RZ, 0x3, R0 ;  /* 0x00000003ff007819 */ /* 0x000fc80000011600 */
[----:B------:R-:W-:Y:S02]  /*168e0*/  IADD3 R23, -R0, R20, -R23 ;  /* 0x0000001400177210 */ /* 0x000fe40007ffe917 */
[----:B------:R-:W-:-:S04]  /*168f0*/  SHF.L.U32 R0, R28, 0x1f, RZ ;  /* 0x0000001f1c007819 */ /* 0x000fc800000006ff */
[----:B------:R-:W0:Y:S02]  /*16900*/  SYNCS.PHASECHK.TRANS64.TRYWAIT P0, [R30+URZ+0x28c40], R0 ;  /* 0x028c40001e0075a7 */ /* 0x000e24000800017f */
[----:B0-----:R-:W-:Y:S05]  /*16910*/  @!P0 BRA `(.L_x_800) ;  /* 0x0000004800208947 */ /* 0x001fea0003800000 */
.L_x_900:
[----:B------:R-:W-:Y:S05]  /*16920*/  BSYNC B0 ;  /* 0x0000000000007941 */ /* 0x000fea0003800000 */
.L_x_799:
        /* <DEDUP_REMOVED lines=57> */
[----:B0-----:R-:W-:-:S04]  /*16cc0*/  @P0 LEA R3, P1, R7, R3, 0x1 ;  /* 0x0000000307030211 */ /* 0x001fc800078208ff */
[----:B-1----:R-:W-:-:S04]  /*16cd0*/  @P0 IADD3.X R2, RZ, R2, RZ, P1, !PT ;  /* 0x00000002ff020210 */ /* 0x002fc80000ffe4ff */
[----:B------:R-:W-:-:S04]  /*16ce0*/  @P0 LOP3.LUT R3, R3, R2, RZ, 0x3c, !PT ;  /* 0x0000000203030212 */ /* 0x000fc800078e3cff */
[----:B------:R-:W-:-:S04]  /*16cf0*/  @P0 LOP3.LUT R2, R3, R2, RZ, 0x3c, !PT ;  /* 0x0000000203020212 */ /* 0x000fc800078e3cff */
[----:B------:R-:W-:-:S05]  /*16d00*/  @P0 LOP3.LUT R3, R3, R2, RZ, 0x3c, !PT ;  /* 0x0000000203030212 */ /* 0x000fca00078e3cff */
[----:B--23--:R1:W-:Y:S02]  /*16d10*/  @P0 LDGSTS.E.BYPASS.LTC128B.128 [R6+0x23400], desc[UR42][R2.64], !P2 ;  /* 0x2340000002060fae */ /* 0x00c3e4000d101d6a */
.L_x_910:
        /* <DEDUP_REMOVED lines=10> */
.L_x_802:
        /* <DEDUP_REMOVED lines=11> */
.L_x_803:
[----:B------:R1:W5:Y:S01]  /*16e70*/  LDL.LU R0, [R1+0x10] ;  /* 0x0000100001007983 */ /* 0x0003620000300800 */
[----:B------:R1:W-:Y:S03]  /*16e80*/  SYNCS.ARRIVE.TRANS64.A1T0 RZ, [R30+URZ+0x28c30], RZ ;  /* 0x028c30ff1eff79a7 */ /* 0x0003e6000810003f */
[----:B0-----:R1:W5:Y:S04]  /*16e90*/  LDL.LU R4, [R1+0x4] ;  /* 0x0000040001047983 */ /* 0x0013680000300800 */
[----:B------:R1:W5:Y:S02]  /*16ea0*/  LDL R3, [R1+0x8] ;  /* 0x0000080001037983 */ /* 0x0003640000100800 */
[----:B------:R-:W-:Y:S05]  /*16eb0*/  WARPSYNC.ALL ;  /* 0x0000000000007948 */ /* 0x000fea0003800000 */
[----:B------:R-:W-:Y:S01]  /*16ec0*/  ULDC.64 UR4, c[0x0][0xa00] ;  /* 0x0002800000047ab9 */ /* 0x000fe20000000a00 */
[----:B------:R-:W-:Y:S01]  /*16ed0*/  BSSY B6, `(.L_x_804) ;  /* 0x0000025000067945 */ /* 0x000fe20003800000 */
[----:B------:R-:W-:Y:S01]  /*16ee0*/  BAR.SYNC.DEFER_BLOCKING 0x8, 0x100 ;  /* 0x0204000000007b1d */ /* 0x000fe20000010000 */
[----:B------:R-:W-:-:S04]  /*16ef0*/  ISETP.NE.U32.AND P0, PT, RZ, UR4, PT ;  /* 0x00000004ff007c0c */ /* 0x000fc8000bf05070 */
[----:B------:R-:W-:Y:S01]  /*16f00*/  ISETP.NE.AND.EX P0, PT, RZ, UR5, PT, P0 ;  /* 0x00000005ff007c0c */ /* 0x000fe2000bf05300 */
[----:B------:R-:W-:-:S03]  /*16f10*/  ULDC.64 UR4, c[0x0][0x298] ;  /* 0x0000a60000047ab9 */ /* 0x000fc60000000a00 */
[----:B------:R-:W-:-:S05]  /*16f20*/  SEL R5, R31, RZ, !P0 ;  /* 0x000000ff1f057207 */ /* 0x000fca0004000000 */
[----:B------:R0:W-:Y:S01]  /*16f30*/  STL [R1+0x1c], R5 ;  /* 0x00001c0501007387 */ /* 0x0001e20000100800 */
[----:B-----5:R-:W-:Y:S02]  /*16f40*/  SEL R2, R0, RZ, !P0 ;  /* 0x000000ff00027207 */ /* 0x020fe40004000000 */
[----:B------:R-:W-:-:S03]  /*16f50*/  SHF.R.S32.HI R0, RZ, 0x1f, R4 ;  /* 0x0000001fff007819 */ /* 0x000fc60000011404 */
[----:B------:R2:W-:Y:S01]  /*16f60*/  STL [R1+0x34], R2 ;  /* 0x0000340201007387 */ /* 0x0005e20000100800 */
[----:B------:R-:W-:Y:S01]  /*16f70*/  PRMT R31, R3, 0x8880, RZ ;  /* 0x00008880031f7816 */ /* 0x000fe200000000ff */
[----:B------:R-:W-:-:S03]  /*16f80*/  IMAD R0, R0, UR4, RZ ;  /* 0x0000000400007c24 */ /* 0x000fc6000f8e02ff */
[----:B------:R-:W-:Y:S01]  /*16f90*/  PRMT R31, R31, 0x7710, RZ ;  /* 0x000077101f1f7816 */ /* 0x000fe200000000ff */
[C---:B------:R-:W-:Y:S02]  /*16fa0*/  IMAD R0, R4.reuse, UR5, R0 ;  /* 0x0000000504007c24 */ /* 0x040fe4000f8e0200 */
[----:B0-----:R-:W-:-:S04]  /*16fb0*/  IMAD.WIDE.U32 R4, R4, UR4, RZ ;  /* 0x0000000404047c25 */ /* 0x001fc8000f8e00ff */
[----:B------:R-:W-:Y:S01]  /*16fc0*/  IMAD.IADD R0, R5, 0x1, R0 ;  /* 0x0000000105007824 */ /* 0x000fe200078e0200 */
[----:B------:R0:W-:Y:S01]  /*16fd0*/  STL.64 [R1], R4 ;  /* 0x0000000401007387 */ /* 0x0001e20000100a00 */
[----:B--2---:R-:W-:-:S03]  /*16fe0*/  VIADD R2, R17, 0x20400 ;  /* 0x0002040011027836 */ /* 0x004fc60000000000 */
[----:B------:R0:W-:Y:S02]  /*16ff0*/  STL [R1+0x10], R0 ;  /* 0x0000100001007387 */ /* 0x0001e40000100800 */
[----:B------:R-:W-:-:S13]  /*17000*/  LOP3.LUT P0, RZ, R2, 0x3ff, RZ, 0xc0, !PT ;  /* 0x000003ff02ff7812 */ /* 0x000fda000780c0ff */
[----:B0-----:R-:W-:Y:S05]  /*17010*/  @!P0 BRA `(.L_x_805) ;  /* 0x0000000000408947 */ /* 0x001fea0003800000 */
        /* <DEDUP_REMOVED lines=16> */
.L_x_805:
[----:B------:R-:W-:Y:S05]  /*17120*/  BSYNC B6 ;  /* 0x0000000000067941 */ /* 0x000fea0003800000 */
.L_x_804:
[----:B------:R-:W2:Y:S01]  /*17130*/  LDL.LU R0, [R1+0x10] ;  /* 0x0000100001007983 */ /* 0x000ea20000300800 */
[----:B------:R-:W-:Y:S01]  /*17140*/  ULDC.64 UR4, c[0x0][0x2d8] ;  /* 0x0000b60000047ab9 */ /* 0x000fe20000000a00 */
[----:B------:R-:W0:Y:S02]  /*17150*/  LDC R7, c[0x0][0x448] ;  /* 0x00011200ff077b82 */ /* 0x000e240000000800 */
[----:B------:R-:W2:Y:S04]  /*17160*/  LDL.LU.64 R2, [R1] ;  /* 0x0000000001027983 */ /* 0x000ea80000300a00 */
[----:B------:R-:W3:Y:S04]  /*17170*/  LDL.LU R20, [R1+0x34] ;  /* 0x0000340001147983 */ /* 0x000ee80000300800 */
[----:B------:R-:W4:Y:S04]  /*17180*/  LDL.LU R21, [R1+0x1c] ;  /* 0x00001c0001157983 */ /* 0x000f280000300800 */
[----:B------:R0:W5:Y:S02]  /*17190*/  LDL R8, [R1+0x30] ;  /* 0x0000300001087983 */ /* 0x0001640000100800 */
[----:B0-----:R-:W-:-:S13]  /*171a0*/  ISETP.NE.AND P0, PT, R7, 0x1, PT ;  /* 0x000000010700780c */ /* 0x001fda0003f05270 */
[----:B------:R-:W0:Y:S08]  /*171b0*/  @P0 LDC R5, c[0x0][0x44c] ;  /* 0x00011300ff050b82 */ /* 0x000e300000000800 */
[----:B------:R-:W1:Y:S01]  /*171c0*/  @P0 LDC R6, c[0x0][0x450] ;  /* 0x00011400ff060b82 */ /* 0x000e620000000800 */
[----:B--2---:R-:W-:Y:S02]  /*171d0*/  IMAD.MOV.U32 R3, RZ, RZ, R0 ;  /* 0x000000ffff037224 */ /* 0x004fe400078e0000 */
[----:B------:R-:W-:-:S04]  /*171e0*/  IMAD.WIDE.U32 R2, R16, UR4, R2 ;  /* 0x0000000410027c25 */ /* 0x000fc8000f8e0002 */
[----:B------:R-:W-:Y:S01]  /*171f0*/  IMAD R3, R16, UR5, R3 ;  /* 0x0000000510037c24 */ /* 0x000fe2000f8e0203 */
[----:B------:R-:W-:Y:S02]  /*17200*/  ULDC.64 UR4, c[0x0][0x2e0] ;  /* 0x0000b80000047ab9 */ /* 0x000fe40000000a00 */
[----:B---3--:R-:W-:Y:S02]  /*17210*/  IMAD R0, R20, UR4, RZ ;  /* 0x0000000414007c24 */ /* 0x008fe4000f8e02ff */
[----:B------:R-:W2:Y:S01]  /*17220*/  S2R R20, SR_TID.X ;  /* 0x0000000000147919 */ /* 0x000ea20000002100 */
[----:B----4-:R-:W-:-:S04]  /*17230*/  IMAD.WIDE.U32 R2, R21, UR4, R2 ;  /* 0x0000000415027c25 */ /* 0x010fc8000f8e0002 */
[----:B------:R-:W-:Y:S01]  /*17240*/  IMAD R0, R21, UR5, R0 ;  /* 0x0000000515007c24 */ /* 0x000fe2000f8e0200 */
[----:B------:R-:W3:Y:S01]  /*17250*/  S2R R9, SR_TID.X ;  /* 0x0000000000097919 */ /* 0x000ee20000002100 */
[----:B------:R-:W-:Y:S02]  /*17260*/  ULDC.64 UR4, c[0x0][0x2d0] ;  /* 0x0000b40000047ab9 */ /* 0x000fe40000000a00 */
[----:B------:R-:W-:Y:S01]  /*17270*/  IMAD.IADD R3, R3, 0x1, R0 ;  /* 0x0000000103037824 */ /* 0x000fe200078e0200 */
[----:B--2---:R-:W-:-:S04]  /*17280*/  LOP3.LUT R20, R20, 0x7f, RZ, 0xc0, !PT ;  /* 0x0000007f14147812 */ /* 0x004fc800078ec0ff */
[----:B------:R-:W-:Y:S02]  /*17290*/  SHF.R.U32.HI R21, RZ, 0x3, R20 ;  /* 0x00000003ff157819 */ /* 0x000fe40000011614 */
[----:B------:R-:W2:Y:S02]  /*172a0*/  S2R R20, SR_TID.X ;  /* 0x0000000000147919 */ /* 0x000ea40000002100 */
[----:B--2---:R-:W-:-:S05]  /*172b0*/  IMAD.SHL.U32 R20, R20, 0x10, RZ ;  /* 0x0000001014147824 */ /* 0x004fca00078e00ff */
[----:B------:R-:W-:-:S05]  /*172c0*/  LOP3.LUT R20, R21, 0x70, R20, 0xf8, !PT ;  /* 0x0000007015147812 */ /* 0x000fca00078ef814 */
[----:B------:R-:W-:Y:S02]  /*172d0*/  IMAD R0, R25, 0x40, R20 ;  /* 0x0000004019007824 */ /* 0x000fe400078e0214 */
[----:B------:R2:W5:Y:S02]  /*172e0*/  LDL R20, [R1+0x14] ;  /* 0x0000140001147983 */ /* 0x0005640000100800 */
[----:B0-----:R-:W-:-:S04]  /*172f0*/  @P0 IMAD.HI.U32 R5, R0, R5, RZ ;  /* 0x0000000500050227 */ /* 0x001fc800078e00ff */
[----:B------:R-:W-:Y:S01]  /*17300*/  IMAD.MOV.U32 R4, RZ, RZ, R0 ;  /* 0x000000ffff047224 */ /* 0x000fe200078e0000 */
[----:B-1----:R-:W-:Y:S01]  /*17310*/  @P0 SHF.R.U32.HI R4, RZ, R6, R5 ;  /* 0x00000006ff040219 */ /* 0x002fe20000011605 */
[----:B------:R-:W0:Y:S04]  /*17320*/  S2R R21, SR_TID.X ;  /* 0x0000000000157919 */ /* 0x000e280000002100 */
        /* <DEDUP_REMOVED lines=12> */
[----:B------:R-:W-:Y:S01]  /*173f0*/  ULDC.64 UR4, c[0x0][0x280] ;  /* 0x0000a00000047ab9 */ /* 0x000fe20000000a00 */
[----:B---3--:R-:W-:Y:S01]  /*17400*/  IMAD.SHL.U32 R9, R9, 0x8, RZ ;  /* 0x0000000809097824 */ /* 0x008fe200078e00ff */
[C---:B------:R-:W-:Y:S01]  /*17410*/  LEA R0, P0, R2.reuse, UR4, 0x1 ;  /* 0x0000000402007c11 */ /* 0x040fe2000f8008ff */
[----:B------:R-:W-:Y:S01]  /*17420*/  IMAD.IADD R3, R3, 0x1, R4 ;  /* 0x0000000103037824 */ /* 0x000fe200078e0204 */
[----:B------:R-:W-:Y:S02]  /*17430*/  ULDC UR4, c[0x0][0x2b8] ;  /* 0x0000ae0000047ab9 */ /* 0x000fe40000000800 */
[----:B------:R-:W-:Y:S02]  /*17440*/  LOP3.LUT R9, R9, 0x38, RZ, 0xc0, !PT ;  /* 0x0000003809097812 */ /* 0x000fe400078ec0ff */
[----:B------:R-:W-:Y:S01]  /*17450*/  LEA.HI.X R2, R2, UR5, R3, 0x1, P0 ;  /* 0x0000000502027c11 */ /* 0x000fe200080f0c03 */
[----:B------:R-:W-:Y:S01]  /*17460*/  UMOV UR5, 0xffffffff ;  /* 0xffffffff00057882 */ /* 0x000fe20000000000 */
[----:B0-----:R-:W-:-:S02]  /*17470*/  LOP3.LUT R21, R21, 0x7f, RZ, 0xc0, !PT ;  /* 0x0000007f15157812 */ /* 0x001fc400078ec0ff */
[----:B------:R-:W-:Y:S02]  /*17480*/  ISETP.GE.AND P1, PT, R9, UR4, PT ;  /* 0x0000000409007c0c */ /* 0x000fe4000bf26270 */
[----:B------:R-:W-:Y:S01]  /*17490*/  SHF.R.U32.HI R10, RZ, 0x3, R21 ;  /* 0x00000003ff0a7819 */ /* 0x000fe20000011615 */
[----:B--2---:R-:W-:Y:S10]  /*174a0*/  BRA.DIV UR5, `(.L_x_806) ;  /* 0x0000004205a07947 */ /* 0x004ff4000b800000 */
        /* <DEDUP_REMOVED lines=26> */
[----:B------:R-:W1:Y:S08]  /*17650*/  SHFL.IDX PT, R4, R2, 0x2, 0x181f ;  /* 0x00581f0002047f89 */ /* 0x000e7000000e0000 */
[----:B0-----:R-:W-:-:S05]  /*17660*/  @!P0 LEA R5, P2, R9, R5, 0x1 ;  /* 0x0000000509058211 */ /* 0x001fca00078408ff */
[----:B-1----:R-:W-:-:S05]  /*17670*/  @!P0 IMAD.X R4, RZ, RZ, R4, P2 ;  /* 0x000000ffff048224 */ /* 0x002fca00010e0604 */
[----:B------:R-:W-:-:S04]  /*17680*/  @!P0 LOP3.LUT R5, R5, R4, RZ, 0x3c, !PT ;  /* 0x0000000405058212 */ /* 0x000fc800078e3cff */
[----:B------:R-:W-:-:S04]  /*17690*/  @!P0 LOP3.LUT R4, R5, R4, RZ, 0x3c, !PT ;  /* 0x0000000405048212 */ /* 0x000fc800078e3cff */
[----:B------:R-:W-:-:S05]  /*176a0*/  @!P0 LOP3.LUT R5, R5, R4, RZ, 0x3c, !PT ;  /* 0x0000000405058212 */ /* 0x000fca00078e3cff */
[----:B------:R0:W-:Y:S04]  /*176b0*/  @!P0 LDGSTS.E.BYPASS.LTC128B.128 [R8+0x21400], desc[UR42][R4.64], !P1 ;  /* 0x2140000004088fae */ /* 0x0001e8000c901d6a */
[----:B0-----:R0:W1:Y:S02]  /*176c0*/  SHFL.IDX PT, R4, R2, 0x3, 0x181f ;  /* 0x00781f0002047f89 */ /* 0x00106400000e0000 */
.L_x_919:
[----:B------:R-:W-:-:S05]  /*176d0*/  VIADD R25, R25, 0x30 ;  /* 0x0000003019197836 */ /* 0x000fca0000000000 */
[----:B------:R-:W-:-:S13]  /*176e0*/  ISETP.GE.AND P0, PT, R25, R3, PT ;  /* 0x000000031900720c */ /* 0x000fda0003f06270 */
[----:B0-----:R-:W-:-:S05]  /*176f0*/  @!P0 LEA R2, P2, R9, R0, 0x1 ;  /* 0x0000000009028211 */ /* 0x001fca00078408ff */
[----:B-1----:R-:W-:-:S05]  /*17700*/  @!P0 IMAD.X R3, RZ, RZ, R4, P2 ;  /* 0x000000ffff038224 */ /* 0x002fca00010e0604 */
[----:B------:R-:W-:Y:S01]  /*17710*/  @!PT LDS RZ, [RZ] ;  /* 0x00000000fffff984 */ /* 0x000fe20000000800 */
[----:B------:R-:W-:Y:S01]  /*17720*/  @!PT LDS RZ, [RZ] ;  /* 0x00000000fffff984 */ /* 0x000fe20000000800 */
[----:B------:R-:W-:Y:S01]  /*17730*/  @!PT LDS RZ, [RZ] ;  /* 0x00000000fffff984 */ /* 0x000fe20000000800 */
[----:B------:R0:W-:Y:S01]  /*17740*/  @!P0 LDGSTS.E.BYPASS.LTC128B.128 [R8+0x21c00], desc[UR42][R2.64], !P1 ;  /* 0x21c0000002088fae */ /* 0x0001e2000c901d6a */
[----:B------:R-:W-:Y:S01]  /*17750*/  PLOP3.LUT P0, PT, PT, PT, PT, 0x80, 0x0 ;  /* 0x000000000000781c */ /* 0x000fe20003f0f070 */
[----:B------:R-:W-:-:S12]  /*17760*/  NOP ;  /* 0x0000000000007918 */ /* 0x000fd80000000000 */
.L_x_807:
        /* <DEDUP_REMOVED lines=18> */
.L_x_920:
[----:B------:R-:W-:Y:S05]  /*17890*/  BSYNC B0 ;  /* 0x0000000000007941 */ /* 0x000fea0003800000 */
.L_x_808:
[----:B------:R-:W-:-:S04]  /*178a0*/  MOV R2, UR38 ;  /* 0x0000002600027c02 */ /* 0x000fc80008000f00 */
[----:B------:R-:W-:-:S13]  /*178b0*/  ISETP.NE.AND P0, PT, R2, 0x3, PT ;  /* 0x000000030200780c */ /* 0x000fda0003f05270 */
[----:B------:R-:W-:Y:S05]  /*178c0*/  @!P0 BRA `(.L_x_810) ;  /* 0x0000000000048947 */ /* 0x000fea0003800000 */
[----:B------:R-:W-:Y:S01]  /*178d0*/  BPT.TRAP 0x1 ;  /* 0x000000040000795c */ /* 0x000fe20000300000 */
.L_x_810:
[----:B0-----:R-:W-:Y:S01]  /*178e0*/  SHF.L.U32 R0, R28, 0x1f, RZ ;  /* 0x0000001f1c007819 */ /* 0x001fe200000006ff */
[----:B------:R-:W-:Y:S03]  /*178f0*/  BSSY B0, `(.L_x_811) ;  /* 0x0000003000007945 */ /* 0x000fe60003800000 */
[----:B------:R-:W0:Y:S02]  /*17900*/  SYNCS.PHASECHK.TRANS64.TRYWAIT P0, [R30+URZ+0x28c60], R0 ;  /* 0x028c60001e0075a7 */ /* 0x000e24000800017f */
[----:B0-----:R-:W-:Y:S05]  /*17910*/  @!P0 BRA `(.L_x_812) ;  /* 0x0000004000dc8947 */ /* 0x001fea0003800000 */
.L_x_921:
[----:B------:R-:W-:Y:S05]  /*17920*/  BSYNC B0 ;  /* 0x0000000000007941 */ /* 0x000fea0003800000 */
.L_x_811:
[----:B------:R-:W0:Y:S01]  /*17930*/  LDL.LU R2, [R1+0x24] ;  /* 0x0000240001027983 */ /* 0x000e220000300800 */
[----:B------:R-:W-:Y:S01]  /*17940*/  ULDC.64 UR4, c[0x0][0x328] ;  /* 0x0000ca0000047ab9 */ /* 0x000fe20000000a00 */
[----:B------:R-:W-:Y:S02]  /*17950*/  ULDC.64 UR6, c[0x0][0x318] ;  /* 0x0000c60000067ab9 */ /* 0x000fe40000000a00 */
[----:B------:R-:W2:Y:S01]  /*17960*/  LDL.LU R4, [R1+0x28] ;  /* 0x0000280001047983 */ /* 0x000ea20000300800 */
        /* <DEDUP_REMOVED lines=8> */
[----:B------:R-:W-:Y:S01]  /*179f0*/  ULDC.64 UR4, c[0x0][0x330] ;  /* 0x0000cc0000047ab9 */ /* 0x000fe20000000a00 */
[----:B------:R-:W-:Y:S02]  /*17a00*/  IMAD R4, R22, 0x8000, R35 ;  /* 0x0000800016047824 */ /* 0x000fe400078e0223 */
[----:B------:R-:W-:Y:S02]  /*17a10*/  IMAD.IADD R3, R3, 0x1, R0 ;  /* 0x0000000103037824 */ /* 0x000fe400078e0200 */
[----:B------:R-:W-:Y:S01]  /*17a20*/  IMAD.WIDE.U32 R2, R16, UR4, R2 ;  /* 0x0000000410027c25 */ /* 0x000fe2000f8e0002 */
[----:B------:R-:W-:-:S03]  /*17a30*/  UMOV UR4, 0xffffffff ;  /* 0xffffffff00047882 */ /* 0x000fc60000000000 */
[----:B------:R-:W-:Y:S01]  /*17a40*/  IMAD R6, R16, UR5, R3 ;  /* 0x0000000510067c24 */ /* 0x000fe2000f8e0203 */
[----:B------:R-:W-:-:S04]  /*17a50*/  LEA R5, P0, R2, UR6, 0x1 ;  /* 0x0000000602057c11 */ /* 0x000fc8000f8008ff */
[----:B------:R-:W-:Y:S01]  /*17a60*/  LEA.HI.X R6, R2, UR7, R6, 0x1, P0 ;  /* 0x0000000702067c11 */ /* 0x000fe200080f0c06 */
[----:B------:R-:W-:Y:S08]  /*17a70*/  BRA.DIV UR4, `(.L_x_813) ;  /* 0x0000004204987947 */ /* 0x000ff0000b800000 */
[----:B------:R-:W2:Y:S01]  /*17a80*/  LDL R3, [R1+0x8] ;  /* 0x0000080001037983 */ /* 0x000ea20000100800 */
        /* <DEDUP_REMOVED lines=87> */
.L_x_931:
[C---:B------:R-:W-:Y:S02]  /*18000*/  LOP3.LUT P6, RZ, R18.reuse, 0x100, RZ, 0xc0, !PT ;  /* 0x0000010012ff7812 */ /* 0x040fe400078cc0ff */
[----:B------:R-:W-:Y:S02]  /*18010*/  LOP3.LUT R18, R18, 0xfffff7ff, RZ, 0xc0, !PT ;  /* 0xfffff7ff12127812 */ /* 0x000fe400078ec0ff */
[C---:B------:R-:W-:Y:S02]  /*18020*/  ISETP.LT.OR P6, PT, R23.reuse, 0x31, P6 ;  /* 0x000000311700780c */ /* 0x040fe400037c1670 */
[----:B------:R-:W-:-:S11]  /*18030*/  ISETP.LT.OR P5, PT, R23, 0x31, !P5 ;  /* 0x000000311700780c */ /* 0x000fd60006fa1670 */
[----:B------:R-:W-:Y:S02]  /*18040*/  @P6 LOP3.LUT R18, R18, 0x800, RZ, 0xfc, !PT ;  /* 0x0000080012126812 */ /* 0x000fe400078efcff */
[C---:B------:R-:W-:Y:S02]  /*18050*/  ISETP.LT.OR P6, PT, R23.reuse, 0x31, !P4 ;  /* 0x000000311700780c */ /* 0x040fe400067c1670 */
[----:B------:R-:W-:Y:S02]  /*18060*/  LOP3.LUT R18, R18, 0xffffdfff, RZ, 0xc0, !PT ;  /* 0xffffdfff12127812 */ /* 0x000fe400078ec0ff */
[C---:B------:R-:W-:Y:S02]  /*18070*/  ISETP.LT.OR P4, PT, R23.reuse, 0x31, !P2 ;  /* 0x000000311700780c */ /* 0x040fe40005781670 */
        /* <DEDUP_REMOVED lines=26> */
.L_x_814:
        /* <DEDUP_REMOVED lines=11> */
.L_x_815:
[----:B------:R-:W2:Y:S01]  /*182d0*/  LDL.LU R2, [R1+0x18] ;  /* 0x0000180001027983 */ /* 0x000ea20000300800 */
[----:B------:R1:W-:Y:S01]  /*182e0*/  SYNCS.ARRIVE.TRANS64.A1T0 RZ, [R30+URZ+0x28c50], RZ ;  /* 0x028c50ff1eff79a7 */ /* 0x0003e2000810003f */
[----:B------:R-:W-:Y:S01]  /*182f0*/  BSSY B0, `(.L_x_816) ;  /* 0x00000f2000007945 */ /* 0x000fe20003800000 */
[----:B--2---:R-:W-:-:S05]  /*18300*/  VIADD R7, R2, 0xfffffffe ;  /* 0xfffffffe02077836 */ /* 0x004fca0000000000 */
[----:B------:R-:W-:-:S13]  /*18310*/  ISETP.GE.AND P0, PT, R7, R32, PT ;  /* 0x000000200700720c */ /* 0x000fda0003f06270 */
[----:B-1----:R-:W-:Y:S05]  /*18320*/  @!P0 BRA `(.L_x_817) ;  /* 0x0000000c00b88947 */ /* 0x002fea0003800000 */
[----:B------:R-:W2:Y:S04]  /*18330*/  LDL.LU R3, [R1+0x2c] ;  /* 0x00002c0001037983 */ /* 0x000ea80000300800 */
[----:B------:R-:W3:Y:S01]  /*18340*/  LDL.LU R2, [R1+0x8] ;  /* 0x0000080001027983 */ /* 0x000ee20000300800 */
[----:B--2---:R-:W-:Y:S02]  /*18350*/  LOP3.LUT R31, R3, 0x40, RZ, 0xc0, !PT ;  /* 0x00000040031f7812 */ /* 0x004fe400078ec0ff */
[----:B---3--:R-:W-:Y:S02]  /*18360*/  LOP3.LUT R30, R2, 0x80, RZ, 0xc0, !PT ;  /* 0x00000080021e7812 */ /* 0x008fe400078ec0ff */
[----:B------:R-:W-:Y:S02]  /*18370*/  SHF.R.U32.HI R31, RZ, 0x2, R31 ;  /* 0x00000002ff1f7819 */ /* 0x000fe4000001161f */
[----:B------:R-:W-:-:S07]  /*18380*/  SHF.R.U32.HI R30, RZ, 0x3, R30 ;  /* 0x00000003ff1e7819 */ /* 0x000fce000001161e */
.L_x_830:
[----:B-1----:R-:W1:Y:S01]  /*18390*/  S2R R2, SR_TID.X ;  /* 0x0000000000027919 */ /* 0x002e620000002100 */
[----:B0-----:R-:W0:Y:S01]  /*183a0*/  LDC R5, c[0x0][0x430] ;  /* 0x00010c00ff057b82 */ /* 0x001e220000000800 */
[----:B------:R-:W-:Y:S01]  /*183b0*/  IMAD R4, R7, 0x40, R33 ;  /* 0x0000004007047824 */ /* 0x000fe200078e0221 */
[----:B--2---:R-:W2:Y:S01]  /*183c0*/  S2R R8, SR_TID.X ;  /* 0x0000000000087919 */ /* 0x004ea20000002100 */
[----:B------:R-:W-:Y:S02]  /*183d0*/  IMAD.U32 R10, RZ, RZ, UR38 ;  /* 0x00000026ff0a7e24 */ /* 0x000fe4000f8e00ff */
[----:B------:R-:W-:Y:S01]  /*183e0*/  VIADD R22, R22, 0x1 ;  /* 0x0000000116167836 */ /* 0x000fe20000000000 */
[----:B0-----:R-:W-:Y:S02]  /*183f0*/  ISETP.NE.AND P0, PT, R5, 0x1, PT ;  /* 0x000000010500780c */ /* 0x001fe40003f05270 */
[----:B-1----:R-:W-:Y:S01]  /*18400*/  LOP3.LUT R2, R2, 0x7f, RZ, 0xc0, !PT ;  /* 0x0000007f02027812 */ /* 0x002fe200078ec0ff */
[----:B--2---:R-:W-:-:S03]  /*18410*/  IMAD.SHL.U32 R8, R8, 0x10, RZ ;  /* 0x0000001008087824 */ /* 0x004fc600078e00ff */
[----:B------:R-:W-:-:S07]  /*18420*/  SHF.R.U32.HI R2, RZ, 0x3, R2 ;  /* 0x00000003ff027819 */ /* 0x000fce0000011602 */
[----:B---3--:R-:W0:Y:S01]  /*18430*/  @P0 LDC R6, c[0x0][0x434] ;  /* 0x00010d00ff060b82 */ /* 0x008e220000000800 */
[----:B------:R-:W-:-:S04]  /*18440*/  LOP3.LUT R8, R2, 0x70, R8, 0xf8, !PT ;  /* 0x0000007002087812 */ /* 0x000fc800078ef808 */
[----:B------:R-:W-:-:S03]  /*18450*/  ISETP.GT.U32.AND P1, PT, R8, 0x3f, PT ;  /* 0x0000003f0800780c */ /* 0x000fc60003f24070 */
[----:B------:R-:W1:Y:S01]  /*18460*/  @P0 LDC R3, c[0x0][0x438] ;  /* 0x00010e00ff030b82 */ /* 0x000e620000000800 */
[----:B------:R-:W-:-:S04]  /*18470*/  IMAD.IADD R4, R8, 0x1, R4 ;  /* 0x0000000108047824 */ /* 0x000fc800078e0204 */
[----:B------:R-:W-:-:S05]  /*18480*/  IMAD.MOV.U32 R2, RZ, RZ, R4 ;  /* 0x000000ffff027224 */ /* 0x000fca00078e0004 */
[----:B------:R-:W2:Y:S01]  /*18490*/  @!P1 LDC.64 R8, c[0x0][0x428] ;  /* 0x00010a00ff089b82 */ /* 0x000ea20000000a00 */
[----:B0-----:R-:W-:-:S05]  /*184a0*/  @P0 IMAD.HI.U32 R6, R4, R6, RZ ;  /* 0x0000000604060227 */ /* 0x001fca00078e00ff */
[----:B-1----:R-:W-:-:S05]  /*184b0*/  @P0 SHF.R.U32.HI R2, RZ, R3, R6 ;  /* 0x00000003ff020219 */ /* 0x002fca0000011606 */
[----:B------:R-:W-:-:S04]  /*184c0*/  IMAD.MOV R3, RZ, RZ, -R2 ;  /* 0x000000ffff037224 */ /* 0x000fc800078e0a02 */
[----:B------:R-:W-:Y:S01]  /*184d0*/  IMAD R5, R5, R3, R4 ;  /* 0x0000000305057224 */ /* 0x000fe200078e0204 */
[--C-:B------:R-:W-:Y:S01]  /*184e0*/  @!P1 SHF.R.S32.HI R3, RZ, 0x1f, R2.reuse ;  /* 0x0000001fff039819 */ /* 0x100fe20000011402 */
[-C--:B--2---:R-:W-:Y:S02]  /*184f0*/  @!P1 IMAD R4, R34, R8.reuse, RZ ;  /* 0x0000000822049224 */ /* 0x084fe400078e02ff */
[----:B------:R-:W-:-:S04]  /*18500*/  @!P1 IMAD.WIDE.U32 R2, R26, R8, R2 ;  /* 0x000000081a029225 */ /* 0x000fc800078e0002 */
[----:B------:R-:W-:Y:S02]  /*18510*/  @!P1 IMAD R4, R26, R9, R4 ;  /* 0x000000091a049224 */ /* 0x000fe400078e0204 */
[----:B------:R-:W0:Y:S02]  /*18520*/  @!P1 LDC.64 R8, c[0x0][0x418] ;  /* 0x00010600ff089b82 */ /* 0x000e240000000a00 */
[----:B------:R-:W-:Y:S02]  /*18530*/  @!P1 IMAD.IADD R3, R4, 0x1, R3 ;  /* 0x0000000104039824 */ /* 0x000fe400078e0203 */
[----:B------:R-:W-:Y:S01]  /*18540*/  IMAD.MOV.U32 R4, RZ, RZ, RZ ;  /* 0x000000ffff047224 */ /* 0x000fe200078e00ff */
[----:B0-----:R-:W-:-:S04]  /*18550*/  @!P1 LEA R8, P0, R2, R8, 0x2 ;  /* 0x0000000802089211 */ /* 0x001fc800078010ff */
[----:B------:R-:W-:Y:S02]  /*18560*/  @!P1 LEA.HI.X R9, R2, R9, R3, 0x2, P0 ;  /* 0x0000000902099211 */ /* 0x000fe400000f1403 */
[----:B------:R-:W-:-:S03]  /*18570*/  ISETP.NE.AND P0, PT, R22, 0x2, PT ;  /* 0x000000021600780c */ /* 0x000fc60003f05270 */
[----:B------:R0:W5:Y:S01]  /*18580*/  @!P1 LDG.E R4, desc[UR42][R8.64] ;  /* 0x0000002a08049981 */ /* 0x000162000c1e1900 */
[----:B------:R-:W-:Y:S01]  /*18590*/  ISETP.NE.AND P1, PT, R10, 0x3, PT ;  /* 0x000000030a00780c */ /* 0x000fe20003f25270 */
[----:B------:R-:W-:Y:S01]  /*185a0*/  IMAD.MOV.U32 R3, RZ, RZ, R7 ;  /* 0x000000ffff037224 */ /* 0x000fe200078e0007 */
[----:B------:R-:W-:Y:S01]  /*185b0*/  SEL R2, RZ, 0x1, P0 ;  /* 0x00000001ff027807 */ /* 0x000fe20000000000 */
[----:B------:R-:W-:Y:S05]  /*185c0*/  YIELD ;  /* 0x0000000000007946 */ /* 0x000fea0003800000 */
[----:B------:R-:W-:Y:S01]  /*185d0*/  SEL R22, R22, RZ, P0 ;  /* 0x000000ff16167207 */ /* 0x000fe20000000000 */
[----:B------:R-:W-:Y:S01]  /*185e0*/  VIADD R7, R7, 0xffffffff ;  /* 0xffffffff07077836 */ /* 0x000fe20000000000 */
[----:B------:R-:W-:-:S02]  /*185f0*/  LOP3.LUT R28, R28, R2, RZ, 0x3c, !PT ;  /* 0x000000021c1c7212 */ /* 0x000fc400078e3cff */
[----:B------:R-:W-:Y:S01]  /*18600*/  ISETP.GT.AND P3, PT, R3, R32, PT ;  /* 0x000000200300720c */ /* 0x000fe20003f64270 */
[----:B0-----:R-:W-:-:S12]  /*18610*/  @!P1 BRA `(.L_x_818) ;  /* 0x0000000000049947 */ /* 0x001fd80003800000 */
[----:B------:R-:W-:Y:S01]  /*18620*/  BPT.TRAP 0x1 ;  /* 0x000000040000795c */ /* 0x000fe20000300000 */
.L_x_818:
[----:B------:R-:W-:Y:S01]  /*18630*/  IMAD R6, R22, 0x8, R17 ;  /* 0x0000000816067824 */ /* 0x000fe200078e0211 */
[----:B------:R-:W-:Y:S01]  /*18640*/  SHF.L.U32 R20, R28, 0x1f, RZ ;  /* 0x0000001f1c147819 */ /* 0x000fe200000006ff */
[----:B------:R-:W-:Y:S01]  /*18650*/  BSSY B1, `(.L_x_819) ;  /* 0x0000004000017945 */ /* 0x000fe20003800000 */
[----:B------:R-:W-:Y:S02]  /*18660*/  SHF.R.S32.HI R9, RZ, 0x1f, R5 ;  /* 0x0000001fff097819 */ /* 0x000fe40000011405 */
[----:B------:R-:W0:Y:S02]  /*18670*/  SYNCS.PHASECHK.TRANS64.TRYWAIT P0, [R6+URZ+0x28c40], R20 ;  /* 0x028c4014060075a7 */ /* 0x000e24000800017f */
[----:B0-----:R-:W-:Y:S05]  /*18680*/  @!P0 BRA `(.L_x_820) ;  /* 0x0000003c00c08947 */ /* 0x001fea0003800000 */
.L_x_932:
[----:B------:R-:W-:Y:S05]  /*18690*/  BSYNC B1 ;  /* 0x0000000000017941 */ /* 0x000fea0003800000 */
.L_x_819:
        /* <DEDUP_REMOVED lines=40> */
.L_x_942:
        /* <DEDUP_REMOVED lines=8> */
.L_x_822:
        /* <DEDUP_REMOVED lines=11> */
.L_x_823:
[----:B------:R2:W-:Y:S01]  /*18a50*/  SYNCS.ARRIVE.TRANS64.A1T0 RZ, [R6+URZ+0x28c30], RZ ;  /* 0x028c30ff06ff79a7 */ /* 0x0005e2000810003f */
[----:B------:R-:W-:Y:S05]  /*18a60*/  @!P2 BRA `(.L_x_824) ;  /* 0x000000000004a947 */ /* 0x000fea0003800000 */
[----:B------:R-:W-:Y:S01]  /*18a70*/  BPT.TRAP 0x1 ;  /* 0x000000040000795c */ /* 0x000fe20000300000 */
.L_x_824:
[----:B------:R-:W3:Y:S01]  /*18a80*/  SYNCS.PHASECHK.TRANS64.TRYWAIT P0, [R6+URZ+0x28c60], R20 ;  /* 0x028c6014060075a7 */ /* 0x000ee2000800017f */
[----:B------:R-:W-:Y:S04]  /*18a90*/  BSSY B1, `(.L_x_825) ;  /* 0x0000002000017945 */ /* 0x000fe80003800000 */
[----:B---3--:R-:W-:Y:S05]  /*18aa0*/  @!P0 BRA `(.L_x_826) ;  /* 0x0000003c00e88947 */ /* 0x008fea0003800000 */
.L_x_943:
[----:B------:R-:W-:Y:S05]  /*18ab0*/  BSYNC B1 ;  /* 0x0000000000017941 */ /* 0x000fea0003800000 */
.L_x_825:
        /* <DEDUP_REMOVED lines=8> */
[----:B-1----:R-:W-:Y:S02]  /*18b40*/  IMAD R21, R22, 0x7000, R8 ;  /* 0x0000700016157824 */ /* 0x002fe400078e0208 */
[----:B------:R-:W-:Y:S01]  /*18b50*/  IMAD R10, R10, UR4, RZ ;  /* 0x000000040a0a7c24 */ /* 0x000fe2000f8e02ff */
[----:B------:R-:W-:-:S03]  /*18b60*/  IADD3 R3, R3, R9, RZ ;  /* 0x0000000903037210 */ /* 0x000fc60007ffe0ff */
        /* <DEDUP_REMOVED lines=10> */
[----:B------:R-:W1:Y:S01]  /*18c10*/  SHFL.IDX PT, R2, R9, RZ, 0x181f ;  /* 0x00181fff09027589 */ /* 0x000e6200000e0000 */
[C---:B------:R-:W-:Y:S01]  /*18c20*/  LOP3.LUT P1, RZ, R18.reuse, 0x80, RZ, 0xc0, !PT ;  /* 0x0000008012ff7812 */ /* 0x040fe2000782c0ff */
[----:B------:R-:W-:Y:S01]  /*18c30*/  IMAD R21, R21, 0x2, R17 ;  /* 0x0000000215157824 */ /* 0x000fe200078e0211 */
[C---:B------:R-:W-:Y:S01]  /*18c40*/  LOP3.LUT P2, RZ, R18.reuse, 0x40, RZ, 0xc0, !PT ;  /* 0x0000004012ff7812 */ /* 0x040fe2000784c0ff */
[----:B------:R-:W4:Y:S01]  /*18c50*/  SHFL.IDX PT, R3, R10, RZ, 0x181f ;  /* 0x00181fff0a037589 */ /* 0x000f2200000e0000 */
[----:B------:R-:W-:-:S03]  /*18c60*/  LOP3.LUT R18, R18, 0xffffdfff, RZ, 0xc0, !PT ;  /* 0xffffdfff12127812 */ /* 0x000fc600078ec0ff */
[----:B------:R-:W5:Y:S01]  /*18c70*/  SHFL.IDX PT, R14, R9, 0x1, 0x181f ;  /* 0x00381f00090e7f89 */ /* 0x000f6200000e0000 */
[----:B------:R-:W-:-:S03]  /*18c80*/  @P3 LOP3.LUT R18, R18, 0x2000, RZ, 0xfc, !PT ;  /* 0x0000200012123812 */ /* 0x000fc600078efcff */
[----:B------:R-:W0:Y:S01]  /*18c90*/  SHFL.IDX PT, R5, R10, 0x1, 0x181f ;  /* 0x00381f000a057f89 */ /* 0x000e2200000e0000 */
[C---:B------:R-:W-:Y:S02]  /*18ca0*/  LOP3.LUT P3, RZ, R18.reuse, 0x20, RZ, 0xc0, !PT ;  /* 0x0000002012ff7812 */ /* 0x040fe4000786c0ff */
[C---:B------:R-:W-:Y:S01]  /*18cb0*/  LOP3.LUT P6, RZ, R18.reuse, 0x10, RZ, 0xc0, !PT ;  /* 0x0000001012ff7812 */ /* 0x040fe200078cc0ff */
[----:B------:R-:W-:Y:S01]  /*18cc0*/  SHFL.IDX PT, R8, R10, 0x2, 0x181f ;  /* 0x00581f000a087f89 */ /* 0x000fe200000e0000 */
[----:B------:R-:W-:-:S03]  /*18cd0*/  LOP3.LUT R18, R18, 0xffff7fff, RZ, 0xc0, !PT ;  /* 0xffff7fff12127812 */ /* 0x000fc600078ec0ff */
[----:B------:R-:W-:Y:S01]  /*18ce0*/  SHFL.IDX PT, R10, R10, 0x3, 0x181f ;  /* 0x00781f000a0a7f89 */ /* 0x000fe200000e0000 */
[----:B-1----:R-:W-:-:S05]  /*18cf0*/  IADD3 R2, P0, R2, R0, RZ ;  /* 0x0000000002027210 */ /* 0x002fca0007f1e0ff */
[----:B------:R-:W-:Y:S01]  /*18d00*/  @P3 LOP3.LUT R18, R18, 0x8000, RZ, 0xfc, !PT ;  /* 0x0000800012123812 */ /* 0x000fe200078efcff */
[----:B----4-:R-:W-:Y:S01]  /*18d10*/  IMAD.X R3, RZ, RZ, R3, P0 ;  /* 0x000000ffff037224 */ /* 0x010fe200000e0603 */
[----:B------:R-:W-:-:S04]  /*18d20*/  ISETP.NE.U32.AND P0, PT, R31, RZ, PT ;  /* 0x000000ff1f00720c */ /* 0x000fc80003f05070 */
[----:B------:R-:W-:Y:S01]  /*18d30*/  LDGSTS.E.BYPASS.LTC128B.128 [R21+0x400], desc[UR42][R2.64], !P1 ;  /* 0x0040000002157fae */ /* 0x000fe2000c901d6a */
[----:B------:R-:W-:-:S03]  /*18d40*/  ISETP.NE.U32.AND P1, PT, R30, RZ, PT ;  /* 0x000000ff1e00720c */ /* 0x000fc60003f25070 */
[----:B------:R-:W-:Y:S01]  /*18d50*/  LDGSTS.E.BYPASS.LTC128B.128 [R21+0x2400], desc[UR42][R2.64+0x80], !P2 ;  /* 0x0240008002157fae */ /* 0x000fe2000d101d6a */
[----:B-----5:R-:W-:-:S03]  /*18d60*/  IADD3 R4, P2, R14, R0, RZ ;  /* 0x000000000e047210 */ /* 0x020fc60007f5e0ff */
[----:B------:R-:W-:Y:S01]  /*18d70*/  LDGSTS.E.BYPASS.LTC128B.128 [R21+0x4400], desc[UR42][R2.64+0x100], !P3 ;  /* 0x0440010002157fae */ /* 0x000fe2000d901d6a */
[C---:B------:R-:W-:Y:S01]  /*18d80*/  LOP3.LUT P3, RZ, R18.reuse, 0x80, RZ, 0xc0, !PT ;  /* 0x0000008012ff7812 */ /* 0x040fe2000786c0ff */
[----:B0-----:R-:W-:Y:S01]  /*18d90*/  IMAD.X R5, RZ, RZ, R5, P2 ;  /* 0x000000ffff057224 */ /* 0x001fe200010e0605 */
        /* <DEDUP_REMOVED lines=33> */
.L_x_953:
[----:B------:R-:W-:Y:S02]  /*18fb0*/  LOP3.LUT R18, R18, 0xffffbfff, RZ, 0xc0, !PT ;  /* 0xffffbfff12127812 */ /* 0x000fe400078ec0ff */
[----:B-1----:R-:W-:Y:S02]  /*18fc0*/  IADD3 R2, P2, R14, R0, RZ ;  /* 0x000000000e027210 */ /* 0x002fe40007f5e0ff */
        /* <DEDUP_REMOVED lines=23> */
.L_x_828:
        /* <DEDUP_REMOVED lines=11> */
.L_x_829:
[----:B------:R1:W-:Y:S01]  /*191f0*/  SYNCS.ARRIVE.TRANS64.A1T0 RZ, [R6+URZ+0x28c50], RZ ;  /* 0x028c50ff06ff79a7 */ /* 0x0003e2000810003f */
[----:B------:R-:W-:Y:S05]  /*19200*/  @P3 BRA `(.L_x_830) ;  /* 0xfffffff000603947 */ /* 0x000fea000383ffff */
.L_x_817:
[----:B------:R-:W-:Y:S05]  /*19210*/  BSYNC B0 ;  /* 0x0000000000007941 */ /* 0x000fea0003800000 */
.L_x_816:
        /* <DEDUP_REMOVED lines=9> */
[----:B0-----:R-:W0:Y:S01]  /*192b0*/  S2R R5, SR_LANEID ;  /* 0x0000000000057919 */ /* 0x001e220000000000 */
[----:B------:R-:W-:Y:S01]  /*192c0*/  VOTEU.ANY UR4, UPT, PT ;  /* 0x0000000000047886 */ /* 0x000fe200038e0100 */
[----:B------:R-:W4:Y:S01]  /*192d0*/  LDC.64 R2, c[0x0][0xc60] ;  /* 0x00031800ff027b82 */ /* 0x000f220000000a00 */
[----:B------:R-:W0:Y:S02]  /*192e0*/  FLO.U32 R0, UR4 ;  /* 0x0000000400007d00 */ /* 0x000e2400080e0000 */
[----:B0-----:R-:W-:-:S06]  /*192f0*/  ISETP.EQ.U32.AND P1, PT, R0, R5, PT ;  /* 0x000000050000720c */ /* 0x001fcc0003f22070 */
[----:B------:R-:W4:Y:S07]  /*19300*/  POPC R5, UR4 ;  /* 0x0000000400057d09 */ /* 0x000f2e0008000000 */
[----:B----4-:R-:W4:Y:S01]  /*19310*/  @P1 ATOMG.E.ADD.STRONG.GPU PT, R3, desc[UR42][R2.64], R5 ;  /* 0x00000005020319a8 */ /* 0x010f2200081ee1ea */
[----:B------:R-:W0:Y:S02]  /*19320*/  S2R R4, SR_LTMASK ;  /* 0x0000000000047919 */ /* 0x000e240000003900 */
[----:B0-----:R-:W-:-:S04]  /*19330*/  LOP3.LUT R4, R4, UR4, RZ, 0xc0, !PT ;  /* 0x0000000404047c12 */ /* 0x001fc8000f8ec0ff */
[----:B------:R-:W0:Y:S01]  /*19340*/  POPC R7, R4 ;  /* 0x0000000400077309 */ /* 0x000e220000000000 */
[----:B----4-:R-:W0:Y:S02]  /*19350*/  SHFL.IDX PT, R0, R3, R0, 0x1f ;  /* 0x00001f0003007589 */ /* 0x010e2400000e0000 */
[----:B0-----:R-:W-:-:S07]  /*19360*/  IADD3 R24, R0, UR37, R7 ;  /* 0x0000002500187c10 */ /* 0x001fce000fffe007 */
.L_x_832:
[----:B------:R-:W-:Y:S05]  /*19370*/  BSYNC B0 ;  /* 0x0000000000007941 */ /* 0x000fea0003800000 */
.L_x_831:
[----:B------:R-:W-:-:S07]  /*19380*/  SEL R22, R22, RZ, P0 ;  /* 0x000000ff16167207 */ /* 0x000fce0000000000 */
.L_x_791:
[----:B------:R-:W-:Y:S05]  /*19390*/  BSYNC B7 ;  /* 0x0000000000077941 */ /* 0x000fea0003800000 */
.L_x_789:
[----:B------:R-:W-:-:S13]  /*193a0*/  LOP3.LUT P0, RZ, R18, 0x1000, RZ, 0xc0, !PT ;  /* 0x0000100012ff7812 */ /* 0x000fda000780c0ff */
[----:B------:R-:W-:Y:S05]  /*193b0*/  @!P0 BRA `(.L_x_833) ;  /* 0x0000000000248947 */ /* 0x000fea0003800000 */
[----:B------:R-:W-:Y:S05]  /*193c0*/  WARPSYNC.ALL ;  /* 0x0000000000007948 */ /* 0x000fea0003800000 */
[----:B------:R-:W4:Y:S08]  /*193d0*/  S2UR UR5, SR_CgaCtaId ;  /* 0x00000000000579c3 */ /* 0x000f300000008800 */
[----:B------:R-:W-:Y:S06]  /*193e0*/  BAR.SYNC.DEFER_BLOCKING 0x5, 0x180 ;  /* 0x0146000000007b1d */ /* 0x000fec0000010000 */
[----:B------:R-:W-:-:S02]  /*193f0*/  UMOV UR4, 0x400 ;  /* 0x0000040000047882 */ /* 0x000fc40000000000 */
[----:B----4-:R-:W-:-:S06]  /*19400*/  ULEA UR4, UR5, UR4, 0x18 ;  /* 0x0000000405047291 */ /* 0x010fcc000f8ec03f */
[----:B0-----:R-:W-:-:S05]  /*19410*/  IMAD.U32 R17, RZ, RZ, UR4 ;  /* 0x00000004ff117e24 */ /* 0x001fca000f8e00ff */
[----:B------:R0:W4:Y:S01]  /*19420*/  LDS.128 R24, [R17+0x28cd0] ;  /* 0x028cd00011187984 */ /* 0x0001220000000c00 */
[----:B------:R-:W-:Y:S06]  /*19430*/  BAR.ARV 0x4, 0x180 ;  /* 0x0106000000007b1d */ /* 0x000fec0000002000 */
[----:B------:R-:W-:Y:S05]  /*19440*/  BRA `(.L_x_834) ;  /* 0x0000000800d07947 */ /* 0x000fea0003800000 */
.L_x_833:
        /* <DEDUP_REMOVED lines=8> */
[----:B0-----:R-:W0:Y:S08]  /*194d0*/  @!P1 LDC.64 R2, c[0x0][0xc80] ;  /* 0x00032000ff029b82 */ /* 0x001e300000000a00 */
[----:B------:R-:W4:Y:S01]  /*194e0*/  @!P1 LDC.64 R4, c[0x0][0xc78] ;  /* 0x00031e00ff049b82 */ /* 0x000f220000000a00 */
[----:B0-----:R-:W-:-:S05]  /*194f0*/  @!P1 IMAD.WIDE R2, R7, 0x4, R2 ;  /* 0x0000000407029825 */ /* 0x001fca00078e0202 */
[----:B------:R4:W5:Y:S02]  /*19500*/  @!P1 LDG.E R8, desc[UR42][R2.64] ;  /* 0x0000002a02089981 */ /* 0x000964000c1e1900 */
[----:B----4-:R-:W-:-:S05]  /*19510*/  @!P1 IMAD.WIDE R2, R7, 0x4, R4 ;  /* 0x0000000407029825 */ /* 0x010fca00078e0204 */
[----:B------:R-:W4:Y:S01]  /*19520*/  @!P1 LDG.E R5, desc[UR42][R2.64] ;  /* 0x0000002a02059981 */ /* 0x000f22000c1e1900 */
[----:B------:R-:W-:Y:S01]  /*19530*/  IMAD.MOV.U32 R7, RZ, RZ, RZ ;  /* 0x000000ffff077224 */ /* 0x000fe200078e00ff */
[C---:B------:R-:W-:Y:S01]  /*19540*/  ISETP.GE.U32.AND P2, PT, R9.reuse, 0x2, PT ;  /* 0x000000020900780c */ /* 0x040fe20003f46070 */
[----:B------:R-:W-:Y:S01]  /*19550*/  IMAD.MOV.U32 R4, RZ, RZ, RZ ;  /* 0x000000ffff047224 */ /* 0x000fe200078e00ff */
[C---:B------:R-:W-:Y:S01]  /*19560*/  ISETP.GE.U32.AND P3, PT, R9.reuse, 0x4, PT ;  /* 0x000000040900780c */ /* 0x040fe20003f66070 */
[----:B------:R-:W-:Y:S01]  /*19570*/  SHFL.IDX PT, R0, R24, RZ, 0x1f ;  /* 0x00001fff18007589 */ /* 0x000fe200000e0000 */
[C---:B------:R-:W-:Y:S02]  /*19580*/  ISETP.GE.U32.AND P4, PT, R9.reuse, 0x8, PT ;  /* 0x000000080900780c */ /* 0x040fe40003f86070 */
[----:B------:R-:W-:Y:S01]  /*19590*/  ISETP.GE.U32.AND P5, PT, R9, 0x10, PT ;  /* 0x000000100900780c */ /* 0x000fe20003fa6070 */
[----:B-123--:R0:W-:Y:S02]  /*195a0*/  SHFL.IDX PT, R6, R24, 0x1, 0x1f ;  /* 0x00201f0018067f89 */ /* 0x00e1e400000e0000 */
[----:B0-----:R-:W-:-:S02]  /*195b0*/  IMAD.MOV.U32 R24, RZ, RZ, RZ ;  /* 0x000000ffff187224 */ /* 0x001fc400078e00ff */
[----:B-----5:R-:W-:Y:S02]  /*195c0*/  @!P1 IMAD.MOV.U32 R7, RZ, RZ, R8 ;  /* 0x000000ffff079224 */ /* 0x020fe400078e0008 */
[----:B----4-:R-:W-:Y:S01]  /*195d0*/  @!P1 IMAD.MOV.U32 R4, RZ, RZ, R5 ;  /* 0x000000ffff049224 */ /* 0x010fe200078e0005 */
        /* <DEDUP_REMOVED lines=17> */
[----:B------:R0:W1:Y:S02]  /*196f0*/  SHFL.IDX PT, R14, R3, 0x1f, 0x1f ;  /* 0x03e01f00030e7f89 */ /* 0x00006400000e0000 */
.L_x_963:
[----:B------:R-:W-:Y:S02]  /*19700*/  ULDC UR4, c[0x0][0xc38] ;  /* 0x00030e0000047ab9 */ /* 0x000fe40000000800 */
[----:B------:R-:W-:-:S04]  /*19710*/  IMAD.U32 R2, RZ, RZ, UR4 ;  /* 0x00000004ff027e24 */ /* 0x000fc8000f8e00ff */
[----:B-1----:R-:W-:-:S04]  /*19720*/  IMAD R5, R14, R2, RZ ;  /* 0x000000020e057224 */ /* 0x002fc800078e02ff */
[----:B------:R-:W-:-:S05]  /*19730*/  IMAD.IADD R6, R6, 0x1, R5 ;  /* 0x0000000106067824 */ /* 0x000fca00078e0205 */
[----:B------:R-:W-:-:S13]  /*19740*/  ISETP.GT.AND P6, PT, R6, R0, PT ;  /* 0x000000000600720c */ /* 0x000fda0003fc4270 */
[----:B------:R-:W-:Y:S05]  /*19750*/  @P6 BRA `(.L_x_836) ;  /* 0x0000000000a46947 */ /* 0x000fea0003800000 */
.L_x_839:
[----:B------:R-:W1:Y:S01]  /*19760*/  LDC R2, c[0x0][0xc3c] ;  /* 0x00030f00ff027b82 */ /* 0x000e620000000800 */
[----:B------:R-:W-:-:S05]  /*19770*/  VIADD R27, R27, 0x1f ;  /* 0x0000001f1b1b7836 */ /* 0x000fca0000000000 */
[----:B-1----:R-:W-:-:S13]  /*19780*/  ISETP.GE.AND P6, PT, R27, R2, PT ;  /* 0x000000021b00720c */ /* 0x002fda0003fc6270 */
[----:B------:R-:W-:Y:S05]  /*19790*/  @P6 BRA `(.L_x_837) ;  /* 0x0000000400b86947 */ /* 0x000fea0003800000 */
[----:B0-----:R-:W0:Y:S01]  /*197a0*/  S2R R3, SR_TID.X ;  /* 0x0000000000037919 */ /* 0x001e220000002100 */
[----:B------:R-:W-:Y:S01]  /*197b0*/  IMAD.MOV.U32 R7, RZ, RZ, RZ ;  /* 0x000000ffff077224 */ /* 0x000fe200078e00ff */
[----:B0-----:R-:W-:-:S05]  /*197c0*/  LOP3.LUT R3, R3, 0x1f, RZ, 0xc0, !PT ;  /* 0x0000001f03037812 */ /* 0x001fca00078ec0ff */
[----:B------:R-:W-:-:S05]  /*197d0*/  IMAD.IADD R9, R27, 0x1, R3 ;  /* 0x000000011b097824 */ /* 0x000fca00078e0203 */
[----:B------:R-:W-:-:S13]  /*197e0*/  ISETP.GE.OR P6, PT, R9, R2, !P0 ;  /* 0x000000020900720c */ /* 0x000fda00047c6670 */
[----:B------:R-:W0:Y:S08]  /*197f0*/  @!P6 LDC.64 R2, c[0x0][0xc80] ;  /* 0x00032000ff02eb82 */ /* 0x000e300000000a00 */
[----:B------:R-:W1:Y:S01]  /*19800*/  @!P6 LDC.64 R4, c[0x0][0xc78] ;  /* 0x00031e00ff04eb82 */ /* 0x000e620000000a00 */
[----:B0-----:R-:W-:-:S05]  /*19810*/  @!P6 IMAD.WIDE R2, R9, 0x4, R2 ;  /* 0x000000040902e825 */ /* 0x001fca00078e0202 */
[----:B------:R1:W2:Y:S02]  /*19820*/  @!P6 LDG.E R7, desc[UR42][R2.64] ;  /* 0x0000002a0207e981 */ /* 0x0002a4000c1e1900 */
[----:B-1----:R-:W-:-:S04]  /*19830*/  @!P6 IMAD.WIDE R2, R9, 0x4, R4 ;  /* 0x000000040902e825 */ /* 0x002fc800078e0204 */
[----:B------:R-:W-:-:S06]  /*19840*/  IMAD.MOV.U32 R4, RZ, RZ, RZ ;  /* 0x000000ffff047224 */ /* 0x000fcc00078e00ff */
[----:B------:R-:W2:Y:S01]  /*19850*/  @!P6 LDG.E R4, desc[UR42][R2.64] ;  /* 0x0000002a0204e981 */ /* 0x000ea2000c1e1900 */
[----:B------:R-:W-:Y:S01]  /*19860*/  UMOV UR4, 0xffffffff ;  /* 0xffffffff00047882 */ /* 0x000fe20000000000 */
[----:B--2---:R-:W-:Y:S02]  /*19870*/  IMAD R13, R4, R7, RZ ;  /* 0x00000007040d7224 */ /* 0x004fe400078e02ff */
        /* <DEDUP_REMOVED lines=17> */
.L_x_971:
[----:B------:R-:W-:Y:S02]  /*19990*/  ULDC UR4, c[0x0][0xc38] ;  /* 0x00030e0000047ab9 */ /* 0x000fe40000000800 */
[----:B------:R-:W-:-:S04]  /*199a0*/  IMAD.U32 R2, RZ, RZ, UR4 ;  /* 0x00000004ff027e24 */ /* 0x000fc8000f8e00ff */
[----:B-1----:R-:W-:-:S04]  /*199b0*/  IMAD R5, R14, R2, RZ ;  /* 0x000000020e057224 */ /* 0x002fc800078e02ff */
[----:B------:R-:W-:-:S05]  /*199c0*/  IMAD.IADD R6, R5, 0x1, R6 ;  /* 0x0000000105067824 */ /* 0x000fca00078e0206 */
[----:B------:R-:W-:-:S13]  /*199d0*/  ISETP.GT.AND P6, PT, R6, R0, PT ;  /* 0x000000000600720c */ /* 0x000fda0003fc4270 */
[----:B------:R-:W-:Y:S05]  /*199e0*/  @!P6 BRA `(.L_x_839) ;  /* 0xfffffffc005ce947 */ /* 0x000fea000383ffff */
.L_x_836:
[----:B------:R-:W-:Y:S01]  /*199f0*/  IMAD.IADD R6, R6, 0x1, -R5 ;  /* 0x0000000106067824 */ /* 0x000fe200078e0a05 */
[----:B------:R-:W-:-:S03]  /*19a00*/  UMOV UR4, 0xffffffff ;  /* 0xffffffff00047882 */ /* 0x000fc60000000000 */
[----:B------:R-:W-:-:S05]  /*19a10*/  IMAD R5, R3, R2, R6 ;  /* 0x0000000203057224 */ /* 0x000fca00078e0206 */
[----:B------:R-:W-:Y:S01]  /*19a20*/  ISETP.GT.AND P6, PT, R5, R0, PT ;  /* 0x000000000500720c */ /* 0x000fe20003fc4270 */
[----:B------:R-:W-:-:S12]  /*19a30*/  BRA.DIV UR4, `(.L_x_840) ;  /* 0x0000003e04e87947 */ /* 0x000fd8000b800000 */
[----:B------:R-:W-:-:S04]  /*19a40*/  VOTE.ANY R8, PT, !P6 ;  /* 0x0000000000087806 */ /* 0x000fc800070e0100 */
[----:B------:R-:W1:Y:S02]  /*19a50*/  POPC R5, R8 ;  /* 0x0000000800057309 */ /* 0x000e640000000000 */
[----:B-1----:R1:W2:Y:S04]  /*19a60*/  SHFL.IDX PT, R7, R7, R5, 0x1f ;  /* 0x00001f0507077589 */ /* 0x0022a800000e0000 */
[----:B------:R1:W3:Y:S02]  /*19a70*/  SHFL.IDX PT, R4, R4, R5, 0x1f ;  /* 0x00001f0504047589 */ /* 0x0002e400000e0000 */
.L_x_976:
[----:B------:R-:W-:-:S13]  /*19a80*/  ISETP.NE.AND P0, PT, R8, RZ, PT ;  /* 0x000000ff0800720c */ /* 0x000fda0003f05270 */
[----:B------:R-:W-:Y:S05]  /*19a90*/  @!P0 BRA `(.L_x_841) ;  /* 0x0000000000108947 */ /* 0x000fea0003800000 */
[----:B------:R-:W-:Y:S01]  /*19aa0*/  UMOV UR4, 0xffffffff ;  /* 0xffffffff00047882 */ /* 0x000fe20000000000 */
[----:B------:R-:W-:Y:S02]  /*19ab0*/  IADD3 R12, R5, -0x1, RZ ;  /* 0xffffffff050c7810 */ /* 0x000fe40007ffe0ff */
[----:B------:R-:W-:Y:S05]  /*19ac0*/  BRA.DIV UR4, `(.L_x_842) ;  /* 0x0000004204207947 */ /* 0x000fea000b800000 */
[----:B------:R4:W0:Y:S02]  /*19ad0*/  SHFL.IDX PT, R24, R3, R12, 0x1f ;  /* 0x00001f0c03187589 */ /* 0x00082400000e0000 */
.L_x_841:
[----:B--2---:R-:W-:Y:S01]  /*19ae0*/  IABS R8, R7 ;  /* 0x0000000700087213 */ /* 0x004fe20000000000 */
[----:B0-----:R-:W-:Y:S01]  /*19af0*/  IMAD R24, R24, R2, R6 ;  /* 0x0000000218187224 */ /* 0x001fe200078e0206 */
[----:B---3--:R-:W-:Y:S01]  /*19b00*/  IABS R6, R4 ;  /* 0x0000000400067213 */ /* 0x008fe20000000000 */
[----:B------:R-:W-:Y:S01]  /*19b10*/  IMAD.MOV.U32 R2, RZ, RZ, RZ ;  /* 0x000000ffff027224 */ /* 0x000fe200078e00ff */
[----:B------:R-:W0:Y:S01]  /*19b20*/  I2F.RP R9, R8 ;  /* 0x0000000800097306 */ /* 0x000e220000209400 */
[----:B------:R-:W-:Y:S02]  /*19b30*/  IMAD.IADD R0, R0, 0x1, -R24 ;  /* 0x0000000100007824 */ /* 0x000fe400078e0a18 */
[----:B------:R-:W-:-:S05]  /*19b40*/  IMAD.IADD R27, R5, 0x1, R27 ;  /* 0x00000001051b7824 */ /* 0x000fca00078e021b */
[----:B------:R-:W2:Y:S08]  /*19b50*/  I2F.RP R10, R6 ;  /* 0x00000006000a7306 */ /* 0x000eb00000209400 */
[----:B0-----:R-:W4:Y:S08]  /*19b60*/  MUFU.RCP R9, R9 ;  /* 0x0000000900097308 */ /* 0x001f300000001000 */
[----:B--2---:R-:W-:Y:S01]  /*19b70*/  MUFU.RCP R10, R10 ;  /* 0x0000000a000a7308 */ /* 0x004fe20000001000 */
[----:B----4-:R-:W-:-:S07]  /*19b80*/  VIADD R3, R9, 0xffffffe ;  /* 0x0ffffffe09037836 */ /* 0x010fce0000000000 */
        /* <DEDUP_REMOVED lines=8> */
[----:B------:R-:W-:Y:S02]  /*19c10*/  IMAD R11, R9, R12, R11 ;  /* 0x0000000c090b7224 */ /* 0x000fe400078e020b */
[----:B------:R-:W-:Y:S02]  /*19c20*/  VIADD R12, R10, 0xffffffe ;  /* 0x0ffffffe0a0c7836 */ /* 0x000fe40000000000 */
[----:B------:R-:W-:Y:S01]  /*19c30*/  IMAD.MOV.U32 R2, RZ, RZ, RZ ;  /* 0x000000ffff027224 */ /* 0x000fe200078e00ff */
[----:B------:R-:W-:Y:S01]  /*19c40*/  ISETP.GT.U32.AND P1, PT, R8, R11, PT ;  /* 0x0000000b0800720c */ /* 0x000fe20003f24070 */
[----:B------:R-:W0:-:S12]  /*19c50*/  F2I.FTZ.U32.TRUNC.NTZ R3, R12 ;  /* 0x0000000c00037305 */ /* 0x000e18000021f000 */
[----:B------:R-:W-:Y:S02]  /*19c60*/  @!P1 IMAD.IADD R11, R11, 0x1, -R8 ;  /* 0x000000010b0b9824 */ /* 0x000fe400078e0a08 */
[----:B------:R-:W-:Y:S01]  /*19c70*/  @!P1 VIADD R9, R9, 0x1 ;  /* 0x0000000109099836 */ /* 0x000fe20000000000 */
[----:B------:R-:W-:Y:S02]  /*19c80*/  ISETP.NE.AND P1, PT, R7, RZ, PT ;  /* 0x000000ff0700720c */ /* 0x000fe40003f25270 */
[----:B------:R-:W-:Y:S01]  /*19c90*/  ISETP.GE.U32.AND P0, PT, R11, R8, PT ;  /* 0x000000080b00720c */ /* 0x000fe20003f06070 */
[----:B0-----:R-:W-:Y:S01]  /*19ca0*/  IMAD.MOV R11, RZ, RZ, -R3 ;  /* 0x000000ffff0b7224 */ /* 0x001fe200078e0a03 */
[----:B------:R-:W-:-:S03]  /*19cb0*/  IABS R8, R4 ;  /* 0x0000000400087213 */ /* 0x000fc60000000000 */
[----:B------:R-:W-:Y:S02]  /*19cc0*/  IMAD R11, R11, R6, RZ ;  /* 0x000000060b0b7224 */ /* 0x000fe400078e02ff */
[----:B------:R-:W-:Y:S02]  /*19cd0*/  IMAD.MOV R8, RZ, RZ, -R8 ;  /* 0x000000ffff087224 */ /* 0x000fe400078e0a08 */
[----:B------:R-:W-:Y:S01]  /*19ce0*/  IMAD.HI.U32 R2, R3, R11, R2 ;  /* 0x0000000b03027227 */ /* 0x000fe200078e0002 */
[----:B------:R-:W-:-:S03]  /*19cf0*/  LOP3.LUT R3, R0, R7, RZ, 0x3c, !PT ;  /* 0x0000000700037212 */ /* 0x000fc600078e3cff */
[----:B------:R-:W-:Y:S01]  /*19d00*/  @P0 VIADD R9, R9, 0x1 ;  /* 0x0000000109090836 */ /* 0x000fe20000000000 */
[----:B------:R-:W-:-:S13]  /*19d10*/  ISETP.GE.AND P2, PT, R3, RZ, PT ;  /* 0x000000ff0300720c */ /* 0x000fda0003f46270 */
        /* <DEDUP_REMOVED lines=17> */
[--C-:B------:R-:W-:Y:S02]  /*19e30*/  IMAD.MOV R3, RZ, RZ, -R2.reuse ;  /* 0x000000ffff037224 */ /* 0x100fe400078e0a02 */
[C---:B------:R-:W-:Y:S02]  /*19e40*/  IMAD R2, R4.reuse, 0x1000000, R2 ;  /* 0x0100000004027824 */ /* 0x040fe400078e0202 */
[----:B------:R-:W-:-:S04]  /*19e50*/  IMAD R9, R4, R3, R9 ;  /* 0x0000000304097224 */ /* 0x000fc800078e0209 */
[----:B------:R-:W-:Y:S01]  /*19e60*/  IMAD R26, R9, 0x10000, R2 ;  /* 0x00010000091a7824 */ /* 0x000fe200078e0202 */
[----:B------:R-:W-:Y:S06]  /*19e70*/  BRA `(.L_x_843) ;  /* 0x00000000001c7947 */ /* 0x000fec0003800000 */
.L_x_837:
[----:B------:R-:W-:Y:S01]  /*19e80*/  UMOV UR4, URZ ;  /* 0x0000003f00047c82 */ /* 0x000fe20008000000 */
[----:B------:R-:W-:Y:S01]  /*19e90*/  UMOV UR5, URZ ;  /* 0x0000003f00057c82 */ /* 0x000fe20008000000 */
[----:B------:R-:W-:Y:S01]  /*19ea0*/  ULDC UR6, c[0x0][0xc3c] ;  /* 0x00030f0000067ab9 */ /* 0x000fe20000000800 */
[----:B------:R-:W-:Y:S02]  /*19eb0*/  IMAD.MOV.U32 R24, RZ, RZ, R0 ;  /* 0x000000ffff187224 */ /* 0x000fe400078e0000 */
[----:B------:R-:W-:Y:S02]  /*19ec0*/  IMAD.U32 R25, RZ, RZ, UR4 ;  /* 0x00000004ff197e24 */ /* 0x000fe4000f8e00ff */
[----:B------:R-:W-:Y:S02]  /*19ed0*/  IMAD.U32 R26, RZ, RZ, UR5 ;  /* 0x00000005ff1a7e24 */ /* 0x000fe4000f8e00ff */
[----:B------:R-:W-:-:S07]  /*19ee0*/  IMAD.U32 R27, RZ, RZ, UR6 ;  /* 0x00000006ff1b7e24 */ /* 0x000fce000f8e00ff */
.L_x_843:
[----:B------:R-:W2:Y:S01]  /*19ef0*/  S2R R0, SR_TID.X ;  /* 0x0000000000007919 */ /* 0x000ea20000002100 */
[----:B------:R-:W-:Y:S05]  /*19f00*/  WARPSYNC.ALL ;  /* 0x0000000000007948 */ /* 0x000fea0003800000 */
[----:B------:R-:W-:Y:S01]  /*19f10*/  BAR.SYNC.DEFER_BLOCKING 0x4, 0x180 ;  /* 0x0106000000007b1d */ /* 0x000fe20000010000 */
[----:B--2---:R-:W-:-:S04]  /*19f20*/  LOP3.LUT R0, R0, 0x1f, RZ, 0xc0, !PT ;  /* 0x0000001f00007812 */ /* 0x004fc800078ec0ff */
[----:B------:R-:W-:-:S13]  /*19f30*/  ISETP.NE.AND P0, PT, R0, RZ, PT ;  /* 0x000000ff0000720c */ /* 0x000fda0003f05270 */
[----:B0-----:R-:W0:Y:S01]  /*19f40*/  @!P0 S2R R3, SR_CgaCtaId ;  /* 0x0000000000038919 */ /* 0x001e220000008800 */
[----:B------:R-:W-:-:S04]  /*19f50*/  @!P0 MOV R0, 0x400 ;  /* 0x0000040000008802 */ /* 0x000fc80000000f00 */
[----:B0-----:R-:W-:-:S05]  /*19f60*/  @!P0 LEA R17, R3, R0, 0x18 ;  /* 0x0000000003118211 */ /* 0x001fca00078ec0ff */
[----:B------:R0:W-:Y:S01]  /*19f70*/  @!P0 STS.128 [R17+0x28cd0], R24 ;  /* 0x028cd01811008388 */ /* 0x0001e20000000c00 */
[----:B------:R-:W-:Y:S06]  /*19f80*/  BAR.ARV 0x5, 0x180 ;  /* 0x0146000000007b1d */ /* 0x000fec0000002000 */
.L_x_834:
[----:B------:R-:W-:Y:S02]  /*19f90*/  ULDC UR4, c[0x0][0xc3c] ;  /* 0x00030f0000047ab9 */ /* 0x000fe40000000800 */
[----:B----4-:R-:W-:-:S13]  /*19fa0*/  ISETP.GE.AND P0, PT, R27, UR4, PT ;  /* 0x000000041b007c0c */ /* 0x010fda000bf06270 */
[----:B------:R-:W-:Y:S05]  /*19fb0*/  @!P0 BRA `(.L_x_844) ;  /* 0xffffff9800188947 */ /* 0x000fea000383ffff */
[----:B------:R-:W-:Y:S05]  /*19fc0*/  BSYNC B8 ;  /* 0x0000000000087941 */ /* 0x000fea0003800000 */
.L_x_735:
[----:B------:R-:W4:Y:S01]  /*19fd0*/  LDL.LU R0, [R1+0x20] ;  /* 0x0000200001007983 */ /* 0x000f220000300800 */
[----:B------:R-:W-:Y:S01]  /*19fe0*/  BSSY B0, `(.L_x_845) ;  /* 0x000000b000007945 */ /* 0x000fe20003800000 */
[----:B-1----:R-:W1:Y:S01]  /*19ff0*/  S2R R5, SR_CgaCtaId ;  /* 0x0000000000057919 */ /* 0x002e620000008800 */
[----:B----4-:R-:W-:-:S05]  /*1a000*/  VIADD R0, R0, 0x1 ;  /* 0x0000000100007836 */ /* 0x010fca0000000000 */
[----:B------:R-:W-:-:S04]  /*1a010*/  LEA.HI R2, R0, R0, RZ, 0x1 ;  /* 0x0000000000027211 */ /* 0x000fc800078f08ff */
[----:B------:R-:W-:Y:S02]  /*1a020*/  LOP3.LUT R3, R2, 0xfffffffe, RZ, 0xc0, !PT ;  /* 0xfffffffe02037812 */ /* 0x000fe400078ec0ff */
[----:B------:R-:W-:-:S03]  /*1a030*/  MOV R2, 0x400 ;  /* 0x0000040000027802 */ /* 0x000fc60000000f00 */
[----:B------:R-:W-:Y:S01]  /*1a040*/  IMAD.IADD R0, R0, 0x1, -R3 ;  /* 0x0000000100007824 */ /* 0x000fe200078e0a03 */
[----:B-1----:R-:W-:-:S04]  /*1a050*/  LEA R7, R5, R2, 0x18 ;  /* 0x0000000205077211 */ /* 0x002fc800078ec0ff */
[----:B------:R-:W-:-:S04]  /*1a060*/  SHF.L.U32 R0, R0, 0x1f, RZ ;  /* 0x0000001f00007819 */ /* 0x000fc800000006ff */
[----:B------:R-:W1:Y:S02]  /*1a070*/  SYNCS.PHASECHK.TRANS64.TRYWAIT P0, [R7+URZ+0x28c20], R0 ;  /* 0x028c2000070075a7 */ /* 0x000e64000800017f */
[----:B-1----:R-:W-:Y:S05]  /*1a080*/  @!P0 BRA `(.L_x_846) ;  /* 0x0000003800d88947 */ /* 0x002fea0003800000 */
.L_x_979:
[----:B------:R-:W-:Y:S05]  /*1a090*/  BSYNC B0 ;  /* 0x0000000000007941 */ /* 0x000fea0003800000 */
.L_x_845:
[----:B------:R-:W-:-:S03]  /*1a0a0*/  UMOV UR4, 0xffffffff ;  /* 0xffffffff00047882 */ /* 0x000fc60000000000 */
[----:B------:R-:W-:Y:S05]  /*1a0b0*/  BRA.DIV UR4, `(.L_x_847) ;  /* 0x0000003a04e07947 */ /* 0x000fea000b800000 */
[----:B-1----:R-:W1:Y:S02]  /*1a0c0*/  S2R R0, SR_TID.X ;  /* 0x0000000000007919 */ /* 0x002e640000002100 */
[----:B-1----:R-:W-:-:S04]  /*1a0d0*/  SHF.R.U32.HI R0, RZ, 0x5, R0 ;  /* 0x00000005ff007819 */ /* 0x002fc80000011600 */
[----:B------:R-:W-:-:S05]  /*1a0e0*/  LOP3.LUT R0, R0, 0x3, RZ, 0xc0, !PT ;  /* 0x0000000300007812 */ /* 0x000fca00078ec0ff */
[----:B------:R1:W4:Y:S02]  /*1a0f0*/  SHFL.IDX PT, R14, R0, RZ, 0x1f ;  /* 0x00001fff000e7589 */ /* 0x00032400000e0000 */
.L_x_982:
[----:B----4-:R-:W-:-:S13]  /*1a100*/  ISETP.NE.AND P0, PT, R14, RZ, PT ;  /* 0x000000ff0e00720c */ /* 0x010fda0003f05270 */
[----:B------:R-:W-:Y:S05]  /*1a110*/  @P0 BRA `(.L_x_590) ;  /* 0x0000000000880947 */ /* 0x000fea0003800000 */
[----:B------:R-:W-:-:S03]  /*1a120*/  UMOV UR4, 0xffffffff ;  /* 0xffffffff00047882 */ /* 0x000fc60000000000 */
[----:B------:R-:W-:Y:S05]  /*1a130*/  BRA.DIV UR4, `(.L_x_848) ;  /* 0x0000003a04f47947 */ /* 0x000fea000b800000 */
[----:B------:R-:W-:-:S13]  /*1a140*/  ELECT P6, URZ, PT ;  /* 0x00000000003f782f */ /* 0x000fda00038c0000 */
.L_x_985:
[----:B------:R-:W-:Y:S05]  /*1a150*/  @!P6 BRA `(.L_x_590) ;  /* 0x000000000078e947 */ /* 0x000fea0003800000 */
[----:B------:R-:W-:-:S06]  /*1a160*/  ULOP3.LUT UR4, UR36, 0x2, URZ, 0xfc, !UPT ;  /* 0x0000000224047892 */ /* 0x000fcc000f8efc3f */
[----:B-1----:R-:W-:-:S05]  /*1a170*/  IMAD.U32 R0, RZ, RZ, UR4 ;  /* 0x00000004ff007e24 */ /* 0x002fca000f8e00ff */
[----:B------:R-:W-:-:S13]  /*1a180*/  ISETP.NE.AND P0, PT, R0, 0x3, PT ;  /* 0x000000030000780c */ /* 0x000fda0003f05270 */
[----:B------:R-:W-:Y:S05]  /*1a190*/  @!P0 BRA `(.L_x_849) ;  /* 0x0000000000048947 */ /* 0x000fea0003800000 */
[----:B------:R-:W-:Y:S01]  /*1a1a0*/  BPT.TRAP 0x1 ;  /* 0x000000040000795c */ /* 0x000fe20000300000 */
.L_x_849:
[----:B------:R-:W-:Y:S01]  /*1a1b0*/  IMAD R5, R22, 0x8, R7 ;  /* 0x0000000816057824 */ /* 0x000fe200078e0207 */
[----:B------:R-:W-:Y:S01]  /*1a1c0*/  SHF.L.U32 R0, R28, 0x1f, RZ ;  /* 0x0000001f1c007819 */ /* 0x000fe200000006ff */
[----:B------:R-:W-:-:S03]  /*1a1d0*/  VIADD R22, R22, 0x1 ;  /* 0x0000000116167836 */ /* 0x000fc60000000000 */
[----:B------:R-:W1:Y:S02]  /*1a1e0*/  SYNCS.PHASECHK.TRANS64.TRYWAIT P1, [R5+URZ+0x28c40], R0 ;  /* 0x028c4000050075a7 */ /* 0x000e64000802017f */
[----:B------:R-:W-:-:S04]  /*1a1f0*/  ISETP.NE.AND P2, PT, R22, 0x2, PT ;  /* 0x000000021600780c */ /* 0x000fc80003f45270 */
[----:B------:R-:W-:Y:S01]  /*1a200*/  SEL R3, RZ, 0x1, P2 ;  /* 0x00000001ff037807 */ /* 0x000fe20001000000 */
[----:B-1----:R-:W-:Y:S08]  /*1a210*/  @!P1 BRA `(.L_x_850) ;  /* 0x0000003800dc9947 */ /* 0x002ff00003800000 */
.L_x_986:
[----:B------:R-:W-:Y:S02]  /*1a220*/  SEL R22, R22, RZ, P2 ;  /* 0x000000ff16167207 */ /* 0x000fe40001000000 */
[----:B------:R-:W-:Y:S01]  /*1a230*/  LOP3.LUT R2, R28, R3, RZ, 0x3c, !PT ;  /* 0x000000031c027212 */ /* 0x000fe200078e3cff */
[----:B------:R-:W-:Y:S06]  /*1a240*/  @!P0 BRA `(.L_x_851) ;  /* 0x0000000000048947 */ /* 0x000fec0003800000 */
[----:B------:R-:W-:Y:S01]  /*1a250*/  BPT.TRAP 0x1 ;  /* 0x000000040000795c */ /* 0x000fe20000300000 */
.L_x_851:
[----:B------:R-:W-:Y:S01]  /*1a260*/  IMAD R3, R22, 0x8, R7 ;  /* 0x0000000816037824 */ /* 0x000fe200078e0207 */
[----:B------:R-:W-:-:S04]  /*1a270*/  SHF.L.U32 R2, R2, 0x1f, RZ ;  /* 0x0000001f02027819 */ /* 0x000fc800000006ff */
[----:B------:R-:W4:Y:S02]  /*1a280*/  SYNCS.PHASECHK.TRANS64.TRYWAIT P1, [R3+URZ+0x28c40], R2 ;  /* 0x028c4002030075a7 */ /* 0x000f24000802017f */
[----:B----4-:R-:W-:Y:S05]  /*1a290*/  @!P1 BRA `(.L_x_852) ;  /* 0x0000003800d09947 */ /* 0x010fea0003800000 */
.L_x_987:
[----:B------:R-:W-:Y:S05]  /*1a2a0*/  @!P0 BRA `(.L_x_853) ;  /* 0x0000000000048947 */ /* 0x000fea0003800000 */
[----:B------:R-:W-:Y:S01]  /*1a2b0*/  BPT.TRAP 0x1 ;  /* 0x000000040000795c */ /* 0x000fe20000300000 */
.L_x_853:
[----:B------:R-:W5:Y:S02]  /*1a2c0*/  SYNCS.PHASECHK.TRANS64.TRYWAIT P1, [R5+URZ+0x28c60], R0 ;  /* 0x028c6000050075a7 */ /* 0x000f64000802017f */
[----:B-----5:R-:W-:Y:S05]  /*1a2d0*/  @!P1 BRA `(.L_x_854) ;  /* 0x0000003800d49947 */ /* 0x020fea0003800000 */
.L_x_988:
[----:B------:R-:W-:Y:S05]  /*1a2e0*/  @!P0 BRA `(.L_x_855) ;  /* 0x0000000000048947 */ /* 0x000fea0003800000 */
[----:B------:R-:W-:Y:S01]  /*1a2f0*/  BPT.TRAP 0x1 ;  /* 0x000000040000795c */ /* 0x000fe20000300000 */
.L_x_855:
[----:B------:R0:W0:Y:S02]  /*1a300*/  SYNCS.PHASECHK.TRANS64.TRYWAIT P0, [R3+URZ+0x28c60], R2 ;  /* 0x028c6002030075a7 */ /* 0x000024000800017f */
[----:B0-----:R-:W-:Y:S05]  /*1a310*/  @!P0 NANOSLEEP.SYNCS 0x989680 ;  /* 0x009896800000895d */ /* 0x001fea0003900000 */
[----:B------:R-:W0:Y:S02]  /*1a320*/  @!P0 SYNCS.PHASECHK.TRANS64 P0, [R3+URZ+0x28c60], R2 ;  /* 0x028c6002030085a7 */ /* 0x000e24000800007f */
[----:B0-----:R-:W-:Y:S05]  /*1a330*/  @!P0 BRA `(.L_x_855) ;  /* 0xfffffffc00f08947 */ /* 0x001fea000383ffff */
.L_x_590:
[----:B------:R-:W-:Y:S05]  /*1a340*/  BSYNC B9 ;  /* 0x0000000000097941 */ /* 0x000fea0003800000 */
.L_x_587:
[----:B------:R-:W-:Y:S05]  /*1a350*/  EXIT ;  /* 0x000000000000794d */ /* 0x000fea0003800000 */
.L_x_608:
[----:B0-----:R0:W1:Y:S02]  /*1a360*/  SYNCS.PHASECHK.TRANS64.TRYWAIT P4, [R58+URZ+0x28c90], R65 ;  /* 0x028c90413a0075a7 */ /* 0x001064000808017f */
[----:B-1----:R-:W-:Y:S05]  /*1a370*/  @!P4 NANOSLEEP.SYNCS 0x989680 ;  /* 0x009896800000c95d */ /* 0x002fea0003900000 */
[----:B------:R-:W1:Y:S02]  /*1a380*/  @!P4 SYNCS.PHASECHK.TRANS64 P4, [R58+URZ+0x28c90], R65 ;  /* 0x028c90413a00c5a7 */ /* 0x000e64000808007f */
[----:B-1----:R-:W-:Y:S05]  /*1a390*/  @!P4 BRA `(.L_x_608) ;  /* 0xfffffffc00f0c947 */ /* 0x002fea000383ffff */
[----:B------:R-:W-:Y:S05]  /*1a3a0*/  BRA `(.L_x_856) ;  /* 0xfffffe8c00387947 */ /* 0x000fea000383ffff */
.L_x_609:
[----:B------:R-:W-:Y:S01]  /*1a3b0*/  BSSY B1, `(.L_x_857) ;  /* 0x0000007000017945 */ /* 0x000fe20003800000 */
[----:B------:R-:W-:Y:S01]  /*1a3c0*/  IMAD.MOV.U32 R12, RZ, RZ, RZ ;  /* 0x000000ffff0c7224 */ /* 0x000fe200078e00ff */
[----:B------:R-:W-:Y:S01]  /*1a3d0*/  MOV R15, 0xffffffff ;  /* 0xffffffff000f7802 */ /* 0x000fe20000000f00 */
[----:B------:R-:W-:-:S07]  /*1a3e0*/  IMAD.MOV.U32 R11, RZ, RZ, 0x1c1f ;  /* 0x00001c1fff0b7424 */ /* 0x000fce00078e00ff */
[----:B0-----:R-:W-:Y:S05]  /*1a3f0*/  WARPSYNC.COLLECTIVE R15, `(.L_x_858) ;  /* 0x000000000f087348 */ /* 0x001fea0003c00000 */
[----:B------:R1:W2:Y:S02]  /*1a400*/  SHFL.IDX P6, R14, R13, R12, R11 ;  /* 0x0000000c0d0e7389 */ /* 0x0002a400000c000b */
[----:B012---:R-:W-:Y:S01]  /*1a410*/  ENDCOLLECTIVE ;  /* 0x000000000000791b */ /* 0x007fe20003800000 */
.L_x_858:
[----:B------:R-:W-:Y:S05]  /*1a420*/  BSYNC B1 ;  /* 0x0000000000017941 */ /* 0x000fea0003800000 */
.L_x_857:
[----:B------:R-:W-:Y:S02]  /*1a430*/  IMAD.MOV.U32 R13, RZ, RZ, R67 ;  /* 0x000000ffff0d7224 */ /* 0x000fe400078e0043 */
[----:B------:R-:W-:Y:S02]  /*1a440*/  IMAD.MOV.U32 R12, RZ, RZ, RZ ;  /* 0x000000ffff0c7224 */ /* 0x000fe400078e00ff */
[----:B------:R-:W-:Y:S02]  /*1a450*/  IMAD.MOV.U32 R11, RZ, RZ, 0x1c1f ;  /* 0x00001c1fff0b7424 */ /* 0x000fe400078e00ff */
[----:B------:R-:W-:Y:S02]  /*1a460*/  IMAD.MOV.U32 R15, RZ, RZ, -0x1 ;  /* 0xffffffffff0f7424 */ /* 0x000fe400078e00ff */
[----:B------:R-:W-:-:S07]  /*1a470*/  IMAD.MOV.U32 R69, RZ, RZ, R14 ;  /* 0x000000ffff457224 */ /* 0x000fce00078e000e */
[----:B------:R-:W-:Y:S05]  /*1a480*/  WARPSYNC.COLLECTIVE R15, `(.L_x_859) ;  /* 0x000000000f087348 */ /* 0x000fea0003c00000 */
[----:B------:R0:W1:Y:S02]  /*1a490*/  SHFL.IDX P6, R14, R13, R12, R11 ;  /* 0x0000000c0d0e7389 */ /* 0x00006400000c000b */
[----:B01----:R-:W-:Y:S01]  /*1a4a0*/  ENDCOLLECTIVE ;  /* 0x000000000000791b */ /* 0x003fe20003800000 */
.L_x_859:
[----:B------:R-:W-:Y:S05]  /*1a4b0*/  BRA `(.L_x_860) ;  /* 0xfffffe8c00087947 */ /* 0x000fea000383ffff */
.L_x_619:
[----:B0-----:R0:W1:Y:S02]  /*1a4c0*/  SYNCS.PHASECHK.TRANS64.TRYWAIT P4, [R58+URZ+0x28c90], R65 ;  /* 0x028c90413a0075a7 */ /* 0x001064000808017f */
[----:B-1----:R-:W-:Y:S05]  /*1a4d0*/  @!P4 NANOSLEEP.SYNCS 0x989680 ;  /* 0x009896800000c95d */ /* 0x002fea0003900000 */
[----:B------:R-:W1:Y:S02]  /*1a4e0*/  @!P4 SYNCS.PHASECHK.TRANS64 P4, [R58+URZ+0x28c90], R65 ;  /* 0x028c90413a00c5a7 */ /* 0x000e64000808007f */
[----:B-1----:R-:W-:Y:S05]  /*1a4f0*/  @!P4 BRA `(.L_x_619) ;  /* 0xfffffffc00f0c947 */ /* 0x002fea000383ffff */
[----:B------:R-:W-:Y:S05]  /*1a500*/  BRA `(.L_x_861) ;  /* 0xfffffe9400707947 */ /* 0x000fea000383ffff */
.L_x_620:
[----:B------:R-:W-:Y:S01]  /*1a510*/  BSSY B1, `(.L_x_862) ;  /* 0x0000007000017945 */ /* 0x000fe20003800000 */
[----:B------:R-:W-:Y:S02]  /*1a520*/  IMAD.MOV.U32 R12, RZ, RZ, RZ ;  /* 0x000000ffff0c7224 */ /* 0x000fe400078e00ff */
[----:B------:R-:W-:Y:S02]  /*1a530*/  IMAD.MOV.U32 R11, RZ, RZ, 0x1c1f ;  /* 0x00001c1fff0b7424 */ /* 0x000fe400078e00ff */
[----:B------:R-:W-:-:S07]  /*1a540*/  IMAD.MOV.U32 R15, RZ, RZ, -0x1 ;  /* 0xffffffffff0f7424 */ /* 0x000fce00078e00ff */
[----:B0-----:R-:W-:Y:S05]  /*1a550*/  WARPSYNC.COLLECTIVE R15, `(.L_x_863) ;  /* 0x000000000f087348 */ /* 0x001fea0003c00000 */
[----:B------:R1:W2:Y:S02]  /*1a560*/  SHFL.IDX P6, R14, R13, R12, R11 ;  /* 0x0000000c0d0e7389 */ /* 0x0002a400000c000b */
[----:B012---:R-:W-:Y:S01]  /*1a570*/  ENDCOLLECTIVE ;  /* 0x000000000000791b */ /* 0x007fe20003800000 */
.L_x_863:
[----:B------:R-:W-:Y:S05]  /*1a580*/  BSYNC B1 ;  /* 0x0000000000017941 */ /* 0x000fea0003800000 */
.L_x_862:
        /* <DEDUP_REMOVED lines=8> */
.L_x_864:
[----:B------:R-:W-:Y:S01]  /*1a610*/  IMAD.MOV.U32 R67, RZ, RZ, R14 ;  /* 0x000000ffff437224 */ /* 0x000fe200078e000e */
[----:B------:R-:W-:Y:S06]  /*1a620*/  BRA `(.L_x_865) ;  /* 0xfffffe94003c7947 */ /* 0x000fec000383ffff */
.L_x_625:
[----:B-1----:R1:W2:Y:S02]  /*1a630*/  SYNCS.PHASECHK.TRANS64.TRYWAIT P2, [R58+URZ+0x28c90], R65 ;  /* 0x028c90413a0075a7 */ /* 0x0022a4000804017f */
[----:B--2---:R-:W-:Y:S05]  /*1a640*/  @!P2 NANOSLEEP.SYNCS 0x989680 ;  /* 0x009896800000a95d */ /* 0x004fea0003900000 */
[----:B------:R-:W2:Y:S02]  /*1a650*/  @!P2 SYNCS.PHASECHK.TRANS64 P2, [R58+URZ+0x28c90], R65 ;  /* 0x028c90413a00a5a7 */ /* 0x000ea4000804007f */
[----:B--2---:R-:W-:Y:S05]  /*1a660*/  @!P2 BRA `(.L_x_625) ;  /* 0xfffffffc00f0a947 */ /* 0x004fea000383ffff */
[----:B------:R-:W-:Y:S05]  /*1a670*/  BRA `(.L_x_866) ;  /* 0xfffffe9c00347947 */ /* 0x000fea000383ffff */
.L_x_626:
[----:B------:R-:W-:Y:S01]  /*1a680*/  BSSY B1, `(.L_x_867) ;  /* 0x0000007000017945 */ /* 0x000fe20003800000 */
[----:B------:R-:W-:Y:S02]  /*1a690*/  IMAD.MOV.U32 R12, RZ, RZ, RZ ;  /* 0x000000ffff0c7224 */ /* 0x000fe400078e00ff */
[----:B------:R-:W-:Y:S02]  /*1a6a0*/  IMAD.MOV.U32 R11, RZ, RZ, 0x1c1f ;  /* 0x00001c1fff0b7424 */ /* 0x000fe400078e00ff */
[----:B------:R-:W-:-:S07]  /*1a6b0*/  IMAD.MOV.U32 R15, RZ, RZ, -0x1 ;  /* 0xffffffffff0f7424 */ /* 0x000fce00078e00ff */
[----:B-1----:R-:W-:Y:S05]  /*1a6c0*/  WARPSYNC.COLLECTIVE R15, `(.L_x_868) ;  /* 0x000000000f087348 */ /* 0x002fea0003c00000 */
[----:B------:R0:W2:Y:S02]  /*1a6d0*/  SHFL.IDX P6, R14, R13, R12, R11 ;  /* 0x0000000c0d0e7389 */ /* 0x0000a400000c000b */
[----:B012---:R-:W-:Y:S01]  /*1a6e0*/  ENDCOLLECTIVE ;  /* 0x000000000000791b */ /* 0x007fe20003800000 */
.L_x_868:
[----:B------:R-:W-:Y:S05]  /*1a6f0*/  BSYNC B1 ;  /* 0x0000000000017941 */ /* 0x000fea0003800000 */
.L_x_867:
        /* <DEDUP_REMOVED lines=8> */
.L_x_869:
[----:B------:R-:W-:Y:S05]  /*1a780*/  BRA `(.L_x_870) ;  /* 0xfffffe9c00547947 */ /* 0x000fea000383ffff */
.L_x_630:
[----:B-1----:R1:W2:Y:S02]  /*1a790*/  SYNCS.PHASECHK.TRANS64.TRYWAIT P3, [R58+URZ+0x28cb0], R65 ;  /* 0x028cb0413a0075a7 */ /* 0x0022a4000806017f */
[----:B--2---:R-:W-:Y:S05]  /*1a7a0*/  @!P3 NANOSLEEP.SYNCS 0x989680 ;  /* 0x009896800000b95d */ /* 0x004fea0003900000 */
[----:B------:R-:W2:Y:S02]  /*1a7b0*/  @!P3 SYNCS.PHASECHK.TRANS64 P3, [R58+URZ+0x28cb0], R65 ;  /* 0x028cb0413a00b5a7 */ /* 0x000ea4000806007f */
[----:B--2---:R-:W-:Y:S05]  /*1a7c0*/  @!P3 BRA `(.L_x_630) ;  /* 0xfffffffc00f0b947 */ /* 0x004fea000383ffff */
[----:B------:R-:W-:Y:S05]  /*1a7d0*/  BRA `(.L_x_871) ;  /* 0xfffffe9c00e07947 */ /* 0x000fea000383ffff */
.L_x_643:
[----:B0-----:R0:W1:Y:S02]  /*1a7e0*/  SYNCS.PHASECHK.TRANS64.TRYWAIT P1, [R10+URZ+0x28c50], R7 ;  /* 0x028c50070a0075a7 */ /* 0x001064000802017f */
[----:B-1----:R-:W-:Y:S05]  /*1a7f0*/  @!P1 NANOSLEEP.SYNCS 0x989680 ;  /* 0x009896800000995d */ /* 0x002fea0003900000 */
[----:B------:R-:W1:Y:S02]  /*1a800*/  @!P1 SYNCS.PHASECHK.TRANS64 P1, [R10+URZ+0x28c50], R7 ;  /* 0x028c50070a0095a7 */ /* 0x000e64000802007f */
[----:B-1----:R-:W-:Y:S05]  /*1a810*/  @!P1 BRA `(.L_x_643) ;  /* 0xfffffffc00f09947 */ /* 0x002fea000383ffff */
[----:B------:R-:W-:Y:S05]  /*1a820*/  BRA `(.L_x_872) ;  /* 0xfffffeb000487947 */ /* 0x000fea000383ffff */
.L_x_651:
[----:B-1----:R1:W2:Y:S02]  /*1a830*/  SYNCS.PHASECHK.TRANS64.TRYWAIT P1, [R10+URZ+0x28c50], R11 ;  /* 0x028c500b0a0075a7 */ /* 0x0022a4000802017f */
[----:B--2---:R-:W-:Y:S05]  /*1a840*/  @!P1 NANOSLEEP.SYNCS 0x989680 ;  /* 0x009896800000995d */ /* 0x004fea0003900000 */
[----:B------:R-:W2:Y:S02]  /*1a850*/  @!P1 SYNCS.PHASECHK.TRANS64 P1, [R10+URZ+0x28c50], R11 ;  /* 0x028c500b0a0095a7 */ /* 0x000ea4000802007f */
[----:B--2---:R-:W-:Y:S05]  /*1a860*/  @!P1 BRA `(.L_x_651) ;  /* 0xfffffffc00f09947 */ /* 0x004fea000383ffff */
[----:B------:R-:W-:Y:S05]  /*1a870*/  BRA `(.L_x_650) ;  /* 0xfffffebc00687947 */ /* 0x000fea000383ffff */
.L_x_667:
        /* <DEDUP_REMOVED lines=8> */
.L_x_874:
[----:B------:R-:W-:Y:S05]  /*1a900*/  BSYNC B1 ;  /* 0x0000000000017941 */ /* 0x000fea0003800000 */
.L_x_873:
        /* <DEDUP_REMOVED lines=8> */
.L_x_875:
[----:B------:R-:W-:Y:S02]  /*1a990*/  IMAD.MOV.U32 R13, RZ, RZ, R24 ;  /* 0x000000ffff0d7224 */ /* 0x000fe400078e0018 */
[----:B------:R-:W-:-:S07]  /*1a9a0*/  IMAD.MOV.U32 R3, RZ, RZ, R14 ;  /* 0x000000ffff037224 */ /* 0x000fce00078e000e */
[----:B------:R-:W-:Y:S05]  /*1a9b0*/  WARPSYNC.COLLECTIVE R15, `(.L_x_876) ;  /* 0x000000000f087348 */ /* 0x000fea0003c00000 */
[----:B------:R0:W1:Y:S02]  /*1a9c0*/  SHFL.IDX P6, R14, R13, R12, R11 ;  /* 0x0000000c0d0e7389 */ /* 0x00006400000c000b */
[----:B01----:R-:W-:Y:S01]  /*1a9d0*/  ENDCOLLECTIVE ;  /* 0x000000000000791b */ /* 0x003fe20003800000 */
.L_x_876:
[----:B------:R-:W-:Y:S01]  /*1a9e0*/  MOV R13, R27 ;  /* 0x0000001b000d7202 */ /* 0x000fe20000000f00 */
[----:B------:R-:W-:-:S07]  /*1a9f0*/  IMAD.MOV.U32 R24, RZ, RZ, R14 ;  /* 0x000000ffff187224 */ /* 0x000fce00078e000e */
[----:B------:R-:W-:Y:S05]  /*1aa00*/  WARPSYNC.COLLECTIVE R15, `(.L_x_877) ;  /* 0x000000000f087348 */ /* 0x000fea0003c00000 */
[----:B------:R0:W1:Y:S02]  /*1aa10*/  SHFL.IDX P6, R14, R13, R12, R11 ;  /* 0x0000000c0d0e7389 */ /* 0x00006400000c000b */
[----:B01----:R-:W-:Y:S01]  /*1aa20*/  ENDCOLLECTIVE ;  /* 0x000000000000791b */ /* 0x003fe20003800000 */
.L_x_877:
[----:B------:R-:W-:Y:S01]  /*1aa30*/  IMAD.MOV.U32 R21, RZ, RZ, R14 ;  /* 0x000000ffff157224 */ /* 0x000fe200078e000e */
[----:B------:R-:W-:Y:S06]  /*1aa40*/  BRA `(.L_x_878) ;  /* 0xfffffed4002c7947 */ /* 0x000fec000383ffff */
.L_x_671:
[----:B0-----:R0:W1:Y:S02]  /*1aa50*/  SYNCS.PHASECHK.TRANS64.TRYWAIT P0, [R2+URZ+0x28c00], R13 ;  /* 0x028c000d020075a7 */ /* 0x001064000800017f */
[----:B-1----:R-:W-:Y:S05]  /*1aa60*/  @!P0 NANOSLEEP.SYNCS 0x989680 ;  /* 0x009896800000895d */ /* 0x002fea0003900000 */
[----:B------:R-:W1:Y:S02]  /*1aa70*/  @!P0 SYNCS.PHASECHK.TRANS64 P0, [R2+URZ+0x28c00], R13 ;  /* 0x028c000d020085a7 */ /* 0x000e64000800007f */
[----:B-1----:R-:W-:Y:S05]  /*1aa80*/  @!P0 BRA `(.L_x_671) ;  /* 0xfffffffc00f08947 */ /* 0x002fea000383ffff */
[----:B------:R-:W-:Y:S05]  /*1aa90*/  BRA `(.L_x_879) ;  /* 0xfffffed800547947 */ /* 0x000fea000383ffff */
.L_x_679:
        /* <DEDUP_REMOVED lines=8> */
.L_x_881:
[----:B------:R-:W-:Y:S05]  /*1ab20*/  BSYNC B1 ;  /* 0x0000000000017941 */ /* 0x000fea0003800000 */
.L_x_880:
        /* <DEDUP_REMOVED lines=8> */
.L_x_882:
[----:B------:R-:W-:Y:S02]  /*1abb0*/  IMAD.MOV.U32 R13, RZ, RZ, R24 ;  /* 0x000000ffff0d7224 */ /* 0x000fe400078e0018 */
[----:B------:R-:W-:-:S07]  /*1abc0*/  IMAD.MOV.U32 R3, RZ, RZ, R14 ;  /* 0x000000ffff037224 */ /* 0x000fce00078e000e */
[----:B------:R-:W-:Y:S05]  /*1abd0*/  WARPSYNC.COLLECTIVE R15, `(.L_x_883) ;  /* 0x000000000f087348 */ /* 0x000fea0003c00000 */
[----:B------:R0:W1:Y:S02]  /*1abe0*/  SHFL.IDX P6, R14, R13, R12, R11 ;  /* 0x0000000c0d0e7389 */ /* 0x00006400000c000b */
[----:B01----:R-:W-:Y:S01]  /*1abf0*/  ENDCOLLECTIVE ;  /* 0x000000000000791b */ /* 0x003fe20003800000 */
.L_x_883:
[----:B------:R-:W-:Y:S02]  /*1ac00*/  IMAD.MOV.U32 R13, RZ, RZ, R27 ;  /* 0x000000ffff0d7224 */ /* 0x000fe400078e001b */
[----:B------:R-:W-:-:S07]  /*1ac10*/  IMAD.MOV.U32 R20, RZ, RZ, R14 ;  /* 0x000000ffff147224 */ /* 0x000fce00078e000e */
[----:B------:R-:W-:Y:S05]  /*1ac20*/  WARPSYNC.COLLECTIVE R15, `(.L_x_884) ;  /* 0x000000000f087348 */ /* 0x000fea0003c00000 */
[----:B------:R0:W1:Y:S02]  /*1ac30*/  SHFL.IDX P6, R14, R13, R12, R11 ;  /* 0x0000000c0d0e7389 */ /* 0x00006400000c000b */
[----:B01----:R-:W-:Y:S01]  /*1ac40*/  ENDCOLLECTIVE ;  /* 0x000000000000791b */ /* 0x003fe20003800000 */
.L_x_884:
[----:B------:R-:W-:Y:S05]  /*1ac50*/  BRA `(.L_x_885) ;  /* 0xfffffee000b87947 */ /* 0x000fea000383ffff */
.L_x_683:
[----:B0-----:R0:W1:Y:S02]  /*1ac60*/  SYNCS.PHASECHK.TRANS64.TRYWAIT P1, [R2+URZ+0x28c00], R25 ;  /* 0x028c0019020075a7 */ /* 0x001064000802017f */
[----:B-1----:R-:W-:Y:S05]  /*1ac70*/  @!P1 NANOSLEEP.SYNCS 0x989680 ;  /* 0x009896800000995d */ /* 0x002fea0003900000 */
[----:B------:R-:W1:Y:S02]  /*1ac80*/  @!P1 SYNCS.PHASECHK.TRANS64 P1, [R2+URZ+0x28c00], R25 ;  /* 0x028c0019020095a7 */ /* 0x000e64000802007f */
[----:B-1----:R-:W-:Y:S05]  /*1ac90*/  @!P1 BRA `(.L_x_683) ;  /* 0xfffffffc00f09947 */ /* 0x002fea000383ffff */
[----:B------:R-:W-:Y:S05]  /*1aca0*/  BRA `(.L_x_886) ;  /* 0xfffffee4009c7947 */ /* 0x000fea000383ffff */
.L_x_689:
[----:B-1----:R1:W2:Y:S02]  /*1acb0*/  SYNCS.PHASECHK.TRANS64.TRYWAIT P1, [R14+URZ+0x28c30], R15 ;  /* 0x028c300f0e0075a7 */ /* 0x0022a4000802017f */
[----:B--2---:R-:W-:Y:S05]  /*1acc0*/  @!P1 NANOSLEEP.SYNCS 0x989680 ;  /* 0x009896800000995d */ /* 0x004fea0003900000 */
[----:B------:R-:W2:Y:S02]  /*1acd0*/  @!P1 SYNCS.PHASECHK.TRANS64 P1, [R14+URZ+0x28c30], R15 ;  /* 0x028c300f0e0095a7 */ /* 0x000ea4000802007f */
[----:B--2---:R-:W-:Y:S05]  /*1ace0*/  @!P1 BRA `(.L_x_689) ;  /* 0xfffffffc00f09947 */ /* 0x004fea000383ffff */
[----:B------:R-:W-:Y:S05]  /*1acf0*/  BRA `(.L_x_688) ;  /* 0xfffffef000c87947 */ /* 0x000fea000383ffff */
.L_x_695:
[----:B--2---:R2:W3:Y:S02]  /*1ad00*/  SYNCS.PHASECHK.TRANS64.TRYWAIT P1, [R14+URZ+0x28c50], R15 ;  /* 0x028c500f0e0075a7 */ /* 0x0044e4000802017f */
[----:B---3--:R-:W-:Y:S05]  /*1ad10*/  @!P1 NANOSLEEP.SYNCS 0x989680 ;  /* 0x009896800000995d */ /* 0x008fea0003900000 */
[----:B------:R-:W3:Y:S02]  /*1ad20*/  @!P1 SYNCS.PHASECHK.TRANS64 P1, [R14+URZ+0x28c50], R15 ;  /* 0x028c500f0e0095a7 */ /* 0x000ee4000802007f */
[----:B---3--:R-:W-:Y:S05]  /*1ad30*/  @!P1 BRA `(.L_x_695) ;  /* 0xfffffffc00f09947 */ /* 0x008fea000383ffff */
[----:B------:R-:W-:Y:S05]  /*1ad40*/  BRA `(.L_x_694) ;  /* 0xffffff0400007947 */ /* 0x000fea000383ffff */
.L_x_703:
[----:B0-----:R0:W2:Y:S02]  /*1ad50*/  SYNCS.PHASECHK.TRANS64.TRYWAIT P2, [R21+URZ+0x28c30], R14 ;  /* 0x028c300e150075a7 */ /* 0x0010a4000804017f */
[----:B--2---:R-:W-:Y:S05]  /*1ad60*/  @!P2 NANOSLEEP.SYNCS 0x989680 ;  /* 0x009896800000a95d */ /* 0x004fea0003900000 */
[----:B------:R-:W2:Y:S02]  /*1ad70*/  @!P2 SYNCS.PHASECHK.TRANS64 P2, [R21+URZ+0x28c30], R14 ;  /* 0x028c300e1500a5a7 */ /* 0x000ea4000804007f */
[----:B--2---:R-:W-:Y:S05]  /*1ad80*/  @!P2 BRA `(.L_x_703) ;  /* 0xfffffffc00f0a947 */ /* 0x004fea000383ffff */
[----:B------:R-:W-:Y:S05]  /*1ad90*/  BRA `(.L_x_702) ;  /* 0xffffff08001c7947 */ /* 0x000fea000383ffff */
.L_x_709:
[----:B----4-:R4:W0:Y:S02]  /*1ada0*/  SYNCS.PHASECHK.TRANS64.TRYWAIT P2, [R21+URZ+0x28c50], R14 ;  /* 0x028c500e150075a7 */ /* 0x010824000804017f */
[----:B0-----:R-:W-:Y:S05]  /*1adb0*/  @!P2 NANOSLEEP.SYNCS 0x989680 ;  /* 0x009896800000a95d */ /* 0x001fea0003900000 */
[----:B------:R-:W0:Y:S02]  /*1adc0*/  @!P2 SYNCS.PHASECHK.TRANS64 P2, [R21+URZ+0x28c50], R14 ;  /* 0x028c500e1500a5a7 */ /* 0x000e24000804007f */
[----:B0-----:R-:W-:Y:S05]  /*1add0*/  @!P2 BRA `(.L_x_709) ;  /* 0xfffffffc00f0a947 */ /* 0x001fea000383ffff */
[----:B------:R-:W-:Y:S05]  /*1ade0*/  BRA `(.L_x_708) ;  /* 0xffffff1c00787947 */ /* 0x000fea000383ffff */
.L_x_743:
        /* <DEDUP_REMOVED lines=8> */
[----:B------:R-:W-:Y:S05]  /*1ae70*/  WARPSYNC.COLLECTIVE R15, `(.L_x_888) ;  /* 0x000000000f087348 */ /* 0x000fea0003c00000 */
[----:B------:R0:W1:Y:S02]  /*1ae80*/  SHFL.IDX P6, R14, R13, R12, R11 ;  /* 0x0000000c0d0e7389 */ /* 0x00006400000c000b */
[----:B01----:R-:W-:Y:S01]  /*1ae90*/  ENDCOLLECTIVE ;  /* 0x000000000000791b */ /* 0x003fe20003800000 */
.L_x_888:
[----:B------:R-:W-:Y:S05]  /*1aea0*/  BSYNC B1 ;  /* 0x0000000000017941 */ /* 0x000fea0003800000 */
.L_x_887:
[----:B------:R-:W-:Y:S05]  /*1aeb0*/  BRA `(.L_x_889) ;  /* 0xffffff9000a87947 */ /* 0x000fea000383ffff */
.L_x_745:
[----:B------:R-:W-:Y:S01]  /*1aec0*/  BSSY B1, `(.L_x_890) ;  /* 0x0000006000017945 */ /* 0x000fe20003800000 */
[----:B------:R-:W-:-:S07]  /*1aed0*/  IMAD.MOV.U32 R15, RZ, RZ, -0x1 ;  /* 0xffffffffff0f7424 */ /* 0x000fce00078e00ff */
[----:B0-----:R-:W-:Y:S05]  /*1aee0*/  WARPSYNC.COLLECTIVE R15, `(.L_x_891) ;  /* 0x000000000f0c7348 */ /* 0x001fea0003c00000 */
[----:B------:R-:W-:Y:S02]  /*1aef0*/  ELECT P6, UR62, PT ;  /* 0x00000000003e782f */ /* 0x000fe400038c0000 */
[----:B------:R-:W-:Y:S01]  /*1af00*/  MOV R14, UR62 ;  /* 0x0000003e000e7c02 */ /* 0x000fe20008000f00 */
[----:B0-----:R-:W-:Y:S10]  /*1af10*/  ENDCOLLECTIVE ;  /* 0x000000000000791b */ /* 0x001ff40003800000 */
.L_x_891:
[----:B------:R-:W-:Y:S05]  /*1af20*/  BSYNC B1 ;  /* 0x0000000000017941 */ /* 0x000fea0003800000 */
.L_x_890:
[----:B------:R-:W-:Y:S05]  /*1af30*/  BRA `(.L_x_744) ;  /* 0xffffff9000a07947 */ /* 0x000fea000383ffff */
.L_x_747:
[----:B0-----:R0:W1:Y:S02]  /*1af40*/  SYNCS.PHASECHK.TRANS64.TRYWAIT P0, [R17+URZ+0x28c20], R3 ;  /* 0x028c2003110075a7 */ /* 0x001064000800017f */
[----:B-1----:R-:W-:Y:S05]  /*1af50*/  @!P0 NANOSLEEP.SYNCS 0x989680 ;  /* 0x009896800000895d */ /* 0x002fea0003900000 */
[----:B------:R-:W1:Y:S02]  /*1af60*/  @!P0 SYNCS.PHASECHK.TRANS64 P0, [R17+URZ+0x28c20], R3 ;  /* 0x028c2003110085a7 */ /* 0x000e64000800007f */
[----:B-1----:R-:W-:Y:S05]  /*1af70*/  @!P0 BRA `(.L_x_747) ;  /* 0xfffffffc00f08947 */ /* 0x002fea000383ffff */
[----:B------:R-:W-:Y:S05]  /*1af80*/  BRA `(.L_x_892) ;  /* 0xffffff9000b07947 */ /* 0x000fea000383ffff */
.L_x_751:
[----:B0-----:R0:W1:Y:S02]  /*1af90*/  SYNCS.PHASECHK.TRANS64.TRYWAIT P0, [R3+URZ+0x28ca0], R8 ;  /* 0x028ca008030075a7 */ /* 0x001064000800017f */
[----:B-1----:R-:W-:Y:S05]  /*1afa0*/  @!P0 NANOSLEEP.SYNCS 0x989680 ;  /* 0x009896800000895d */ /* 0x002fea0003900000 */
[----:B------:R-:W1:Y:S02]  /*1afb0*/  @!P0 SYNCS.PHASECHK.TRANS64 P0, [R3+URZ+0x28ca0], R8 ;  /* 0x028ca008030085a7 */ /* 0x000e64000800007f */
[----:B-1----:R-:W-:Y:S05]  /*1afc0*/  @!P0 BRA `(.L_x_751) ;  /* 0xfffffffc00f08947 */ /* 0x002fea000383ffff */
[----:B------:R-:W-:Y:S05]  /*1afd0*/  BRA `(.L_x_893) ;  /* 0xffffff9000c87947 */ /* 0x000fea000383ffff */
.L_x_756:
[----:B-1----:R1:W2:Y:S02]  /*1afe0*/  SYNCS.PHASECHK.TRANS64.TRYWAIT P0, [R3+URZ+0x28cc0], R8 ;  /* 0x028cc008030075a7 */ /* 0x0022a4000800017f */
[----:B--2---:R-:W-:Y:S05]  /*1aff0*/  @!P0 NANOSLEEP.SYNCS 0x989680 ;  /* 0x009896800000895d */ /* 0x004fea0003900000 */
[----:B------:R-:W2:Y:S02]  /*1b000*/  @!P0 SYNCS.PHASECHK.TRANS64 P0, [R3+URZ+0x28cc0], R8 ;  /* 0x028cc008030085a7 */ /* 0x000ea4000800007f */
[----:B--2---:R-:W-:Y:S05]  /*1b010*/  @!P0 BRA `(.L_x_756) ;  /* 0xfffffffc00f08947 */ /* 0x004fea000383ffff */
[----:B------:R-:W-:Y:S05]  /*1b020*/  BRA `(.L_x_894) ;  /* 0xffffff9400447947 */ /* 0x000fea000383ffff */
.L_x_770:
[----:B0-----:R0:W1:Y:S02]  /*1b030*/  SYNCS.PHASECHK.TRANS64.TRYWAIT P2, [R8+URZ+0x28ca0], R2 ;  /* 0x028ca002080075a7 */ /* 0x001064000804017f */
[----:B-1----:R-:W-:Y:S05]  /*1b040*/  @!P2 NANOSLEEP.SYNCS 0x989680 ;  /* 0x009896800000a95d */ /* 0x002fea0003900000 */
[----:B------:R-:W1:Y:S02]  /*1b050*/  @!P2 SYNCS.PHASECHK.TRANS64 P2, [R8+URZ+0x28ca0], R2 ;  /* 0x028ca0020800a5a7 */ /* 0x000e64000804007f */
[----:B-1----:R-:W-:Y:S05]  /*1b060*/  @!P2 BRA `(.L_x_770) ;  /* 0xfffffffc00f0a947 */ /* 0x002fea000383ffff */
[----:B------:R-:W-:Y:S05]  /*1b070*/  BRA `(.L_x_895) ;  /* 0xffffff9c00a87947 */ /* 0x000fea000383ffff */
.L_x_775:
[----:B-1----:R1:W2:Y:S02]  /*1b080*/  SYNCS.PHASECHK.TRANS64.TRYWAIT P2, [R8+URZ+0x28cc0], R2 ;  /* 0x028cc002080075a7 */ /* 0x0022a4000804017f */
[----:B--2---:R-:W-:Y:S05]  /*1b090*/  @!P2 NANOSLEEP.SYNCS 0x989680 ;  /* 0x009896800000a95d */ /* 0x004fea0003900000 */
[----:B------:R-:W2:Y:S02]  /*1b0a0*/  @!P2 SYNCS.PHASECHK.TRANS64 P2, [R8+URZ+0x28cc0], R2 ;  /* 0x028cc0020800a5a7 */ /* 0x000ea4000804007f */
[----:B--2---:R-:W-:Y:S05]  /*1b0b0*/  @!P2 BRA `(.L_x_775) ;  /* 0xfffffffc00f0a947 */ /* 0x004fea000383ffff */
[----:B------:R-:W-:Y:S05]  /*1b0c0*/  BRA `(.L_x_896) ;  /* 0xffffffa000207947 */ /* 0x000fea000383ffff */
.L_x_797:
        /* <DEDUP_REMOVED lines=11> */
.L_x_898:
[----:B------:R-:W-:Y:S05]  /*1b180*/  BSYNC B0 ;  /* 0x0000000000007941 */ /* 0x000fea0003800000 */
.L_x_897:
[----:B------:R-:W-:Y:S05]  /*1b190*/  BRA `(.L_x_899) ;  /* 0xffffffb400947947 */ /* 0x000fea000383ffff */
.L_x_800:
[----:B0-----:R0:W1:Y:S02]  /*1b1a0*/  SYNCS.PHASECHK.TRANS64.TRYWAIT P0, [R30+URZ+0x28c40], R0 ;  /* 0x028c40001e0075a7 */ /* 0x001064000800017f */
[----:B-1----:R-:W-:Y:S05]  /*1b1b0*/  @!P0 NANOSLEEP.SYNCS 0x989680 ;  /* 0x009896800000895d */ /* 0x002fea0003900000 */
[----:B------:R-:W1:Y:S02]  /*1b1c0*/  @!P0 SYNCS.PHASECHK.TRANS64 P0, [R30+URZ+0x28c40], R0 ;  /* 0x028c40001e0085a7 */ /* 0x000e64000800007f */
[----:B-1----:R-:W-:Y:S05]  /*1b1d0*/  @!P0 BRA `(.L_x_800) ;  /* 0xfffffffc00f08947 */ /* 0x002fea000383ffff */
[----:B------:R-:W-:Y:S05]  /*1b1e0*/  BRA `(.L_x_900) ;  /* 0xffffffb400cc7947 */ /* 0x000fea000383ffff */
.L_x_801:
        /* <DEDUP_REMOVED lines=8> */
.L_x_902:
[----:B------:R-:W-:Y:S05]  /*1b270*/  BSYNC B0 ;  /* 0x0000000000007941 */ /* 0x000fea0003800000 */
.L_x_901:
[----:B------:R-:W-:Y:S01]  /*1b280*/  IMAD.MOV.U32 R13, RZ, RZ, R0 ;  /* 0x000000ffff0d7224 */ /* 0x000fe200078e0000 */
[----:B------:R-:W-:Y:S01]  /*1b290*/  @P0 LEA R6, R4, R17, 0x1 ;  /* 0x0000001104060211 */ /* 0x000fe200078e08ff */
[----:B------:R-:W-:Y:S02]  /*1b2a0*/  IMAD.MOV.U32 R12, RZ, RZ, RZ ;  /* 0x000000ffff0c7224 */ /* 0x000fe400078e00ff */
[----:B------:R-:W-:Y:S02]  /*1b2b0*/  IMAD.MOV.U32 R11, RZ, RZ, 0x181f ;  /* 0x0000181fff0b7424 */ /* 0x000fe400078e00ff */
[----:B------:R-:W-:Y:S02]  /*1b2c0*/  IMAD.MOV.U32 R15, RZ, RZ, -0x1 ;  /* 0xffffffffff0f7424 */ /* 0x000fe400078e00ff */
[----:B------:R-:W-:-:S07]  /*1b2d0*/  IMAD.MOV.U32 R2, RZ, RZ, R14 ;  /* 0x000000ffff027224 */ /* 0x000fce00078e000e */
[----:B------:R-:W-:Y:S05]  /*1b2e0*/  WARPSYNC.COLLECTIVE R15, `(.L_x_903) ;  /* 0x000000000f087348 */ /* 0x000fea0003c00000 */
[----:B------:R0:W1:Y:S02]  /*1b2f0*/  SHFL.IDX P6, R14, R13, R12, R11 ;  /* 0x0000000c0d0e7389 */ /* 0x00006400000c000b */
[----:B01----:R-:W-:Y:S01]  /*1b300*/  ENDCOLLECTIVE ;  /* 0x000000000000791b */ /* 0x003fe20003800000 */
.L_x_903:
[----:B------:R-:W-:Y:S02]  /*1b310*/  IMAD.MOV.U32 R13, RZ, RZ, R5 ;  /* 0x000000ffff0d7224 */ /* 0x000fe400078e0005 */
[----:B------:R-:W-:Y:S02]  /*1b320*/  IMAD.MOV.U32 R12, RZ, RZ, 0x1 ;  /* 0x00000001ff0c7424 */ /* 0x000fe400078e00ff */
[----:B------:R-:W-:-:S07]  /*1b330*/  IMAD.MOV.U32 R3, RZ, RZ, R14 ;  /* 0x000000ffff037224 */ /* 0x000fce00078e000e */
[----:B------:R-:W-:Y:S05]  /*1b340*/  WARPSYNC.COLLECTIVE R15, `(.L_x_904) ;  /* 0x000000000f087348 */ /* 0x000fea0003c00000 */
[----:B------:R0:W1:Y:S02]  /*1b350*/  SHFL.IDX P6, R14, R13, R12, R11 ;  /* 0x0000000c0d0e7389 */ /* 0x00006400000c000b */
[----:B01----:R-:W-:Y:S01]  /*1b360*/  ENDCOLLECTIVE ;  /* 0x000000000000791b */ /* 0x003fe20003800000 */
.L_x_904:
        /* <DEDUP_REMOVED lines=15> */
.L_x_905:
[----:B------:R-:W-:Y:S02]  /*1b460*/  @P0 IMAD R6, R4, 0x2, R17 ;  /* 0x0000000204060824 */ /* 0x000fe400078e0211 */
[----:B------:R-:W-:Y:S02]  /*1b470*/  IMAD.MOV.U32 R13, RZ, RZ, R5 ;  /* 0x000000ffff0d7224 */ /* 0x000fe400078e0005 */
[----:B------:R-:W-:Y:S02]  /*1b480*/  IMAD.MOV.U32 R12, RZ, RZ, 0x2 ;  /* 0x00000002ff0c7424 */ /* 0x000fe400078e00ff */
[----:B------:R-:W-:-:S07]  /*1b490*/  IMAD.MOV.U32 R3, RZ, RZ, R14 ;  /* 0x000000ffff037224 */ /* 0x000fce00078e000e */
[----:B------:R-:W-:Y:S05]  /*1b4a0*/  WARPSYNC.COLLECTIVE R15, `(.L_x_906) ;  /* 0x000000000f087348 */ /* 0x000fea0003c00000 */
[----:B------:R0:W1:Y:S02]  /*1b4b0*/  SHFL.IDX P6, R14, R13, R12, R11 ;  /* 0x0000000c0d0e7389 */ /* 0x00006400000c000b */
[----:B01----:R-:W-:Y:S01]  /*1b4c0*/  ENDCOLLECTIVE ;  /* 0x000000000000791b */ /* 0x003fe20003800000 */
.L_x_906:
        /* <DEDUP_REMOVED lines=15> */
.L_x_907:
[----:B------:R-:W-:Y:S02]  /*1b5c0*/  @P0 IMAD R6, R4, 0x2, R17 ;  /* 0x0000000204060824 */ /* 0x000fe400078e0211 */
[----:B------:R-:W-:Y:S02]  /*1b5d0*/  IMAD.MOV.U32 R13, RZ, RZ, R5 ;  /* 0x000000ffff0d7224 */ /* 0x000fe400078e0005 */
[----:B------:R-:W-:Y:S02]  /*1b5e0*/  IMAD.MOV.U32 R12, RZ, RZ, 0x3 ;  /* 0x00000003ff0c7424 */ /* 0x000fe400078e00ff */
[----:B------:R-:W-:-:S07]  /*1b5f0*/  IMAD.MOV.U32 R3, RZ, RZ, R14 ;  /* 0x000000ffff037224 */ /* 0x000fce00078e000e */
[----:B------:R-:W-:Y:S05]  /*1b600*/  WARPSYNC.COLLECTIVE R15, `(.L_x_908) ;  /* 0x000000000f087348 */ /* 0x000fea0003c00000 */
[----:B------:R0:W1:Y:S02]  /*1b610*/  SHFL.IDX P6, R14, R13, R12, R11 ;  /* 0x0000000c0d0e7389 */ /* 0x00006400000c000b */
[----:B01----:R-:W-:Y:S01]  /*1b620*/  ENDCOLLECTIVE ;  /* 0x000000000000791b */ /* 0x003fe20003800000 */
.L_x_908:
        /* <DEDUP_REMOVED lines=10> */
.L_x_909:
[----:B------:R-:W-:Y:S01]  /*1b6d0*/  @!PT LDS RZ, [RZ] ;  /* 0x00000000fffff984 */ /* 0x000fe20000000800 */
[----:B------:R-:W-:Y:S01]  /*1b6e0*/  @!PT LDS RZ, [RZ] ;  /* 0x00000000fffff984 */ /* 0x000fe20000000800 */
[----:B------:R-:W-:Y:S01]  /*1b6f0*/  @!PT LDS RZ, [RZ] ;  /* 0x00000000fffff984 */ /* 0x000fe20000000800 */
[----:B------:R0:W-:Y:S01]  /*1b700*/  @P0 LDGSTS.E.BYPASS.LTC128B.128 [R6+0x23400], desc[UR42][R2.64], !P2 ;  /* 0x2340000002060fae */ /* 0x0001e2000d101d6a */
[----:B------:R-:W-:Y:S01]  /*1b710*/  IMAD.MOV.U32 R0, RZ, RZ, R14 ;  /* 0x000000ffff007224 */ /* 0x000fe200078e000e */
[----:B------:R-:W-:Y:S06]  /*1b720*/  BRA `(.L_x_910) ;  /* 0xffffffb4007c7947 */ /* 0x000fec000383ffff */
.L_x_806:
        /* <DEDUP_REMOVED lines=9> */
.L_x_911:
[C---:B------:R-:W-:Y:S01]  /*1b7c0*/  VIADD R6, R25.reuse, 0x10 ;  /* 0x0000001019067836 */ /* 0x040fe20000000000 */
[----:B------:R-:W-:Y:S01]  /*1b7d0*/  ISETP.GE.AND P0, PT, R25, R3, PT ;  /* 0x000000031900720c */ /* 0x000fe20003f06270 */
[----:B------:R-:W-:Y:S02]  /*1b7e0*/  IMAD.MOV.U32 R13, RZ, RZ, R0 ;  /* 0x000000ffff0d7224 */ /* 0x000fe400078e0000 */
[----:B------:R-:W-:-:S10]  /*1b7f0*/  IMAD.MOV.U32 R4, RZ, RZ, R14 ;  /* 0x000000ffff047224 */ /* 0x000fd400078e000e */
[----:B------:R-:W-:Y:S05]  /*1b800*/  WARPSYNC.COLLECTIVE R15, `(.L_x_912) ;  /* 0x000000000f087348 */ /* 0x000fea0003c00000 */
[----:B------:R0:W1:Y:S02]  /*1b810*/  SHFL.IDX P6, R14, R13, R12, R11 ;  /* 0x0000000c0d0e7389 */ /* 0x00006400000c000b */
[----:B01----:R-:W-:Y:S01]  /*1b820*/  ENDCOLLECTIVE ;  /* 0x000000000000791b */ /* 0x003fe20003800000 */
.L_x_912:
[----:B------:R-:W-:Y:S02]  /*1b830*/  IMAD.MOV.U32 R13, RZ, RZ, R2 ;  /* 0x000000ffff0d7224 */ /* 0x000fe400078e0002 */
[----:B------:R-:W-:Y:S02]  /*1b840*/  IMAD.MOV.U32 R12, RZ, RZ, 0x1 ;  /* 0x00000001ff0c7424 */ /* 0x000fe400078e00ff */
[----:B------:R-:W-:-:S07]  /*1b850*/  IMAD.MOV.U32 R5, RZ, RZ, R14 ;  /* 0x000000ffff057224 */ /* 0x000fce00078e000e */
[----:B------:R-:W-:Y:S05]  /*1b860*/  WARPSYNC.COLLECTIVE R15, `(.L_x_913) ;  /* 0x000000000f087348 */ /* 0x000fea0003c00000 */
[----:B------:R0:W1:Y:S02]  /*1b870*/  SHFL.IDX P6, R14, R13, R12, R11 ;  /* 0x0000000c0d0e7389 */ /* 0x00006400000c000b */
[----:B01----:R-:W-:Y:S01]  /*1b880*/  ENDCOLLECTIVE ;  /* 0x000000000000791b */ /* 0x003fe20003800000 */
.L_x_913:
        /* <DEDUP_REMOVED lines=15> */
.L_x_914:
[----:B------:R-:W-:Y:S02]  /*1b980*/  IMAD.MOV.U32 R13, RZ, RZ, R2 ;  /* 0x000000ffff0d7224 */ /* 0x000fe400078e0002 */
[----:B------:R-:W-:Y:S02]  /*1b990*/  IMAD.MOV.U32 R12, RZ, RZ, 0x2 ;  /* 0x00000002ff0c7424 */ /* 0x000fe400078e00ff */
[----:B------:R-:W-:-:S07]  /*1b9a0*/  IMAD.MOV.U32 R5, RZ, RZ, R14 ;  /* 0x000000ffff057224 */ /* 0x000fce00078e000e */
[----:B------:R-:W-:Y:S05]  /*1b9b0*/  WARPSYNC.COLLECTIVE R15, `(.L_x_915) ;  /* 0x000000000f087348 */ /* 0x000fea0003c00000 */
[----:B------:R0:W1:Y:S02]  /*1b9c0*/  SHFL.IDX P6, R14, R13, R12, R11 ;  /* 0x0000000c0d0e7389 */ /* 0x00006400000c000b */
[----:B01----:R-:W-:Y:S01]  /*1b9d0*/  ENDCOLLECTIVE ;  /* 0x000000000000791b */ /* 0x003fe20003800000 */
.L_x_915:
[----:B------:R-:W-:-:S04]  /*1b9e0*/  @!P0 LEA R5, P2, R9, R5, 0x1 ;  /* 0x0000000509058211 */ /* 0x000fc800078408ff */
[----:B------:R-:W-:-:S04]  /*1b9f0*/  @!P0 IADD3.X R4, RZ, R4, RZ, P2, !PT ;  /* 0x00000004ff048210 */ /* 0x000fc800017fe4ff */
        /* <DEDUP_REMOVED lines=14> */
.L_x_916:
[----:B------:R-:W-:Y:S02]  /*1bae0*/  IMAD.MOV.U32 R13, RZ, RZ, R2 ;  /* 0x000000ffff0d7224 */ /* 0x000fe400078e0002 */
[----:B------:R-:W-:Y:S02]  /*1baf0*/  IMAD.MOV.U32 R12, RZ, RZ, 0x3 ;  /* 0x00000003ff0c7424 */ /* 0x000fe400078e00ff */
[----:B------:R-:W-:-:S07]  /*1bb00*/  IMAD.MOV.U32 R5, RZ, RZ, R14 ;  /* 0x000000ffff057224 */ /* 0x000fce00078e000e */
[----:B------:R-:W-:Y:S05]  /*1bb10*/  WARPSYNC.COLLECTIVE R15, `(.L_x_917) ;  /* 0x000000000f087348 */ /* 0x000fea0003c00000 */
[----:B------:R0:W1:Y:S02]  /*1bb20*/  SHFL.IDX P6, R14, R13, R12, R11 ;  /* 0x0000000c0d0e7389 */ /* 0x00006400000c000b */
[----:B01----:R-:W-:Y:S01]  /*1bb30*/  ENDCOLLECTIVE ;  /* 0x000000000000791b */ /* 0x003fe20003800000 */
.L_x_917:
        /* <DEDUP_REMOVED lines=10> */
[----:B0-----:R-:W-:-:S07]  /*1bbe0*/  IMAD.MOV.U32 R4, RZ, RZ, R14 ;  /* 0x000000ffff047224 */ /* 0x001fce00078e000e */
[----:B------:R-:W-:Y:S05]  /*1bbf0*/  WARPSYNC.COLLECTIVE R15, `(.L_x_918) ;  /* 0x000000000f087348 */ /* 0x000fea0003c00000 */
[----:B------:R0:W1:Y:S02]  /*1bc00*/  SHFL.IDX P6, R14, R13, R12, R11 ;  /* 0x0000000c0d0e7389 */ /* 0x00006400000c000b */
[----:B01----:R-:W-:Y:S01]  /*1bc10*/  ENDCOLLECTIVE ;  /* 0x000000000000791b */ /* 0x003fe20003800000 */
.L_x_918:
[----:B------:R-:W-:Y:S01]  /*1bc20*/  IMAD.MOV.U32 R0, RZ, RZ, R14 ;  /* 0x000000ffff007224 */ /* 0x000fe200078e000e */
[----:B------:R-:W-:Y:S06]  /*1bc30*/  BRA `(.L_x_919) ;  /* 0xffffffb800a47947 */ /* 0x000fec000383ffff */
.L_x_809:
[----:B0-----:R0:W1:Y:S02]  /*1bc40*/  SYNCS.PHASECHK.TRANS64.TRYWAIT P0, [R17+URZ+0x28c20], R0 ;  /* 0x028c2000110075a7 */ /* 0x001064000800017f */
[----:B-1----:R-:W-:Y:S05]  /*1bc50*/  @!P0 NANOSLEEP.SYNCS 0x989680 ;  /* 0x009896800000895d */ /* 0x002fea0003900000 */
[----:B------:R-:W1:Y:S02]  /*1bc60*/  @!P0 SYNCS.PHASECHK.TRANS64 P0, [R17+URZ+0x28c20], R0 ;  /* 0x028c2000110085a7 */ /* 0x000e64000800007f */
[----:B-1----:R-:W-:Y:S05]  /*1bc70*/  @!P0 BRA `(.L_x_809) ;  /* 0xfffffffc00f08947 */ /* 0x002fea000383ffff */
[----:B------:R-:W-:Y:S05]  /*1bc80*/  BRA `(.L_x_920) ;  /* 0xffffffbc00007947 */ /* 0x000fea000383ffff */
.L_x_812:
[----:B0-----:R0:W1:Y:S02]  /*1bc90*/  SYNCS.PHASECHK.TRANS64.TRYWAIT P0, [R30+URZ+0x28c60], R0 ;  /* 0x028c60001e0075a7 */ /* 0x001064000800017f */
[----:B-1----:R-:W-:Y:S05]  /*1bca0*/  @!P0 NANOSLEEP.SYNCS 0x989680 ;  /* 0x009896800000895d */ /* 0x002fea0003900000 */
[----:B------:R-:W1:Y:S02]  /*1bcb0*/  @!P0 SYNCS.PHASECHK.TRANS64 P0, [R30+URZ+0x28c60], R0 ;  /* 0x028c60001e0085a7 */ /* 0x000e64000800007f */
[----:B-1----:R-:W-:Y:S05]  /*1bcc0*/  @!P0 BRA `(.L_x_812) ;  /* 0xfffffffc00f08947 */ /* 0x002fea000383ffff */
[----:B------:R-:W-:Y:S05]  /*1bcd0*/  BRA `(.L_x_921) ;  /* 0xffffffbc00107947 */ /* 0x000fea000383ffff */
.L_x_813:
        /* <DEDUP_REMOVED lines=8> */
.L_x_923:
[----:B------:R-:W-:Y:S05]  /*1bd60*/  BSYNC B0 ;  /* 0x0000000000007941 */ /* 0x000fea0003800000 */
.L_x_922:
[----:B------:R0:W5:Y:S01]  /*1bd70*/  LDL R8, [R1+0x8] ;  /* 0x0000080001087983 */ /* 0x0001620000100800 */
        /* <DEDUP_REMOVED lines=14> */
.L_x_924:
        /* <DEDUP_REMOVED lines=40> */
.L_x_925:
[----:B------:R-:W-:Y:S02]  /*1c0e0*/  IMAD.MOV.U32 R13, RZ, RZ, R5 ;  /* 0x000000ffff0d7224 */ /* 0x000fe400078e0005 */
[----:B------:R-:W-:-:S07]  /*1c0f0*/  IMAD.MOV.U32 R3, RZ, RZ, R14 ;  /* 0x000000ffff037224 */ /* 0x000fce00078e000e */
[----:B------:R-:W-:Y:S05]  /*1c100*/  WARPSYNC.COLLECTIVE R15, `(.L_x_926) ;  /* 0x000000000f087348 */ /* 0x000fea0003c00000 */
[----:B------:R0:W1:Y:S02]  /*1c110*/  SHFL.IDX P6, R14, R13, R12, R11 ;  /* 0x0000000c0d0e7389 */ /* 0x00006400000c000b */
[----:B01----:R-:W-:Y:S01]  /*1c120*/  ENDCOLLECTIVE ;  /* 0x000000000000791b */ /* 0x003fe20003800000 */
.L_x_926:
        /* <DEDUP_REMOVED lines=29> */
.L_x_927:
[----:B------:R-:W-:Y:S01]  /*1c300*/  IMAD.MOV.U32 R13, RZ, RZ, R5 ;  /* 0x000000ffff0d7224 */ /* 0x000fe200078e0005 */
[----:B------:R-:W-:-:S07]  /*1c310*/  MOV R7, R14 ;  /* 0x0000000e00077202 */ /* 0x000fce0000000f00 */
[----:B------:R-:W-:Y:S05]  /*1c320*/  WARPSYNC.COLLECTIVE R15, `(.L_x_928) ;  /* 0x000000000f087348 */ /* 0x000fea0003c00000 */
[----:B------:R0:W1:Y:S02]  /*1c330*/  SHFL.IDX P6, R14, R13, R12, R11 ;  /* 0x0000000c0d0e7389 */ /* 0x00006400000c000b */
[----:B01----:R-:W-:Y:S01]  /*1c340*/  ENDCOLLECTIVE ;  /* 0x000000000000791b */ /* 0x003fe20003800000 */
.L_x_928:
        /* <DEDUP_REMOVED lines=29> */
.L_x_929:
[----:B------:R-:W-:Y:S02]  /*1c520*/  IMAD.MOV.U32 R13, RZ, RZ, R5 ;  /* 0x000000ffff0d7224 */ /* 0x000fe400078e0005 */
[----:B------:R-:W-:-:S07]  /*1c530*/  IMAD.MOV.U32 R6, RZ, RZ, R14 ;  /* 0x000000ffff067224 */ /* 0x000fce00078e000e */
[----:B------:R-:W-:Y:S05]  /*1c540*/  WARPSYNC.COLLECTIVE R15, `(.L_x_930) ;  /* 0x000000000f087348 */ /* 0x000fea0003c00000 */
[----:B------:R0:W1:Y:S02]  /*1c550*/  SHFL.IDX P6, R14, R13, R12, R11 ;  /* 0x0000000c0d0e7389 */ /* 0x00006400000c000b */
[----:B01----:R-:W-:Y:S01]  /*1c560*/  ENDCOLLECTIVE ;  /* 0x000000000000791b */ /* 0x003fe20003800000 */
.L_x_930:
[----:B------:R-:W-:Y:S01]  /*1c570*/  IMAD.MOV.U32 R2, RZ, RZ, R14 ;  /* 0x000000ffff027224 */ /* 0x000fe200078e000e */
[----:B------:R-:W-:Y:S06]  /*1c580*/  BRA `(.L_x_931) ;  /* 0xffffffb8009c7947 */ /* 0x000fec000383ffff */
.L_x_820:
[----:B0-----:R0:W1:Y:S02]  /*1c590*/  SYNCS.PHASECHK.TRANS64.TRYWAIT P0, [R6+URZ+0x28c40], R20 ;  /* 0x028c4014060075a7 */ /* 0x001064000800017f */
[----:B-1----:R-:W-:Y:S05]  /*1c5a0*/  @!P0 NANOSLEEP.SYNCS 0x989680 ;  /* 0x009896800000895d */ /* 0x002fea0003900000 */
[----:B------:R-:W1:Y:S02]  /*1c5b0*/  @!P0 SYNCS.PHASECHK.TRANS64 P0, [R6+URZ+0x28c40], R20 ;  /* 0x028c4014060085a7 */ /* 0x000e64000800007f */
[----:B-1----:R-:W-:Y:S05]  /*1c5c0*/  @!P0 BRA `(.L_x_820) ;  /* 0xfffffffc00f08947 */ /* 0x002fea000383ffff */
[----:B------:R-:W-:Y:S05]  /*1c5d0*/  BRA `(.L_x_932) ;  /* 0xffffffc0002c7947 */ /* 0x000fea000383ffff */
.L_x_821:
        /* <DEDUP_REMOVED lines=8> */
.L_x_934:
[----:B------:R-:W-:Y:S05]  /*1c660*/  BSYNC B1 ;  /* 0x0000000000017941 */ /* 0x000fea0003800000 */
.L_x_933:
        /* <DEDUP_REMOVED lines=9> */
.L_x_935:
[----:B------:R-:W-:Y:S02]  /*1c700*/  IMAD.MOV.U32 R13, RZ, RZ, R25 ;  /* 0x000000ffff0d7224 */ /* 0x000fe400078e0019 */
[----:B------:R-:W-:Y:S02]  /*1c710*/  IMAD.MOV.U32 R12, RZ, RZ, 0x1 ;  /* 0x00000001ff0c7424 */ /* 0x000fe400078e00ff */
[----:B------:R-:W-:-:S07]  /*1c720*/  IMAD.MOV.U32 R2, RZ, RZ, R14 ;  /* 0x000000ffff027224 */ /* 0x000fce00078e000e */
[----:B------:R-:W-:Y:S05]  /*1c730*/  WARPSYNC.COLLECTIVE R15, `(.L_x_936) ;  /* 0x000000000f087348 */ /* 0x000fea0003c00000 */
[----:B------:R0:W1:Y:S02]  /*1c740*/  SHFL.IDX P6, R14, R13, R12, R11 ;  /* 0x0000000c0d0e7389 */ /* 0x00006400000c000b */
[----:B01----:R-:W-:Y:S01]  /*1c750*/  ENDCOLLECTIVE ;  /* 0x000000000000791b */ /* 0x003fe20003800000 */
.L_x_936:
        /* <DEDUP_REMOVED lines=11> */
.L_x_937:
[----:B------:R-:W-:Y:S02]  /*1c810*/  IMAD.MOV.U32 R13, RZ, RZ, R25 ;  /* 0x000000ffff0d7224 */ /* 0x000fe400078e0019 */
[----:B------:R-:W-:Y:S02]  /*1c820*/  IMAD.MOV.U32 R12, RZ, RZ, 0x2 ;  /* 0x00000002ff0c7424 */ /* 0x000fe400078e00ff */
[----:B------:R-:W-:-:S07]  /*1c830*/  IMAD.MOV.U32 R2, RZ, RZ, R14 ;  /* 0x000000ffff027224 */ /* 0x000fce00078e000e */
[----:B------:R-:W-:Y:S05]  /*1c840*/  WARPSYNC.COLLECTIVE R15, `(.L_x_938) ;  /* 0x000000000f087348 */ /* 0x000fea0003c00000 */
[----:B------:R0:W1:Y:S02]  /*1c850*/  SHFL.IDX P6, R14, R13, R12, R11 ;  /* 0x0000000c0d0e7389 */ /* 0x00006400000c000b */
[----:B01----:R-:W-:Y:S01]  /*1c860*/  ENDCOLLECTIVE ;  /* 0x000000000000791b */ /* 0x003fe20003800000 */
.L_x_938:
        /* <DEDUP_REMOVED lines=11> */
.L_x_939:
[----:B------:R-:W-:Y:S01]  /*1c920*/  IMAD.MOV.U32 R13, RZ, RZ, R25 ;  /* 0x000000ffff0d7224 */ /* 0x000fe200078e0019 */
[----:B------:R-:W-:Y:S01]  /*1c930*/  MOV R12, 0x3 ;  /* 0x00000003000c7802 */ /* 0x000fe20000000f00 */
[----:B------:R-:W-:-:S07]  /*1c940*/  IMAD.MOV.U32 R2, RZ, RZ, R14 ;  /* 0x000000ffff027224 */ /* 0x000fce00078e000e */
[----:B------:R-:W-:Y:S05]  /*1c950*/  WARPSYNC.COLLECTIVE R15, `(.L_x_940) ;  /* 0x000000000f087348 */ /* 0x000fea0003c00000 */
[----:B------:R0:W1:Y:S02]  /*1c960*/  SHFL.IDX P6, R14, R13, R12, R11 ;  /* 0x0000000c0d0e7389 */ /* 0x00006400000c000b */
[----:B01----:R-:W-:Y:S01]  /*1c970*/  ENDCOLLECTIVE ;  /* 0x000000000000791b */ /* 0x003fe20003800000 */
.L_x_940:
        /* <DEDUP_REMOVED lines=11> */
.L_x_941:
[----:B------:R-:W-:Y:S01]  /*1ca30*/  IMAD.MOV.U32 R2, RZ, RZ, R14 ;  /* 0x000000ffff027224 */ /* 0x000fe200078e000e */
[----:B------:R-:W-:Y:S06]  /*1ca40*/  BRA `(.L_x_942) ;  /* 0xffffffbc00b47947 */ /* 0x000fec000383ffff */
.L_x_826:
[----:B---3--:R3:W4:Y:S02]  /*1ca50*/  SYNCS.PHASECHK.TRANS64.TRYWAIT P0, [R6+URZ+0x28c60], R20 ;  /* 0x028c6014060075a7 */ /* 0x008724000800017f */
[----:B----4-:R-:W-:Y:S05]  /*1ca60*/  @!P0 NANOSLEEP.SYNCS 0x989680 ;  /* 0x009896800000895d */ /* 0x010fea0003900000 */
[----:B------:R-:W4:Y:S02]  /*1ca70*/  @!P0 SYNCS.PHASECHK.TRANS64 P0, [R6+URZ+0x28c60], R20 ;  /* 0x028c6014060085a7 */ /* 0x000f24000800007f */
[----:B----4-:R-:W-:Y:S05]  /*1ca80*/  @!P0 BRA `(.L_x_826) ;  /* 0xfffffffc00f08947 */ /* 0x010fea000383ffff */
[----:B------:R-:W-:Y:S05]  /*1ca90*/  BRA `(.L_x_943) ;  /* 0xffffffc000047947 */ /* 0x000fea000383ffff */
.L_x_827:
[----:B------:R-:W-:Y:S01]  /*1caa0*/  BSSY B1, `(.L_x_944) ;  /* 0x0000008000017945 */ /* 0x000fe20003800000 */
[----:B------:R-:W-:Y:S02]  /*1cab0*/  IMAD.MOV.U32 R13, RZ, RZ, R10 ;  /* 0x000000ffff0d7224 */ /* 0x000fe400078e000a */
[----:B------:R-:W-:Y:S02]  /*1cac0*/  IMAD.MOV.U32 R12, RZ, RZ, RZ ;  /* 0x000000ffff0c7224 */ /* 0x000fe400078e00ff */
[----:B------:R-:W-:Y:S02]  /*1cad0*/  IMAD.MOV.U32 R11, RZ, RZ, 0x181f ;  /* 0x0000181fff0b7424 */ /* 0x000fe400078e00ff */
[----:B------:R-:W-:-:S07]  /*1cae0*/  IMAD.MOV.U32 R15, RZ, RZ, -0x1 ;  /* 0xffffffffff0f7424 */ /* 0x000fce00078e00ff */
[----:B0-23--:R-:W-:Y:S05]  /*1caf0*/  WARPSYNC.COLLECTIVE R15, `(.L_x_945) ;  /* 0x000000000f087348 */ /* 0x00dfea0003c00000 */
[----:B------:R1:W4:Y:S02]  /*1cb00*/  SHFL.IDX P6, R14, R13, R12, R11 ;  /* 0x0000000c0d0e7389 */ /* 0x00032400000c000b */
[----:B01234-:R-:W-:Y:S01]  /*1cb10*/  ENDCOLLECTIVE ;  /* 0x000000000000791b */ /* 0x01ffe20003800000 */
.L_x_945:
[----:B------:R-:W-:Y:S05]  /*1cb20*/  BSYNC B1 ;  /* 0x0000000000017941 */ /* 0x000fea0003800000 */
.L_x_944:
        /* <DEDUP_REMOVED lines=13> */
.L_x_946:
        /* <DEDUP_REMOVED lines=17> */
.L_x_947:
        /* <DEDUP_REMOVED lines=16> */
.L_x_948:
        /* <DEDUP_REMOVED lines=19> */
.L_x_949:
        /* <DEDUP_REMOVED lines=14> */
.L_x_950:
        /* <DEDUP_REMOVED lines=16> */
.L_x_951:
        /* <DEDUP_REMOVED lines=14> */
.L_x_952:
[----:B------:R-:W-:Y:S05]  /*1d200*/  BRA `(.L_x_953) ;  /* 0xffffffbc00687947 */ /* 0x000fea000383ffff */
.L_x_835:
        /* <DEDUP_REMOVED lines=8> */
.L_x_955:
[----:B------:R-:W-:Y:S05]  /*1d290*/  BSYNC B0 ;  /* 0x0000000000007941 */ /* 0x000fea0003800000 */
.L_x_954:
[----:B------:R-:W-:Y:S01]  /*1d2a0*/  IMAD.MOV.U32 R13, RZ, RZ, R24 ;  /* 0x000000ffff0d7224 */ /* 0x000fe200078e0018 */
[----:B------:R-:W-:Y:S01]  /*1d2b0*/  MOV R0, R14 ;  /* 0x0000000e00007202 */ /* 0x000fe20000000f00 */
[----:B------:R-:W-:Y:S02]  /*1d2c0*/  IMAD.MOV.U32 R12, RZ, RZ, 0x1 ;  /* 0x00000001ff0c7424 */ /* 0x000fe400078e00ff */
[----:B------:R-:W-:Y:S02]  /*1d2d0*/  IMAD.MOV.U32 R11, RZ, RZ, 0x1f ;  /* 0x0000001fff0b7424 */ /* 0x000fe400078e00ff */
[----:B------:R-:W-:Y:S02]  /*1d2e0*/  IMAD.MOV.U32 R15, RZ, RZ, -0x1 ;  /* 0xffffffffff0f7424 */ /* 0x000fe400078e00ff */
[----:B------:R-:W-:-:S07]  /*1d2f0*/  IMAD.IADD R7, R27, 0x1, R9 ;  /* 0x000000011b077824 */ /* 0x000fce00078e0209 */
[----:B------:R-:W-:Y:S05]  /*1d300*/  WARPSYNC.COLLECTIVE R15, `(.L_x_956) ;  /* 0x000000000f087348 */ /* 0x000fea0003c00000 */
[----:B------:R0:W1:Y:S02]  /*1d310*/  SHFL.IDX P6, R14, R13, R12, R11 ;  /* 0x0000000c0d0e7389 */ /* 0x00006400000c000b */
[----:B01----:R-:W-:Y:S01]  /*1d320*/  ENDCOLLECTIVE ;  /* 0x000000000000791b */ /* 0x003fe20003800000 */
.L_x_956:
        /* <DEDUP_REMOVED lines=24> */
.L_x_957:
[----:B------:R-:W-:Y:S01]  /*1d4b0*/  IMAD.MOV.U32 R12, RZ, RZ, 0x2 ;  /* 0x00000002ff0c7424 */ /* 0x000fe200078e00ff */
[----:B------:R-:W-:-:S05]  /*1d4c0*/  SEL R14, R14, RZ, P1 ;  /* 0x000000ff0e0e7207 */ /* 0x000fca0000800000 */
[----:B------:R-:W-:-:S04]  /*1d4d0*/  IMAD.IADD R5, R13, 0x1, R14 ;  /* 0x000000010d057824 */ /* 0x000fc800078e020e */
[----:B------:R-:W-:-:S07]  /*1d4e0*/  IMAD.MOV.U32 R13, RZ, RZ, R5 ;  /* 0x000000ffff0d7224 */ /* 0x000fce00078e0005 */
[----:B------:R-:W-:Y:S05]  /*1d4f0*/  WARPSYNC.COLLECTIVE R15, `(.L_x_958) ;  /* 0x000000000f087348 */ /* 0x000fea0003c00000 */
[----:B------:R0:W1:Y:S02]  /*1d500*/  SHFL.UP P6, R14, R13, R12, R11 ;  /* 0x0400000c0d0e7389 */ /* 0x00006400000c000b */
[----:B01----:R-:W-:Y:S01]  /*1d510*/  ENDCOLLECTIVE ;  /* 0x000000000000791b */ /* 0x003fe20003800000 */
.L_x_958:
[----:B------:R-:W-:Y:S01]  /*1d520*/  IMAD.MOV.U32 R12, RZ, RZ, 0x4 ;  /* 0x00000004ff0c7424 */ /* 0x000fe200078e00ff */
[----:B------:R-:W-:-:S05]  /*1d530*/  SEL R2, R14, RZ, P2 ;  /* 0x000000ff0e027207 */ /* 0x000fca0001000000 */
[----:B------:R-:W-:-:S04]  /*1d540*/  IMAD.IADD R2, R5, 0x1, R2 ;  /* 0x0000000105027824 */ /* 0x000fc800078e0202 */
[----:B------:R-:W-:-:S07]  /*1d550*/  IMAD.MOV.U32 R13, RZ, RZ, R2 ;  /* 0x000000ffff0d7224 */ /* 0x000fce00078e0002 */
[----:B------:R-:W-:Y:S05]  /*1d560*/  WARPSYNC.COLLECTIVE R15, `(.L_x_959) ;  /* 0x000000000f087348 */ /* 0x000fea0003c00000 */
[----:B------:R0:W1:Y:S02]  /*1d570*/  SHFL.UP P6, R14, R13, R12, R11 ;  /* 0x0400000c0d0e7389 */ /* 0x00006400000c000b */
[----:B01----:R-:W-:Y:S01]  /*1d580*/  ENDCOLLECTIVE ;  /* 0x000000000000791b */ /* 0x003fe20003800000 */
.L_x_959:
[----:B------:R-:W-:Y:S01]  /*1d590*/  IMAD.MOV.U32 R12, RZ, RZ, 0x8 ;  /* 0x00000008ff0c7424 */ /* 0x000fe200078e00ff */
[----:B------:R-:W-:-:S05]  /*1d5a0*/  SEL R3, R14, RZ, P3 ;  /* 0x000000ff0e037207 */ /* 0x000fca0001800000 */
[----:B------:R-:W-:-:S04]  /*1d5b0*/  IMAD.IADD R8, R2, 0x1, R3 ;  /* 0x0000000102087824 */ /* 0x000fc800078e0203 */
[----:B------:R-:W-:-:S07]  /*1d5c0*/  IMAD.MOV.U32 R13, RZ, RZ, R8 ;  /* 0x000000ffff0d7224 */ /* 0x000fce00078e0008 */
[----:B------:R-:W-:Y:S05]  /*1d5d0*/  WARPSYNC.COLLECTIVE R15, `(.L_x_960) ;  /* 0x000000000f087348 */ /* 0x000fea0003c00000 */
[----:B------:R0:W1:Y:S02]  /*1d5e0*/  SHFL.UP P6, R14, R13, R12, R11 ;  /* 0x0400000c0d0e7389 */ /* 0x00006400000c000b */
[----:B01----:R-:W-:Y:S01]  /*1d5f0*/  ENDCOLLECTIVE ;  /* 0x000000000000791b */ /* 0x003fe20003800000 */
.L_x_960:
[----:B------:R-:W-:Y:S01]  /*1d600*/  IMAD.MOV.U32 R12, RZ, RZ, 0x10 ;  /* 0x00000010ff0c7424 */ /* 0x000fe200078e00ff */
[----:B------:R-:W-:-:S05]  /*1d610*/  SEL R5, R14, RZ, P4 ;  /* 0x000000ff0e057207 */ /* 0x000fca0002000000 */
[----:B------:R-:W-:-:S04]  /*1d620*/  IMAD.IADD R5, R8, 0x1, R5 ;  /* 0x0000000108057824 */ /* 0x000fc800078e0205 */
[----:B------:R-:W-:-:S07]  /*1d630*/  IMAD.MOV.U32 R13, RZ, RZ, R5 ;  /* 0x000000ffff0d7224 */ /* 0x000fce00078e0005 */
[----:B------:R-:W-:Y:S05]  /*1d640*/  WARPSYNC.COLLECTIVE R15, `(.L_x_961) ;  /* 0x000000000f087348 */ /* 0x000fea0003c00000 */
[----:B------:R0:W1:Y:S02]  /*1d650*/  SHFL.UP P6, R14, R13, R12, R11 ;  /* 0x0400000c0d0e7389 */ /* 0x00006400000c000b */
[----:B01----:R-:W-:Y:S01]  /*1d660*/  ENDCOLLECTIVE ;  /* 0x000000000000791b */ /* 0x003fe20003800000 */
.L_x_961:
        /* <DEDUP_REMOVED lines=8> */
.L_x_962:
[----:B------:R-:W-:Y:S05]  /*1d6f0*/  BRA `(.L_x_963) ;  /* 0xffffffc000007947 */ /* 0x000fea000383ffff */
.L_x_838:
[----:B------:R-:W-:Y:S01]  /*1d700*/  BSSY B0, `(.L_x_964) ;  /* 0x0000007000007945 */ /* 0x000fe20003800000 */
[----:B------:R-:W-:Y:S02]  /*1d710*/  IMAD.MOV.U32 R12, RZ, RZ, 0x1 ;  /* 0x00000001ff0c7424 */ /* 0x000fe400078e00ff */
[----:B------:R-:W-:Y:S02]  /*1d720*/  IMAD.MOV.U32 R11, RZ, RZ, RZ ;  /* 0x000000ffff0b7224 */ /* 0x000fe400078e00ff */
[----:B------:R-:W-:-:S07]  /*1d730*/  IMAD.MOV.U32 R15, RZ, RZ, -0x1 ;  /* 0xffffffffff0f7424 */ /* 0x000fce00078e00ff */
[----:B------:R-:W-:Y:S05]  /*1d740*/  WARPSYNC.COLLECTIVE R15, `(.L_x_965) ;  /* 0x000000000f087348 */ /* 0x000fea0003c00000 */
[----:B------:R0:W1:Y:S02]  /*1d750*/  SHFL.UP P6, R14, R13, R12, R11 ;  /* 0x0400000c0d0e7389 */ /* 0x00006400000c000b */
[----:B01----:R-:W-:Y:S01]  /*1d760*/  ENDCOLLECTIVE ;  /* 0x000000000000791b */ /* 0x003fe20003800000 */
.L_x_965:
[----:B------:R-:W-:Y:S05]  /*1d770*/  BSYNC B0 ;  /* 0x0000000000007941 */ /* 0x000fea0003800000 */
.L_x_964:
[----:B------:R-:W-:Y:S01]  /*1d780*/  SEL R14, R14, RZ, P1 ;  /* 0x000000ff0e0e7207 */ /* 0x000fe20000800000 */
[----:B------:R-:W-:Y:S01]  /*1d790*/  IMAD.MOV.U32 R12, RZ, RZ, 0x2 ;  /* 0x00000002ff0c7424 */ /* 0x000fe200078e00ff */
[----:B------:R-:W-:Y:S01]  /*1d7a0*/  MOV R11, RZ ;  /* 0x000000ff000b7202 */ /* 0x000fe20000000f00 */
[----:B------:R-:W-:Y:S02]  /*1d7b0*/  IMAD.MOV.U32 R15, RZ, RZ, -0x1 ;  /* 0xffffffffff0f7424 */ /* 0x000fe400078e00ff */
[----:B------:R-:W-:-:S07]  /*1d7c0*/  IMAD.IADD R13, R13, 0x1, R14 ;  /* 0x000000010d0d7824 */ /* 0x000fce00078e020e */
[----:B------:R-:W-:Y:S05]  /*1d7d0*/  WARPSYNC.COLLECTIVE R15, `(.L_x_966) ;  /* 0x000000000f087348 */ /* 0x000fea0003c00000 */
[----:B------:R0:W1:Y:S02]  /*1d7e0*/  SHFL.UP P6, R14, R13, R12, R11 ;  /* 0x0400000c0d0e7389 */ /* 0x00006400000c000b */
[----:B01----:R-:W-:Y:S01]  /*1d7f0*/  ENDCOLLECTIVE ;  /* 0x000000000000791b */ /* 0x003fe20003800000 */
.L_x_966:
[----:B------:R-:W-:Y:S01]  /*1d800*/  IMAD.MOV.U32 R12, RZ, RZ, 0x4 ;  /* 0x00000004ff0c7424 */ /* 0x000fe200078e00ff */
[----:B------:R-:W-:-:S05]  /*1d810*/  SEL R2, R14, RZ, P2 ;  /* 0x000000ff0e027207 */ /* 0x000fca0001000000 */
[----:B------:R-:W-:-:S04]  /*1d820*/  IMAD.IADD R2, R13, 0x1, R2 ;  /* 0x000000010d027824 */ /* 0x000fc800078e0202 */
[----:B------:R-:W-:-:S07]  /*1d830*/  IMAD.MOV.U32 R13, RZ, RZ, R2 ;  /* 0x000000ffff0d7224 */ /* 0x000fce00078e0002 */
[----:B------:R-:W-:Y:S05]  /*1d840*/  WARPSYNC.COLLECTIVE R15, `(.L_x_967) ;  /* 0x000000000f087348 */ /* 0x000fea0003c00000 */
[----:B------:R0:W1:Y:S02]  /*1d850*/  SHFL.UP P6, R14, R13, R12, R11 ;  /* 0x0400000c0d0e7389 */ /* 0x00006400000c000b */
[----:B01----:R-:W-:Y:S01]  /*1d860*/  ENDCOLLECTIVE ;  /* 0x000000000000791b */ /* 0x003fe20003800000 */
.L_x_967:
[----:B------:R-:W-:Y:S01]  /*1d870*/  IMAD.MOV.U32 R12, RZ, RZ, 0x8 ;  /* 0x00000008ff0c7424 */ /* 0x000fe200078e00ff */
[----:B------:R-:W-:-:S05]  /*1d880*/  SEL R3, R14, RZ, P3 ;  /* 0x000000ff0e037207 */ /* 0x000fca0001800000 */
[----:B------:R-:W-:-:S04]  /*1d890*/  IMAD.IADD R3, R2, 0x1, R3 ;  /* 0x0000000102037824 */ /* 0x000fc800078e0203 */
[----:B------:R-:W-:-:S07]  /*1d8a0*/  IMAD.MOV.U32 R13, RZ, RZ, R3 ;  /* 0x000000ffff0d7224 */ /* 0x000fce00078e0003 */
[----:B------:R-:W-:Y:S05]  /*1d8b0*/  WARPSYNC.COLLECTIVE R15, `(.L_x_968) ;  /* 0x000000000f087348 */ /* 0x000fea0003c00000 */
[----:B------:R0:W1:Y:S02]  /*1d8c0*/  SHFL.UP P6, R14, R13, R12, R11 ;  /* 0x0400000c0d0e7389 */ /* 0x00006400000c000b */
[----:B01----:R-:W-:Y:S01]  /*1d8d0*/  ENDCOLLECTIVE ;  /* 0x000000000000791b */ /* 0x003fe20003800000 */
.L_x_968:
[----:B------:R-:W-:Y:S01]  /*1d8e0*/  IMAD.MOV.U32 R12, RZ, RZ, 0x10 ;  /* 0x00000010ff0c7424 */ /* 0x000fe200078e00ff */
[----:B------:R-:W-:-:S05]  /*1d8f0*/  SEL R14, R14, RZ, P4 ;  /* 0x000000ff0e0e7207 */ /* 0x000fca0002000000 */
[----:B------:R-:W-:-:S04]  /*1d900*/  IMAD.IADD R5, R3, 0x1, R14 ;  /* 0x0000000103057824 */ /* 0x000fc800078e020e */
[----:B------:R-:W-:-:S07]  /*1d910*/  IMAD.MOV.U32 R13, RZ, RZ, R5 ;  /* 0x000000ffff0d7224 */ /* 0x000fce00078e0005 */
[----:B------:R-:W-:Y:S05]  /*1d920*/  WARPSYNC.COLLECTIVE R15, `(.L_x_969) ;  /* 0x000000000f087348 */ /* 0x000fea0003c00000 */
[----:B------:R0:W1:Y:S02]  /*1d930*/  SHFL.UP P6, R14, R13, R12, R11 ;  /* 0x0400000c0d0e7389 */ /* 0x00006400000c000b */
[----:B01----:R-:W-:Y:S01]  /*1d940*/  ENDCOLLECTIVE ;  /* 0x000000000000791b */ /* 0x003fe20003800000 */
.L_x_969:
        /* <DEDUP_REMOVED lines=8> */
.L_x_970:
[----:B------:R-:W-:Y:S05]  /*1d9d0*/  BRA `(.L_x_971) ;  /* 0xffffffbc00ec7947 */ /* 0x000fea000383ffff */
.L_x_840:
[----:B------:R-:W-:Y:S01]  /*1d9e0*/  BSSY B0, `(.L_x_972) ;  /* 0x0000006000007945 */ /* 0x000fe20003800000 */
[----:B------:R-:W-:Y:S01]  /*1d9f0*/  PLOP3.LUT P6, PT, P6, PT, PT, 0x8, 0x0 ;  /* 0x000000000000781c */ /* 0x000fe200037ce170 */
[----:B------:R-:W-:-:S12]  /*1da00*/  IMAD.MOV.U32 R15, RZ, RZ, -0x1 ;  /* 0xffffffffff0f7424 */ /* 0x000fd800078e00ff */
[----:B0-----:R-:W-:Y:S05]  /*1da10*/  WARPSYNC.COLLECTIVE R15, `(.L_x_973) ;  /* 0x000000000f087348 */ /* 0x001fea0003c00000 */
[----:B------:R-:W-:Y:S01]  /*1da20*/  VOTE.ANY R14, PT, P6 ;  /* 0x00000000000e7806 */ /* 0x000fe200030e0100 */
[----:B0-----:R-:W-:Y:S06]  /*1da30*/  ENDCOLLECTIVE ;  /* 0x000000000000791b */ /* 0x001fec0003800000 */
.L_x_973:
[----:B------:R-:W-:Y:S05]  /*1da40*/  BSYNC B0 ;  /* 0x0000000000007941 */ /* 0x000fea0003800000 */
.L_x_972:
        /* <DEDUP_REMOVED lines=9> */
.L_x_974:
[----:B------:R-:W-:Y:S02]  /*1dae0*/  IMAD.MOV.U32 R13, RZ, RZ, R4 ;  /* 0x000000ffff0d7224 */ /* 0x000fe400078e0004 */
[----:B------:R-:W-:-:S07]  /*1daf0*/  IMAD.MOV.U32 R7, RZ, RZ, R14 ;  /* 0x000000ffff077224 */ /* 0x000fce00078e000e */
[----:B------:R-:W-:Y:S05]  /*1db00*/  WARPSYNC.COLLECTIVE R15, `(.L_x_975) ;  /* 0x000000000f087348 */ /* 0x000fea0003c00000 */
[----:B------:R0:W1:Y:S02]  /*1db10*/  SHFL.IDX P6, R14, R13, R12, R11 ;  /* 0x0000000c0d0e7389 */ /* 0x00006400000c000b */
[----:B01----:R-:W-:Y:S01]  /*1db20*/  ENDCOLLECTIVE ;  /* 0x000000000000791b */ /* 0x003fe20003800000 */
.L_x_975:
[----:B------:R-:W-:Y:S01]  /*1db30*/  IMAD.MOV.U32 R4, RZ, RZ, R14 ;  /* 0x000000ffff047224 */ /* 0x000fe200078e000e */
[----:B------:R-:W-:Y:S06]  /*1db40*/  BRA `(.L_x_976) ;  /* 0xffffffbc00cc7947 */ /* 0x000fec000383ffff */
.L_x_842:
[----:B------:R-:W-:Y:S01]  /*1db50*/  BSSY B0, `(.L_x_977) ;  /* 0x0000007000007945 */ /* 0x000fe20003800000 */
[----:B------:R-:W-:Y:S02]  /*1db60*/  IMAD.MOV.U32 R13, RZ, RZ, R3 ;  /* 0x000000ffff0d7224 */ /* 0x000fe400078e0003 */
[----:B------:R-:W-:Y:S02]  /*1db70*/  IMAD.MOV.U32 R11, RZ, RZ, 0x1f ;  /* 0x0000001fff0b7424 */ /* 0x000fe400078e00ff */
[----:B------:R-:W-:-:S07]  /*1db80*/  IMAD.MOV.U32 R15, RZ, RZ, -0x1 ;  /* 0xffffffffff0f7424 */ /* 0x000fce00078e00ff */
[----:B0123--:R-:W-:Y:S05]  /*1db90*/  WARPSYNC.COLLECTIVE R15, `(.L_x_978) ;  /* 0x000000000f087348 */ /* 0x00ffea0003c00000 */
[----:B------:R4:W0:Y:S02]  /*1dba0*/  SHFL.IDX P6, R14, R13, R12, R11 ;  /* 0x0000000c0d0e7389 */ /* 0x00082400000c000b */
[----:B01234-:R-:W-:Y:S01]  /*1dbb0*/  ENDCOLLECTIVE ;  /* 0x000000000000791b */ /* 0x01ffe20003800000 */
.L_x_978:
[----:B------:R-:W-:Y:S05]  /*1dbc0*/  BSYNC B0 ;  /* 0x0000000000007941 */ /* 0x000fea0003800000 */
.L_x_977:
[----:B------:R-:W-:Y:S01]  /*1dbd0*/  IMAD.MOV.U32 R24, RZ, RZ, R14 ;  /* 0x000000ffff187224 */ /* 0x000fe200078e000e */
[----:B------:R-:W-:Y:S06]  /*1dbe0*/  BRA `(.L_x_841) ;  /* 0xffffffbc00bc7947 */ /* 0x000fec000383ffff */
.L_x_846:
[----:B-1----:R1:W4:Y:S02]  /*1dbf0*/  SYNCS.PHASECHK.TRANS64.TRYWAIT P0, [R7+URZ+0x28c20], R0 ;  /* 0x028c2000070075a7 */ /* 0x002324000800017f */
[----:B----4-:R-:W-:Y:S05]  /*1dc00*/  @!P0 NANOSLEEP.SYNCS 0x989680 ;  /* 0x009896800000895d */ /* 0x010fea0003900000 */
[----:B------:R-:W4:Y:S02]  /*1dc10*/  @!P0 SYNCS.PHASECHK.TRANS64 P0, [R7+URZ+0x28c20], R0 ;  /* 0x028c2000070085a7 */ /* 0x000f24000800007f */
[----:B----4-:R-:W-:Y:S05]  /*1dc20*/  @!P0 BRA `(.L_x_846) ;  /* 0xfffffffc00f08947 */ /* 0x010fea000383ffff */
[----:B------:R-:W-:Y:S05]  /*1dc30*/  BRA `(.L_x_979) ;  /* 0xffffffc400147947 */ /* 0x000fea000383ffff */
.L_x_847:
[----:B------:R-:W4:Y:S01]  /*1dc40*/  S2R R2, SR_TID.X ;  /* 0x0000000000027919 */ /* 0x000f220000002100 */
[----:B------:R-:W-:Y:S01]  /*1dc50*/  BSSY B0, `(.L_x_980) ;  /* 0x000000a000007945 */ /* 0x000fe20003800000 */
[----:B------:R-:W-:Y:S02]  /*1dc60*/  IMAD.MOV.U32 R12, RZ, RZ, RZ ;  /* 0x000000ffff0c7224 */ /* 0x000fe400078e00ff */
[----:B------:R-:W-:Y:S02]  /*1dc70*/  IMAD.MOV.U32 R11, RZ, RZ, 0x1f ;  /* 0x0000001fff0b7424 */ /* 0x000fe400078e00ff */
[----:B------:R-:W-:Y:S01]  /*1dc80*/  IMAD.MOV.U32 R15, RZ, RZ, -0x1 ;  /* 0xffffffffff0f7424 */ /* 0x000fe200078e00ff */
[----:B----4-:R-:W-:-:S04]  /*1dc90*/  SHF.R.U32.HI R2, RZ, 0x5, R2 ;  /* 0x00000005ff027819 */ /* 0x010fc80000011602 */
[----:B------:R-:W-:-:S05]  /*1dca0*/  LOP3.LUT R2, R2, 0x3, RZ, 0xc0, !PT ;  /* 0x0000000302027812 */ /* 0x000fca00078ec0ff */
[----:B------:R-:W-:-:S07]  /*1dcb0*/  IMAD.MOV.U32 R13, RZ, RZ, R2 ;  /* 0x000000ffff0d7224 */ /* 0x000fce00078e0002 */
[----:B0123--:R-:W-:Y:S05]  /*1dcc0*/  WARPSYNC.COLLECTIVE R15, `(.L_x_981) ;  /* 0x000000000f087348 */ /* 0x00ffea0003c00000 */
[----:B------:R4:W0:Y:S02]  /*1dcd0*/  SHFL.IDX P6, R14, R13, R12, R11 ;  /* 0x0000000c0d0e7389 */ /* 0x00082400000c000b */
[----:B01234-:R-:W-:Y:S01]  /*1dce0*/  ENDCOLLECTIVE ;  /* 0x000000000000791b */ /* 0x01ffe20003800000 */
.L_x_981:
[----:B------:R-:W-:Y:S05]  /*1dcf0*/  BSYNC B0 ;  /* 0x0000000000007941 */ /* 0x000fea0003800000 */
.L_x_980:
[----:B------:R-:W-:Y:S05]  /*1dd00*/  BRA `(.L_x_982) ;  /* 0xffffffc000fc7947 */ /* 0x000fea000383ffff */
.L_x_848:
[----:B------:R-:W-:Y:S01]  /*1dd10*/  BSSY B0, `(.L_x_983) ;  /* 0x0000006000007945 */ /* 0x000fe20003800000 */
[----:B------:R-:W-:-:S07]  /*1dd20*/  IMAD.MOV.U32 R15, RZ, RZ, -0x1 ;  /* 0xffffffffff0f7424 */ /* 0x000fce00078e00ff */
[----:B0123--:R-:W-:Y:S05]  /*1dd30*/  WARPSYNC.COLLECTIVE R15, `(.L_x_984) ;  /* 0x000000000f0c7348 */ /* 0x00ffea0003c00000 */
[----:B------:R-:W-:Y:S02]  /*1dd40*/  ELECT P6, UR62, PT ;  /* 0x00000000003e782f */ /* 0x000fe400038c0000 */
[----:B------:R-:W-:Y:S01]  /*1dd50*/  MOV R14, UR62 ;  /* 0x0000003e000e7c02 */ /* 0x000fe20008000f00 */
[----:B0123--:R-:W-:Y:S10]  /*1dd60*/  ENDCOLLECTIVE ;  /* 0x000000000000791b */ /* 0x00fff40003800000 */
.L_x_984:
[----:B------:R-:W-:Y:S05]  /*1dd70*/  BSYNC B0 ;  /* 0x0000000000007941 */ /* 0x000fea0003800000 */
.L_x_983:
[----:B------:R-:W-:Y:S05]  /*1dd80*/  BRA `(.L_x_985) ;  /* 0xffffffc000f07947 */ /* 0x000fea000383ffff */
.L_x_850:
[----:B-1----:R1:W4:Y:S02]  /*1dd90*/  SYNCS.PHASECHK.TRANS64.TRYWAIT P1, [R5+URZ+0x28c40], R0 ;  /* 0x028c4000050075a7 */ /* 0x002324000802017f */
[----:B----4-:R-:W-:Y:S05]  /*1dda0*/  @!P1 NANOSLEEP.SYNCS 0x989680 ;  /* 0x009896800000995d */ /* 0x010fea0003900000 */
[----:B------:R-:W4:Y:S02]  /*1ddb0*/  @!P1 SYNCS.PHASECHK.TRANS64 P1, [R5+URZ+0x28c40], R0 ;  /* 0x028c4000050095a7 */ /* 0x000f24000802007f */
[----:B----4-:R-:W-:Y:S05]  /*1ddc0*/  @!P1 BRA `(.L_x_850) ;  /* 0xfffffffc00f09947 */ /* 0x010fea000383ffff */
[----:B------:R-:W-:Y:S05]  /*1ddd0*/  BRA `(.L_x_986) ;  /* 0xffffffc400107947 */ /* 0x000fea000383ffff */
.L_x_852:
[----:B----4-:R4:W0:Y:S02]  /*1dde0*/  SYNCS.PHASECHK.TRANS64.TRYWAIT P1, [R3+URZ+0x28c40], R2 ;  /* 0x028c4002030075a7 */ /* 0x010824000802017f */
[----:B0-----:R-:W-:Y:S05]  /*1ddf0*/  @!P1 NANOSLEEP.SYNCS 0x989680 ;  /* 0x009896800000995d */ /* 0x001fea0003900000 */
[----:B------:R-:W0:Y:S02]  /*1de00*/  @!P1 SYNCS.PHASECHK.TRANS64 P1, [R3+URZ+0x28c40], R2 ;  /* 0x028c4002030095a7 */ /* 0x000e24000802007f */
[----:B0-----:R-:W-:Y:S05]  /*1de10*/  @!P1 BRA `(.L_x_852) ;  /* 0xfffffffc00f09947 */ /* 0x001fea000383ffff */
[----:B------:R-:W-:Y:S05]  /*1de20*/  BRA `(.L_x_987) ;  /* 0xffffffc4001c7947 */ /* 0x000fea000383ffff */
.L_x_854:
[----:B------:R0:W0:Y:S02]  /*1de30*/  SYNCS.PHASECHK.TRANS64.TRYWAIT P1, [R5+URZ+0x28c60], R0 ;  /* 0x028c6000050075a7 */ /* 0x000024000802017f */
[----:B0-----:R-:W-:Y:S05]  /*1de40*/  @!P1 NANOSLEEP.SYNCS 0x989680 ;  /* 0x009896800000995d */ /* 0x001fea0003900000 */
[----:B------:R-:W0:Y:S02]  /*1de50*/  @!P1 SYNCS.PHASECHK.TRANS64 P1, [R5+URZ+0x28c60], R0 ;  /* 0x028c6000050095a7 */ /* 0x000e24000802007f */
[----:B0-----:R-:W-:Y:S05]  /*1de60*/  @!P1 BRA `(.L_x_854) ;  /* 0xfffffffc00f09947 */ /* 0x001fea000383ffff */
[----:B------:R-:W-:Y:S05]  /*1de70*/  BRA `(.L_x_988) ;  /* 0xffffffc400187947 */ /* 0x000fea000383ffff */
.L_x_989:
        /* <DEDUP_REMOVED lines=16> */
.L_x_5649:


//--------------------- .text._ZN7cutlass13device_kernelIN5flash11enable_sm90INS1_16FlashAttnFwdSm90INS1_25CollectiveMainloopFwdSm90ILi2EN4cute5tupleIJNS5_1CILi1EEES8_S8_EEENS6_IJNS7_ILi64EEESA_SA_EEELi512ENS_6half_tEfNS_4arch4Sm90ELb0ELb0ELb0ELb1ELb1ELb0ELb1ELb0ELb0ELb1ELb1ELb0EEENS1_21CollectiveEpilogueFwdINS6_IJSA_NS7_ILi512EEESA_EEES9_SC_SE_Li256ELb1ELb1ELb1ELb0EEENS1_36VarlenDynamicPersistentTileSchedulerILi64ELi64ELi256ELi128ELb1ELb1ELb1ELb0ELb1ELb1EEEEEEEEEvNT_6ParamsE --------------------------
	.section	.text._ZN7cutlass13device_kernelIN5flash11enable_sm90INS1_16FlashAttnFwdSm90INS1_25CollectiveMainloopFwdSm90ILi2EN4cute5tupleIJNS5_1CILi1EEES8_S8_EEENS6_IJNS7_ILi64EEESA_SA_EEELi512ENS_6half_tEfNS_4arch4Sm90ELb0ELb0ELb0ELb1ELb1ELb0ELb1ELb0ELb0ELb1ELb1ELb0EEENS1_21CollectiveEpilogueFwdINS6_IJSA_NS7_ILi512EEESA_EEES9_SC_SE_Li256ELb1ELb1ELb1ELb0EEENS1_36VarlenDynamicPersistentTileSchedulerILi64ELi64ELi256ELi128ELb1ELb1ELb1ELb0ELb1ELb1EEEEEEEEEvNT_6ParamsE,"ax",@progbits
	.align	128
.text._ZN7cutlass13device_kernelIN5flash11enable_sm90INS1_16FlashAttnFwdSm90INS1_25CollectiveMainloopFwdSm90ILi2EN4cute5tupleIJNS5_1CILi1EEES8_S8_EEENS6_IJNS7_ILi64EEESA_SA_EEELi512ENS_6half_tEfNS_4arch4Sm90ELb0ELb0ELb0ELb1ELb1ELb0ELb1ELb0ELb0ELb1ELb1ELb0EEENS1_21CollectiveEpilogueFwdINS6_IJSA_NS7_ILi512EEESA_EEES9_SC_SE_Li256ELb1ELb1ELb1ELb0EEENS1_36VarlenDynamicPersistentTileSchedulerILi64ELi64ELi256ELi128ELb1ELb1ELb1ELb0ELb1ELb1EEEEEEEEEvNT_6ParamsE:
        .type           _ZN7cutlass13device_kernelIN5flash11enable_sm90INS1_16FlashAttnFwdSm90INS1_25CollectiveMainloopFwdSm90ILi2EN4cute5tupleIJNS5_1CILi1EEES8_S8_EEENS6_IJNS7_ILi64EEESA_SA_EEELi512ENS_6half_tEfNS_4arch4Sm90ELb0ELb0ELb0ELb1ELb1ELb0ELb1ELb0ELb0ELb1ELb1ELb0EEENS1_21CollectiveEpilogueFwdINS6_IJSA_NS7_ILi512EEESA_EEES9_SC_SE_Li256ELb1ELb1ELb1ELb0EEENS1_36VarlenDynamicPersistentTileSchedulerILi64ELi64ELi256ELi128ELb1ELb1ELb1ELb0ELb1ELb1EEEEEEEEEvNT_6ParamsE,@function
        .size           _ZN7cutlass13device_kernelIN5flash11enable_sm90INS1_16FlashAttnFwdSm90INS1_25CollectiveMainloopFwdSm90ILi2EN4cute5tupleIJNS5_1CILi1EEES8_S8_EEENS6_IJNS7_ILi64EEESA_SA_EEELi512ENS_6half_tEfNS_4arch4Sm90ELb0ELb0ELb0ELb1ELb1ELb0ELb1ELb0ELb0ELb1ELb1ELb0EEENS1_21CollectiveEpilogueFwdINS6_IJSA_NS7_ILi512EEESA_EEES9_SC_SE_Li256ELb1ELb1ELb1ELb0EEENS1_36VarlenDynamicPersistentTileSchedulerILi64ELi64ELi256ELi128ELb1ELb1ELb1ELb0ELb1ELb1EEEEEEEEEvNT_6ParamsE,(.L_x_5650 - _ZN7cutlass13device_kernelIN5flash11enable_sm90INS1_16FlashAttnFwdSm90INS1_25CollectiveMainloopFwdSm90ILi2EN4cute5tupleIJNS5_1CILi1EEES8_S8_EEENS6_IJNS7_ILi64EEESA_SA_EEELi512ENS_6half_tEfNS_4arch4Sm90ELb0ELb0ELb0ELb1ELb1ELb0ELb1ELb0ELb0ELb1ELb1ELb0EEENS1_21CollectiveEpilogueFwdINS6_IJSA_NS7_ILi512EEESA_EEES9_SC_SE_Li256ELb1ELb1ELb1ELb0EEENS1_36VarlenDynamicPersistentTileSchedulerILi64ELi64ELi256ELi128ELb1ELb1ELb1ELb0ELb1ELb1EEEEEEEEEvNT_6ParamsE)
        .other          _ZN7cutlass13device_kernelIN5flash11enable_sm90INS1_16FlashAttnFwdSm90INS1_25CollectiveMainloopFwdSm90ILi2EN4cute5tupleIJNS5_1CILi1EEES8_S8_EEENS6_IJNS7_ILi64EEESA_SA_EEELi512ENS_6half_tEfNS_4arch4Sm90ELb0ELb0ELb0ELb1ELb1ELb0ELb1ELb0ELb0ELb1ELb1ELb0EEENS1_21CollectiveEpilogueFwdINS6_IJSA_NS7_ILi512EEESA_EEES9_SC_SE_Li256ELb1ELb1ELb1ELb0EEENS1_36VarlenDynamicPersistentTileSchedulerILi64ELi64ELi256ELi128ELb1ELb1ELb1ELb0ELb1ELb1EEEEEEEEEvNT_6ParamsE,@"STO_CUDA_ENTRY STV_DEFAULT"
_ZN7cutlass13device_kernelIN5flash11enable_sm90INS1_16FlashAttnFwdSm90INS1_25CollectiveMainloopFwdSm90ILi2EN4cute5tupleIJNS5_1CILi1EEES8_S8_EEENS6_IJNS7_ILi64EEESA_SA_EEELi512ENS_6half_tEfNS_4arch4Sm90ELb0ELb0ELb0ELb1ELb1ELb0ELb1ELb0ELb0ELb1ELb1ELb0EEENS1_21CollectiveEpilogueFwdINS6_IJSA_NS7_ILi512EEESA_EEES9_SC_SE_Li256ELb1ELb1ELb1ELb0EEENS1_36VarlenDynamicPersistentTileSchedulerILi64ELi64ELi256ELi128ELb1ELb1ELb1ELb0ELb1ELb1EEEEEEEEEvNT_6ParamsE:
        /* <DEDUP_REMOVED lines=43> */
.L_x_990:
        /* <DEDUP_REMOVED lines=22> */
.L_x_991:
        /* <DEDUP_REMOVED lines=18> */
.L_x_992:
        /* <DEDUP_REMOVED lines=22> */
.L_x_993:
        /* <DEDUP_REMOVED lines=23> */
.L_x_994:
        /* <DEDUP_REMOVED lines=8> */
.L_x_996:
        /* <DEDUP_REMOVED lines=24> */
[----:B------:R-:W-:-:S03]  /*0a00*/  UMOV UR37, URZ ;  /* 0x0000003f00257c82 */ /* 0x000fc60008000000 */
[CC--:B------:R-:W-:Y:S02]  /*0a10*/  LEA.HI R7, R3.reuse, R0.reuse, RZ, 0x3 ;  /* 0x0000000003077211 */ /* 0x0c0fe400078f18ff */
[CC--:B------:R-:W-:Y:S02]  /*0a20*/  LEA.HI R4, R3.reuse, R0.reuse, RZ, 0x4 ;  /* 0x0000000003047211 */ /* 0x0c0fe400078f20ff */
[CC--:B------:R-:W-:Y:S02]  /*0a30*/  LEA.HI R5, R3.reuse, R0.reuse, RZ, 0x5 ;  /* 0x0000000003057211 */ /* 0x0c0fe400078f28ff */
[-C--:B------:R-:W-:Y:S02]  /*0a40*/  LEA.HI R2, R3, R0.reuse, RZ, 0x7 ;  /* 0x0000000003027211 */ /* 0x080fe400078f38ff */
[----:B------:R-:W-:Y:S02]  /*0a50*/  LOP3.LUT R11, R7, 0xfffffff8, RZ, 0xc0, !PT ;  /* 0xfffffff8070b7812 */ /* 0x000fe400078ec0ff */
[----:B------:R-:W-:-:S02]  /*0a60*/  LEA.HI R3, R3, R0, RZ, 0x2 ;  /* 0x0000000003037211 */ /* 0x000fc400078f10ff */
[----:B------:R-:W-:Y:S01]  /*0a70*/  SHF.R.S32.HI R7, RZ, 0x4, R4 ;  /* 0x00000004ff077819 */ /* 0x000fe20000011404 */
[----:B------:R-:W-:Y:S01]  /*0a80*/  IMAD.IADD R11, R0, 0x1, -R11 ;  /* 0x00000001000b7824 */ /* 0x000fe200078e0a0b */
[--C-:B------:R-:W-:Y:S02]  /*0a90*/  SHF.R.S32.HI R9, RZ, 0x5, R5.reuse ;  /* 0x00000005ff097819 */ /* 0x100fe40000011405 */
[----:B------:R-:W-:Y:S02]  /*0aa0*/  SHF.R.S32.HI R6, RZ, 0x1f, R5 ;  /* 0x0000001fff067819 */ /* 0x000fe40000011405 */
[C---:B------:R-:W-:Y:S02]  /*0ab0*/  LOP3.LUT R5, R4.reuse, 0xfffffff0, RZ, 0xc0, !PT ;  /* 0xfffffff004057812 */ /* 0x040fe400078ec0ff */
[----:B------:R-:W-:Y:S02]  /*0ac0*/  LOP3.LUT R13, R3, 0xfffffffc, RZ, 0xc0, !PT ;  /* 0xfffffffc030d7812 */ /* 0x000fe400078ec0ff */
[----:B------:R-:W-:Y:S01]  /*0ad0*/  LEA.HI R4, R4, R7, RZ, 0x1 ;  /* 0x0000000704047211 */ /* 0x000fe200078f08ff */
[----:B------:R-:W-:Y:S01]  /*0ae0*/  IMAD.IADD R5, R0, 0x1, -R5 ;  /* 0x0000000100057824 */ /* 0x000fe200078e0a05 */
[----:B------:R-:W-:Y:S01]  /*0af0*/  LOP3.LUT R3, R2, 0xffffff80, RZ, 0xc0, !PT ;  /* 0xffffff8002037812 */ /* 0x000fe200078ec0ff */
[----:B------:R-:W-:Y:S01]  /*0b00*/  IMAD.IADD R13, R0, 0x1, -R13 ;  /* 0x00000001000d7824 */ /* 0x000fe200078e0a0d */
[----:B------:R-:W-:-:S02]  /*0b10*/  LOP3.LUT R4, R4, 0x1ffffffe, RZ, 0xc0, !PT ;  /* 0x1ffffffe04047812 */ /* 0x000fc400078ec0ff */
[----:B------:R-:W-:Y:S01]  /*0b20*/  LEA.HI R6, R6, R9, RZ, 0x2 ;  /* 0x0000000906067211 */ /* 0x000fe200078f10ff */
[----:B------:R-:W-:Y:S01]  /*0b30*/  IMAD.IADD R3, R0, 0x1, -R3 ;  /* 0x0000000100037824 */ /* 0x000fe200078e0a03 */
[----:B------:R-:W-:Y:S01]  /*0b40*/  SHF.R.S32.HI R18, RZ, 0x7, R2 ;  /* 0x00000007ff127819 */ /* 0x000fe20000011402 */
[----:B------:R-:W-:Y:S01]  /*0b50*/  IMAD.IADD R7, R7, 0x1, -R4 ;  /* 0x0000000107077824 */ /* 0x000fe200078e0a04 */
[----:B------:R-:W-:Y:S02]  /*0b60*/  LOP3.LUT R8, R6, 0x3ffffc, RZ, 0xc0, !PT ;  /* 0x003ffffc06087812 */ /* 0x000fe400078ec0ff */
[--C-:B------:R-:W-:Y:S01]  /*0b70*/  SHF.R.S32.HI R4, RZ, 0x1f, R5.reuse ;  /* 0x0000001fff047819 */ /* 0x100fe20000011405 */
[----:B------:R-:W-:Y:S01]  /*0b80*/  IMAD R15, R18, 0x100, R5 ;  /* 0x00000100120f7824 */ /* 0x000fe200078e0205 */
[----:B------:R-:W-:Y:S01]  /*0b90*/  SHF.R.S32.HI R0, RZ, 0x1f, R3 ;  /* 0x0000001fff007819 */ /* 0x000fe20000011403 */
[----:B------:R-:W-:Y:S01]  /*0ba0*/  IMAD.IADD R10, R9, 0x1, -R8 ;  /* 0x00000001090a7824 */ /* 0x000fe200078e0a08 */
[----:B------:R-:W-:Y:S01]  /*0bb0*/  LEA.HI R6, R4, R5, RZ, 0x3 ;  /* 0x0000000504067211 */ /* 0x000fe200078f18ff */
[----:B------:R-:W-:Y:S01]  /*0bc0*/  IMAD.SHL.U32 R7, R7, 0x8, RZ ;  /* 0x0000000807077824 */ /* 0x000fe200078e00ff */
[----:B------:R-:W-:Y:S01]  /*0bd0*/  LEA.HI R4, R0, R3, RZ, 0x2 ;  /* 0x0000000300047211 */ /* 0x000fe200078f10ff */
[----:B------:R-:W-:Y:S01]  /*0be0*/  IMAD R16, R10, 0x10, R15 ;  /* 0x000000100a107824 */ /* 0x000fe200078e020f */
[C---:B------:R-:W-:Y:S01]  /*0bf0*/  LOP3.LUT R8, R6.reuse, 0xfffffff8, RZ, 0xc0, !PT ;  /* 0xfffffff806087812 */ /* 0x040fe200078ec0ff */
[----:B------:R-:W-:Y:S01]  /*0c00*/  IMAD.SHL.U32 R6, R6, 0x40, RZ ;  /* 0x0000004006067824 */ /* 0x000fe200078e00ff */
[----:B------:R-:W-:Y:S01]  /*0c10*/  LOP3.LUT R10, R4, 0x7ffffffc, RZ, 0xc0, !PT ;  /* 0x7ffffffc040a7812 */ /* 0x000fe200078ec0ff */
[----:B------:R-:W-:Y:S01]  /*0c20*/  STL [R1+0x8], R18 ;  /* 0x0000081201007387 */ /* 0x000fe20000100800 */
[----:B------:R-:W-:Y:S01]  /*0c30*/  LEA.HI R12, R13, R13, RZ, 0x1 ;  /* 0x0000000d0d0c7211 */ /* 0x000fe200078f08ff */
[----:B------:R-:W-:Y:S01]  /*0c40*/  IMAD.IADD R8, R5, 0x1, -R8 ;  /* 0x0000000105087824 */ /* 0x000fe200078e0a08 */
[----:B------:R-:W-:Y:S01]  /*0c50*/  LEA.HI R5, R0, R3, RZ, 0x5 ;  /* 0x0000000300057211 */ /* 0x000fe200078f28ff */
[----:B------:R-:W-:Y:S01]  /*0c60*/  IMAD.IADD R10, R3, 0x1, -R10 ;  /* 0x00000001030a7824 */ /* 0x000fe200078e0a0a */
[----:B------:R-:W-:-:S02]  /*0c70*/  SHF.R.S32.HI R0, RZ, 0x2, R4 ;  /* 0x00000002ff007819 */ /* 0x000fc40000011404 */
[----:B------:R-:W-:Y:S01]  /*0c80*/  SHF.R.S32.HI R3, RZ, 0x1f, R4 ;  /* 0x0000001fff037819 */ /* 0x000fe20000011404 */
[----:B------:R-:W-:Y:S01]  /*0c90*/  IMAD.SHL.U32 R4, R8, 0x40, RZ ;  /* 0x0000004008047824 */ /* 0x000fe200078e00ff */
[----:B------:R-:W-:Y:S02]  /*0ca0*/  SHF.R.S32.HI R5, RZ, 0x5, R5 ;  /* 0x00000005ff057819 */ /* 0x000fe40000011405 */
[----:B------:R-:W-:Y:S02]  /*0cb0*/  LEA.HI R3, R3, R0, RZ, 0x3 ;  /* 0x0000000003037211 */ /* 0x000fe400078f18ff */
[----:B------:R-:W-:Y:S02]  /*0cc0*/  LOP3.LUT R12, R12, 0x1ffffffe, RZ, 0xc0, !PT ;  /* 0x1ffffffe0c0c7812 */ /* 0x000fe400078ec0ff */
[----:B------:R-:W-:Y:S02]  /*0cd0*/  LOP3.LUT R3, R3, 0xfffffff8, RZ, 0xc0, !PT ;  /* 0xfffffff803037812 */ /* 0x000fe400078ec0ff */
[----:B------:R-:W-:Y:S01]  /*0ce0*/  LEA.HI R2, R2, R18, RZ, 0x1 ;  /* 0x0000001202027211 */ /* 0x000fe200078f08ff */
[----:B------:R-:W-:Y:S01]  /*0cf0*/  IMAD.IADD R12, R13, 0x1, -R12 ;  /* 0x000000010d0c7824 */ /* 0x000fe200078e0a0c */
[----:B------:R-:W-:Y:S01]  /*0d00*/  LOP3.LUT R4, R4, 0x1c0, RZ, 0xc0, !PT ;  /* 0x000001c004047812 */ /* 0x000fe200078ec0ff */
[----:B------:R-:W-:Y:S01]  /*0d10*/  IMAD.IADD R0, R0, 0x1, -R3 ;  /* 0x0000000100007824 */ /* 0x000fe200078e0a03 */
[----:B------:R-:W-:Y:S01]  /*0d20*/  LOP3.LUT R6, R6, 0x7ffffe00, RZ, 0xc0, !PT ;  /* 0x7ffffe0006067812 */ /* 0x000fe200078ec0ff */
[--C-:B------:R-:W-:Y:S01]  /*0d30*/  IMAD.U32 R13, R16, 0x40, R7.reuse ;  /* 0x00000040100d7824 */ /* 0x100fe200078e0007 */
[----:B------:R-:W-:Y:S01]  /*0d40*/  LOP3.LUT R7, R4, 0x8, R7, 0xf8, !PT ;  /* 0x0000000804077812 */ /* 0x000fe200078ef807 */
[----:B------:R-:W-:Y:S01]  /*0d50*/  IMAD R17, R5, 0x10, R0 ;  /* 0x0000001005117824 */ /* 0x000fe200078e0200 */
[----:B------:R-:W-:Y:S01]  /*0d60*/  LOP3.LUT R0, R2, 0xfffffe, RZ, 0xc0, !PT ;  /* 0x00fffffe02007812 */ /* 0x000fe200078ec0ff */
[----:B------:R-:W-:Y:S01]  /*0d70*/  IMAD.SHL.U32 R16, R11, 0x8, RZ ;  /* 0x000000080b107824 */ /* 0x000fe200078e00ff */
[----:B------:R-:W-:Y:S01]  /*0d80*/  SHF.R.U32.HI R4, RZ, 0x3, R4 ;  /* 0x00000003ff047819 */ /* 0x000fe20000011604 */
[----:B------:R-:W-:Y:S01]  /*0d90*/  IMAD.SHL.U32 R3, R10, 0x2, RZ ;  /* 0x000000020a037824 */ /* 0x000fe200078e00ff */
[----:B------:R-:W-:Y:S01]  /*0da0*/  STL [R1+0x34], R13 ;  /* 0x0000340d01007387 */ /* 0x000fe20000100800 */
[----:B------:R-:W-:Y:S01]  /*0db0*/  IMAD.IADD R0, R18, 0x1, -R0 ;  /* 0x0000000112007824 */ /* 0x000fe200078e0a00 */
[----:B------:R-:W-:Y:S01]  /*0dc0*/  LOP3.LUT R7, R7, R4, RZ, 0x3c, !PT ;  /* 0x0000000407077212 */ /* 0x000fe200078e3cff */
[----:B------:R-:W-:Y:S01]  /*0dd0*/  IMAD R6, R9, 0x400, R6 ;  /* 0x0000040009067824 */ /* 0x000fe200078e0206 */
[----:B------:R-:W-:Y:S01]  /*0de0*/  R2P PR, R8, 0x6 ;  /* 0x0000000608007804 */ /* 0x000fe20000000000 */
[----:B------:R-:W-:-:S02]  /*0df0*/  IMAD.SHL.U32 R4, R0, 0x100, RZ ;  /* 0x0000010000047824 */ /* 0x000fc400078e00ff */
[----:B------:R-:W-:Y:S02]  /*0e00*/  VIADD R198, R16, 0x40 ;  /* 0x0000004010c67836 */ /* 0x000fe40000000000 */
[----:B------:R-:W-:Y:S01]  /*0e10*/  IMAD.IADD R19, R3, 0x1, R4 ;  /* 0x0000000103137824 */ /* 0x000fe200078e0204 */
[----:B------:R0:W-:Y:S01]  /*0e20*/  STL [R1+0x30], R4 ;  /* 0x0000300401007387 */ /* 0x0001e20000100800 */
[----:B------:R-:W-:Y:S01]  /*0e30*/  IMAD.IADD R7, R6, 0x1, R7 ;  /* 0x0000000106077824 */ /* 0x000fe200078e0207 */
[----:B------:R-:W-:Y:S01]  /*0e40*/  SEL R186, R186, 0xffffffc0, !P2 ;  /* 0xffffffc0baba7807 */ /* 0x000fe20005000000 */
[----:B------:R-:W-:Y:S01]  /*0e50*/  VIADD R0, R16, 0x180 ;  /* 0x0000018010007836 */ /* 0x000fe20000000000 */
[----:B------:R1:W-:Y:S01]  /*0e60*/  STL [R1+0x14], R3 ;  /* 0x0000140301007387 */ /* 0x0003e20000100800 */
[----:B------:R-:W-:Y:S01]  /*0e70*/  SHF.R.S32.HI R0, RZ, 0x1f, R198 ;  /* 0x0000001fff007819 */ /* 0x000fe200000114c6 */
[----:B------:R-:W-:Y:S01]  /*0e80*/  VIADD R0, R19, 0x10 ;  /* 0x0000001013007836 */ /* 0x000fe20000000000 */
[----:B------:R-:W-:Y:S01]  /*0e90*/  LEA R184, R7, UR41, 0x1 ;  /* 0x0000002907b87c11 */ /* 0x000fe2000f8e08ff */
[C---:B------:R-:W-:Y:S01]  /*0ea0*/  VIADD R228, R19.reuse, 0x20 ;  /* 0x0000002013e47836 */ /* 0x040fe20000000000 */
[----:B0-----:R-:W-:Y:S01]  /*0eb0*/  SHF.R.S32.HI R4, RZ, 0x1f, R19 ;  /* 0x0000001fff047819 */ /* 0x001fe20000011413 */
[----:B------:R-:W-:Y:S01]  /*0ec0*/  VIADD R227, R19, 0x28 ;  /* 0x0000002813e37836 */ /* 0x000fe20000000000 */
[----:B------:R-:W-:Y:S01]  /*0ed0*/  SHF.R.S32.HI R0, RZ, 0x1f, R0 ;  /* 0x0000001fff007819 */ /* 0x000fe20000011400 */
[----:B------:R-:W-:-:S02]  /*0ee0*/  IMAD R4, R12, 0x8, R17 ;  /* 0x000000080c047824 */ /* 0x000fc400078e0211 */
[----:B-1----:R-:W-:Y:S01]  /*0ef0*/  VIADD R3, R16, 0x1c0 ;  /* 0x000001c010037836 */ /* 0x002fe20000000000 */
[----:B------:R-:W-:Y:S01]  /*0f00*/  SHF.R.S32.HI R0, RZ, 0x1f, R227 ;  /* 0x0000001fff007819 */ /* 0x000fe200000114e3 */
[C---:B------:R-:W-:Y:S01]  /*0f10*/  VIADD R3, R19.reuse, 0x8 ;  /* 0x0000000813037836 */ /* 0x040fe20000000000 */
[----:B------:R0:W-:Y:S01]  /*0f20*/  STL [R1+0x2c], R4 ;  /* 0x00002c0401007387 */ /* 0x0001e20000100800 */
        /* <DEDUP_REMOVED lines=59> */
[----:B------:R-:W-:-:S02]  /*12e0*/  IMAD.IADD R187, R187, 0x1, R186 ;  /* 0x00000001bbbb7824 */ /* 0x000fc400078e02ba */
[----:B------:R-:W-:Y:S02]  /*12f0*/  IMAD.MOV.U32 R6, RZ, RZ, R14 ;  /* 0x000000ffff067224 */ /* 0x000fe400078e000e */
[----:B------:R-:W-:Y:S02]  /*1300*/  IMAD.MOV.U32 R2, RZ, RZ, RZ ;  /* 0x000000ffff027224 */ /* 0x000fe400078e00ff */
[C---:B------:R-:W-:Y:S02]  /*1310*/  VIADD R197, R16.reuse, 0x80 ;  /* 0x0000008010c57836 */ /* 0x040fe40000000000 */
[C---:B------:R-:W-:Y:S02]  /*1320*/  VIADD R196, R16.reuse, 0xc0 ;  /* 0x000000c010c47836 */ /* 0x040fe40000000000 */
[C---:B------:R-:W-:Y:S02]  /*1330*/  VIADD R195, R16.reuse, 0x100 ;  /* 0x0000010010c37836 */ /* 0x040fe40000000000 */
[----:B------:R-:W-:-:S02]  /*1340*/  VIADD R194, R16, 0x140 ;  /* 0x0000014010c27836 */ /* 0x000fc40000000000 */
[----:B------:R-:W-:-:S07]  /*1350*/  IMAD.IADD R186, R186, 0x1, R185 ;  /* 0x00000001baba7824 */ /* 0x000fce00078e02b9 */
.L_x_1046:
[----:B------:R-:W-:Y:S01]  /*1360*/  ULDC.64 UR6, c[0x0][0xd88] ;  /* 0x0003620000067ab9 */ /* 0x000fe20000000a00 */
[----:B012---:R-:W0:Y:S01]  /*1370*/  LDC.64 R8, c[0x0][0x418] ;  /* 0x00010600ff087b82 */ /* 0x007e220000000a00 */
[----:B------:R-:W-:-:S06]  /*1380*/  UIMAD.WIDE UR6, UR5, 0x4, UR6 ;  /* 0x00000004050678a5 */ /* 0x000fcc000f8e0206 */
[----:B------:R-:W-:Y:S01]  /*1390*/  IMAD.U32 R192, RZ, RZ, UR6 ;  /* 0x00000006ffc07e24 */ /* 0x000fe2000f8e00ff */
[----:B------:R-:W1:Y:S01]  /*13a0*/  LDC R0, c[0x0][0x424] ;  /* 0x00010900ff007b82 */ /* 0x000e620000000800 */
[----:B------:R-:W-:Y:S01]  /*13b0*/  IMAD.U32 R193, RZ, RZ, UR7 ;  /* 0x00000007ffc17e24 */ /* 0x000fe2000f8e00ff */
[----:B------:R-:W-:-:S04]  /*13c0*/  ULDC.64 UR6, c[0x0][0xb20] ;  /* 0x0002c80000067ab9 */ /* 0x000fc80000000a00 */
[----:B------:R-:W2:Y:S01]  /*13d0*/  LDG.E R192, desc[UR44][R192.64] ;  /* 0x0000002cc0c07981 */ /* 0x000ea2000c1e1900 */
[----:B------:R-:W-:Y:S01]  /*13e0*/  ISETP.NE.U32.AND P0, PT, RZ, UR6, PT ;  /* 0x00000006ff007c0c */ /* 0x000fe2000bf05070 */
[----:B---3--:R-:W3:Y:S01]  /*13f0*/  LDC R153, c[0x0][0x2f0] ;  /* 0x0000bc00ff997b82 */ /* 0x008ee20000000800 */
[----:B------:R-:W-:Y:S02]  /*1400*/  IMAD.MOV.U32 R10, RZ, RZ, RZ ;  /* 0x000000ffff0a7224 */ /* 0x000fe400078e00ff */
[----:B------:R-:W-:-:S05]  /*1410*/  ISETP.NE.AND.EX P0, PT, RZ, UR7, PT, P0 ;  /* 0x00000007ff007c0c */ /* 0x000fca000bf05300 */
[----:B----4-:R-:W4:Y:S01]  /*1420*/  LDC R7, c[0x0][0xae8] ;  /* 0x0002ba00ff077b82 */ /* 0x010f220000000800 */
[----:B--2---:R-:W-:-:S07]  /*1430*/  SHF.R.S32.HI R222, RZ, 0x1f, R192 ;  /* 0x0000001fffde7819 */ /* 0x004fce00000114c0 */
[----:B------:R-:W-:-:S04]  /*1440*/  @P0 LEA R4, P1, R192, UR6, 0x2 ;  /* 0x00000006c0040c11 */ /* 0x000fc8000f8210ff */
[----:B------:R-:W-:Y:S01]  /*1450*/  @P0 LEA.HI.X R5, R192, UR7, R222, 0x2, P1 ;  /* 0x00000007c0050c11 */ /* 0x000fe200088f14de */
[----:B------:R-:W-:Y:S02]  /*1460*/  ULDC.64 UR6, c[0x0][0xb18] ;  /* 0x0002c60000067ab9 */ /* 0x000fe40000000a00 */
[----:B------:R-:W-:Y:S02]  /*1470*/  ISETP.NE.U32.AND P1, PT, RZ, UR6, PT ;  /* 0x00000006ff007c0c */ /* 0x000fe4000bf25070 */
[----:B-----5:R2:W5:Y:S01]  /*1480*/  @P0 LDG.E R10, desc[UR44][R4.64] ;  /* 0x0000002c040a0981 */ /* 0x020562000c1e1900 */
[----:B0-----:R-:W-:Y:S02]  /*1490*/  ISETP.NE.U32.AND P0, PT, R8, RZ, PT ;  /* 0x000000ff0800720c */ /* 0x001fe40003f05070 */
[----:B------:R-:W-:Y:S02]  /*14a0*/  ISETP.NE.AND.EX P1, PT, RZ, UR7, PT, P1 ;  /* 0x00000007ff007c0c */ /* 0x000fe4000bf25310 */
[----:B------:R-:W-:-:S04]  /*14b0*/  ISETP.NE.AND.EX P0, PT, R9, RZ, PT, P0 ;  /* 0x000000ff0900720c */ /* 0x000fc80003f05300 */
[----:B-1----:R-:W-:-:S05]  /*14c0*/  SEL R0, R0, 0x1, P0 ;  /* 0x0000000100007807 */ /* 0x002fca0000000000 */
[----:B---3--:R-:W-:Y:S02]  /*14d0*/  IMAD R153, R0, R153, RZ ;  /* 0x0000009900997224 */ /* 0x008fe400078e02ff */
[----:B------:R-:W-:-:S04]  /*14e0*/  @P1 LEA R8, P0, R192, UR6, 0x2 ;  /* 0x00000006c0081c11 */ /* 0x000fc8000f8010ff */
[----:B------:R-:W-:-:S05]  /*14f0*/  @P1 LEA.HI.X R9, R192, UR7, R222, 0x2, P0 ;  /* 0x00000007c0091c11 */ /* 0x000fca00080f14de */
[----:B------:R2:W5:Y:S01]  /*1500*/  @P1 LDG.E R153, desc[UR44][R8.64] ;  /* 0x0000002c08991981 */ /* 0x000562000c1e1900 */
[C---:B------:R-:W-:Y:S01]  /*1510*/  LOP3.LUT R0, R6.reuse, 0xff000000, RZ, 0xc0, !PT ;  /* 0xff00000006007812 */ /* 0x040fe200078ec0ff */
[----:B------:R-:W-:Y:S01]  /*1520*/  UMOV UR42, UR4 ;  /* 0x00000004002a7c82 */ /* 0x000fe20008000000 */
[----:B------:R-:W-:Y:S02]  /*1530*/  LOP3.LUT R3, R6, 0xff0000, RZ, 0xc0, !PT ;  /* 0x00ff000006037812 */ /* 0x000fe400078ec0ff */
[----:B------:R-:W-:Y:S01]  /*1540*/  SHF.R.U32.HI R12, RZ, 0x8, R0 ;  /* 0x00000008ff0c7819 */ /* 0x000fe20000011600 */
[----:B----4-:R-:W-:Y:S06]  /*1550*/  @P1 BRA `(.L_x_997) ;  /* 0x0000000000241947 */ /* 0x010fec0003800000 */
[----:B------:R-:W-:Y:S02]  /*1560*/  ULDC.64 UR4, c[0x0][0xb00] ;  /* 0x0002c00000047ab9 */ /* 0x000fe40000000a00 */
[----:B------:R-:W-:-:S04]  /*1570*/  ISETP.NE.U32.AND P0, PT, RZ, UR4, PT ;  /* 0x00000004ff007c0c */ /* 0x000fc8000bf05070 */
[----:B------:R-:W-:-:S13]  /*1580*/  ISETP.NE.AND.EX P0, PT, RZ, UR5, PT, P0 ;  /* 0x00000005ff007c0c */ /* 0x000fda000bf05300 */
[----:B------:R-:W-:Y:S05]  /*1590*/  @!P0 BRA `(.L_x_997) ;  /* 0x0000000000148947 */ /* 0x000fea0003800000 */
[----:B--2---:R-:W0:Y:S02]  /*15a0*/  LDC.64 R4, c[0x0][0xb00] ;  /* 0x0002c000ff047b82 */ /* 0x004e240000000a00 */
[----:B0-----:R-:W-:-:S05]  /*15b0*/  IMAD.WIDE R4, R192, 0x4, R4 ;  /* 0x00000004c0047825 */ /* 0x001fca00078e0204 */
[----:B-----5:R-:W2:Y:S04]  /*15c0*/  LDG.E R153, desc[UR44][R4.64] ;  /* 0x0000002c04997981 */ /* 0x020ea8000c1e1900 */
[----:B------:R-:W2:Y:S02]  /*15d0*/  LDG.E R0, desc[UR44][R4.64+0x4] ;  /* 0x0000042c04007981 */ /* 0x000ea4000c1e1900 */
[----:B--2---:R-:W-:-:S07]  /*15e0*/  IMAD.IADD R153, R0, 0x1, -R153 ;  /* 0x0000000100997824 */ /* 0x004fce00078e0a99 */
.L_x_997:
[----:B------:R-:W-:Y:S01]  /*15f0*/  UISETP.NE.AND UP0, UPT, UR38, 0x1, UPT ;  /* 0x000000012600788c */ /* 0x000fe2000bf05270 */
[----:B-----5:R-:W-:Y:S01]  /*1600*/  IMAD.IADD R153, R153, 0x1, -R10 ;  /* 0x0000000199997824 */ /* 0x020fe200078e0a0a */
[----:B------:R-:W-:Y:S02]  /*1610*/  LEA.HI R3, R3, R12, RZ, 0x10 ;  /* 0x0000000c03037211 */ /* 0x000fe400078f80ff */
[----:B------:R-:W-:Y:S01]  /*1620*/  LOP3.LUT R193, R6, 0xffff, RZ, 0xc0, !PT ;  /* 0x0000ffff06c17812 */ /* 0x000fe200078ec0ff */
[----:B------:R-:W-:Y:S01]  /*1630*/  VIADD R0, R153, 0x3f ;  /* 0x0000003f99007836 */ /* 0x000fe20000000000 */
[----:B------:R-:W-:Y:S02]  /*1640*/  PLOP3.LUT P1, PT, PT, PT, UP0, 0x80, 0x0 ;  /* 0x000000000000781c */ /* 0x000fe40003f2f008 */
[----:B------:R-:W-:Y:S02]  /*1650*/  SHF.R.U32.HI R22, RZ, 0x10, R3 ;  /* 0x00000010ff167819 */ /* 0x000fe40000011603 */
[----:B--2---:R-:W-:-:S02]  /*1660*/  SHF.R.S32.HI R5, RZ, 0x1f, R0 ;  /* 0x0000001fff057819 */ /* 0x004fc40000011400 */
[C---:B------:R-:W-:Y:S02]  /*1670*/  ISETP.NE.AND P0, PT, R22.reuse, RZ, PT ;  /* 0x000000ff1600720c */ /* 0x040fe40003f05270 */
[----:B------:R-:W-:Y:S02]  /*1680*/  LEA.HI R5, R5, R0, RZ, 0x6 ;  /* 0x0000000005057211 */ /* 0x000fe400078f30ff */
[----:B------:R-:W-:Y:S02]  /*1690*/  LOP3.LUT R199, R3, 0xff, RZ, 0xc0, !PT ;  /* 0x000000ff03c77812 */ /* 0x000fe400078ec0ff */
[----:B------:R-:W-:Y:S02]  /*16a0*/  SEL R10, R22, R7, P0 ;  /* 0x00000007160a7207 */ /* 0x000fe40000000000 */
[----:B------:R-:W-:Y:S01]  /*16b0*/  SHF.R.S32.HI R9, RZ, 0x6, R5 ;  /* 0x00000006ff097819 */ /* 0x000fe20000011405 */
[----:B------:R-:W-:Y:S06]  /*16c0*/  @!P1 BRA `(.L_x_998) ;  /* 0x0000001c007c9947 */ /* 0x000fec0003800000 */
[----:B------:R-:W-:Y:S01]  /*16d0*/  ISETP.GE.AND P0, PT, R153, 0x1, PT ;  /* 0x000000019900780c */ /* 0x000fe20003f06270 */
[----:B------:R-:W-:-:S12]  /*16e0*/  IMAD.MOV.U32 R3, RZ, RZ, RZ ;  /* 0x000000ffff037224 */ /* 0x000fd800078e00ff */
[----:B------:R-:W-:Y:S05]  /*16f0*/  @!P0 BRA `(.L_x_999) ;  /* 0x0000000000688947 */ /* 0x000fea0003800000 */
[-C--:B------:R-:W-:Y:S02]  /*1700*/  IABS R6, R10.reuse ;  /* 0x0000000a00067213 */ /* 0x080fe40000000000 */
[----:B------:R-:W-:Y:S02]  /*1710*/  IADD3 R0, R9, -0x1, R10 ;  /* 0xffffffff09007810 */ /* 0x000fe40007ffe00a */
[----:B------:R-:W0:Y:S01]  /*1720*/  I2F.RP R3, R6 ;  /* 0x0000000600037306 */ /* 0x000e220000209400 */
[----:B------:R-:W-:Y:S02]  /*1730*/  IABS R11, R10 ;  /* 0x0000000a000b7213 */ /* 0x000fe40000000000 */
        /* <DEDUP_REMOVED lines=22> */
.L_x_999:
[-C--:B------:R-:W-:Y:S01]  /*18a0*/  IMAD R0, R199, R3.reuse, RZ ;  /* 0x00000003c7007224 */ /* 0x080fe200078e02ff */
[----:B------:R-:W-:Y:S01]  /*18b0*/  PLOP3.LUT P0, PT, PT, PT, PT, 0x80, 0x0 ;  /* 0x000000000000781c */ /* 0x000fe20003f0f070 */
[----:B------:R-:W-:Y:S01]  /*18c0*/  IMAD.MOV.U32 R152, RZ, RZ, RZ ;  /* 0x000000ffff987224 */ /* 0x000fe200078e00ff */
[----:B------:R-:W-:Y:S02]  /*18d0*/  CS2R R150, SRZ ;  /* 0x0000000000967805 */ /* 0x000fe4000001ff00 */
[----:B------:R-:W-:Y:S02]  /*18e0*/  CS2R R148, SRZ ;  /* 0x0000000000947805 */ /* 0x000fe4000001ff00 */
[----:B------:R-:W-:Y:S02]  /*18f0*/  VIADDMNMX R3, R0, R3, R9, PT ;  /* 0x0000000300037246 */ /* 0x000fe40003800109 */
[----:B------:R-:W-:Y:S02]  /*1900*/  CS2R R146, SRZ ;  /* 0x0000000000927805 */ /* 0x000fe4000001ff00 */
[----:B------:R-:W-:-:S02]  /*1910*/  CS2R R144, SRZ ;  /* 0x0000000000907805 */ /* 0x000fc4000001ff00 */
[----:B------:R-:W-:Y:S02]  /*1920*/  CS2R R142, SRZ ;  /* 0x00000000008e7805 */ /* 0x000fe4000001ff00 */
[----:B------:R-:W-:Y:S01]  /*1930*/  R2UR UR21, R3 ;  /* 0x00000000031572ca */ /* 0x000fe200000e0000 */
        /* <DEDUP_REMOVED lines=12> */
[----:B------:R-:W-:Y:S02]  /*1a00*/  ISETP.LT.AND P1, PT, R0, UR21, PT ;  /* 0x0000001500007c0c */ /* 0x000fe4000bf21270 */
        /* <DEDUP_REMOVED lines=47> */
[----:B------:R-:W-:Y:S01]  /*1d00*/  CS2R R24, SRZ ;  /* 0x0000000000187805 */ /* 0x000fe2000001ff00 */
[----:B------:R-:W-:Y:S06]  /*1d10*/  @!P1 BRA `(.L_x_1000) ;  /* 0x0000007800749947 */ /* 0x000fec0003800000 */
[----:B------:R-:W2:Y:S01]  /*1d20*/  LDL R4, [R1+0x8] ;  /* 0x0000080001047983 */ /* 0x000ea20000100800 */
[----:B------:R-:W-:Y:S01]  /*1d30*/  UMOV UR9, 0x40000040 ;  /* 0x4000004000097882 */ /* 0x000fe20000000000 */
[----:B------:R-:W-:Y:S01]  /*1d40*/  UMOV UR11, 0x40000040 ;  /* 0x40000040000b7882 */ /* 0x000fe20000000000 */
[----:B------:R-:W-:Y:S01]  /*1d50*/  UMOV UR13, 0x40000040 ;  /* 0x40000040000d7882 */ /* 0x000fe20000000000 */
[----:B------:R-:W-:Y:S01]  /*1d60*/  BAR.SYNC.DEFER_BLOCKING 0xe, 0x100 ;  /* 0x0384000000007b1d */ /* 0x000fe20000010000 */
[----:B------:R-:W-:-:S05]  /*1d70*/  ISETP.NE.AND P0, PT, RZ, UR38, PT ;  /* 0x00000026ff007c0c */ /* 0x000fca000bf05270 */
[----:B------:R-:W-:Y:S01]  /*1d80*/  UMOV UR15, 0x40000040 ;  /* 0x40000040000f7882 */ /* 0x000fe20000000000 */
[----:B------:R-:W-:Y:S01]  /*1d90*/  UMOV UR17, 0x40000040 ;  /* 0x4000004000117882 */ /* 0x000fe20000000000 */
[----:B------:R-:W-:Y:S01]  /*1da0*/  UMOV UR19, 0x40000040 ;  /* 0x4000004000137882 */ /* 0x000fe20000000000 */
[----:B------:R-:W-:Y:S01]  /*1db0*/  UMOV UR7, 0x40000040 ;  /* 0x4000004000077882 */ /* 0x000fe20000000000 */
[----:B------:R-:W-:Y:S01]  /*1dc0*/  WARPGROUP.ARRIVE ;  /* 0x00000000000079c5 */ /* 0x000fe20000000000 */
[----:B--2---:R-:W0:Y:S02]  /*1dd0*/  SHFL.IDX PT, R3, R4, RZ, 0x1f ;  /* 0x00001fff04037589 */ /* 0x004e2400000e0000 */
[----:B0-----:R-:W-:Y:S01]  /*1de0*/  R2UR UR4, R3 ;  /* 0x00000000030472ca */ /* 0x001fe200000e0000 */
[----:B------:R-:W-:-:S05]  /*1df0*/  IMAD.MOV.U32 R3, RZ, RZ, 0x1 ;  /* 0x00000001ff037424 */ /* 0x000fca00078e00ff */
[----:B------:R-:W-:-:S04]  /*1e00*/  SEL R3, R3, 0x2, !P0 ;  /* 0x0000000203037807 */ /* 0x000fc80004000000 */
[----:B------:R-:W-:-:S03]  /*1e10*/  LOP3.LUT R3, R3, 0x1, RZ, 0xfc, !PT ;  /* 0x0000000103037812 */ /* 0x000fc600078efcff */
[----:B------:R-:W-:Y:S01]  /*1e20*/  ULEA.HI UR5, UR4, UR4, URZ, 0x1 ;  /* 0x0000000404057291 */ /* 0x000fe2000f8f083f */
[----:B------:R-:W-:-:S03]  /*1e30*/  ISETP.NE.AND P1, PT, R3, 0x3, PT ;  /* 0x000000030300780c */ /* 0x000fc60003f25270 */
[----:B------:R-:W-:-:S04]  /*1e40*/  ULOP3.LUT UR5, UR5, 0x1fffe, URZ, 0xc0, !UPT ;  /* 0x0001fffe05057892 */ /* 0x000fc8000f8ec03f */
[----:B------:R-:W-:Y:S02]  /*1e50*/  UIADD3 UR5, UR4, -UR5, URZ ;  /* 0x8000000504057290 */ /* 0x000fe4000fffe03f */
[----:B------:R-:W-:Y:S02]  /*1e60*/  UIADD3 UR4, UR41, 0x36400, URZ ;  /* 0x0003640029047890 */ /* 0x000fe4000fffe03f */
[----:B------:R-:W-:Y:S02]  /*1e70*/  ULEA UR5, UR5, UR41, 0xf ;  /* 0x0000002905057291 */ /* 0x000fe4000f8e783f */
[----:B------:R-:W-:Y:S02]  /*1e80*/  USHF.R.U32.HI UR4, URZ, 0x4, UR4 ;  /* 0x000000043f047899 */ /* 0x000fe40008011604 */
[----:B------:R-:W-:Y:S02]  /*1e90*/  UIADD3 UR5, UR5, 0x400, URZ ;  /* 0x0000040005057890 */ /* 0x000fe4000fffe03f */
[----:B------:R-:W-:-:S02]  /*1ea0*/  ULOP3.LUT UR4, UR4, 0x3fff, URZ, 0xc0, !UPT ;  /* 0x00003fff04047892 */ /* 0x000fc4000f8ec03f */
[----:B------:R-:W-:Y:S02]  /*1eb0*/  USHF.R.U32.HI UR5, URZ, 0x4, UR5 ;  /* 0x000000043f057899 */ /* 0x000fe40008011605 */
[----:B------:R-:W-:Y:S02]  /*1ec0*/  ULOP3.LUT UR8, UR4, 0x10000, URZ, 0xfc, !UPT ;  /* 0x0001000004087892 */ /* 0x000fe4000f8efc3f */
[----:B------:R-:W-:Y:S02]  /*1ed0*/  ULOP3.LUT UR5, UR5, 0x3fff, URZ, 0xc0, !UPT ;  /* 0x00003fff05057892 */ /* 0x000fe4000f8ec03f */
[----:B------:R-:W-:Y:S02]  /*1ee0*/  UIADD3 UR12, UR8, 0x2, URZ ;  /* 0x00000002080c7890 */ /* 0x000fe4000fffe03f */
[----:B------:R-:W-:Y:S02]  /*1ef0*/  ULOP3.LUT UR20, UR5, 0x2000000, URZ, 0xfc, !UPT ;  /* 0x0200000005147892 */ /* 0x000fe4000f8efc3f */
[----:B------:R-:W-:-:S02]  /*1f00*/  UIADD3 UR16, UR8, 0x4, URZ ;  /* 0x0000000408107890 */ /* 0x000fc4000fffe03f */
[----:B------:R-:W-:Y:S02]  /*1f10*/  ULEA UR10, UR36, UR20, 0xc ;  /* 0x00000014240a7291 */ /* 0x000fe4000f8e603f */
[----:B------:R-:W-:Y:S02]  /*1f20*/  UIADD3 UR4, UR8, 0x6, URZ ;  /* 0x0000000608047890 */ /* 0x000fe4000fffe03f */
[----:B------:R-:W-:Y:S02]  /*1f30*/  UIADD3 UR14, UR10, 0x80, URZ ;  /* 0x000000800a0e7890 */ /* 0x000fe4000fffe03f */
[----:B------:R-:W-:Y:S02]  /*1f40*/  UIADD3 UR18, UR10, 0x100, URZ ;  /* 0x000001000a127890 */ /* 0x000fe4000fffe03f */
[----:B------:R-:W-:Y:S02]  /*1f50*/  UIADD3 UR6, UR10, 0x180, URZ ;  /* 0x000001800a067890 */ /* 0x000fe4000fffe03f */
[----:B------:R-:W-:Y:S01]  /*1f60*/  HGMMA.64x256x16.F32 R24, gdesc[UR8].tnspB, RZ, !UPT, gsb0 ;  /* 0x43e00000081879f0 */ /* 0x000fe2000c0008ff */
[----:B------:R-:W-:-:S02]  /*1f70*/  UMOV UR5, 0x40000040 ;  /* 0x4000004000057882 */ /* 0x000fc40000000000 */
        /* <DEDUP_REMOVED lines=16> */
.L_x_1001:
[----:B------:R-:W-:-:S04]  /*2080*/  ULEA UR6, UR36, UR41, 0x3 ;  /* 0x0000002924067291 */ /* 0x000fc8000f8e183f */
[----:B------:R-:W-:-:S04]  /*2090*/  UIADD3 UR6, UR6, 0x38860, URZ ;  /* 0x0003886006067890 */ /* 0x000fc8000fffe03f */
[----:B------:R-:W-:-:S09]  /*20a0*/  UPRMT UR6, UR40, 0x654, UR6 ;  /* 0x0000065428067896 */ /* 0x000fd20008000006 */
[----:B------:R-:W-:Y:S01]  /*20b0*/  SYNCS.ARRIVE.TRANS64.RED.A1T0 RZ, [UR6], RZ ;  /* 0x000000ffffff79a7 */ /* 0x000fe20008100406 */
[----:B------:R-:W-:-:S06]  /*20c0*/  UIADD3 UR6, UR21, -0x2, URZ ;  /* 0xfffffffe15067890 */ /* 0x000fcc000fffe03f */
[----:B------:R-:W-:-:S13]  /*20d0*/  ISETP.LE.AND P0, PT, R0, UR6, PT ;  /* 0x0000000600007c0c */ /* 0x000fda000bf03270 */
[----:B------:R-:W-:Y:S05]  /*20e0*/  @!P0 BRA `(.L_x_1002) ;  /* 0x0000000800b48947 */ /* 0x000fea0003800000 */
[----:B------:R-:W-:-:S05]  /*20f0*/  UMOV UR21, UR6 ;  /* 0x0000000600157c82 */ /* 0x000fca0008000000 */
.L_x_1004:
[----:B------:R-:W-:Y:S01]  /*2100*/  BAR.SYNC.DEFER_BLOCKING 0xe, 0x100 ;  /* 0x0384000000007b1d */ /* 0x000fe20000010000 */
[----:B------:R-:W-:Y:S01]  /*2110*/  IMAD.U32 R4, RZ, RZ, UR36 ;  /* 0x00000024ff047e24 */ /* 0x000fe2000f8e00ff */
[----:B------:R-:W-:Y:S01]  /*2120*/  UIADD3 UR36, UR36, 0x1, URZ ;  /* 0x0000000124247890 */ /* 0x000fe2000fffe03f */
[----:B------:R-:W-:Y:S01]  /*2130*/  ISETP.LT.AND P0, PT, R0, UR21, PT ;  /* 0x0000001500007c0c */ /* 0x000fe2000bf01270 */
[----:B------:R-:W-:Y:S01]  /*2140*/  UIADD3 UR21, UR21, -0x1, URZ ;  /* 0xffffffff15157890 */ /* 0x000fe2000fffe03f */
        /* <DEDUP_REMOVED lines=10> */
[----:B------:R-:W-:Y:S02]  /*21f0*/  UIADD3 UR18, UR10, 0x100, URZ ;  /* 0x000001000a127890 */ /* 0x000fe4000fffe03f */
[----:B------:R-:W-:Y:S01]  /*2200*/  UIADD3 UR6, UR10, 0x180, URZ ;  /* 0x000001800a067890 */ /* 0x000fe2000fffe03f */
        /* <DEDUP_REMOVED lines=143> */
[----:B------:R-:W-:Y:S01]  /*2b00*/  HGMMA.64x256x16.F32 R24, gdesc[UR4].tnspB, R24, gsb0 ;  /* 0x43e00000041879f0 */ /* 0x000fe20008000818 */
[----:B------:R-:W-:-:S06]  /*2b10*/  USEL UR6, URZ, 0x1, UP0 ;  /* 0x000000013f067887 */ /* 0x000fcc0008000000 */
[----:B------:R-:W-:Y:S01]  /*2b20*/  LOP3.LUT R2, R2, UR6, RZ, 0x3c, !PT ;  /* 0x0000000602027c12 */ /* 0x000fe2000f8e3cff */
[----:B------:R-:W-:Y:S02]  /*2b30*/  WARPGROUP.DEPBAR.LE gsb0, 0x0 ;  /* 0x00008000000079c5 */ /* 0x000fe40000010000 */
[----:B------:R-:W-:Y:S06]  /*2b40*/  BAR.ARV 0xf, 0x100 ;  /* 0x03c4000000007b1d */ /* 0x000fec0000002000 */
[----:B------:R-:W-:Y:S05]  /*2b50*/  @!P1 BRA `(.L_x_1003) ;  /* 0x0000000000049947 */ /* 0x000fea0003800000 */
[----:B------:R-:W-:Y:S01]  /*2b60*/  BPT.TRAP 0x1 ;  /* 0x000000040000795c */ /* 0x000fe20000300000 */
.L_x_1003:
[----:B------:R-:W-:-:S04]  /*2b70*/  ULEA UR6, UR36, UR41, 0x3 ;  /* 0x0000002924067291 */ /* 0x000fc8000f8e183f */
[----:B------:R-:W-:-:S04]  /*2b80*/  UIADD3 UR6, UR6, 0x38860, URZ ;  /* 0x0003886006067890 */ /* 0x000fc8000fffe03f */
[----:B------:R-:W-:-:S09]  /*2b90*/  UPRMT UR6, UR40, 0x654, UR6 ;  /* 0x0000065428067896 */ /* 0x000fd20008000006 */
[----:B------:R-:W-:Y:S01]  /*2ba0*/  SYNCS.ARRIVE.TRANS64.RED.A1T0 RZ, [UR6], RZ ;  /* 0x000000ffffff79a7 */ /* 0x000fe20008100406 */
[----:B------:R-:W-:Y:S05]  /*2bb0*/  @P0 BRA `(.L_x_1004) ;  /* 0xfffffff400500947 */ /* 0x000fea000383ffff */
.L_x_1002:
[----:B------:R-:W-:Y:S01]  /*2bc0*/  BAR.SYNC.DEFER_BLOCKING 0xe, 0x100 ;  /* 0x0384000000007b1d */ /* 0x000fe20000010000 */
[----:B------:R-:W-:Y:S01]  /*2bd0*/  IMAD.U32 R0, RZ, RZ, UR36 ;  /* 0x00000024ff007e24 */ /* 0x000fe2000f8e00ff */
[----:B------:R-:W-:Y:S01]  /*2be0*/  UIADD3 UR36, UR36, 0x1, URZ ;  /* 0x0000000124247890 */ /* 0x000fe2000fffe03f */
[----:B------:R-:W-:Y:S01]  /*2bf0*/  PLOP3.LUT P0, PT, PT, PT, PT, 0x8, 0x0 ;  /* 0x000000000000781c */ /* 0x000fe20003f0e170 */
[----:B------:R-:W-:Y:S02]  /*2c00*/  IMAD.MOV.U32 R152, RZ, RZ, RZ ;  /* 0x000000ffff987224 */ /* 0x000fe400078e00ff */
[----:B------:R-:W-:Y:S01]  /*2c10*/  IMAD R0, R0, 0x40, R17 ;  /* 0x0000004000007824 */ /* 0x000fe200078e0211 */
[----:B------:R-:W-:-:S04]  /*2c20*/  UISETP.NE.AND UP0, UPT, UR36, 0x2, UPT ;  /* 0x000000022400788c */ /* 0x000fc8000bf05270 */
        /* <DEDUP_REMOVED lines=137> */
.L_x_998:
[----:B------:R-:W-:Y:S01]  /*34c0*/  ISETP.GE.AND P0, PT, R153, 0x1, PT ;  /* 0x000000019900780c */ /* 0x000fe20003f06270 */
[----:B------:R-:W-:-:S12]  /*34d0*/  IMAD.MOV.U32 R23, RZ, RZ, RZ ;  /* 0x000000ffff177224 */ /* 0x000fd800078e00ff */
[----:B------:R-:W-:Y:S05]  /*34e0*/  @!P0 BRA `(.L_x_1005) ;  /* 0x0000000000688947 */ /* 0x000fea0003800000 */
[-C--:B------:R-:W-:Y:S02]  /*34f0*/  IABS R0, R10.reuse ;  /* 0x0000000a00007213 */ /* 0x080fe40000000000 */
[----:B------:R-:W-:Y:S02]  /*3500*/  IADD3 R3, R9, -0x1, R10 ;  /* 0xffffffff09037810 */ /* 0x000fe40007ffe00a */
[----:B------:R-:W0:Y:S01]  /*3510*/  I2F.RP R6, R0 ;  /* 0x0000000000067306 */ /* 0x000e220000209400 */
[----:B------:R-:W-:-:S05]  /*3520*/  IABS R8, R10 ;  /* 0x0000000a00087213 */ /* 0x000fca0000000000 */
[----:B------:R-:W-:Y:S02]  /*3530*/  IMAD.MOV R8, RZ, RZ, -R8 ;  /* 0x000000ffff087224 */ /* 0x000fe400078e0a08 */
[----:B0-----:R-:W0:Y:S02]  /*3540*/  MUFU.RCP R6, R6 ;  /* 0x0000000600067308 */ /* 0x001e240000001000 */
[----:B0-----:R-:W-:Y:S01]  /*3550*/  VIADD R4, R6, 0xffffffe ;  /* 0x0ffffffe06047836 */ /* 0x001fe20000000000 */
[----:B------:R-:W-:Y:S02]  /*3560*/  IABS R6, R3 ;  /* 0x0000000300067213 */ /* 0x000fe40000000000 */
[----:B------:R-:W-:-:S03]  /*3570*/  LOP3.LUT R3, R3, R10, RZ, 0x3c, !PT ;  /* 0x0000000a03037212 */ /* 0x000fc600078e3cff */
[----:B------:R0:W1:Y:S01]  /*3580*/  F2I.FTZ.U32.TRUNC.NTZ R5, R4 ;  /* 0x0000000400057305 */ /* 0x000062000021f000 */
[----:B------:R-:W-:Y:S01]  /*3590*/  ISETP.GE.AND P2, PT, R3, RZ, PT ;  /* 0x000000ff0300720c */ /* 0x000fe20003f46270 */
        /* <DEDUP_REMOVED lines=14> */
[----:B------:R-:W-:-:S07]  /*3680*/  @!P0 LOP3.LUT R23, RZ, R10, RZ, 0x33, !PT ;  /* 0x0000000aff178212 */ /* 0x000fce00078e33ff */
.L_x_1005:
[-C--:B------:R-:W-:Y:S01]  /*3690*/  IMAD R18, R199, R23.reuse, RZ ;  /* 0x00000017c7127224 */ /* 0x080fe200078e02ff */
[----:B------:R-:W-:Y:S01]  /*36a0*/  PLOP3.LUT P0, PT, PT, PT, PT, 0x80, 0x0 ;  /* 0x000000000000781c */ /* 0x000fe20003f0f070 */
[----:B------:R-:W-:Y:S01]  /*36b0*/  IMAD.MOV.U32 R152, RZ, RZ, RZ ;  /* 0x000000ffff987224 */ /* 0x000fe200078e00ff */
[----:B------:R-:W-:Y:S01]  /*36c0*/  CS2R R150, SRZ ;  /* 0x0000000000967805 */ /* 0x000fe2000001ff00 */
[----:B------:R-:W-:Y:S01]  /*36d0*/  IMAD.MOV.U32 R3, RZ, RZ, RZ ;  /* 0x000000ffff037224 */ /* 0x000fe200078e00ff */
[----:B------:R-:W-:Y:S02]  /*36e0*/  VIADDMNMX R23, R18, R23, R9, PT ;  /* 0x0000001712177246 */ /* 0x000fe40003800109 */
[----:B------:R-:W-:Y:S02]  /*36f0*/  CS2R R148, SRZ ;  /* 0x0000000000947805 */ /* 0x000fe4000001ff00 */
[----:B------:R-:W-:Y:S02]  /*3700*/  CS2R R146, SRZ ;  /* 0x0000000000927805 */ /* 0x000fe4000001ff00 */
[----:B------:R-:W-:-:S02]  /*3710*/  CS2R R144, SRZ ;  /* 0x0000000000907805 */ /* 0x000fc4000001ff00 */
[----:B------:R-:W-:Y:S02]  /*3720*/  ISETP.GT.AND P1, PT, R23, R18, PT ;  /* 0x000000121700720c */ /* 0x000fe40003f24270 */
        /* <DEDUP_REMOVED lines=59> */
[----:B------:R-:W-:Y:S01]  /*3ae0*/  CS2R R24, SRZ ;  /* 0x0000000000187805 */ /* 0x000fe2000001ff00 */
[----:B------:R-:W-:Y:S06]  /*3af0*/  @!P1 BRA `(.L_x_1000) ;  /* 0x0000005800fc9947 */ /* 0x000fec0003800000 */
[----:B------:R-:W2:Y:S04]  /*3b00*/  LDL R0, [R1+0x8] ;  /* 0x0000080001007983 */ /* 0x000ea80000100800 */
[----:B--2---:R-:W0:Y:S02]  /*3b10*/  SHFL.IDX PT, R0, R0, RZ, 0x1f ;  /* 0x00001fff00007589 */ /* 0x004e2400000e0000 */
        /* <DEDUP_REMOVED lines=28> */
.L_x_1006:
        /* <DEDUP_REMOVED lines=12> */
.L_x_1135:
[----:B------:R-:W-:Y:S05]  /*3da0*/  @!P0 BRA `(.L_x_1008) ;  /* 0x0000000000048947 */ /* 0x000fea0003800000 */
[----:B------:R-:W-:Y:S01]  /*3db0*/  BPT.TRAP 0x1 ;  /* 0x000000040000795c */ /* 0x000fe20000300000 */
.L_x_1008:
[----:B------:R-:W-:Y:S01]  /*3dc0*/  IMAD.U32 R7, RZ, RZ, UR36 ;  /* 0x00000024ff077e24 */ /* 0x000fe2000f8e00ff */
[----:B------:R-:W-:-:S04]  /*3dd0*/  SHF.L.U32 R4, R2, 0x1f, RZ ;  /* 0x0000001f02047819 */ /* 0x000fc800000006ff */
[----:B------:R-:W-:-:S04]  /*3de0*/  LEA R7, R7, UR41, 0x3 ;  /* 0x0000002907077c11 */ /* 0x000fc8000f8e18ff */
[----:B------:R1:W2:Y:S01]  /*3df0*/  SYNCS.PHASECHK.TRANS64.TRYWAIT P1, [R7+URZ+0x38830], R4 ;  /* 0x03883004070075a7 */ /* 0x0002a2000802017f */
[----:B------:R-:W-:Y:S05]  /*3e00*/  @!P0 BRA `(.L_x_1009) ;  /* 0x0000000000048947 */ /* 0x000fea0003800000 */
[----:B------:R-:W-:Y:S01]  /*3e10*/  BPT.TRAP 0x1 ;  /* 0x000000040000795c */ /* 0x000fe20000300000 */
.L_x_1009:
[----:B--2---:R-:W-:Y:S05]  /*3e20*/  @P1 BRA `(.L_x_1010) ;  /* 0x0000000000081947 */ /* 0x004fea0003800000 */
[----:B------:R-:W2:Y:S02]  /*3e30*/  SYNCS.PHASECHK.TRANS64.TRYWAIT P1, [R7+URZ+0x38830], R4 ;  /* 0x03883004070075a7 */ /* 0x000ea4000802017f */
[----:B--2---:R-:W-:Y:S05]  /*3e40*/  @!P1 BRA `(.L_x_1011) ;  /* 0x0000010800e49947 */ /* 0x004fea0003800000 */
.L_x_1010:
        /* <DEDUP_REMOVED lines=15> */
[----:B------:R-:W-:Y:S01]  /*3f40*/  UMOV UR15, 0x40000040 ;  /* 0x40000040000f7882 */ /* 0x000fe20000000000 */
[----:B------:R-:W-:-:S02]  /*3f50*/  UMOV UR13, 0x40000040 ;  /* 0x40000040000d7882 */ /* 0x000fc40000000000 */
[----:B------:R-:W-:Y:S02]  /*3f60*/  ULEA UR6, UR36, UR6, 0x9 ;  /* 0x0000000624067291 */ /* 0x000fe4000f8e483f */
[----:B------:R-:W-:Y:S02]  /*3f70*/  ULOP3.LUT UR4, UR4, 0x10000, URZ, 0xfc, !UPT ;  /* 0x0001000004047892 */ /* 0x000fe4000f8efc3f */
[----:B------:R-:W-:Y:S02]  /*3f80*/  UIADD3 UR10, UR6, 0x2, URZ ;  /* 0x00000002060a7890 */ /* 0x000fe4000fffe03f */
[----:B------:R-:W-:Y:S02]  /*3f90*/  UIADD3 UR8, UR4, 0x2, URZ ;  /* 0x0000000204087890 */ /* 0x000fe4000fffe03f */
[----:B------:R-:W-:Y:S02]  /*3fa0*/  UIADD3 UR14, UR6, 0x4, URZ ;  /* 0x00000004060e7890 */ /* 0x000fe4000fffe03f */
[----:B------:R-:W-:-:S02]  /*3fb0*/  UIADD3 UR12, UR4, 0x4, URZ ;  /* 0x00000004040c7890 */ /* 0x000fc4000fffe03f */
[----:B------:R-:W-:Y:S01]  /*3fc0*/  HGMMA.64x64x16.F32 R24, gdesc[UR4], RZ, !UPT, gsb0 ;  /* 0x00e00000041879f0 */ /* 0x000fe2000c0008ff */
[----:B------:R-:W-:Y:S02]  /*3fd0*/  UIADD3 UR18, UR6, 0x6, URZ ;  /* 0x0000000606127890 */ /* 0x000fe4000fffe03f */
        /* <DEDUP_REMOVED lines=13> */
[----:B------:R-:W0:Y:S02]  /*40b0*/  SYNCS.PHASECHK.TRANS64.TRYWAIT P1, [UR41+0x38810], R3 ;  /* 0x03881003ff0075a7 */ /* 0x000e240008020169 */
[----:B0-----:R-:W-:Y:S05]  /*40c0*/  @!P1 BRA `(.L_x_1012) ;  /* 0x0000010800589947 */ /* 0x001fea0003800000 */
.L_x_1136:
[----:B------:R-:W-:Y:S05]  /*40d0*/  @!P0 BRA `(.L_x_1013) ;  /* 0x0000000000048947 */ /* 0x000fea0003800000 */
[----:B------:R-:W-:Y:S01]  /*40e0*/  BPT.TRAP 0x1 ;  /* 0x000000040000795c */ /* 0x000fe20000300000 */
.L_x_1013:
[----:B------:R3:W4:Y:S01]  /*40f0*/  SYNCS.PHASECHK.TRANS64.TRYWAIT P1, [R7+URZ+0x38850], R4 ;  /* 0x03885004070075a7 */ /* 0x000722000802017f */
[----:B------:R-:W-:Y:S05]  /*4100*/  @!P0 BRA `(.L_x_1014) ;  /* 0x0000000000048947 */ /* 0x000fea0003800000 */
[----:B------:R-:W-:Y:S01]  /*4110*/  BPT.TRAP 0x1 ;  /* 0x000000040000795c */ /* 0x000fe20000300000 */
.L_x_1014:
[----:B----4-:R-:W-:Y:S05]  /*4120*/  @P1 BRA `(.L_x_1015) ;  /* 0x0000000000081947 */ /* 0x010fea0003800000 */
[----:B------:R-:W4:Y:S02]  /*4130*/  SYNCS.PHASECHK.TRANS64.TRYWAIT P1, [R7+URZ+0x38850], R4 ;  /* 0x03885004070075a7 */ /* 0x000f24000802017f */
[----:B----4-:R-:W-:Y:S05]  /*4140*/  @!P1 BRA `(.L_x_1016) ;  /* 0x0000010800509947 */ /* 0x010fea0003800000 */
.L_x_1015:
[----:B------:R-:W-:Y:S01]  /*4150*/  UIADD3 UR4, UR41, 0x400, URZ ;  /* 0x0000040029047890 */ /* 0x000fe2000fffe03f */
[----:B------:R-:W-:Y:S01]  /*4160*/  WARPGROUP.ARRIVE ;  /* 0x00000000000079c5 */ /* 0x000fe20000000000 */
[----:B------:R-:W-:-:S05]  /*4170*/  UIADD3 UR5, UR41, 0x26400, URZ ;  /* 0x0002640029057890 */ /* 0x000fca000fffe03f */
[----:B0-----:R-:W0:Y:S01]  /*4180*/  S2R R3, SR_TID.X ;  /* 0x0000000000037919 */ /* 0x001e220000002100 */
[----:B------:R-:W-:Y:S02]  /*4190*/  USHF.R.U32.HI UR4, URZ, 0x4, UR4 ;  /* 0x000000043f047899 */ /* 0x000fe40008011604 */
[----:B------:R-:W-:Y:S02]  /*41a0*/  USHF.R.U32.HI UR5, URZ, 0x4, UR5 ;  /* 0x000000043f057899 */ /* 0x000fe40008011605 */
[----:B------:R-:W-:Y:S02]  /*41b0*/  ULOP3.LUT UR4, UR4, 0x3fff, URZ, 0xc0, !UPT ;  /* 0x00003fff04047892 */ /* 0x000fe4000f8ec03f */
[----:B------:R-:W-:Y:S02]  /*41c0*/  ULOP3.LUT UR5, UR5, 0x3fff, URZ, 0xc0, !UPT ;  /* 0x00003fff05057892 */ /* 0x000fe4000f8ec03f */
[----:B------:R-:W-:Y:S02]  /*41d0*/  ULOP3.LUT UR4, UR4, 0x10000, URZ, 0xfc, !UPT ;  /* 0x0001000004047892 */ /* 0x000fe4000f8efc3f */
[----:B------:R-:W-:-:S02]  /*41e0*/  ULOP3.LUT UR6, UR5, 0x10000, URZ, 0xfc, !UPT ;  /* 0x0001000005067892 */ /* 0x000fc4000f8efc3f */
[----:B------:R-:W-:Y:S01]  /*41f0*/  ULEA UR5, UR36, UR4, 0xc ;  /* 0x0000000424057291 */ /* 0x000fe2000f8e603f */
[----:B------:R-:W-:Y:S01]  /*4200*/  UMOV UR21, 0x40000040 ;  /* 0x4000004000157882 */ /* 0x000fe20000000000 */
[----:B------:R-:W-:Y:S01]  /*4210*/  UMOV UR23, 0x40000040 ;  /* 0x4000004000177882 */ /* 0x000fe20000000000 */
[----:B------:R-:W-:Y:S02]  /*4220*/  UIADD3 UR14, UR6, 0x800, URZ ;  /* 0x00000800060e7890 */ /* 0x000fe4000fffe03f */
[----:B------:R-:W-:Y:S02]  /*4230*/  UMOV UR20, UR6 ;  /* 0x0000000600147c82 */ /* 0x000fe40008000000 */
[----:B------:R-:W-:Y:S01]  /*4240*/  UMOV UR22, UR5 ;  /* 0x0000000500167c82 */ /* 0x000fe20008000000 */
[----:B------:R-:W-:Y:S01]  /*4250*/  UIADD3 UR15, UR5, 0x800, URZ ;  /* 0x00000800050f7890 */ /* 0x000fe2000fffe03f */
[----:B------:R-:W-:Y:S01]  /*4260*/  HGMMA.64x64x16.F32 R24, gdesc[UR20], R24, gsb0 ;  /* 0x00e00000141879f0 */ /* 0x000fe20008000818 */
[----:B------:R-:W-:-:S02]  /*4270*/  UIADD3 UR20, UR6, 0x2, URZ ;  /* 0x0000000206147890 */ /* 0x000fc4000fffe03f */
[----:B------:R-:W-:Y:S01]  /*4280*/  UIADD3 UR22, UR5, 0x2, URZ ;  /* 0x0000000205167890 */ /* 0x000fe2000fffe03f */
[----:B------:R-:W-:Y:S01]  /*4290*/  UMOV UR21, 0x40000040 ;  /* 0x4000004000157882 */ /* 0x000fe20000000000 */
[----:B------:R-:W-:Y:S01]  /*42a0*/  UMOV UR23, 0x40000040 ;  /* 0x4000004000177882 */ /* 0x000fe20000000000 */
[----:B0-----:R-:W-:-:S06]  /*42b0*/  SHF.R.U32.HI R3, RZ, 0x7, R3 ;  /* 0x00000007ff037819 */ /* 0x001fcc0000011603 */
[----:B------:R-:W0:Y:S02]  /*42c0*/  SHFL.IDX PT, R3, R3, RZ, 0x1f ;  /* 0x00001fff03037589 */ /* 0x000e2400000e0000 */
[----:B0-----:R-:W-:-:S13]  /*42d0*/  R2UR UR7, R3 ;  /* 0x00000000030772ca */ /* 0x001fda00000e0000 */
[----:B------:R-:W-:-:S03]  /*42e0*/  UISETP.GT.AND UP0, UPT, UR7, 0x7f, UPT ;  /* 0x0000007f0700788c */ /* 0x000fc6000bf04270 */
[----:B------:R-:W-:Y:S01]  /*42f0*/  UMOV UR7, 0x4 ;  /* 0x0000000400077882 */ /* 0x000fe20000000000 */
[----:B------:R-:W-:Y:S02]  /*4300*/  USEL UR11, URZ, 0x2, !UP0 ;  /* 0x000000023f0b7887 */ /* 0x000fe4000c000000 */
[----:B------:R-:W-:Y:S02]  /*4310*/  USEL UR10, UR7, 0x2, UP0 ;  /* 0x00000002070a7887 */ /* 0x000fe40008000000 */
[----:B------:R-:W-:Y:S01]  /*4320*/  USEL UR7, UR7, 0x6, !UP0 ;  /* 0x0000000607077887 */ /* 0x000fe2000c000000 */
[----:B------:R-:W-:Y:S02]  /*4330*/  WARPGROUP.DEPBAR.LE gsb0, 0x0 ;  /* 0x00008000000079c5 */ /* 0x000fe40000010000 */
[----:B------:R-:W-:-:S06]  /*4340*/  WARPGROUP.ARRIVE ;  /* 0x00000000000079c5 */ /* 0x000fcc0000000000 */
[----:B------:R-:W-:Y:S01]  /*4350*/  HGMMA.64x64x16.F32 R24, gdesc[UR20], R24, gsb0 ;  /* 0x00e00000141879f0 */ /* 0x000fe20008000818 */
[----:B------:R-:W-:Y:S02]  /*4360*/  UIADD3 UR20, UR6, 0x4, URZ ;  /* 0x0000000406147890 */ /* 0x000fe4000fffe03f */
[----:B------:R-:W-:Y:S01]  /*4370*/  UIADD3 UR22, UR5, 0x4, URZ ;  /* 0x0000000405167890 */ /* 0x000fe2000fffe03f */
[----:B------:R-:W-:Y:S01]  /*4380*/  UMOV UR21, 0x40000040 ;  /* 0x4000004000157882 */ /* 0x000fe20000000000 */
[----:B------:R-:W-:Y:S01]  /*4390*/  UMOV UR23, 0x40000040 ;  /* 0x4000004000177882 */ /* 0x000fe20000000000 */
        /* <DEDUP_REMOVED lines=94> */
[----:B------:R-:W-:Y:S02]  /*4980*/  UIADD3 UR20, UR11, UR14, URZ ;  /* 0x0000000e0b147290 */ /* 0x000fe4000fffe03f */
[----:B------:R-:W-:Y:S01]  /*4990*/  UIADD3 UR22, UR11, UR15, URZ ;  /* 0x0000000f0b167290 */ /* 0x000fe2000fffe03f */
        /* <DEDUP_REMOVED lines=16> */
[----:B------:R-:W-:Y:S01]  /*4aa0*/  UMOV UR14, 0x28 ;  /* 0x00000028000e7882 */ /* 0x000fe20000000000 */
[----:B------:R-:W-:Y:S01]  /*4ab0*/  UMOV UR15, 0xa00 ;  /* 0x00000a00000f7882 */ /* 0x000fe20000000000 */
[----:B------:R-:W-:Y:S02]  /*4ac0*/  USEL UR14, UR14, 0x26, UP0 ;  /* 0x000000260e0e7887 */ /* 0x000fe40008000000 */
[----:B------:R-:W-:-:S02]  /*4ad0*/  USEL UR15, UR15, 0x980, UP0 ;  /* 0x000009800f0f7887 */ /* 0x000fc40008000000 */
[----:B------:R-:W-:Y:S02]  /*4ae0*/  ULOP3.LUT UR14, UR14, 0x6, URZ, 0xc0, !UPT ;  /* 0x000000060e0e7892 */ /* 0x000fe4000f8ec03f */
[----:B------:R-:W-:Y:S01]  /*4af0*/  ULOP3.LUT UR15, UR15, 0xa00, URZ, 0xc0, !UPT ;  /* 0x00000a000f0f7892 */ /* 0x000fe2000f8ec03f */
[----:B------:R-:W-:Y:S02]  /*4b00*/  WARPGROUP.DEPBAR.LE gsb0, 0x0 ;  /* 0x00008000000079c5 */ /* 0x000fe40000010000 */
[----:B------:R-:W-:-:S06]  /*4b10*/  WARPGROUP.ARRIVE ;  /* 0x00000000000079c5 */ /* 0x000fcc0000000000 */
[----:B------:R-:W-:Y:S01]  /*4b20*/  HGMMA.64x64x16.F32 R24, gdesc[UR20], R24, gsb0 ;  /* 0x00e00000141879f0 */ /* 0x000fe20008000818 */
[----:B------:R-:W-:Y:S02]  /*4b30*/  UIADD3 UR20, UR14, UR15, UR6 ;  /* 0x0000000f0e147290 */ /* 0x000fe4000fffe006 */
[----:B------:R-:W-:Y:S01]  /*4b40*/  UIADD3 UR22, UR14, UR15, UR5 ;  /* 0x0000000f0e167290 */ /* 0x000fe2000fffe005 */
[----:B------:R-:W-:Y:S01]  /*4b50*/  UMOV UR21, 0x40000040 ;  /* 0x4000004000157882 */ /* 0x000fe20000000000 */
[----:B------:R-:W-:Y:S01]  /*4b60*/  UMOV UR23, 0x40000040 ;  /* 0x4000004000177882 */ /* 0x000fe20000000000 */
[----:B------:R-:W-:Y:S02]  /*4b70*/  UIADD3 UR14, UR6, 0xa00, URZ ;  /* 0x00000a00060e7890 */ /* 0x000fe4000fffe03f */
[----:B------:R-:W-:Y:S01]  /*4b80*/  UIADD3 UR15, UR5, 0xa00, URZ ;  /* 0x00000a00050f7890 */ /* 0x000fe2000fffe03f */
        /* <DEDUP_REMOVED lines=86> */
[----:B------:R-:W-:Y:S02]  /*50f0*/  UMOV UR10, 0x1000 ;  /* 0x00001000000a7882 */ /* 0x000fe40000000000 */
[----:B------:R-:W-:-:S04]  /*5100*/  USEL UR10, UR10, 0xf80, UP0 ;  /* 0x00000f800a0a7887 */ /* 0x000fc80008000000 */
[----:B------:R-:W-:Y:S01]  /*5110*/  ULOP3.LUT UR10, UR10, 0x1e00, URZ, 0xc0, !UPT ;  /* 0x00001e000a0a7892 */ /* 0x000fe2000f8ec03f */
        /* <DEDUP_REMOVED lines=17> */
[----:B------:R-:W-:Y:S02]  /*5230*/  WARPGROUP.DEPBAR.LE gsb0, 0x0 ;  /* 0x00008000000079c5 */ /* 0x000fe40000010000 */
[----:B------:R-:W-:-:S06]  /*5240*/  WARPGROUP.ARRIVE ;  /* 0x00000000000079c5 */ /* 0x000fcc0000000000 */
[----:B------:R-:W-:Y:S03]  /*5250*/  HGMMA.64x64x16.F32 R24, gdesc[UR20], R24, gsb0 ;  /* 0x00e00000141879f0 */ /* 0x000fe60008000818 */
[----:B------:R-:W-:Y:S02]  /*5260*/  WARPGROUP.DEPBAR.LE gsb0, 0x0 ;  /* 0x00008000000079c5 */ /* 0x000fe40000010000 */
[----:B------:R-:W-:Y:S05]  /*5270*/  @!P0 BRA `(.L_x_1017) ;  /* 0x0000000000048947 */ /* 0x000fea0003800000 */
[----:B------:R-:W-:Y:S01]  /*5280*/  BPT.TRAP 0x1 ;  /* 0x000000040000795c */ /* 0x000fe20000300000 */
.L_x_1017:
[----:B------:R-:W5:Y:S01]  /*5290*/  LDL R3, [R1+0x14] ;  /* 0x0000140001037983 */ /* 0x000f620000100800 */
[----:B------:R-:W-:Y:S01]  /*52a0*/  IMAD R153, R23, -0x40, R153 ;  /* 0xffffffc017997824 */ /* 0x000fe200078e0299 */
[----:B------:R-:W-:Y:S01]  /*52b0*/  ULDC UR18, c[0x0][0xa80] ;  /* 0x0002a00000127ab9 */ /* 0x000fe20000000800 */
[----:B------:R-:W-:Y:S01]  /*52c0*/  R2UR UR5, R7 ;  /* 0x00000000070572ca */ /* 0x000fe200000e0000 */
[----:B------:R-:W-:Y:S01]  /*52d0*/  ULOP3.LUT UR43, UR43, 0x2000000, URZ, 0xfc, !UPT ;  /* 0x020000002b2b7892 */ /* 0x000fe2000f8efc3f */
[----:B------:R-:W-:Y:S01]  /*52e0*/  UMOV UR11, 0x40000040 ;  /* 0x40000040000b7882 */ /* 0x000fe20000000000 */
[----:B------:R-:W-:Y:S02]  /*52f0*/  UMOV UR15, 0x40000040 ;  /* 0x40000040000f7882 */ /* 0x000fe40000000000 */
[----:B------:R-:W-:-:S04]  /*5300*/  ULEA UR10, UR36, UR43, 0xc ;  /* 0x0000002b240a7291 */ /* 0x000fc8000f8e603f */
[----:B------:R-:W-:-:S04]  /*5310*/  UIADD3 UR14, UR10, 0x80, URZ ;  /* 0x000000800a0e7890 */ /* 0x000fc8000fffe03f */
[----:B------:R-:W-:-:S04]  /*5320*/  UIADD3 UR5, UR5, 0x38840, URZ ;  /* 0x0003884005057890 */ /* 0x000fc8000fffe03f */
[----:B------:R-:W-:-:S09]  /*5330*/  UPRMT UR5, UR40, 0x654, UR5 ;  /* 0x0000065428057896 */ /* 0x000fd20008000005 */
[----:B------:R-:W-:Y:S01]  /*5340*/  SYNCS.ARRIVE.TRANS64.RED.A1T0 RZ, [UR5], RZ ;  /* 0x000000ffffff79a7 */ /* 0x000fe20008100405 */
[----:B------:R-:W-:Y:S01]  /*5350*/  BAR.SYNC.DEFER_BLOCKING 0xf, 0x100 ;  /* 0x03c4000000007b1d */ /* 0x000fe20000010000 */
[----:B-----5:R-:W-:-:S04]  /*5360*/  IADD3 R153, -R3, 0x40, R153 ;  /* 0x0000004003997810 */ /* 0x020fc80007ffe199 */
        /* <DEDUP_REMOVED lines=10> */
[----:B-1234-:R-:W-:Y:S02]  /*5410*/  FMNMX.FTZ R4, R28, R3, !PT ;  /* 0x000000031c047209 */ /* 0x01efe40007810000 */
        /* <DEDUP_REMOVED lines=46> */
[----:B------:R-:W-:Y:S02]  /*5700*/  FMNMX.FTZ R5, R53, R4, !PT ;  /* 0x0000000435057209 */ /* 0x000fe40007810000 */
[----:B------:R-:W-:Y:S02]  /*5710*/  FSEL R46, R46, -INF , P1 ;  /* 0xff8000002e2e7808 */ /* 0x000fe40000800000 */
[----:B------:R-:W-:Y:S01]  /*5720*/  FSEL R47, R47, -INF , P6 ;  /* 0xff8000002f2f7808 */ /* 0x000fe20003000000 */
[----:B------:R-:W0:Y:S01]  /*5730*/  SHFL.BFLY PT, R4, R5, 0x2, 0x1f ;  /* 0x0c401f0005047f89 */ /* 0x000e2200000e0000 */
[----:B------:R-:W-:-:S02]  /*5740*/  FSEL R50, R50, -INF , P5 ;  /* 0xff80000032327808 */ /* 0x000fc40002800000 */
[----:B------:R-:W-:Y:S02]  /*5750*/  FSEL R51, R51, -INF , P4 ;  /* 0xff80000033337808 */ /* 0x000fe40002000000 */
        /* <DEDUP_REMOVED lines=34> */
[----:B------:R-:W1:Y:S01]  /*5980*/  MUFU.EX2 R25, R25 ;  /* 0x0000001900197308 */ /* 0x000e620000000800 */
[--C-:B------:R-:W-:Y:S01]  /*5990*/  FFMA.FTZ R44, R44, UR18, -R8.reuse ;  /* 0x000000122c2c7c23 */ /* 0x100fe20008010808 */
[--C-:B------:R-:W-:Y:S01]  /*59a0*/  FFMA.FTZ R45, R45, UR18, -R8.reuse ;  /* 0x000000122d2d7c23 */ /* 0x100fe20008010808 */
[--C-:B------:R-:W-:Y:S01]  /*59b0*/  FFMA.FTZ R48, R48, UR18, -R8.reuse ;  /* 0x0000001230307c23 */ /* 0x100fe20008010808 */
[--C-:B------:R-:W-:Y:S01]  /*59c0*/  FFMA.FTZ R49, R49, UR18, -R8.reuse ;  /* 0x0000001231317c23 */ /* 0x100fe20008010808 */
[--C-:B------:R-:W-:Y:S01]  /*59d0*/  FFMA.FTZ R52, R52, UR18, -R8.reuse ;  /* 0x0000001234347c23 */ /* 0x100fe20008010808 */
[----:B------:R-:W-:-:S02]  /*59e0*/  FFMA.FTZ R8, R53, UR18, -R8 ;  /* 0x0000001235087c23 */ /* 0x000fc40008010808 */
[----:B------:R-:W-:Y:S08]  /*59f0*/  MUFU.EX2 R28, R28 ;  /* 0x0000001c001c7308 */ /* 0x000ff00000000800 */
[----:B------:R-:W2:Y:S01]  /*5a00*/  MUFU.EX2 R29, R29 ;  /* 0x0000001d001d7308 */ /* 0x000ea20000000800 */
[----:B-1----:R-:W-:Y:S01]  /*5a10*/  FADD.FTZ R11, R24, R25 ;  /* 0x00000019180b7221 */ /* 0x002fe20000010000 */
[----:B------:R-:W-:-:S02]  /*5a20*/  F2FP.F16.F32.PACK_AB R152, R25, R24 ;  /* 0x000000181998723e */ /* 0x000fc400000000ff */
[----:B0-----:R-:W-:-:S04]  /*5a30*/  FMNMX.FTZ R3, R6, R3, !PT ;  /* 0x0000000306037209 */ /* 0x001fc80007810000 */
[----:B------:R-:W-:Y:S01]  /*5a40*/  MUFU.EX2 R32, R32 ;  /* 0x0000002000207308 */ /* 0x000fe20000000800 */
[----:B------:R-:W0:Y:S07]  /*5a50*/  SHFL.BFLY PT, R6, R3, 0x1, 0x1f ;  /* 0x0c201f0003067f89 */ /* 0x000e2e00000e0000 */
[----:B------:R-:W1:Y:S01]  /*5a60*/  MUFU.EX2 R33, R33 ;  /* 0x0000002100217308 */ /* 0x000e620000000800 */
[----:B--2---:R-:W-:-:S07]  /*5a70*/  F2FP.F16.F32.PACK_AB R154, R29, R28 ;  /* 0x0000001c1d9a723e */ /* 0x004fce00000000ff */
[----:B------:R-:W2:Y:S08]  /*5a80*/  MUFU.EX2 R36, R36 ;  /* 0x0000002400247308 */ /* 0x000eb00000000800 */
[----:B------:R-:W-:Y:S01]  /*5a90*/  MUFU.EX2 R9, R8 ;  /* 0x0000000800097308 */ /* 0x000fe20000000800 */
[----:B-1----:R-:W-:Y:S02]  /*5aa0*/  F2FP.F16.F32.PACK_AB R156, R33, R32 ;  /* 0x00000020219c723e */ /* 0x002fe400000000ff */
[----:B0-----:R-:W-:Y:S01]  /*5ab0*/  FMNMX.FTZ R5, R3, R6, !PT ;  /* 0x0000000603057209 */ /* 0x001fe20007810000 */
[----:B------:R-:W-:-:S03]  /*5ac0*/  FADD.FTZ R6, R28, R11 ;  /* 0x0000000b1c067221 */ /* 0x000fc60000010000 */
[C---:B------:R-:W-:Y:S01]  /*5ad0*/  FSETP.NEU.FTZ.AND P1, PT, R5.reuse, -INF , PT ;  /* 0xff8000000500780b */ /* 0x040fe20003f3d000 */
[----:B------:R-:W-:Y:S01]  /*5ae0*/  FMUL.FTZ R3, R5, UR18 ;  /* 0x0000001205037c20 */ /* 0x000fe20008410000 */
[----:B------:R-:W0:Y:S01]  /*5af0*/  MUFU.EX2 R37, R37 ;  /* 0x0000002500257308 */ /* 0x000e220000000800 */
[----:B------:R-:W-:-:S03]  /*5b00*/  FADD.FTZ R11, R29, R6 ;  /* 0x000000061d0b7221 */ /* 0x000fc60000010000 */
[----:B------:R-:W-:Y:S01]  /*5b10*/  FSEL R3, R3, RZ, P1 ;  /* 0x000000ff03037208 */ /* 0x000fe20000800000 */
[----:B------:R-:W-:-:S03]  /*5b20*/  FADD.FTZ R6, R32, R11 ;  /* 0x0000000b20067221 */ /* 0x000fc60000010000 */
[----:B------:R-:W1:Y:S01]  /*5b30*/  MUFU.EX2 R40, R40 ;  /* 0x0000002800287308 */ /* 0x000e620000000800 */
[--C-:B------:R-:W-:Y:S01]  /*5b40*/  FFMA.FTZ R26, R26, UR18, -R3.reuse ;  /* 0x000000121a1a7c23 */ /* 0x100fe20008010803 */
        /* <DEDUP_REMOVED lines=11> */
[----:B------:R-:W-:Y:S01]  /*5c00*/  FADD.FTZ R11, R33, R6 ;  /* 0x00000006210b7221 */ /* 0x000fe20000010000 */
[--C-:B------:R-:W-:Y:S01]  /*5c10*/  FFMA.FTZ R47, R47, UR18, -R3.reuse ;  /* 0x000000122f2f7c23 */ /* 0x100fe20008010803 */
[----:B------:R-:W-:Y:S01]  /*5c20*/  FFMA.FTZ R50, R50, UR18, -R3 ;  /* 0x0000001232327c23 */ /* 0x000fe20008010803 */
[----:B------:R-:W3:Y:S01]  /*5c30*/  MUFU.EX2 R27, R27 ;  /* 0x0000001b001b7308 */ /* 0x000ee20000000800 */
[----:B--2---:R-:W-:Y:S01]  /*5c40*/  FADD.FTZ R6, R36, R11 ;  /* 0x0000000b24067221 */ /* 0x004fe20000010000 */
[--C-:B------:R-:W-:Y:S01]  /*5c50*/  FFMA.FTZ R51, R51, UR18, -R3.reuse ;  /* 0x0000001233337c23 */ /* 0x100fe20008010803 */
[--C-:B------:R-:W-:Y:S01]  /*5c60*/  FFMA.FTZ R54, R54, UR18, -R3.reuse ;  /* 0x0000001236367c23 */ /* 0x100fe20008010803 */
[----:B------:R-:W-:Y:S01]  /*5c70*/  FFMA.FTZ R3, R55, UR18, -R3 ;  /* 0x0000001237037c23 */ /* 0x000fe20008010803 */
[C---:B0-----:R-:W-:Y:S01]  /*5c80*/  FADD.FTZ R11, R37.reuse, R6 ;  /* 0x00000006250b7221 */ /* 0x041fe20000010000 */
[----:B------:R-:W-:-:S02]  /*5c90*/  F2FP.F16.F32.PACK_AB R158, R37, R36 ;  /* 0x00000024259e723e */ /* 0x000fc400000000ff */
[----:B------:R-:W0:Y:S01]  /*5ca0*/  MUFU.EX2 R30, R30 ;  /* 0x0000001e001e7308 */ /* 0x000e220000000800 */
[----:B-1----:R-:W-:-:S07]  /*5cb0*/  FADD.FTZ R6, R40, R11 ;  /* 0x0000000b28067221 */ /* 0x002fce0000010000 */
[----:B------:R-:W1:Y:S01]  /*5cc0*/  MUFU.EX2 R31, R31 ;  /* 0x0000001f001f7308 */ /* 0x000e620000000800 */
[----:B---3--:R-:W-:Y:S01]  /*5cd0*/  FADD.FTZ R13, R26, R27 ;  /* 0x0000001b1a0d7221 */ /* 0x008fe20000010000 */
[----:B------:R-:W-:-:S06]  /*5ce0*/  F2FP.F16.F32.PACK_AB R153, R27, R26 ;  /* 0x0000001a1b99723e */ /* 0x000fcc00000000ff */
[----:B------:R-:W2:Y:S01]  /*5cf0*/  MUFU.EX2 R34, R34 ;  /* 0x0000002200227308 */ /* 0x000ea20000000800 */
[----:B0-----:R-:W-:-:S07]  /*5d00*/  FADD.FTZ R8, R30, R13 ;  /* 0x0000000d1e087221 */ /* 0x001fce0000010000 */
[----:B------:R-:W0:Y:S01]  /*5d10*/  MUFU.EX2 R35, R35 ;  /* 0x0000002300237308 */ /* 0x000e220000000800 */
[C---:B-1----:R-:W-:Y:S01]  /*5d20*/  FADD.FTZ R13, R31.reuse, R8 ;  /* 0x000000081f0d7221 */ /* 0x042fe20000010000 */
[----:B------:R-:W-:-:S05]  /*5d30*/  F2FP.F16.F32.PACK_AB R155, R31, R30 ;  /* 0x0000001e1f9b723e */ /* 0x000fca00000000ff */
[----:B------:R1:W-:Y:S01]  /*5d40*/  STSM.16.M88.4 [R184+0x36400], R152 ;  /* 0x03640098b8007844 */ /* 0x0003e20000000200 */
[----:B------:R-:W3:Y:S01]  /*5d50*/  MUFU.EX2 R38, R38 ;  /* 0x0000002600267308 */ /* 0x000ee20000000800 */
[----:B--2---:R-:W-:-:S07]  /*5d60*/  FADD.FTZ R8, R34, R13 ;  /* 0x0000000d22087221 */ /* 0x004fce0000010000 */
[----:B------:R-:W2:Y:S01]  /*5d70*/  MUFU.EX2 R39, R39 ;  /* 0x0000002700277308 */ /* 0x000ea20000000800 */
[C---:B0-----:R-:W-:Y:S01]  /*5d80*/  FADD.FTZ R13, R35.reuse, R8 ;  /* 0x00000008230d7221 */ /* 0x041fe20000010000 */
[----:B------:R-:W-:-:S06]  /*5d90*/  F2FP.F16.F32.PACK_AB R157, R35, R34 ;  /* 0x00000022239d723e */ /* 0x000fcc00000000ff */
[----:B------:R-:W0:Y:S01]  /*5da0*/  MUFU.EX2 R42, R42 ;  /* 0x0000002a002a7308 */ /* 0x000e220000000800 */
[----:B---3--:R-:W-:-:S07]  /*5db0*/  FADD.FTZ R8, R38, R13 ;  /* 0x0000000d26087221 */ /* 0x008fce0000010000 */
[----:B------:R-:W3:Y:S01]  /*5dc0*/  MUFU.EX2 R41, R41 ;  /* 0x0000002900297308 */ /* 0x000ee20000000800 */
[C---:B--2---:R-:W-:Y:S01]  /*5dd0*/  FADD.FTZ R13, R39.reuse, R8 ;  /* 0x00000008270d7221 */ /* 0x044fe20000010000 */
[----:B------:R-:W-:-:S05]  /*5de0*/  F2FP.F16.F32.PACK_AB R159, R39, R38 ;  /* 0x00000026279f723e */ /* 0x000fca00000000ff */
[----:B------:R1:W-:Y:S01]  /*5df0*/  STSM.16.M88.4 [R185], R156 ;  /* 0x0000009cb9007844 */ /* 0x0003e20000000200 */
[----:B------:R-:W2:Y:S01]  /*5e00*/  MUFU.EX2 R43, R43 ;  /* 0x0000002b002b7308 */ /* 0x000ea20000000800 */
[----:B0-----:R-:W-:-:S07]  /*5e10*/  FADD.FTZ R8, R42, R13 ;  /* 0x0000000d2a087221 */ /* 0x001fce0000010000 */
[----:B------:R-:W0:Y:S01]  /*5e20*/  MUFU.EX2 R44, R44 ;  /* 0x0000002c002c7308 */ /* 0x000e220000000800 */
[C---:B---3--:R-:W-:Y:S01]  /*5e30*/  FADD.FTZ R11, R41.reuse, R6 ;  /* 0x00000006290b7221 */ /* 0x048fe20000010000 */
[----:B------:R-:W-:-:S06]  /*5e40*/  F2FP.F16.F32.PACK_AB R160, R41, R40 ;  /* 0x0000002829a0723e */ /* 0x000fcc00000000ff */
[----:B------:R-:W3:Y:S01]  /*5e50*/  MUFU.EX2 R46, R46 ;  /* 0x0000002e002e7308 */ /* 0x000ee20000000800 */
[C---:B--2---:R-:W-:Y:S01]  /*5e60*/  FADD.FTZ R13, R43.reuse, R8 ;  /* 0x000000082b0d7221 */ /* 0x044fe20000010000 */
[----:B------:R-:W-:-:S06]  /*5e70*/  F2FP.F16.F32.PACK_AB R161, R43, R42 ;  /* 0x0000002a2ba1723e */ /* 0x000fcc00000000ff */
[----:B------:R-:W2:Y:S01]  /*5e80*/  MUFU.EX2 R45, R45 ;  /* 0x0000002d002d7308 */ /* 0x000ea20000000800 */
[----:B0-----:R-:W-:-:S07]  /*5e90*/  FADD.FTZ R6, R44, R11 ;  /* 0x0000000b2c067221 */ /* 0x001fce0000010000 */
[----:B------:R-:W0:Y:S01]  /*5ea0*/  MUFU.EX2 R47, R47 ;  /* 0x0000002f002f7308 */ /* 0x000e220000000800 */
[----:B---3--:R-:W-:-:S07]  /*5eb0*/  FADD.FTZ R8, R46, R13 ;  /* 0x0000000d2e087221 */ /* 0x008fce0000010000 */
[----:B------:R-:W3:Y:S01]  /*5ec0*/  MUFU.EX2 R48, R48 ;  /* 0x0000003000307308 */ /* 0x000ee20000000800 */
[C---:B--2---:R-:W-:Y:S01]  /*5ed0*/  FADD.FTZ R11, R45.reuse, R6 ;  /* 0x000000062d0b7221 */ /* 0x044fe20000010000 */
[----:B------:R-:W-:-:S06]  /*5ee0*/  F2FP.F16.F32.PACK_AB R162, R45, R44 ;  /* 0x0000002c2da2723e */ /* 0x000fcc00000000ff */
[----:B------:R-:W2:Y:S01]  /*5ef0*/  MUFU.EX2 R50, R50 ;  /* 0x0000003200327308 */ /* 0x000ea20000000800 */
[C---:B0-----:R-:W-:Y:S01]  /*5f00*/  FADD.FTZ R13, R47.reuse, R8 ;  /* 0x000000082f0d7221 */ /* 0x041fe20000010000 */
[----:B------:R-:W-:-:S05]  /*5f10*/  F2FP.F16.F32.PACK_AB R163, R47, R46 ;  /* 0x0000002e2fa3723e */ /* 0x000fca00000000ff */
[----:B------:R1:W-:Y:S01]  /*5f20*/  STSM.16.M88.4 [R187], R160 ;  /* 0x000000a0bb007844 */ /* 0x0003e20000000200 */
[----:B------:R-:W0:Y:S01]  /*5f30*/  MUFU.EX2 R49, R49 ;  /* 0x0000003100317308 */ /* 0x000e220000000800 */
[----:B---3--:R-:W-:-:S07]  /*5f40*/  FADD.FTZ R6, R48, R11 ;  /* 0x0000000b30067221 */ /* 0x008fce0000010000 */
[----:B------:R-:W3:Y:S01]  /*5f50*/  MUFU.EX2 R51, R51 ;  /* 0x0000003300337308 */ /* 0x000ee20000000800 */
[----:B--2---:R-:W-:-:S07]  /*5f60*/  FADD.FTZ R8, R50, R13 ;  /* 0x0000000d32087221 */ /* 0x004fce0000010000 */
[----:B------:R-:W2:Y:S01]  /*5f70*/  MUFU.EX2 R52, R52 ;  /* 0x0000003400347308 */ /* 0x000ea20000000800 */
[C---:B0-----:R-:W-:Y:S01]  /*5f80*/  FADD.FTZ R11, R49.reuse, R6 ;  /* 0x00000006310b7221 */ /* 0x041fe20000010000 */
[----:B------:R-:W-:-:S06]  /*5f90*/  F2FP.F16.F32.PACK_AB R164, R49, R48 ;  /* 0x0000003031a4723e */ /* 0x000fcc00000000ff */
[----:B------:R-:W0:Y:S01]  /*5fa0*/  MUFU.EX2 R54, R54 ;  /* 0x0000003600367308 */ /* 0x000e220000000800 */
[C---:B---3--:R-:W-:Y:S01]  /*5fb0*/  FADD.FTZ R13, R51.reuse, R8 ;  /* 0x00000008330d7221 */ /* 0x048fe20000010000 */
[----:B------:R-:W-:-:S06]  /*5fc0*/  F2FP.F16.F32.PACK_AB R165, R51, R50 ;  /* 0x0000003233a5723e */ /* 0x000fcc00000000ff */
[----:B------:R3:W4:Y:S01]  /*5fd0*/  MUFU.EX2 R167, R3 ;  /* 0x0000000300a77308 */ /* 0x0007220000000800 */
[----:B--2---:R-:W-:Y:S01]  /*5fe0*/  FADD.FTZ R6, R52, R11 ;  /* 0x0000000b34067221 */ /* 0x004fe20000010000 */
[C---:B------:R-:W-:Y:S01]  /*5ff0*/  F2FP.F16.F32.PACK_AB R166, R9.reuse, R52 ;  /* 0x0000003409a6723e */ /* 0x040fe200000000ff */
[----:B0-----:R-:W-:Y:S02]  /*6000*/  FADD.FTZ R8, R54, R13 ;  /* 0x0000000d36087221 */ /* 0x001fe40000010000 */
[----:B---3--:R-:W-:Y:S02]  /*6010*/  FADD.FTZ R3, R9, R6 ;  /* 0x0000000609037221 */ /* 0x008fe40000010000 */
[C---:B----4-:R-:W-:Y:S01]  /*6020*/  FADD.FTZ R6, R167.reuse, R8 ;  /* 0x00000008a7067221 */ /* 0x050fe20000010000 */
[----:B------:R-:W-:-:S05]  /*6030*/  F2FP.F16.F32.PACK_AB R167, R167, R54 ;  /* 0x00000036a7a7723e */ /* 0x000fca00000000ff */
[----:B------:R1:W-:Y:S01]  /*6040*/  STSM.16.M88.4 [R186], R164 ;  /* 0x000000a4ba007844 */ /* 0x0003e20000000200 */
[----:B------:R-:W-:-:S06]  /*6050*/  WARPGROUP.ARRIVE ;  /* 0x00000000000079c5 */ /* 0x000fcc0000000000 */
[----:B------:R-:W-:Y:S01]  /*6060*/  HGMMA.64x256x16.F32 R24, R152, gdesc[UR8].tnspB, RZ, !UPT, gsb0 ;  /* 0x43e0000898187df0 */ /* 0x000fe2000c0008ff */
[----:B------:R-:W-:Y:S02]  /*6070*/  UMOV UR11, 0x40000040 ;  /* 0x40000040000b7882 */ /* 0x000fe40000000000 */
        /* <DEDUP_REMOVED lines=10> */
[----:B------:R-:W-:Y:S03]  /*6120*/  HGMMA.64x256x16.F32 R24, R160, gdesc[UR12].tnspB, R24, gsb0 ;  /* 0x43e0000ca0187df0 */ /* 0x000fe60008000818 */
        /* <DEDUP_REMOVED lines=9> */
[----:B-1----:R-:W-:Y:S05]  /*61c0*/  @!P0 BRA `(.L_x_1018) ;  /* 0x0000000000048947 */ /* 0x002fea0003800000 */
[----:B------:R-:W-:Y:S01]  /*61d0*/  BPT.TRAP 0x1 ;  /* 0x000000040000795c */ /* 0x000fe20000300000 */
.L_x_1018:
[----:B------:R-:W-:Y:S01]  /*61e0*/  R2UR UR5, R7 ;  /* 0x00000000070572ca */ /* 0x000fe200000e0000 */
[----:B------:R-:W-:-:S05]  /*61f0*/  VIADD R7, R23, 0xfffffffe ;  /* 0xfffffffe17077836 */ /* 0x000fca0000000000 */
[----:B------:R-:W-:-:S07]  /*6200*/  ISETP.GE.AND P1, PT, R7, R18, PT ;  /* 0x000000120700720c */ /* 0x000fce0003f26270 */
[----:B------:R-:W-:-:S04]  /*6210*/  UIADD3 UR5, UR5, 0x38860, URZ ;  /* 0x0003886005057890 */ /* 0x000fc8000fffe03f */
[----:B------:R-:W-:-:S09]  /*6220*/  UPRMT UR5, UR40, 0x654, UR5 ;  /* 0x0000065428057896 */ /* 0x000fd20008000005 */
[----:B------:R-:W-:Y:S01]  /*6230*/  SYNCS.ARRIVE.TRANS64.RED.A1T0 RZ, [UR5], RZ ;  /* 0x000000ffffff79a7 */ /* 0x000fe20008100405 */
[----:B------:R-:W-:Y:S05]  /*6240*/  @!P1 BRA `(.L_x_1019) ;  /* 0x0000002800809947 */ /* 0x000fea0003800000 */
[----:B------:R-:W-:Y:S01]  /*6250*/  IMAD.MOV.U32 R8, RZ, RZ, R5 ;  /* 0x000000ffff087224 */ /* 0x000fe200078e0005 */
[----:B------:R-:W-:Y:S01]  /*6260*/  UMOV UR7, UR36 ;  /* 0x0000002400077c82 */ /* 0x000fe20008000000 */
[----:B------:R-:W-:-:S07]  /*6270*/  IMAD.MOV.U32 R9, RZ, RZ, R4 ;  /* 0x000000ffff097224 */ /* 0x000fce00078e0004 */
.L_x_1030:
[----:B------:R-:W-:Y:S01]  /*6280*/  UIADD3 UR36, UR7, 0x1, URZ ;  /* 0x0000000107247890 */ /* 0x000fe2000fffe03f */
[C---:B------:R-:W-:Y:S01]  /*6290*/  ISETP.GT.AND P1, PT, R7.reuse, R18, PT ;  /* 0x000000120700720c */ /* 0x040fe20003f24270 */
[----:B------:R-:W-:Y:S02]  /*62a0*/  VIADD R7, R7, 0xffffffff ;  /* 0xffffffff07077836 */ /* 0x000fe40000000000 */
[----:B------:R-:W-:-:S04]  /*62b0*/  UISETP.NE.AND UP0, UPT, UR36, 0x2, UPT ;  /* 0x000000022400788c */ /* 0x000fc8000bf05270 */
[----:B------:R-:W-:Y:S02]  /*62c0*/  USEL UR5, URZ, 0x1, UP0 ;  /* 0x000000013f057887 */ /* 0x000fe40008000000 */
[----:B------:R-:W-:-:S04]  /*62d0*/  USEL UR36, UR36, URZ, UP0 ;  /* 0x0000003f24247287 */ /* 0x000fc80008000000 */
[----:B------:R-:W-:Y:S01]  /*62e0*/  LOP3.LUT R2, R2, UR5, RZ, 0x3c, !PT ;  /* 0x0000000502027c12 */ /* 0x000fe2000f8e3cff */
[----:B------:R-:W-:Y:S07]  /*62f0*/  @!P0 BRA `(.L_x_1020) ;  /* 0x0000000000048947 */ /* 0x000fee0003800000 */
[----:B------:R-:W-:Y:S01]  /*6300*/  BPT.TRAP 0x1 ;  /* 0x000000040000795c */ /* 0x000fe20000300000 */
.L_x_1020:
[----:B------:R-:W-:Y:S01]  /*6310*/  ULEA UR5, UR36, UR41, 0x3 ;  /* 0x0000002924057291 */ /* 0x000fe2000f8e183f */
[----:B------:R-:W-:-:S08]  /*6320*/  SHF.L.U32 R4, R2, 0x1f, RZ ;  /* 0x0000001f02047819 */ /* 0x000fd000000006ff */
[----:B------:R0:W1:Y:S01]  /*6330*/  SYNCS.PHASECHK.TRANS64.TRYWAIT P2, [UR5+0x38830], R4 ;  /* 0x03883004ff0075a7 */ /* 0x0000620008040145 */
[----:B------:R-:W-:Y:S05]  /*6340*/  @!P0 BRA `(.L_x_1021) ;  /* 0x0000000000048947 */ /* 0x000fea0003800000 */
[----:B------:R-:W-:Y:S01]  /*6350*/  BPT.TRAP 0x1 ;  /* 0x000000040000795c */ /* 0x000fe20000300000 */
.L_x_1021:
[----:B-1----:R-:W-:Y:S05]  /*6360*/  @P2 BRA `(.L_x_1022) ;  /* 0x0000000000082947 */ /* 0x002fea0003800000 */
[----:B------:R-:W1:Y:S02]  /*6370*/  SYNCS.PHASECHK.TRANS64.TRYWAIT P2, [UR5+0x38830], R4 ;  /* 0x03883004ff0075a7 */ /* 0x000e640008040145 */
[----:B-1----:R-:W-:Y:S05]  /*6380*/  @!P2 BRA `(.L_x_1023) ;  /* 0x000000e400d4a947 */ /* 0x002fea0003800000 */
.L_x_1022:
        /* <DEDUP_REMOVED lines=28> */
.L_x_1024:
[----:B------:R2:W3:Y:S01]  /*6550*/  SYNCS.PHASECHK.TRANS64.TRYWAIT P2, [UR5+0x38850], R4 ;  /* 0x03885004ff0075a7 */ /* 0x0004e20008040145 */
[----:B------:R-:W-:Y:S05]  /*6560*/  @!P0 BRA `(.L_x_1025) ;  /* 0x0000000000048947 */ /* 0x000fea0003800000 */
[----:B------:R-:W-:Y:S01]  /*6570*/  BPT.TRAP 0x1 ;  /* 0x000000040000795c */ /* 0x000fe20000300000 */
.L_x_1025:
[----:B---3--:R-:W-:Y:S05]  /*6580*/  @P2 BRA `(.L_x_1026) ;  /* 0x0000000000082947 */ /* 0x008fea0003800000 */
[----:B------:R-:W3:Y:S02]  /*6590*/  SYNCS.PHASECHK.TRANS64.TRYWAIT P2, [UR5+0x38850], R4 ;  /* 0x03885004ff0075a7 */ /* 0x000ee40008040145 */
[----:B---3--:R-:W-:Y:S05]  /*65a0*/  @!P2 BRA `(.L_x_1027) ;  /* 0x000000e40064a947 */ /* 0x008fea0003800000 */
.L_x_1026:
[----:B------:R-:W-:Y:S01]  /*65b0*/  UIADD3 UR10, UR41, 0x26400, URZ ;  /* 0x00026400290a7890 */ /* 0x000fe2000fffe03f */
[----:B------:R-:W-:Y:S01]  /*65c0*/  WARPGROUP.ARRIVE ;  /* 0x00000000000079c5 */ /* 0x000fe20000000000 */
[----:B------:R-:W-:-:S05]  /*65d0*/  UIADD3 UR15, UR6, 0x2, URZ ;  /* 0x00000002060f7890 */ /* 0x000fca000fffe03f */
[----:B-1----:R-:W1:Y:S01]  /*65e0*/  S2R R5, SR_TID.X ;  /* 0x0000000000057919 */ /* 0x002e620000002100 */
[----:B------:R-:W-:Y:S02]  /*65f0*/  USHF.R.U32.HI UR10, URZ, 0x4, UR10 ;  /* 0x000000043f0a7899 */ /* 0x000fe4000801160a */
[----:B------:R-:W-:Y:S02]  /*6600*/  UIADD3 UR11, UR6, 0x6, URZ ;  /* 0x00000006060b7890 */ /* 0x000fe4000fffe03f */
[----:B------:R-:W-:Y:S02]  /*6610*/  ULOP3.LUT UR18, UR10, 0x3fff, URZ, 0xc0, !UPT ;  /* 0x00003fff0a127892 */ /* 0x000fe4000f8ec03f */
[----:B------:R-:W-:Y:S02]  /*6620*/  UIADD3 UR14, UR6, 0x4, URZ ;  /* 0x00000004060e7890 */ /* 0x000fe4000fffe03f */
[----:B------:R-:W-:Y:S02]  /*6630*/  ULEA UR10, UR36, UR4, 0xc ;  /* 0x00000004240a7291 */ /* 0x000fe4000f8e603f */
[----:B------:R-:W-:Y:S01]  /*6640*/  ULOP3.LUT UR6, UR18, 0x10000, URZ, 0xfc, !UPT ;  /* 0x0001000012067892 */ /* 0x000fe2000f8efc3f */
[----:B------:R-:W-:Y:S01]  /*6650*/  UMOV UR23, 0x40000040 ;  /* 0x4000004000177882 */ /* 0x000fe20000000000 */
[----:B------:R-:W-:Y:S01]  /*6660*/  UMOV UR21, 0x40000040 ;  /* 0x4000004000157882 */ /* 0x000fe20000000000 */
[----:B------:R-:W-:-:S02]  /*6670*/  UIADD3 UR18, UR10, 0x800, URZ ;  /* 0x000008000a127890 */ /* 0x000fc4000fffe03f */
[----:B------:R-:W-:Y:S02]  /*6680*/  UMOV UR22, UR10 ;  /* 0x0000000a00167c82 */ /* 0x000fe40008000000 */
[----:B------:R-:W-:Y:S01]  /*6690*/  UMOV UR20, UR6 ;  /* 0x0000000600147c82 */ /* 0x000fe20008000000 */
[----:B------:R-:W-:Y:S01]  /*66a0*/  UIADD3 UR19, UR6, 0x800, URZ ;  /* 0x0000080006137890 */ /* 0x000fe2000fffe03f */
[----:B------:R-:W-:Y:S01]  /*66b0*/  HGMMA.64x64x16.F32 R152, gdesc[UR20], R152, gsb0 ;  /* 0x00e00000149879f0 */ /* 0x000fe20008000898 */
[----:B------:R-:W-:Y:S01]  /*66c0*/  UIADD3 UR22, UR10, 0x2, URZ ;  /* 0x000000020a167890 */ /* 0x000fe2000fffe03f */
[----:B------:R-:W-:Y:S01]  /*66d0*/  UMOV UR20, UR15 ;  /* 0x0000000f00147c82 */ /* 0x000fe20008000000 */
[----:B------:R-:W-:Y:S01]  /*66e0*/  UMOV UR21, 0x40000040 ;  /* 0x4000004000157882 */ /* 0x000fe20000000000 */
[----:B------:R-:W-:Y:S01]  /*66f0*/  UMOV UR23, 0x40000040 ;  /* 0x4000004000177882 */ /* 0x000fe20000000000 */
[----:B-1----:R-:W-:-:S05]  /*6700*/  SHF.R.U32.HI R5, RZ, 0x7, R5 ;  /* 0x00000007ff057819 */ /* 0x002fca0000011605 */
[----:B0-2---:R-:W0:Y:S01]  /*6710*/  SHFL.IDX PT, R4, R5, RZ, 0x1f ;  /* 0x00001fff05047589 */ /* 0x005e2200000e0000 */
[----:B------:R-:W-:Y:S02]  /*6720*/  WARPGROUP.DEPBAR.LE gsb0, 0x0 ;  /* 0x00008000000079c5 */ /* 0x000fe40000010000 */
[----:B------:R-:W-:-:S06]  /*6730*/  WARPGROUP.ARRIVE ;  /* 0x00000000000079c5 */ /* 0x000fcc0000000000 */
[----:B------:R-:W-:Y:S01]  /*6740*/  HGMMA.64x64x16.F32 R152, gdesc[UR20], R152, gsb0 ;  /* 0x00e00000149879f0 */ /* 0x000fe20008000898 */
[----:B------:R-:W-:Y:S01]  /*6750*/  UIADD3 UR22, UR10, 0x4, URZ ;  /* 0x000000040a167890 */ /* 0x000fe2000fffe03f */
[----:B------:R-:W-:Y:S01]  /*6760*/  UMOV UR20, UR14 ;  /* 0x0000000e00147c82 */ /* 0x000fe20008000000 */
[----:B------:R-:W-:Y:S01]  /*6770*/  UMOV UR21, 0x40000040 ;  /* 0x4000004000157882 */ /* 0x000fe20000000000 */
[----:B------:R-:W-:Y:S01]  /*6780*/  UMOV UR23, 0x40000040 ;  /* 0x4000004000177882 */ /* 0x000fe20000000000 */
[----:B------:R-:W-:Y:S02]  /*6790*/  WARPGROUP.DEPBAR.LE gsb0, 0x0 ;  /* 0x00008000000079c5 */ /* 0x000fe40000010000 */
[----:B------:R-:W-:-:S06]  /*67a0*/  WARPGROUP.ARRIVE ;  /* 0x00000000000079c5 */ /* 0x000fcc0000000000 */
[----:B------:R-:W-:Y:S01]  /*67b0*/  HGMMA.64x64x16.F32 R152, gdesc[UR20], R152, gsb0 ;  /* 0x00e00000149879f0 */ /* 0x000fe20008000898 */
[----:B------:R-:W-:Y:S01]  /*67c0*/  UIADD3 UR22, UR10, 0x6, URZ ;  /* 0x000000060a167890 */ /* 0x000fe2000fffe03f */
[----:B------:R-:W-:Y:S01]  /*67d0*/  UMOV UR20, UR11 ;  /* 0x0000000b00147c82 */ /* 0x000fe20008000000 */
[----:B------:R-:W-:Y:S01]  /*67e0*/  UMOV UR21, 0x40000040 ;  /* 0x4000004000157882 */ /* 0x000fe20000000000 */
[----:B------:R-:W-:Y:S01]  /*67f0*/  UMOV UR23, 0x40000040 ;  /* 0x4000004000177882 */ /* 0x000fe20000000000 */
        /* <DEDUP_REMOVED lines=238> */
.L_x_1028:
[----:B------:R-:W-:Y:S01]  /*76e0*/  FMNMX.FTZ R4, R152, R9, !PT ;  /* 0x0000000998047209 */ /* 0x000fe20007810000 */
[----:B------:R-:W-:Y:S01]  /*76f0*/  ULDC UR18, c[0x0][0xa80] ;  /* 0x0002a00000127ab9 */ /* 0x000fe20000000800 */
[----:B------:R-:W-:Y:S01]  /*7700*/  ISETP.NE.AND P2, PT, R19, RZ, PT ;  /* 0x000000ff1300720c */ /* 0x000fe20003f45270 */
[----:B------:R-:W-:Y:S01]  /*7710*/  UIADD3 UR10, UR5, 0x38840, URZ ;  /* 0x00038840050a7890 */ /* 0x000fe2000fffe03f */
[----:B------:R-:W-:Y:S01]  /*7720*/  FMNMX.FTZ R4, R153, R4, !PT ;  /* 0x0000000499047209 */ /* 0x000fe20007810000 */
[----:B------:R-:W-:Y:S01]  /*7730*/  IMAD.U32 R13, RZ, RZ, UR7 ;  /* 0x00000007ff0d7e24 */ /* 0x000fe2000f8e00ff */
[----:B------:R-:W-:Y:S01]  /*7740*/  UMOV UR11, 0x40000040 ;  /* 0x40000040000b7882 */ /* 0x000fe20000000000 */
[----:B------:R-:W-:Y:S01]  /*7750*/  UPRMT UR10, UR40, 0x654, UR10 ;  /* 0x00000654280a7896 */ /* 0x000fe2000800000a */
[----:B------:R-:W-:Y:S01]  /*7760*/  FMNMX.FTZ R4, R156, R4, !PT ;  /* 0x000000049c047209 */ /* 0x000fe20007810000 */
[----:B------:R-:W-:-:S03]  /*7770*/  UMOV UR15, 0x40000040 ;  /* 0x40000040000f7882 */ /* 0x000fc60000000000 */
[----:B------:R-:W-:-:S03]  /*7780*/  FMNMX.FTZ R4, R157, R4, !PT ;  /* 0x000000049d047209 */ /* 0x000fc60007810000 */
[----:B------:R-:W-:Y:S01]  /*7790*/  @!P2 IMAD R13, R13, 0x40, R17 ;  /* 0x000000400d0da824 */ /* 0x000fe200078e0211 */
[----:B------:R-:W-:Y:S01]  /*77a0*/  FMNMX.FTZ R4, R160, R4, !PT ;  /* 0x00000004a0047209 */ /* 0x000fe20007810000 */
[----:B------:R-:W-:Y:S01]  /*77b0*/  SYNCS.ARRIVE.TRANS64.RED.A1T0 RZ, [UR10], RZ ;  /* 0x000000ffffff79a7 */ /* 0x000fe2000810040a */
[----:B------:R-:W-:Y:S02]  /*77c0*/  ULEA UR10, UR36, UR43, 0xc ;  /* 0x0000002b240a7291 */ /* 0x000fe4000f8e603f */
[----:B------:R-:W-:Y:S02]  /*77d0*/  FMNMX.FTZ R4, R161, R4, !PT ;  /* 0x00000004a1047209 */ /* 0x000fe40007810000 */
[----:B------:R-:W-:Y:S01]  /*77e0*/  @!P2 LEA R13, R13, UR41, 0x2 ;  /* 0x000000290d0dac11 */ /* 0x000fe2000f8e10ff */
[----:B------:R-:W-:Y:S01]  /*77f0*/  UIADD3 UR14, UR10, 0x80, URZ ;  /* 0x000000800a0e7890 */ /* 0x000fe2000fffe03f */
        /* <DEDUP_REMOVED lines=32> */
[----:B------:R-:W-:Y:S01]  /*7a00*/  FMNMX.FTZ R5, R154, R8, !PT ;  /* 0x000000089a057209 */ /* 0x000fe20007810000 */
[----:B------:R-:W-:Y:S01]  /*7a10*/  FMUL.FTZ R9, R9, UR18 ;  /* 0x0000001209097c20 */ /* 0x000fe20008410000 */
[----:B------:R-:W-:Y:S02]  /*7a20*/  MUFU.EX2 R152, R152 ;  /* 0x0000009800987308 */ /* 0x000fe40000000800 */
[----:B------:R-:W-:-:S04]  /*7a30*/  FMNMX.FTZ R5, R155, R5, !PT ;  /* 0x000000059b057209 */ /* 0x000fc80007810000 */
[----:B------:R-:W-:Y:S02]  /*7a40*/  FMNMX.FTZ R5, R158, R5, !PT ;  /* 0x000000059e057209 */ /* 0x000fe40007810000 */
[----:B------:R-:W0:Y:S02]  /*7a50*/  MUFU.EX2 R9, R9 ;  /* 0x0000000900097308 */ /* 0x000e240000000800 */
[----:B------:R-:W-:-:S04]  /*7a60*/  FMNMX.FTZ R5, R159, R5, !PT ;  /* 0x000000059f057209 */ /* 0x000fc80007810000 */
[----:B------:R-:W-:Y:S02]  /*7a70*/  FMNMX.FTZ R5, R162, R5, !PT ;  /* 0x00000005a2057209 */ /* 0x000fe40007810000 */
[----:B------:R-:W1:Y:S02]  /*7a80*/  MUFU.EX2 R153, R153 ;  /* 0x0000009900997308 */ /* 0x000e640000000800 */
[----:B------:R-:W-:-:S04]  /*7a90*/  FMNMX.FTZ R5, R163, R5, !PT ;  /* 0x00000005a3057209 */ /* 0x000fc80007810000 */
[----:B------:R-:W-:Y:S02]  /*7aa0*/  FMNMX.FTZ R5, R166, R5, !PT ;  /* 0x00000005a6057209 */ /* 0x000fe40007810000 */
[----:B------:R-:W2:Y:S01]  /*7ab0*/  MUFU.EX2 R156, R156 ;  /* 0x0000009c009c7308 */ /* 0x000ea20000000800 */
[----:B0-----:R-:W-:Y:S01]  /*7ac0*/  FFMA.FTZ R3, R9, R3, R152 ;  /* 0x0000000309037223 */ /* 0x001fe20000010098 */
[----:B------:R-:W-:Y:S01]  /*7ad0*/  FMNMX.FTZ R5, R167, R5, !PT ;  /* 0x00000005a7057209 */ /* 0x000fe20007810000 */
[----:B------:R-:W-:Y:S01]  /*7ae0*/  @!P2 STS [R13+0x38400], R9 ;  /* 0x038400090d00a388 */ /* 0x000fe20000000800 */
[-C--:B------:R-:W-:Y:S01]  /*7af0*/  FMUL.FTZ R24, R24, R9.reuse ;  /* 0x0000000918187220 */ /* 0x080fe20000410000 */
[----:B------:R-:W-:Y:S01]  /*7b00*/  FMUL.FTZ R25, R25, R9 ;  /* 0x0000000919197220 */ /* 0x000fe20000410000 */
[----:B------:R-:W-:Y:S01]  /*7b10*/  FMNMX.FTZ R5, R170, R5, !PT ;  /* 0x00000005aa057209 */ /* 0x000fe20007810000 */
[----:B------:R-:W-:Y:S01]  /*7b20*/  FMUL.FTZ R28, R28, R9 ;  /* 0x000000091c1c7220 */ /* 0x000fe20000410000 */
[----:B------:R-:W0:Y:S01]  /*7b30*/  MUFU.EX2 R157, R157 ;  /* 0x0000009d009d7308 */ /* 0x000e220000000800 */
[C---:B-1----:R-:W-:Y:S01]  /*7b40*/  F2FP.F16.F32.PACK_AB R188, R153.reuse, R152 ;  /* 0x0000009899bc723e */ /* 0x042fe200000000ff */
[----:B------:R-:W-:Y:S01]  /*7b50*/  FADD.FTZ R3, R153, R3 ;  /* 0x0000000399037221 */ /* 0x000fe20000010000 */
[----:B------:R-:W-:Y:S01]  /*7b60*/  FMNMX.FTZ R5, R171, R5, !PT ;  /* 0x00000005ab057209 */ /* 0x000fe20007810000 */
[-C--:B------:R-:W-:Y:S01]  /*7b70*/  FMUL.FTZ R29, R29, R9.reuse ;  /* 0x000000091d1d7220 */ /* 0x080fe20000410000 */
[-C--:B------:R-:W-:Y:S01]  /*7b80*/  FMUL.FTZ R32, R32, R9.reuse ;  /* 0x0000000920207220 */ /* 0x080fe20000410000 */
[----:B------:R-:W-:Y:S01]  /*7b90*/  FMUL.FTZ R33, R33, R9 ;  /* 0x0000000921217220 */ /* 0x000fe20000410000 */
[----:B------:R-:W-:Y:S01]  /*7ba0*/  FMNMX.FTZ R5, R174, R5, !PT ;  /* 0x00000005ae057209 */ /* 0x000fe20007810000 */
[----:B------:R-:W1:Y:S01]  /*7bb0*/  MUFU.EX2 R152, R160 ;  /* 0x000000a000987308 */ /* 0x000e620000000800 */
[----:B--2---:R-:W-:Y:S01]  /*7bc0*/  FADD.FTZ R3, R156, R3 ;  /* 0x000000039c037221 */ /* 0x004fe20000010000 */
[----:B------:R-:W-:Y:S01]  /*7bd0*/  FMUL.FTZ R36, R36, R9 ;  /* 0x0000000924247220 */ /* 0x000fe20000410000 */
[----:B------:R-:W-:Y:S01]  /*7be0*/  FMNMX.FTZ R5, R175, R5, !PT ;  /* 0x00000005af057209 */ /* 0x000fe20007810000 */
[-C--:B------:R-:W-:Y:S01]  /*7bf0*/  FMUL.FTZ R37, R37, R9.reuse ;  /* 0x0000000925257220 */ /* 0x080fe20000410000 */
[-C--:B------:R-:W-:Y:S01]  /*7c00*/  FMUL.FTZ R40, R40, R9.reuse ;  /* 0x0000000928287220 */ /* 0x080fe20000410000 */
[----:B------:R-:W-:Y:S01]  /*7c10*/  FMUL.FTZ R41, R41, R9 ;  /* 0x0000000929297220 */ /* 0x000fe20000410000 */
[----:B------:R-:W-:Y:S01]  /*7c20*/  FMNMX.FTZ R5, R178, R5, !PT ;  /* 0x00000005b2057209 */ /* 0x000fe20007810000 */
[----:B------:R-:W2:Y:S01]  /*7c30*/  MUFU.EX2 R161, R161 ;  /* 0x000000a100a17308 */ /* 0x000ea20000000800 */
[C---:B0-----:R-:W-:Y:S01]  /*7c40*/  FADD.FTZ R3, R157.reuse, R3 ;  /* 0x000000039d037221 */ /* 0x041fe20000010000 */
[----:B------:R-:W-:Y:S01]  /*7c50*/  F2FP.F16.F32.PACK_AB R190, R157, R156 ;  /* 0x0000009c9dbe723e */ /* 0x000fe200000000ff */
[----:B------:R-:W-:Y:S01]  /*7c60*/  FMUL.FTZ R44, R44, R9 ;  /* 0x000000092c2c7220 */ /* 0x000fe20000410000 */
[----:B------:R-:W-:Y:S01]  /*7c70*/  FMNMX.FTZ R5, R179, R5, !PT ;  /* 0x00000005b3057209 */ /* 0x000fe20007810000 */
[-C--:B------:R-:W-:Y:S01]  /*7c80*/  FMUL.FTZ R45, R45, R9.reuse ;  /* 0x000000092d2d7220 */ /* 0x080fe20000410000 */
[-C--:B------:R-:W-:Y:S01]  /*7c90*/  FMUL.FTZ R48, R48, R9.reuse ;  /* 0x0000000930307220 */ /* 0x080fe20000410000 */
[----:B------:R-:W-:Y:S01]  /*7ca0*/  FMUL.FTZ R49, R49, R9 ;  /* 0x0000000931317220 */ /* 0x000fe20000410000 */
[----:B------:R-:W-:Y:S01]  /*7cb0*/  FMNMX.FTZ R5, R182, R5, !PT ;  /* 0x00000005b6057209 */ /* 0x000fe20007810000 */
[----:B------:R-:W0:Y:S01]  /*7cc0*/  MUFU.EX2 R164, R164 ;  /* 0x000000a400a47308 */ /* 0x000e220000000800 */
[----:B-1----:R-:W-:Y:S01]  /*7cd0*/  FADD.FTZ R3, R152, R3 ;  /* 0x0000000398037221 */ /* 0x002fe20000010000 */
[----:B------:R-:W-:Y:S01]  /*7ce0*/  FMUL.FTZ R52, R52, R9 ;  /* 0x0000000934347220 */ /* 0x000fe20000410000 */
[----:B------:R-:W-:Y:S01]  /*7cf0*/  FMNMX.FTZ R5, R183, R5, !PT ;  /* 0x00000005b7057209 */ /* 0x000fe20007810000 */
[-C--:B------:R-:W-:Y:S01]  /*7d00*/  FMUL.FTZ R53, R53, R9.reuse ;  /* 0x0000000935357220 */ /* 0x080fe20000410000 */
[-C--:B------:R-:W-:Y:S01]  /*7d10*/  FMUL.FTZ R56, R56, R9.reuse ;  /* 0x0000000938387220 */ /* 0x080fe20000410000 */
[-C--:B------:R-:W-:Y:S01]  /*7d20*/  FMUL.FTZ R57, R57, R9.reuse ;  /* 0x0000000939397220 */ /* 0x080fe20000410000 */
[-C--:B------:R-:W-:Y:S01]  /*7d30*/  FMUL.FTZ R60, R60, R9.reuse ;  /* 0x000000093c3c7220 */ /* 0x080fe20000410000 */
[----:B------:R-:W1:Y:S01]  /*7d40*/  SHFL.BFLY PT, R10, R5, 0x2, 0x1f ;  /* 0x0c401f00050a7f89 */ /* 0x000e6200000e0000 */
        /* <DEDUP_REMOVED lines=9> */
[----:B0-----:R-:W-:Y:S01]  /*7de0*/  FADD.FTZ R3, R164, R3 ;  /* 0x00000003a4037221 */ /* 0x001fe20000010000 */
[-C--:B------:R-:W-:Y:S01]  /*7df0*/  FMUL.FTZ R72, R72, R9.reuse ;  /* 0x0000000948487220 */ /* 0x080fe20000410000 */
[-C--:B------:R-:W-:Y:S01]  /*7e00*/  FMUL.FTZ R73, R73, R9.reuse ;  /* 0x0000000949497220 */ /* 0x080fe20000410000 */
[-C--:B------:R-:W-:Y:S01]  /*7e10*/  FMUL.FTZ R76, R76, R9.reuse ;  /* 0x000000094c4c7220 */ /* 0x080fe20000410000 */
[-C--:B------:R-:W-:Y:S01]  /*7e20*/  FMUL.FTZ R77, R77, R9.reuse ;  /* 0x000000094d4d7220 */ /* 0x080fe20000410000 */
[-C--:B------:R-:W-:Y:S01]  /*7e30*/  FMUL.FTZ R80, R80, R9.reuse ;  /* 0x0000000950507220 */ /* 0x080fe20000410000 */
[-C--:B------:R-:W-:Y:S01]  /*7e40*/  FMUL.FTZ R81, R81, R9.reuse ;  /* 0x0000000951517220 */ /* 0x080fe20000410000 */
[----:B------:R-:W0:Y:S01]  /*7e50*/  MUFU.EX2 R169, R169 ;  /* 0x000000a900a97308 */ /* 0x000e220000000800 */
[----:B---3--:R-:W-:Y:S01]  /*7e60*/  FADD.FTZ R3, R165, R3 ;  /* 0x00000003a5037221 */ /* 0x008fe20000010000 */
[-C--:B------:R-:W-:Y:S01]  /*7e70*/  FMUL.FTZ R84, R84, R9.reuse ;  /* 0x0000000954547220 */ /* 0x080fe20000410000 */
[-C--:B------:R-:W-:Y:S01]  /*7e80*/  FMUL.FTZ R85, R85, R9.reuse ;  /* 0x0000000955557220 */ /* 0x080fe20000410000 */
[-C--:B------:R-:W-:Y:S01]  /*7e90*/  FMUL.FTZ R88, R88, R9.reuse ;  /* 0x0000000958587220 */ /* 0x080fe20000410000 */
[-C--:B------:R-:W-:Y:S01]  /*7ea0*/  FMUL.FTZ R89, R89, R9.reuse ;  /* 0x0000000959597220 */ /* 0x080fe20000410000 */
[-C--:B------:R-:W-:Y:S01]  /*7eb0*/  FMUL.FTZ R92, R92, R9.reuse ;  /* 0x000000095c5c7220 */ /* 0x080fe20000410000 */
[----:B-1----:R-:W-:Y:S01]  /*7ec0*/  FMNMX.FTZ R5, R5, R10, !PT ;  /* 0x0000000a05057209 */ /* 0x002fe20007810000 */
[----:B------:R-:W-:Y:S01]  /*7ed0*/  MUFU.EX2 R173, R173 ;  /* 0x000000ad00ad7308 */ /* 0x000fe20000000800 */
[----:B--2---:R-:W-:Y:S01]  /*7ee0*/  FADD.FTZ R3, R156, R3 ;  /* 0x000000039c037221 */ /* 0x004fe20000010000 */
[-C--:B------:R-:W-:Y:S01]  /*7ef0*/  FMUL.FTZ R93, R93, R9.reuse ;  /* 0x000000095d5d7220 */ /* 0x080fe20000410000 */
[-C--:B------:R-:W-:Y:S01]  /*7f00*/  FMUL.FTZ R96, R96, R9.reuse ;  /* 0x0000000960607220 */ /* 0x080fe20000410000 */
[----:B------:R-:W1:Y:S01]  /*7f10*/  SHFL.BFLY PT, R10, R5, 0x1, 0x1f ;  /* 0x0c201f00050a7f89 */ /* 0x000e6200000e0000 */
[-C--:B------:R-:W-:Y:S01]  /*7f20*/  FMUL.FTZ R97, R97, R9.reuse ;  /* 0x0000000961617220 */ /* 0x080fe20000410000 */
[-C--:B------:R-:W-:Y:S01]  /*7f30*/  FMUL.FTZ R100, R100, R9.reuse ;  /* 0x0000000964647220 */ /* 0x080fe20000410000 */
[-C--:B------:R-:W-:Y:S01]  /*7f40*/  FMUL.FTZ R101, R101, R9.reuse ;  /* 0x0000000965657220 */ /* 0x080fe20000410000 */
[----:B------:R-:W-:Y:S01]  /*7f50*/  MUFU.EX2 R160, R176 ;  /* 0x000000b000a07308 */ /* 0x000fe20000000800 */
[C---:B0-----:R-:W-:Y:S01]  /*7f60*/  FADD.FTZ R3, R169.reuse, R3 ;  /* 0x00000003a9037221 */ /* 0x041fe20000010000 */
[----:B------:R-:W-:Y:S01]  /*7f70*/  F2FP.F16.F32.PACK_AB R156, R169, R156 ;  /* 0x0000009ca99c723e */ /* 0x000fe200000000ff */
        /* <DEDUP_REMOVED lines=17> */
[----:B-1----:R-:W-:Y:S01]  /*8090*/  FMNMX.FTZ R5, R5, R10, !PT ;  /* 0x0000000a05057209 */ /* 0x002fe20007810000 */
[-C--:B------:R-:W-:Y:S01]  /*80a0*/  FMUL.FTZ R133, R133, R9.reuse ;  /* 0x0000000985857220 */ /* 0x080fe20000410000 */
[-C--:B------:R-:W-:Y:S01]  /*80b0*/  FMUL.FTZ R136, R136, R9.reuse ;  /* 0x0000000988887220 */ /* 0x080fe20000410000 */
[-C--:B------:R-:W-:Y:S01]  /*80c0*/  FMUL.FTZ R137, R137, R9.reuse ;  /* 0x0000000989897220 */ /* 0x080fe20000410000 */
[----:B------:R-:W-:Y:S01]  /*80d0*/  MUFU.EX2 R181, R181 ;  /* 0x000000b500b57308 */ /* 0x000fe20000000800 */
[C---:B------:R-:W-:Y:S01]  /*80e0*/  FADD.FTZ R8, -R5.reuse, R8 ;  /* 0x0000000805087221 */ /* 0x040fe20000010100 */
[----:B------:R-:W-:Y:S01]  /*80f0*/  FMUL.FTZ R10, R5, UR18 ;  /* 0x00000012050a7c20 */ /* 0x000fe20008410000 */
[-C--:B------:R-:W-:Y:S01]  /*8100*/  FMUL.FTZ R140, R140, R9.reuse ;  /* 0x000000098c8c7220 */ /* 0x080fe20000410000 */
[-C--:B------:R-:W-:Y:S01]  /*8110*/  FMUL.FTZ R141, R141, R9.reuse ;  /* 0x000000098d8d7220 */ /* 0x080fe20000410000 */
[----:B------:R-:W-:Y:S01]  /*8120*/  FMUL.FTZ R8, R8, UR18 ;  /* 0x0000001208087c20 */ /* 0x000fe20008410000 */
        /* <DEDUP_REMOVED lines=12> */
[----:B------:R-:W1:Y:S01]  /*81f0*/  MUFU.EX2 R8, R8 ;  /* 0x0000000800087308 */ /* 0x000e620000000800 */
[--C-:B------:R-:W-:Y:S01]  /*8200*/  FFMA.FTZ R175, R175, UR18, -R10.reuse ;  /* 0x00000012afaf7c23 */ /* 0x100fe2000801080a */
[--C-:B------:R-:W-:Y:S01]  /*8210*/  FFMA.FTZ R178, R178, UR18, -R10.reuse ;  /* 0x00000012b2b27c23 */ /* 0x100fe2000801080a */
[--C-:B------:R-:W-:Y:S01]  /*8220*/  FFMA.FTZ R179, R179, UR18, -R10.reuse ;  /* 0x00000012b3b37c23 */ /* 0x100fe2000801080a */
[--C-:B------:R-:W-:Y:S01]  /*8230*/  FFMA.FTZ R182, R182, UR18, -R10.reuse ;  /* 0x00000012b6b67c23 */ /* 0x100fe2000801080a */
[----:B------:R-:W-:Y:S01]  /*8240*/  FFMA.FTZ R10, R183, UR18, -R10 ;  /* 0x00000012b70a7c23 */ /* 0x000fe2000801080a */
[-C--:B------:R-:W-:Y:S01]  /*8250*/  FMUL.FTZ R144, R144, R9.reuse ;  /* 0x0000000990907220 */ /* 0x080fe20000410000 */
[-C--:B------:R-:W-:Y:S01]  /*8260*/  FMUL.FTZ R145, R145, R9.reuse ;  /* 0x0000000991917220 */ /* 0x080fe20000410000 */
[----:B------:R-:W2:Y:S01]  /*8270*/  MUFU.EX2 R154, R154 ;  /* 0x0000009a009a7308 */ /* 0x000ea20000000800 */
[----:B0-----:R-:W-:Y:S01]  /*8280*/  FADD.FTZ R3, R158, R3 ;  /* 0x000000039e037221 */ /* 0x001fe20000010000 */
[----:B------:R-:W-:Y:S01]  /*8290*/  F2FP.F16.F32.PACK_AB R158, R173, R158 ;  /* 0x0000009ead9e723e */ /* 0x000fe200000000ff */
[-C--:B------:R-:W-:Y:S01]  /*82a0*/  FMUL.FTZ R148, R148, R9.reuse ;  /* 0x0000000994947220 */ /* 0x080fe20000410000 */
[----:B------:R-:W-:Y:S01]  /*82b0*/  FMUL.FTZ R149, R149, R9 ;  /* 0x0000000995957220 */ /* 0x000fe20000410000 */
[----:B------:R-:W-:-:S03]  /*82c0*/  FADD.FTZ R3, R173, R3 ;  /* 0x00000003ad037221 */ /* 0x000fc60000010000 */
[----:B------:R-:W0:Y:S01]  /*82d0*/  MUFU.EX2 R155, R155 ;  /* 0x0000009b009b7308 */ /* 0x000e220000000800 */
[----:B-1----:R1:W-:Y:S01]  /*82e0*/  @!P2 STS [R13+0x38420], R8 ;  /* 0x038420080d00a388 */ /* 0x0023e20000000800 */
[----:B------:R-:W-:Y:S01]  /*82f0*/  FADD.FTZ R3, R160, R3 ;  /* 0x00000003a0037221 */ /* 0x000fe20000010000 */
[----:B------:R-:W-:Y:S01]  /*8300*/  F2FP.F16.F32.PACK_AB R160, R177, R160 ;  /* 0x000000a0b1a0723e */ /* 0x000fe200000000ff */
[-C--:B------:R-:W-:Y:S01]  /*8310*/  FMUL.FTZ R26, R26, R8.reuse ;  /* 0x000000081a1a7220 */ /* 0x080fe20000410000 */
[-C--:B------:R-:W-:Y:S01]  /*8320*/  FMUL.FTZ R27, R27, R8.reuse ;  /* 0x000000081b1b7220 */ /* 0x080fe20000410000 */
[-C--:B------:R-:W-:Y:S01]  /*8330*/  FMUL.FTZ R30, R30, R8.reuse ;  /* 0x000000081e1e7220 */ /* 0x080fe20000410000 */
[----:B------:R-:W-:Y:S01]  /*8340*/  FMUL.FTZ R31, R31, R8 ;  /* 0x000000081f1f7220 */ /* 0x000fe20000410000 */
[----:B------:R-:W3:Y:S01]  /*8350*/  MUFU.EX2 R191, R11 ;  /* 0x0000000b00bf7308 */ /* 0x000ee20000000800 */
[----:B--2---:R-:W-:Y:S01]  /*8360*/  FFMA.FTZ R12, R8, R6, R154 ;  /* 0x00000006080c7223 */ /* 0x004fe2000001009a */
[-C--:B------:R-:W-:Y:S01]  /*8370*/  FMUL.FTZ R34, R34, R8.reuse ;  /* 0x0000000822227220 */ /* 0x080fe20000410000 */
[-C--:B------:R-:W-:Y:S01]  /*8380*/  FMUL.FTZ R35, R35, R8.reuse ;  /* 0x0000000823237220 */ /* 0x080fe20000410000 */
[-C--:B------:R-:W-:Y:S01]  /*8390*/  FMUL.FTZ R38, R38, R8.reuse ;  /* 0x0000000826267220 */ /* 0x080fe20000410000 */
[-C--:B------:R-:W-:Y:S01]  /*83a0*/  FMUL.FTZ R39, R39, R8.reuse ;  /* 0x0000000827277220 */ /* 0x080fe20000410000 */
[-C--:B------:R-:W-:Y:S01]  /*83b0*/  FMUL.FTZ R42, R42, R8.reuse ;  /* 0x000000082a2a7220 */ /* 0x080fe20000410000 */
[----:B------:R-:W-:Y:S01]  /*83c0*/  FMUL.FTZ R43, R43, R8 ;  /* 0x000000082b2b7220 */ /* 0x000fe20000410000 */
[----:B------:R-:W2:Y:S01]  /*83d0*/  MUFU.EX2 R159, R159 ;  /* 0x0000009f009f7308 */ /* 0x000ea20000000800 */
[C---:B0-----:R-:W-:Y:S01]  /*83e0*/  FADD.FTZ R12, R155.reuse, R12 ;  /* 0x0000000c9b0c7221 */ /* 0x041fe20000010000 */
[----:B------:R-:W-:Y:S01]  /*83f0*/  F2FP.F16.F32.PACK_AB R189, R155, R154 ;  /* 0x0000009a9bbd723e */ /* 0x000fe200000000ff */
[----:B------:R-:W-:Y:S01]  /*8400*/  FMUL.FTZ R46, R46, R8 ;  /* 0x000000082e2e7220 */ /* 0x000fe20000410000 */
[----:B------:R-:W-:Y:S01]  /*8410*/  F2FP.F16.F32.PACK_AB R154, R165, R164 ;  /* 0x000000a4a59a723e */ /* 0x000fe200000000ff */
[-C--:B------:R-:W-:Y:S01]  /*8420*/  FMUL.FTZ R47, R47, R8.reuse ;  /* 0x000000082f2f7220 */ /* 0x080fe20000410000 */
[-C--:B------:R-:W-:Y:S01]  /*8430*/  FMUL.FTZ R50, R50, R8.reuse ;  /* 0x0000000832327220 */ /* 0x080fe20000410000 */
[-C--:B------:R-:W-:Y:S01]  /*8440*/  FMUL.FTZ R51, R51, R8.reuse ;  /* 0x0000000833337220 */ /* 0x080fe20000410000 */
[----:B------:R0:W-:Y:S01]  /*8450*/  MUFU.EX2 R6, R162 ;  /* 0x000000a200067308 */ /* 0x0001e20000000800 */
        /* <DEDUP_REMOVED lines=8> */
[C---:B--2---:R-:W-:Y:S01]  /*84e0*/  F2FP.F16.F32.PACK_AB R191, R159.reuse, R191 ;  /* 0x000000bf9fbf723e */ /* 0x044fe200000000ff */
[----:B------:R-:W-:Y:S01]  /*84f0*/  BAR.SYNC.DEFER_BLOCKING 0xf, 0x100 ;  /* 0x03c4000000007b1d */ /* 0x000fe20000010000 */
[----:B------:R-:W-:Y:S01]  /*8500*/  FADD.FTZ R12, R159, R12 ;  /* 0x0000000c9f0c7221 */ /* 0x000fe20000010000 */
[----:B0-----:R-:W-:Y:S01]  /*8510*/  F2FP.F16.F32.PACK_AB R162, R181, R180 ;  /* 0x000000b4b5a2723e */ /* 0x001fe200000000ff */
        /* <DEDUP_REMOVED lines=12> */
[----:B---3--:R-:W-:Y:S01]  /*85e0*/  F2FP.F16.F32.PACK_AB R153, R11, R6 ;  /* 0x000000060b99723e */ /* 0x008fe200000000ff */
        /* <DEDUP_REMOVED lines=14> */
[----:B------:R-:W2:Y:S01]  /*86d0*/  MUFU.EX2 R171, R171 ;  /* 0x000000ab00ab7308 */ /* 0x000ea20000000800 */
        /* <DEDUP_REMOVED lines=16> */
[----:B--2---:R-:W-:Y:S01]  /*87e0*/  F2FP.F16.F32.PACK_AB R157, R171, R170 ;  /* 0x000000aaab9d723e */ /* 0x004fe200000000ff */
        /* <DEDUP_REMOVED lines=9> */
[----:B------:R1:W-:Y:S01]  /*8880*/  STSM.16.M88.4 [R184+0x36400], R188 ;  /* 0x036400bcb8007844 */ /* 0x0003e20000000200 */
[----:B------:R-:W-:Y:S01]  /*8890*/  FADD.FTZ R12, R6, R12 ;  /* 0x0000000c060c7221 */ /* 0x000fe20000010000 */
[----:B------:R-:W-:-:S02]  /*88a0*/  FADD.FTZ R3, R177, R3 ;  /* 0x00000003b1037221 */ /* 0x000fc40000010000 */
[----:B------:R1:W-:Y:S01]  /*88b0*/  STSM.16.M88.4 [R185], R152 ;  /* 0x00000098b9007844 */ /* 0x0003e20000000200 */
        /* <DEDUP_REMOVED lines=8> */
[----:B------:R-:W-:-:S04]  /*8940*/  FADD.FTZ R12, R167, R12 ;  /* 0x0000000ca70c7221 */ /* 0x000fc80000010000 */
[----:B------:R-:W-:Y:S01]  /*8950*/  FADD.FTZ R12, R170, R12 ;  /* 0x0000000caa0c7221 */ /* 0x000fe20000010000 */
[----:B------:R-:W0:Y:S01]  /*8960*/  MUFU.EX2 R10, R10 ;  /* 0x0000000a000a7308 */ /* 0x000e220000000800 */
[----:B--2---:R-:W-:Y:S02]  /*8970*/  F2FP.F16.F32.PACK_AB R161, R179, R178 ;  /* 0x000000b2b3a1723e */ /* 0x004fe400000000ff */
[----:B------:R-:W-:-:S04]  /*8980*/  FADD.FTZ R12, R171, R12 ;  /* 0x0000000cab0c7221 */ /* 0x000fc80000010000 */
[----:B------:R-:W-:-:S04]  /*8990*/  FADD.FTZ R12, R174, R12 ;  /* 0x0000000cae0c7221 */ /* 0x000fc80000010000 */
[----:B------:R-:W-:-:S04]  /*89a0*/  FADD.FTZ R175, R175, R12 ;  /* 0x0000000cafaf7221 */ /* 0x000fc80000010000 */
[----:B------:R-:W-:Y:S01]  /*89b0*/  FADD.FTZ R178, R178, R175 ;  /* 0x000000afb2b27221 */ /* 0x000fe20000010000 */
[----:B0-----:R-:W-:-:S03]  /*89c0*/  F2FP.F16.F32.PACK_AB R163, R10, R182 ;  /* 0x000000b60aa3723e */ /* 0x001fc600000000ff */
[----:B------:R-:W-:Y:S02]  /*89d0*/  FADD.FTZ R179, R179, R178 ;  /* 0x000000b2b3b37221 */ /* 0x000fe40000010000 */
[----:B------:R1:W-:Y:S01]  /*89e0*/  STSM.16.M88.4 [R186], R160 ;  /* 0x000000a0ba007844 */ /* 0x0003e20000000200 */
[----:B------:R-:W-:Y:S01]  /*89f0*/  WARPGROUP.ARRIVE ;  /* 0x00000000000079c5 */ /* 0x000fe20000000000 */
[----:B------:R-:W-:-:S04]  /*8a00*/  FADD.FTZ R179, R182, R179 ;  /* 0x000000b3b6b37221 */ /* 0x000fc80000010000 */
[----:B------:R-:W-:Y:S01]  /*8a10*/  FADD.FTZ R6, R10, R179 ;  /* 0x000000b30a067221 */ /* 0x000fe20000010000 */
[----:B------:R-:W-:Y:S01]  /*8a20*/  HGMMA.64x256x16.F32 R24, R188, gdesc[UR8].tnspB, R24, gsb0 ;  /* 0x43e00008bc187df0 */ /* 0x000fe20008000818 */
        /* <DEDUP_REMOVED lines=27> */
.L_x_1029:
[----:B------:R-:W-:Y:S01]  /*8be0*/  UIADD3 UR5, UR5, 0x38860, URZ ;  /* 0x0003886005057890 */ /* 0x000fe2000fffe03f */
[----:B------:R-:W-:Y:S01]  /*8bf0*/  IMAD.MOV.U32 R8, RZ, RZ, R5 ;  /* 0x000000ffff087224 */ /* 0x000fe200078e0005 */
[----:B------:R-:W-:Y:S01]  /*8c00*/  UMOV UR7, UR36 ;  /* 0x0000002400077c82 */ /* 0x000fe20008000000 */
[----:B------:R-:W-:Y:S01]  /*8c10*/  IMAD.MOV.U32 R9, RZ, RZ, R4 ;  /* 0x000000ffff097224 */ /* 0x000fe200078e0004 */
[----:B------:R-:W-:-:S09]  /*8c20*/  UPRMT UR5, UR40, 0x654, UR5 ;  /* 0x0000065428057896 */ /* 0x000fd20008000005 */
[----:B------:R-:W-:Y:S01]  /*8c30*/  SYNCS.ARRIVE.TRANS64.RED.A1T0 RZ, [UR5], RZ ;  /* 0x000000ffffff79a7 */ /* 0x000fe20008100405 */
[----:B------:R-:W-:Y:S05]  /*8c40*/  @P1 BRA `(.L_x_1030) ;  /* 0xffffffd4008c1947 */ /* 0x000fea000383ffff */
.L_x_1019:
[----:B------:R-:W0:Y:S01]  /*8c50*/  SHFL.BFLY PT, R0, R3, 0x2, 0x1f ;  /* 0x0c401f0003007f89 */ /* 0x000e2200000e0000 */
[----:B------:R-:W-:Y:S01]  /*8c60*/  IMAD.MOV.U32 R152, RZ, RZ, -0x800000 ;  /* 0xff800000ff987424 */ /* 0x000fe200078e00ff */
[----:B------:R-:W-:Y:S02]  /*8c70*/  UIADD3 UR37, UR37, 0x1, URZ ;  /* 0x0000000125257890 */ /* 0x000fe4000fffe03f */
[----:B------:R-:W1:Y:S01]  /*8c80*/  SHFL.BFLY PT, R7, R6, 0x2, 0x1f ;  /* 0x0c401f0006077f89 */ /* 0x000e6200000e0000 */
[----:B------:R-:W-:Y:S08]  /*8c90*/  BAR.ARV 0x8, 0x100 ;  /* 0x0204000000007b1d */ /* 0x000ff00000002000 */
[----:B------:R-:W-:Y:S01]  /*8ca0*/  BAR.SYNC.DEFER_BLOCKING 0xf, 0x100 ;  /* 0x03c4000000007b1d */ /* 0x000fe20000010000 */
[----:B0-----:R-:W-:Y:S01]  /*8cb0*/  FADD.FTZ R9, R0, R3 ;  /* 0x0000000300097221 */ /* 0x001fe20000010000 */
[----:B------:R-:W-:-:S02]  /*8cc0*/  IMAD.MOV.U32 R3, RZ, RZ, -0x800000 ;  /* 0xff800000ff037424 */ /* 0x000fc400078e00ff */
[----:B-1----:R-:W-:Y:S02]  /*8cd0*/  FADD.FTZ R10, R7, R6 ;  /* 0x00000006070a7221 */ /* 0x002fe40000010000 */
[----:B------:R-:W0:Y:S01]  /*8ce0*/  SHFL.BFLY PT, R0, R9, 0x1, 0x1f ;  /* 0x0c201f0009007f89 */ /* 0x000e2200000e0000 */
[----:B------:R-:W-:Y:S01]  /*8cf0*/  IMAD.U32 R6, RZ, RZ, UR36 ;  /* 0x00000024ff067e24 */ /* 0x000fe2000f8e00ff */
[----:B------:R-:W-:Y:S02]  /*8d00*/  UIADD3 UR36, UR36, 0x1, URZ ;  /* 0x0000000124247890 */ /* 0x000fe4000fffe03f */
[----:B------:R-:W1:Y:S02]  /*8d10*/  SHFL.BFLY PT, R11, R10, 0x1, 0x1f ;  /* 0x0c201f000a0b7f89 */ /* 0x000e6400000e0000 */
[----:B------:R-:W-:-:S04]  /*8d20*/  UISETP.NE.AND UP0, UPT, UR36, 0x2, UPT ;  /* 0x000000022400788c */ /* 0x000fc8000bf05270 */
[----:B------:R-:W-:Y:S02]  /*8d30*/  USEL UR4, URZ, 0x1, UP0 ;  /* 0x000000013f047887 */ /* 0x000fe40008000000 */
[----:B------:R-:W-:-:S04]  /*8d40*/  USEL UR36, UR36, URZ, UP0 ;  /* 0x0000003f24247287 */ /* 0x000fc80008000000 */
[----:B------:R-:W-:Y:S01]  /*8d50*/  LOP3.LUT R2, R2, UR4, RZ, 0x3c, !PT ;  /* 0x0000000402027c12 */ /* 0x000fe2000f8e3cff */
[----:B0-----:R-:W-:Y:S01]  /*8d60*/  FADD.FTZ R7, R9, R0 ;  /* 0x0000000009077221 */ /* 0x001fe20000010000 */
[----:B------:R-:W-:Y:S02]  /*8d70*/  IMAD.U32 R9, RZ, RZ, UR18 ;  /* 0x00000012ff097e24 */ /* 0x000fe4000f8e00ff */
[----:B-1----:R-:W-:Y:S02]  /*8d80*/  FADD.FTZ R8, R10, R11 ;  /* 0x0000000b0a087221 */ /* 0x002fe40000010000 */
[----:B------:R-:W-:Y:S01]  /*8d90*/  FSETP.NE.FTZ.AND P0, PT, R7, RZ, PT ;  /* 0x000000ff0700720b */ /* 0x000fe20003f15000 */
[----:B------:R-:W-:Y:S02]  /*8da0*/  IMAD.U32 R11, RZ, RZ, UR18 ;  /* 0x00000012ff0b7e24 */ /* 0x000fe4000f8e00ff */
[----:B------:R-:W-:-:S10]  /*8db0*/  FSETP.NE.FTZ.AND P1, PT, R8, RZ, PT ;  /* 0x000000ff0800720b */ /* 0x000fd40003f35000 */
[----:B------:R-:W0:Y:S01]  /*8dc0*/  @P0 MUFU.LG2 R12, R7 ;  /* 0x00000007000c0308 */ /* 0x000e220000000c00 */
[----:B------:R-:W-:Y:S02]  /*8dd0*/  @P0 FMUL.FTZ R11, R11, 0.69314718246459960938 ;  /* 0x3f3172180b0b0820 */ /* 0x000fe40000410000 */
[----:B------:R-:W-:-:S05]  /*8de0*/  @P1 FMUL.FTZ R9, R9, 0.69314718246459960938 ;  /* 0x3f31721809091820 */ /* 0x000fca0000410000 */
[----:B------:R-:W1:Y:S01]  /*8df0*/  @P1 MUFU.LG2 R0, R8 ;  /* 0x0000000800001308 */ /* 0x000e620000000c00 */
[----:B0-----:R-:W-:-:S04]  /*8e00*/  @P0 FMUL.FTZ R12, R12, 0.69314718246459960938 ;  /* 0x3f3172180c0c0820 */ /* 0x001fc80000410000 */
[----:B------:R-:W-:Y:S01]  /*8e10*/  @P0 FFMA.FTZ R3, R11, R4, R12 ;  /* 0x000000040b030223 */ /* 0x000fe2000001000c */
[----:B------:R-:W-:Y:S02]  /*8e20*/  IMAD.MOV.U32 R4, RZ, RZ, RZ ;  /* 0x000000ffff047224 */ /* 0x000fe400078e00ff */
[----:B-1----:R-:W-:-:S04]  /*8e30*/  @P1 FMUL.FTZ R0, R0, 0.69314718246459960938 ;  /* 0x3f31721800001820 */ /* 0x002fc80000410000 */
[----:B------:R-:W0:Y:S01]  /*8e40*/  @P0 MUFU.RCP R4, R7 ;  /* 0x0000000700040308 */ /* 0x000e220000001000 */
[----:B------:R-:W-:Y:S01]  /*8e50*/  @P1 FFMA.FTZ R152, R9, R5, R0 ;  /* 0x0000000509981223 */ /* 0x000fe20000010000 */
[----:B------:R-:W-:Y:S01]  /*8e60*/  ISETP.NE.AND P0, PT, R19, RZ, PT ;  /* 0x000000ff1300720c */ /* 0x000fe20003f05270 */
[----:B------:R-:W-:-:S06]  /*8e70*/  IMAD.MOV.U32 R0, RZ, RZ, RZ ;  /* 0x000000ffff007224 */ /* 0x000fcc00078e00ff */
[----:B------:R-:W1:Y:S06]  /*8e80*/  @P1 MUFU.RCP R0, R8 ;  /* 0x0000000800001308 */ /* 0x000e6c0000001000 */
[----:B------:R-:W-:Y:S02]  /*8e90*/  @!P0 IMAD R5, R6, 0x40, R17 ;  /* 0x0000004006058824 */ /* 0x000fe400078e0211 */
[-C--:B0-----:R-:W-:Y:S01]  /*8ea0*/  FMUL.FTZ R24, R24, R4.reuse ;  /* 0x0000000418187220 */ /* 0x081fe20000410000 */
[-C--:B------:R-:W-:Y:S01]  /*8eb0*/  FMUL.FTZ R25, R25, R4.reuse ;  /* 0x0000000419197220 */ /* 0x080fe20000410000 */
[-C--:B------:R-:W-:Y:S01]  /*8ec0*/  FMUL.FTZ R28, R28, R4.reuse ;  /* 0x000000041c1c7220 */ /* 0x080fe20000410000 */
[----:B------:R-:W-:Y:S01]  /*8ed0*/  @!P0 LEA R5, R5, UR41, 0x2 ;  /* 0x0000002905058c11 */ /* 0x000fe2000f8e10ff */
[-C--:B------:R-:W-:Y:S01]  /*8ee0*/  FMUL.FTZ R29, R29, R4.reuse ;  /* 0x000000041d1d7220 */ /* 0x080fe20000410000 */
[-C--:B------:R-:W-:Y:S01]  /*8ef0*/  FMUL.FTZ R32, R32, R4.reuse ;  /* 0x0000000420207220 */ /* 0x080fe20000410000 */
[-C--:B------:R-:W-:Y:S01]  /*8f00*/  FMUL.FTZ R33, R33, R4.reuse ;  /* 0x0000000421217220 */ /* 0x080fe20000410000 */
[-C--:B------:R-:W-:Y:S01]  /*8f10*/  FMUL.FTZ R36, R36, R4.reuse ;  /* 0x0000000424247220 */ /* 0x080fe20000410000 */
[----:B------:R0:W-:Y:S01]  /*8f20*/  @!P0 STS [R5+0x38400], R4 ;  /* 0x0384000405008388 */ /* 0x0001e20000000800 */
        /* <DEDUP_REMOVED lines=123> */
[----:B0-----:R-:W-:Y:S06]  /*96e0*/  BAR.ARV 0xe, 0x100 ;  /* 0x0384000000007b1d */ /* 0x001fec0000002000 */
.L_x_1000:
[----:B------:R-:W0:Y:S08]  /*96f0*/  S2UR UR40, SR_CgaCtaId ;  /* 0x00000000002879c3 */ /* 0x000e300000008800 */
[----:B------:R-:W-:Y:S06]  /*9700*/  BAR.SYNC.DEFER_BLOCKING 0x5, 0x180 ;  /* 0x0146000000007b1d */ /* 0x000fec0000010000 */
[----:B------:R-:W-:Y:S01]  /*9710*/  UMOV UR41, 0x400 ;  /* 0x0000040000297882 */ /* 0x000fe20000000000 */
[----:B------:R-:W-:Y:S01]  /*9720*/  BSSY B0, `(.L_x_1031) ;  /* 0x0000491000007945 */ /* 0x000fe20003800000 */
[----:B0-----:R-:W-:-:S09]  /*9730*/  ULEA UR41, UR40, UR41, 0x18 ;  /* 0x0000002928297291 */ /* 0x001fd2000f8ec03f */
[----:B------:R-:W0:Y:S02]  /*9740*/  LDS.128 R4, [UR41+0x388d0] ;  /* 0x0388d029ff047984 */ /* 0x000e240008000c00 */
[----:B0-----:R-:W-:Y:S02]  /*9750*/  R2UR UR4, R5 ;  /* 0x00000000050472ca */ /* 0x001fe400000e0000 */
[----:B------:R-:W-:Y:S01]  /*9760*/  R2UR UR5, R7 ;  /* 0x00000000070572ca */ /* 0x000fe200000e0000 */
[----:B------:R-:W-:Y:S06]  /*9770*/  BAR.ARV 0x4, 0x180 ;  /* 0x0106000000007b1d */ /* 0x000fec0000002000 */
[----:B------:R-:W-:Y:S08]  /*9780*/  @P0 BRA `(.L_x_1032) ;  /* 0x00000038005c0947 */ /* 0x000ff00003800000 */
[----:B------:R-:W2:Y:S01]  /*9790*/  LDL R0, [R1+0x34] ;  /* 0x0000340001007983 */ /* 0x000ea20000100800 */
[----:B------:R-:W0:Y:S01]  /*97a0*/  S2UR UR8, SR_SWINHI ;  /* 0x00000000000879c3 */ /* 0x000e220000002f00 */
[----:B------:R-:W-:Y:S01]  /*97b0*/  F2FP.F16.F32.PACK_AB R23, R71, R70 ;  /* 0x000000464717723e */ /* 0x000fe200000000ff */
[----:B------:R-:W-:Y:S01]  /*97c0*/  UMOV UR6, UR41 ;  /* 0x0000002900067c82 */ /* 0x000fe20008000000 */
[----:B0-----:R-:W-:Y:S01]  /*97d0*/  UMOV UR7, UR8 ;  /* 0x0000000800077c82 */ /* 0x001fe20008000000 */
[----:B------:R-:W-:Y:S02]  /*97e0*/  IMAD.U32 R4, RZ, RZ, UR6 ;  /* 0x00000006ff047e24 */ /* 0x000fe4000f8e00ff */
[----:B------:R-:W-:Y:S01]  /*97f0*/  IMAD.U32 R5, RZ, RZ, UR7 ;  /* 0x00000007ff057e24 */ /* 0x000fe2000f8e00ff */
[----:B------:R-:W-:Y:S01]  /*9800*/  ULDC.64 UR6, c[0x0][0xd08] ;  /* 0x0003420000067ab9 */ /* 0x000fe20000000a00 */
[----:B------:R-:W-:Y:S01]  /*9810*/  BAR.SYNC.DEFER_BLOCKING 0x1, 0x100 ;  /* 0x0044000000007b1d */ /* 0x000fe20000010000 */
[----:B--2---:R-:W-:-:S03]  /*9820*/  IMAD.WIDE R20, R0, 0x2, R4 ;  /* 0x0000000200147825 */ /* 0x004fc600078e0204 */
[C---:B------:R-:W-:Y:S02]  /*9830*/  IADD3 R9, P6, R20.reuse, 0x6060, RZ ;  /* 0x0000606014097810 */ /* 0x040fe40007fde0ff */
[C---:B------:R-:W-:Y:S02]  /*9840*/  IADD3 R12, P1, R20.reuse, 0x6020, RZ ;  /* 0x00006020140c7810 */ /* 0x040fe40007f3e0ff */
[----:B------:R-:W-:Y:S02]  /*9850*/  LOP3.LUT R8, R9, 0x380, RZ, 0xc0, !PT ;  /* 0x0000038009087812 */ /* 0x000fe400078ec0ff */
[----:B------:R-:W-:Y:S02]  /*9860*/  IADD3 R10, P0, R20, 0x6040, RZ ;  /* 0x00006040140a7810 */ /* 0x000fe40007f1e0ff */
[----:B------:R-:W-:Y:S02]  /*9870*/  SHF.R.U64 R8, R8, 0x3, RZ ;  /* 0x0000000308087819 */ /* 0x000fe400000012ff */
[----:B------:R-:W-:-:S02]  /*9880*/  LOP3.LUT R13, R12, 0x380, RZ, 0xc0, !PT ;  /* 0x000003800c0d7812 */ /* 0x000fc400078ec0ff */
[----:B------:R-:W-:Y:S01]  /*9890*/  LOP3.LUT R8, R8, R9, RZ, 0x3c, !PT ;  /* 0x0000000908087212 */ /* 0x000fe200078e3cff */
[----:B------:R-:W-:Y:S01]  /*98a0*/  IMAD.X R9, RZ, RZ, R21, P6 ;  /* 0x000000ffff097224 */ /* 0x000fe200030e0615 */
[----:B------:R-:W-:Y:S02]  /*98b0*/  LOP3.LUT R11, R10, 0x380, RZ, 0xc0, !PT ;  /* 0x000003800a0b7812 */ /* 0x000fe400078ec0ff */
[----:B------:R-:W-:Y:S02]  /*98c0*/  LOP3.LUT R0, R20, 0x380, RZ, 0xc0, !PT ;  /* 0x0000038014007812 */ /* 0x000fe400078ec0ff */
[----:B------:R-:W-:Y:S02]  /*98d0*/  SHF.R.U64 R13, R13, 0x3, RZ ;  /* 0x000000030d0d7819 */ /* 0x000fe400000012ff */
[----:B------:R-:W-:Y:S02]  /*98e0*/  SHF.R.U64 R11, R11, 0x3, RZ ;  /* 0x000000030b0b7819 */ /* 0x000fe400000012ff */
[----:B------:R-:W-:-:S02]  /*98f0*/  SHF.R.U64 R0, R0, 0x3, RZ ;  /* 0x0000000300007819 */ /* 0x000fc400000012ff */
[----:B------:R-:W-:Y:S01]  /*9900*/  LOP3.LUT R12, R13, R12, RZ, 0x3c, !PT ;  /* 0x0000000c0d0c7212 */ /* 0x000fe200078e3cff */
[--C-:B------:R-:W-:Y:S01]  /*9910*/  IMAD.X R13, RZ, RZ, R21.reuse, P1 ;  /* 0x000000ffff0d7224 */ /* 0x100fe200008e0615 */
[----:B------:R-:W-:Y:S01]  /*9920*/  MOV R165, R8 ;  /* 0x0000000800a57202 */ /* 0x000fe20000000f00 */
[--C-:B------:R-:W-:Y:S01]  /*9930*/  IMAD.MOV.U32 R9, RZ, RZ, R21.reuse ;  /* 0x000000ffff097224 */ /* 0x100fe200078e0015 */
[----:B------:R-:W-:Y:S01]  /*9940*/  LOP3.LUT R10, R11, R10, RZ, 0x3c, !PT ;  /* 0x0000000a0b0a7212 */ /* 0x000fe200078e3cff */
[----:B------:R-:W-:Y:S01]  /*9950*/  IMAD.X R11, RZ, RZ, R21, P0 ;  /* 0x000000ffff0b7224 */ /* 0x000fe200000e0615 */
[----:B------:R-:W-:Y:S02]  /*9960*/  LOP3.LUT R8, R0, R20, RZ, 0x3c, !PT ;  /* 0x0000001400087212 */ /* 0x000fe400078e3cff */
[----:B------:R-:W-:Y:S02]  /*9970*/  IADD3 R162, P0, R20, 0x2060, RZ ;  /* 0x0000206014a27810 */ /* 0x000fe40007f1e0ff */
[----:B------:R-:W-:-:S02]  /*9980*/  MOV R153, R12 ;  /* 0x0000000c00997202 */ /* 0x000fc40000000f00 */
[----:B------:R-:W-:Y:S02]  /*9990*/  MOV R12, R8 ;  /* 0x00000008000c7202 */ /* 0x000fe40000000f00 */
[----:B------:R-:W0:Y:S01]  /*99a0*/  LDC R9, c[0x0][0xbd4] ;  /* 0x0002f500ff097b82 */ /* 0x000e220000000800 */
[----:B------:R-:W-:Y:S02]  /*99b0*/  LOP3.LUT R163, R162, 0x380, RZ, 0xc0, !PT ;  /* 0x00000380a2a37812 */ /* 0x000fe400078ec0ff */
[----:B------:R-:W-:Y:S02]  /*99c0*/  ISETP.NE.AND P1, PT, R22, RZ, PT ;  /* 0x000000ff1600720c */ /* 0x000fe40003f25270 */
[----:B------:R-:W-:Y:S02]  /*99d0*/  SHF.R.U64 R163, R163, 0x3, RZ ;  /* 0x00000003a3a37819 */ /* 0x000fe400000012ff */
[C---:B------:R-:W-:Y:S02]  /*99e0*/  IADD3 R154, P3, R20.reuse, 0x4060, RZ ;  /* 0x00004060149a7810 */ /* 0x040fe40007f7e0ff */
[----:B------:R-:W-:Y:S01]  /*99f0*/  LOP3.LUT R162, R163, R162, RZ, 0x3c, !PT ;  /* 0x000000a2a3a27212 */ /* 0x000fe200078e3cff */
[----:B------:R-:W-:Y:S01]  /*9a00*/  IMAD.X R163, RZ, RZ, R21, P0 ;  /* 0x000000ffffa37224 */ /* 0x000fe200000e0615 */
[----:B------:R-:W-:-:S02]  /*9a10*/  IADD3 R8, P0, R20, 0x2040, RZ ;  /* 0x0000204014087810 */ /* 0x000fc40007f1e0ff */
[----:B------:R-:W-:Y:S02]  /*9a20*/  LOP3.LUT R155, R154, 0x380, RZ, 0xc0, !PT ;  /* 0x000003809a9b7812 */ /* 0x000fe400078ec0ff */
[----:B------:R-:W-:Y:S02]  /*9a30*/  LOP3.LUT R0, R8, 0x380, RZ, 0xc0, !PT ;  /* 0x0000038008007812 */ /* 0x000fe400078ec0ff */
[----:B------:R-:W-:Y:S02]  /*9a40*/  SHF.R.U64 R155, R155, 0x3, RZ ;  /* 0x000000039b9b7819 */ /* 0x000fe400000012ff */
[----:B------:R-:W-:Y:S02]  /*9a50*/  SHF.R.U64 R0, R0, 0x3, RZ ;  /* 0x0000000300007819 */ /* 0x000fe400000012ff */
[----:B------:R-:W-:Y:S01]  /*9a60*/  LOP3.LUT R154, R155, R154, RZ, 0x3c, !PT ;  /* 0x0000009a9b9a7212 */ /* 0x000fe200078e3cff */
[----:B------:R-:W-:Y:S01]  /*9a70*/  IMAD.X R155, RZ, RZ, R21, P3 ;  /* 0x000000ffff9b7224 */ /* 0x000fe200018e0615 */
[----:B------:R-:W-:-:S02]  /*9a80*/  LOP3.LUT R8, R0, R8, RZ, 0x3c, !PT ;  /* 0x0000000800087212 */ /* 0x000fc400078e3cff */
[----:B0-----:R-:W-:Y:S01]  /*9a90*/  SEL R0, R22, R9, P1 ;  /* 0x0000000916007207 */ /* 0x001fe20000800000 */
[----:B------:R-:W-:Y:S01]  /*9aa0*/  IMAD.X R9, RZ, RZ, R21, P0 ;  /* 0x000000ffff097224 */ /* 0x000fe200000e0615 */
[----:B------:R-:W-:Y:S02]  /*9ab0*/  MOV R154, R154 ;  /* 0x0000009a009a7202 */ /* 0x000fe40000000f00 */
[----:B------:R-:W-:Y:S02]  /*9ac0*/  MOV R164, R10 ;  /* 0x0000000a00a47202 */ /* 0x000fe40000000f00 */
[----:B------:R-:W-:Y:S02]  /*9ad0*/  MOV R18, R8 ;  /* 0x0000000800127202 */ /* 0x000fe40000000f00 */
[----:B------:R-:W-:Y:S02]  /*9ae0*/  IADD3 R8, P0, R20, 0x2020, RZ ;  /* 0x0000202014087810 */ /* 0x000fe40007f1e0ff */
[----:B------:R-:W-:-:S02]  /*9af0*/  F2FP.F16.F32.PACK_AB R10, R29, R28 ;  /* 0x0000001c1d0a723e */ /* 0x000fc400000000ff */
[----:B------:R-:W-:Y:S02]  /*9b00*/  LOP3.LUT R9, R8, 0x380, RZ, 0xc0, !PT ;  /* 0x0000038008097812 */ /* 0x000fe400078ec0ff */
[----:B------:R-:W-:Y:S02]  /*9b10*/  F2FP.F16.F32.PACK_AB R11, R31, R30 ;  /* 0x0000001e1f0b723e */ /* 0x000fe400000000ff */
[----:B------:R-:W-:Y:S02]  /*9b20*/  SHF.R.U64 R9, R9, 0x3, RZ ;  /* 0x0000000309097819 */ /* 0x000fe400000012ff */
[----:B------:R-:W-:Y:S02]  /*9b30*/  IADD3 R14, P2, R20, 0x6000, RZ ;  /* 0x00006000140e7810 */ /* 0x000fe40007f5e0ff */
[----:B------:R-:W-:Y:S01]  /*9b40*/  LOP3.LUT R8, R9, R8, RZ, 0x3c, !PT ;  /* 0x0000000809087212 */ /* 0x000fe200078e3cff */
[----:B------:R-:W-:Y:S01]  /*9b50*/  IMAD.X R9, RZ, RZ, R21, P0 ;  /* 0x000000ffff097224 */ /* 0x000fe200000e0615 */
[----:B------:R-:W-:-:S02]  /*9b60*/  LOP3.LUT R15, R14, 0x380, RZ, 0xc0, !PT ;  /* 0x000003800e0f7812 */ /* 0x000fc400078ec0ff */
[----:B------:R-:W-:Y:S02]  /*9b70*/  F2FP.F16.F32.PACK_AB R13, R35, R34 ;  /* 0x00000022230d723e */ /* 0x000fe400000000ff */
[----:B------:R-:W-:Y:S02]  /*9b80*/  MOV R155, R8 ;  /* 0x00000008009b7202 */ /* 0x000fe40000000f00 */
[----:B------:R-:W-:Y:S02]  /*9b90*/  F2FP.F16.F32.PACK_AB R8, R25, R24 ;  /* 0x000000181908723e */ /* 0x000fe400000000ff */
[----:B------:R-:W-:Y:S02]  /*9ba0*/  F2FP.F16.F32.PACK_AB R9, R27, R26 ;  /* 0x0000001a1b09723e */ /* 0x000fe400000000ff */
[----:B------:R-:W-:Y:S02]  /*9bb0*/  SHF.R.U64 R15, R15, 0x3, RZ ;  /* 0x000000030f0f7819 */ /* 0x000fe400000012ff */
[C---:B------:R-:W-:Y:S01]  /*9bc0*/  IADD3 R156, P4, R20.reuse, 0x4040, RZ ;  /* 0x00004040149c7810 */ /* 0x040fe20007f9e0ff */
[----:B------:R0:W-:Y:S01]  /*9bd0*/  STSM.16.M88.4 [R12], R8 ;  /* 0x000000080c007844 */ /* 0x0001e20000000200 */
[----:B------:R-:W-:Y:S01]  /*9be0*/  LOP3.LUT R14, R15, R14, RZ, 0x3c, !PT ;  /* 0x0000000e0f0e7212 */ /* 0x000fe200078e3cff */
[----:B------:R-:W-:Y:S01]  /*9bf0*/  IMAD.X R15, RZ, RZ, R21, P2 ;  /* 0x000000ffff0f7224 */ /* 0x000fe200010e0615 */
[----:B------:R-:W-:-:S02]  /*9c00*/  IADD3 R158, P5, R20, 0x4020, RZ ;  /* 0x00004020149e7810 */ /* 0x000fc40007fbe0ff */
[----:B------:R-:W-:Y:S02]  /*9c10*/  IADD3 R160, P6, R20, 0x4000, RZ ;  /* 0x0000400014a07810 */ /* 0x000fe40007fde0ff */
[----:B------:R-:W-:Y:S02]  /*9c20*/  MOV R7, R14 ;  /* 0x0000000e00077202 */ /* 0x000fe40000000f00 */
[----:B------:R-:W-:Y:S02]  /*9c30*/  F2FP.F16.F32.PACK_AB R14, R37, R36 ;  /* 0x00000024250e723e */ /* 0x000fe400000000ff */
[----:B------:R-:W-:Y:S02]  /*9c40*/  F2FP.F16.F32.PACK_AB R15, R39, R38 ;  /* 0x00000026270f723e */ /* 0x000fe400000000ff */
[----:B------:R-:W-:Y:S02]  /*9c50*/  LOP3.LUT R157, R156, 0x380, RZ, 0xc0, !PT ;  /* 0x000003809c9d7812 */ /* 0x000fe400078ec0ff */
[----:B------:R-:W-:-:S02]  /*9c60*/  LOP3.LUT R159, R158, 0x380, RZ, 0xc0, !PT ;  /* 0x000003809e9f7812 */ /* 0x000fc400078ec0ff */
[----:B0-----:R-:W-:Y:S02]  /*9c70*/  IADD3 R8, P0, R20, 0x20, RZ ;  /* 0x0000002014087810 */ /* 0x001fe40007f1e0ff */
[----:B------:R-:W-:Y:S02]  /*9c80*/  F2FP.F16.F32.PACK_AB R12, R33, R32 ;  /* 0x00000020210c723e */ /* 0x000fe400000000ff */
[----:B------:R-:W-:Y:S02]  /*9c90*/  LOP3.LUT R9, R8, 0x380, RZ, 0xc0, !PT ;  /* 0x0000038008097812 */ /* 0x000fe400078ec0ff */
[----:B------:R-:W-:Y:S02]  /*9ca0*/  F2FP.F16.F32.PACK_AB R10, R45, R44 ;  /* 0x0000002c2d0a723e */ /* 0x000fe400000000ff */
[----:B------:R-:W-:Y:S02]  /*9cb0*/  SHF.R.U64 R9, R9, 0x3, RZ ;  /* 0x0000000309097819 */ /* 0x000fe400000012ff */
[----:B------:R-:W-:-:S02]  /*9cc0*/  F2FP.F16.F32.PACK_AB R11, R47, R46 ;  /* 0x0000002e2f0b723e */ /* 0x000fc400000000ff */
[----:B------:R-:W-:Y:S01]  /*9cd0*/  LOP3.LUT R8, R9, R8, RZ, 0x3c, !PT ;  /* 0x0000000809087212 */ /* 0x000fe200078e3cff */
[--C-:B------:R-:W-:Y:S01]  /*9ce0*/  IMAD.X R9, RZ, RZ, R21.reuse, P0 ;  /* 0x000000ffff097224 */ /* 0x100fe200000e0615 */
[----:B------:R-:W-:Y:S02]  /*9cf0*/  LOP3.LUT R161, R160, 0x380, RZ, 0xc0, !PT ;  /* 0x00000380a0a17812 */ /* 0x000fe400078ec0ff */
[----:B------:R-:W-:Y:S02]  /*9d00*/  SHF.R.U64 R157, R157, 0x3, RZ ;  /* 0x000000039d9d7819 */ /* 0x000fe400000012ff */
[----:B------:R-:W-:Y:S02]  /*9d10*/  MOV R8, R8 ;  /* 0x0000000800087202 */ /* 0x000fe40000000f00 */
[----:B------:R-:W-:Y:S02]  /*9d20*/  SHF.R.U64 R159, R159, 0x3, RZ ;  /* 0x000000039f9f7819 */ /* 0x000fe400000012ff */
[----:B------:R-:W-:Y:S01]  /*9d30*/  SHF.R.U64 R161, R161, 0x3, RZ ;  /* 0x00000003a1a17819 */ /* 0x000fe200000012ff */
[----:B------:R0:W-:Y:S01]  /*9d40*/  STSM.16.M88.4 [R8], R12 ;  /* 0x0000000c08007844 */ /* 0x0001e20000000200 */
[----:B------:R-:W-:Y:S01]  /*9d50*/  LOP3.LUT R156, R157, R156, RZ, 0x3c, !PT ;  /* 0x0000009c9d9c7212 */ /* 0x000fe200078e3cff */
[--C-:B------:R-:W-:Y:S01]  /*9d60*/  IMAD.X R157, RZ, RZ, R21.reuse, P4 ;  /* 0x000000ffff9d7224 */ /* 0x100fe200020e0615 */
[----:B------:R-:W-:Y:S01]  /*9d70*/  LOP3.LUT R158, R159, R158, RZ, 0x3c, !PT ;  /* 0x0000009e9f9e7212 */ /* 0x000fe200078e3cff */
[--C-:B------:R-:W-:Y:S01]  /*9d80*/  IMAD.X R159, RZ, RZ, R21.reuse, P5 ;  /* 0x000000ffff9f7224 */ /* 0x100fe200028e0615 */
[----:B------:R-:W-:Y:S01]  /*9d90*/  LOP3.LUT R160, R161, R160, RZ, 0x3c, !PT ;  /* 0x000000a0a1a07212 */ /* 0x000fe200078e3cff */
[----:B------:R-:W-:Y:S01]  /*9da0*/  IMAD.X R161, RZ, RZ, R21, P6 ;  /* 0x000000ffffa17224 */ /* 0x000fe200030e0615 */
[----:B------:R-:W-:-:S02]  /*9db0*/  MOV R162, R162 ;  /* 0x000000a200a27202 */ /* 0x000fc40000000f00 */
[----:B------:R-:W-:Y:S02]  /*9dc0*/  MOV R158, R158 ;  /* 0x0000009e009e7202 */ /* 0x000fe40000000f00 */
[----:B------:R-:W-:Y:S02]  /*9dd0*/  MOV R160, R160 ;  /* 0x000000a000a07202 */ /* 0x000fe40000000f00 */
[----:B------:R-:W-:Y:S02]  /*9de0*/  MOV R156, R156 ;  /* 0x0000009c009c7202 */ /* 0x000fe40000000f00 */
[----:B0-----:R-:W-:Y:S02]  /*9df0*/  IADD3 R8, P0, R20, 0x40, RZ ;  /* 0x0000004014087810 */ /* 0x001fe40007f1e0ff */
[----:B------:R-:W-:Y:S02]  /*9e00*/  F2FP.F16.F32.PACK_AB R13, R59, R58 ;  /* 0x0000003a3b0d723e */ /* 0x000fe400000000ff */
[----:B------:R-:W-:-:S02]  /*9e10*/  LOP3.LUT R9, R8, 0x380, RZ, 0xc0, !PT ;  /* 0x0000038008097812 */ /* 0x000fc400078ec0ff */
[----:B------:R-:W-:Y:S02]  /*9e20*/  F2FP.F16.F32.PACK_AB R14, R61, R60 ;  /* 0x0000003c3d0e723e */ /* 0x000fe400000000ff */
[----:B------:R-:W-:Y:S02]  /*9e30*/  SHF.R.U64 R9, R9, 0x3, RZ ;  /* 0x0000000309097819 */ /* 0x000fe400000012ff */
[----:B------:R-:W-:Y:S02]  /*9e40*/  F2FP.F16.F32.PACK_AB R15, R63, R62 ;  /* 0x0000003e3f0f723e */ /* 0x000fe400000000ff */
[----:B------:R-:W-:Y:S01]  /*9e50*/  LOP3.LUT R8, R9, R8, RZ, 0x3c, !PT ;  /* 0x0000000809087212 */ /* 0x000fe200078e3cff */
[----:B------:R-:W-:-:S05]  /*9e60*/  IMAD.X R9, RZ, RZ, R21, P0 ;  /* 0x000000ffff097224 */ /* 0x000fca00000e0615 */
[----:B------:R-:W-:Y:S02]  /*9e70*/  MOV R12, R8 ;  /* 0x00000008000c7202 */ /* 0x000fe40000000f00 */
[----:B------:R-:W-:Y:S02]  /*9e80*/  F2FP.F16.F32.PACK_AB R8, R41, R40 ;  /* 0x000000282908723e */ /* 0x000fe400000000ff */
[----:B------:R-:W-:-:S05]  /*9e90*/  F2FP.F16.F32.PACK_AB R9, R43, R42 ;  /* 0x0000002a2b09723e */ /* 0x000fca00000000ff */
[----:B------:R0:W-:Y:S02]  /*9ea0*/  STSM.16.M88.4 [R12], R8 ;  /* 0x000000080c007844 */ /* 0x0001e40000000200 */
[C---:B0-----:R-:W-:Y:S02]  /*9eb0*/  IADD3 R8, P0, R20.reuse, 0x2000, RZ ;  /* 0x0000200014087810 */ /* 0x041fe40007f1e0ff */
[----:B------:R-:W-:Y:S02]  /*9ec0*/  IADD3 R10, P1, R20, 0x60, RZ ;  /* 0x00000060140a7810 */ /* 0x000fe40007f3e0ff */
[----:B------:R-:W-:Y:S02]  /*9ed0*/  LOP3.LUT R9, R8, 0x380, RZ, 0xc0, !PT ;  /* 0x0000038008097812 */ /* 0x000fe400078ec0ff */
[----:B------:R-:W-:Y:S02]  /*9ee0*/  F2FP.F16.F32.PACK_AB R11, R55, R54 ;  /* 0x00000036370b723e */ /* 0x000fe400000000ff */
[----:B------:R-:W-:-:S02]  /*9ef0*/  SHF.R.U64 R9, R9, 0x3, RZ ;  /* 0x0000000309097819 */ /* 0x000fc400000012ff */
[----:B------:R-:W-:Y:S02]  /*9f00*/  F2FP.F16.F32.PACK_AB R12, R57, R56 ;  /* 0x00000038390c723e */ /* 0x000fe400000000ff */
[----:B------:R-:W-:Y:S01]  /*9f10*/  LOP3.LUT R8, R9, R8, RZ, 0x3c, !PT ;  /* 0x0000000809087212 */ /* 0x000fe200078e3cff */
[--C-:B------:R-:W-:Y:S01]  /*9f20*/  IMAD.X R9, RZ, RZ, R21.reuse, P0 ;  /* 0x000000ffff097224 */ /* 0x100fe200000e0615 */
[----:B------:R-:W-:Y:S01]  /*9f30*/  ISETP.NE.U32.AND P0, PT, RZ, UR6, PT ;  /* 0x00000006ff007c0c */ /* 0x000fe2000bf05070 */
[----:B------:R-:W-:-:S03]  /*9f40*/  IMAD.X R21, RZ, RZ, R21, P1 ;  /* 0x000000ffff157224 */ /* 0x000fc600008e0615 */
[----:B------:R-:W-:Y:S02]  /*9f50*/  MOV R22, R8 ;  /* 0x0000000800167202 */ /* 0x000fe40000000f00 */
[----:B------:R-:W-:Y:S02]  /*9f60*/  LOP3.LUT R8, R10, 0x380, RZ, 0xc0, !PT ;  /* 0x000003800a087812 */ /* 0x000fe400078ec0ff */
[----:B------:R-:W-:Y:S02]  /*9f70*/  F2FP.F16.F32.PACK_AB R9, R51, R50 ;  /* 0x000000323309723e */ /* 0x000fe400000000ff */
[----:B------:R-:W-:Y:S02]  /*9f80*/  SHF.R.U64 R8, R8, 0x3, RZ ;  /* 0x0000000308087819 */ /* 0x000fe400000012ff */
[----:B------:R-:W-:Y:S02]  /*9f90*/  ISETP.NE.AND.EX P0, PT, RZ, UR7, PT, P0 ;  /* 0x00000007ff007c0c */ /* 0x000fe4000bf05300 */
[----:B------:R-:W-:-:S02]  /*9fa0*/  LOP3.LUT R20, R8, R10, RZ, 0x3c, !PT ;  /* 0x0000000a08147212 */ /* 0x000fc400078e3cff */
[----:B------:R-:W-:Y:S02]  /*9fb0*/  F2FP.F16.F32.PACK_AB R8, R49, R48 ;  /* 0x000000303108723e */ /* 0x000fe400000000ff */
[----:B------:R-:W-:Y:S02]  /*9fc0*/  MOV R20, R20 ;  /* 0x0000001400147202 */ /* 0x000fe40000000f00 */
[----:B------:R-:W-:Y:S02]  /*9fd0*/  F2FP.F16.F32.PACK_AB R10, R53, R52 ;  /* 0x00000034350a723e */ /* 0x000fe400000000ff */
[----:B------:R-:W-:-:S03]  /*9fe0*/  F2FP.F16.F32.PACK_AB R21, R67, R66 ;  /* 0x000000424315723e */ /* 0x000fc600000000ff */
[----:B------:R0:W-:Y:S04]  /*9ff0*/  STSM.16.M88.4 [R20], R8 ;  /* 0x0000000814007844 */ /* 0x0001e80000000200 */
[----:B------:R1:W-:Y:S01]  /*a000*/  STSM.16.M88.4 [R22], R12 ;  /* 0x0000000c16007844 */ /* 0x0003e20000000200 */
[----:B0-----:R-:W-:Y:S02]  /*a010*/  F2FP.F16.F32.PACK_AB R20, R65, R64 ;  /* 0x000000404114723e */ /* 0x001fe400000000ff */
[----:B------:R-:W-:Y:S02]  /*a020*/  F2FP.F16.F32.PACK_AB R8, R73, R72 ;  /* 0x000000484908723e */ /* 0x000fe400000000ff */
[----:B-1----:R-:W-:Y:S02]  /*a030*/  F2FP.F16.F32.PACK_AB R22, R69, R68 ;  /* 0x000000444516723e */ /* 0x002fe400000000ff */
[----:B------:R-:W-:-:S02]  /*a040*/  F2FP.F16.F32.PACK_AB R9, R75, R74 ;  /* 0x0000004a4b09723e */ /* 0x000fc400000000ff */
[----:B------:R-:W-:Y:S01]  /*a050*/  F2FP.F16.F32.PACK_AB R10, R77, R76 ;  /* 0x0000004c4d0a723e */ /* 0x000fe200000000ff */
[----:B------:R0:W-:Y:S01]  /*a060*/  STSM.16.M88.4 [R155], R20 ;  /* 0x000000149b007844 */ /* 0x0001e20000000200 */
[----:B------:R-:W-:Y:S02]  /*a070*/  F2FP.F16.F32.PACK_AB R11, R79, R78 ;  /* 0x0000004e4f0b723e */ /* 0x000fe400000000ff */
[----:B------:R-:W-:Y:S02]  /*a080*/  F2FP.F16.F32.PACK_AB R12, R81, R80 ;  /* 0x00000050510c723e */ /* 0x000fe400000000ff */
[----:B------:R-:W-:Y:S01]  /*a090*/  F2FP.F16.F32.PACK_AB R13, R83, R82 ;  /* 0x00000052530d723e */ /* 0x000fe200000000ff */
[----:B------:R1:W-:Y:S01]  /*a0a0*/  STSM.16.M88.4 [R18], R8 ;  /* 0x0000000812007844 */ /* 0x0003e20000000200 */
[----:B------:R-:W-:Y:S02]  /*a0b0*/  F2FP.F16.F32.PACK_AB R14, R85, R84 ;  /* 0x00000054550e723e */ /* 0x000fe400000000ff */
[----:B------:R-:W-:-:S05]  /*a0c0*/  F2FP.F16.F32.PACK_AB R15, R87, R86 ;  /* 0x00000056570f723e */ /* 0x000fca00000000ff */
[----:B------:R2:W-:Y:S01]  /*a0d0*/  STSM.16.M88.4 [R162], R12 ;  /* 0x0000000ca2007844 */ /* 0x0005e20000000200 */
[----:B0-----:R-:W-:Y:S02]  /*a0e0*/  F2FP.F16.F32.PACK_AB R20, R89, R88 ;  /* 0x000000585914723e */ /* 0x001fe400000000ff */
[----:B------:R-:W-:Y:S02]  /*a0f0*/  F2FP.F16.F32.PACK_AB R21, R91, R90 ;  /* 0x0000005a5b15723e */ /* 0x000fe400000000ff */
[----:B------:R-:W-:Y:S02]  /*a100*/  F2FP.F16.F32.PACK_AB R22, R93, R92 ;  /* 0x0000005c5d16723e */ /* 0x000fe400000000ff */
[----:B------:R-:W-:Y:S02]  /*a110*/  F2FP.F16.F32.PACK_AB R23, R95, R94 ;  /* 0x0000005e5f17723e */ /* 0x000fe400000000ff */
[----:B-1----:R-:W-:Y:S02]  /*a120*/  F2FP.F16.F32.PACK_AB R8, R97, R96 ;  /* 0x000000606108723e */ /* 0x002fe400000000ff */
[----:B------:R-:W-:Y:S01]  /*a130*/  F2FP.F16.F32.PACK_AB R9, R99, R98 ;  /* 0x000000626309723e */ /* 0x000fe200000000ff */
[----:B------:R0:W-:Y:S01]  /*a140*/  STSM.16.M88.4 [R160], R20 ;  /* 0x00000014a0007844 */ /* 0x0001e20000000200 */
[----:B------:R-:W-:-:S02]  /*a150*/  F2FP.F16.F32.PACK_AB R10, R101, R100 ;  /* 0x00000064650a723e */ /* 0x000fc400000000ff */
[----:B------:R-:W-:Y:S02]  /*a160*/  F2FP.F16.F32.PACK_AB R11, R103, R102 ;  /* 0x00000066670b723e */ /* 0x000fe400000000ff */
[----:B--2---:R-:W-:Y:S02]  /*a170*/  F2FP.F16.F32.PACK_AB R12, R105, R104 ;  /* 0x00000068690c723e */ /* 0x004fe400000000ff */
[----:B------:R-:W-:Y:S01]  /*a180*/  F2FP.F16.F32.PACK_AB R13, R107, R106 ;  /* 0x0000006a6b0d723e */ /* 0x000fe200000000ff */
[----:B------:R1:W-:Y:S01]  /*a190*/  STSM.16.M88.4 [R158], R8 ;  /* 0x000000089e007844 */ /* 0x0003e20000000200 */
[----:B------:R-:W-:Y:S02]  /*a1a0*/  F2FP.F16.F32.PACK_AB R14, R109, R108 ;  /* 0x0000006c6d0e723e */ /* 0x000fe400000000ff */
[----:B------:R-:W-:Y:S02]  /*a1b0*/  F2FP.F16.F32.PACK_AB R15, R111, R110 ;  /* 0x0000006e6f0f723e */ /* 0x000fe400000000ff */
[----:B0-----:R-:W-:-:S03]  /*a1c0*/  F2FP.F16.F32.PACK_AB R20, R113, R112 ;  /* 0x000000707114723e */ /* 0x001fc600000000ff */
[----:B------:R0:W-:Y:S01]  /*a1d0*/  STSM.16.M88.4 [R156], R12 ;  /* 0x0000000c9c007844 */ /* 0x0001e20000000200 */
        /* <DEDUP_REMOVED lines=8> */
[----:B0-----:R-:W-:Y:S02]  /*a260*/  F2FP.F16.F32.PACK_AB R12, R129, R128 ;  /* 0x00000080810c723e */ /* 0x001fe400000000ff */
[----:B------:R-:W-:Y:S01]  /*a270*/  F2FP.F16.F32.PACK_AB R13, R131, R130 ;  /* 0x00000082830d723e */ /* 0x000fe200000000ff */
[----:B------:R0:W-:Y:S01]  /*a280*/  STSM.16.M88.4 [R7], R8 ;  /* 0x0000000807007844 */ /* 0x0001e20000000200 */
[----:B------:R-:W-:Y:S02]  /*a290*/  F2FP.F16.F32.PACK_AB R14, R133, R132 ;  /* 0x00000084850e723e */ /* 0x000fe400000000ff */
[----:B------:R-:W-:Y:S02]  /*a2a0*/  F2FP.F16.F32.PACK_AB R15, R135, R134 ;  /* 0x00000086870f723e */ /* 0x000fe400000000ff */
[----:B-1----:R-:W-:-:S03]  /*a2b0*/  F2FP.F16.F32.PACK_AB R20, R137, R136 ;  /* 0x000000888914723e */ /* 0x002fc600000000ff */
[----:B------:R1:W-:Y:S01]  /*a2c0*/  STSM.16.M88.4 [R153], R12 ;  /* 0x0000000c99007844 */ /* 0x0003e20000000200 */
[----:B------:R-:W-:Y:S02]  /*a2d0*/  F2FP.F16.F32.PACK_AB R21, R139, R138 ;  /* 0x0000008a8b15723e */ /* 0x000fe400000000ff */
[----:B------:R-:W-:Y:S02]  /*a2e0*/  F2FP.F16.F32.PACK_AB R22, R141, R140 ;  /* 0x0000008c8d16723e */ /* 0x000fe400000000ff */
[----:B------:R-:W-:Y:S02]  /*a2f0*/  F2FP.F16.F32.PACK_AB R23, R143, R142 ;  /* 0x0000008e8f17723e */ /* 0x000fe400000000ff */
[----:B0-----:R-:W-:Y:S02]  /*a300*/  F2FP.F16.F32.PACK_AB R8, R145, R144 ;  /* 0x000000909108723e */ /* 0x001fe400000000ff */
[----:B------:R-:W-:Y:S01]  /*a310*/  F2FP.F16.F32.PACK_AB R9, R147, R146 ;  /* 0x000000929309723e */ /* 0x000fe200000000ff */
[----:B------:R-:W-:Y:S01]  /*a320*/  STSM.16.M88.4 [R164], R20 ;  /* 0x00000014a4007844 */ /* 0x000fe20000000200 */
[----:B------:R-:W-:-:S02]  /*a330*/  F2FP.F16.F32.PACK_AB R10, R149, R148 ;  /* 0x00000094950a723e */ /* 0x000fc400000000ff */
[----:B------:R-:W-:Y:S01]  /*a340*/  F2FP.F16.F32.PACK_AB R11, R151, R150 ;  /* 0x00000096970b723e */ /* 0x000fe200000000ff */
[C---:B-1----:R-:W-:Y:S01]  /*a350*/  IMAD.SHL.U32 R13, R192.reuse, 0x4, RZ ;  /* 0x00000004c00d7824 */ /* 0x042fe200078e00ff */
[----:B------:R-:W-:-:S03]  /*a360*/  SHF.L.U64.HI R7, R192, 0x2, R222 ;  /* 0x00000002c0077819 */ /* 0x000fc600000102de */
[----:B------:R0:W-:Y:S02]  /*a370*/  STSM.16.M88.4 [R165], R8 ;  /* 0x00000008a5007844 */ /* 0x0001e40000000200 */
[----:B0-----:R-:W0:Y:S08]  /*a380*/  LDC.64 R10, c[0x0][0xd00] ;  /* 0x00034000ff0a7b82 */ /* 0x001e300000000a00 */
[----:B------:R-:W-:Y:S01]  /*a390*/  BAR.SYNC.DEFER_BLOCKING 0x1, 0x100 ;  /* 0x0044000000007b1d */ /* 0x000fe20000010000 */
[----:B------:R-:W-:-:S04]  /*a3a0*/  @P0 IADD3 R8, P2, R13, UR6, RZ ;  /* 0x000000060d080c10 */ /* 0x000fc8000ff5e0ff */
[----:B------:R-:W-:Y:S02]  /*a3b0*/  @P0 IADD3.X R9, R7, UR7, RZ, P2, !PT ;  /* 0x0000000707090c10 */ /* 0x000fe400097fe4ff */
[----:B0-----:R-:W-:-:S04]  /*a3c0*/  ISETP.NE.U32.AND P1, PT, R10, RZ, PT ;  /* 0x000000ff0a00720c */ /* 0x001fc80003f25070 */
[----:B------:R0:W2:Y:S01]  /*a3d0*/  @P0 LDG.E R9, desc[UR44][R8.64] ;  /* 0x0000002c08090981 */ /* 0x0000a2000c1e1900 */
[----:B------:R-:W-:Y:S02]  /*a3e0*/  IADD3 R12, P2, R13, R10, RZ ;  /* 0x0000000a0d0c7210 */ /* 0x000fe40007f5e0ff */
[----:B------:R-:W-:-:S03]  /*a3f0*/  ISETP.NE.AND.EX P1, PT, R11, RZ, PT, P1 ;  /* 0x000000ff0b00720c */ /* 0x000fc60003f25310 */
[----:B------:R-:W-:Y:S02]  /*a400*/  IMAD.X R13, R7, 0x1, R11, P2 ;  /* 0x00000001070d7824 */ /* 0x000fe400010e060b */
[----:B0-----:R-:W-:-:S08]  /*a410*/  IMAD.MOV.U32 R8, RZ, RZ, RZ ;  /* 0x000000ffff087224 */ /* 0x001fd000078e00ff */
[----:B------:R0:W5:Y:S01]  /*a420*/  @P1 LDG.E R8, desc[UR44][R12.64] ;  /* 0x0000002c0c081981 */ /* 0x000162000c1e1900 */
[----:B------:R-:W-:Y:S01]  /*a430*/  ULDC UR6, c[0x0][0xb88] ;  /* 0x0002e20000067ab9 */ /* 0x000fe20000000800 */
[----:B--2---:R-:W-:Y:S01]  /*a440*/  @P0 R2UR UR6, R9 ;  /* 0x00000000090602ca */ /* 0x004fe200000e0000 */
[----:B0-----:R-:W-:-:S14]  /*a450*/  @P0 BRA `(.L_x_1033) ;  /* 0x0000000000180947 */ /* 0x001fdc0003800000 */
[----:B------:R-:W-:Y:S05]  /*a460*/  @!P1 BRA `(.L_x_1033) ;  /* 0x0000000000149947 */ /* 0x000fea0003800000 */
[----:B------:R-:W2:Y:S04]  /*a470*/  LDG.E R7, desc[UR44][R12.64] ;  /* 0x0000002c0c077981 */ /* 0x000ea8000c1e1900 */
[----:B------:R-:W3:Y:S01]  /*a480*/  LDG.E R9, desc[UR44][R12.64+0x4] ;  /* 0x0000042c0c097981 */ /* 0x000ee2000c1e1900 */
[----:B--2---:R-:W-:Y:S02]  /*a490*/  R2UR UR7, R7 ;  /* 0x00000000070772ca */ /* 0x004fe400000e0000 */
[----:B---3--:R-:W-:-:S13]  /*a4a0*/  R2UR UR6, R9 ;  /* 0x00000000090672ca */ /* 0x008fda00000e0000 */
[----:B------:R-:W-:-:S12]  /*a4b0*/  UIADD3 UR6, -UR7, UR6, URZ ;  /* 0x0000000607067290 */ /* 0x000fd8000fffe13f */
.L_x_1033:
[----:B------:R-:W2:Y:S04]  /*a4c0*/  LDL R7, [R1+0x8] ;  /* 0x0000080001077983 */ /* 0x000ea80000100800 */
[----:B--2---:R-:W0:Y:S02]  /*a4d0*/  SHFL.IDX PT, R7, R7, RZ, 0x1f ;  /* 0x00001fff07077589 */ /* 0x004e2400000e0000 */
[----:B0-----:R-:W-:Y:S02]  /*a4e0*/  ISETP.NE.AND P0, PT, R7, RZ, PT ;  /* 0x000000ff0700720c */ /* 0x001fe40003f05270 */
[----:B-----5:R-:W-:-:S11]  /*a4f0*/  SHF.R.S32.HI R7, RZ, 0x1f, R8 ;  /* 0x0000001fff077819 */ /* 0x020fd60000011408 */
[----:B------:R-:W-:Y:S05]  /*a500*/  @P0 BRA `(.L_x_1034) ;  /* 0x0000000400040947 */ /* 0x000fea0003800000 */
[----:B------:R-:W2:Y:S04]  /*a510*/  LDL R23, [R1+0x2c] ;  /* 0x00002c0001177983 */ /* 0x000ea80000100800 */
[----:B------:R-:W3:Y:S04]  /*a520*/  LDL R155, [R1+0x30] ;  /* 0x00003000019b7983 */ /* 0x000ee80000100800 */
[----:B------:R-:W4:Y:S01]  /*a530*/  LDL R154, [R1+0x14] ;  /* 0x00001400019a7983 */ /* 0x000f220000100800 */
[----:B------:R-:W-:Y:S01]  /*a540*/  IMAD.MOV.U32 R9, RZ, RZ, 0xab8 ;  /* 0x00000ab8ff097424 */ /* 0x000fe200078e00ff */
[----:B------:R-:W-:Y:S01]  /*a550*/  ISETP.GT.AND P1, PT, R0, 0x1, PT ;  /* 0x000000010000780c */ /* 0x000fe20003f24270 */
[----:B------:R-:W0:Y:S01]  /*a560*/  LDC R153, c[0x0][0xce8] ;  /* 0x00033a00ff997b82 */ /* 0x000e220000000800 */
[----:B------:R-:W-:Y:S01]  /*a570*/  ISETP.NE.U32.AND P0, PT, R10, RZ, PT ;  /* 0x000000ff0a00720c */ /* 0x000fe20003f05070 */
[----:B------:R-:W-:Y:S01]  /*a580*/  IMAD.U32 R22, RZ, RZ, UR42 ;  /* 0x0000002aff167e24 */ /* 0x000fe2000f8e00ff */
[----:B------:R-:W-:-:S02]  /*a590*/  SEL R9, R9, 0xa78, P1 ;  /* 0x00000a7809097807 */ /* 0x000fc40000800000 */
[----:B------:R-:W-:-:S03]  /*a5a0*/  ISETP.NE.AND.EX P0, PT, R11, RZ, PT, P0 ;  /* 0x000000ff0b00720c */ /* 0x000fc60003f05300 */
[----:B------:R-:W1:Y:S01]  /*a5b0*/  LDC.64 R12, c[0x0][R9+0x220] ;  /* 0x00008800090c7b82 */ /* 0x000e620000000a00 */
[----:B------:R-:W-:Y:S02]  /*a5c0*/  SEL R20, R192, RZ, !P0 ;  /* 0x000000ffc0147207 */ /* 0x000fe40004000000 */
[----:B------:R-:W-:-:S05]  /*a5d0*/  SEL R18, R222, RZ, !P0 ;  /* 0x000000ffde127207 */ /* 0x000fca0004000000 */
[----:B------:R-:W5:Y:S01]  /*a5e0*/  LDC.64 R14, c[0x0][R9+0x218] ;  /* 0x00008600090e7b82 */ /* 0x000f620000000a00 */
[----:B0-----:R-:W-:Y:S01]  /*a5f0*/  ISETP.NE.AND P0, PT, R153, 0x1, PT ;  /* 0x000000019900780c */ /* 0x001fe20003f05270 */
[----:B-1----:R-:W-:-:S04]  /*a600*/  IMAD R13, R13, R20, RZ ;  /* 0x000000140d0d7224 */ /* 0x002fc800078e02ff */
[C---:B------:R-:W-:Y:S02]  /*a610*/  IMAD R18, R12.reuse, R18, R13 ;  /* 0x000000120c127224 */ /* 0x040fe400078e020d */
[----:B------:R-:W-:-:S04]  /*a620*/  IMAD.WIDE.U32 R12, R12, R20, RZ ;  /* 0x000000140c0c7225 */ /* 0x000fc800078e00ff */
[-C--:B-----5:R-:W-:Y:S02]  /*a630*/  IMAD R20, R15, R193.reuse, RZ ;  /* 0x000000c10f147224 */ /* 0x0a0fe400078e02ff */
[----:B------:R-:W-:-:S04]  /*a640*/  IMAD.WIDE.U32 R14, R14, R193, RZ ;  /* 0x000000c10e0e7225 */ /* 0x000fc800078e00ff */
[----:B------:R-:W-:Y:S01]  /*a650*/  IMAD.IADD R18, R13, 0x1, R18 ;  /* 0x000000010d127824 */ /* 0x000fe200078e0212 */
[----:B------:R-:W-:Y:S01]  /*a660*/  IADD3 R21, P2, P3, R12, R14, R8 ;  /* 0x0000000e0c157210 */ /* 0x000fe20007b5e008 */
[----:B------:R-:W0:Y:S01]  /*a670*/  @P0 LDC R13, c[0x0][0xcec] ;  /* 0x00033b00ff0d0b82 */ /* 0x000e220000000800 */
[----:B------:R-:W-:-:S05]  /*a680*/  IMAD.IADD R20, R15, 0x1, R20 ;  /* 0x000000010f147824 */ /* 0x000fca00078e0214 */
[----:B------:R-:W-:Y:S02]  /*a690*/  IADD3.X R18, R18, R20, R7, P2, P3 ;  /* 0x0000001412127210 */ /* 0x000fe400017e6407 */
[----:B------:R-:W1:Y:S01]  /*a6a0*/  @P0 LDC R12, c[0x0][0xcf0] ;  /* 0x00033c00ff0c0b82 */ /* 0x000e620000000800 */
[----:B--2---:R-:W-:Y:S01]  /*a6b0*/  IMAD R22, R22, 0x40, R23 ;  /* 0x0000004016167824 */ /* 0x004fe200078e0217 */
[----:B------:R-:W-:-:S03]  /*a6c0*/  SEL R23, R199, RZ, P1 ;  /* 0x000000ffc7177207 */ /* 0x000fc60000800000 */
[----:B0-----:R-:W-:-:S04]  /*a6d0*/  @P0 IMAD.HI.U32 R13, R22, R13, RZ ;  /* 0x0000000d160d0227 */ /* 0x001fc800078e00ff */
[----:B------:R-:W-:Y:S01]  /*a6e0*/  IMAD.MOV.U32 R20, RZ, RZ, R22 ;  /* 0x000000ffff147224 */ /* 0x000fe200078e0016 */
[----:B-1----:R-:W-:Y:S02]  /*a6f0*/  @P0 SHF.R.U32.HI R20, RZ, R12, R13 ;  /* 0x0000000cff140219 */ /* 0x002fe4000001160d */
[----:B------:R-:W0:Y:S02]  /*a700*/  LDC.64 R12, c[0x0][R9+0x228] ;  /* 0x00008a00090c7b82 */ /* 0x000e240000000a00 */
[----:B0-----:R-:W-:-:S04]  /*a710*/  IMAD.WIDE.U32 R14, R12, R23, RZ ;  /* 0x000000170c0e7225 */ /* 0x001fc800078e00ff */
[----:B------:R-:W-:Y:S01]  /*a720*/  IMAD R12, R13, R23, RZ ;  /* 0x000000170d0c7224 */ /* 0x000fe200078e02ff */
[----:B------:R-:W-:Y:S01]  /*a730*/  IADD3 R14, P0, P2, R20, R21, R14 ;  /* 0x00000015140e7210 */ /* 0x000fe20007a1e00e */
[--C-:B------:R-:W-:Y:S01]  /*a740*/  IMAD.MOV R21, RZ, RZ, -R20.reuse ;  /* 0x000000ffff157224 */ /* 0x100fe200078e0a14 */
[----:B------:R-:W-:Y:S01]  /*a750*/  SHF.R.S32.HI R20, RZ, 0x1f, R20 ;  /* 0x0000001fff147819 */ /* 0x000fe20000011414 */
[----:B------:R-:W-:Y:S02]  /*a760*/  IMAD.IADD R15, R15, 0x1, R12 ;  /* 0x000000010f0f7824 */ /* 0x000fe400078e020c */
[----:B------:R0:W1:Y:S01]  /*a770*/  LDC.64 R12, c[0x0][R9+0x210] ;  /* 0x00008400090c7b82 */ /* 0x0000620000000a00 */
[----:B------:R-:W-:Y:S02]  /*a780*/  IMAD R21, R153, R21, R22 ;  /* 0x0000001599157224 */ /* 0x000fe400078e0216 */
[----:B------:R-:W-:Y:S01]  /*a790*/  IADD3.X R15, R20, R18, R15, P0, P2 ;  /* 0x00000012140f7210 */ /* 0x000fe200007e440f */
[----:B------:R-:W-:-:S02]  /*a7a0*/  IMAD.U32 R18, RZ, RZ, UR42 ;  /* 0x0000002aff127e24 */ /* 0x000fc4000f8e00ff */
[----:B0-----:R-:W-:Y:S02]  /*a7b0*/  SHF.R.S32.HI R9, RZ, 0x1f, R21 ;  /* 0x0000001fff097819 */ /* 0x001fe40000011415 */
[----:B------:R-:W-:Y:S02]  /*a7c0*/  IMAD R18, R18, 0x40, R17 ;  /* 0x0000004012127824 */ /* 0x000fe400078e0211 */
[-C--:B-1----:R-:W-:Y:S02]  /*a7d0*/  IMAD R13, R13, R21.reuse, RZ ;  /* 0x000000150d0d7224 */ /* 0x082fe400078e02ff */
[----:B------:R-:W-:-:S04]  /*a7e0*/  IMAD.WIDE.U32 R14, R12, R21, R14 ;  /* 0x000000150c0e7225 */ /* 0x000fc800078e000e */
[----:B------:R-:W-:Y:S02]  /*a7f0*/  IMAD R9, R12, R9, R13 ;  /* 0x000000090c097224 */ /* 0x000fe400078e020d */
[----:B------:R-:W0:Y:S02]  /*a800*/  LDC.64 R12, c[0x0][0xca8] ;  /* 0x00032a00ff0c7b82 */ /* 0x000e240000000a00 */
[----:B------:R-:W-:-:S06]  /*a810*/  IMAD.IADD R9, R15, 0x1, R9 ;  /* 0x000000010f097824 */ /* 0x000fcc00078e0209 */
[----:B0-----:R-:W0:Y:S08]  /*a820*/  @!P1 LDC R12, c[0x0][0xc50] ;  /* 0x00031400ff0c9b82 */ /* 0x001e300000000800 */
[----:B------:R-:W1:Y:S01]  /*a830*/  @!P1 LDC R13, c[0x0][0xc54] ;  /* 0x00031500ff0d9b82 */ /* 0x000e620000000800 */
[----:B0-----:R-:W-:Y:S01]  /*a840*/  LEA R15, P0, R14, R12, 0x2 ;  /* 0x0000000c0e0f7211 */ /* 0x001fe200078010ff */
[----:B---3--:R-:W-:-:S03]  /*a850*/  IMAD.MOV R12, RZ, RZ, -R155 ;  /* 0x000000ffff0c7224 */ /* 0x008fc600078e0a9b */
[----:B-1----:R-:W-:Y:S02]  /*a860*/  LEA.HI.X R9, R14, R13, R9, 0x2, P0 ;  /* 0x0000000d0e097211 */ /* 0x002fe400000f1409 */
[----:B----4-:R-:W-:Y:S01]  /*a870*/  ISETP.NE.AND P0, PT, R154, R12, PT ;  /* 0x0000000c9a00720c */ /* 0x010fe20003f05270 */
[----:B------:R-:W-:Y:S04]  /*a880*/  SHFL.IDX PT, R14, R15, 0x1, 0x1c1f ;  /* 0x003c1f000f0e7f89 */ /* 0x000fe800000e0000 */
[----:B------:R-:W-:Y:S04]  /*a890*/  SHFL.IDX PT, R12, R15, RZ, 0x1c1f ;  /* 0x001c1fff0f0c7589 */ /* 0x000fe800000e0000 */
[----:B------:R-:W0:Y:S04]  /*a8a0*/  SHFL.IDX PT, R13, R9, RZ, 0x1c1f ;  /* 0x001c1fff090d7589 */ /* 0x000e2800000e0000 */
[----:B------:R1:W2:Y:S02]  /*a8b0*/  SHFL.IDX PT, R15, R9, 0x1, 0x1c1f ;  /* 0x003c1f00090f7f89 */ /* 0x0002a400000e0000 */
[----:B-1----:R-:W-:-:S05]  /*a8c0*/  IMAD R9, R153, UR6, RZ ;  /* 0x0000000699097c24 */ /* 0x002fca000f8e02ff */
[C---:B------:R-:W-:Y:S01]  /*a8d0*/  ISETP.GE.OR P1, PT, R18.reuse, R9, P0 ;  /* 0x000000091200720c */ /* 0x040fe20000726670 */
[----:B------:R-:W-:-:S05]  /*a8e0*/  VIADD R18, R18, 0x8 ;  /* 0x0000000812127836 */ /* 0x000fca0000000000 */
[----:B------:R-:W-:-:S07]  /*a8f0*/  ISETP.GE.OR P0, PT, R18, R9, P0 ;  /* 0x000000091200720c */ /* 0x000fce0000706670 */
[----:B0-----:R0:W-:Y:S06]  /*a900*/  @!P1 ST.E desc[UR44][R12.64], R3 ;  /* 0x000000030c009985 */ /* 0x0011ec000c10192c */
[----:B--2---:R0:W-:Y:S02]  /*a910*/  @!P0 ST.E desc[UR44][R14.64], R152 ;  /* 0x000000980e008985 */ /* 0x0041e4000c10192c */
.L_x_1034:
[----:B------:R-:W-:Y:S02]  /*a920*/  ISETP.GT.AND P1, PT, R0, 0x1, PT ;  /* 0x000000010000780c */ /* 0x000fe40003f24270 */
[----:B------:R-:W-:-:S04]  /*a930*/  ISETP.NE.U32.AND P0, PT, R10, RZ, PT ;  /* 0x000000ff0a00720c */ /* 0x000fc80003f05070 */
[----:B------:R-:W-:-:S04]  /*a940*/  ISETP.NE.AND.EX P0, PT, R11, RZ, PT, P0 ;  /* 0x000000ff0b00720c */ /* 0x000fc80003f05300 */
[----:B------:R-:W-:-:S03]  /*a950*/  SEL R192, R192, RZ, !P0 ;  /* 0x000000ffc0c07207 */ /* 0x000fc60004000000 */
[----:B------:R-:W-:Y:S06]  /*a960*/  @P1 BRA `(.L_x_1035) ;  /* 0x00000010004c1947 */ /* 0x000fec0003800000 */
[----:B------:R-:W1:Y:S01]  /*a970*/  S2R R0, SR_TID.X ;  /* 0x0000000000007919 */ /* 0x000e620000002100 */
[----:B------:R-:W2:Y:S01]  /*a980*/  LDC R18, c[0x0][0xce8] ;  /* 0x00033a00ff127b82 */ /* 0x000ea20000000800 */
[----:B------:R-:W-:Y:S01]  /*a990*/  ULDC.64 UR8, c[0x0][0xba0] ;  /* 0x0002e80000087ab9 */ /* 0x000fe20000000a00 */
[----:B------:R-:W-:Y:S01]  /*a9a0*/  ULDC UR10, c[0x0][0xbc8] ;  /* 0x0002f200000a7ab9 */ /* 0x000fe20000000800 */
[----:B-1----:R-:W-:-:S05]  /*a9b0*/  VIADD R0, R0, 0xffffff80 ;  /* 0xffffff8000007836 */ /* 0x002fca0000000000 */
[----:B0-----:R-:W-:-:S04]  /*a9c0*/  SHF.R.S32.HI R3, RZ, 0x1f, R0 ;  /* 0x0000001fff037819 */ /* 0x001fc80000011400 */
[----:B------:R-:W-:-:S04]  /*a9d0*/  LEA.HI R10, R3, R0, RZ, 0x3 ;  /* 0x00000000030a7211 */ /* 0x000fc800078f18ff */
[----:B------:R-:W-:-:S05]  /*a9e0*/  SHF.R.S32.HI R3, RZ, 0x3, R10 ;  /* 0x00000003ff037819 */ /* 0x000fca000001140a */
[----:B------:R-:W-:-:S04]  /*a9f0*/  IMAD R9, R3, 0x40, R16 ;  /* 0x0000004003097824 */ /* 0x000fc800078e0210 */
[----:B------:R-:W-:-:S03]  /*aa00*/  IMAD.WIDE R4, R9, 0x2, R4 ;  /* 0x0000000209047825 */ /* 0x000fc600078e0204 */
[C---:B------:R-:W-:Y:S02]  /*aa10*/  IADD3 R21, P3, R4.reuse, 0x1000, RZ ;  /* 0x0000100004157810 */ /* 0x040fe40007f7e0ff */
[----:B------:R-:W-:Y:S02]  /*aa20*/  IADD3 R45, P2, R4, 0x7000, RZ ;  /* 0x00007000042d7810 */ /* 0x000fe40007f5e0ff */
[----:B------:R-:W-:Y:S02]  /*aa30*/  LOP3.LUT R20, R21, 0x380, RZ, 0xc0, !PT ;  /* 0x0000038015147812 */ /* 0x000fe400078ec0ff */
[----:B------:R-:W-:Y:S02]  /*aa40*/  LOP3.LUT R44, R45, 0x380, RZ, 0xc0, !PT ;  /* 0x000003802d2c7812 */ /* 0x000fe400078ec0ff */
[----:B------:R-:W-:Y:S02]  /*aa50*/  SHF.R.U64 R20, R20, 0x3, RZ ;  /* 0x0000000314147819 */ /* 0x000fe400000012ff */
[----:B------:R-:W-:-:S02]  /*aa60*/  IADD3 R37, P0, R4, 0x5000, RZ ;  /* 0x0000500004257810 */ /* 0x000fc40007f1e0ff */
[----:B------:R-:W-:Y:S02]  /*aa70*/  SHF.R.U64 R44, R44, 0x3, RZ ;  /* 0x000000032c2c7819 */ /* 0x000fe400000012ff */
[----:B------:R-:W-:Y:S01]  /*aa80*/  LOP3.LUT R20, R20, R21, RZ, 0x3c, !PT ;  /* 0x0000001514147212 */ /* 0x000fe200078e3cff */
[----:B------:R-:W-:Y:S01]  /*aa90*/  IMAD.X R21, RZ, RZ, R5, P3 ;  /* 0x000000ffff157224 */ /* 0x000fe200018e0605 */
[C---:B------:R-:W-:Y:S02]  /*aaa0*/  IADD3 R25, P4, R4.reuse, 0x2000, RZ ;  /* 0x0000200004197810 */ /* 0x040fe40007f9e0ff */
[C---:B------:R-:W-:Y:S02]  /*aab0*/  IADD3 R29, P5, R4.reuse, 0x3000, RZ ;  /* 0x00003000041d7810 */ /* 0x040fe40007fbe0ff */
[C---:B------:R-:W-:Y:S01]  /*aac0*/  IADD3 R33, P6, R4.reuse, 0x4000, RZ ;  /* 0x0000400004217810 */ /* 0x040fe20007fde0ff */
[----:B------:R-:W-:Y:S01]  /*aad0*/  IMAD R7, R7, UR8, RZ ;  /* 0x0000000807077c24 */ /* 0x000fe2000f8e02ff */
[----:B------:R-:W-:Y:S01]  /*aae0*/  IADD3 R41, P1, R4, 0x6000, RZ ;  /* 0x0000600004297810 */ /* 0x000fe20007f3e0ff */
[----:B------:R-:W-:Y:S01]  /*aaf0*/  VIADD R153, R16, 0x180 ;  /* 0x0000018010997836 */ /* 0x000fe20000000000 */
[----:B------:R-:W-:Y:S01]  /*ab00*/  LOP3.LUT R36, R37, 0x380, RZ, 0xc0, !PT ;  /* 0x0000038025247812 */ /* 0x000fe200078ec0ff */
[----:B------:R-:W5:Y:S01]  /*ab10*/  LD.E.128 R20, desc[UR44][R20.64] ;  /* 0x0000002c14147980 */ /* 0x000f62000c101d00 */
[----:B------:R-:W-:-:S02]  /*ab20*/  IADD3 R49, P3, R4, 0x8000, RZ ;  /* 0x0000800004317810 */ /* 0x000fc40007f7e0ff */
[----:B------:R-:W-:Y:S01]  /*ab30*/  LOP3.LUT R44, R44, R45, RZ, 0x3c, !PT ;  /* 0x0000002d2c2c7212 */ /* 0x000fe200078e3cff */
[----:B------:R-:W-:Y:S01]  /*ab40*/  IMAD.X R45, RZ, RZ, R5, P2 ;  /* 0x000000ffff2d7224 */ /* 0x000fe200010e0605 */
[C---:B------:R-:W-:Y:S02]  /*ab50*/  IADD3 R73, P2, R4.reuse, 0xe000, RZ ;  /* 0x0000e00004497810 */ /* 0x040fe40007f5e0ff */
[----:B------:R-:W-:Y:S02]  /*ab60*/  LOP3.LUT R24, R25, 0x380, RZ, 0xc0, !PT ;  /* 0x0000038019187812 */ /* 0x000fe400078ec0ff */
[----:B------:R-:W-:Y:S02]  /*ab70*/  LOP3.LUT R28, R29, 0x380, RZ, 0xc0, !PT ;  /* 0x000003801d1c7812 */ /* 0x000fe400078ec0ff */
[----:B------:R-:W-:Y:S02]  /*ab80*/  LOP3.LUT R32, R33, 0x380, RZ, 0xc0, !PT ;  /* 0x0000038021207812 */ /* 0x000fe400078ec0ff */
[----:B------:R-:W-:Y:S01]  /*ab90*/  LOP3.LUT R11, R4, 0x380, RZ, 0xc0, !PT ;  /* 0x00000380040b7812 */ /* 0x000fe200078ec0ff */
[----:B------:R-:W-:Y:S01]  /*aba0*/  IMAD R7, R8, UR9, R7 ;  /* 0x0000000908077c24 */ /* 0x000fe2000f8e0207 */
[----:B------:R-:W-:Y:S01]  /*abb0*/  LOP3.LUT R40, R41, 0x380, RZ, 0xc0, !PT ;  /* 0x0000038029287812 */ /* 0x000fe200078ec0ff */
[----:B------:R-:W5:Y:S01]  /*abc0*/  LD.E.128 R44, desc[UR44][R44.64] ;  /* 0x0000002c2c2c7980 */ /* 0x000f62000c101d00 */
[----:B------:R-:W-:-:S02]  /*abd0*/  SHF.R.U64 R36, R36, 0x3, RZ ;  /* 0x0000000324247819 */ /* 0x000fc400000012ff */
[----:B------:R-:W-:Y:S02]  /*abe0*/  LOP3.LUT R48, R49, 0x380, RZ, 0xc0, !PT ;  /* 0x0000038031307812 */ /* 0x000fe400078ec0ff */
[----:B------:R-:W-:Y:S02]  /*abf0*/  LOP3.LUT R72, R73, 0x380, RZ, 0xc0, !PT ;  /* 0x0000038049487812 */ /* 0x000fe400078ec0ff */
[----:B------:R-:W-:Y:S02]  /*ac00*/  SHF.R.U64 R24, R24, 0x3, RZ ;  /* 0x0000000318187819 */ /* 0x000fe400000012ff */
[----:B------:R-:W-:Y:S02]  /*ac10*/  SHF.R.U64 R28, R28, 0x3, RZ ;  /* 0x000000031c1c7819 */ /* 0x000fe400000012ff */
[----:B------:R-:W-:Y:S02]  /*ac20*/  SHF.R.U64 R32, R32, 0x3, RZ ;  /* 0x0000000320207819 */ /* 0x000fe400000012ff */
[----:B------:R-:W-:-:S02]  /*ac30*/  SHF.R.U64 R40, R40, 0x3, RZ ;  /* 0x0000000328287819 */ /* 0x000fc400000012ff */
[----:B------:R-:W-:Y:S01]  /*ac40*/  LOP3.LUT R36, R36, R37, RZ, 0x3c, !PT ;  /* 0x0000002524247212 */ /* 0x000fe200078e3cff */
[--C-:B------:R-:W-:Y:S01]  /*ac50*/  IMAD.X R37, RZ, RZ, R5.reuse, P0 ;  /* 0x000000ffff257224 */ /* 0x100fe200000e0605 */
[----:B------:R-:W-:Y:S02]  /*ac60*/  SHF.R.U64 R48, R48, 0x3, RZ ;  /* 0x0000000330307819 */ /* 0x000fe400000012ff */
[----:B------:R-:W-:Y:S02]  /*ac70*/  IADD3 R65, P0, R4, 0xc000, RZ ;  /* 0x0000c00004417810 */ /* 0x000fe40007f1e0ff */
[----:B------:R-:W-:Y:S01]  /*ac80*/  SHF.R.U64 R72, R72, 0x3, RZ ;  /* 0x0000000348487819 */ /* 0x000fe200000012ff */
[----:B------:R-:W5:Y:S01]  /*ac90*/  LD.E.128 R36, desc[UR44][R36.64] ;  /* 0x0000002c24247980 */ /* 0x000f62000c101d00 */
        /* <DEDUP_REMOVED lines=10> */
[C---:B------:R-:W-:Y:S01]  /*ad40*/  IADD3 R53, P4, R4.reuse, 0x9000, RZ ;  /* 0x0000900004357810 */ /* 0x040fe20007f9e0ff */
[----:B------:R-:W5:Y:S01]  /*ad50*/  LD.E.128 R24, desc[UR44][R24.64] ;  /* 0x0000002c18187980 */ /* 0x000f62000c101d00 */
[----:B------:R-:W-:-:S02]  /*ad60*/  IADD3 R57, P5, R4, 0xa000, RZ ;  /* 0x0000a00004397810 */ /* 0x000fc40007fbe0ff */
[C---:B------:R-:W-:Y:S01]  /*ad70*/  IADD3 R61, P6, R4.reuse, 0xb000, RZ ;  /* 0x0000b000043d7810 */ /* 0x040fe20007fde0ff */
[----:B------:R-:W5:Y:S01]  /*ad80*/  LD.E.128 R28, desc[UR44][R28.64] ;  /* 0x0000002c1c1c7980 */ /* 0x000f62000c101d00 */
[----:B------:R-:W-:Y:S02]  /*ad90*/  IADD3 R69, P1, R4, 0xd000, RZ ;  /* 0x0000d00004457810 */ /* 0x000fe40007f3e0ff */
[----:B------:R-:W-:Y:S01]  /*ada0*/  LOP3.LUT R64, R65, 0x380, RZ, 0xc0, !PT ;  /* 0x0000038041407812 */ /* 0x000fe200078ec0ff */
[----:B------:R-:W5:Y:S01]  /*adb0*/  LD.E.128 R32, desc[UR44][R32.64] ;  /* 0x0000002c20207980 */ /* 0x000f62000c101d00 */
[----:B------:R-:W-:Y:S01]  /*adc0*/  LOP3.LUT R72, R72, R73, RZ, 0x3c, !PT ;  /* 0x0000004948487212 */ /* 0x000fe200078e3cff */
[----:B------:R-:W-:Y:S01]  /*add0*/  IMAD.X R73, RZ, RZ, R5, P2 ;  /* 0x000000ffff497224 */ /* 0x000fe200010e0605 */
[----:B------:R-:W-:Y:S01]  /*ade0*/  IADD3 R12, P3, R4, 0xf000, RZ ;  /* 0x0000f000040c7810 */ /* 0x000fe20007f7e0ff */
[----:B------:R-:W5:Y:S01]  /*adf0*/  LD.E.128 R40, desc[UR44][R40.64] ;  /* 0x0000002c28287980 */ /* 0x000f62000c101d00 */
[----:B--2---:R-:W-:-:S02]  /*ae00*/  ISETP.NE.AND P2, PT, R18, 0x1, PT ;  /* 0x000000011200780c */ /* 0x004fc40003f45270 */
[----:B------:R-:W-:Y:S01]  /*ae10*/  LOP3.LUT R52, R53, 0x380, RZ, 0xc0, !PT ;  /* 0x0000038035347812 */ /* 0x000fe200078ec0ff */
[----:B------:R-:W-:Y:S01]  /*ae20*/  IMAD.X R77, RZ, RZ, R5, P3 ;  /* 0x000000ffff4d7224 */ /* 0x000fe200018e0605 */
[----:B------:R-:W-:Y:S01]  /*ae30*/  LOP3.LUT R56, R57, 0x380, RZ, 0xc0, !PT ;  /* 0x0000038039387812 */ /* 0x000fe200078ec0ff */
[----:B------:R-:W5:Y:S01]  /*ae40*/  LD.E.128 R48, desc[UR44][R48.64] ;  /* 0x0000002c30307980 */ /* 0x000f62000c101d00 */
[----:B------:R-:W-:Y:S02]  /*ae50*/  LOP3.LUT R60, R61, 0x380, RZ, 0xc0, !PT ;  /* 0x000003803d3c7812 */ /* 0x000fe400078ec0ff */
[----:B------:R-:W-:Y:S01]  /*ae60*/  LOP3.LUT R68, R69, 0x380, RZ, 0xc0, !PT ;  /* 0x0000038045447812 */ /* 0x000fe200078ec0ff */
[----:B------:R-:W5:Y:S01]  /*ae70*/  LD.E.128 R72, desc[UR44][R72.64] ;  /* 0x0000002c48487980 */ /* 0x000f62000c101d00 */
[----:B------:R-:W-:Y:S02]  /*ae80*/  SHF.R.U64 R64, R64, 0x3, RZ ;  /* 0x0000000340407819 */ /* 0x000fe400000012ff */
[----:B------:R-:W-:Y:S01]  /*ae90*/  SHF.R.U64 R11, R11, 0x3, RZ ;  /* 0x000000030b0b7819 */ /* 0x000fe200000012ff */
[----:B------:R-:W0:Y:S01]  /*aea0*/  @P2 LDC R81, c[0x0][0xcec] ;  /* 0x00033b00ff512b82 */ /* 0x000e220000000800 */
[----:B------:R-:W-:-:S02]  /*aeb0*/  LOP3.LUT R9, R12, 0x380, RZ, 0xc0, !PT ;  /* 0x000003800c097812 */ /* 0x000fc400078ec0ff */
[----:B------:R-:W-:Y:S02]  /*aec0*/  SHF.R.U64 R52, R52, 0x3, RZ ;  /* 0x0000000334347819 */ /* 0x000fe400000012ff */
[----:B------:R-:W-:Y:S02]  /*aed0*/  SHF.R.U64 R56, R56, 0x3, RZ ;  /* 0x0000000338387819 */ /* 0x000fe400000012ff */
[----:B------:R-:W-:Y:S01]  /*aee0*/  SHF.R.U64 R60, R60, 0x3, RZ ;  /* 0x000000033c3c7819 */ /* 0x000fe200000012ff */
[----:B------:R-:W1:Y:S01]  /*aef0*/  @P2 LDC R83, c[0x0][0xcf0] ;  /* 0x00033c00ff532b82 */ /* 0x000e620000000800 */
[----:B------:R-:W-:Y:S02]  /*af00*/  SHF.R.U64 R68, R68, 0x3, RZ ;  /* 0x0000000344447819 */ /* 0x000fe400000012ff */
[----:B------:R-:W-:Y:S01]  /*af10*/  LOP3.LUT R64, R64, R65, RZ, 0x3c, !PT ;  /* 0x0000004140407212 */ /* 0x000fe200078e3cff */
[----:B------:R-:W-:Y:S01]  /*af20*/  IMAD.X R65, RZ, RZ, R5, P0 ;  /* 0x000000ffff417224 */ /* 0x000fe200000e0605 */
[----:B------:R-:W-:-:S02]  /*af30*/  LOP3.LUT R4, R11, R4, RZ, 0x3c, !PT ;  /* 0x000000040b047212 */ /* 0x000fc400078e3cff */
[----:B------:R-:W-:Y:S02]  /*af40*/  SHF.R.U64 R9, R9, 0x3, RZ ;  /* 0x0000000309097819 */ /* 0x000fe400000012ff */
[----:B------:R-:W-:Y:S01]  /*af50*/  ISETP.GE.AND P0, PT, R198, UR10, PT ;  /* 0x0000000ac6007c0c */ /* 0x000fe2000bf06270 */
        /* <DEDUP_REMOVED lines=9> */
[----:B------:R-:W-:Y:S01]  /*aff0*/  LOP3.LUT R76, R9, R12, RZ, 0x3c, !PT ;  /* 0x0000000c094c7212 */ /* 0x000fe200078e3cff */
[----:B------:R-:W-:Y:S01]  /*b000*/  IMAD.WIDE.U32 R8, R8, UR8, RZ ;  /* 0x0000000808087c25 */ /* 0x000fe2000f8e00ff */
[----:B------:R2:W5:Y:S01]  /*b010*/  LD.E.128 R12, desc[UR44][R4.64] ;  /* 0x0000002c040c7980 */ /* 0x000562000c101d00 */
[----:B------:R-:W-:Y:S01]  /*b020*/  ISETP.GE.AND P1, PT, R16, UR10, PT ;  /* 0x0000000a10007c0c */ /* 0x000fe2000bf26270 */
[----:B------:R-:W-:Y:S01]  /*b030*/  ULDC.64 UR8, c[0x0][0xbe8] ;  /* 0x0002fa0000087ab9 */ /* 0x000fe20000000a00 */
[----:B------:R-:W-:Y:S01]  /*b040*/  IMAD.IADD R9, R9, 0x1, R7 ;  /* 0x0000000109097824 */ /* 0x000fe200078e0207 */
[----:B------:R-:W-:Y:S01]  /*b050*/  LOP3.LUT R7, R10, 0xfffffff8, RZ, 0xc0, !PT ;  /* 0xfffffff80a077812 */ /* 0x000fe200078ec0ff */
[----:B------:R-:W5:Y:S01]  /*b060*/  LD.E.128 R52, desc[UR44][R52.64] ;  /* 0x0000002c34347980 */ /* 0x000f62000c101d00 */
[----:B------:R-:W-:-:S03]  /*b070*/  VIADD R152, R16, 0x1c0 ;  /* 0x000001c010987836 */ /* 0x000fc60000000000 */
[----:B------:R-:W5:Y:S01]  /*b080*/  LD.E.128 R56, desc[UR44][R56.64] ;  /* 0x0000002c38387980 */ /* 0x000f62000c101d00 */
[----:B--2---:R-:W-:Y:S02]  /*b090*/  SEL R5, RZ, 0xffffffff, P0 ;  /* 0xffffffffff057807 */ /* 0x004fe40000000000 */
[----:B------:R-:W-:Y:S01]  /*b0a0*/  ISETP.GE.AND P0, PT, R197, UR10, PT ;  /* 0x0000000ac5007c0c */ /* 0x000fe2000bf06270 */
[----:B------:R-:W5:Y:S02]  /*b0b0*/  LD.E.128 R60, desc[UR44][R60.64] ;  /* 0x0000002c3c3c7980 */ /* 0x000f64000c101d00 */
[----:B------:R-:W-:Y:S01]  /*b0c0*/  IMAD.SHL.U32 R11, R5, 0x2, RZ ;  /* 0x00000002050b7824 */ /* 0x000fe200078e00ff */
[----:B------:R-:W-:Y:S01]  /*b0d0*/  SEL R5, RZ, 0xffffffff, P0 ;  /* 0xffffffffff057807 */ /* 0x000fe20000000000 */
[----:B------:R-:W5:Y:S01]  /*b0e0*/  LD.E.128 R68, desc[UR44][R68.64] ;  /* 0x0000002c44447980 */ /* 0x000f62000c101d00 */
[----:B------:R-:W-:Y:S01]  /*b0f0*/  ISETP.GE.AND P0, PT, R196, UR10, PT ;  /* 0x0000000ac4007c0c */ /* 0x000fe2000bf06270 */
[----:B------:R-:W-:Y:S01]  /*b100*/  IMAD.IADD R10, R0, 0x1, -R7 ;  /* 0x00000001000a7824 */ /* 0x000fe200078e0a07 */
[----:B------:R-:W-:Y:S01]  /*b110*/  SEL R4, RZ, 0x1, P1 ;  /* 0x00000001ff047807 */ /* 0x000fe20000800000 */
[----:B------:R-:W5:Y:S01]  /*b120*/  LD.E.128 R76, desc[UR44][R76.64] ;  /* 0x0000002c4c4c7980 */ /* 0x000f62000c101d00 */
[----:B------:R-:W-:Y:S01]  /*b130*/  SEL R0, RZ, 0xffffffff, P0 ;  /* 0xffffffffff007807 */ /* 0x000fe20000000000 */
[----:B------:R-:W-:Y:S01]  /*b140*/  IMAD.SHL.U32 R5, R5, 0x4, RZ ;  /* 0x0000000405057824 */ /* 0x000fe200078e00ff */
[----:B------:R-:W-:Y:S01]  /*b150*/  LOP3.LUT R4, R11, 0x2, R4, 0xe2, !PT ;  /* 0x000000020b047812 */ /* 0x000fe200078ee204 */
[----:B------:R-:W-:Y:S01]  /*b160*/  IMAD.WIDE.U32 R8, R193, UR8, R8 ;  /* 0x00000008c1087c25 */ /* 0x000fe2000f8e0008 */
[----:B------:R-:W-:Y:S01]  /*b170*/  ISETP.GE.AND P1, PT, R195, UR10, PT ;  /* 0x0000000ac3007c0c */ /* 0x000fe2000bf26270 */
[----:B------:R-:W-:Y:S01]  /*b180*/  @!PT LDS RZ, [RZ] ;  /* 0x00000000fffff984 */ /* 0x000fe20000000800 */
[----:B------:R-:W-:Y:S01]  /*b190*/  @!PT LDS RZ, [RZ] ;  /* 0x00000000fffff984 */ /* 0x000fe20000000800 */
[----:B------:R-:W-:Y:S01]  /*b1a0*/  @!PT LDS RZ, [RZ] ;  /* 0x00000000fffff984 */ /* 0x000fe20000000800 */
[----:B------:R-:W-:Y:S01]  /*b1b0*/  @!PT LDS RZ, [RZ] ;  /* 0x00000000fffff984 */ /* 0x000fe20000000800 */
[----:B------:R2:W-:Y:S06]  /*b1c0*/  MEMBAR.ALL.CTA ;  /* 0x0000000000007992 */ /* 0x0005ec0000008000 */
[----:B--2---:R-:W2:Y:S01]  /*b1d0*/  FENCE.VIEW.ASYNC.S ;  /* 0x00000000000073c6 */ /* 0x004ea20000000000 */
[----:B------:R-:W-:Y:S01]  /*b1e0*/  IMAD.SHL.U32 R7, R0, 0x8, RZ ;  /* 0x0000000800077824 */ /* 0x000fe200078e00ff */
[----:B------:R-:W-:Y:S01]  /*b1f0*/  LOP3.LUT R4, R5, 0x4, R4, 0xe2, !PT ;  /* 0x0000000405047812 */ /* 0x000fe200078ee204 */
[----:B------:R-:W-:-:S02]  /*b200*/  IMAD.U32 R11, RZ, RZ, UR42 ;  /* 0x0000002aff0b7e24 */ /* 0x000fc4000f8e00ff */
[----:B------:R-:W-:Y:S01]  /*b210*/  IMAD R0, R10, 0x20, R3 ;  /* 0x000000200a007824 */ /* 0x000fe200078e0203 */
[----:B------:R-:W-:Y:S01]  /*b220*/  SHF.R.S32.HI R5, RZ, 0x1f, R192 ;  /* 0x0000001fff057819 */ /* 0x000fe200000114c0 */
[----:B------:R-:W-:Y:S01]  /*b230*/  IMAD R9, R193, UR9, R9 ;  /* 0x00000009c1097c24 */ /* 0x000fe2000f8e0209 */
[----:B------:R-:W-:Y:S01]  /*b240*/  LOP3.LUT R4, R7, 0x8, R4, 0xe2, !PT ;  /* 0x0000000807047812 */ /* 0x000fe200078ee204 */
[----:B------:R-:W-:Y:S01]  /*b250*/  IMAD R10, R11, 0x40, R0 ;  /* 0x000000400b0a7824 */ /* 0x000fe200078e0200 */
[----:B------:R-:W-:Y:S01]  /*b260*/  ULDC.64 UR8, c[0x0][0xbf0] ;  /* 0x0002fc0000087ab9 */ /* 0x000fe20000000a00 */
[----:B------:R-:W-:Y:S01]  /*b270*/  SEL R7, RZ, 0xffffffff, P1 ;  /* 0xffffffffff077807 */ /* 0x000fe20000800000 */
[----:B------:R-:W-:Y:S01]  /*b280*/  IMAD R5, R5, UR8, RZ ;  /* 0x0000000805057c24 */ /* 0x000fe2000f8e02ff */
[----:B------:R-:W-:Y:S01]  /*b290*/  ISETP.GE.AND P0, PT, R194, UR10, PT ;  /* 0x0000000ac2007c0c */ /* 0x000fe2000bf06270 */
[----:B0-----:R-:W-:-:S04]  /*b2a0*/  @P2 IMAD.HI.U32 R0, R10, R81, RZ ;  /* 0x000000510a002227 */ /* 0x001fc800078e00ff */
[----:B------:R-:W-:Y:S02]  /*b2b0*/  IMAD R11, R192, UR9, R5 ;  /* 0x00000009c00b7c24 */ /* 0x000fe4000f8e0205 */
[----:B------:R-:W-:Y:S01]  /*b2c0*/  IMAD.SHL.U32 R81, R7, 0x10, RZ ;  /* 0x0000001007517824 */ /* 0x000fe200078e00ff */
[----:B------:R-:W-:Y:S01]  /*b2d0*/  SEL R7, RZ, 0xffffffff, P0 ;  /* 0xffffffffff077807 */ /* 0x000fe20000000000 */
[----:B------:R-:W-:Y:S01]  /*b2e0*/  IMAD.MOV.U32 R5, RZ, RZ, R10 ;  /* 0x000000ffff057224 */ /* 0x000fe200078e000a */
[----:B-1----:R-:W-:Y:S02]  /*b2f0*/  @P2 SHF.R.U32.HI R5, RZ, R83, R0 ;  /* 0x00000053ff052219 */ /* 0x002fe40000011600 */
[----:B------:R-:W-:Y:S01]  /*b300*/  LOP3.LUT R4, R81, 0x10, R4, 0xe2, !PT ;  /* 0x0000001051047812 */ /* 0x000fe200078ee204 */
[----:B------:R-:W-:Y:S01]  /*b310*/  IMAD.SHL.U32 R81, R7, 0x20, RZ ;  /* 0x0000002007517824 */ /* 0x000fe200078e00ff */
[--C-:B------:R-:W-:Y:S01]  /*b320*/  SHF.R.S32.HI R0, RZ, 0x1f, R5.reuse ;  /* 0x0000001fff007819 */ /* 0x100fe20000011405 */
[----:B------:R-:W-:-:S02]  /*b330*/  IMAD.MOV R7, RZ, RZ, -R5 ;  /* 0x000000ffff077224 */ /* 0x000fc400078e0a05 */
[----:B------:R-:W-:Y:S01]  /*b340*/  IMAD.WIDE.U32 R8, R192, UR8, R8 ;  /* 0x00000008c0087c25 */ /* 0x000fe2000f8e0008 */
[----:B------:R-:W-:-:S03]  /*b350*/  ULDC.64 UR8, c[0x0][0xbe0] ;  /* 0x0002f80000087ab9 */ /* 0x000fc60000000a00 */
[----:B------:R-:W-:Y:S02]  /*b360*/  IMAD R0, R0, UR8, RZ ;  /* 0x0000000800007c24 */ /* 0x000fe4000f8e02ff */
[----:B------:R-:W-:Y:S02]  /*b370*/  IMAD R7, R18, R7, R10 ;  /* 0x0000000712077224 */ /* 0x000fe400078e020a */
[----:B------:R-:W-:Y:S01]  /*b380*/  IMAD.IADD R9, R9, 0x1, R11 ;  /* 0x0000000109097824 */ /* 0x000fe200078e020b */
[----:B------:R-:W-:Y:S01]  /*b390*/  ISETP.GE.AND P0, PT, R153, UR10, PT ;  /* 0x0000000a99007c0c */ /* 0x000fe2000bf06270 */
[C---:B------:R-:W-:Y:S01]  /*b3a0*/  IMAD R11, R5.reuse, UR9, R0 ;  /* 0x00000009050b7c24 */ /* 0x040fe2000f8e0200 */
[----:B------:R-:W-:Y:S01]  /*b3b0*/  SHF.R.S32.HI R0, RZ, 0x1f, R7 ;  /* 0x0000001fff007819 */ /* 0x000fe20000011407 */
[----:B------:R-:W-:Y:S01]  /*b3c0*/  IMAD.WIDE.U32 R8, R5, UR8, R8 ;  /* 0x0000000805087c25 */ /* 0x000fe2000f8e0008 */
[----:B------:R-:W-:Y:S01]  /*b3d0*/  ULDC.64 UR8, c[0x0][0xbd8] ;  /* 0x0002f60000087ab9 */ /* 0x000fe20000000a00 */
[----:B------:R-:W-:-:S02]  /*b3e0*/  LOP3.LUT R4, R81, 0x20, R4, 0xe2, !PT ;  /* 0x0000002051047812 */ /* 0x000fc400078ee204 */
[----:B------:R-:W-:Y:S01]  /*b3f0*/  IMAD.U32 R80, RZ, RZ, UR42 ;  /* 0x0000002aff507e24 */ /* 0x000fe2000f8e00ff */
[----:B------:R-:W-:Y:S01]  /*b400*/  SEL R5, RZ, 0x40, P0 ;  /* 0x00000040ff057807 */ /* 0x000fe20000000000 */
[----:B------:R-:W-:Y:S01]  /*b410*/  IMAD.IADD R9, R9, 0x1, R11 ;  /* 0x0000000109097824 */ /* 0x000fe200078e020b */
[----:B------:R-:W-:Y:S01]  /*b420*/  ISETP.GE.AND P0, PT, R152, UR10, PT ;  /* 0x0000000a98007c0c */ /* 0x000fe2000bf06270 */
[----:B------:R-:W-:Y:S02]  /*b430*/  IMAD R10, R0, UR8, RZ ;  /* 0x00000008000a7c24 */ /* 0x000fe4000f8e02ff */
[----:B------:R-:W-:Y:S02]  /*b440*/  IMAD R81, R80, 0x40, R3 ;  /* 0x0000004050517824 */ /* 0x000fe400078e0203 */
        /* <DEDUP_REMOVED lines=12> */
[----:B--2---:R0:W1:Y:S01]  /*b510*/  SHFL.IDX PT, R4, R18, RZ, 0x181f ;  /* 0x00181fff12047589 */ /* 0x00406200000e0000 */
[----:B------:R-:W-:Y:S02]  /*b520*/  BSSY B1, `(.L_x_1036) ;  /* 0x000002b000017945 */ /* 0x000fe40003800000 */
[----:B------:R-:W-:Y:S01]  /*b530*/  SYNCS.ARRIVE.TRANS64.RED.A1T0 RZ, [UR7], RZ ;  /* 0x000000ffffff79a7 */ /* 0x000fe20008100407 */
[----:B------:R0:W2:Y:S01]  /*b540*/  SHFL.IDX PT, R5, R80, RZ, 0x181f ;  /* 0x00181fff50057589 */ /* 0x0000a200000e0000 */
[----:B------:R-:W-:Y:S02]  /*b550*/  LOP3.LUT R3, R0, R3, RZ, 0xfc, !PT ;  /* 0x0000000300037212 */ /* 0x000fe400078efcff */
[----:B------:R-:W-:Y:S01]  /*b560*/  SHF.R.S32.HI R154, RZ, 0x1f, R198 ;  /* 0x0000001fff9a7819 */ /* 0x000fe200000114c6 */
        /* <DEDUP_REMOVED lines=8> */
[----:B-1----:R-:W-:Y:S01]  /*b5f0*/  @!P1 LEA R8, P2, R198, R4, 0x1 ;  /* 0x00000004c6089211 */ /* 0x002fe200078408ff */
[----:B--2---:R-:W-:-:S03]  /*b600*/  @!P0 IMAD.WIDE R10, R16, 0x2, R4 ;  /* 0x00000002100a8825 */ /* 0x004fc600078e0204 */
[----:B------:R-:W-:Y:S02]  /*b610*/  @!P1 LEA.HI.X R9, R198, R5, R154, 0x1, P2 ;  /* 0x00000005c6099211 */ /* 0x000fe400010f0c9a */
[----:B------:R-:W-:Y:S01]  /*b620*/  ISETP.GE.AND P2, PT, R195, UR10, PT ;  /* 0x0000000ac3007c0c */ /* 0x000fe2000bf46270 */
[----:B-----5:R1:W-:Y:S01]  /*b630*/  @!P0 ST.E.128 desc[UR44][R10.64], R12 ;  /* 0x0000000c0a008985 */ /* 0x0203e2000c101d2c */
[----:B------:R-:W-:-:S03]  /*b640*/  LOP3.LUT P0, RZ, R0, 0x40, RZ, 0xc0, !PT ;  /* 0x0000004000ff7812 */ /* 0x000fc6000780c0ff */
[----:B------:R2:W-:Y:S01]  /*b650*/  @!P1 ST.E.128 desc[UR44][R8.64], R24 ;  /* 0x0000001808009985 */ /* 0x0005e2000c101d2c */
[----:B------:R-:W-:Y:S02]  /*b660*/  ISETP.GE.AND P1, PT, R194, UR10, PT ;  /* 0x0000000ac2007c0c */ /* 0x000fe4000bf26270 */
[CC--:B-1----:R-:W-:Y:S02]  /*b670*/  @!P3 LEA R14, P6, R196.reuse, R4.reuse, 0x1 ;  /* 0x00000004c40eb211 */ /* 0x0c2fe400078c08ff */
[CC--:B--2---:R-:W-:Y:S02]  /*b680*/  @!P4 LEA R24, P5, R197.reuse, R4.reuse, 0x1 ;  /* 0x00000004c518c211 */ /* 0x0c4fe400078a08ff */
[-C--:B------:R-:W-:Y:S02]  /*b690*/  @!P3 LEA.HI.X R15, R196, R5.reuse, R85, 0x1, P6 ;  /* 0x00000005c40fb211 */ /* 0x080fe400030f0c55 */
[----:B------:R-:W-:Y:S02]  /*b6a0*/  @!P4 LEA.HI.X R25, R197, R5, R7, 0x1, P5 ;  /* 0x00000005c519c211 */ /* 0x000fe400028f0c07 */
[----:B------:R-:W-:-:S02]  /*b6b0*/  @!P2 LEA R12, P5, R195, R4, 0x1 ;  /* 0x00000004c30ca211 */ /* 0x000fc400078a08ff */
[----:B------:R-:W-:Y:S01]  /*b6c0*/  LOP3.LUT P6, RZ, R3, 0x80, RZ, 0xc0, !PT ;  /* 0x0000008003ff7812 */ /* 0x000fe200078cc0ff */
[----:B------:R3:W-:Y:S01]  /*b6d0*/  @!P4 ST.E.128 desc[UR44][R24.64], R32 ;  /* 0x000000201800c985 */ /* 0x0007e2000c101d2c */
[-C--:B------:R-:W-:Y:S02]  /*b6e0*/  @!P2 LEA.HI.X R13, R195, R5.reuse, R83, 0x1, P5 ;  /* 0x00000005c30da211 */ /* 0x080fe400028f0c53 */
[----:B------:R-:W-:Y:S01]  /*b6f0*/  SHF.R.S32.HI R7, RZ, 0x1f, R194 ;  /* 0x0000001fff077819 */ /* 0x000fe200000114c2 */
[----:B------:R3:W-:Y:S01]  /*b700*/  @!P3 ST.E.128 desc[UR44][R14.64], R40 ;  /* 0x000000280e00b985 */ /* 0x0007e2000c101d2c */
[C---:B------:R-:W-:Y:S02]  /*b710*/  @!P1 LEA R10, P5, R194.reuse, R4, 0x1 ;  /* 0x00000004c20a9211 */ /* 0x040fe400078a08ff */
[----:B------:R-:W-:Y:S01]  /*b720*/  SHF.R.S32.HI R9, RZ, 0x1f, R153 ;  /* 0x0000001fff097819 */ /* 0x000fe20000011499 */
[----:B------:R3:W-:Y:S01]  /*b730*/  @!P2 ST.E.128 desc[UR44][R12.64], R48 ;  /* 0x000000300c00a985 */ /* 0x0007e2000c101d2c */
[----:B------:R-:W-:-:S02]  /*b740*/  @!P1 LEA.HI.X R11, R194, R5, R7, 0x1, P5 ;  /* 0x00000005c20b9211 */ /* 0x000fc400028f0c07 */
[CC--:B------:R-:W-:Y:S02]  /*b750*/  @P0 LEA R8, P5, R153.reuse, R4.reuse, 0x1 ;  /* 0x0000000499080211 */ /* 0x0c0fe400078a08ff */
[----:B------:R-:W-:Y:S01]  /*b760*/  SHF.R.S32.HI R7, RZ, 0x1f, R152 ;  /* 0x0000001fff077819 */ /* 0x000fe20000011498 */
[----:B------:R3:W-:Y:S01]  /*b770*/  @!P1 ST.E.128 desc[UR44][R10.64], R56 ;  /* 0x000000380a009985 */ /* 0x0007e2000c101d2c */
[----:B------:R-:W-:Y:S02]  /*b780*/  @P0 LEA.HI.X R9, R153, R5, R9, 0x1, P5 ;  /* 0x0000000599090211 */ /* 0x000fe400028f0c09 */
[----:B------:R-:W-:-:S03]  /*b790*/  @P6 LEA R4, P5, R152, R4, 0x1 ;  /* 0x0000000498046211 */ /* 0x000fc600078a08ff */
[----:B------:R3:W-:Y:S01]  /*b7a0*/  @P0 ST.E.128 desc[UR44][R8.64], R64 ;  /* 0x0000004008000985 */ /* 0x0007e2000c101d2c */
[----:B------:R-:W-:-:S05]  /*b7b0*/  @P6 LEA.HI.X R5, R152, R5, R7, 0x1, P5 ;  /* 0x0000000598056211 */ /* 0x000fca00028f0c07 */
[----:B------:R3:W-:Y:S04]  /*b7c0*/  @P6 ST.E.128 desc[UR44][R4.64], R72 ;  /* 0x0000004804006985 */ /* 0x0007e8000c101d2c */
.L_x_1037:
[----:B------:R-:W-:Y:S05]  /*b7d0*/  BSYNC B1 ;  /* 0x0000000000017941 */ /* 0x000fea0003800000 */
.L_x_1036:
[----:B------:R-:W-:Y:S01]  /*b7e0*/  VIADD R7, R81, 0x20 ;  /* 0x0000002051077836 */ /* 0x000fe20000000000 */
[----:B--23--:R2:W3:Y:S04]  /*b7f0*/  SHFL.IDX PT, R5, R80, 0x1, 0x181f ;  /* 0x00381f0050057f89 */ /* 0x00c4e800000e0000 */
[----:B------:R-:W-:Y:S01]  /*b800*/  ISETP.GE.AND P0, PT, R7, R82, PT ;  /* 0x000000520700720c */ /* 0x000fe20003f06270 */
[----:B-1----:R2:W1:-:S12]  /*b810*/  SHFL.IDX PT, R4, R18, 0x1, 0x181f ;  /* 0x00381f0012047f89 */ /* 0x00245800000e0000 */
[----:B--2---:R-:W-:Y:S05]  /*b820*/  @P0 BRA `(.L_x_1038) ;  /* 0x0000002800000947 */ /* 0x004fea0003800000 */
[----:B------:R-:W-:Y:S02]  /*b830*/  ISETP.GE.AND P0, PT, R198, UR10, PT ;  /* 0x0000000ac6007c0c */ /* 0x000fe4000bf06270 */
[----:B------:R-:W-:Y:S02]  /*b840*/  ISETP.GE.AND P5, PT, R16, UR10, PT ;  /* 0x0000000a10007c0c */ /* 0x000fe4000bfa6270 */
[----:B------:R-:W-:Y:S02]  /*b850*/  ISETP.GE.AND P2, PT, R197, UR10, PT ;  /* 0x0000000ac5007c0c */ /* 0x000fe4000bf46270 */
[----:B------:R-:W-:Y:S02]  /*b860*/  ISETP.GE.AND P1, PT, R196, UR10, PT ;  /* 0x0000000ac4007c0c */ /* 0x000fe4000bf26270 */
[----:B------:R-:W-:Y:S02]  /*b870*/  ISETP.GE.AND P3, PT, R195, UR10, PT ;  /* 0x0000000ac3007c0c */ /* 0x000fe4000bf66270 */
[----:B------:R-:W-:-:S02]  /*b880*/  SHF.R.S32.HI R7, RZ, 0x1f, R197 ;  /* 0x0000001fff077819 */ /* 0x000fc400000114c5 */
[----:B-----5:R-:W-:Y:S02]  /*b890*/  SHF.R.S32.HI R27, RZ, 0x1f, R194 ;  /* 0x0000001fff1b7819 */ /* 0x020fe400000114c2 */
[----:B-1----:R-:W-:Y:S01]  /*b8a0*/  @!P0 LEA R10, P4, R198, R4, 0x1 ;  /* 0x00000004c60a8211 */ /* 0x002fe200078808ff */
[----:B---3--:R-:W-:Y:S01]  /*b8b0*/  @!P5 IMAD.WIDE R8, R16, 0x2, R4 ;  /* 0x000000021008d825 */ /* 0x008fe200078e0204 */
[----:B------:R-:W-:Y:S02]  /*b8c0*/  SHF.R.S32.HI R33, RZ, 0x1f, R153 ;  /* 0x0000001fff217819 */ /* 0x000fe40000011499 */
[----:B------:R-:W-:Y:S02]  /*b8d0*/  @!P0 LEA.HI.X R11, R198, R5, R154, 0x1, P4 ;  /* 0x00000005c60b8211 */ /* 0x000fe400020f0c9a */
[----:B------:R-:W-:Y:S01]  /*b8e0*/  ISETP.GE.AND P4, PT, R194, UR10, PT ;  /* 0x0000000ac2007c0c */ /* 0x000fe2000bf86270 */
[----:B------:R1:W-:Y:S01]  /*b8f0*/  @!P5 ST.E.128 desc[UR44][R8.64], R20 ;  /* 0x000000140800d985 */ /* 0x0003e2000c101d2c */
[----:B------:R-:W-:-:S02]  /*b900*/  LOP3.LUT P5, RZ, R0, 0x40, RZ, 0xc0, !PT ;  /* 0x0000004000ff7812 */ /* 0x000fc400078ac0ff */
[CC--:B------:R-:W-:Y:S01]  /*b910*/  @!P2 LEA R12, P6, R197.reuse, R4.reuse, 0x1 ;  /* 0x00000004c50ca211 */ /* 0x0c0fe200078c08ff */
[----:B------:R2:W-:Y:S01]  /*b920*/  @!P0 ST.E.128 desc[UR44][R10.64], R28 ;  /* 0x0000001c0a008985 */ /* 0x0005e2000c101d2c */
[----:B------:R-:W-:Y:S02]  /*b930*/  SHF.R.S32.HI R0, RZ, 0x1f, R195 ;  /* 0x0000001fff007819 */ /* 0x000fe400000114c3 */
[----:B------:R-:W-:Y:S02]  /*b940*/  @!P2 LEA.HI.X R13, R197, R5, R7, 0x1, P6 ;  /* 0x00000005c50da211 */ /* 0x000fe400030f0c07 */
[----:B------:R-:W-:Y:S02]  /*b950*/  SHF.R.S32.HI R7, RZ, 0x1f, R196 ;  /* 0x0000001fff077819 */ /* 0x000fe400000114c4 */
[-C--:B------:R-:W-:Y:S01]  /*b960*/  @!P1 LEA R14, P6, R196, R4.reuse, 0x1 ;  /* 0x00000004c40e9211 */ /* 0x080fe200078c08ff */
[----:B------:R2:W-:Y:S01]  /*b970*/  @!P2 ST.E.128 desc[UR44][R12.64], R36 ;  /* 0x000000240c00a985 */ /* 0x0005e2000c101d2c */
[----:B------:R-:W-:-:S02]  /*b980*/  @!P3 LEA R24, P2, R195, R4, 0x1 ;  /* 0x00000004c318b211 */ /* 0x000fc400078408ff */
[-C--:B------:R-:W-:Y:S02]  /*b990*/  @!P4 LEA R26, P0, R194, R4.reuse, 0x1 ;  /* 0x00000004c21ac211 */ /* 0x080fe400078008ff */
[-C--:B------:R-:W-:Y:S02]  /*b9a0*/  @!P1 LEA.HI.X R15, R196, R5.reuse, R7, 0x1, P6 ;  /* 0x00000005c40f9211 */ /* 0x080fe400030f0c07 */
[----:B-1----:R-:W-:Y:S02]  /*b9b0*/  @P5 LEA R8, P6, R153, R4, 0x1 ;  /* 0x0000000499085211 */ /* 0x002fe400078c08ff */
[-C--:B------:R-:W-:Y:S01]  /*b9c0*/  @!P3 LEA.HI.X R25, R195, R5.reuse, R0, 0x1, P2 ;  /* 0x00000005c319b211 */ /* 0x080fe200010f0c00 */
[----:B------:R2:W-:Y:S01]  /*b9d0*/  @!P1 ST.E.128 desc[UR44][R14.64], R44 ;  /* 0x0000002c0e009985 */ /* 0x0005e2000c101d2c */
[-C--:B------:R-:W-:Y:S02]  /*b9e0*/  @!P4 LEA.HI.X R27, R194, R5.reuse, R27, 0x1, P0 ;  /* 0x00000005c21bc211 */ /* 0x080fe400000f0c1b */
[----:B------:R-:W-:Y:S01]  /*b9f0*/  @P5 LEA.HI.X R9, R153, R5, R33, 0x1, P6 ;  /* 0x0000000599095211 */ /* 0x000fe200030f0c21 */
[----:B------:R2:W-:Y:S01]  /*ba00*/  @!P3 ST.E.128 desc[UR44][R24.64], R52 ;  /* 0x000000341800b985 */ /* 0x0005e2000c101d2c */
[----:B------:R-:W-:-:S03]  /*ba10*/  LOP3.LUT P0, RZ, R3, 0x80, RZ, 0xc0, !PT ;  /* 0x0000008003ff7812 */ /* 0x000fc6000780c0ff */
[----:B------:R2:W-:Y:S04]  /*ba20*/  @!P4 ST.E.128 desc[UR44][R26.64], R60 ;  /* 0x0000003c1a00c985 */ /* 0x0005e8000c101d2c */
[----:B------:R2:W-:Y:S06]  /*ba30*/  @P5 ST.E.128 desc[UR44][R8.64], R68 ;  /* 0x0000004408005985 */ /* 0x0005ec000c101d2c */
[----:B------:R-:W-:Y:S05]  /*ba40*/  @!P0 BRA `(.L_x_1038) ;  /* 0x0000002400788947 */ /* 0x000fea0003800000 */
[----:B------:R-:W-:Y:S02]  /*ba50*/  LEA R4, P0, R152, R4, 0x1 ;  /* 0x0000000498047211 */ /* 0x000fe400078008ff */
[----:B------:R-:W-:-:S04]  /*ba60*/  SHF.R.S32.HI R3, RZ, 0x1f, R152 ;  /* 0x0000001fff037819 */ /* 0x000fc80000011498 */
[----:B------:R-:W-:-:S05]  /*ba70*/  LEA.HI.X R5, R152, R5, R3, 0x1, P0 ;  /* 0x0000000598057211 */ /* 0x000fca00000f0c03 */
[----:B------:R4:W-:Y:S01]  /*ba80*/  ST.E.128 desc[UR44][R4.64], R76 ;  /* 0x0000004c04007985 */ /* 0x0009e2000c101d2c */
[----:B------:R-:W-:Y:S05]  /*ba90*/  BRA `(.L_x_1038) ;  /* 0x0000002400647947 */ /* 0x000fea0003800000 */
.L_x_1035:
[----:B------:R-:W2:Y:S01]  /*baa0*/  LDL R0, [R1+0x2c] ;  /* 0x00002c0001007983 */ /* 0x000ea20000100800 */
[----:B------:R-:W-:Y:S01]  /*bab0*/  ULDC.64 UR8, c[0x0][0xc08] ;  /* 0x0003020000087ab9 */ /* 0x000fe20000000a00 */
[----:B0-----:R-:W-:Y:S01]  /*bac0*/  SHF.R.S32.HI R3, RZ, 0x1f, R192 ;  /* 0x0000001fff037819 */ /* 0x001fe200000114c0 */
[----:B------:R-:W-:Y:S01]  /*bad0*/  IMAD R7, R7, UR8, RZ ;  /* 0x0000000807077c24 */ /* 0x000fe2000f8e02ff */
[----:B------:R-:W-:Y:S01]  /*bae0*/  ULDC.64 UR10, c[0x0][0xc40] ;  /* 0x00031000000a7ab9 */ /* 0x000fe20000000a00 */
[----:B------:R-:W-:Y:S01]  /*baf0*/  IMAD.U32 R4, RZ, RZ, UR42 ;  /* 0x0000002aff047e24 */ /* 0x000fe2000f8e00ff */
[----:B------:R-:W-:Y:S01]  /*bb00*/  ULDC.64 UR12, c[0x0][0xc30] ;  /* 0x00030c00000c7ab9 */ /* 0x000fe20000000a00 */
[C---:B------:R-:W-:Y:S01]  /*bb10*/  IMAD R7, R8.reuse, UR9, R7 ;  /* 0x0000000908077c24 */ /* 0x040fe2000f8e0207 */
[----:B------:R-:W-:Y:S01]  /*bb20*/  BSSY B1, `(.L_x_1039) ;  /* 0x00000d5000017945 */ /* 0x000fe20003800000 */
[----:B------:R-:W-:Y:S01]  /*bb30*/  IMAD.WIDE.U32 R8, R8, UR8, RZ ;  /* 0x0000000808087c25 */ /* 0x000fe2000f8e00ff */
[----:B------:R-:W-:Y:S01]  /*bb40*/  ULDC.64 UR8, c[0x0][0xc38] ;  /* 0x00030e0000087ab9 */ /* 0x000fe20000000a00 */
[----:B------:R-:W-:-:S02]  /*bb50*/  SHF.R.S32.HI R22, RZ, 0x1f, R200 ;  /* 0x0000001fff167819 */ /* 0x000fc400000114c8 */
[----:B------:R-:W-:Y:S01]  /*bb60*/  IMAD.IADD R9, R9, 0x1, R7 ;  /* 0x0000000109097824 */ /* 0x000fe200078e0207 */
[----:B------:R-:W-:Y:S01]  /*bb70*/  SHF.R.S32.HI R23, RZ, 0x1f, R201 ;  /* 0x0000001fff177819 */ /* 0x000fe200000114c9 */
[----:B------:R-:W-:Y:S01]  /*bb80*/  IMAD R3, R3, UR10, RZ ;  /* 0x0000000a03037c24 */ /* 0x000fe2000f8e02ff */
[----:B------:R-:W-:Y:S01]  /*bb90*/  SHF.R.S32.HI R152, RZ, 0x1f, R202 ;  /* 0x0000001fff987819 */ /* 0x000fe200000114ca */
[C---:B------:R-:W-:Y:S01]  /*bba0*/  IMAD.WIDE.U32 R8, R193.reuse, UR8, R8 ;  /* 0x00000008c1087c25 */ /* 0x040fe2000f8e0008 */
[----:B------:R-:W-:Y:S01]  /*bbb0*/  ULDC UR8, c[0x0][0xce8] ;  /* 0x00033a0000087ab9 */ /* 0x000fe20000000800 */
[----:B------:R-:W-:Y:S01]  /*bbc0*/  SHF.R.S32.HI R153, RZ, 0x1f, R203 ;  /* 0x0000001fff997819 */ /* 0x000fe200000114cb */
[----:B------:R-:W-:Y:S01]  /*bbd0*/  UISETP.NE.AND UP0, UPT, UR8, 0x1, UPT ;  /* 0x000000010800788c */ /* 0x000fe2000bf05270 */
[----:B------:R-:W-:Y:S01]  /*bbe0*/  IMAD R9, R193, UR9, R9 ;  /* 0x00000009c1097c24 */ /* 0x000fe2000f8e0209 */
[----:B------:R-:W-:Y:S01]  /*bbf0*/  UIMAD UR6, UR6, UR8, URZ ;  /* 0x00000008060672a4 */ /* 0x000fe2000f8e023f */
[C---:B------:R-:W-:Y:S01]  /*bc00*/  IMAD R3, R192.reuse, UR11, R3 ;  /* 0x0000000bc0037c24 */ /* 0x040fe2000f8e0203 */
[----:B------:R-:W-:Y:S01]  /*bc10*/  SHF.R.S32.HI R154, RZ, 0x1f, R204 ;  /* 0x0000001fff9a7819 */ /* 0x000fe200000114cc */
[----:B------:R-:W-:Y:S01]  /*bc20*/  IMAD.WIDE.U32 R8, R192, UR10, R8 ;  /* 0x0000000ac0087c25 */ /* 0x000fe2000f8e0008 */
[----:B------:R-:W-:Y:S01]  /*bc30*/  PLOP3.LUT P0, PT, PT, PT, UP0, 0x80, 0x0 ;  /* 0x000000000000781c */ /* 0x000fe20003f0f008 */
[----:B------:R-:W-:Y:S01]  /*bc40*/  ULDC.64 UR10, c[0x0][0xc48] ;  /* 0x00031200000a7ab9 */ /* 0x000fe20000000a00 */
[----:B------:R-:W-:Y:S01]  /*bc50*/  SHF.R.S32.HI R155, RZ, 0x1f, R205 ;  /* 0x0000001fff9b7819 */ /* 0x000fe200000114cd */
[----:B------:R-:W-:Y:S01]  /*bc60*/  IMAD.IADD R9, R9, 0x1, R3 ;  /* 0x0000000109097824 */ /* 0x000fe200078e0203 */
[----:B------:R-:W-:Y:S01]  /*bc70*/  SHF.R.S32.HI R156, RZ, 0x1f, R206 ;  /* 0x0000001fff9c7819 */ /* 0x000fe200000114ce */
[----:B------:R-:W-:Y:S01]  /*bc80*/  @UP0 ULDC UR7, c[0x0][0xcec] ;  /* 0x00033b0000070ab9 */ /* 0x000fe20000000800 */
[----:B------:R-:W-:Y:S01]  /*bc90*/  VIADD R178, R19, 0x10 ;  /* 0x0000001013b27836 */ /* 0x000fe20000000000 */
[----:B------:R-:W-:Y:S01]  /*bca0*/  SHF.R.S32.HI R157, RZ, 0x1f, R207 ;  /* 0x0000001fff9d7819 */ /* 0x000fe200000114cf */
[----:B------:R-:W-:Y:S01]  /*bcb0*/  IMAD.WIDE.U32 R8, R199, UR10, R8 ;  /* 0x0000000ac7087c25 */ /* 0x000fe2000f8e0008 */
[----:B------:R-:W-:-:S02]  /*bcc0*/  SHF.R.S32.HI R158, RZ, 0x1f, R208 ;  /* 0x0000001fff9e7819 */ /* 0x000fc400000114d0 */
[----:B------:R-:W-:Y:S01]  /*bcd0*/  SHF.R.S32.HI R159, RZ, 0x1f, R209 ;  /* 0x0000001fff9f7819 */ /* 0x000fe200000114d1 */
[----:B------:R-:W-:Y:S01]  /*bce0*/  IMAD R9, R199, UR11, R9 ;  /* 0x0000000bc7097c24 */ /* 0x000fe2000f8e0209 */
[----:B------:R-:W-:Y:S01]  /*bcf0*/  ULDC.64 UR10, c[0x0][0xc28] ;  /* 0x00030a00000a7ab9 */ /* 0x000fe20000000a00 */
[C---:B------:R-:W-:Y:S01]  /*bd00*/  VIADD R180, R19.reuse, 0x8 ;  /* 0x0000000813b47836 */ /* 0x040fe20000000000 */
[----:B------:R-:W-:Y:S01]  /*bd10*/  SHF.R.S32.HI R160, RZ, 0x1f, R210 ;  /* 0x0000001fffa07819 */ /* 0x000fe200000114d2 */
[C---:B------:R-:W-:Y:S01]  /*bd20*/  VIADD R177, R19.reuse, 0x10 ;  /* 0x0000001013b17836 */ /* 0x040fe20000000000 */
[----:B------:R-:W-:Y:S01]  /*bd30*/  SHF.R.S32.HI R161, RZ, 0x1f, R211 ;  /* 0x0000001fffa17819 */ /* 0x000fe200000114d3 */
[----:B------:R-:W-:Y:S01]  /*bd40*/  VIADD R179, R19, 0x8 ;  /* 0x0000000813b37836 */ /* 0x000fe20000000000 */
        /* <DEDUP_REMOVED lines=19> */
[----:B------:R-:W-:Y:S01]  /*be80*/  SHF.R.S32.HI R181, RZ, 0x1f, R19 ;  /* 0x0000001fffb57819 */ /* 0x000fe20000011413 */
[----:B--2---:R-:W-:-:S04]  /*be90*/  IMAD R4, R4, 0x40, R0 ;  /* 0x0000004004047824 */ /* 0x004fc800078e0200 */
[----:B------:R-:W-:Y:S01]  /*bea0*/  @P0 IMAD.HI.U32 R0, R4, UR7, RZ ;  /* 0x0000000704000c27 */ /* 0x000fe2000f8e00ff */
[----:B------:R-:W-:-:S03]  /*beb0*/  @UP0 ULDC UR7, c[0x0][0xcf0] ;  /* 0x00033c0000070ab9 */ /* 0x000fc60000000800 */
[----:B------:R-:W-:Y:S01]  /*bec0*/  IMAD.MOV.U32 R3, RZ, RZ, R4 ;  /* 0x000000ffff037224 */ /* 0x000fe200078e0004 */
[----:B------:R-:W-:Y:S01]  /*bed0*/  @P0 SHF.R.U32.HI R3, RZ, UR7, R0 ;  /* 0x00000007ff030c19 */ /* 0x000fe20008011600 */
[----:B------:R-:W-:-:S03]  /*bee0*/  UIADD3 UR7, UR41, 0x38820, URZ ;  /* 0x0003882029077890 */ /* 0x000fc6000fffe03f */
[--C-:B------:R-:W-:Y:S01]  /*bef0*/  SHF.R.S32.HI R0, RZ, 0x1f, R3.reuse ;  /* 0x0000001fff007819 */ /* 0x100fe20000011403 */
[----:B------:R-:W-:Y:S01]  /*bf00*/  IMAD.MOV R5, RZ, RZ, -R3 ;  /* 0x000000ffff057224 */ /* 0x000fe200078e0a03 */
[----:B------:R-:W-:Y:S01]  /*bf10*/  UPRMT UR7, URZ, 0x654, UR7 ;  /* 0x000006543f077896 */ /* 0x000fe20008000007 */
[----:B------:R-:W-:-:S04]  /*bf20*/  IMAD.WIDE.U32 R8, R3, UR12, R8 ;  /* 0x0000000c03087c25 */ /* 0x000fc8000f8e0008 */
[----:B------:R-:W-:Y:S02]  /*bf30*/  IMAD R0, R0, UR12, RZ ;  /* 0x0000000c00007c24 */ /* 0x000fe4000f8e02ff */
[----:B------:R-:W-:Y:S02]  /*bf40*/  IMAD R5, R5, UR8, R4 ;  /* 0x0000000805057c24 */ /* 0x000fe4000f8e0204 */
[----:B------:R-:W-:Y:S01]  /*bf50*/  IMAD R7, R3, UR13, R0 ;  /* 0x0000000d03077c24 */ /* 0x000fe2000f8e0200 */
[----:B------:R-:W-:Y:S01]  /*bf60*/  SYNCS.ARRIVE.TRANS64.RED.A1T0 RZ, [UR7], RZ ;  /* 0x000000ffffff79a7 */ /* 0x000fe20008100407 */
[----:B------:R-:W-:Y:S01]  /*bf70*/  IMAD.U32 R4, RZ, RZ, UR42 ;  /* 0x0000002aff047e24 */ /* 0x000fe2000f8e00ff */
[----:B------:R-:W-:Y:S01]  /*bf80*/  SHF.R.S32.HI R0, RZ, 0x1f, R5 ;  /* 0x0000001fff007819 */ /* 0x000fe20000011405 */
[----:B------:R-:W-:Y:S02]  /*bf90*/  IMAD.IADD R9, R9, 0x1, R7 ;  /* 0x0000000109097824 */ /* 0x000fe400078e0207 */
[----:B------:R-:W-:-:S02]  /*bfa0*/  IMAD R7, R4, 0x40, R17 ;  /* 0x0000004004077824 */ /* 0x000fc400078e0211 */
[----:B------:R-:W-:Y:S02]  /*bfb0*/  IMAD R0, R0, UR10, RZ ;  /* 0x0000000a00007c24 */ /* 0x000fe4000f8e02ff */
[----:B------:R-:W-:-:S04]  /*bfc0*/  IMAD.WIDE.U32 R8, R5, UR10, R8 ;  /* 0x0000000a05087c25 */ /* 0x000fc8000f8e0008 */
[----:B------:R-:W-:Y:S01]  /*bfd0*/  IMAD R3, R5, UR11, R0 ;  /* 0x0000000b05037c24 */ /* 0x000fe2000f8e0200 */
[----:B------:R-:W-:Y:S02]  /*bfe0*/  ULDC.64 UR10, c[0x0][0xc00] ;  /* 0x00030000000a7ab9 */ /* 0x000fe40000000a00 */
[----:B------:R-:W-:Y:S01]  /*bff0*/  LEA R0, P0, R8, UR10, 0x2 ;  /* 0x0000000a08007c11 */ /* 0x000fe2000f8010ff */
[----:B------:R-:W-:-:S04]  /*c000*/  IMAD.IADD R3, R9, 0x1, R3 ;  /* 0x0000000109037824 */ /* 0x000fc800078e0203 */
[----:B------:R0:W1:Y:S01]  /*c010*/  SHFL.IDX PT, R13, R0, RZ, 0x1c1f ;  /* 0x001c1fff000d7589 */ /* 0x00006200000e0000 */
[----:B------:R-:W-:Y:S02]  /*c020*/  LEA.HI.X R3, R8, UR11, R3, 0x2, P0 ;  /* 0x0000000b08037c11 */ /* 0x000fe400080f1403 */
[----:B------:R-:W-:-:S03]  /*c030*/  ISETP.GE.AND P0, PT, R7, UR6, PT ;  /* 0x0000000607007c0c */ /* 0x000fc6000bf06270 */
[----:B------:R0:W2:Y:S10]  /*c040*/  SHFL.IDX PT, R12, R3, RZ, 0x1c1f ;  /* 0x001c1fff030c7589 */ /* 0x0000b400000e0000 */
[----:B0-----:R-:W-:Y:S05]  /*c050*/  @P0 BRA `(.L_x_1040) ;  /* 0x0000000800040947 */ /* 0x001fea0003800000 */
[----:B------:R-:W-:Y:S02]  /*c060*/  ULDC UR7, c[0x0][0xbc8] ;  /* 0x0002f20000077ab9 */ /* 0x000fe40000000800 */
[----:B------:R-:W-:Y:S02]  /*c070*/  ISETP.GE.AND P0, PT, R19, UR7, PT ;  /* 0x0000000713007c0c */ /* 0x000fe4000bf06270 */
[----:B------:R-:W-:Y:S02]  /*c080*/  ISETP.GE.AND P1, PT, R179, UR7, PT ;  /* 0x00000007b3007c0c */ /* 0x000fe4000bf26270 */
[----:B------:R-:W-:Y:S02]  /*c090*/  ISETP.GE.AND P4, PT, R223, UR7, PT ;  /* 0x00000007df007c0c */ /* 0x000fe4000bf86270 */
[----:B------:R-:W-:-:S07]  /*c0a0*/  ISETP.GE.AND P5, PT, R221, UR7, PT ;  /* 0x00000007dd007c0c */ /* 0x000fce000bfa6270 */
[----:B-1----:R-:W-:-:S04]  /*c0b0*/  @!P0 LEA R4, P2, R19, R13, 0x2 ;  /* 0x0000000d13048211 */ /* 0x002fc800078410ff */
[----:B--2---:R-:W-:-:S05]  /*c0c0*/  @!P0 LEA.HI.X R5, R19, R12, R181, 0x2, P2 ;  /* 0x0000000c13058211 */ /* 0x004fca00010f14b5 */
[----:B------:R0:W-:Y:S01]  /*c0d0*/  @!P0 ST.E.64 desc[UR44][R4.64], R24 ;  /* 0x0000001804008985 */ /* 0x0001e2000c101b2c */
[----:B------:R-:W-:Y:S02]  /*c0e0*/  ISETP.GE.AND P0, PT, R177, UR7, PT ;  /* 0x00000007b1007c0c */ /* 0x000fe4000bf06270 */
[----:B0-----:R-:W-:-:S04]  /*c0f0*/  @!P1 LEA R4, P2, R179, R13, 0x2 ;  /* 0x0000000db3049211 */ /* 0x001fc800078410ff */
[----:B------:R-:W-:-:S05]  /*c100*/  @!P1 LEA.HI.X R5, R179, R12, R180, 0x2, P2 ;  /* 0x0000000cb3059211 */ /* 0x000fca00010f14b4 */
[----:B------:R0:W-:Y:S01]  /*c110*/  @!P1 ST.E.64 desc[UR44][R4.64], R28 ;  /* 0x0000001c04009985 */ /* 0x0001e2000c101b2c */
[----:B------:R-:W-:Y:S02]  /*c120*/  ISETP.GE.AND P1, PT, R229, UR7, PT ;  /* 0x00000007e5007c0c */ /* 0x000fe4000bf26270 */
[----:B0-----:R-:W-:-:S04]  /*c130*/  @!P0 LEA R4, P2, R177, R13, 0x2 ;  /* 0x0000000db1048211 */ /* 0x001fc800078410ff */
[----:B------:R-:W-:-:S05]  /*c140*/  @!P0 LEA.HI.X R5, R177, R12, R178, 0x2, P2 ;  /* 0x0000000cb1058211 */ /* 0x000fca00010f14b2 */
[----:B------:R0:W-:Y:S01]  /*c150*/  @!P0 ST.E.64 desc[UR44][R4.64], R32 ;  /* 0x0000002004008985 */ /* 0x0001e2000c101b2c */
[----:B------:R-:W-:Y:S02]  /*c160*/  ISETP.GE.AND P0, PT, R228, UR7, PT ;  /* 0x00000007e4007c0c */ /* 0x000fe4000bf06270 */
[----:B0-----:R-:W-:-:S04]  /*c170*/  @!P1 LEA R4, P2, R229, R13, 0x2 ;  /* 0x0000000de5049211 */ /* 0x001fc800078410ff */
[----:B------:R-:W-:Y:S02]  /*c180*/  @!P1 LEA.HI.X R5, R229, R12, R176, 0x2, P2 ;  /* 0x0000000ce5059211 */ /* 0x000fe400010f14b0 */
[----:B------:R-:W-:-:S03]  /*c190*/  ISETP.GE.AND P2, PT, R227, UR7, PT ;  /* 0x00000007e3007c0c */ /* 0x000fc6000bf46270 */
[----:B------:R0:W-:Y:S02]  /*c1a0*/  @!P1 ST.E.64 desc[UR44][R4.64], R36 ;  /* 0x0000002404009985 */ /* 0x0001e4000c101b2c */
[----:B0-----:R-:W-:-:S04]  /*c1b0*/  @!P0 LEA R4, P1, R228, R13, 0x2 ;  /* 0x0000000de4048211 */ /* 0x001fc800078210ff */
[----:B------:R-:W-:Y:S02]  /*c1c0*/  @!P0 LEA.HI.X R5, R228, R12, R175, 0x2, P1 ;  /* 0x0000000ce4058211 */ /* 0x000fe400008f14af */
[----:B------:R-:W-:-:S03]  /*c1d0*/  ISETP.GE.AND P1, PT, R225, UR7, PT ;  /* 0x00000007e1007c0c */ /* 0x000fc6000bf26270 */
[----:B------:R0:W-:Y:S01]  /*c1e0*/  @!P0 ST.E.64 desc[UR44][R4.64], R40 ;  /* 0x0000002804008985 */ /* 0x0001e2000c101b2c */
[----:B------:R-:W-:-:S09]  /*c1f0*/  ISETP.GE.AND P0, PT, R226, UR7, PT ;  /* 0x00000007e2007c0c */ /* 0x000fd2000bf06270 */
[-C--:B------:R-:W-:Y:S02]  /*c200*/  @!P1 LEA R8, P6, R225, R13.reuse, 0x2 ;  /* 0x0000000de1089211 */ /* 0x080fe400078c10ff */
[----:B0-----:R-:W-:Y:S02]  /*c210*/  @!P2 LEA R4, P3, R227, R13, 0x2 ;  /* 0x0000000de304a211 */ /* 0x001fe400078610ff */
[-C--:B------:R-:W-:Y:S02]  /*c220*/  @!P1 LEA.HI.X R9, R225, R12.reuse, R20, 0x2, P6 ;  /* 0x0000000ce1099211 */ /* 0x080fe400030f1414 */
[----:B------:R-:W-:Y:S02]  /*c230*/  @!P2 LEA.HI.X R5, R227, R12, R174, 0x2, P3 ;  /* 0x0000000ce305a211 */ /* 0x000fe400018f14ae */
[----:B------:R-:W-:-:S03]  /*c240*/  ISETP.GE.AND P3, PT, R224, UR7, PT ;  /* 0x00000007e0007c0c */ /* 0x000fc6000bf66270 */
[----:B------:R0:W-:Y:S02]  /*c250*/  @!P2 ST.E.64 desc[UR44][R4.64], R44 ;  /* 0x0000002c0400a985 */ /* 0x0001e4000c101b2c */
[----:B0-----:R-:W-:-:S04]  /*c260*/  @!P0 LEA R4, P2, R226, R13, 0x2 ;  /* 0x0000000de2048211 */ /* 0x001fc800078410ff */
[----:B------:R-:W-:-:S05]  /*c270*/  @!P0 LEA.HI.X R5, R226, R12, R21, 0x2, P2 ;  /* 0x0000000ce2058211 */ /* 0x000fca00010f1415 */
[----:B------:R0:W-:Y:S01]  /*c280*/  @!P0 ST.E.64 desc[UR44][R4.64], R48 ;  /* 0x0000003004008985 */ /* 0x0001e2000c101b2c */
[----:B------:R-:W-:-:S03]  /*c290*/  ISETP.GE.AND P0, PT, R220, UR7, PT ;  /* 0x00000007dc007c0c */ /* 0x000fc6000bf06270 */
[----:B------:R1:W-:Y:S01]  /*c2a0*/  @!P1 ST.E.64 desc[UR44][R8.64], R52 ;  /* 0x0000003408009985 */ /* 0x0003e2000c101b2c */
[----:B------:R-:W-:Y:S02]  /*c2b0*/  ISETP.GE.AND P1, PT, R219, UR7, PT ;  /* 0x00000007db007c0c */ /* 0x000fe4000bf26270 */
[CC--:B0-----:R-:W-:Y:S02]  /*c2c0*/  @!P3 LEA R4, P6, R224.reuse, R13.reuse, 0x2 ;  /* 0x0000000de004b211 */ /* 0x0c1fe400078c10ff */
[-C--:B-1----:R-:W-:Y:S02]  /*c2d0*/  @!P4 LEA R8, P2, R223, R13.reuse, 0x2 ;  /* 0x0000000ddf08c211 */ /* 0x082fe400078410ff */
[-C--:B------:R-:W-:Y:S02]  /*c2e0*/  @!P3 LEA.HI.X R5, R224, R12.reuse, R173, 0x2, P6 ;  /* 0x0000000ce005b211 */ /* 0x080fe400030f14ad */
[----:B------:R-:W-:Y:S02]  /*c2f0*/  @!P5 LEA R10, P6, R221, R13, 0x2 ;  /* 0x0000000ddd0ad211 */ /* 0x000fe400078c10ff */
        /* <DEDUP_REMOVED lines=8> */
[CC--:B0-----:R-:W-:Y:S02]  /*c380*/  @!P0 LEA R4, P6, R220.reuse, R13.reuse, 0x2 ;  /* 0x0000000ddc048211 */ /* 0x0c1fe400078c10ff */
[----:B-1----:R-:W-:Y:S02]  /*c390*/  @!P1 LEA R8, P5, R219, R13, 0x2 ;  /* 0x0000000ddb089211 */ /* 0x002fe400078a10ff */
[----:B------:R-:W-:-:S02]  /*c3a0*/  @!P0 LEA.HI.X R5, R220, R12, R170, 0x2, P6 ;  /* 0x0000000cdc058211 */ /* 0x000fc400030f14aa */
[-C--:B------:R-:W-:Y:S02]  /*c3b0*/  @!P1 LEA.HI.X R9, R219, R12.reuse, R169, 0x2, P5 ;  /* 0x0000000cdb099211 */ /* 0x080fe400028f14a9 */
[----:B------:R-:W-:Y:S01]  /*c3c0*/  ISETP.GE.AND P5, PT, R215, UR7, PT ;  /* 0x00000007d7007c0c */ /* 0x000fe2000bfa6270 */
[----:B------:R0:W-:Y:S01]  /*c3d0*/  @!P0 ST.E.64 desc[UR44][R4.64], R68 ;  /* 0x0000004404008985 */ /* 0x0001e2000c101b2c */
[----:B--2---:R-:W-:Y:S02]  /*c3e0*/  @!P2 LEA R10, P6, R218, R13, 0x2 ;  /* 0x0000000dda0aa211 */ /* 0x004fe400078c10ff */
[----:B------:R-:W-:Y:S01]  /*c3f0*/  ISETP.GE.AND P0, PT, R214, UR7, PT ;  /* 0x00000007d6007c0c */ /* 0x000fe2000bf06270 */
[----:B------:R1:W-:Y:S01]  /*c400*/  @!P1 ST.E.64 desc[UR44][R8.64], R72 ;  /* 0x0000004808009985 */ /* 0x0003e2000c101b2c */
[----:B------:R-:W-:-:S05]  /*c410*/  @!P2 LEA.HI.X R11, R218, R12, R168, 0x2, P6 ;  /* 0x0000000cda0ba211 */ /* 0x000fca00030f14a8 */
[----:B------:R2:W-:Y:S01]  /*c420*/  @!P2 ST.E.64 desc[UR44][R10.64], R76 ;  /* 0x0000004c0a00a985 */ /* 0x0005e2000c101b2c */
[----:B0-----:R-:W-:-:S04]  /*c430*/  @!P3 LEA R4, P1, R217, R13, 0x2 ;  /* 0x0000000dd904b211 */ /* 0x001fc800078210ff */
[-C--:B------:R-:W-:Y:S02]  /*c440*/  @!P3 LEA.HI.X R5, R217, R12.reuse, R167, 0x2, P1 ;  /* 0x0000000cd905b211 */ /* 0x080fe400008f14a7 */
[----:B------:R-:W-:Y:S02]  /*c450*/  ISETP.GE.AND P1, PT, R213, UR7, PT ;  /* 0x00000007d5007c0c */ /* 0x000fe4000bf26270 */
[CC--:B-1----:R-:W-:Y:S01]  /*c460*/  @!P4 LEA R8, P2, R216.reuse, R13.reuse, 0x2 ;  /* 0x0000000dd808c211 */ /* 0x0c2fe200078410ff */
[----:B------:R0:W-:Y:S01]  /*c470*/  @!P3 ST.E.64 desc[UR44][R4.64], R80 ;  /* 0x000000500400b985 */ /* 0x0001e2000c101b2c */
[----:B--2---:R-:W-:Y:S02]  /*c480*/  @!P5 LEA R10, P6, R215, R13, 0x2 ;  /* 0x0000000dd70ad211 */ /* 0x004fe400078c10ff */
[----:B------:R-:W-:Y:S02]  /*c490*/  @!P4 LEA.HI.X R9, R216, R12, R166, 0x2, P2 ;  /* 0x0000000cd809c211 */ /* 0x000fe400010f14a6 */
[----:B------:R-:W-:-:S02]  /*c4a0*/  ISETP.GE.AND P2, PT, R212, UR7, PT ;  /* 0x00000007d4007c0c */ /* 0x000fc4000bf46270 */
[----:B------:R-:W-:Y:S01]  /*c4b0*/  @!P5 LEA.HI.X R11, R215, R12, R165, 0x2, P6 ;  /* 0x0000000cd70bd211 */ /* 0x000fe200030f14a5 */
[----:B------:R1:W-:Y:S01]  /*c4c0*/  @!P4 ST.E.64 desc[UR44][R8.64], R84 ;  /* 0x000000540800c985 */ /* 0x0003e2000c101b2c */
[----:B------:R-:W-:-:S03]  /*c4d0*/  ISETP.GE.AND P4, PT, R210, UR7, PT ;  /* 0x00000007d2007c0c */ /* 0x000fc6000bf86270 */
[----:B------:R2:W-:Y:S01]  /*c4e0*/  @!P5 ST.E.64 desc[UR44][R10.64], R88 ;  /* 0x000000580a00d985 */ /* 0x0005e2000c101b2c */
[----:B------:R-:W-:Y:S02]  /*c4f0*/  ISETP.GE.AND P5, PT, R211, UR7, PT ;  /* 0x00000007d3007c0c */ /* 0x000fe4000bfa6270 */
[----:B0-----:R-:W-:-:S04]  /*c500*/  @!P0 LEA R4, P6, R214, R13, 0x2 ;  /* 0x0000000dd6048211 */ /* 0x001fc800078c10ff */
[----:B------:R-:W-:Y:S02]  /*c510*/  @!P0 LEA.HI.X R5, R214, R12, R164, 0x2, P6 ;  /* 0x0000000cd6058211 */ /* 0x000fe400030f14a4 */
[----:B-1----:R-:W-:-:S03]  /*c520*/  @!P1 LEA R8, P3, R213, R13, 0x2 ;  /* 0x0000000dd5089211 */ /* 0x002fc600078610ff */
[----:B------:R0:W-:Y:S01]  /*c530*/  @!P0 ST.E.64 desc[UR44][R4.64], R92 ;  /* 0x0000005c04008985 */ /* 0x0001e2000c101b2c */
[-C--:B------:R-:W-:Y:S02]  /*c540*/  @!P1 LEA.HI.X R9, R213, R12.reuse, R163, 0x2, P3 ;  /* 0x0000000cd5099211 */ /* 0x080fe400018f14a3 */
[----:B------:R-:W-:Y:S02]  /*c550*/  ISETP.GE.AND P3, PT, R209, UR7, PT ;  /* 0x00000007d1007c0c */ /* 0x000fe4000bf66270 */
[CC--:B--2---:R-:W-:Y:S01]  /*c560*/  @!P2 LEA R10, P6, R212.reuse, R13.reuse, 0x2 ;  /* 0x0000000dd40aa211 */ /* 0x0c4fe200078c10ff */
[----:B------:R1:W-:Y:S01]  /*c570*/  @!P1 ST.E.64 desc[UR44][R8.64], R96 ;  /* 0x0000006008009985 */ /* 0x0003e2000c101b2c */
[----:B------:R-:W-:Y:S02]  /*c580*/  ISETP.GE.AND P1, PT, R207, UR7, PT ;  /* 0x00000007cf007c0c */ /* 0x000fe4000bf26270 */
[----:B------:R-:W-:Y:S02]  /*c590*/  @!P2 LEA.HI.X R11, R212, R12, R162, 0x2, P6 ;  /* 0x0000000cd40ba211 */ /* 0x000fe400030f14a2 */
[----:B0-----:R-:W-:-:S03]  /*c5a0*/  @!P5 LEA R4, P6, R211, R13, 0x2 ;  /* 0x0000000dd304d211 */ /* 0x001fc600078c10ff */
[----:B------:R0:W-:Y:S01]  /*c5b0*/  @!P2 ST.E.64 desc[UR44][R10.64], R100 ;  /* 0x000000640a00a985 */ /* 0x0001e2000c101b2c */
[----:B------:R-:W-:Y:S02]  /*c5c0*/  ISETP.GE.AND P2, PT, R208, UR7, PT ;  /* 0x00000007d0007c0c */ /* 0x000fe4000bf46270 */
[----:B------:R-:W-:Y:S02]  /*c5d0*/  @!P5 LEA.HI.X R5, R211, R12, R161, 0x2, P6 ;  /* 0x0000000cd305d211 */ /* 0x000fe400030f14a1 */
[----:B-1----:R-:W-:-:S03]  /*c5e0*/  @!P4 LEA R8, P0, R210, R13, 0x2 ;  /* 0x0000000dd208c211 */ /* 0x002fc600078010ff */
[----:B------:R1:W-:Y:S01]  /*c5f0*/  @!P5 ST.E.64 desc[UR44][R4.64], R104 ;  /* 0x000000680400d985 */ /* 0x0003e2000c101b2c */
[-C--:B------:R-:W-:Y:S02]  /*c600*/  @!P4 LEA.HI.X R9, R210, R12.reuse, R160, 0x2, P0 ;  /* 0x0000000cd209c211 */ /* 0x080fe400000f14a0 */
[----:B------:R-:W-:Y:S02]  /*c610*/  ISETP.GE.AND P0, PT, R206, UR7, PT ;  /* 0x00000007ce007c0c */ /* 0x000fe4000bf06270 */
[CC--:B0-----:R-:W-:Y:S01]  /*c620*/  @!P3 LEA R10, P6, R209.reuse, R13.reuse, 0x2 ;  /* 0x0000000dd10ab211 */ /* 0x0c1fe200078c10ff */
[----:B------:R0:W-:Y:S03]  /*c630*/  @!P4 ST.E.64 desc[UR44][R8.64], R108 ;  /* 0x0000006c0800c985 */ /* 0x0001e6000c101b2c */
[----:B------:R-:W-:Y:S02]  /*c640*/  @!P3 LEA.HI.X R11, R209, R12, R159, 0x2, P6 ;  /* 0x0000000cd10bb211 */ /* 0x000fe400030f149f */
[----:B-1----:R-:W-:-:S03]  /*c650*/  @!P2 LEA R4, P4, R208, R13, 0x2 ;  /* 0x0000000dd004a211 */ /* 0x002fc600078810ff */
[----:B------:R1:W-:Y:S01]  /*c660*/  @!P3 ST.E.64 desc[UR44][R10.64], R112 ;  /* 0x000000700a00b985 */ /* 0x0003e2000c101b2c */
[----:B------:R-:W-:Y:S02]  /*c670*/  ISETP.GE.AND P3, PT, R205, UR7, PT ;  /* 0x00000007cd007c0c */ /* 0x000fe4000bf66270 */
[-C--:B------:R-:W-:Y:S02]  /*c680*/  @!P2 LEA.HI.X R5, R208, R12.reuse, R158, 0x2, P4 ;  /* 0x0000000cd005a211 */ /* 0x080fe400020f149e */
[----:B------:R-:W-:Y:S02]  /*c690*/  ISETP.GE.AND P4, PT, R204, UR7, PT ;  /* 0x00000007cc007c0c */ /* 0x000fe4000bf86270 */
[----:B0-----:R-:W-:Y:S01]  /*c6a0*/  @!P1 LEA R8, P5, R207, R13, 0x2 ;  /* 0x0000000dcf089211 */ /* 0x001fe200078a10ff */
[----:B------:R0:W-:Y:S01]  /*c6b0*/  @!P2 ST.E.64 desc[UR44][R4.64], R116 ;  /* 0x000000740400a985 */ /* 0x0001e2000c101b2c */
[----:B------:R-:W-:Y:S02]  /*c6c0*/  ISETP.GE.AND P2, PT, R203, UR7, PT ;  /* 0x00000007cb007c0c */ /* 0x000fe4000bf46270 */
[----:B------:R-:W-:-:S02]  /*c6d0*/  @!P1 LEA.HI.X R9, R207, R12, R157, 0x2, P5 ;  /* 0x0000000ccf099211 */ /* 0x000fc400028f149d */
[----:B-1----:R-:W-:-:S03]  /*c6e0*/  @!P0 LEA R10, P6, R206, R13, 0x2 ;  /* 0x0000000dce0a8211 */ /* 0x002fc600078c10ff */
[----:B------:R1:W-:Y:S01]  /*c6f0*/  @!P1 ST.E.64 desc[UR44][R8.64], R120 ;  /* 0x0000007808009985 */ /* 0x0003e2000c101b2c */
[----:B------:R-:W-:Y:S02]  /*c700*/  ISETP.GE.AND P1, PT, R202, UR7, PT ;  /* 0x00000007ca007c0c */ /* 0x000fe4000bf26270 */
[----:B------:R-:W-:Y:S02]  /*c710*/  @!P0 LEA.HI.X R11, R206, R12, R156, 0x2, P6 ;  /* 0x0000000cce0b8211 */ /* 0x000fe400030f149c */
[----:B0-----:R-:W-:-:S03]  /*c720*/  @!P3 LEA R4, P5, R205, R13, 0x2 ;  /* 0x0000000dcd04b211 */ /* 0x001fc600078a10ff */
[----:B------:R0:W-:Y:S01]  /*c730*/  @!P0 ST.E.64 desc[UR44][R10.64], R124 ;  /* 0x0000007c0a008985 */ /* 0x0001e2000c101b2c */
[----:B------:R-:W-:Y:S02]  /*c740*/  ISETP.GE.AND P0, PT, R201, UR7, PT ;  /* 0x00000007c9007c0c */ /* 0x000fe4000bf06270 */
[-C--:B------:R-:W-:Y:S02]  /*c750*/  @!P3 LEA.HI.X R5, R205, R12.reuse, R155, 0x2, P5 ;  /* 0x0000000ccd05b211 */ /* 0x080fe400028f149b */
[----:B------:R-:W-:Y:S02]  /*c760*/  ISETP.GE.AND P5, PT, R200, UR7, PT ;  /* 0x00000007c8007c0c */ /* 0x000fe4000bfa6270 */
[C---:B-1----:R-:W-:Y:S01]  /*c770*/  @!P4 LEA R8, P6, R204.reuse, R13, 0x2 ;  /* 0x0000000dcc08c211 */ /* 0x042fe200078c10ff */
[----:B------:R1:W-:Y:S03]  /*c780*/  @!P3 ST.E.64 desc[UR44][R4.64], R128 ;  /* 0x000000800400b985 */ /* 0x0003e6000c101b2c */
[----:B------:R-:W-:-:S02]  /*c790*/  @!P4 LEA.HI.X R9, R204, R12, R154, 0x2, P6 ;  /* 0x0000000ccc09c211 */ /* 0x000fc400030f149a */
[----:B0-----:R-:W-:-:S03]  /*c7a0*/  @!P1 LEA R10, P6, R202, R13, 0x2 ;  /* 0x0000000dca0a9211 */ /* 0x001fc600078c10ff */
[----:B------:R0:W-:Y:S01]  /*c7b0*/  @!P4 ST.E.64 desc[UR44][R8.64], R132 ;  /* 0x000000840800c985 */ /* 0x0001e2000c101b2c */
[----:B------:R-:W-:Y:S02]  /*c7c0*/  @!P1 LEA.HI.X R11, R202, R12, R152, 0x2, P6 ;  /* 0x0000000cca0b9211 */ /* 0x000fe400030f1498 */
[----:B-1----:R-:W-:-:S04]  /*c7d0*/  @!P2 LEA R4, P3, R203, R13, 0x2 ;  /* 0x0000000dcb04a211 */ /* 0x002fc800078610ff */
[-C--:B------:R-:W-:Y:S02]  /*c7e0*/  @!P2 LEA.HI.X R5, R203, R12.reuse, R153, 0x2, P3 ;  /* 0x0000000ccb05a211 */ /* 0x080fe400018f1499 */
[CC--:B------:R-:W-:Y:S02]  /*c7f0*/  @!P5 LEA R14, P3, R200.reuse, R13.reuse, 0x2 ;  /* 0x0000000dc80ed211 */ /* 0x0c0fe400078610ff */
[C---:B0-----:R-:W-:Y:S01]  /*c800*/  @!P0 LEA R8, P4, R201.reuse, R13, 0x2 ;  /* 0x0000000dc9088211 */ /* 0x041fe200078810ff */
[----:B------:R0:W-:Y:S01]  /*c810*/  @!P2 ST.E.64 desc[UR44][R4.64], R136 ;  /* 0x000000880400a985 */ /* 0x0001e2000c101b2c */
[-C--:B------:R-:W-:Y:S02]  /*c820*/  @!P5 LEA.HI.X R15, R200, R12.reuse, R22, 0x2, P3 ;  /* 0x0000000cc80fd211 */ /* 0x080fe400018f1416 */
[----:B------:R-:W-:Y:S01]  /*c830*/  @!P0 LEA.HI.X R9, R201, R12, R23, 0x2, P4 ;  /* 0x0000000cc9098211 */ /* 0x000fe200020f1417 */
[----:B------:R0:W-:Y:S04]  /*c840*/  @!P1 ST.E.64 desc[UR44][R10.64], R140 ;  /* 0x0000008c0a009985 */ /* 0x0001e8000c101b2c */
[----:B------:R0:W-:Y:S04]  /*c850*/  @!P0 ST.E.64 desc[UR44][R8.64], R144 ;  /* 0x0000009008008985 */ /* 0x0001e8000c101b2c */
[----:B------:R0:W-:Y:S02]  /*c860*/  @!P5 ST.E.64 desc[UR44][R14.64], R148 ;  /* 0x000000940e00d985 */ /* 0x0001e4000c101b2c */
.L_x_1040:
[----:B------:R-:W-:Y:S05]  /*c870*/  BSYNC B1 ;  /* 0x0000000000017941 */ /* 0x000fea0003800000 */
.L_x_1039:
[----:B------:R-:W-:Y:S01]  /*c880*/  VIADD R7, R7, 0x8 ;  /* 0x0000000807077836 */ /* 0x000fe20000000000 */
[----:B------:R3:W4:Y:S04]  /*c890*/  SHFL.IDX PT, R18, R3, 0x1, 0x1c1f ;  /* 0x003c1f0003127f89 */ /* 0x00072800000e0000 */
[----:B------:R-:W-:Y:S01]  /*c8a0*/  ISETP.GE.AND P0, PT, R7, UR6, PT ;  /* 0x0000000607007c0c */ /* 0x000fe2000bf06270 */
[----:B------:R-:W0:-:S12]  /*c8b0*/  SHFL.IDX PT, R0, R0, 0x1, 0x1c1f ;  /* 0x003c1f0000007f89 */ /* 0x000e1800000e0000 */
[----:B---3--:R-:W-:Y:S05]  /*c8c0*/  @P0 BRA `(.L_x_1038) ;  /* 0x0000001400d80947 */ /* 0x008fea0003800000 */
[----:B------:R-:W-:Y:S02]  /*c8d0*/  ULDC UR6, c[0x0][0xbc8] ;  /* 0x0002f20000067ab9 */ /* 0x000fe40000000800 */
[----:B------:R-:W-:Y:S02]  /*c8e0*/  ISETP.GE.AND P4, PT, R19, UR6, PT ;  /* 0x0000000613007c0c */ /* 0x000fe4000bf86270 */
[----:B------:R-:W-:Y:S02]  /*c8f0*/  ISETP.GE.AND P2, PT, R179, UR6, PT ;  /* 0x00000006b3007c0c */ /* 0x000fe4000bf46270 */
[----:B------:R-:W-:Y:S02]  /*c900*/  ISETP.GE.AND P1, PT, R177, UR6, PT ;  /* 0x00000006b1007c0c */ /* 0x000fe4000bf26270 */
[----:B------:R-:W-:-:S07]  /*c910*/  ISETP.GE.AND P0, PT, R229, UR6, PT ;  /* 0x00000006e5007c0c */ /* 0x000fce000bf06270 */
[----:B0-----:R-:W-:-:S04]  /*c920*/  @!P4 LEA R4, P3, R19, R0, 0x2 ;  /* 0x000000001304c211 */ /* 0x001fc800078610ff */
[----:B----4-:R-:W-:Y:S02]  /*c930*/  @!P4 LEA.HI.X R5, R19, R18, R181, 0x2, P3 ;  /* 0x000000121305c211 */ /* 0x010fe400018f14b5 */
[----:B------:R-:W-:Y:S02]  /*c940*/  ISETP.GE.AND P3, PT, R228, UR6, PT ;  /* 0x00000006e4007c0c */ /* 0x000fe4000bf66270 */
[----:B------:R-:W-:Y:S01]  /*c950*/  @!P1 LEA R8, P5, R177, R0, 0x2 ;  /* 0x00000000b1089211 */ /* 0x000fe200078a10ff */
[----:B------:R0:W-:Y:S01]  /*c960*/  @!P4 ST.E.64 desc[UR44][R4.64], R26 ;  /* 0x0000001a0400c985 */ /* 0x0001e2000c101b2c */
[----:B------:R-:W-:Y:S02]  /*c970*/  ISETP.GE.AND P4, PT, R227, UR6, PT ;  /* 0x00000006e3007c0c */ /* 0x000fe4000bf86270 */
[----:B------:R-:W-:Y:S02]  /*c980*/  @!P1 LEA.HI.X R9, R177, R18, R178, 0x2, P5 ;  /* 0x00000012b1099211 */ /* 0x000fe400028f14b2 */
[----:B------:R-:W-:-:S02]  /*c990*/  ISETP.GE.AND P5, PT, R226, UR6, PT ;  /* 0x00000006e2007c0c */ /* 0x000fc4000bfa6270 */
[----:B0-----:R-:W-:-:S04]  /*c9a0*/  @!P2 LEA R4, P6, R179, R0, 0x2 ;  /* 0x00000000b304a211 */ /* 0x001fc800078c10ff */
[----:B------:R-:W-:Y:S02]  /*c9b0*/  @!P2 LEA.HI.X R5, R179, R18, R180, 0x2, P6 ;  /* 0x00000012b305a211 */ /* 0x000fe400030f14b4 */
[----:B------:R-:W-:-:S03]  /*c9c0*/  @!P0 LEA R10, P6, R229, R0, 0x2 ;  /* 0x00000000e50a8211 */ /* 0x000fc600078c10ff */
[----:B------:R0:W-:Y:S01]  /*c9d0*/  @!P2 ST.E.64 desc[UR44][R4.64], R30 ;  /* 0x0000001e0400a985 */ /* 0x0001e2000c101b2c */
[----:B------:R-:W-:-:S03]  /*c9e0*/  @!P0 LEA.HI.X R11, R229, R18, R176, 0x2, P6 ;  /* 0x00000012e50b8211 */ /* 0x000fc600030f14b0 */
[----:B------:R3:W-:Y:S04]  /*c9f0*/  @!P1 ST.E.64 desc[UR44][R8.64], R34 ;  /* 0x0000002208009985 */ /* 0x0007e8000c101b2c */
[----:B------:R4:W-:Y:S01]  /*ca00*/  @!P0 ST.E.64 desc[UR44][R10.64], R38 ;  /* 0x000000260a008985 */ /* 0x0009e2000c101b2c */
[----:B------:R-:W-:Y:S02]  /*ca10*/  ISETP.GE.AND P0, PT, R225, UR6, PT ;  /* 0x00000006e1007c0c */ /* 0x000fe4000bf06270 */
[CC--:B0-----:R-:W-:Y:S02]  /*ca20*/  @!P3 LEA R4, P1, R228.reuse, R0.reuse, 0x2 ;  /* 0x00000000e404b211 */ /* 0x0c1fe400078210ff */
[----:B---3--:R-:W-:Y:S02]  /*ca30*/  @!P4 LEA R8, P2, R227, R0, 0x2 ;  /* 0x00000000e308c211 */ /* 0x008fe400078410ff */
[----:B------:R-:W-:-:S02]  /*ca40*/  @!P3 LEA.HI.X R5, R228, R18, R175, 0x2, P1 ;  /* 0x00000012e405b211 */ /* 0x000fc400008f14af */
[----:B------:R-:W-:Y:S02]  /*ca50*/  ISETP.GE.AND P1, PT, R224, UR6, PT ;  /* 0x00000006e0007c0c */ /* 0x000fe4000bf26270 */
[----:B------:R-:W-:Y:S01]  /*ca60*/  @!P4 LEA.HI.X R9, R227, R18, R174, 0x2, P2 ;  /* 0x00000012e309c211 */ /* 0x000fe200010f14ae */
[----:B------:R0:W-:Y:S01]  /*ca70*/  @!P3 ST.E.64 desc[UR44][R4.64], R42 ;  /* 0x0000002a0400b985 */ /* 0x0001e2000c101b2c */
[----:B------:R-:W-:Y:S02]  /*ca80*/  ISETP.GE.AND P2, PT, R223, UR6, PT ;  /* 0x00000006df007c0c */ /* 0x000fe4000bf46270 */
[C---:B----4-:R-:W-:Y:S01]  /*ca90*/  @!P5 LEA R10, P6, R226.reuse, R0, 0x2 ;  /* 0x00000000e20ad211 */ /* 0x050fe200078c10ff */
[----:B------:R3:W-:Y:S01]  /*caa0*/  @!P4 ST.E.64 desc[UR44][R8.64], R46 ;  /* 0x0000002e0800c985 */ /* 0x0007e2000c101b2c */
[----:B------:R-:W-:Y:S02]  /*cab0*/  ISETP.GE.AND P3, PT, R221, UR6, PT ;  /* 0x00000006dd007c0c */ /* 0x000fe4000bf66270 */
[----:B------:R-:W-:-:S02]  /*cac0*/  @!P5 LEA.HI.X R11, R226, R18, R21, 0x2, P6 ;  /* 0x00000012e20bd211 */ /* 0x000fc400030f1415 */
[CC--:B--2---:R-:W-:Y:S02]  /*cad0*/  @!P0 LEA R12, P6, R225.reuse, R0.reuse, 0x2 ;  /* 0x00000000e10c8211 */ /* 0x0c4fe400078c10ff */
[----:B------:R-:W-:Y:S01]  /*cae0*/  ISETP.GE.AND P4, PT, R220, UR6, PT ;  /* 0x00000006dc007c0c */ /* 0x000fe2000bf86270 */
[----:B------:R2:W-:Y:S01]  /*caf0*/  @!P5 ST.E.64 desc[UR44][R10.64], R50 ;  /* 0x000000320a00d985 */ /* 0x0005e2000c101b2c */
[C---:B------:R-:W-:Y:S02]  /*cb00*/  @!P1 LEA R14, P5, R224.reuse, R0, 0x2 ;  /* 0x00000000e00e9211 */ /* 0x040fe400078a10ff */
[----:B-1----:R-:W-:Y:S02]  /*cb10*/  @!P0 LEA.HI.X R13, R225, R18, R20, 0x2, P6 ;  /* 0x00000012e10d8211 */ /* 0x002fe400030f1414 */
[----:B------:R-:W-:Y:S02]  /*cb20*/  @!P2 LEA R20, P6, R223, R0, 0x2 ;  /* 0x00000000df14a211 */ /* 0x000fe400078c10ff */
[----:B------:R-:W-:Y:S01]  /*cb30*/  @!P1 LEA.HI.X R15, R224, R18, R173, 0x2, P5 ;  /* 0x00000012e00f9211 */ /* 0x000fe200028f14ad */
[----:B------:R1:W-:Y:S01]  /*cb40*/  @!P0 ST.E.64 desc[UR44][R12.64], R54 ;  /* 0x000000360c008985 */ /* 0x0003e2000c101b2c */
[----:B------:R-:W-:-:S02]  /*cb50*/  ISETP.GE.AND P5, PT, R219, UR6, PT ;  /* 0x00000006db007c0c */ /* 0x000fc4000bfa6270 */
[----:B------:R-:W-:Y:S01]  /*cb60*/  @!P2 LEA.HI.X R21, R223, R18, R172, 0x2, P6 ;  /* 0x00000012df15a211 */ /* 0x000fe200030f14ac */
[----:B------:R4:W-:Y:S01]  /*cb70*/  @!P1 ST.E.64 desc[UR44][R14.64], R58 ;  /* 0x0000003a0e009985 */ /* 0x0009e2000c101b2c */
[----:B------:R-:W-:Y:S02]  /*cb80*/  ISETP.GE.AND P0, PT, R218, UR6, PT ;  /* 0x00000006da007c0c */ /* 0x000fe4000bf06270 */
[-C--:B0-----:R-:W-:Y:S01]  /*cb90*/  @!P3 LEA R4, P6, R221, R0.reuse, 0x2 ;  /* 0x00000000dd04b211 */ /* 0x081fe200078c10ff */
[----:B------:R0:W-:Y:S01]  /*cba0*/  @!P2 ST.E.64 desc[UR44][R20.64], R62 ;  /* 0x0000003e1400a985 */ /* 0x0001e2000c101b2c */
[----:B---3--:R-:W-:Y:S02]  /*cbb0*/  @!P4 LEA R8, P2, R220, R0, 0x2 ;  /* 0x00000000dc08c211 */ /* 0x008fe400078410ff */
[----:B------:R-:W-:Y:S02]  /*cbc0*/  ISETP.GE.AND P1, PT, R217, UR6, PT ;  /* 0x00000006d9007c0c */ /* 0x000fe4000bf26270 */
[----:B------:R-:W-:-:S02]  /*cbd0*/  @!P3 LEA.HI.X R5, R221, R18, R171, 0x2, P6 ;  /* 0x00000012dd05b211 */ /* 0x000fc400030f14ab */
[----:B------:R-:W-:Y:S02]  /*cbe0*/  @!P4 LEA.HI.X R9, R220, R18, R170, 0x2, P2 ;  /* 0x00000012dc09c211 */ /* 0x000fe400010f14aa */
[----:B------:R-:W-:Y:S01]  /*cbf0*/  ISETP.GE.AND P2, PT, R216, UR6, PT ;  /* 0x00000006d8007c0c */ /* 0x000fe2000bf46270 */
[----:B------:R-:W-:Y:S01]  /*cc00*/  @!P3 ST.E.64 desc[UR44][R4.64], R66 ;  /* 0x000000420400b985 */ /* 0x000fe2000c101b2c */
[----:B--2---:R-:W-:-:S03]  /*cc10*/  @!P5 LEA R10, P6, R219, R0, 0x2 ;  /* 0x00000000db0ad211 */ /* 0x004fc600078c10ff */
[----:B------:R2:W-:Y:S01]  /*cc20*/  @!P4 ST.E.64 desc[UR44][R8.64], R70 ;  /* 0x000000460800c985 */ /* 0x0005e2000c101b2c */
[----:B------:R-:W-:Y:S02]  /*cc30*/  @!P5 LEA.HI.X R11, R219, R18, R169, 0x2, P6 ;  /* 0x00000012db0bd211 */ /* 0x000fe400030f14a9 */
[CC--:B-1----:R-:W-:Y:S02]  /*cc40*/  @!P0 LEA R12, P4, R218.reuse, R0.reuse, 0x2 ;  /* 0x00000000da0c8211 */ /* 0x0c2fe400078810ff */
[----:B----4-:R-:W-:Y:S01]  /*cc50*/  @!P1 LEA R14, P3, R217, R0, 0x2 ;  /* 0x00000000d90e9211 */ /* 0x010fe200078610ff */
[----:B------:R1:W-:Y:S01]  /*cc60*/  @!P5 ST.E.64 desc[UR44][R10.64], R74 ;  /* 0x0000004a0a00d985 */ /* 0x0003e2000c101b2c */
[----:B------:R-:W-:Y:S02]  /*cc70*/  @!P0 LEA.HI.X R13, R218, R18, R168, 0x2, P4 ;  /* 0x00000012da0d8211 */ /* 0x000fe400020f14a8 */
[----:B------:R-:W-:Y:S02]  /*cc80*/  ISETP.GE.AND P4, PT, R214, UR6, PT ;  /* 0x00000006d6007c0c */ /* 0x000fe4000bf86270 */
[----:B------:R-:W-:Y:S01]  /*cc90*/  ISETP.GE.AND P5, PT, R215, UR6, PT ;  /* 0x00000006d7007c0c */ /* 0x000fe2000bfa6270 */
[----:B------:R3:W-:Y:S01]  /*cca0*/  @!P0 ST.E.64 desc[UR44][R12.64], R78 ;  /* 0x0000004e0c008985 */ /* 0x0007e2000c101b2c */
[----:B0-----:R-:W-:-:S02]  /*ccb0*/  @!P2 LEA R20, P6, R216, R0, 0x2 ;  /* 0x00000000d814a211 */ /* 0x001fc400078c10ff */
[-C--:B------:R-:W-:Y:S02]  /*ccc0*/  @!P1 LEA.HI.X R15, R217, R18.reuse, R167, 0x2, P3 ;  /* 0x00000012d90f9211 */ /* 0x080fe400018f14a7 */
[----:B------:R-:W-:Y:S02]  /*ccd0*/  ISETP.GE.AND P3, PT, R213, UR6, PT ;  /* 0x00000006d5007c0c */ /* 0x000fe4000bf66270 */
[----:B------:R-:W-:Y:S01]  /*cce0*/  @!P2 LEA.HI.X R21, R216, R18, R166, 0x2, P6 ;  /* 0x00000012d815a211 */ /* 0x000fe200030f14a6 */
[----:B------:R0:W-:Y:S01]  /*ccf0*/  @!P1 ST.E.64 desc[UR44][R14.64], R82 ;  /* 0x000000520e009985 */ /* 0x0001e2000c101b2c */
[----:B------:R-:W-:Y:S02]  /*cd00*/  ISETP.GE.AND P1, PT, R211, UR6, PT ;  /* 0x00000006d3007c0c */ /* 0x000fe4000bf26270 */
[----:B--2---:R-:W-:Y:S01]  /*cd10*/  @!P4 LEA R8, P0, R214, R0, 0x2 ;  /* 0x00000000d608c211 */ /* 0x004fe200078010ff */
[----:B------:R2:W-:Y:S01]  /*cd20*/  @!P2 ST.E.64 desc[UR44][R20.64], R86 ;  /* 0x000000561400a985 */ /* 0x0005e2000c101b2c */
[----:B------:R-:W-:-:S02]  /*cd30*/  ISETP.GE.AND P2, PT, R212, UR6, PT ;  /* 0x00000006d4007c0c */ /* 0x000fc4000bf46270 */
[C---:B------:R-:W-:Y:S02]  /*cd40*/  @!P5 LEA R4, P6, R215.reuse, R0, 0x2 ;  /* 0x00000000d704d211 */ /* 0x040fe400078c10ff */
[-C--:B------:R-:W-:Y:S02]  /*cd50*/  @!P4 LEA.HI.X R9, R214, R18.reuse, R164, 0x2, P0 ;  /* 0x00000012d609c211 */ /* 0x080fe400000f14a4 */
[----:B------:R-:W-:Y:S02]  /*cd60*/  @!P5 LEA.HI.X R5, R215, R18, R165, 0x2, P6 ;  /* 0x00000012d705d211 */ /* 0x000fe400030f14a5 */
[----:B------:R-:W-:Y:S02]  /*cd70*/  ISETP.GE.AND P0, PT, R210, UR6, PT ;  /* 0x00000006d2007c0c */ /* 0x000fe4000bf06270 */
[----:B-1----:R-:W-:Y:S01]  /*cd80*/  @!P3 LEA R10, P6, R213, R0, 0x2 ;  /* 0x00000000d50ab211 */ /* 0x002fe200078c10ff */
[----:B------:R1:W-:Y:S01]  /*cd90*/  @!P5 ST.E.64 desc[UR44][R4.64], R90 ;  /* 0x0000005a0400d985 */ /* 0x0003e2000c101b2c */
[----:B------:R-:W-:-:S02]  /*cda0*/  ISETP.GE.AND P5, PT, R209, UR6, PT ;  /* 0x00000006d1007c0c */ /* 0x000fc4000bfa6270 */
[----:B------:R-:W-:Y:S01]  /*cdb0*/  @!P3 LEA.HI.X R11, R213, R18, R163, 0x2, P6 ;  /* 0x00000012d50bb211 */ /* 0x000fe200030f14a3 */
[----:B------:R4:W-:Y:S01]  /*cdc0*/  @!P4 ST.E.64 desc[UR44][R8.64], R94 ;  /* 0x0000005e0800c985 */ /* 0x0009e2000c101b2c */
[-C--:B---3--:R-:W-:Y:S02]  /*cdd0*/  @!P2 LEA R12, P6, R212, R0.reuse, 0x2 ;  /* 0x00000000d40ca211 */ /* 0x088fe400078c10ff */
[----:B------:R-:W-:Y:S01]  /*cde0*/  ISETP.GE.AND P4, PT, R208, UR6, PT ;  /* 0x00000006d0007c0c */ /* 0x000fe2000bf86270 */
[----:B------:R3:W-:Y:S01]  /*cdf0*/  @!P3 ST.E.64 desc[UR44][R10.64], R98 ;  /* 0x000000620a00b985 */ /* 0x0007e2000c101b2c */
[----:B0-----:R-:W-:Y:S02]  /*ce00*/  @!P1 LEA R14, P3, R211, R0, 0x2 ;  /* 0x00000000d30e9211 */ /* 0x001fe400078610ff */
[----:B------:R-:W-:Y:S02]  /*ce10*/  @!P2 LEA.HI.X R13, R212, R18, R162, 0x2, P6 ;  /* 0x00000012d40da211 */ /* 0x000fe400030f14a2 */
[----:B--2---:R-:W-:-:S02]  /*ce20*/  @!P0 LEA R20, P6, R210, R0, 0x2 ;  /* 0x00000000d2148211 */ /* 0x004fc400078c10ff */
[-C--:B------:R-:W-:Y:S01]  /*ce30*/  @!P1 LEA.HI.X R15, R211, R18.reuse, R161, 0x2, P3 ;  /* 0x00000012d30f9211 */ /* 0x080fe200018f14a1 */
[----:B------:R0:W-:Y:S01]  /*ce40*/  @!P2 ST.E.64 desc[UR44][R12.64], R102 ;  /* 0x000000660c00a985 */ /* 0x0001e2000c101b2c */
[----:B------:R-:W-:Y:S02]  /*ce50*/  ISETP.GE.AND P3, PT, R207, UR6, PT ;  /* 0x00000006cf007c0c */ /* 0x000fe4000bf66270 */
[----:B------:R-:W-:Y:S01]  /*ce60*/  @!P0 LEA.HI.X R21, R210, R18, R160, 0x2, P6 ;  /* 0x00000012d2158211 */ /* 0x000fe200030f14a0 */
[----:B------:R2:W-:Y:S01]  /*ce70*/  @!P1 ST.E.64 desc[UR44][R14.64], R106 ;  /* 0x0000006a0e009985 */ /* 0x0005e2000c101b2c */
[-C--:B-1----:R-:W-:Y:S02]  /*ce80*/  @!P5 LEA R4, P1, R209, R0.reuse, 0x2 ;  /* 0x00000000d104d211 */ /* 0x082fe400078210ff */
[----:B----4-:R-:W-:Y:S01]  /*ce90*/  @!P4 LEA R8, P2, R208, R0, 0x2 ;  /* 0x00000000d008c211 */ /* 0x010fe200078410ff */
[----:B------:R-:W-:Y:S01]  /*cea0*/  @!P0 ST.E.64 desc[UR44][R20.64], R110 ;  /* 0x0000006e14008985 */ /* 0x000fe2000c101b2c */
[----:B------:R-:W-:-:S02]  /*ceb0*/  ISETP.GE.AND P0, PT, R206, UR6, PT ;  /* 0x00000006ce007c0c */ /* 0x000fc4000bf06270 */
[----:B------:R-:W-:Y:S02]  /*cec0*/  @!P5 LEA.HI.X R5, R209, R18, R159, 0x2, P1 ;  /* 0x00000012d105d211 */ /* 0x000fe400008f149f */
[----:B------:R-:W-:Y:S02]  /*ced0*/  ISETP.GE.AND P1, PT, R205, UR6, PT ;  /* 0x00000006cd007c0c */ /* 0x000fe4000bf26270 */
[C---:B---3--:R-:W-:Y:S01]  /*cee0*/  @!P3 LEA R10, P6, R207.reuse, R0, 0x2 ;  /* 0x00000000cf0ab211 */ /* 0x048fe200078c10ff */
[----:B------:R1:W-:Y:S01]  /*cef0*/  @!P5 ST.E.64 desc[UR44][R4.64], R114 ;  /* 0x000000720400d985 */ /* 0x0003e2000c101b2c */
[-C--:B------:R-:W-:Y:S02]  /*cf00*/  @!P4 LEA.HI.X R9, R208, R18.reuse, R158, 0x2, P2 ;  /* 0x00000012d009c211 */ /* 0x080fe400010f149e */
[----:B------:R-:W-:Y:S02]  /*cf10*/  @!P3 LEA.HI.X R11, R207, R18, R157, 0x2, P6 ;  /* 0x00000012cf0bb211 */ /* 0x000fe400030f149d */
[----:B------:R-:W-:Y:S01]  /*cf20*/  ISETP.GE.AND P2, PT, R202, UR6, PT ;  /* 0x00000006ca007c0c */ /* 0x000fe2000bf46270 */
[----:B------:R3:W-:Y:S01]  /*cf30*/  @!P4 ST.E.64 desc[UR44][R8.64], R118 ;  /* 0x000000760800c985 */ /* 0x0007e2000c101b2c */
[----:B------:R-:W-:-:S02]  /*cf40*/  ISETP.GE.AND P4, PT, R204, UR6, PT ;  /* 0x00000006cc007c0c */ /* 0x000fc4000bf86270 */
[C---:B0-----:R-:W-:Y:S01]  /*cf50*/  @!P0 LEA R12, P5, R206.reuse, R0, 0x2 ;  /* 0x00000000ce0c8211 */ /* 0x041fe200078a10ff */
[----:B------:R0:W-:Y:S01]  /*cf60*/  @!P3 ST.E.64 desc[UR44][R10.64], R122 ;  /* 0x0000007a0a00b985 */ /* 0x0001e2000c101b2c */
[----:B------:R-:W-:Y:S02]  /*cf70*/  ISETP.GE.AND P3, PT, R203, UR6, PT ;  /* 0x00000006cb007c0c */ /* 0x000fe4000bf66270 */
[----:B------:R-:W-:Y:S02]  /*cf80*/  @!P0 LEA.HI.X R13, R206, R18, R156, 0x2, P5 ;  /* 0x00000012ce0d8211 */ /* 0x000fe400028f149c */
[----:B------:R-:W-:Y:S02]  /*cf90*/  ISETP.GE.AND P5, PT, R201, UR6, PT ;  /* 0x00000006c9007c0c */ /* 0x000fe4000bfa6270 */
[-C--:B--2---:R-:W-:Y:S01]  /*cfa0*/  @!P1 LEA R14, P6, R205, R0.reuse, 0x2 ;  /* 0x00000000cd0e9211 */ /* 0x084fe200078c10ff */
[----:B------:R2:W-:Y:S02]  /*cfb0*/  @!P0 ST.E.64 desc[UR44][R12.64], R126 ;  /* 0x0000007e0c008985 */ /* 0x0005e4000c101b2c */
[----:B-1----:R-:W-:-:S02]  /*cfc0*/  @!P4 LEA R4, P0, R204, R0, 0x2 ;  /* 0x00000000cc04c211 */ /* 0x002fc400078010ff */
[----:B------:R-:W-:Y:S02]  /*cfd0*/  @!P1 LEA.HI.X R15, R205, R18, R155, 0x2, P6 ;  /* 0x00000012cd0f9211 */ /* 0x000fe400030f149b */
[----:B---3--:R-:W-:Y:S02]  /*cfe0*/  @!P3 LEA R8, P6, R203, R0, 0x2 ;  /* 0x00000000cb08b211 */ /* 0x008fe400078c10ff */
[----:B------:R-:W-:Y:S01]  /*cff0*/  @!P4 LEA.HI.X R5, R204, R18, R154, 0x2, P0 ;  /* 0x00000012cc05c211 */ /* 0x000fe200000f149a */
[----:B------:R2:W-:Y:S01]  /*d000*/  @!P1 ST.E.64 desc[UR44][R14.64], R130 ;  /* 0x000000820e009985 */ /* 0x0005e2000c101b2c */
[-C--:B0-----:R-:W-:Y:S02]  /*d010*/  @!P2 LEA R10, P1, R202, R0.reuse, 0x2 ;  /* 0x00000000ca0aa211 */ /* 0x081fe400078210ff */
[----:B------:R-:W-:Y:S01]  /*d020*/  @!P5 LEA R20, P0, R201, R0, 0x2 ;  /* 0x00000000c914d211 */ /* 0x000fe200078010ff */
        /* <DEDUP_REMOVED lines=9> */
[----:B--2---:R-:W-:-:S04]  /*d0c0*/  LEA R4, P0, R200, R0, 0x2 ;  /* 0x00000000c8047211 */ /* 0x004fc800078010ff */
[----:B------:R-:W-:-:S05]  /*d0d0*/  LEA.HI.X R5, R200, R18, R22, 0x2, P0 ;  /* 0x00000012c8057211 */ /* 0x000fca00000f1416 */
[----:B------:R0:W-:Y:S01]  /*d0e0*/  ST.E.64 desc[UR44][R4.64], R150 ;  /* 0x0000009604007985 */ /* 0x0001e2000c101b2c */
[----:B------:R-:W-:Y:S05]  /*d0f0*/  BRA `(.L_x_1038) ;  /* 0x0000000c00cc7947 */ /* 0x000fea0003800000 */
.L_x_1032:
[----:B------:R-:W0:Y:S01]  /*d100*/  LDC.64 R8, c[0x0][0xd00] ;  /* 0x00034000ff087b82 */ /* 0x000e220000000a00 */
[----:B------:R-:W-:Y:S01]  /*d110*/  ULDC.64 UR6, c[0x0][0xd08] ;  /* 0x0003420000067ab9 */ /* 0x000fe20000000a00 */
[----:B------:R-:W-:Y:S01]  /*d120*/  IMAD.MOV.U32 R3, RZ, RZ, RZ ;  /* 0x000000ffff037224 */ /* 0x000fe200078e00ff */
[----:B------:R-:W-:-:S04]  /*d130*/  ISETP.NE.U32.AND P0, PT, RZ, UR6, PT ;  /* 0x00000006ff007c0c */ /* 0x000fc8000bf05070 */
[----:B------:R-:W-:Y:S01]  /*d140*/  ISETP.NE.AND.EX P1, PT, RZ, UR7, PT, P0 ;  /* 0x00000007ff007c0c */ /* 0x000fe2000bf25300 */
[----:B------:R-:W1:Y:S01]  /*d150*/  LDC.64 R4, c[0x0][0xd00] ;  /* 0x00034000ff047b82 */ /* 0x000e620000000a00 */
[----:B0-----:R-:W-:-:S04]  /*d160*/  ISETP.NE.U32.AND P0, PT, R8, RZ, PT ;  /* 0x000000ff0800720c */ /* 0x001fc80003f05070 */
[----:B------:R-:W-:-:S07]  /*d170*/  ISETP.NE.AND.EX P0, PT, R9, RZ, PT, P0 ;  /* 0x000000ff0900720c */ /* 0x000fce0003f05300 */
[----:B------:R-:W0:Y:S01]  /*d180*/  @P1 LDC.64 R8, c[0x0][0xd08] ;  /* 0x00034200ff081b82 */ /* 0x000e220000000a00 */
[----:B------:R-:W-:Y:S01]  /*d190*/  ULDC UR6, c[0x0][0xb88] ;  /* 0x0002e20000067ab9 */ /* 0x000fe20000000800 */
[----:B-1----:R-:W-:-:S04]  /*d1a0*/  IMAD.WIDE R10, R192, 0x4, R4 ;  /* 0x00000004c00a7825 */ /* 0x002fc800078e0204 */
[----:B------:R-:W-:Y:S01]  /*d1b0*/  IMAD.U32 R0, RZ, RZ, UR6 ;  /* 0x00000006ff007e24 */ /* 0x000fe2000f8e00ff */
[----:B------:R1:W5:Y:S01]  /*d1c0*/  @P0 LDG.E R3, desc[UR44][R10.64] ;  /* 0x0000002c0a030981 */ /* 0x000362000c1e1900 */
[----:B0-----:R-:W-:-:S05]  /*d1d0*/  @P1 IMAD.WIDE R4, R192, 0x4, R8 ;  /* 0x00000004c0041825 */ /* 0x001fca00078e0208 */
[----:B------:R1:W5:Y:S01]  /*d1e0*/  @P1 LDG.E R0, desc[UR44][R4.64] ;  /* 0x0000002c04001981 */ /* 0x000362000c1e1900 */
[----:B------:R-:W-:Y:S01]  /*d1f0*/  ISETP.NE.AND P2, PT, R22, RZ, PT ;  /* 0x000000ff1600720c */ /* 0x000fe20003f45270 */
[----:B------:R-:W0:-:S12]  /*d200*/  S2R R7, SR_TID.X ;  /* 0x0000000000077919 */ /* 0x000e180000002100 */
[----:B------:R-:W2:Y:S01]  /*d210*/  @!P2 LDC R22, c[0x0][0xbd4] ;  /* 0x0002f500ff16ab82 */ /* 0x000ea20000000800 */
[----:B0-----:R-:W-:Y:S01]  /*d220*/  VIADD R28, R7, 0xffffff80 ;  /* 0xffffff80071c7836 */ /* 0x001fe20000000000 */
[----:B--2---:R-:W-:-:S04]  /*d230*/  ISETP.GT.AND P2, PT, R22, 0x1, PT ;  /* 0x000000011600780c */ /* 0x004fc80003f44270 */
[----:B------:R-:W-:Y:S01]  /*d240*/  ISETP.GT.AND P3, PT, R28, 0x3f, PT ;  /* 0x0000003f1c00780c */ /* 0x000fe20003f64270 */
[----:B-1----:R-:W-:-:S12]  /*d250*/  @P1 BRA `(.L_x_1041) ;  /* 0x0000000000101947 */ /* 0x002fd80003800000 */
[----:B------:R-:W-:Y:S05]  /*d260*/  @!P0 BRA `(.L_x_1041) ;  /* 0x00000000000c8947 */ /* 0x000fea0003800000 */
[----:B------:R-:W2:Y:S04]  /*d270*/  LDG.E R5, desc[UR44][R10.64] ;  /* 0x0000002c0a057981 */ /* 0x000ea8000c1e1900 */
[----:B-----5:R-:W2:Y:S02]  /*d280*/  LDG.E R0, desc[UR44][R10.64+0x4] ;  /* 0x0000042c0a007981 */ /* 0x020ea4000c1e1900 */
[----:B--2---:R-:W-:-:S07]  /*d290*/  IMAD.IADD R0, R0, 0x1, -R5 ;  /* 0x0000000100007824 */ /* 0x004fce00078e0a05 */
.L_x_1041:
[----:B------:R-:W-:Y:S01]  /*d2a0*/  BSSY B1, `(.L_x_1042) ;  /* 0x0000038000017945 */ /* 0x000fe20003800000 */
[----:B------:R-:W-:Y:S02]  /*d2b0*/  SEL R25, R192, RZ, !P0 ;  /* 0x000000ffc0197207 */ /* 0x000fe40004000000 */
[----:B------:R-:W-:Y:S02]  /*d2c0*/  SEL R222, R222, RZ, !P0 ;  /* 0x000000ffdede7207 */ /* 0x000fe40004000000 */
[----:B-----5:R-:W-:Y:S01]  /*d2d0*/  SHF.R.S32.HI R24, RZ, 0x1f, R3 ;  /* 0x0000001fff187819 */ /* 0x020fe20000011403 */
[----:B------:R-:W-:Y:S06]  /*d2e0*/  @P3 BRA `(.L_x_1043) ;  /* 0x0000000000cc3947 */ /* 0x000fec0003800000 */
[----:B------:R-:W0:Y:S01]  /*d2f0*/  S2R R4, SR_TID.X ;  /* 0x0000000000047919 */ /* 0x000e220000002100 */
[----:B------:R-:W1:Y:S01]  /*d300*/  LDC R27, c[0x0][0xce8] ;  /* 0x00033a00ff1b7b82 */ /* 0x000e620000000800 */
[----:B------:R-:W-:-:S04]  /*d310*/  IMAD.U32 R5, RZ, RZ, UR42 ;  /* 0x0000002aff057e24 */ /* 0x000fc8000f8e00ff */
[----:B0-----:R-:W-:Y:S02]  /*d320*/  IMAD R4, R5, 0x40, R4 ;  /* 0x0000004005047824 */ /* 0x001fe400078e0204 */
[----:B-1----:R-:W-:Y:S02]  /*d330*/  IMAD R5, R0, R27, RZ ;  /* 0x0000001b00057224 */ /* 0x002fe400078e02ff */
[----:B------:R-:W-:-:S05]  /*d340*/  VIADD R26, R4, 0xffffff80 ;  /* 0xffffff80041a7836 */ /* 0x000fca0000000000 */
[----:B------:R-:W-:-:S13]  /*d350*/  ISETP.GE.AND P0, PT, R26, R5, PT ;  /* 0x000000051a00720c */ /* 0x000fda0003f06270 */
[----:B------:R-:W-:Y:S05]  /*d360*/  @P0 BRA `(.L_x_1043) ;  /* 0x0000000000ac0947 */ /* 0x000fea0003800000 */
[----:B------:R-:W-:Y:S01]  /*d370*/  ISETP.NE.AND P1, PT, R27, 0x1, PT ;  /* 0x000000011b00780c */ /* 0x000fe20003f25270 */
[----:B------:R-:W0:Y:S01]  /*d380*/  LDC.64 R4, c[0x0][0xca8] ;  /* 0x00032a00ff047b82 */ /* 0x000e220000000a00 */
[----:B------:R-:W-:Y:S01]  /*d390*/  ISETP.GT.AND P0, PT, R22, 0x1, PT ;  /* 0x000000011600780c */ /* 0x000fe20003f04270 */
[----:B------:R-:W-:Y:S02]  /*d3a0*/  IMAD.MOV.U32 R22, RZ, RZ, 0xab8 ;  /* 0x00000ab8ff167424 */ /* 0x000fe400078e00ff */
[----:B------:R-:W-:Y:S01]  /*d3b0*/  IMAD.MOV.U32 R7, RZ, RZ, R26 ;  /* 0x000000ffff077224 */ /* 0x000fe200078e001a */
[----:B------:R-:W-:Y:S02]  /*d3c0*/  SEL R199, R199, RZ, P0 ;  /* 0x000000ffc7c77207 */ /* 0x000fe40000000000 */
[----:B------:R-:W-:-:S04]  /*d3d0*/  SEL R22, R22, 0xa78, P0 ;  /* 0x00000a7816167807 */ /* 0x000fc80000000000 */
[----:B------:R-:W1:Y:S08]  /*d3e0*/  LDC.64 R14, c[0x0][R22+0x220] ;  /* 0x00008800160e7b82 */ /* 0x000e700000000a00 */
[----:B------:R-:W2:Y:S08]  /*d3f0*/  @P1 LDC R21, c[0x0][0xcec] ;  /* 0x00033b00ff151b82 */ /* 0x000eb00000000800 */
[----:B------:R-:W3:Y:S08]  /*d400*/  LDC.64 R12, c[0x0][R22+0x218] ;  /* 0x00008600160c7b82 */ /* 0x000ef00000000a00 */
[----:B------:R-:W4:Y:S01]  /*d410*/  @P1 LDC R29, c[0x0][0xcf0] ;  /* 0x00033c00ff1d1b82 */ /* 0x000f220000000800 */
[----:B-1----:R-:W-:-:S04]  /*d420*/  IMAD R15, R15, R25, RZ ;  /* 0x000000190f0f7224 */ /* 0x002fc800078e02ff */
[----:B------:R-:W-:-:S03]  /*d430*/  IMAD R15, R14, R222, R15 ;  /* 0x000000de0e0f7224 */ /* 0x000fc600078e020f */
[----:B------:R-:W1:Y:S01]  /*d440*/  LDC.64 R10, c[0x0][R22+0x228] ;  /* 0x00008a00160a7b82 */ /* 0x000e620000000a00 */
[----:B--2---:R-:W-:-:S04]  /*d450*/  @P1 IMAD.HI.U32 R18, R26, R21, RZ ;  /* 0x000000151a121227 */ /* 0x004fc800078e00ff */
[----:B------:R-:W-:-:S03]  /*d460*/  IMAD.WIDE.U32 R20, R14, R25, RZ ;  /* 0x000000190e147225 */ /* 0x000fc600078e00ff */
[----:B------:R-:W2:Y:S01]  /*d470*/  LDC.64 R8, c[0x0][R22+0x210] ;  /* 0x0000840016087b82 */ /* 0x000ea20000000a00 */
[-C--:B---3--:R-:W-:Y:S02]  /*d480*/  IMAD R23, R13, R193.reuse, RZ ;  /* 0x000000c10d177224 */ /* 0x088fe400078e02ff */
[----:B------:R-:W-:-:S04]  /*d490*/  IMAD.WIDE.U32 R12, R12, R193, RZ ;  /* 0x000000c10c0c7225 */ /* 0x000fc800078e00ff */
[----:B------:R-:W-:Y:S01]  /*d4a0*/  IMAD.IADD R14, R21, 0x1, R15 ;  /* 0x00000001150e7824 */ /* 0x000fe200078e020f */
[----:B----4-:R-:W-:Y:S01]  /*d4b0*/  @P1 SHF.R.U32.HI R7, RZ, R29, R18 ;  /* 0x0000001dff071219 */ /* 0x010fe20000011612 */
[----:B0-----:R-:W0:Y:S01]  /*d4c0*/  @!P0 LDC R4, c[0x0][0xc50] ;  /* 0x00031400ff048b82 */ /* 0x001e220000000800 */
[----:B------:R-:W-:Y:S01]  /*d4d0*/  IMAD.IADD R23, R13, 0x1, R23 ;  /* 0x000000010d177824 */ /* 0x000fe200078e0217 */
[----:B------:R-:W-:Y:S02]  /*d4e0*/  IADD3 R12, P1, P3, R20, R12, R3 ;  /* 0x0000000c140c7210 */ /* 0x000fe40007b3e003 */
[----:B------:R-:W-:Y:S02]  /*d4f0*/  IMAD.MOV R13, RZ, RZ, -R7 ;  /* 0x000000ffff0d7224 */ /* 0x000fe400078e0a07 */
[----:B------:R-:W-:Y:S01]  /*d500*/  IADD3.X R14, R14, R23, R24, P1, P3 ;  /* 0x000000170e0e7210 */ /* 0x000fe20000fe6418 */
[-C--:B-1----:R-:W-:Y:S01]  /*d510*/  IMAD R15, R11, R199.reuse, RZ ;  /* 0x000000c70b0f7224 */ /* 0x082fe200078e02ff */
[----:B------:R-:W1:Y:S01]  /*d520*/  @!P0 LDC R5, c[0x0][0xc54] ;  /* 0x00031500ff058b82 */ /* 0x000e620000000800 */
[----:B------:R-:W-:-:S04]  /*d530*/  IMAD.WIDE.U32 R10, R10, R199, RZ ;  /* 0x000000c70a0a7225 */ /* 0x000fc800078e00ff */
[----:B------:R-:W-:Y:S01]  /*d540*/  IMAD.IADD R15, R11, 0x1, R15 ;  /* 0x000000010b0f7824 */ /* 0x000fe200078e020f */
[----:B------:R-:W-:Y:S01]  /*d550*/  IADD3 R10, P0, P1, R7, R12, R10 ;  /* 0x0000000c070a7210 */ /* 0x000fe2000791e00a */
[----:B------:R-:W-:Y:S01]  /*d560*/  IMAD R13, R27, R13, R26 ;  /* 0x0000000d1b0d7224 */ /* 0x000fe200078e021a */
[----:B------:R-:W-:-:S03]  /*d570*/  SHF.R.S32.HI R7, RZ, 0x1f, R7 ;  /* 0x0000001fff077819 */ /* 0x000fc60000011407 */
[----:B--2---:R-:W-:Y:S01]  /*d580*/  IMAD R9, R9, R13, RZ ;  /* 0x0000000d09097224 */ /* 0x004fe200078e02ff */
[----:B------:R-:W-:Y:S02]  /*d590*/  IADD3.X R11, R7, R14, R15, P0, P1 ;  /* 0x0000000e070b7210 */ /* 0x000fe400007e240f */
[----:B------:R-:W-:-:S05]  /*d5a0*/  SHF.R.S32.HI R7, RZ, 0x1f, R13 ;  /* 0x0000001fff077819 */ /* 0x000fca000001140d */
[C---:B------:R-:W-:Y:S02]  /*d5b0*/  IMAD R7, R8.reuse, R7, R9 ;  /* 0x0000000708077224 */ /* 0x040fe400078e0209 */
[----:B------:R-:W-:-:S04]  /*d5c0*/  IMAD.WIDE.U32 R8, R8, R13, R10 ;  /* 0x0000000d08087225 */ /* 0x000fc800078e000a */
[----:B------:R-:W-:Y:S01]  /*d5d0*/  IMAD.IADD R7, R9, 0x1, R7 ;  /* 0x0000000109077824 */ /* 0x000fe200078e0207 */
[----:B0-----:R-:W-:-:S04]  /*d5e0*/  LEA R4, P0, R8, R4, 0x2 ;  /* 0x0000000408047211 */ /* 0x001fc800078010ff */
[----:B-1----:R-:W-:Y:S01]  /*d5f0*/  LEA.HI.X R5, R8, R5, R7, 0x2, P0 ;  /* 0x0000000508057211 */ /* 0x002fe200000f1407 */
[----:B------:R-:W-:-:S05]  /*d600*/  IMAD.MOV.U32 R7, RZ, RZ, -0x800000 ;  /* 0xff800000ff077424 */ /* 0x000fca00078e00ff */
[----:B------:R0:W-:Y:S03]  /*d610*/  STG.E desc[UR44][R4.64], R7 ;  /* 0x0000000704007986 */ /* 0x0001e6000c10192c */
.L_x_1043:
[----:B------:R-:W-:Y:S05]  /*d620*/  BSYNC B1 ;  /* 0x0000000000017941 */ /* 0x000fea0003800000 */
.L_x_1042:
[----:B------:R-:W-:Y:S05]  /*d630*/  @P2 BRA `(.L_x_1038) ;  /* 0x00000008007c2947 */ /* 0x000fea0003800000 */
[----:B------:R-:W1:Y:S01]  /*d640*/  LDC R11, c[0x0][0xce8] ;  /* 0x00033a00ff0b7b82 */ /* 0x000e620000000800 */
[----:B------:R-:W-:Y:S01]  /*d650*/  ULDC.64 UR6, c[0x0][0xba0] ;  /* 0x0002e80000067ab9 */ /* 0x000fe20000000a00 */
[----:B0-----:R-:W-:Y:S01]  /*d660*/  SHF.R.S32.HI R7, RZ, 0x1f, R28 ;  /* 0x0000001fff077819 */ /* 0x001fe2000001141c */
[----:B------:R-:W-:Y:S01]  /*d670*/  IMAD R8, R24, UR6, RZ ;  /* 0x0000000618087c24 */ /* 0x000fe2000f8e02ff */
[----:B------:R-:W-:Y:S01]  /*d680*/  ULDC UR8, c[0x0][0xbc8] ;  /* 0x0002f20000087ab9 */ /* 0x000fe20000000800 */
[----:B------:R-:W-:Y:S01]  /*d690*/  IMAD.WIDE.U32 R4, R3, UR6, RZ ;  /* 0x0000000603047c25 */ /* 0x000fe2000f8e00ff */
[----:B------:R-:W-:Y:S01]  /*d6a0*/  ISETP.GE.AND P2, PT, R198, UR8, PT ;  /* 0x00000008c6007c0c */ /* 0x000fe2000bf46270 */
[----:B------:R-:W-:Y:S01]  /*d6b0*/  BSSY B1, `(.L_x_1044) ;  /* 0x0000073000017945 */ /* 0x000fe20003800000 */
[----:B------:R-:W-:Y:S01]  /*d6c0*/  ISETP.GE.AND P1, PT, R197, UR8, PT ;  /* 0x00000008c5007c0c */ /* 0x000fe2000bf26270 */
[----:B------:R-:W-:Y:S01]  /*d6d0*/  IMAD R3, R3, UR7, R8 ;  /* 0x0000000703037c24 */ /* 0x000fe2000f8e0208 */
[----:B------:R-:W-:Y:S01]  /*d6e0*/  LEA.HI R8, R7, R28, RZ, 0x3 ;  /* 0x0000001c07087211 */ /* 0x000fe200078f18ff */
[----:B------:R-:W-:Y:S01]  /*d6f0*/  ULDC.64 UR6, c[0x0][0xbe8] ;  /* 0x0002fa0000067ab9 */ /* 0x000fe20000000a00 */
[----:B------:R-:W-:Y:S01]  /*d700*/  IMAD.U32 R10, RZ, RZ, UR42 ;  /* 0x0000002aff0a7e24 */ /* 0x000fe2000f8e00ff */
[----:B------:R-:W-:Y:S01]  /*d710*/  SEL R13, RZ, 0xffffffff, P2 ;  /* 0xffffffffff0d7807 */ /* 0x000fe20001000000 */
[----:B------:R-:W-:Y:S01]  /*d720*/  IMAD.IADD R5, R5, 0x1, R3 ;  /* 0x0000000105057824 */ /* 0x000fe200078e0203 */
[----:B------:R-:W-:Y:S01]  /*d730*/  LOP3.LUT R3, R8, 0xfffffff8, RZ, 0xc0, !PT ;  /* 0xfffffff808037812 */ /* 0x000fe200078ec0ff */
[C---:B------:R-:W-:Y:S01]  /*d740*/  VIADD R32, R16.reuse, 0x180 ;  /* 0x0000018010207836 */ /* 0x040fe20000000000 */
[----:B------:R-:W-:Y:S01]  /*d750*/  SHF.R.S32.HI R24, RZ, 0x3, R8 ;  /* 0x00000003ff187819 */ /* 0x000fe20000011408 */
[----:B------:R-:W-:Y:S01]  /*d760*/  IMAD.WIDE.U32 R4, R193, UR6, R4 ;  /* 0x00000006c1047c25 */ /* 0x000fe2000f8e0004 */
[----:B------:R-:W-:-:S02]  /*d770*/  ISETP.GE.AND P3, PT, R16, UR8, PT ;  /* 0x0000000810007c0c */ /* 0x000fc4000bf66270 */
[----:B------:R-:W-:Y:S01]  /*d780*/  SHF.R.S32.HI R26, RZ, 0x1f, R197 ;  /* 0x0000001fff1a7819 */ /* 0x000fe200000114c5 */
[----:B------:R-:W-:Y:S01]  /*d790*/  IMAD.IADD R3, R28, 0x1, -R3 ;  /* 0x000000011c037824 */ /* 0x000fe200078e0a03 */
[----:B------:R-:W-:Y:S01]  /*d7a0*/  SEL R12, RZ, 0x1, P3 ;  /* 0x00000001ff0c7807 */ /* 0x000fe20001800000 */
[----:B------:R-:W-:Y:S01]  /*d7b0*/  IMAD R5, R193, UR7, R5 ;  /* 0x00000007c1057c24 */ /* 0x000fe2000f8e0205 */
[----:B-1----:R-:W-:Y:S01]  /*d7c0*/  ISETP.NE.AND P0, PT, R11, 0x1, PT ;  /* 0x000000010b00780c */ /* 0x002fe20003f05270 */
[----:B------:R-:W-:Y:S01]  /*d7d0*/  IMAD R3, R3, 0x20, R24 ;  /* 0x0000002003037824 */ /* 0x000fe200078e0218 */
[----:B------:R-:W-:Y:S01]  /*d7e0*/  ULDC.64 UR6, c[0x0][0xbf0] ;  /* 0x0002fc0000067ab9 */ /* 0x000fe20000000a00 */
[----:B------:R-:W-:Y:S01]  /*d7f0*/  IMAD.SHL.U32 R15, R13, 0x2, RZ ;  /* 0x000000020d0f7824 */ /* 0x000fe200078e00ff */
[----:B------:R-:W-:Y:S01]  /*d800*/  SEL R13, RZ, 0xffffffff, P1 ;  /* 0xffffffffff0d7807 */ /* 0x000fe20000800000 */
[----:B------:R-:W-:Y:S01]  /*d810*/  IMAD R10, R10, 0x40, R3 ;  /* 0x000000400a0a7824 */ /* 0x000fe200078e0203 */
[----:B------:R-:W-:Y:S01]  /*d820*/  SHF.R.S32.HI R27, RZ, 0x1f, R32 ;  /* 0x0000001fff1b7819 */ /* 0x000fe20000011420 */
[----:B------:R-:W-:Y:S01]  /*d830*/  IMAD R3, R222, UR6, RZ ;  /* 0x00000006de037c24 */ /* 0x000fe2000f8e02ff */
[----:B------:R-:W-:Y:S01]  /*d840*/  LOP3.LUT R12, R15, 0x2, R12, 0xe2, !PT ;  /* 0x000000020f0c7812 */ /* 0x000fe200078ee20c */
[----:B------:R-:W-:Y:S01]  /*d850*/  IMAD.WIDE.U32 R4, R25, UR6, R4 ;  /* 0x0000000619047c25 */ /* 0x000fe2000f8e0004 */
[----:B------:R-:W-:-:S02]  /*d860*/  SHF.R.S32.HI R29, RZ, 0x1f, R194 ;  /* 0x0000001fff1d7819 */ /* 0x000fc400000114c2 */
[----:B------:R-:W-:Y:S01]  /*d870*/  SHF.R.S32.HI R31, RZ, 0x1f, R196 ;  /* 0x0000001fff1f7819 */ /* 0x000fe200000114c4 */
[----:B------:R-:W0:Y:S01]  /*d880*/  @P0 LDC R7, c[0x0][0xcec] ;  /* 0x00033b00ff070b82 */ /* 0x000e220000000800 */
[----:B------:R-:W-:Y:S01]  /*d890*/  IMAD R9, R25, UR7, R3 ;  /* 0x0000000719097c24 */ /* 0x000fe2000f8e0203 */
[----:B------:R-:W-:Y:S01]  /*d8a0*/  ULDC.64 UR6, c[0x0][0xbe0] ;  /* 0x0002f80000067ab9 */ /* 0x000fe20000000a00 */
[----:B------:R-:W-:Y:S01]  /*d8b0*/  IMAD.MOV.U32 R3, RZ, RZ, R10 ;  /* 0x000000ffff037224 */ /* 0x000fe200078e000a */
[----:B------:R-:W-:Y:S01]  /*d8c0*/  SHF.R.S32.HI R25, RZ, 0x1f, R195 ;  /* 0x0000001fff197819 */ /* 0x000fe200000114c3 */
[----:B------:R-:W-:Y:S01]  /*d8d0*/  IMAD.SHL.U32 R13, R13, 0x4, RZ ;  /* 0x000000040d0d7824 */ /* 0x000fe200078e00ff */
[----:B------:R-:W-:Y:S01]  /*d8e0*/  SHF.R.S32.HI R34, RZ, 0x1f, R198 ;  /* 0x0000001fff227819 */ /* 0x000fe200000114c6 */
[----:B------:R-:W-:Y:S01]  /*d8f0*/  IMAD.IADD R5, R5, 0x1, R9 ;  /* 0x0000000105057824 */ /* 0x000fe200078e0209 */
[----:B------:R-:W1:Y:S01]  /*d900*/  @P0 LDC R8, c[0x0][0xcf0] ;  /* 0x00033c00ff080b82 */ /* 0x000e620000000800 */
[----:B------:R-:W-:Y:S01]  /*d910*/  IMAD R23, R0, R11, RZ ;  /* 0x0000000b00177224 */ /* 0x000fe200078e02ff */
[----:B------:R-:W-:Y:S01]  /*d920*/  LOP3.LUT R12, R13, 0x4, R12, 0xe2, !PT ;  /* 0x000000040d0c7812 */ /* 0x000fe200078ee20c */
[----:B------:R-:W-:-:S05]  /*d930*/  VIADD R30, R16, 0x1c0 ;  /* 0x000001c0101e7836 */ /* 0x000fca0000000000 */
[----:B------:R-:W-:Y:S02]  /*d940*/  ISETP.GE.AND P1, PT, R30, UR8, PT ;  /* 0x000000081e007c0c */ /* 0x000fe4000bf26270 */
[----:B------:R-:W-:Y:S01]  /*d950*/  SHF.R.S32.HI R33, RZ, 0x1f, R30 ;  /* 0x0000001fff217819 */ /* 0x000fe2000001141e */
[----:B0-----:R-:W-:-:S05]  /*d960*/  @P0 IMAD.HI.U32 R7, R10, R7, RZ ;  /* 0x000000070a070227 */ /* 0x001fca00078e00ff */
[----:B-1----:R-:W-:Y:S02]  /*d970*/  @P0 SHF.R.U32.HI R3, RZ, R8, R7 ;  /* 0x00000008ff030219 */ /* 0x002fe40000011607 */
[----:B------:R-:W-:Y:S02]  /*d980*/  ISETP.GE.AND P0, PT, R196, UR8, PT ;  /* 0x00000008c4007c0c */ /* 0x000fe4000bf06270 */
[--C-:B------:R-:W-:Y:S01]  /*d990*/  SHF.R.S32.HI R7, RZ, 0x1f, R3.reuse ;  /* 0x0000001fff077819 */ /* 0x100fe20000011403 */
[----:B------:R-:W-:Y:S01]  /*d9a0*/  IMAD.MOV R9, RZ, RZ, -R3 ;  /* 0x000000ffff097224 */ /* 0x000fe200078e0a03 */
[----:B------:R-:W-:Y:S01]  /*d9b0*/  SEL R13, RZ, 0xffffffff, P0 ;  /* 0xffffffffff0d7807 */ /* 0x000fe20000000000 */
[----:B------:R-:W-:Y:S01]  /*d9c0*/  IMAD.WIDE.U32 R4, R3, UR6, R4 ;  /* 0x0000000603047c25 */ /* 0x000fe2000f8e0004 */
[----:B------:R-:W-:-:S03]  /*d9d0*/  ISETP.GE.AND P0, PT, R195, UR8, PT ;  /* 0x00000008c3007c0c */ /* 0x000fc6000bf06270 */
[----:B------:R-:W-:Y:S02]  /*d9e0*/  IMAD R8, R7, UR6, RZ ;  /* 0x0000000607087c24 */ /* 0x000fe4000f8e02ff */
[----:B------:R-:W-:Y:S02]  /*d9f0*/  IMAD R7, R11, R9, R10 ;  /* 0x000000090b077224 */ /* 0x000fe400078e020a */
[----:B------:R-:W-:Y:S01]  /*da00*/  IMAD R9, R3, UR7, R8 ;  /* 0x0000000703097c24 */ /* 0x000fe2000f8e0208 */
[----:B------:R-:W-:Y:S01]  /*da10*/  SEL R8, RZ, 0xffffffff, P0 ;  /* 0xffffffffff087807 */ /* 0x000fe20000000000 */
[----:B------:R-:W-:Y:S01]  /*da20*/  IMAD.SHL.U32 R13, R13, 0x8, RZ ;  /* 0x000000080d0d7824 */ /* 0x000fe200078e00ff */
[----:B------:R-:W-:Y:S01]  /*da30*/  ISETP.GE.AND P0, PT, R194, UR8, PT ;  /* 0x00000008c2007c0c */ /* 0x000fe2000bf06270 */
[----:B------:R-:W-:Y:S01]  /*da40*/  IMAD.IADD R5, R5, 0x1, R9 ;  /* 0x0000000105057824 */ /* 0x000fe200078e0209 */
[----:B------:R-:W-:Y:S01]  /*da50*/  SHF.R.S32.HI R3, RZ, 0x1f, R7 ;  /* 0x0000001fff037819 */ /* 0x000fe20000011407 */
[----:B------:R-:W-:Y:S01]  /*da60*/  ULDC.64 UR6, c[0x0][0xbd8] ;  /* 0x0002f60000067ab9 */ /* 0x000fe20000000a00 */
[----:B------:R-:W-:Y:S01]  /*da70*/  LOP3.LUT R12, R13, 0x8, R12, 0xe2, !PT ;  /* 0x000000080d0c7812 */ /* 0x000fe200078ee20c */
[----:B------:R-:W-:Y:S01]  /*da80*/  IMAD.SHL.U32 R13, R8, 0x10, RZ ;  /* 0x00000010080d7824 */ /* 0x000fe200078e00ff */
[----:B------:R-:W-:Y:S01]  /*da90*/  SEL R9, RZ, 0xffffffff, P0 ;  /* 0xffffffffff097807 */ /* 0x000fe20000000000 */
[----:B------:R-:W-:Y:S01]  /*daa0*/  IMAD R8, R3, UR6, RZ ;  /* 0x0000000603087c24 */ /* 0x000fe2000f8e02ff */
[----:B------:R-:W-:Y:S01]  /*dab0*/  ISETP.GE.AND P0, PT, R32, UR8, PT ;  /* 0x0000000820007c0c */ /* 0x000fe2000bf06270 */
[----:B------:R-:W-:Y:S01]  /*dac0*/  IMAD.WIDE.U32 R4, R7, UR6, R4 ;  /* 0x0000000607047c25 */ /* 0x000fe2000f8e0004 */
[----:B------:R-:W-:-:S03]  /*dad0*/  LOP3.LUT R12, R13, 0x10, R12, 0xe2, !PT ;  /* 0x000000100d0c7812 */ /* 0x000fc600078ee20c */
[----:B------:R-:W-:Y:S02]  /*dae0*/  IMAD.SHL.U32 R9, R9, 0x20, RZ ;  /* 0x0000002009097824 */ /* 0x000fe400078e00ff */
[----:B------:R-:W-:Y:S01]  /*daf0*/  IMAD R3, R7, UR7, R8 ;  /* 0x0000000707037c24 */ /* 0x000fe2000f8e0208 */
[----:B------:R-:W-:Y:S01]  /*db00*/  ULDC.64 UR6, c[0x0][0xb80] ;  /* 0x0002e00000067ab9 */ /* 0x000fe20000000a00 */
[----:B------:R-:W-:Y:S01]  /*db10*/  IMAD.U32 R13, RZ, RZ, UR42 ;  /* 0x0000002aff0d7e24 */ /* 0x000fe2000f8e00ff */
[----:B------:R-:W-:Y:S01]  /*db20*/  LOP3.LUT R12, R9, 0x20, R12, 0xe2, !PT ;  /* 0x00000020090c7812 */ /* 0x000fe200078ee20c */
[----:B------:R-:W-:Y:S01]  /*db30*/  IMAD.IADD R3, R5, 0x1, R3 ;  /* 0x0000000105037824 */ /* 0x000fe200078e0203 */
[----:B------:R-:W-:Y:S01]  /*db40*/  SEL R9, RZ, 0x40, P0 ;  /* 0x00000040ff097807 */ /* 0x000fe20000000000 */
[----:B------:R-:W-:Y:S01]  /*db50*/  IMAD R24, R13, 0x40, R24 ;  /* 0x000000400d187824 */ /* 0x000fe200078e0218 */
[----:B------:R-:W-:Y:S02]  /*db60*/  LEA R7, P0, R4, UR6, 0x1 ;  /* 0x0000000604077c11 */ /* 0x000fe4000f8008ff */
[----:B------:R-:W-:-:S02]  /*db70*/  LOP3.LUT R18, R12, R9, RZ, 0xfc, !PT ;  /* 0x000000090c127212 */ /* 0x000fc400078efcff */
[----:B------:R-:W-:Y:S01]  /*db80*/  LEA.HI.X R3, R4, UR7, R3, 0x1, P0 ;  /* 0x0000000704037c11 */ /* 0x000fe200080f0c03 */
[----:B------:R0:W1:Y:S01]  /*db90*/  SHFL.IDX PT, R8, R7, RZ, 0x181f ;  /* 0x00181fff07087589 */ /* 0x00006200000e0000 */
[----:B------:R-:W-:Y:S02]  /*dba0*/  ISETP.GE.AND P0, PT, R24, R23, PT ;  /* 0x000000171800720c */ /* 0x000fe40003f06270 */
[----:B------:R-:W-:Y:S01]  /*dbb0*/  SEL R5, RZ, 0x80, P1 ;  /* 0x00000080ff057807 */ /* 0x000fe20000800000 */
[----:B------:R0:W2:Y:S03]  /*dbc0*/  SHFL.IDX PT, R9, R3, RZ, 0x181f ;  /* 0x00181fff03097589 */ /* 0x0000a600000e0000 */
[----:B------:R-:W-:-:S07]  /*dbd0*/  LOP3.LUT R22, R18, R5, RZ, 0xfc, !PT ;  /* 0x0000000512167212 */ /* 0x000fce00078efcff */
[----:B0-----:R-:W-:Y:S05]  /*dbe0*/  @P0 BRA `(.L_x_1045) ;  /* 0x00000000007c0947 */ /* 0x001fea0003800000 */
[----:B------:R-:W-:Y:S02]  /*dbf0*/  ISETP.GE.AND P2, PT, R198, UR8, PT ;  /* 0x00000008c6007c0c */ /* 0x000fe4000bf46270 */
[----:B------:R-:W-:Y:S02]  /*dc00*/  ISETP.GE.AND P1, PT, R16, UR8, PT ;  /* 0x0000000810007c0c */ /* 0x000fe4000bf26270 */
[----:B------:R-:W-:Y:S02]  /*dc10*/  ISETP.GE.AND P5, PT, R197, UR8, PT ;  /* 0x00000008c5007c0c */ /* 0x000fe4000bfa6270 */
[----:B------:R-:W-:-:S07]  /*dc20*/  ISETP.GE.AND P3, PT, R196, UR8, PT ;  /* 0x00000008c4007c0c */ /* 0x000fce000bf66270 */
[-C--:B-1----:R-:W-:Y:S02]  /*dc30*/  @!P2 LEA R10, P0, R198, R8.reuse, 0x1 ;  /* 0x00000008c60aa211 */ /* 0x082fe400078008ff */
[----:B--2---:R-:W-:Y:S02]  /*dc40*/  @!P1 IMAD.WIDE R4, R16, 0x2, R8 ;  /* 0x0000000210049825 */ /* 0x004fe400078e0208 */
        /* <DEDUP_REMOVED lines=12> */
[----:B0-----:R-:W-:-:S02]  /*dd10*/  @!P1 LEA R10, P6, R194, R8, 0x1 ;  /* 0x00000008c20a9211 */ /* 0x001fc400078c08ff */
[CC--:B------:R-:W-:Y:S01]  /*dd20*/  @!P2 LEA R4, P5, R195.reuse, R8.reuse, 0x1 ;  /* 0x00000008c304a211 */ /* 0x0c0fe200078a08ff */
        /* <DEDUP_REMOVED lines=11> */
.L_x_1045:
[----:B------:R-:W-:Y:S05]  /*dde0*/  BSYNC B1 ;  /* 0x0000000000017941 */ /* 0x000fea0003800000 */
.L_x_1044:
[----:B------:R-:W-:Y:S01]  /*ddf0*/  VIADD R0, R24, 0x20 ;  /* 0x0000002018007836 */ /* 0x000fe20000000000 */
[----:B--23--:R0:W2:Y:S04]  /*de00*/  SHFL.IDX PT, R9, R3, 0x1, 0x181f ;  /* 0x00381f0003097f89 */ /* 0x00c0a800000e0000 */
[----:B------:R-:W-:Y:S01]  /*de10*/  ISETP.GE.AND P0, PT, R0, R23, PT ;  /* 0x000000170000720c */ /* 0x000fe20003f06270 */
[----:B-1----:R0:W1:-:S12]  /*de20*/  SHFL.IDX PT, R8, R7, 0x1, 0x181f ;  /* 0x00381f0007087f89 */ /* 0x00205800000e0000 */
[----:B0-----:R-:W-:Y:S05]  /*de30*/  @P0 BRA `(.L_x_1038) ;  /* 0x00000000007c0947 */ /* 0x001fea0003800000 */
[----:B------:R-:W-:Y:S02]  /*de40*/  ISETP.GE.AND P1, PT, R16, UR8, PT ;  /* 0x0000000810007c0c */ /* 0x000fe4000bf26270 */
[----:B------:R-:W-:Y:S02]  /*de50*/  ISETP.GE.AND P5, PT, R198, UR8, PT ;  /* 0x00000008c6007c0c */ /* 0x000fe4000bfa6270 */
[----:B------:R-:W-:Y:S02]  /*de60*/  ISETP.GE.AND P4, PT, R197, UR8, PT ;  /* 0x00000008c5007c0c */ /* 0x000fe4000bf86270 */
[----:B------:R-:W-:Y:S02]  /*de70*/  ISETP.GE.AND P3, PT, R196, UR8, PT ;  /* 0x00000008c4007c0c */ /* 0x000fe4000bf66270 */
[----:B------:R-:W-:-:S05]  /*de80*/  ISETP.GE.AND P2, PT, R195, UR8, PT ;  /* 0x00000008c3007c0c */ /* 0x000fca000bf46270 */
[----:B-12---:R-:W-:Y:S02]  /*de90*/  @!P1 IMAD.WIDE R4, R16, 0x2, R8 ;  /* 0x0000000210049825 */ /* 0x006fe400078e0208 */
        /* <DEDUP_REMOVED lines=9> */
[CC--:B------:R-:W-:Y:S02]  /*df30*/  @!P2 LEA R20, P6, R195.reuse, R8.reuse, 0x1 ;  /* 0x00000008c314a211 */ /* 0x0c0fe400078c08ff */
[-C--:B------:R-:W-:Y:S01]  /*df40*/  @!P3 LEA.HI.X R15, R196, R9.reuse, R31, 0x1, P5 ;  /* 0x00000009c40fb211 */ /* 0x080fe200028f0c1f */
[----:B------:R1:W-:Y:S01]  /*df50*/  @!P4 ST.E.128 desc[UR44][R12.64], RZ ;  /* 0x000000ff0c00c985 */ /* 0x0003e2000c101d2c */
[----:B------:R-:W-:Y:S02]  /*df60*/  LOP3.LUT P5, RZ, R22, 0x80, RZ, 0xc0, !PT ;  /* 0x0000008016ff7812 */ /* 0x000fe400078ac0ff */
[----:B------:R-:W-:Y:S01]  /*df70*/  @!P2 LEA.HI.X R21, R195, R9, R25, 0x1, P6 ;  /* 0x00000009c315a211 */ /* 0x000fe200030f0c19 */
[----:B------:R1:W-:Y:S01]  /*df80*/  @!P3 ST.E.128 desc[UR44][R14.64], RZ ;  /* 0x000000ff0e00b985 */ /* 0x0003e2000c101d2c */
[----:B0-----:R-:W-:-:S03]  /*df90*/  @!P1 LEA R4, P6, R194, R8, 0x1 ;  /* 0x00000008c2049211 */ /* 0x001fc600078c08ff */
        /* <DEDUP_REMOVED lines=9> */
.L_x_1038:
[----:B------:R-:W-:Y:S05]  /*e030*/  BSYNC B0 ;  /* 0x0000000000007941 */ /* 0x000fea0003800000 */
.L_x_1031:
[----:B------:R-:W-:Y:S02]  /*e040*/  ULDC UR6, c[0x0][0xd3c] ;  /* 0x00034f0000067ab9 */ /* 0x000fe40000000800 */
[----:B------:R-:W-:-:S06]  /*e050*/  UISETP.GE.AND UP0, UPT, UR5, UR6, UPT ;  /* 0x000000060500728c */ /* 0x000fcc000bf06270 */
[----:B------:R-:W-:-:S13]  /*e060*/  PLOP3.LUT P0, PT, PT, PT, UP0, 0x80, 0x0 ;  /* 0x000000000000781c */ /* 0x000fda0003f0f008 */
[----:B------:R-:W-:Y:S05]  /*e070*/  @!P0 BRA `(.L_x_1046) ;  /* 0xffffff3000b88947 */ /* 0x000fea000383ffff */
[----:B------:R-:W-:Y:S05]  /*e080*/  EXIT ;  /* 0x000000000000794d */ /* 0x000fea0003800000 */
.L_x_995:
        /* <DEDUP_REMOVED lines=16> */
.L_x_1047:
        /* <DEDUP_REMOVED lines=43> */
.L_x_1051:
        /* <DEDUP_REMOVED lines=35> */
.L_x_1049:
        /* <DEDUP_REMOVED lines=18> */
.L_x_1052:
        /* <DEDUP_REMOVED lines=57> */
.L_x_1050:
[----:B------:R-:W-:Y:S01]  /*eb20*/  ULDC UR4, c[0x0][0xd3c] ;  /* 0x00034f0000047ab9 */ /* 0x000fe20000000800 */
[----:B------:R-:W-:Y:S02]  /*eb30*/  IMAD.MOV.U32 R25, RZ, RZ, RZ ;  /* 0x000000ffff197224 */ /* 0x000fe400078e00ff */
[----:B------:R-:W-:Y:S02]  /*eb40*/  IMAD.U32 R24, RZ, RZ, UR6 ;  /* 0x00000006ff187e24 */ /* 0x000fe4000f8e00ff */
[----:B------:R-:W-:Y:S02]  /*eb50*/  IMAD.MOV.U32 R26, RZ, RZ, RZ ;  /* 0x000000ffff1a7224 */ /* 0x000fe400078e00ff */
[----:B------:R-:W-:-:S07]  /*eb60*/  IMAD.U32 R27, RZ, RZ, UR4 ;  /* 0x00000004ff1b7e24 */ /* 0x000fce000f8e00ff */
.L_x_1053:
[----:B------:R-:W-:-:S13]  /*eb70*/  ISETP.NE.AND P0, PT, R7, RZ, PT ;  /* 0x000000ff0700720c */ /* 0x000fda0003f05270 */
[----:B------:R-:W0:Y:S01]  /*eb80*/  @!P0 S2R R3, SR_CgaCtaId ;  /* 0x0000000000038919 */ /* 0x000e220000008800 */
[----:B------:R-:W-:-:S04]  /*eb90*/  @!P0 MOV R2, 0x400 ;  /* 0x0000040000028802 */ /* 0x000fc80000000f00 */
[----:B0-----:R-:W-:-:S05]  /*eba0*/  @!P0 LEA R2, R3, R2, 0x18 ;  /* 0x0000000203028211 */ /* 0x001fca00078ec0ff */
[----:B------:R1:W-:Y:S01]  /*ebb0*/  @!P0 STS.128 [R2+0x388d0], R24 ;  /* 0x0388d01802008388 */ /* 0x0003e20000000c00 */
[----:B------:R-:W-:Y:S06]  /*ebc0*/  BAR.ARV 0x5, 0x180 ;  /* 0x0146000000007b1d */ /* 0x000fec0000002000 */
.L_x_1048:
[----:B------:R2:W-:Y:S01]  /*ebd0*/  STL [R1+0x24], RZ ;  /* 0x000024ff01007387 */ /* 0x0005e20000100800 */
[----:B------:R-:W-:Y:S01]  /*ebe0*/  ULDC UR4, c[0x0][0xd3c] ;  /* 0x00034f0000047ab9 */ /* 0x000fe20000000800 */
[----:B------:R-:W-:Y:S01]  /*ebf0*/  IMAD.MOV.U32 R23, RZ, RZ, 0x1 ;  /* 0x00000001ff177424 */ /* 0x000fe200078e00ff */
[----:B0-----:R-:W-:Y:S01]  /*ec00*/  ISETP.GE.AND P0, PT, R27, UR4, PT ;  /* 0x000000041b007c0c */ /* 0x001fe2000bf06270 */
[----:B------:R-:W-:-:S12]  /*ec10*/  IMAD.MOV.U32 R18, RZ, RZ, RZ ;  /* 0x000000ffff127224 */ /* 0x000fd800078e00ff */
[----:B--2---:R-:W-:Y:S05]  /*ec20*/  @P0 BRA `(.L_x_1054) ;  /* 0x00000058006c0947 */ /* 0x004fea0003800000 */
[----:B------:R-:W0:Y:S01]  /*ec30*/  S2UR UR5, SR_CgaCtaId ;  /* 0x00000000000579c3 */ /* 0x000e220000008800 */
[----:B------:R2:W-:Y:S01]  /*ec40*/  STL [R1+0x24], RZ ;  /* 0x000024ff01007387 */ /* 0x0005e20000100800 */
[C---:B-1----:R-:W-:Y:S01]  /*ec50*/  IMAD.SHL.U32 R2, R0.reuse, 0x8, RZ ;  /* 0x0000000800027824 */ /* 0x042fe200078e00ff */
[----:B------:R-:W-:Y:S01]  /*ec60*/  UMOV UR4, 0x400 ;  /* 0x0000040000047882 */ /* 0x000fe20000000000 */
[----:B------:R-:W-:Y:S01]  /*ec70*/  LOP3.LUT R4, R0, 0x7f, RZ, 0xc0, !PT ;  /* 0x0000007f00047812 */ /* 0x000fe200078ec0ff */
[----:B------:R-:W-:Y:S01]  /*ec80*/  BSSY B8, `(.L_x_1054) ;  /* 0x0000595000087945 */ /* 0x000fe20003800000 */
[----:B------:R-:W-:Y:S01]  /*ec90*/  IMAD.MOV.U32 R23, RZ, RZ, 0x1 ;  /* 0x00000001ff177424 */ /* 0x000fe200078e00ff */
[----:B------:R-:W-:Y:S01]  /*eca0*/  LOP3.LUT R3, R2, 0x1f8, RZ, 0xc0, !PT ;  /* 0x000001f802037812 */ /* 0x000fe200078ec0ff */
[----:B------:R-:W-:Y:S01]  /*ecb0*/  IMAD.MOV.U32 R18, RZ, RZ, RZ ;  /* 0x000000ffff127224 */ /* 0x000fe200078e00ff */
[----:B------:R-:W-:Y:S01]  /*ecc0*/  SHF.R.U32.HI R5, RZ, 0x3, R4 ;  /* 0x00000003ff057819 */ /* 0x000fe20000011604 */
[----:B------:R-:W-:Y:S01]  /*ecd0*/  ULOP3.LUT UR36, UR39, 0x2, URZ, 0xfc, !UPT ;  /* 0x0000000227247892 */ /* 0x000fe2000f8efc3f */
[----:B------:R-:W-:Y:S01]  /*ece0*/  LOP3.LUT R3, R3, 0x38, R0, 0x78, !PT ;  /* 0x0000003803037812 */ /* 0x000fe200078e7800 */
[----:B------:R-:W-:Y:S01]  /*ecf0*/  IMAD.SHL.U32 R0, R0, 0x10, RZ ;  /* 0x0000001000007824 */ /* 0x000fe200078e00ff */
[----:B------:R-:W-:Y:S01]  /*ed00*/  LOP3.LUT R4, R2, 0x38, RZ, 0xc0, !PT ;  /* 0x0000003802047812 */ /* 0x000fe200078ec0ff */
[----:B------:R-:W-:Y:S01]  /*ed10*/  ULDC UR37, c[0x0][0xc] ;  /* 0x0000030000257ab9 */ /* 0x000fe20000000800 */
[----:B------:R-:W-:-:S02]  /*ed20*/  LOP3.LUT R34, R3, 0x200, R2, 0xf8, !PT ;  /* 0x0000020003227812 */ /* 0x000fc400078ef802 */
[----:B------:R-:W-:Y:S02]  /*ed30*/  LOP3.LUT R2, R5, 0x70, R0, 0xf8, !PT ;  /* 0x0000007005027812 */ /* 0x000fe400078ef800 */
[C---:B------:R-:W-:Y:S02]  /*ed40*/  LOP3.LUT R0, R4.reuse, 0x40, RZ, 0xfc, !PT ;  /* 0x0000004004007812 */ /* 0x040fe400078efcff */
[C---:B------:R-:W-:Y:S02]  /*ed50*/  LOP3.LUT R3, R4.reuse, 0x80, RZ, 0xfc, !PT ;  /* 0x0000008004037812 */ /* 0x040fe400078efcff */
[C---:B------:R-:W-:Y:S01]  /*ed60*/  LOP3.LUT R2, R4.reuse, 0xc0, RZ, 0xfc, !PT ;  /* 0x000000c004027812 */ /* 0x040fe200078efcff */
[----:B0-----:R-:W-:Y:S01]  /*ed70*/  ULEA UR4, UR5, UR4, 0x18 ;  /* 0x0000000405047291 */ /* 0x001fe2000f8ec03f */
[C---:B------:R-:W-:Y:S02]  /*ed80*/  LOP3.LUT R0, R4.reuse, 0x100, RZ, 0xfc, !PT ;  /* 0x0000010004007812 */ /* 0x040fe400078efcff */
[----:B------:R-:W-:-:S02]  /*ed90*/  LOP3.LUT R3, R4, 0x140, RZ, 0xfc, !PT ;  /* 0x0000014004037812 */ /* 0x000fc400078efcff */
[C---:B------:R-:W-:Y:S01]  /*eda0*/  LOP3.LUT R2, R4.reuse, 0x180, RZ, 0xfc, !PT ;  /* 0x0000018004027812 */ /* 0x040fe200078efcff */
[----:B------:R-:W-:Y:S01]  /*edb0*/  IMAD.U32 R17, RZ, RZ, UR4 ;  /* 0x00000004ff117e24 */ /* 0x000fe2000f8e00ff */
[----:B------:R-:W-:-:S03]  /*edc0*/  LOP3.LUT R0, R4, 0x1c0, RZ, 0xfc, !PT ;  /* 0x000001c004007812 */ /* 0x000fc600078efcff */
[----:B--2---:R-:W-:-:S07]  /*edd0*/  IMAD R19, R34, 0x2, R17 ;  /* 0x0000000222137824 */ /* 0x004fce00078e0211 */
.L_x_1121:
[----:B------:R-:W0:Y:S02]  /*ede0*/  LDC.64 R2, c[0x0][0xd88] ;  /* 0x00036200ff027b82 */ /* 0x000e240000000a00 */
[----:B0-----:R-:W-:-:S05]  /*edf0*/  IMAD.WIDE R2, R27, 0x4, R2 ;  /* 0x000000041b027825 */ /* 0x001fca00078e0202 */
[----:B--2---:R-:W2:Y:S01]  /*ee00*/  LDG.E R35, desc[UR44][R2.64] ;  /* 0x0000002c02237981 */ /* 0x004ea2000c1e1900 */
[----:B------:R-:W-:Y:S05]  /*ee10*/  YIELD ;  /* 0x0000000000007946 */ /* 0x000fea0003800000 */
[----:B------:R-:W-:Y:S01]  /*ee20*/  ULDC.64 UR4, c[0x0][0xb20] ;  /* 0x0002c80000047ab9 */ /* 0x000fe20000000a00 */
[----:B------:R-:W-:Y:S01]  /*ee30*/  IMAD.MOV.U32 R32, RZ, RZ, RZ ;  /* 0x000000ffff207224 */ /* 0x000fe200078e00ff */
[----:B------:R-:W-:Y:S01]  /*ee40*/  ISETP.NE.U32.AND P0, PT, RZ, UR4, PT ;  /* 0x00000004ff007c0c */ /* 0x000fe2000bf05070 */
[----:B------:R-:W-:-:S03]  /*ee50*/  ULDC.64 UR6, c[0x0][0xb10] ;  /* 0x0002c40000067ab9 */ /* 0x000fc60000000a00 */
[----:B------:R-:W-:Y:S01]  /*ee60*/  ISETP.NE.AND.EX P0, PT, RZ, UR5, PT, P0 ;  /* 0x00000005ff007c0c */ /* 0x000fe2000bf05300 */
[----:B------:R-:W-:Y:S01]  /*ee70*/  IMAD.MOV.U32 R36, RZ, RZ, RZ ;  /* 0x000000ffff247224 */ /* 0x000fe200078e00ff */
[----:B--2---:R-:W-:-:S11]  /*ee80*/  SHF.R.S32.HI R0, RZ, 0x1f, R35 ;  /* 0x0000001fff007819 */ /* 0x004fd60000011423 */
[C---:B------:R-:W-:Y:S01]  /*ee90*/  @P0 LEA R2, P1, R35.reuse, UR4, 0x2 ;  /* 0x0000000423020c11 */ /* 0x040fe2000f8210ff */
[C---:B------:R-:W-:Y:S01]  /*eea0*/  IMAD.SHL.U32 R22, R35.reuse, 0x4, RZ ;  /* 0x0000000423167824 */ /* 0x040fe200078e00ff */
[C-C-:B------:R-:W-:Y:S01]  /*eeb0*/  SHF.L.U64.HI R30, R35.reuse, 0x2, R0.reuse ;  /* 0x00000002231e7819 */ /* 0x140fe20000010200 */
[----:B------:R0:W-:Y:S01]  /*eec0*/  STL [R1+0xc], R0 ;  /* 0x00000c0001007387 */ /* 0x0001e20000100800 */
[----:B------:R-:W-:Y:S01]  /*eed0*/  @P0 LEA.HI.X R3, R35, UR5, R0, 0x2, P1 ;  /* 0x0000000523030c11 */ /* 0x000fe200088f1400 */
[----:B------:R-:W-:-:S04]  /*eee0*/  ULDC.64 UR4, c[0x0][0xaf8] ;  /* 0x0002be0000047ab9 */ /* 0x000fc80000000a00 */
[----:B-1----:R1:W5:Y:S01]  /*eef0*/  @P0 LDG.E R32, desc[UR44][R2.64] ;  /* 0x0000002c02200981 */ /* 0x002362000c1e1900 */
        /* <DEDUP_REMOVED lines=12> */
[----:B0-----:R-:W2:Y:S01]  /*efc0*/  @P0 LDG.E R0, desc[UR44][R4.64] ;  /* 0x0000002c04000981 */ /* 0x001ea2000c1e1900 */
        /* <DEDUP_REMOVED lines=17> */
.L_x_1055:
        /* <DEDUP_REMOVED lines=9> */
.L_x_1056:
[----:B------:R-:W-:Y:S02]  /*f170*/  ULDC.64 UR4, c[0x0][0xb00] ;  /* 0x0002c00000047ab9 */ /* 0x000fe40000000a00 */
[----:B------:R-:W-:-:S04]  /*f180*/  ISETP.NE.U32.AND P0, PT, RZ, UR4, PT ;  /* 0x00000004ff007c0c */ /* 0x000fc8000bf05070 */
[----:B------:R-:W-:-:S13]  /*f190*/  ISETP.NE.AND.EX P0, PT, RZ, UR5, PT, P0 ;  /* 0x00000005ff007c0c */ /* 0x000fda000bf05300 */
[----:B------:R-:W-:Y:S05]  /*f1a0*/  @!P0 BRA `(.L_x_1057) ;  /* 0x0000000000148947 */ /* 0x000fea0003800000 */
[----:B-1----:R-:W1:Y:S02]  /*f1b0*/  LDC.64 R2, c[0x0][0xb00] ;  /* 0x0002c000ff027b82 */ /* 0x002e640000000a00 */
[----:B-1----:R-:W-:-:S05]  /*f1c0*/  IMAD.WIDE R2, R28, 0x4, R2 ;  /* 0x000000041c027825 */ /* 0x002fca00078e0202 */
[----:B------:R-:W3:Y:S04]  /*f1d0*/  LDG.E R29, desc[UR44][R2.64] ;  /* 0x0000002c021d7981 */ /* 0x000ee8000c1e1900 */
[----:B0-2---:R-:W3:Y:S02]  /*f1e0*/  LDG.E R0, desc[UR44][R2.64+0x4] ;  /* 0x0000042c02007981 */ /* 0x005ee4000c1e1900 */
[----:B---3--:R-:W-:-:S07]  /*f1f0*/  IMAD.IADD R29, R0, 0x1, -R29 ;  /* 0x00000001001d7824 */ /* 0x008fce00078e0a1d */
.L_x_1057:
[----:B-----5:R-:W-:Y:S01]  /*f200*/  IMAD.IADD R29, R29, 0x1, -R32 ;  /* 0x000000011d1d7824 */ /* 0x020fe200078e0a20 */
[C---:B012---:R-:W-:Y:S01]  /*f210*/  LOP3.LUT R0, R26.reuse, 0xff000000, RZ, 0xc0, !PT ;  /* 0xff0000001a007812 */ /* 0x047fe200078ec0ff */
[----:B------:R-:W-:Y:S01]  /*f220*/  BSSY B0, `(.L_x_1058) ;  /* 0x0000028000007945 */ /* 0x000fe20003800000 */
[----:B------:R-:W-:Y:S01]  /*f230*/  LOP3.LUT R4, R26, 0xff0000, RZ, 0xc0, !PT ;  /* 0x00ff00001a047812 */ /* 0x000fe200078ec0ff */
[----:B------:R-:W-:Y:S01]  /*f240*/  IMAD.MOV.U32 R2, RZ, RZ, RZ ;  /* 0x000000ffff027224 */ /* 0x000fe200078e00ff */
[C---:B------:R-:W-:Y:S02]  /*f250*/  ISETP.GE.AND P0, PT, R29.reuse, 0x1, PT ;  /* 0x000000011d00780c */ /* 0x040fe40003f06270 */
[----:B------:R-:W-:Y:S01]  /*f260*/  SHF.R.U32.HI R3, RZ, 0x8, R0 ;  /* 0x00000008ff037819 */ /* 0x000fe20000011600 */
[----:B------:R-:W-:-:S03]  /*f270*/  VIADD R0, R29, 0x3f ;  /* 0x0000003f1d007836 */ /* 0x000fc60000000000 */
[----:B------:R-:W-:Y:S02]  /*f280*/  LEA.HI R4, R4, R3, RZ, 0x10 ;  /* 0x0000000304047211 */ /* 0x000fe400078f80ff */
[----:B------:R-:W-:-:S04]  /*f290*/  SHF.R.S32.HI R3, RZ, 0x1f, R0 ;  /* 0x0000001fff037819 */ /* 0x000fc80000011400 */
[----:B------:R-:W-:-:S04]  /*f2a0*/  LEA.HI R0, R3, R0, RZ, 0x6 ;  /* 0x0000000003007211 */ /* 0x000fc800078f30ff */
        /* <DEDUP_REMOVED lines=31> */
.L_x_1059:
[----:B------:R-:W-:Y:S05]  /*f4a0*/  BSYNC B0 ;  /* 0x0000000000007941 */ /* 0x000fea0003800000 */
.L_x_1058:
        /* <DEDUP_REMOVED lines=24> */
.L_x_1061:
        /* <DEDUP_REMOVED lines=20> */
.L_x_1064:
[----:B------:R-:W-:Y:S05]  /*f770*/  BSYNC B6 ;  /* 0x0000000000067941 */ /* 0x000fea0003800000 */
.L_x_1063:
        /* <DEDUP_REMOVED lines=20> */
.L_x_1067:
        /* <DEDUP_REMOVED lines=15> */
.L_x_1066:
[----:B------:R-:W-:Y:S05]  /*f9b0*/  BSYNC B6 ;  /* 0x0000000000067941 */ /* 0x000fea0003800000 */
.L_x_1065:
[----:B------:R-:W2:Y:S01]  /*f9c0*/  LDL R33, [R1+0x18] ;  /* 0x0000180001217983 */ /* 0x000ea20000100800 */
[----:B------:R-:W-:Y:S01]  /*f9d0*/  ULDC.64 UR4, c[0x0][0xaf0] ;  /* 0x0002bc0000047ab9 */ /* 0x000fe20000000a00 */
[----:B------:R-:W0:Y:S01]  /*f9e0*/  LDC R20, c[0x0][0x430] ;  /* 0x00010c00ff147b82 */ /* 0x000e220000000800 */
[----:B------:R-:W-:Y:S01]  /*f9f0*/  ISETP.NE.U32.AND P0, PT, RZ, UR4, PT ;  /* 0x00000004ff007c0c */ /* 0x000fe2000bf05070 */
[----:B------:R-:W1:Y:S03]  /*fa00*/  S2R R4, SR_TID.X ;  /* 0x0000000000047919 */ /* 0x000e660000002100 */
[----:B------:R-:W-:Y:S01]  /*fa10*/  ISETP.NE.AND.EX P0, PT, RZ, UR5, PT, P0 ;  /* 0x00000005ff007c0c */ /* 0x000fe2000bf05300 */
[----:B------:R-:W3:-:S12]  /*fa20*/  S2R R0, SR_TID.X ;  /* 0x0000000000007919 */ /* 0x000ed80000002100 */
[----:B------:R-:W-:Y:S01]  /*fa30*/  @P0 IADD3 R2, P1, R22, UR4, RZ ;  /* 0x0000000416020c10 */ /* 0x000fe2000ff3e0ff */
[----:B------:R-:W-:-:S03]  /*fa40*/  ULDC UR4, c[0x0][0x320] ;  /* 0x0000c80000047ab9 */ /* 0x000fc60000000800 */
[----:B------:R-:W-:Y:S01]  /*fa50*/  @P0 IADD3.X R3, R30, UR5, RZ, P1, !PT ;  /* 0x000000051e030c10 */ /* 0x000fe20008ffe4ff */
[----:B------:R-:W4:Y:S04]  /*fa60*/  S2R R21, SR_TID.X ;  /* 0x0000000000157919 */ /* 0x000f280000002100 */
[----:B------:R0:W5:Y:S01]  /*fa70*/  @P0 LDG.E R28, desc[UR44][R2.64] ;  /* 0x0000002c021c0981 */ /* 0x000162000c1e1900 */
[----:B------:R-:W-:Y:S01]  /*fa80*/  LOP3.LUT R16, R16, 0xfffffdff, RZ, 0xc0, !PT ;  /* 0xfffffdff10107812 */ /* 0x000fe200078ec0ff */
[----:B------:R-:W-:Y:S01]  /*fa90*/  UMOV UR5, 0xffffffff ;  /* 0xffffffff00057882 */ /* 0x000fe20000000000 */
[----:B-1----:R-:W-:Y:S02]  /*faa0*/  IMAD.SHL.U32 R4, R4, 0x8, RZ ;  /* 0x0000000804047824 */ /* 0x002fe400078e00ff */
[----:B---3--:R-:W-:-:S03]  /*fab0*/  IMAD.SHL.U32 R0, R0, 0x8, RZ ;  /* 0x0000000800007824 */ /* 0x008fc600078e00ff */
[----:B------:R-:W-:-:S04]  /*fac0*/  LOP3.LUT R4, R4, 0x38, RZ, 0xc0, !PT ;  /* 0x0000003804047812 */ /* 0x000fc800078ec0ff */
[C---:B------:R-:W-:Y:S02]  /*fad0*/  LOP3.LUT R5, R4.reuse, 0x40, RZ, 0xfc, !PT ;  /* 0x0000004004057812 */ /* 0x040fe400078efcff */
[----:B------:R-:W-:Y:S02]  /*fae0*/  LOP3.LUT R4, R4, 0x180, RZ, 0xfc, !PT ;  /* 0x0000018004047812 */ /* 0x000fe400078efcff */
[----:B------:R-:W-:Y:S02]  /*faf0*/  ISETP.GE.AND P0, PT, R5, UR4, PT ;  /* 0x0000000405007c0c */ /* 0x000fe4000bf06270 */
[----:B------:R-:W-:Y:S02]  /*fb00*/  LOP3.LUT R0, R0, 0x38, RZ, 0xc0, !PT ;  /* 0x0000003800007812 */ /* 0x000fe400078ec0ff */
[----:B------:R-:W-:Y:S02]  /*fb10*/  ISETP.GE.AND P1, PT, R4, UR4, PT ;  /* 0x0000000404007c0c */ /* 0x000fe4000bf26270 */
[----:B------:R-:W-:-:S02]  /*fb20*/  LOP3.LUT R4, R0, 0x1c0, RZ, 0xfc, !PT ;  /* 0x000001c000047812 */ /* 0x000fc400078efcff */
[----:B------:R-:W-:Y:S01]  /*fb30*/  LOP3.LUT R0, R0, 0x80, RZ, 0xfc, !PT ;  /* 0x0000008000007812 */ /* 0x000fe200078efcff */
[----:B----4-:R-:W-:Y:S01]  /*fb40*/  IMAD.SHL.U32 R21, R21, 0x8, RZ ;  /* 0x0000000815157824 */ /* 0x010fe200078e00ff */
[----:B------:R-:W-:Y:S02]  /*fb50*/  SEL R8, RZ, 0x40, P1 ;  /* 0x00000040ff087807 */ /* 0x000fe40000800000 */
[----:B------:R-:W-:Y:S02]  /*fb60*/  ISETP.GE.AND P5, PT, R0, UR4, PT ;  /* 0x0000000400007c0c */ /* 0x000fe4000bfa6270 */
[----:B------:R-:W-:Y:S01]  /*fb70*/  @P0 LOP3.LUT R16, R16, 0x200, RZ, 0xfc, !PT ;  /* 0x0000020010100812 */ /* 0x000fe200078efcff */
[----:B------:R-:W1:Y:S01]  /*fb80*/  S2R R0, SR_TID.X ;  /* 0x0000000000007919 */ /* 0x000e620000002100 */
[----:B------:R-:W-:Y:S02]  /*fb90*/  ISETP.GE.AND P0, PT, R4, UR4, PT ;  /* 0x0000000404007c0c */ /* 0x000fe4000bf06270 */
[----:B------:R-:W-:Y:S01]  /*fba0*/  LOP3.LUT R21, R21, 0x38, RZ, 0xc0, !PT ;  /* 0x0000003815157812 */ /* 0x000fe200078ec0ff */
[----:B------:R-:W3:Y:S01]  /*fbb0*/  S2R R4, SR_TID.X ;  /* 0x0000000000047919 */ /* 0x000ee20000002100 */
        /* <DEDUP_REMOVED lines=8> */
[----:B-1----:R-:W-:-:S03]  /*fc40*/  IMAD.SHL.U32 R0, R0, 0x8, RZ ;  /* 0x0000000800007824 */ /* 0x002fc600078e00ff */
[----:B------:R-:W-:Y:S01]  /*fc50*/  LOP3.LUT R16, R16, 0xffffffef, RZ, 0xc0, !PT ;  /* 0xffffffef10107812 */ /* 0x000fe200078ec0ff */
[----:B---3--:R-:W-:Y:S01]  /*fc60*/  IMAD.SHL.U32 R4, R4, 0x8, RZ ;  /* 0x0000000804047824 */ /* 0x008fe200078e00ff */
[----:B------:R-:W-:-:S04]  /*fc70*/  LOP3.LUT R0, R0, 0x38, RZ, 0xc0, !PT ;  /* 0x0000003800007812 */ /* 0x000fc800078ec0ff */
[----:B------:R-:W-:Y:S02]  /*fc80*/  LOP3.LUT R4, R4, 0x38, RZ, 0xc0, !PT ;  /* 0x0000003804047812 */ /* 0x000fe400078ec0ff */
[----:B------:R-:W-:Y:S02]  /*fc90*/  LOP3.LUT R0, R0, 0x100, RZ, 0xfc, !PT ;  /* 0x0000010000007812 */ /* 0x000fe400078efcff */
[----:B------:R-:W-:Y:S02]  /*fca0*/  LOP3.LUT R4, R4, 0xc0, RZ, 0xfc, !PT ;  /* 0x000000c004047812 */ /* 0x000fe400078efcff */
[----:B------:R-:W-:Y:S02]  /*fcb0*/  ISETP.GE.AND P3, PT, R0, UR4, PT ;  /* 0x0000000400007c0c */ /* 0x000fe4000bf66270 */
[----:B------:R-:W-:-:S13]  /*fcc0*/  ISETP.GE.AND P4, PT, R4, UR4, PT ;  /* 0x0000000404007c0c */ /* 0x000fda000bf86270 */
[----:B------:R-:W-:-:S04]  /*fcd0*/  @P4 LOP3.LUT R16, R16, 0x10, RZ, 0xfc, !PT ;  /* 0x0000001010104812 */ /* 0x000fc800078efcff */
[----:B------:R-:W-:-:S04]  /*fce0*/  LOP3.LUT R16, R16, 0xfffffffb, RZ, 0xc0, !PT ;  /* 0xfffffffb10107812 */ /* 0x000fc800078ec0ff */
[----:B------:R-:W-:-:S04]  /*fcf0*/  LOP3.LUT R16, R16, 0xfffffff7, RZ, 0xc0, !PT ;  /* 0xfffffff710107812 */ /* 0x000fc800078ec0ff */
[----:B------:R-:W-:-:S04]  /*fd00*/  @P3 LOP3.LUT R16, R16, 0x8, RZ, 0xfc, !PT ;  /* 0x0000000810103812 */ /* 0x000fc800078efcff */
[----:B------:R-:W-:Y:S02]  /*fd10*/  @P2 LOP3.LUT R16, R16, 0x4, RZ, 0xfc, !PT ;  /* 0x0000000410102812 */ /* 0x000fe400078efcff */
[----:B--2---:R-:W-:Y:S01]  /*fd20*/  LEA R0, R33, 0xffffffc0, 0x6 ;  /* 0xffffffc021007811 */ /* 0x004fe200078e30ff */
[----:B0-----:R-:W-:Y:S06]  /*fd30*/  BRA.DIV UR5, `(.L_x_1068) ;  /* 0x0000004e05987947 */ /* 0x001fec000b800000 */
.L_x_1139:
[----:B------:R-:W0:Y:S01]  /*fd40*/  S2R R2, SR_TID.X ;  /* 0x0000000000027919 */ /* 0x000e220000002100 */
[----:B------:R-:W-:Y:S01]  /*fd50*/  ISETP.NE.AND P1, PT, R20, 0x1, PT ;  /* 0x000000011400780c */ /* 0x000fe20003f25270 */
[----:B------:R-:W-:Y:S01]  /*fd60*/  IMAD.MOV.U32 R37, RZ, RZ, RZ ;  /* 0x000000ffff257224 */ /* 0x000fe200078e00ff */
[----:B-----5:R-:W-:Y:S01]  /*fd70*/  SHF.R.S32.HI R33, RZ, 0x1f, R28 ;  /* 0x0000001fff217819 */ /* 0x020fe2000001141c */
[----:B------:R-:W1:Y:S01]  /*fd80*/  S2R R10, SR_TID.X ;  /* 0x00000000000a7919 */ /* 0x000e620000002100 */
[C---:B------:R-:W-:Y:S02]  /*fd90*/  LOP3.LUT P6, RZ, R16.reuse, 0x400, RZ, 0xc0, !PT ;  /* 0x0000040010ff7812 */ /* 0x040fe400078cc0ff */
[----:B------:R-:W-:-:S07]  /*fda0*/  LOP3.LUT R16, R16, 0xffffdfff, RZ, 0xc0, !PT ;  /* 0xffffdfff10107812 */ /* 0x000fce00078ec0ff */
[----:B------:R-:W2:Y:S01]  /*fdb0*/  @P1 LDC R3, c[0x0][0x434] ;  /* 0x00010d00ff031b82 */ /* 0x000ea20000000800 */
[----:B------:R-:W-:Y:S02]  /*fdc0*/  @P1 LOP3.LUT R16, R16, 0x2000, RZ, 0xfc, !PT ;  /* 0x0000200010101812 */ /* 0x000fe400078efcff */
[----:B0-----:R-:W-:Y:S01]  /*fdd0*/  LOP3.LUT R2, R2, 0x7f, RZ, 0xc0, !PT ;  /* 0x0000007f02027812 */ /* 0x001fe200078ec0ff */
[----:B-1----:R-:W-:-:S03]  /*fde0*/  IMAD.SHL.U32 R10, R10, 0x10, RZ ;  /* 0x000000100a0a7824 */ /* 0x002fc600078e00ff */
[----:B------:R-:W-:-:S04]  /*fdf0*/  SHF.R.U32.HI R2, RZ, 0x3, R2 ;  /* 0x00000003ff027819 */ /* 0x000fc80000011602 */
[----:B------:R-:W-:Y:S02]  /*fe00*/  LOP3.LUT R10, R2, 0x70, R10, 0xf8, !PT ;  /* 0x00000070020a7812 */ /* 0x000fe400078ef80a */
[----:B------:R-:W0:Y:S03]  /*fe10*/  @P1 LDC R2, c[0x0][0x438] ;  /* 0x00010e00ff021b82 */ /* 0x000e260000000800 */
[----:B------:R-:W-:-:S05]  /*fe20*/  IMAD.IADD R6, R10, 0x1, R0 ;  /* 0x000000010a067824 */ /* 0x000fca00078e0200 */
[C---:B------:R-:W-:Y:S01]  /*fe30*/  ISETP.GE.AND P0, PT, R6.reuse, R29, PT ;  /* 0x0000001d0600720c */ /* 0x040fe20003f06270 */
[----:B------:R-:W-:-:S03]  /*fe40*/  IMAD.IADD R6, R6, 0x1, R32 ;  /* 0x0000000106067824 */ /* 0x000fc600078e0220 */
[----:B------:R-:W-:Y:S01]  /*fe50*/  ISETP.GT.U32.OR P0, PT, R10, 0x3f, P0 ;  /* 0x0000003f0a00780c */ /* 0x000fe20000704470 */
[----:B--2---:R-:W-:-:S04]  /*fe60*/  @P1 IMAD.HI.U32 R3, R6, R3, RZ ;  /* 0x0000000306031227 */ /* 0x004fc800078e00ff */
[----:B------:R-:W-:Y:S01]  /*fe70*/  IMAD.MOV.U32 R7, RZ, RZ, R6 ;  /* 0x000000ffff077224 */ /* 0x000fe200078e0006 */
[----:B0-----:R-:W-:-:S07]  /*fe80*/  @P1 SHF.R.U32.HI R7, RZ, R2, R3 ;  /* 0x00000002ff071219 */ /* 0x001fce0000011603 */
        /* <DEDUP_REMOVED lines=28> */
[----:B------:R-:W-:Y:S02]  /*10050*/  ISETP.NE.AND P0, PT, R3, 0x3, PT ;  /* 0x000000030300780c */ /* 0x000fe40003f05270 */
[----:B------:R-:W-:Y:S01]  /*10060*/  LOP3.LUT R30, R8, R30, RZ, 0xfc, !PT ;  /* 0x0000001e081e7212 */ /* 0x000fe200078efcff */
[----:B------:R-:W-:Y:S01]  /*10070*/  IMAD R2, R20, R2, R6 ;  /* 0x0000000214027224 */ /* 0x000fe200078e0206 */
[----:B------:R0:W-:Y:S04]  /*10080*/  STL [R1+0x28], R8 ;  /* 0x0000280801007387 */ /* 0x0001e80000100800 */
[----:B------:R0:W-:Y:S05]  /*10090*/  STL [R1], R2 ;  /* 0x0000000201007387 */ /* 0x0001ea0000100800 */
[----:B------:R-:W-:-:S04]  /*100a0*/  @P0 LOP3.LUT R16, R16, 0x1000, RZ, 0xfc, !PT ;  /* 0x0000100010100812 */ /* 0x000fc800078efcff */
[----:B------:R-:W-:-:S04]  /*100b0*/  LOP3.LUT R16, R16, 0xfffffffe, RZ, 0xc0, !PT ;  /* 0xfffffffe10107812 */ /* 0x000fc800078ec0ff */
[----:B------:R-:W-:Y:S01]  /*100c0*/  @P1 LOP3.LUT R16, R16, 0x1, RZ, 0xfc, !PT ;  /* 0x0000000110101812 */ /* 0x000fe200078efcff */
[----:B0-----:R-:W-:Y:S06]  /*100d0*/  @!P0 BRA `(.L_x_1069) ;  /* 0x0000000000048947 */ /* 0x001fec0003800000 */
[----:B------:R-:W-:Y:S01]  /*100e0*/  BPT.TRAP 0x1 ;  /* 0x000000040000795c */ /* 0x000fe20000300000 */
.L_x_1069:
        /* <DEDUP_REMOVED lines=9> */
.L_x_1140:
[----:B------:R-:W-:Y:S05]  /*10180*/  BSYNC B0 ;  /* 0x0000000000007941 */ /* 0x000fea0003800000 */
.L_x_1070:
[----:B------:R-:W0:Y:S01]  /*10190*/  LDL R2, [R1] ;  /* 0x0000000001027983 */ /* 0x000e220000100800 */
[----:B------:R-:W-:Y:S01]  /*101a0*/  ULDC.64 UR4, c[0x0][0x300] ;  /* 0x0000c00000047ab9 */ /* 0x000fe20000000a00 */
[----:B-----5:R-:W-:Y:S01]  /*101b0*/  SHF.R.S32.HI R4, RZ, 0x1f, R37 ;  /* 0x0000001fff047819 */ /* 0x020fe20000011425 */
[----:B------:R-:W-:Y:S01]  /*101c0*/  ULDC.64 UR6, c[0x0][0x2e8] ;  /* 0x0000ba0000067ab9 */ /* 0x000fe20000000a00 */
[----:B------:R-:W1:Y:S01]  /*101d0*/  S2R R7, SR_TID.X ;  /* 0x0000000000077919 */ /* 0x000e620000002100 */
[----:B------:R-:W-:Y:S01]  /*101e0*/  LOP3.LUT R16, R16, 0xfffffffd, RZ, 0xc0, !PT ;  /* 0xfffffffd10107812 */ /* 0x000fe200078ec0ff */
[----:B-1----:R-:W-:-:S05]  /*101f0*/  IMAD.SHL.U32 R7, R7, 0x8, RZ ;  /* 0x0000000807077824 */ /* 0x002fca00078e00ff */
[----:B------:R-:W-:Y:S02]  /*10200*/  LOP3.LUT R7, R7, 0x38, RZ, 0xc0, !PT ;  /* 0x0000003807077812 */ /* 0x000fe400078ec0ff */
[----:B0-----:R-:W-:-:S05]  /*10210*/  SHF.R.S32.HI R0, RZ, 0x1f, R2 ;  /* 0x0000001fff007819 */ /* 0x001fca0000011402 */
[----:B------:R0:W-:Y:S04]  /*10220*/  STL [R1+0x1c], R0 ;  /* 0x00001c0001007387 */ /* 0x0001e80000100800 */
[----:B------:R1:W-:Y:S01]  /*10230*/  STL [R1+0x20], R4 ;  /* 0x0000200401007387 */ /* 0x0003e20000100800 */
[----:B0-----:R-:W-:-:S04]  /*10240*/  IMAD R0, R0, UR4, RZ ;  /* 0x0000000400007c24 */ /* 0x001fc8000f8e02ff */
[C---:B------:R-:W-:Y:S02]  /*10250*/  IMAD R0, R2.reuse, UR5, R0 ;  /* 0x0000000502007c24 */ /* 0x040fe4000f8e0200 */
[----:B------:R-:W-:Y:S01]  /*10260*/  IMAD.WIDE.U32 R2, R2, UR4, RZ ;  /* 0x0000000402027c25 */ /* 0x000fe2000f8e00ff */
[----:B------:R-:W-:-:S03]  /*10270*/  ULDC.64 UR4, c[0x0][0x310] ;  /* 0x0000c40000047ab9 */ /* 0x000fc60000000a00 */
[----:B------:R-:W-:Y:S02]  /*10280*/  IMAD.IADD R3, R3, 0x1, R0 ;  /* 0x0000000103037824 */ /* 0x000fe400078e0200 */
[----:B------:R-:W-:Y:S02]  /*10290*/  IMAD R0, R4, UR4, RZ ;  /* 0x0000000404007c24 */ /* 0x000fe4000f8e02ff */
[----:B------:R-:W-:-:S04]  /*102a0*/  IMAD.WIDE.U32 R2, R37, UR4, R2 ;  /* 0x0000000425027c25 */ /* 0x000fc8000f8e0002 */
[----:B------:R-:W-:Y:S01]  /*102b0*/  IMAD R0, R37, UR5, R0 ;  /* 0x0000000525007c24 */ /* 0x000fe2000f8e0200 */
[----:B------:R-:W-:Y:S01]  /*102c0*/  ULDC.64 UR4, c[0x0][0x308] ;  /* 0x0000c20000047ab9 */ /* 0x000fe20000000a00 */
[----:B-1----:R-:W-:Y:S02]  /*102d0*/  IMAD R4, R18, 0x1000, R34 ;  /* 0x0000100012047824 */ /* 0x002fe400078e0222 */
[----:B------:R-:W-:Y:S02]  /*102e0*/  IMAD.IADD R3, R3, 0x1, R0 ;  /* 0x0000000103037824 */ /* 0x000fe400078e0200 */
        /* <DEDUP_REMOVED lines=42> */
.L_x_1150:
        /* <DEDUP_REMOVED lines=10> */
.L_x_1073:
        /* <DEDUP_REMOVED lines=11> */
.L_x_1074:
[----:B------:R1:W5:Y:S01]  /*106e0*/  LDL.LU R0, [R1+0xc] ;  /* 0x00000c0001007983 */ /* 0x0003620000300800 */
[----:B------:R-:W-:Y:S01]  /*106f0*/  LOP3.LUT P0, RZ, R16, 0x40, RZ, 0xc0, !PT ;  /* 0x0000004010ff7812 */ /* 0x000fe2000780c0ff */
[----:B------:R1:W-:-:S12]  /*10700*/  SYNCS.ARRIVE.TRANS64.A1T0 RZ, [R22+URZ+0x38830], RZ ;  /* 0x038830ff16ff79a7 */ /* 0x0003d8000810003f */
[----:B------:R-:W-:Y:S05]  /*10710*/  WARPSYNC.ALL ;  /* 0x0000000000007948 */ /* 0x000fea0003800000 */
[----:B0-----:R-:W-:Y:S01]  /*10720*/  SEL R2, R35, RZ, !P0 ;  /* 0x000000ff23027207 */ /* 0x001fe20004000000 */
[----:B------:R-:W-:Y:S04]  /*10730*/  BSSY B6, `(.L_x_1075) ;  /* 0x000001a000067945 */ /* 0x000fe80003800000 */
[----:B------:R0:W-:Y:S01]  /*10740*/  STL [R1+0x4], R2 ;  /* 0x0000040201007387 */ /* 0x0001e20000100800 */
[----:B------:R-:W-:Y:S01]  /*10750*/  BAR.SYNC.DEFER_BLOCKING 0x8, 0x100 ;  /* 0x0204000000007b1d */ /* 0x000fe20000010000 */
[----:B-----5:R-:W-:Y:S01]  /*10760*/  SEL R35, R0, RZ, !P0 ;  /* 0x000000ff00237207 */ /* 0x020fe20004000000 */
[----:B------:R-:W-:-:S04]  /*10770*/  VIADD R0, R17, 0x20400 ;  /* 0x0002040011007836 */ /* 0x000fc80000000000 */
[----:B------:R0:W-:Y:S01]  /*10780*/  STL [R1+0x14], R35 ;  /* 0x0000142301007387 */ /* 0x0001e20000100800 */
[----:B------:R-:W-:Y:S02]  /*10790*/  LOP3.LUT P0, RZ, R0, 0x3ff, RZ, 0xc0, !PT ;  /* 0x000003ff00ff7812 */ /* 0x000fe4000780c0ff */
[----:B------:R-:W-:-:S05]  /*107a0*/  SHF.R.S32.HI R0, RZ, 0x1f, R36 ;  /* 0x0000001fff007819 */ /* 0x000fca0000011424 */
[----:B------:R0:W-:Y:S06]  /*107b0*/  STL [R1+0xc], R0 ;  /* 0x00000c0001007387 */ /* 0x0001ec0000100800 */
[----:B------:R-:W-:Y:S05]  /*107c0*/  @!P0 BRA `(.L_x_1076) ;  /* 0x0000000000408947 */ /* 0x000fea0003800000 */
[----:B0-----:R-:W-:Y:S01]  /*107d0*/  MOV R2, 0x0 ;  /* 0x0000000000027802 */ /* 0x001fe20000000f00 */
        /* <DEDUP_REMOVED lines=15> */
.L_x_1076:
[----:B------:R-:W-:Y:S05]  /*108d0*/  BSYNC B6 ;  /* 0x0000000000067941 */ /* 0x000fea0003800000 */
.L_x_1075:
[----:B------:R-:W2:Y:S01]  /*108e0*/  LDL R4, [R1+0xc] ;  /* 0x00000c0001047983 */ /* 0x000ea20000100800 */
[----:B------:R-:W3:Y:S01]  /*108f0*/  LDC R10, c[0x0][0x448] ;  /* 0x00011200ff0a7b82 */ /* 0x000ee20000000800 */
[----:B------:R-:W-:Y:S01]  /*10900*/  IMAD.MOV.U32 R21, RZ, RZ, R35 ;  /* 0x000000ffff157224 */ /* 0x000fe200078e0023 */
[----:B------:R-:W-:Y:S01]  /*10910*/  ULDC.64 UR4, c[0x0][0x298] ;  /* 0x0000a60000047ab9 */ /* 0x000fe20000000a00 */
[----:B------:R-:W4:Y:S04]  /*10920*/  LDL R20, [R1+0x4] ;  /* 0x0000040001147983 */ /* 0x000f280000100800 */
[----:B------:R1:W5:Y:S01]  /*10930*/  LDL R9, [R1+0x10] ;  /* 0x0000100001097983 */ /* 0x0003620000100800 */
[----:B0-----:R-:W0:Y:S01]  /*10940*/  S2R R2, SR_TID.X ;  /* 0x0000000000027919 */ /* 0x001e220000002100 */
[----:B------:R-:W1:Y:S01]  /*10950*/  S2R R35, SR_TID.X ;  /* 0x0000000000237919 */ /* 0x000e620000002100 */
[----:B---3--:R-:W-:-:S13]  /*10960*/  ISETP.NE.AND P0, PT, R10, 0x1, PT ;  /* 0x000000010a00780c */ /* 0x008fda0003f05270 */
[----:B------:R-:W3:Y:S01]  /*10970*/  @P0 LDC R3, c[0x0][0x44c] ;  /* 0x00011300ff030b82 */ /* 0x000ee20000000800 */
[----:B0-----:R-:W-:-:S04]  /*10980*/  LOP3.LUT R2, R2, 0x7f, RZ, 0xc0, !PT ;  /* 0x0000007f02027812 */ /* 0x001fc800078ec0ff */
[----:B------:R-:W-:Y:S01]  /*10990*/  SHF.R.U32.HI R2, RZ, 0x3, R2 ;  /* 0x00000003ff027819 */ /* 0x000fe20000011602 */
[----:B-1----:R-:W-:-:S05]  /*109a0*/  IMAD.SHL.U32 R35, R35, 0x10, RZ ;  /* 0x0000001023237824 */ /* 0x002fca00078e00ff */
[----:B------:R-:W-:Y:S02]  /*109b0*/  LOP3.LUT R35, R2, 0x70, R35, 0xf8, !PT ;  /* 0x0000007002237812 */ /* 0x000fe400078ef823 */
[----:B------:R-:W0:Y:S03]  /*109c0*/  @P0 LDC R2, c[0x0][0x450] ;  /* 0x00011400ff020b82 */ /* 0x000e260000000800 */
[----:B------:R-:W-:-:S04]  /*109d0*/  IMAD R35, R25, 0x40, R35 ;  /* 0x0000004019237824 */ /* 0x000fc800078e0223 */
[----:B---3--:R-:W-:-:S04]  /*109e0*/  @P0 IMAD.HI.U32 R3, R35, R3, RZ ;  /* 0x0000000323030227 */ /* 0x008fc800078e00ff */
[----:B------:R-:W-:Y:S01]  /*109f0*/  IMAD.MOV.U32 R0, RZ, RZ, R35 ;  /* 0x000000ffff007224 */ /* 0x000fe200078e0023 */
[----:B0-----:R-:W-:Y:S01]  /*10a00*/  @P0 SHF.R.U32.HI R0, RZ, R2, R3 ;  /* 0x00000002ff000219 */ /* 0x001fe20000011603 */
[----:B------:R-:W-:Y:S01]  /*10a10*/  IMAD.WIDE.U32 R2, R36, UR4, RZ ;  /* 0x0000000424027c25 */ /* 0x000fe2000f8e00ff */
[----:B------:R-:W0:Y:S01]  /*10a20*/  S2R R7, SR_TID.X ;  /* 0x0000000000077919 */ /* 0x000e220000002100 */
[----:B------:R-:W-:-:S04]  /*10a30*/  LOP3.LUT R16, R16, 0xfffff7ff, RZ, 0xc0, !PT ;  /* 0xfffff7ff10107812 */ /* 0x000fc800078ec0ff */
[----:B------:R-:W-:Y:S01]  /*10a40*/  @P0 LOP3.LUT R16, R16, 0x800, RZ, 0xfc, !PT ;  /* 0x0000080010100812 */ /* 0x000fe200078efcff */
[----:B0-----:R-:W-:-:S05]  /*10a50*/  IMAD.SHL.U32 R7, R7, 0x8, RZ ;  /* 0x0000000807077824 */ /* 0x001fca00078e00ff */
[----:B------:R-:W-:Y:S01]  /*10a60*/  LOP3.LUT R7, R7, 0x38, RZ, 0xc0, !PT ;  /* 0x0000003807077812 */ /* 0x000fe200078ec0ff */
[----:B--2---:R-:W-:-:S04]  /*10a70*/  IMAD R4, R4, UR4, RZ ;  /* 0x0000000404047c24 */ /* 0x004fc8000f8e02ff */
[----:B------:R-:W-:Y:S01]  /*10a80*/  IMAD R4, R36, UR5, R4 ;  /* 0x0000000524047c24 */ /* 0x000fe2000f8e0204 */
[----:B------:R-:W-:-:S03]  /*10a90*/  ULDC.64 UR4, c[0x0][0x2d8] ;  /* 0x0000b60000047ab9 */ /* 0x000fc60000000a00 */
[----:B------:R-:W-:Y:S02]  /*10aa0*/  IMAD.IADD R3, R3, 0x1, R4 ;  /* 0x0000000103037824 */ /* 0x000fe400078e0204 */
[----:B------:R-:W-:-:S04]  /*10ab0*/  IMAD.WIDE.U32 R2, R26, UR4, R2 ;  /* 0x000000041a027c25 */ /* 0x000fc8000f8e0002 */
[----:B------:R-:W-:Y:S01]  /*10ac0*/  IMAD R3, R26, UR5, R3 ;  /* 0x000000051a037c24 */ /* 0x000fe2000f8e0203 */
[----:B------:R-:W-:Y:S02]  /*10ad0*/  ULDC.64 UR4, c[0x0][0x2e0] ;  /* 0x0000b80000047ab9 */ /* 0x000fe40000000a00 */
[----:B------:R-:W-:Y:S02]  /*10ae0*/  IMAD R4, R21, UR4, RZ ;  /* 0x0000000415047c24 */ /* 0x000fe4000f8e02ff */
[----:B----4-:R-:W-:-:S04]  /*10af0*/  IMAD.WIDE.U32 R2, R20, UR4, R2 ;  /* 0x0000000414027c25 */ /* 0x010fc8000f8e0002 */
[----:B------:R-:W-:Y:S01]  /*10b00*/  IMAD R4, R20, UR5, R4 ;  /* 0x0000000514047c24 */ /* 0x000fe2000f8e0204 */
[----:B------:R-:W-:-:S03]  /*10b10*/  ULDC.64 UR4, c[0x0][0x2d0] ;  /* 0x0000b40000047ab9 */ /* 0x000fc60000000a00 */
[----:B------:R-:W-:Y:S01]  /*10b20*/  IMAD.IADD R3, R3, 0x1, R4 ;  /* 0x0000000103037824 */ /* 0x000fe200078e0204 */
[----:B------:R-:W-:Y:S01]  /*10b30*/  SHF.R.S32.HI R4, RZ, 0x1f, R0 ;  /* 0x0000001fff047819 */ /* 0x000fe20000011400 */
[----:B------:R-:W0:Y:S04]  /*10b40*/  S2R R20, SR_TID.X ;  /* 0x0000000000147919 */ /* 0x000e280000002100 */
[----:B------:R-:W-:Y:S02]  /*10b50*/  IMAD R4, R4, UR4, RZ ;  /* 0x0000000404047c24 */ /* 0x000fe4000f8e02ff */
[----:B------:R-:W-:-:S04]  /*10b60*/  IMAD.WIDE.U32 R2, R0, UR4, R2 ;  /* 0x0000000400027c25 */ /* 0x000fc8000f8e0002 */
[----:B------:R-:W-:Y:S01]  /*10b70*/  IMAD R4, R0, UR5, R4 ;  /* 0x0000000500047c24 */ /* 0x000fe2000f8e0204 */
[----:B------:R-:W-:Y:S01]  /*10b80*/  ULDC.64 UR4, c[0x0][0x2c8] ;  /* 0x0000b20000047ab9 */ /* 0x000fe20000000a00 */
[----:B------:R-:W-:-:S04]  /*10b90*/  IMAD.MOV R0, RZ, RZ, -R0 ;  /* 0x000000ffff007224 */ /* 0x000fc800078e0a00 */
[----:B------:R-:W-:Y:S02]  /*10ba0*/  IMAD R0, R10, R0, R35 ;  /* 0x000000000a007224 */ /* 0x000fe400078e0223 */
[----:B------:R-:W-:-:S03]  /*10bb0*/  IMAD.IADD R3, R3, 0x1, R4 ;  /* 0x0000000103037824 */ /* 0x000fc600078e0204 */
[----:B------:R-:W-:Y:S01]  /*10bc0*/  SHF.R.S32.HI R4, RZ, 0x1f, R0 ;  /* 0x0000001fff047819 */ /* 0x000fe20000011400 */
[----:B------:R-:W-:-:S04]  /*10bd0*/  IMAD.WIDE.U32 R2, R0, UR4, R2 ;  /* 0x0000000400027c25 */ /* 0x000fc8000f8e0002 */
[----:B------:R-:W-:-:S04]  /*10be0*/  IMAD R4, R4, UR4, RZ ;  /* 0x0000000404047c24 */ /* 0x000fc8000f8e02ff */
[----:B------:R-:W-:Y:S01]  /*10bf0*/  IMAD R4, R0, UR5, R4 ;  /* 0x0000000500047c24 */ /* 0x000fe2000f8e0204 */
[----:B------:R-:W-:Y:S02]  /*10c00*/  ULDC.64 UR4, c[0x0][0x280] ;  /* 0x0000a00000047ab9 */ /* 0x000fe40000000a00 */
[----:B------:R-:W-:Y:S01]  /*10c10*/  LEA R0, P0, R2, UR4, 0x1 ;  /* 0x0000000402007c11 */ /* 0x000fe2000f8008ff */
[----:B------:R-:W-:Y:S01]  /*10c20*/  IMAD.IADD R3, R3, 0x1, R4 ;  /* 0x0000000103037824 */ /* 0x000fe200078e0204 */
[----:B------:R-:W-:Y:S01]  /*10c30*/  ULDC UR4, c[0x0][0x2b8] ;  /* 0x0000ae0000047ab9 */ /* 0x000fe20000000800 */
[----:B0-----:R-:W-:-:S03]  /*10c40*/  LOP3.LUT R20, R20, 0x7f, RZ, 0xc0, !PT ;  /* 0x0000007f14147812 */ /* 0x001fc600078ec0ff */
[----:B------:R-:W-:Y:S01]  /*10c50*/  LEA.HI.X R2, R2, UR5, R3, 0x1, P0 ;  /* 0x0000000502027c11 */ /* 0x000fe200080f0c03 */
[----:B------:R-:W-:Y:S01]  /*10c60*/  UMOV UR5, 0xffffffff ;  /* 0xffffffff00057882 */ /* 0x000fe20000000000 */
[----:B------:R-:W-:Y:S02]  /*10c70*/  ISETP.GE.AND P0, PT, R7, UR4, PT ;  /* 0x0000000407007c0c */ /* 0x000fe4000bf06270 */
[----:B------:R-:W-:Y:S01]  /*10c80*/  SHF.R.U32.HI R8, RZ, 0x3, R20 ;  /* 0x00000003ff087819 */ /* 0x000fe20000011614 */
[----:B------:R-:W-:Y:S10]  /*10c90*/  BRA.DIV UR5, `(.L_x_1077) ;  /* 0x0000004605587947 */ /* 0x000ff4000b800000 */
[----:B------:R-:W0:Y:S01]  /*10ca0*/  SHFL.IDX PT, R5, R0, RZ, 0x181f ;  /* 0x00181fff00057589 */ /* 0x000e2200000e0000 */
[----:B-----5:R-:W-:Y:S01]  /*10cb0*/  IMAD R3, R9, R10, RZ ;  /* 0x0000000a09037224 */ /* 0x020fe200078e02ff */
[----:B------:R-:W-:Y:S01]  /*10cc0*/  LOP3.LUT R16, R16, 0xfffffeff, RZ, 0xc0, !PT ;  /* 0xfffffeff10107812 */ /* 0x000fe200078ec0ff */
[----:B------:R-:W-:Y:S01]  /*10cd0*/  IMAD R25, R25, 0x40, R8 ;  /* 0x0000004019197824 */ /* 0x000fe200078e0208 */
[----:B------:R-:W1:Y:S04]  /*10ce0*/  SHFL.IDX PT, R4, R2, RZ, 0x181f ;  /* 0x00181fff02047589 */ /* 0x000e6800000e0000 */
[----:B------:R-:W-:-:S13]  /*10cf0*/  ISETP.GE.AND P2, PT, R25, R3, PT ;  /* 0x000000031900720c */ /* 0x000fda0003f46270 */
[----:B------:R-:W-:Y:S02]  /*10d00*/  @P2 LOP3.LUT R16, R16, 0x100, RZ, 0xfc, !PT ;  /* 0x0000010010102812 */ /* 0x000fe400078efcff */
[----:B0-----:R-:W-:Y:S02]  /*10d10*/  @!P2 LEA R5, P1, R7, R5, 0x1 ;  /* 0x000000050705a211 */ /* 0x001fe400078208ff */
[----:B------:R-:W-:-:S03]  /*10d20*/  LOP3.LUT R16, R16, 0xffffff7f, RZ, 0xc0, !PT ;  /* 0xffffff7f10107812 */ /* 0x000fc600078ec0ff */
        /* <DEDUP_REMOVED lines=10> */
[----:B------:R-:W-:-:S04]  /*10dd0*/  @P2 LOP3.LUT R16, R16, 0x80, RZ, 0xfc, !PT ;  /* 0x0000008010102812 */ /* 0x000fc800078efcff */
[----:B------:R-:W-:Y:S02]  /*10de0*/  LOP3.LUT R16, R16, 0xffffffbf, RZ, 0xc0, !PT ;  /* 0xffffffbf10107812 */ /* 0x000fe400078ec0ff */
        /* <DEDUP_REMOVED lines=11> */
[----:B------:R-:W-:-:S02]  /*10ea0*/  @P2 LOP3.LUT R16, R16, 0x40, RZ, 0xfc, !PT ;  /* 0x0000004010102812 */ /* 0x000fc400078efcff */
[----:B0-----:R-:W-:-:S05]  /*10eb0*/  @!P2 LEA R5, P1, R7, R5, 0x1 ;  /* 0x000000050705a211 */ /* 0x001fca00078208ff */
[----:B-1----:R-:W-:-:S05]  /*10ec0*/  @!P2 IMAD.X R4, RZ, RZ, R4, P1 ;  /* 0x000000ffff04a224 */ /* 0x002fca00008e0604 */
[----:B------:R-:W-:-:S04]  /*10ed0*/  @!P2 LOP3.LUT R5, R5, R4, RZ, 0x3c, !PT ;  /* 0x000000040505a212 */ /* 0x000fc800078e3cff */
[----:B------:R-:W-:-:S04]  /*10ee0*/  @!P2 LOP3.LUT R4, R5, R4, RZ, 0x3c, !PT ;  /* 0x000000040504a212 */ /* 0x000fc800078e3cff */
[----:B------:R-:W-:-:S05]  /*10ef0*/  @!P2 LOP3.LUT R5, R5, R4, RZ, 0x3c, !PT ;  /* 0x000000040505a212 */ /* 0x000fca00078e3cff */
[----:B------:R0:W-:Y:S04]  /*10f00*/  @!P2 LDGSTS.E.BYPASS.LTC128B.128 [R19+0x21400], desc[UR44][R4.64], !P0 ;  /* 0x214000000413afae */ /* 0x0001e8000c101d6c */
[----:B0-----:R0:W1:Y:S02]  /*10f10*/  SHFL.IDX PT, R4, R2, 0x3, 0x181f ;  /* 0x00781f0002047f89 */ /* 0x00106400000e0000 */
.L_x_1159:
[----:B------:R-:W-:Y:S01]  /*10f20*/  VIADD R25, R25, 0x30 ;  /* 0x0000003019197836 */ /* 0x000fe20000000000 */
[----:B------:R-:W-:-:S04]  /*10f30*/  LOP3.LUT R16, R16, 0xfffeffff, RZ, 0xc0, !PT ;  /* 0xfffeffff10107812 */ /* 0x000fc800078ec0ff */
[----:B------:R-:W-:-:S13]  /*10f40*/  ISETP.GE.AND P2, PT, R25, R3, PT ;  /* 0x000000031900720c */ /* 0x000fda0003f46270 */
[----:B0-----:R-:W-:Y:S02]  /*10f50*/  @!P2 LEA R2, P1, R7, R0, 0x1 ;  /* 0x000000000702a211 */ /* 0x001fe400078208ff */
[----:B------:R-:W-:-:S03]  /*10f60*/  @P2 LOP3.LUT R16, R16, 0x10000, RZ, 0xfc, !PT ;  /* 0x0001000010102812 */ /* 0x000fc600078efcff */
[----:B-1----:R-:W-:-:S05]  /*10f70*/  @!P2 IMAD.X R3, RZ, RZ, R4, P1 ;  /* 0x000000ffff03a224 */ /* 0x002fca00008e0604 */
[----:B------:R-:W-:Y:S01]  /*10f80*/  @!PT LDS RZ, [RZ] ;  /* 0x00000000fffff984 */ /* 0x000fe20000000800 */
[----:B------:R-:W-:Y:S01]  /*10f90*/  @!PT LDS RZ, [RZ] ;  /* 0x00000000fffff984 */ /* 0x000fe20000000800 */
[----:B------:R-:W-:Y:S01]  /*10fa0*/  @!PT LDS RZ, [RZ] ;  /* 0x00000000fffff984 */ /* 0x000fe20000000800 */
[----:B------:R0:W-:Y:S01]  /*10fb0*/  @!P2 LDGSTS.E.BYPASS.LTC128B.128 [R19+0x21c00], desc[UR44][R2.64], !P0 ;  /* 0x21c000000213afae */ /* 0x0001e2000c101d6c */
[----:B------:R-:W-:Y:S01]  /*10fc0*/  PLOP3.LUT P0, PT, PT, PT, PT, 0x80, 0x0 ;  /* 0x000000000000781c */ /* 0x000fe20003f0f070 */
[----:B------:R-:W-:-:S12]  /*10fd0*/  NOP ;  /* 0x0000000000007918 */ /* 0x000fd80000000000 */
.L_x_1078:
[----:B------:R-:W-:Y:S02]  /*10fe0*/  PLOP3.LUT P1, PT, P1, P0, PT, 0xa2, 0x0 ;  /* 0x000000000000781c */ /* 0x000fe40000f21472 */
[----:B------:R-:W-:-:S08]  /*10ff0*/  @P0 R2UR P1, UR4, R17 ;  /* 0x00000000110402ca */ /* 0x000fd00000020000 */
[----:B------:R-:W-:-:S05]  /*11000*/  @P0 PLOP3.LUT P0, PT, P1, PT, PT, 0x80, 0x0 ;  /* 0x000000000000081c */ /* 0x000fca0000f0f070 */
[----:B------:R-:W-:Y:S01]  /*11010*/  @!P1 SYNCS.ARRIVE.TRANS64.RED.A0T1 RZ, [UR4+0x38800], RZ ;  /* 0x038800ffffff99a7 */ /* 0x000fe20008200404 */
[----:B------:R-:W-:Y:S07]  /*11020*/  @!P1 ARRIVES.LDGSTSBAR.64.TRANSCNT [UR4+0x38800] ;  /* 0x03880000ff0099b0 */ /* 0x000fee0008000a84 */
[----:B------:R-:W-:Y:S05]  /*11030*/  @P0 BRA.U.ANY `(.L_x_1078) ;  /* 0xfffffffd00e80947 */ /* 0x000fea000393ffff */
[----:B------:R-:W-:Y:S01]  /*11040*/  NOP ;  /* 0x0000000000007918 */ /* 0x000fe20000000000 */
[----:B------:R-:W-:Y:S01]  /*11050*/  VIADD R0, R17, 0x26400 ;  /* 0x0002640011007836 */ /* 0x000fe20000000000 */
[----:B------:R1:W-:Y:S01]  /*11060*/  SYNCS.ARRIVE.TRANS64.A1T0 RZ, [R17+URZ+0x38800], RZ ;  /* 0x038800ff11ff79a7 */ /* 0x0003e2000810003f */
[----:B------:R-:W-:Y:S03]  /*11070*/  BSSY B6, `(.L_x_1079) ;  /* 0x0000013000067945 */ /* 0x000fe60003800000 */
[----:B------:R-:W-:-:S13]  /*11080*/  LOP3.LUT P0, RZ, R0, 0x3ff, RZ, 0xc0, !PT ;  /* 0x000003ff00ff7812 */ /* 0x000fda000780c0ff */
[----:B-1----:R-:W-:Y:S05]  /*11090*/  @!P0 BRA `(.L_x_1080) ;  /* 0x0000000000408947 */ /* 0x002fea0003800000 */
        /* <DEDUP_REMOVED lines=16> */
.L_x_1080:
[----:B------:R-:W-:Y:S05]  /*111a0*/  BSYNC B6 ;  /* 0x0000000000067941 */ /* 0x000fea0003800000 */
.L_x_1079:
[----:B------:R-:W2:Y:S01]  /*111b0*/  LDL.LU R25, [R1+0xc] ;  /* 0x00000c0001197983 */ /* 0x000ea20000300800 */
[----:B0-----:R-:W0:Y:S01]  /*111c0*/  LDC R2, c[0x0][0x448] ;  /* 0x00011200ff027b82 */ /* 0x001e220000000800 */
[----:B------:R-:W-:Y:S02]  /*111d0*/  ULDC.64 UR4, c[0x0][0x398] ;  /* 0x0000e60000047ab9 */ /* 0x000fe40000000a00 */
[----:B------:R-:W3:Y:S04]  /*111e0*/  LDL.LU R21, [R1+0x14] ;  /* 0x0000140001157983 */ /* 0x000ee80000300800 */
[----:B------:R-:W4:Y:S01]  /*111f0*/  LDL.LU R20, [R1+0x4] ;  /* 0x0000040001147983 */ /* 0x000f220000300800 */
[----:B0-----:R-:W-:-:S13]  /*11200*/  ISETP.NE.AND P6, PT, R2, 0x1, PT ;  /* 0x000000010200780c */ /* 0x001fda0003fc5270 */
[----:B------:R-:W0:Y:S08]  /*11210*/  @P6 LDC R3, c[0x0][0x44c] ;  /* 0x00011300ff036b82 */ /* 0x000e300000000800 */
[----:B------:R-:W1:Y:S01]  /*11220*/  @P6 LDC R2, c[0x0][0x450] ;  /* 0x00011400ff026b82 */ /* 0x000e620000000800 */
[----:B------:R-:W-:Y:S02]  /*11230*/  IMAD.MOV.U32 R0, RZ, RZ, R35 ;  /* 0x000000ffff007224 */ /* 0x000fe400078e0023 */
[----:B0-----:R-:W-:-:S05]  /*11240*/  @P6 IMAD.HI.U32 R3, R35, R3, RZ ;  /* 0x0000000323036227 */ /* 0x001fca00078e00ff */
[----:B-1----:R-:W-:Y:S01]  /*11250*/  @P6 SHF.R.U32.HI R0, RZ, R2, R3 ;  /* 0x00000002ff006219 */ /* 0x002fe20000011603 */
[----:B------:R-:W-:-:S03]  /*11260*/  IMAD.WIDE.U32 R2, R36, UR4, RZ ;  /* 0x0000000424027c25 */ /* 0x000fc6000f8e00ff */
[----:B------:R-:W-:Y:S01]  /*11270*/  SHF.R.S32.HI R5, RZ, 0x1f, R0 ;  /* 0x0000001fff057819 */ /* 0x000fe20000011400 */
[----:B------:R-:W0:Y:S01]  /*11280*/  S2R R8, SR_TID.X ;  /* 0x0000000000087919 */ /* 0x000e220000002100 */
[----:B------:R-:W-:Y:S01]  /*11290*/  LOP3.LUT R16, R16, 0xfffff7ff, RZ, 0xc0, !PT ;  /* 0xfffff7ff10107812 */ /* 0x000fe200078ec0ff */
        /* <DEDUP_REMOVED lines=9> */
[----:B---3--:R-:W-:Y:S02]  /*11330*/  IMAD R4, R21, UR4, RZ ;  /* 0x0000000415047c24 */ /* 0x008fe4000f8e02ff */
[----:B------:R-:W0:Y:S01]  /*11340*/  S2R R21, SR_TID.X ;  /* 0x0000000000157919 */ /* 0x000e220000002100 */
[----:B----4-:R-:W-:Y:S01]  /*11350*/  IMAD.WIDE.U32 R2, R20, UR4, R2 ;  /* 0x0000000414027c25 */ /* 0x010fe2000f8e0002 */
[----:B------:R-:W-:-:S03]  /*11360*/  ULDC UR4, c[0x0][0x448] ;  /* 0x0001120000047ab9 */ /* 0x000fc60000000800 */
[----:B------:R-:W-:Y:S02]  /*11370*/  IMAD R4, R20, UR5, R4 ;  /* 0x0000000514047c24 */ /* 0x000fe4000f8e0204 */
[----:B------:R-:W1:Y:S02]  /*11380*/  S2R R20, SR_TID.X ;  /* 0x0000000000147919 */ /* 0x000e640000002100 */
[----:B------:R-:W-:Y:S02]  /*11390*/  IMAD.IADD R3, R3, 0x1, R4 ;  /* 0x0000000103037824 */ /* 0x000fe400078e0204 */
[----:B------:R-:W-:-:S04]  /*113a0*/  IMAD.MOV R4, RZ, RZ, -R0 ;  /* 0x000000ffff047224 */ /* 0x000fc800078e0a00 */
[----:B------:R-:W-:Y:S01]  /*113b0*/  IMAD R4, R4, UR4, R35 ;  /* 0x0000000404047c24 */ /* 0x000fe2000f8e0223 */
[----:B------:R-:W-:Y:S02]  /*113c0*/  ULDC.64 UR4, c[0x0][0x3d0] ;  /* 0x0000f40000047ab9 */ /* 0x000fe40000000a00 */
[----:B------:R-:W-:Y:S02]  /*113d0*/  IMAD R5, R5, UR4, RZ ;  /* 0x0000000405057c24 */ /* 0x000fe4000f8e02ff */
[----:B------:R-:W-:-:S04]  /*113e0*/  IMAD.WIDE.U32 R2, R0, UR4, R2 ;  /* 0x0000000400027c25 */ /* 0x000fc8000f8e0002 */
[----:B------:R-:W-:Y:S01]  /*113f0*/  IMAD R5, R0, UR5, R5 ;  /* 0x0000000500057c24 */ /* 0x000fe2000f8e0205 */
[----:B------:R-:W-:Y:S01]  /*11400*/  SHF.R.S32.HI R0, RZ, 0x1f, R4 ;  /* 0x0000001fff007819 */ /* 0x000fe20000011404 */
[----:B------:R-:W-:Y:S02]  /*11410*/  ULDC.64 UR4, c[0x0][0x3c8] ;  /* 0x0000f20000047ab9 */ /* 0x000fe40000000a00 */
[----:B------:R-:W-:Y:S02]  /*11420*/  IMAD.IADD R3, R3, 0x1, R5 ;  /* 0x0000000103037824 */ /* 0x000fe400078e0205 */
[----:B------:R-:W-:Y:S02]  /*11430*/  IMAD R0, R0, UR4, RZ ;  /* 0x0000000400007c24 */ /* 0x000fe4000f8e02ff */
[----:B0-----:R-:W-:Y:S02]  /*11440*/  IMAD.SHL.U32 R21, R21, 0x8, RZ ;  /* 0x0000000815157824 */ /* 0x001fe400078e00ff */
[----:B------:R-:W-:-:S02]  /*11450*/  IMAD R0, R4, UR5, R0 ;  /* 0x0000000504007c24 */ /* 0x000fc4000f8e0200 */
[----:B------:R-:W-:Y:S01]  /*11460*/  IMAD.WIDE.U32 R2, R4, UR4, R2 ;  /* 0x0000000404027c25 */ /* 0x000fe2000f8e0002 */
[----:B------:R-:W-:Y:S01]  /*11470*/  LOP3.LUT R21, R21, 0x38, RZ, 0xc0, !PT ;  /* 0x0000003815157812 */ /* 0x000fe200078ec0ff */
[----:B------:R-:W-:Y:S02]  /*11480*/  ULDC.64 UR4, c[0x0][0x390] ;  /* 0x0000e40000047ab9 */ /* 0x000fe40000000a00 */
[----:B-1----:R-:W-:Y:S01]  /*11490*/  IMAD.SHL.U32 R20, R20, 0x8, RZ ;  /* 0x0000000814147824 */ /* 0x002fe200078e00ff */
[----:B------:R-:W-:Y:S01]  /*114a0*/  LOP3.LUT R7, R21, 0x80, RZ, 0xfc, !PT ;  /* 0x0000008015077812 */ /* 0x000fe200078efcff */
[----:B------:R-:W-:Y:S01]  /*114b0*/  IMAD.IADD R6, R3, 0x1, R0 ;  /* 0x0000000103067824 */ /* 0x000fe200078e0200 */
[----:B------:R-:W0:Y:S01]  /*114c0*/  S2R R25, SR_TID.X ;  /* 0x0000000000197919 */ /* 0x000e220000002100 */
[----:B------:R-:W-:Y:S01]  /*114d0*/  LEA R0, P0, R2, UR4, 0x1 ;  /* 0x0000000402007c11 */ /* 0x000fe2000f8008ff */
[----:B------:R-:W-:Y:S01]  /*114e0*/  ULDC UR4, c[0x0][0x3b8] ;  /* 0x0000ee0000047ab9 */ /* 0x000fe20000000800 */
[----:B------:R-:W-:Y:S01]  /*114f0*/  LOP3.LUT R20, R20, 0x38, RZ, 0xc0, !PT ;  /* 0x0000003814147812 */ /* 0x000fe200078ec0ff */
[----:B------:R-:W1:Y:S01]  /*11500*/  S2R R21, SR_TID.X ;  /* 0x0000000000157919 */ /* 0x000e620000002100 */
[----:B------:R-:W-:-:S02]  /*11510*/  ISETP.GE.AND P4, PT, R7, UR4, PT ;  /* 0x0000000407007c0c */ /* 0x000fc4000bf86270 */
[C---:B------:R-:W-:Y:S02]  /*11520*/  LOP3.LUT R9, R20.reuse, 0x40, RZ, 0xfc, !PT ;  /* 0x0000004014097812 */ /* 0x040fe400078efcff */
[----:B------:R-:W-:Y:S02]  /*11530*/  LOP3.LUT R7, R20, 0x100, RZ, 0xfc, !PT ;  /* 0x0000010014077812 */ /* 0x000fe400078efcff */
[----:B------:R-:W2:Y:S01]  /*11540*/  S2R R20, SR_TID.X ;  /* 0x0000000000147919 */ /* 0x000ea20000002100 */
[----:B------:R-:W-:Y:S02]  /*11550*/  ISETP.GE.AND P1, PT, R8, UR4, PT ;  /* 0x0000000408007c0c */ /* 0x000fe4000bf26270 */
[----:B------:R-:W-:Y:S02]  /*11560*/  ISETP.GE.AND P5, PT, R9, UR4, PT ;  /* 0x0000000409007c0c */ /* 0x000fe4000bfa6270 */
[----:B------:R-:W-:Y:S02]  /*11570*/  ISETP.GE.AND P2, PT, R7, UR4, PT ;  /* 0x0000000407007c0c */ /* 0x000fe4000bf46270 */
[----:B------:R-:W-:-:S02]  /*11580*/  LEA.HI.X R6, R2, UR5, R6, 0x1, P0 ;  /* 0x0000000502067c11 */ /* 0x000fc400080f0c06 */
[----:B------:R-:W-:Y:S01]  /*11590*/  SEL R2, RZ, 0x1, P1 ;  /* 0x00000001ff027807 */ /* 0x000fe20000800000 */
[----:B0-----:R-:W-:Y:S02]  /*115a0*/  IMAD.SHL.U32 R25, R25, 0x8, RZ ;  /* 0x0000000819197824 */ /* 0x001fe400078e00ff */
[----:B-1----:R-:W-:-:S03]  /*115b0*/  IMAD.SHL.U32 R21, R21, 0x8, RZ ;  /* 0x0000000815157824 */ /* 0x002fc600078e00ff */
[----:B------:R-:W-:Y:S01]  /*115c0*/  LOP3.LUT R25, R25, 0x38, RZ, 0xc0, !PT ;  /* 0x0000003819197812 */ /* 0x000fe200078ec0ff */
[----:B--2---:R-:W-:-:S03]  /*115d0*/  IMAD.SHL.U32 R20, R20, 0x8, RZ ;  /* 0x0000000814147824 */ /* 0x004fc600078e00ff */
[----:B------:R-:W-:Y:S02]  /*115e0*/  LOP3.LUT R7, R25, 0xc0, RZ, 0xfc, !PT ;  /* 0x000000c019077812 */ /* 0x000fe400078efcff */
[----:B------:R-:W-:Y:S02]  /*115f0*/  LOP3.LUT R21, R21, 0x38, RZ, 0xc0, !PT ;  /* 0x0000003815157812 */ /* 0x000fe400078ec0ff */
[----:B------:R-:W-:Y:S02]  /*11600*/  LOP3.LUT R20, R20, 0x38, RZ, 0xc0, !PT ;  /* 0x0000003814147812 */ /* 0x000fe400078ec0ff */
[----:B------:R-:W-:Y:S02]  /*11610*/  SEL R3, RZ, 0x4, P4 ;  /* 0x00000004ff037807 */ /* 0x000fe40002000000 */
[----:B------:R-:W-:Y:S02]  /*11620*/  SEL R4, RZ, 0x2, P5 ;  /* 0x00000002ff047807 */ /* 0x000fe40002800000 */
[----:B------:R-:W-:-:S02]  /*11630*/  ISETP.GE.AND P3, PT, R7, UR4, PT ;  /* 0x0000000407007c0c */ /* 0x000fc4000bf66270 */
[----:B------:R-:W-:Y:S02]  /*11640*/  LOP3.LUT R7, R21, 0x180, RZ, 0xfc, !PT ;  /* 0x0000018015077812 */ /* 0x000fe400078efcff */
[----:B------:R-:W-:Y:S02]  /*11650*/  LOP3.LUT R9, R20, 0x140, RZ, 0xfc, !PT ;  /* 0x0000014014097812 */ /* 0x000fe400078efcff */
[----:B------:R-:W-:Y:S02]  /*11660*/  IADD3 R2, R3, R4, R2 ;  /* 0x0000000403027210 */ /* 0x000fe40007ffe002 */
[----:B------:R-:W-:Y:S02]  /*11670*/  SEL R3, RZ, 0x10, P2 ;  /* 0x00000010ff037807 */ /* 0x000fe40001000000 */
[----:B------:R-:W-:Y:S02]  /*11680*/  SEL R4, RZ, 0x8, P3 ;  /* 0x00000008ff047807 */ /* 0x000fe40001800000 */
[----:B------:R-:W-:-:S02]  /*11690*/  @P1 LOP3.LUT R16, R16, 0x800, RZ, 0xfc, !PT ;  /* 0x0000080010101812 */ /* 0x000fc400078efcff */
[----:B------:R-:W-:Y:S02]  /*116a0*/  ISETP.GE.AND P0, PT, R7, UR4, PT ;  /* 0x0000000407007c0c */ /* 0x000fe4000bf06270 */
[----:B------:R-:W-:Y:S02]  /*116b0*/  LOP3.LUT R7, R20, 0x1c0, RZ, 0xfc, !PT ;  /* 0x000001c014077812 */ /* 0x000fe400078efcff */
[----:B------:R-:W-:Y:S02]  /*116c0*/  ISETP.GE.AND P1, PT, R9, UR4, PT ;  /* 0x0000000409007c0c */ /* 0x000fe4000bf26270 */
[----:B------:R-:W-:Y:S02]  /*116d0*/  IADD3 R4, R3, R2, R4 ;  /* 0x0000000203047210 */ /* 0x000fe40007ffe004 */
[----:B------:R-:W-:Y:S02]  /*116e0*/  SEL R2, RZ, 0x40, P0 ;  /* 0x00000040ff027807 */ /* 0x000fe40000000000 */
[----:B------:R-:W-:-:S02]  /*116f0*/  SEL R3, RZ, 0x20, P1 ;  /* 0x00000020ff037807 */ /* 0x000fc40000800000 */
[----:B------:R-:W-:Y:S01]  /*11700*/  ISETP.GE.AND P0, PT, R7, UR4, PT ;  /* 0x0000000407007c0c */ /* 0x000fe2000bf06270 */
[----:B------:R-:W-:Y:S01]  /*11710*/  UMOV UR4, 0xffffffff ;  /* 0xffffffff00047882 */ /* 0x000fe20000000000 */
[----:B------:R-:W-:Y:S02]  /*11720*/  IADD3 R4, R2, R4, R3 ;  /* 0x0000000402047210 */ /* 0x000fe40007ffe003 */
[----:B------:R-:W-:-:S05]  /*11730*/  SEL R5, RZ, 0x80, P0 ;  /* 0x00000080ff057807 */ /* 0x000fca0000000000 */
[----:B------:R-:W-:Y:S01]  /*11740*/  IMAD.IADD R5, R4, 0x1, R5 ;  /* 0x0000000104057824 */ /* 0x000fe200078e0205 */
[----:B------:R-:W-:Y:S06]  /*11750*/  BRA.DIV UR4, `(.L_x_1081) ;  /* 0x0000004204047947 */ /* 0x000fec000b800000 */
[C---:B------:R-:W-:Y:S01]  /*11760*/  LOP3.LUT P6, RZ, R16.reuse, 0x40, RZ, 0xc0, !PT ;  /* 0x0000004010ff7812 */ /* 0x040fe200078cc0ff */
[----:B------:R-:W0:Y:S01]  /*11770*/  SHFL.IDX PT, R3, R0, RZ, 0x181f ;  /* 0x00181fff00037589 */ /* 0x000e2200000e0000 */
[----:B------:R-:W-:-:S03]  /*11780*/  LOP3.LUT R16, R16, 0xffbfffff, RZ, 0xc0, !PT ;  /* 0xffbfffff10107812 */ /* 0x000fc600078ec0ff */
[----:B------:R-:W1:Y:S08]  /*11790*/  SHFL.IDX PT, R2, R6, RZ, 0x181f ;  /* 0x00181fff06027589 */ /* 0x000e7000000e0000 */
[----:B------:R-:W-:-:S04]  /*117a0*/  @P6 LOP3.LUT R16, R16, 0x400000, RZ, 0xfc, !PT ;  /* 0x0040000010106812 */ /* 0x000fc800078efcff */
[C---:B------:R-:W-:Y:S02]  /*117b0*/  LOP3.LUT P6, RZ, R16.reuse, 0x80, RZ, 0xc0, !PT ;  /* 0x0000008010ff7812 */ /* 0x040fe400078cc0ff */
[----:B------:R-:W-:-:S11]  /*117c0*/  LOP3.LUT R16, R16, 0xff7fffff, RZ, 0xc0, !PT ;  /* 0xff7fffff10107812 */ /* 0x000fd600078ec0ff */
[----:B------:R-:W-:-:S04]  /*117d0*/  @P6 LOP3.LUT R16, R16, 0x800000, RZ, 0xfc, !PT ;  /* 0x0080000010106812 */ /* 0x000fc800078efcff */
[----:B------:R-:W-:-:S13]  /*117e0*/  LOP3.LUT P6, RZ, R16, 0x100, RZ, 0xc0, !PT ;  /* 0x0000010010ff7812 */ /* 0x000fda00078cc0ff */
[----:B0-----:R-:W-:Y:S02]  /*117f0*/  @!P6 LEA R3, P0, R8, R3, 0x1 ;  /* 0x000000030803e211 */ /* 0x001fe400078008ff */
[----:B------:R-:W-:-:S03]  /*11800*/  @!P6 LOP3.LUT R7, R4, 0x40, RZ, 0xc0, !PT ;  /* 0x000000400407e812 */ /* 0x000fc600078ec0ff */
[----:B-1----:R-:W-:Y:S01]  /*11810*/  @!P6 IMAD.X R2, RZ, RZ, R2, P0 ;  /* 0x000000ffff02e224 */ /* 0x002fe200000e0602 */
[----:B------:R-:W-:Y:S02]  /*11820*/  LOP3.LUT P0, RZ, R16, 0x800, RZ, 0xc0, !PT ;  /* 0x0000080010ff7812 */ /* 0x000fe4000780c0ff */
[----:B------:R-:W-:Y:S02]  /*11830*/  @!P6 SHF.R.U32.HI R7, RZ, 0x2, R7 ;  /* 0x00000002ff07e819 */ /* 0x000fe40000011607 */
[----:B------:R-:W-:-:S04]  /*11840*/  @!P6 LOP3.LUT R3, R3, R2, RZ, 0x3c, !PT ;  /* 0x000000020303e212 */ /* 0x000fc800078e3cff */
[----:B------:R-:W-:-:S04]  /*11850*/  @!P6 LOP3.LUT R2, R3, R2, RZ, 0x3c, !PT ;  /* 0x000000020302e212 */ /* 0x000fc800078e3cff */
[----:B------:R-:W-:-:S05]  /*11860*/  @!P6 LOP3.LUT R3, R3, R2, RZ, 0x3c, !PT ;  /* 0x000000020303e212 */ /* 0x000fca00078e3cff */
[----:B------:R-:W-:Y:S01]  /*11870*/  @!PT LDS RZ, [RZ] ;  /* 0x00000000fffff984 */ /* 0x000fe20000000800 */
[----:B------:R-:W-:Y:S01]  /*11880*/  @!P6 LDGSTS.E.BYPASS.LTC128B.128 [R19+0x26400], desc[UR44][R2.64], !P0 ;  /* 0x264000000213efae */ /* 0x000fe2000c101d6c */
[----:B------:R-:W-:Y:S02]  /*11890*/  @!P6 ISETP.NE.U32.AND P0, PT, R7, RZ, PT ;  /* 0x000000ff0700e20c */ /* 0x000fe40003f05070 */
[----:B------:R-:W-:Y:S01]  /*118a0*/  @!P6 LOP3.LUT R7, R5, 0x80, RZ, 0xc0, !PT ;  /* 0x000000800507e812 */ /* 0x000fe200078ec0ff */
[----:B------:R-:W-:Y:S03]  /*118b0*/  @!P6 LDGSTS.E.BYPASS.LTC128B.128 [R19+0x28400], desc[UR44][R2.64+0x80], !P5 ;  /* 0x284000800213efae */ /* 0x000fe6000e901d6c */
[----:B------:R-:W-:Y:S01]  /*118c0*/  @!P6 SHF.R.U32.HI R7, RZ, 0x3, R7 ;  /* 0x00000003ff07e819 */ /* 0x000fe20000011607 */
[----:B------:R-:W-:Y:S04]  /*118d0*/  @!P6 LDGSTS.E.BYPASS.LTC128B.128 [R19+0x2a400], desc[UR44][R2.64+0x100], !P4 ;  /* 0x2a4001000213efae */ /* 0x000fe8000e101d6c */
[----:B------:R-:W-:Y:S04]  /*118e0*/  @!P6 LDGSTS.E.BYPASS.LTC128B.128 [R19+0x2c400], desc[UR44][R2.64+0x180], !P3 ;  /* 0x2c4001800213efae */ /* 0x000fe8000d901d6c */
[----:B------:R-:W-:Y:S04]  /*118f0*/  @!P6 LDGSTS.E.BYPASS.LTC128B.128 [R19+0x2e400], desc[UR44][R2.64+0x200], !P2 ;  /* 0x2e4002000213efae */ /* 0x000fe8000d101d6c */
[----:B------:R-:W-:Y:S04]  /*11900*/  @!P6 LDGSTS.E.BYPASS.LTC128B.128 [R19+0x30400], desc[UR44][R2.64+0x280], !P1 ;  /* 0x304002800213efae */ /* 0x000fe8000c901d6c */
[----:B------:R-:W-:Y:S01]  /*11910*/  @!P6 LDGSTS.E.BYPASS.LTC128B.128 [R19+0x32400], desc[UR44][R2.64+0x300], P0 ;  /* 0x324003000213efae */ /* 0x000fe20008101d6c */
[----:B------:R-:W-:-:S03]  /*11920*/  @!P6 ISETP.NE.U32.AND P0, PT, R7, RZ, PT ;  /* 0x000000ff0700e20c */ /* 0x000fc60003f05070 */
[----:B------:R-:W-:Y:S10]  /*11930*/  SHFL.IDX PT, R7, R6, 0x1, 0x181f ;  /* 0x00381f0006077f89 */ /* 0x000ff400000e0000 */
[----:B------:R0:W-:Y:S01]  /*11940*/  @!P6 LDGSTS.E.BYPASS.LTC128B.128 [R19+0x34400], desc[UR44][R2.64+0x380], P0 ;  /* 0x344003800213efae */ /* 0x0001e20008101d6c */
[----:B------:R-:W-:-:S03]  /*11950*/  LOP3.LUT P6, RZ, R16, 0x800000, RZ, 0xc0, !PT ;  /* 0x0080000010ff7812 */ /* 0x000fc600078cc0ff */
[----:B0-----:R-:W0:Y:S10]  /*11960*/  SHFL.IDX PT, R2, R0, 0x1, 0x181f ;  /* 0x00381f0000027f89 */ /* 0x001e3400000e0000 */
[----:B0-----:R-:W-:-:S05]  /*11970*/  @!P6 LEA R2, P0, R8, R2, 0x1 ;  /* 0x000000020802e211 */ /* 0x001fca00078008ff */
[----:B------:R-:W-:Y:S01]  /*11980*/  @!P6 IMAD.X R3, RZ, RZ, R7, P0 ;  /* 0x000000ffff03e224 */ /* 0x000fe200000e0607 */
[----:B------:R-:W-:Y:S02]  /*11990*/  LOP3.LUT P0, RZ, R16, 0x800, RZ, 0xc0, !PT ;  /* 0x0000080010ff7812 */ /* 0x000fe4000780c0ff */
[----:B------:R-:W-:-:S04]  /*119a0*/  @!P6 LOP3.LUT R7, R4, 0x40, RZ, 0xc0, !PT ;  /* 0x000000400407e812 */ /* 0x000fc800078ec0ff */
[----:B------:R-:W-:-:S07]  /*119b0*/  @!P6 SHF.R.U32.HI R7, RZ, 0x2, R7 ;  /* 0x00000002ff07e819 */ /* 0x000fce0000011607 */
        /* <DEDUP_REMOVED lines=11> */
[----:B------:R-:W-:Y:S04]  /*11a70*/  SHFL.IDX PT, R7, R6, 0x2, 0x181f ;  /* 0x00581f0006077f89 */ /* 0x000fe800000e0000 */
[----:B------:R-:W-:Y:S06]  /*11a80*/  SHFL.IDX PT, R6, R6, 0x3, 0x181f ;  /* 0x00781f0006067f89 */ /* 0x000fec00000e0000 */
[----:B------:R0:W-:Y:S01]  /*11a90*/  @!P6 LDGSTS.E.BYPASS.LTC128B.128 [R19+0x34c00], desc[UR44][R2.64+0x380], P0 ;  /* 0x34c003800213efae */ /* 0x0001e20008101d6c */
[----:B------:R-:W-:-:S03]  /*11aa0*/  LOP3.LUT P6, RZ, R16, 0x400000, RZ, 0xc0, !PT ;  /* 0x0040000010ff7812 */ /* 0x000fc600078cc0ff */
[----:B0-----:R-:W0:Y:S04]  /*11ab0*/  SHFL.IDX PT, R2, R0, 0x2, 0x181f ;  /* 0x00581f0000027f89 */ /* 0x001e2800000e0000 */
[----:B------:R-:W1:Y:S06]  /*11ac0*/  SHFL.IDX PT, R0, R0, 0x3, 0x181f ;  /* 0x00781f0000007f89 */ /* 0x000e6c00000e0000 */
[----:B0-----:R-:W-:-:S05]  /*11ad0*/  @!P6 LEA R2, P0, R8, R2, 0x1 ;  /* 0x000000020802e211 */ /* 0x001fca00078008ff */
[----:B------:R-:W-:Y:S01]  /*11ae0*/  @!P6 IMAD.X R3, RZ, RZ, R7, P0 ;  /* 0x000000ffff03e224 */ /* 0x000fe200000e0607 */
[----:B------:R-:W-:Y:S02]  /*11af0*/  LOP3.LUT P0, RZ, R16, 0x800, RZ, 0xc0, !PT ;  /* 0x0000080010ff7812 */ /* 0x000fe4000780c0ff */
[----:B------:R-:W-:-:S04]  /*11b00*/  @!P6 LOP3.LUT R7, R4, 0x40, RZ, 0xc0, !PT ;  /* 0x000000400407e812 */ /* 0x000fc800078ec0ff */
[----:B------:R-:W-:-:S07]  /*11b10*/  @!P6 SHF.R.U32.HI R7, RZ, 0x2, R7 ;  /* 0x00000002ff07e819 */ /* 0x000fce0000011607 */
[----:B------:R0:W-:Y:S01]  /*11b20*/  @!P6 LDGSTS.E.BYPASS.LTC128B.128 [R19+0x27400], desc[UR44][R2.64], !P0 ;  /* 0x274000000213efae */ /* 0x0001e2000c101d6c */
[----:B------:R-:W-:Y:S02]  /*11b30*/  @!P6 ISETP.NE.U32.AND P0, PT, R7, RZ, PT ;  /* 0x000000ff0700e20c */ /* 0x000fe40003f05070 */
[----:B------:R-:W-:Y:S01]  /*11b40*/  @!P6 LOP3.LUT R7, R5, 0x80, RZ, 0xc0, !PT ;  /* 0x000000800507e812 */ /* 0x000fe200078ec0ff */
[----:B------:R0:W-:Y:S03]  /*11b50*/  @!P6 LDGSTS.E.BYPASS.LTC128B.128 [R19+0x29400], desc[UR44][R2.64+0x80], !P5 ;  /* 0x294000800213efae */ /* 0x0001e6000e901d6c */
[----:B------:R-:W-:Y:S01]  /*11b60*/  @!P6 SHF.R.U32.HI R7, RZ, 0x3, R7 ;  /* 0x00000003ff07e819 */ /* 0x000fe20000011607 */
[----:B------:R0:W-:Y:S04]  /*11b70*/  @!P6 LDGSTS.E.BYPASS.LTC128B.128 [R19+0x2b400], desc[UR44][R2.64+0x100], !P4 ;  /* 0x2b4001000213efae */ /* 0x0001e8000e101d6c */
[----:B------:R0:W-:Y:S04]  /*11b80*/  @!P6 LDGSTS.E.BYPASS.LTC128B.128 [R19+0x2d400], desc[UR44][R2.64+0x180], !P3 ;  /* 0x2d4001800213efae */ /* 0x0001e8000d901d6c */
[----:B------:R0:W-:Y:S04]  /*11b90*/  @!P6 LDGSTS.E.BYPASS.LTC128B.128 [R19+0x2f400], desc[UR44][R2.64+0x200], !P2 ;  /* 0x2f4002000213efae */ /* 0x0001e8000d101d6c */
[----:B------:R0:W-:Y:S04]  /*11ba0*/  @!P6 LDGSTS.E.BYPASS.LTC128B.128 [R19+0x31400], desc[UR44][R2.64+0x280], !P1 ;  /* 0x314002800213efae */ /* 0x0001e8000c901d6c */
[----:B------:R0:W-:Y:S01]  /*11bb0*/  @!P6 LDGSTS.E.BYPASS.LTC128B.128 [R19+0x33400], desc[UR44][R2.64+0x300], P0 ;  /* 0x334003000213efae */ /* 0x0001e20008101d6c */
[----:B------:R-:W-:-:S13]  /*11bc0*/  @!P6 ISETP.NE.U32.AND P0, PT, R7, RZ, PT ;  /* 0x000000ff0700e20c */ /* 0x000fda0003f05070 */
[----:B-1----:R0:W-:Y:S02]  /*11bd0*/  @!P6 LDGSTS.E.BYPASS.LTC128B.128 [R19+0x35400], desc[UR44][R2.64+0x380], P0 ;  /* 0x354003800213efae */ /* 0x0021e40008101d6c */
.L_x_1169:
[----:B------:R-:W-:Y:S01]  /*11be0*/  LOP3.LUT P0, RZ, R16, 0x10000, RZ, 0xc0, !PT ;  /* 0x0001000010ff7812 */ /* 0x000fe2000780c0ff */
[----:B------:R-:W-:-:S12]  /*11bf0*/  BSSY B0, `(.L_x_1082) ;  /* 0x0000016000007945 */ /* 0x000fd80003800000 */
[----:B------:R-:W-:Y:S05]  /*11c00*/  @P0 BRA `(.L_x_1083) ;  /* 0x0000000000500947 */ /* 0x000fea0003800000 */
[----:B------:R-:W-:Y:S02]  /*11c10*/  LOP3.LUT R4, R4, 0x40, RZ, 0xc0, !PT ;  /* 0x0000004004047812 */ /* 0x000fe400078ec0ff */
[----:B------:R-:W-:Y:S02]  /*11c20*/  LOP3.LUT P6, RZ, R16, 0x800, RZ, 0xc0, !PT ;  /* 0x0000080010ff7812 */ /* 0x000fe400078cc0ff */
[----:B0-----:R-:W-:Y:S02]  /*11c30*/  LEA R2, P0, R8, R0, 0x1 ;  /* 0x0000000008027211 */ /* 0x001fe400078008ff */
[----:B------:R-:W-:Y:S02]  /*11c40*/  SHF.R.U32.HI R4, RZ, 0x2, R4 ;  /* 0x00000002ff047819 */ /* 0x000fe40000011604 */
[----:B------:R-:W-:Y:S01]  /*11c50*/  LOP3.LUT R5, R5, 0x80, RZ, 0xc0, !PT ;  /* 0x0000008005057812 */ /* 0x000fe200078ec0ff */
[----:B------:R-:W-:Y:S01]  /*11c60*/  IMAD.X R3, RZ, RZ, R6, P0 ;  /* 0x000000ffff037224 */ /* 0x000fe200000e0606 */
[----:B------:R-:W-:-:S02]  /*11c70*/  ISETP.NE.U32.AND P0, PT, R4, RZ, PT ;  /* 0x000000ff0400720c */ /* 0x000fc40003f05070 */
[----:B------:R-:W-:-:S03]  /*11c80*/  SHF.R.U32.HI R5, RZ, 0x3, R5 ;  /* 0x00000003ff057819 */ /* 0x000fc60000011605 */
[----:B------:R-:W-:Y:S01]  /*11c90*/  @!PT LDS RZ, [RZ] ;  /* 0x00000000fffff984 */ /* 0x000fe20000000800 */
[----:B------:R-:W-:Y:S01]  /*11ca0*/  @!PT LDS RZ, [RZ] ;  /* 0x00000000fffff984 */ /* 0x000fe20000000800 */
[----:B------:R-:W-:Y:S01]  /*11cb0*/  @!PT LDS RZ, [RZ] ;  /* 0x00000000fffff984 */ /* 0x000fe20000000800 */
[----:B------:R1:W-:Y:S04]  /*11cc0*/  LDGSTS.E.BYPASS.LTC128B.128 [R19+0x27c00], desc[UR44][R2.64], !P6 ;  /* 0x27c0000002137fae */ /* 0x0003e8000f101d6c */
        /* <DEDUP_REMOVED lines=8> */
.L_x_1083:
[----:B------:R-:W-:Y:S05]  /*11d50*/  BSYNC B0 ;  /* 0x0000000000007941 */ /* 0x000fea0003800000 */
.L_x_1082:
[----:B------:R-:W-:Y:S01]  /*11d60*/  NOP ;  /* 0x0000000000007918 */ /* 0x000fe20000000000 */
[----:B------:R-:W-:-:S13]  /*11d70*/  PLOP3.LUT P0, PT, PT, PT, PT, 0x80, 0x0 ;  /* 0x000000000000781c */ /* 0x000fda0003f0f070 */
.L_x_1084:
[----:B------:R-:W-:Y:S02]  /*11d80*/  PLOP3.LUT P1, PT, P1, P0, PT, 0xa2, 0x0 ;  /* 0x000000000000781c */ /* 0x000fe40000f21472 */
[----:B------:R-:W-:-:S08]  /*11d90*/  @P0 R2UR P1, UR4, R17 ;  /* 0x00000000110402ca */ /* 0x000fd00000020000 */
[----:B------:R-:W-:-:S05]  /*11da0*/  @P0 PLOP3.LUT P0, PT, P1, PT, PT, 0x80, 0x0 ;  /* 0x000000000000081c */ /* 0x000fca0000f0f070 */
[----:B------:R-:W-:Y:S01]  /*11db0*/  @!P1 SYNCS.ARRIVE.TRANS64.RED.A0T1 RZ, [UR4+0x38810], RZ ;  /* 0x038810ffffff99a7 */ /* 0x000fe20008200404 */
[----:B------:R-:W-:Y:S07]  /*11dc0*/  @!P1 ARRIVES.LDGSTSBAR.64.TRANSCNT [UR4+0x38810] ;  /* 0x03881000ff0099b0 */ /* 0x000fee0008000a84 */
[----:B------:R-:W-:Y:S05]  /*11dd0*/  @P0 BRA.U.ANY `(.L_x_1084) ;  /* 0xfffffffd00e80947 */ /* 0x000fea000393ffff */
[----:B01----:R-:W2:Y:S02]  /*11de0*/  LDL.LU R2, [R1+0x24] ;  /* 0x0000240001027983 */ /* 0x003ea40000300800 */
        /* <DEDUP_REMOVED lines=11> */
.L_x_1170:
[----:B------:R-:W-:Y:S05]  /*11ea0*/  BSYNC B0 ;  /* 0x0000000000007941 */ /* 0x000fea0003800000 */
.L_x_1085:
[----:B------:R-:W-:-:S05]  /*11eb0*/  IMAD.U32 R2, RZ, RZ, UR36 ;  /* 0x00000024ff027e24 */ /* 0x000fca000f8e00ff */
[----:B------:R-:W-:-:S13]  /*11ec0*/  ISETP.NE.AND P0, PT, R2, 0x3, PT ;  /* 0x000000030200780c */ /* 0x000fda0003f05270 */
[----:B------:R-:W-:Y:S05]  /*11ed0*/  @!P0 BRA `(.L_x_1087) ;  /* 0x0000000000048947 */ /* 0x000fea0003800000 */
[----:B------:R-:W-:Y:S01]  /*11ee0*/  BPT.TRAP 0x1 ;  /* 0x000000040000795c */ /* 0x000fe20000300000 */
.L_x_1087:
[----:B0-----:R-:W-:Y:S01]  /*11ef0*/  SHF.L.U32 R0, R23, 0x1f, RZ ;  /* 0x0000001f17007819 */ /* 0x001fe200000006ff */
[----:B------:R-:W-:Y:S03]  /*11f00*/  BSSY B0, `(.L_x_1088) ;  /* 0x0000003000007945 */ /* 0x000fe60003800000 */
[----:B------:R-:W0:Y:S02]  /*11f10*/  SYNCS.PHASECHK.TRANS64.TRYWAIT P0, [R22+URZ+0x38860], R0 ;  /* 0x03886000160075a7 */ /* 0x000e24000800017f */
[----:B0-----:R-:W-:Y:S05]  /*11f20*/  @!P0 BRA `(.L_x_1089) ;  /* 0x0000004000e08947 */ /* 0x001fea0003800000 */
.L_x_1171:
[----:B------:R-:W-:Y:S05]  /*11f30*/  BSYNC B0 ;  /* 0x0000000000007941 */ /* 0x000fea0003800000 */
.L_x_1088:
[----:B------:R-:W0:Y:S01]  /*11f40*/  LDL.LU R3, [R1+0x1c] ;  /* 0x00001c0001037983 */ /* 0x000e220000300800 */
[----:B------:R-:W-:Y:S01]  /*11f50*/  ULDC.64 UR4, c[0x0][0x328] ;  /* 0x0000ca0000047ab9 */ /* 0x000fe20000000a00 */
[----:B------:R-:W-:Y:S02]  /*11f60*/  ULDC.64 UR6, c[0x0][0x318] ;  /* 0x0000c60000067ab9 */ /* 0x000fe40000000a00 */
[----:B------:R-:W2:Y:S04]  /*11f70*/  LDL.LU R2, [R1] ;  /* 0x0000000001027983 */ /* 0x000ea80000300800 */
[----:B------:R-:W3:Y:S01]  /*11f80*/  LDL.LU R4, [R1+0x20] ;  /* 0x0000200001047983 */ /* 0x000ee20000300800 */
[----:B------:R-:W-:Y:S02]  /*11f90*/  IMAD R5, R18, 0x8000, R34 ;  /* 0x0000800012057824 */ /* 0x000fe400078e0222 */
[----:B0-----:R-:W-:-:S04]  /*11fa0*/  IMAD R0, R3, UR4, RZ ;  /* 0x0000000403007c24 */ /* 0x001fc8000f8e02ff */
[C---:B--2---:R-:W-:Y:S02]  /*11fb0*/  IMAD R0, R2.reuse, UR5, R0 ;  /* 0x0000000502007c24 */ /* 0x044fe4000f8e0200 */
[----:B------:R-:W-:Y:S01]  /*11fc0*/  IMAD.WIDE.U32 R2, R2, UR4, RZ ;  /* 0x0000000402027c25 */ /* 0x000fe2000f8e00ff */
[----:B------:R-:W-:-:S03]  /*11fd0*/  ULDC.64 UR4, c[0x0][0x338] ;  /* 0x0000ce0000047ab9 */ /* 0x000fc60000000a00 */
[----:B------:R-:W-:Y:S02]  /*11fe0*/  IMAD.IADD R3, R3, 0x1, R0 ;  /* 0x0000000103037824 */ /* 0x000fe400078e0200 */
[----:B---3--:R-:W-:Y:S02]  /*11ff0*/  IMAD R0, R4, UR4, RZ ;  /* 0x0000000404007c24 */ /* 0x008fe4000f8e02ff */
        /* <DEDUP_REMOVED lines=10> */
[----:B------:R-:W0:Y:S01]  /*120a0*/  S2R R7, SR_TID.X ;  /* 0x0000000000077919 */ /* 0x000e220000002100 */
[----:B------:R-:W-:Y:S01]  /*120b0*/  IMAD R5, R5, 0x2, R17 ;  /* 0x0000000205057824 */ /* 0x000fe200078e0211 */
[C---:B------:R-:W-:Y:S01]  /*120c0*/  LOP3.LUT P5, RZ, R30.reuse, 0x2, RZ, 0xc0, !PT ;  /* 0x000000021eff7812 */ /* 0x040fe200078ac0ff */
[----:B------:R-:W1:Y:S01]  /*120d0*/  SHFL.IDX PT, R2, R4, RZ, 0x181f ;  /* 0x00181fff04027589 */ /* 0x000e6200000e0000 */
[C---:B------:R-:W-:Y:S02]  /*120e0*/  LOP3.LUT P4, RZ, R30.reuse, 0x4, RZ, 0xc0, !PT ;  /* 0x000000041eff7812 */ /* 0x040fe4000788c0ff */
[C---:B------:R-:W-:Y:S01]  /*120f0*/  LOP3.LUT P3, RZ, R30.reuse, 0x8, RZ, 0xc0, !PT ;  /* 0x000000081eff7812 */ /* 0x040fe2000786c0ff */
[----:B------:R-:W2:Y:S01]  /*12100*/  SHFL.IDX PT, R3, R6, RZ, 0x181f ;  /* 0x00181fff06037589 */ /* 0x000ea200000e0000 */
[----:B------:R-:W-:Y:S02]  /*12110*/  LOP3.LUT P2, RZ, R30, 0x10, RZ, 0xc0, !PT ;  /* 0x000000101eff7812 */ /* 0x000fe4000784c0ff */
[----:B------:R-:W-:Y:S01]  /*12120*/  LOP3.LUT R16, R16, 0xffffffbf, RZ, 0xc0, !PT ;  /* 0xffffffbf10107812 */ /* 0x000fe200078ec0ff */
[----:B0-----:R-:W-:-:S05]  /*12130*/  IMAD.SHL.U32 R7, R7, 0x8, RZ ;  /* 0x0000000807077824 */ /* 0x001fca00078e00ff */
[----:B------:R-:W-:-:S05]  /*12140*/  LOP3.LUT R7, R7, 0x38, RZ, 0xc0, !PT ;  /* 0x0000003807077812 */ /* 0x000fca00078ec0ff */
[----:B------:R-:W-:Y:S01]  /*12150*/  IMAD.SHL.U32 R0, R7, 0x2, RZ ;  /* 0x0000000207007824 */ /* 0x000fe200078e00ff */
[----:B------:R-:W-:-:S04]  /*12160*/  LOP3.LUT R7, R30, 0x1, RZ, 0xc0, !PT ;  /* 0x000000011e077812 */ /* 0x000fc800078ec0ff */
[----:B-1----:R-:W-:Y:S02]  /*12170*/  IADD3 R2, P0, R2, R0, RZ ;  /* 0x0000000002027210 */ /* 0x002fe40007f1e0ff */
[----:B------:R-:W-:Y:S02]  /*12180*/  ISETP.NE.U32.AND P1, PT, R7, 0x1, PT ;  /* 0x000000010700780c */ /* 0x000fe40003f25070 */
[----:B------:R-:W-:Y:S01]  /*12190*/  PRMT R7, R30, 0x8880, RZ ;  /* 0x000088801e077816 */ /* 0x000fe200000000ff */
[----:B--2---:R-:W-:Y:S01]  /*121a0*/  IMAD.X R3, RZ, RZ, R3, P0 ;  /* 0x000000ffff037224 */ /* 0x004fe200000e0603 */
[----:B------:R-:W-:-:S09]  /*121b0*/  ISETP.LT.OR P0, PT, R29, 0x1, P1 ;  /* 0x000000011d00780c */ /* 0x000fd20000f01670 */
[----:B------:R-:W-:Y:S02]  /*121c0*/  @P1 LOP3.LUT R16, R16, 0x40, RZ, 0xfc, !PT ;  /* 0x0000004010101812 */ /* 0x000fe400078efcff */
[----:B------:R-:W-:Y:S02]  /*121d0*/  LOP3.LUT P1, RZ, R30, 0x20, RZ, 0xc0, !PT ;  /* 0x000000201eff7812 */ /* 0x000fe4000782c0ff */
[----:B------:R-:W-:Y:S01]  /*121e0*/  @!PT LDS RZ, [RZ] ;  /* 0x00000000fffff984 */ /* 0x000fe20000000800 */
[----:B------:R-:W-:Y:S01]  /*121f0*/  LDGSTS.E.BYPASS.LTC128B.128 [R5+0x400], desc[UR44][R2.64], !P0 ;  /* 0x0040000002057fae */ /* 0x000fe2000c101d6c */
[----:B------:R-:W-:Y:S02]  /*12200*/  ISETP.LT.OR P0, PT, R29, 0x1, !P5 ;  /* 0x000000011d00780c */ /* 0x000fe40006f01670 */
[----:B------:R-:W-:-:S11]  /*12210*/  LOP3.LUT R16, R16, 0xffffff7f, RZ, 0xc0, !PT ;  /* 0xffffff7f10107812 */ /* 0x000fd600078ec0ff */
        /* <DEDUP_REMOVED lines=62> */
.L_x_1181:
        /* <DEDUP_REMOVED lines=34> */
.L_x_1091:
        /* <DEDUP_REMOVED lines=11> */
.L_x_1092:
[----:B------:R-:W2:Y:S01]  /*128d0*/  LDL.LU R2, [R1+0x18] ;  /* 0x0000180001027983 */ /* 0x000ea20000300800 */
[----:B------:R1:W-:Y:S01]  /*128e0*/  SYNCS.ARRIVE.TRANS64.A1T0 RZ, [R22+URZ+0x38850], RZ ;  /* 0x038850ff16ff79a7 */ /* 0x0003e2000810003f */
[----:B------:R-:W-:Y:S01]  /*128f0*/  BSSY B0, `(.L_x_1093) ;  /* 0x00000f3000007945 */ /* 0x000fe20003800000 */
[----:B--2---:R-:W-:-:S05]  /*12900*/  VIADD R7, R2, 0xfffffffe ;  /* 0xfffffffe02077836 */ /* 0x004fca0000000000 */
[----:B------:R-:W-:-:S13]  /*12910*/  ISETP.GE.AND P0, PT, R7, R31, PT ;  /* 0x0000001f0700720c */ /* 0x000fda0003f06270 */
[----:B-1----:R-:W-:Y:S05]  /*12920*/  @!P0 BRA `(.L_x_1094) ;  /* 0x0000000c00bc8947 */ /* 0x002fea0003800000 */
[----:B------:R-:W2:Y:S01]  /*12930*/  LDL.LU R2, [R1+0x28] ;  /* 0x0000280001027983 */ /* 0x000ea20000300800 */
[----:B------:R-:W-:-:S04]  /*12940*/  LOP3.LUT R29, R30, 0x80, RZ, 0xc0, !PT ;  /* 0x000000801e1d7812 */ /* 0x000fc800078ec0ff */
[----:B------:R-:W-:Y:S02]  /*12950*/  SHF.R.U32.HI R29, RZ, 0x3, R29 ;  /* 0x00000003ff1d7819 */ /* 0x000fe4000001161d */
[----:B--2---:R-:W-:-:S04]  /*12960*/  LOP3.LUT R2, R2, 0x40, RZ, 0xc0, !PT ;  /* 0x0000004002027812 */ /* 0x004fc800078ec0ff */
[----:B------:R-:W-:-:S07]  /*12970*/  SHF.R.U32.HI R30, RZ, 0x2, R2 ;  /* 0x00000002ff1e7819 */ /* 0x000fce0000011602 */
.L_x_1107:
[----:B-1----:R-:W1:Y:S01]  /*12980*/  S2R R2, SR_TID.X ;  /* 0x0000000000027919 */ /* 0x002e620000002100 */
[----:B--2---:R-:W2:Y:S01]  /*12990*/  LDC R3, c[0x0][0x430] ;  /* 0x00010c00ff037b82 */ /* 0x004ea20000000800 */
[----:B---3--:R-:W-:Y:S01]  /*129a0*/  IMAD R6, R7, 0x40, R32 ;  /* 0x0000004007067824 */ /* 0x008fe200078e0220 */
[----:B------:R-:W-:Y:S05]  /*129b0*/  YIELD ;  /* 0x0000000000007946 */ /* 0x000fea0003800000 */
[----:B0-----:R-:W0:Y:S01]  /*129c0*/  S2R R4, SR_TID.X ;  /* 0x0000000000047919 */ /* 0x001e220000002100 */
[----:B------:R-:W-:Y:S01]  /*129d0*/  IMAD.U32 R11, RZ, RZ, UR36 ;  /* 0x00000024ff0b7e24 */ /* 0x000fe2000f8e00ff */
[----:B------:R-:W-:Y:S01]  /*129e0*/  ULDC UR4, c[0x0][0x430] ;  /* 0x00010c0000047ab9 */ /* 0x000fe20000000800 */
[----:B------:R-:W-:Y:S01]  /*129f0*/  VIADD R18, R18, 0x1 ;  /* 0x0000000112127836 */ /* 0x000fe20000000000 */
[----:B--2---:R-:W-:-:S02]  /*12a00*/  ISETP.NE.AND P0, PT, R3, 0x1, PT ;  /* 0x000000010300780c */ /* 0x004fc40003f05270 */
[----:B-1----:R-:W-:-:S04]  /*12a10*/  LOP3.LUT R2, R2, 0x7f, RZ, 0xc0, !PT ;  /* 0x0000007f02027812 */ /* 0x002fc800078ec0ff */
[----:B------:R-:W-:-:S07]  /*12a20*/  SHF.R.U32.HI R2, RZ, 0x3, R2 ;  /* 0x00000003ff027819 */ /* 0x000fce0000011602 */
[----:B------:R-:W1:Y:S01]  /*12a30*/  @P0 LDC R3, c[0x0][0x434] ;  /* 0x00010d00ff030b82 */ /* 0x000e620000000800 */
[----:B0-----:R-:W-:-:S05]  /*12a40*/  IMAD.SHL.U32 R4, R4, 0x10, RZ ;  /* 0x0000001004047824 */ /* 0x001fca00078e00ff */
[----:B------:R-:W-:Y:S02]  /*12a50*/  LOP3.LUT R4, R2, 0x70, R4, 0xf8, !PT ;  /* 0x0000007002047812 */ /* 0x000fe400078ef804 */
[----:B------:R-:W0:Y:S02]  /*12a60*/  @P0 LDC R2, c[0x0][0x438] ;  /* 0x00010e00ff020b82 */ /* 0x000e240000000800 */
[C---:B------:R-:W-:Y:S01]  /*12a70*/  ISETP.GT.U32.AND P1, PT, R4.reuse, 0x3f, PT ;  /* 0x0000003f0400780c */ /* 0x040fe20003f24070 */
[----:B------:R-:W-:-:S04]  /*12a80*/  IMAD.IADD R6, R4, 0x1, R6 ;  /* 0x0000000104067824 */ /* 0x000fc800078e0206 */
[----:B------:R-:W-:-:S08]  /*12a90*/  IMAD.MOV.U32 R10, RZ, RZ, R6 ;  /* 0x000000ffff0a7224 */ /* 0x000fd000078e0006 */
[----:B------:R-:W2:Y:S01]  /*12aa0*/  @!P1 LDC.64 R4, c[0x0][0x428] ;  /* 0x00010a00ff049b82 */ /* 0x000ea20000000a00 */
[----:B-1----:R-:W-:-:S07]  /*12ab0*/  @P0 IMAD.HI.U32 R3, R6, R3, RZ ;  /* 0x0000000306030227 */ /* 0x002fce00078e00ff */
[----:B------:R-:W1:Y:S01]  /*12ac0*/  @!P1 LDC.64 R8, c[0x0][0x418] ;  /* 0x00010600ff089b82 */ /* 0x000e620000000a00 */
[----:B0-----:R-:W-:-:S04]  /*12ad0*/  @P0 SHF.R.U32.HI R10, RZ, R2, R3 ;  /* 0x00000002ff0a0219 */ /* 0x001fc80000011603 */
[--C-:B------:R-:W-:Y:S01]  /*12ae0*/  @!P1 SHF.R.S32.HI R3, RZ, 0x1f, R10.reuse ;  /* 0x0000001fff039819 */ /* 0x100fe2000001140a */
[----:B------:R-:W-:-:S04]  /*12af0*/  @!P1 IMAD.MOV.U32 R2, RZ, RZ, R10 ;  /* 0x000000ffff029224 */ /* 0x000fc800078e000a */
[----:B--2---:R-:W-:-:S04]  /*12b00*/  @!P1 IMAD.WIDE.U32 R2, R28, R4, R2 ;  /* 0x000000041c029225 */ /* 0x004fc800078e0002 */
[----:B------:R-:W-:-:S04]  /*12b10*/  @!P1 IMAD R4, R33, R4, RZ ;  /* 0x0000000421049224 */ /* 0x000fc800078e02ff */
[----:B------:R-:W-:Y:S01]  /*12b20*/  @!P1 IMAD R5, R28, R5, R4 ;  /* 0x000000051c059224 */ /* 0x000fe200078e0204 */
[----:B-1----:R-:W-:Y:S01]  /*12b30*/  @!P1 LEA R8, P0, R2, R8, 0x2 ;  /* 0x0000000802089211 */ /* 0x002fe200078010ff */
[----:B------:R-:W-:Y:S02]  /*12b40*/  IMAD.MOV.U32 R4, RZ, RZ, RZ ;  /* 0x000000ffff047224 */ /* 0x000fe400078e00ff */
[----:B------:R-:W-:Y:S02]  /*12b50*/  @!P1 IMAD.IADD R3, R5, 0x1, R3 ;  /* 0x0000000105039824 */ /* 0x000fe400078e0203 */
[----:B------:R-:W-:-:S03]  /*12b60*/  IMAD.MOV R5, RZ, RZ, -R10 ;  /* 0x000000ffff057224 */ /* 0x000fc600078e0a0a */
[----:B------:R-:W-:Y:S01]  /*12b70*/  @!P1 LEA.HI.X R9, R2, R9, R3, 0x2, P0 ;  /* 0x0000000902099211 */ /* 0x000fe200000f1403 */
[----:B------:R-:W-:Y:S01]  /*12b80*/  IMAD R5, R5, UR4, R6 ;  /* 0x0000000405057c24 */ /* 0x000fe2000f8e0206 */
[----:B------:R-:W-:-:S03]  /*12b90*/  ISETP.NE.AND P0, PT, R18, 0x2, PT ;  /* 0x000000021200780c */ /* 0x000fc60003f05270 */
[----:B------:R0:W5:Y:S01]  /*12ba0*/  @!P1 LDG.E R4, desc[UR44][R8.64] ;  /* 0x0000002c08049981 */ /* 0x000162000c1e1900 */
[----:B------:R-:W-:Y:S02]  /*12bb0*/  ISETP.NE.AND P1, PT, R11, 0x3, PT ;  /* 0x000000030b00780c */ /* 0x000fe40003f25270 */
[----:B------:R-:W-:Y:S02]  /*12bc0*/  SEL R2, RZ, 0x1, P0 ;  /* 0x00000001ff027807 */ /* 0x000fe40000000000 */
[----:B------:R-:W-:Y:S02]  /*12bd0*/  SEL R18, R18, RZ, P0 ;  /* 0x000000ff12127207 */ /* 0x000fe40000000000 */
[----:B------:R-:W-:Y:S01]  /*12be0*/  LOP3.LUT R23, R23, R2, RZ, 0x3c, !PT ;  /* 0x0000000217177212 */ /* 0x000fe200078e3cff */
[----:B------:R-:W-:Y:S02]  /*12bf0*/  IMAD.MOV.U32 R2, RZ, RZ, R7 ;  /* 0x000000ffff027224 */ /* 0x000fe400078e0007 */
[----:B------:R-:W-:-:S03]  /*12c00*/  VIADD R7, R7, 0xffffffff ;  /* 0xffffffff07077836 */ /* 0x000fc60000000000 */
[----:B------:R-:W-:Y:S01]  /*12c10*/  ISETP.GT.AND P3, PT, R2, R31, PT ;  /* 0x0000001f0200720c */ /* 0x000fe20003f64270 */
[----:B0-----:R-:W-:-:S12]  /*12c20*/  @!P1 BRA `(.L_x_1095) ;  /* 0x0000000000049947 */ /* 0x001fd80003800000 */
[----:B------:R-:W-:Y:S01]  /*12c30*/  BPT.TRAP 0x1 ;  /* 0x000000040000795c */ /* 0x000fe20000300000 */
.L_x_1095:
[----:B------:R-:W-:Y:S01]  /*12c40*/  IMAD R6, R18, 0x8, R17 ;  /* 0x0000000812067824 */ /* 0x000fe200078e0211 */
[----:B------:R-:W-:Y:S01]  /*12c50*/  SHF.L.U32 R20, R23, 0x1f, RZ ;  /* 0x0000001f17147819 */ /* 0x000fe200000006ff */
[----:B------:R-:W-:Y:S01]  /*12c60*/  BSSY B1, `(.L_x_1096) ;  /* 0x0000004000017945 */ /* 0x000fe20003800000 */
[----:B------:R-:W-:Y:S02]  /*12c70*/  SHF.R.S32.HI R9, RZ, 0x1f, R5 ;  /* 0x0000001fff097819 */ /* 0x000fe40000011405 */
[----:B------:R-:W0:Y:S02]  /*12c80*/  SYNCS.PHASECHK.TRANS64.TRYWAIT P0, [R6+URZ+0x38840], R20 ;  /* 0x03884014060075a7 */ /* 0x000e24000800017f */
[----:B0-----:R-:W-:Y:S05]  /*12c90*/  @!P0 BRA `(.L_x_1097) ;  /* 0x0000003c00c08947 */ /* 0x001fea0003800000 */
.L_x_1182:
[----:B------:R-:W-:Y:S05]  /*12ca0*/  BSYNC B1 ;  /* 0x0000000000017941 */ /* 0x000fea0003800000 */
.L_x_1096:
        /* <DEDUP_REMOVED lines=40> */
.L_x_1192:
        /* <DEDUP_REMOVED lines=8> */
.L_x_1099:
        /* <DEDUP_REMOVED lines=11> */
.L_x_1100:
[----:B------:R2:W-:Y:S01]  /*13060*/  SYNCS.ARRIVE.TRANS64.A1T0 RZ, [R6+URZ+0x38830], RZ ;  /* 0x038830ff06ff79a7 */ /* 0x0005e2000810003f */
[----:B------:R-:W-:Y:S05]  /*13070*/  @!P2 BRA `(.L_x_1101) ;  /* 0x000000000004a947 */ /* 0x000fea0003800000 */
[----:B------:R-:W-:Y:S01]  /*13080*/  BPT.TRAP 0x1 ;  /* 0x000000040000795c */ /* 0x000fe20000300000 */
.L_x_1101:
[----:B------:R-:W3:Y:S01]  /*13090*/  SYNCS.PHASECHK.TRANS64.TRYWAIT P0, [R6+URZ+0x38860], R20 ;  /* 0x03886014060075a7 */ /* 0x000ee2000800017f */
[----:B------:R-:W-:Y:S04]  /*130a0*/  BSSY B1, `(.L_x_1102) ;  /* 0x0000002000017945 */ /* 0x000fe80003800000 */
[----:B---3--:R-:W-:Y:S05]  /*130b0*/  @!P0 BRA `(.L_x_1103) ;  /* 0x0000003c00e88947 */ /* 0x008fea0003800000 */
.L_x_1193:
[----:B------:R-:W-:Y:S05]  /*130c0*/  BSYNC B1 ;  /* 0x0000000000017941 */ /* 0x000fea0003800000 */
.L_x_1102:
        /* <DEDUP_REMOVED lines=79> */
.L_x_1203:
        /* <DEDUP_REMOVED lines=25> */
.L_x_1105:
        /* <DEDUP_REMOVED lines=11> */
.L_x_1106:
[----:B------:R1:W-:Y:S01]  /*13800*/  SYNCS.ARRIVE.TRANS64.A1T0 RZ, [R6+URZ+0x38850], RZ ;  /* 0x038850ff06ff79a7 */ /* 0x0003e2000810003f */
[----:B------:R-:W-:Y:S05]  /*13810*/  @P3 BRA `(.L_x_1107) ;  /* 0xfffffff000583947 */ /* 0x000fea000383ffff */
.L_x_1094:
[----:B------:R-:W-:Y:S05]  /*13820*/  BSYNC B0 ;  /* 0x0000000000007941 */ /* 0x000fea0003800000 */
.L_x_1093:
        /* <DEDUP_REMOVED lines=21> */
.L_x_1109:
[----:B------:R-:W-:Y:S05]  /*13980*/  BSYNC B0 ;  /* 0x0000000000007941 */ /* 0x000fea0003800000 */
.L_x_1108:
[----:B------:R-:W-:-:S07]  /*13990*/  SEL R18, R18, RZ, P0 ;  /* 0x000000ff12127207 */ /* 0x000fce0000000000 */
.L_x_1062:
[----:B------:R-:W-:Y:S05]  /*139a0*/  BSYNC B7 ;  /* 0x0000000000077941 */ /* 0x000fea0003800000 */
.L_x_1060:
        /* <DEDUP_REMOVED lines=11> */
.L_x_1110:
        /* <DEDUP_REMOVED lines=43> */
.L_x_1213:
[----:B------:R-:W-:Y:S02]  /*13d10*/  ULDC UR4, c[0x0][0xd38] ;  /* 0x00034e0000047ab9 */ /* 0x000fe40000000800 */
[----:B------:R-:W-:-:S04]  /*13d20*/  IMAD.U32 R5, RZ, RZ, UR4 ;  /* 0x00000004ff057e24 */ /* 0x000fc8000f8e00ff */
[----:B-1----:R-:W-:-:S04]  /*13d30*/  IMAD R9, R14, R5, RZ ;  /* 0x000000050e097224 */ /* 0x002fc800078e02ff */
[----:B------:R-:W-:-:S05]  /*13d40*/  IMAD.IADD R6, R6, 0x1, R9 ;  /* 0x0000000106067824 */ /* 0x000fca00078e0209 */
[----:B------:R-:W-:-:S13]  /*13d50*/  ISETP.GT.AND P6, PT, R6, R0, PT ;  /* 0x000000000600720c */ /* 0x000fda0003fc4270 */
[----:B------:R-:W-:Y:S05]  /*13d60*/  @P6 BRA `(.L_x_1113) ;  /* 0x0000000000a46947 */ /* 0x000fea0003800000 */
.L_x_1116:
        /* <DEDUP_REMOVED lines=35> */
.L_x_1221:
[----:B------:R-:W-:Y:S02]  /*13fa0*/  ULDC UR4, c[0x0][0xd38] ;  /* 0x00034e0000047ab9 */ /* 0x000fe40000000800 */
[----:B------:R-:W-:-:S04]  /*13fb0*/  IMAD.U32 R5, RZ, RZ, UR4 ;  /* 0x00000004ff057e24 */ /* 0x000fc8000f8e00ff */
[----:B-1----:R-:W-:-:S04]  /*13fc0*/  IMAD R9, R14, R5, RZ ;  /* 0x000000050e097224 */ /* 0x002fc800078e02ff */
[----:B------:R-:W-:-:S05]  /*13fd0*/  IMAD.IADD R6, R9, 0x1, R6 ;  /* 0x0000000109067824 */ /* 0x000fca00078e0206 */
[----:B------:R-:W-:-:S13]  /*13fe0*/  ISETP.GT.AND P6, PT, R6, R0, PT ;  /* 0x000000000600720c */ /* 0x000fda0003fc4270 */
[----:B------:R-:W-:Y:S05]  /*13ff0*/  @!P6 BRA `(.L_x_1116) ;  /* 0xfffffffc005ce947 */ /* 0x000fea000383ffff */
.L_x_1113:
        /* <DEDUP_REMOVED lines=9> */
.L_x_1226:
[----:B------:R-:W-:-:S13]  /*14090*/  ISETP.NE.AND P0, PT, R8, RZ, PT ;  /* 0x000000ff0800720c */ /* 0x000fda0003f05270 */
[----:B------:R-:W-:Y:S05]  /*140a0*/  @!P0 BRA `(.L_x_1118) ;  /* 0x0000000000108947 */ /* 0x000fea0003800000 */
[----:B------:R-:W-:Y:S01]  /*140b0*/  UMOV UR4, 0xffffffff ;  /* 0xffffffff00047882 */ /* 0x000fe20000000000 */
[----:B------:R-:W-:Y:S02]  /*140c0*/  VIADD R12, R6, 0xffffffff ;  /* 0xffffffff060c7836 */ /* 0x000fe40000000000 */
[----:B------:R-:W-:Y:S05]  /*140d0*/  BRA.DIV UR4, `(.L_x_1119) ;  /* 0x0000004204207947 */ /* 0x000fea000b800000 */
[----:B------:R4:W0:Y:S02]  /*140e0*/  SHFL.IDX PT, R24, R3, R12, 0x1f ;  /* 0x00001f0c03187589 */ /* 0x00082400000e0000 */
.L_x_1118:
        /* <DEDUP_REMOVED lines=58> */
.L_x_1114:
[----:B------:R-:W-:Y:S01]  /*14490*/  UMOV UR4, URZ ;  /* 0x0000003f00047c82 */ /* 0x000fe20008000000 */
[----:B------:R-:W-:Y:S01]  /*144a0*/  UMOV UR5, URZ ;  /* 0x0000003f00057c82 */ /* 0x000fe20008000000 */
[----:B------:R-:W-:Y:S01]  /*144b0*/  ULDC UR6, c[0x0][0xd3c] ;  /* 0x00034f0000067ab9 */ /* 0x000fe20000000800 */
[----:B------:R-:W-:Y:S02]  /*144c0*/  IMAD.MOV.U32 R24, RZ, RZ, R0 ;  /* 0x000000ffff187224 */ /* 0x000fe400078e0000 */
[----:B------:R-:W-:Y:S02]  /*144d0*/  IMAD.U32 R25, RZ, RZ, UR4 ;  /* 0x00000004ff197e24 */ /* 0x000fe4000f8e00ff */
[----:B------:R-:W-:Y:S02]  /*144e0*/  IMAD.U32 R26, RZ, RZ, UR5 ;  /* 0x00000005ff1a7e24 */ /* 0x000fe4000f8e00ff */
[----:B------:R-:W-:-:S07]  /*144f0*/  IMAD.U32 R27, RZ, RZ, UR6 ;  /* 0x00000006ff1b7e24 */ /* 0x000fce000f8e00ff */
.L_x_1120:
        /* <DEDUP_REMOVED lines=10> */
.L_x_1111:
[----:B------:R-:W-:Y:S02]  /*145a0*/  ULDC UR4, c[0x0][0xd3c] ;  /* 0x00034f0000047ab9 */ /* 0x000fe40000000800 */
[----:B0-----:R-:W-:-:S13]  /*145b0*/  ISETP.GE.AND P0, PT, R27, UR4, PT ;  /* 0x000000041b007c0c */ /* 0x001fda000bf06270 */
[----:B------:R-:W-:Y:S05]  /*145c0*/  @!P0 BRA `(.L_x_1121) ;  /* 0xffffffa800048947 */ /* 0x000fea000383ffff */
[----:B------:R-:W-:Y:S05]  /*145d0*/  BSYNC B8 ;  /* 0x0000000000087941 */ /* 0x000fea0003800000 */
.L_x_1054:
        /* <DEDUP_REMOVED lines=12> */
.L_x_1229:
[----:B------:R-:W-:Y:S05]  /*146a0*/  BSYNC B0 ;  /* 0x0000000000007941 */ /* 0x000fea0003800000 */
.L_x_1122:
[----:B------:R-:W-:-:S03]  /*146b0*/  UMOV UR4, 0xffffffff ;  /* 0xffffffff00047882 */ /* 0x000fc60000000000 */
[----:B------:R-:W-:Y:S05]  /*146c0*/  BRA.DIV UR4, `(.L_x_1124) ;  /* 0x0000003a04e07947 */ /* 0x000fea000b800000 */
[----:B0-----:R-:W0:Y:S02]  /*146d0*/  S2R R0, SR_TID.X ;  /* 0x0000000000007919 */ /* 0x001e240000002100 */
[----:B0-----:R-:W-:-:S04]  /*146e0*/  SHF.R.U32.HI R0, RZ, 0x5, R0 ;  /* 0x00000005ff007819 */ /* 0x001fc80000011600 */
[----:B------:R-:W-:-:S05]  /*146f0*/  LOP3.LUT R0, R0, 0x3, RZ, 0xc0, !PT ;  /* 0x0000000300007812 */ /* 0x000fca00078ec0ff */
[----:B------:R0:W1:Y:S02]  /*14700*/  SHFL.IDX PT, R14, R0, RZ, 0x1f ;  /* 0x00001fff000e7589 */ /* 0x00006400000e0000 */
.L_x_1232:
[----:B-1----:R-:W-:Y:S01]  /*14710*/  ISETP.NE.AND P0, PT, R14, RZ, PT ;  /* 0x000000ff0e00720c */ /* 0x002fe20003f05270 */
[----:B------:R-:W-:-:S12]  /*14720*/  BSSY B0, `(.L_x_1125) ;  /* 0x0000024000007945 */ /* 0x000fd80003800000 */
[----:B------:R-:W-:Y:S05]  /*14730*/  @P0 BRA `(.L_x_1126) ;  /* 0x0000000000880947 */ /* 0x000fea0003800000 */
[----:B------:R-:W-:-:S03]  /*14740*/  UMOV UR4, 0xffffffff ;  /* 0xffffffff00047882 */ /* 0x000fc60000000000 */
[----:B------:R-:W-:Y:S05]  /*14750*/  BRA.DIV UR4, `(.L_x_1127) ;  /* 0x0000003a04f07947 */ /* 0x000fea000b800000 */
[----:B------:R-:W-:-:S13]  /*14760*/  ELECT P6, URZ, PT ;  /* 0x00000000003f782f */ /* 0x000fda00038c0000 */
.L_x_1235:
[----:B------:R-:W-:Y:S05]  /*14770*/  @!P6 BRA `(.L_x_1126) ;  /* 0x000000000078e947 */ /* 0x000fea0003800000 */
[----:B------:R-:W-:-:S06]  /*14780*/  ULOP3.LUT UR4, UR39, 0x2, URZ, 0xfc, !UPT ;  /* 0x0000000227047892 */ /* 0x000fcc000f8efc3f */
[----:B0-----:R-:W-:-:S05]  /*14790*/  IMAD.U32 R0, RZ, RZ, UR4 ;  /* 0x00000004ff007e24 */ /* 0x001fca000f8e00ff */
[----:B------:R-:W-:-:S13]  /*147a0*/  ISETP.NE.AND P0, PT, R0, 0x3, PT ;  /* 0x000000030000780c */ /* 0x000fda0003f05270 */
[----:B------:R-:W-:Y:S05]  /*147b0*/  @!P0 BRA `(.L_x_1128) ;  /* 0x0000000000048947 */ /* 0x000fea0003800000 */
[----:B------:R-:W-:Y:S01]  /*147c0*/  BPT.TRAP 0x1 ;  /* 0x000000040000795c */ /* 0x000fe20000300000 */
.L_x_1128:
[C---:B------:R-:W-:Y:S01]  /*147d0*/  IMAD R3, R18.reuse, 0x8, R5 ;  /* 0x0000000812037824 */ /* 0x040fe200078e0205 */
[----:B------:R-:W-:Y:S01]  /*147e0*/  SHF.L.U32 R2, R23, 0x1f, RZ ;  /* 0x0000001f17027819 */ /* 0x000fe200000006ff */
[----:B------:R-:W-:-:S03]  /*147f0*/  VIADD R18, R18, 0x1 ;  /* 0x0000000112127836 */ /* 0x000fc60000000000 */
[----:B------:R-:W0:Y:S02]  /*14800*/  SYNCS.PHASECHK.TRANS64.TRYWAIT P1, [R3+URZ+0x38840], R2 ;  /* 0x03884002030075a7 */ /* 0x000e24000802017f */
[----:B------:R-:W-:-:S04]  /*14810*/  ISETP.NE.AND P2, PT, R18, 0x2, PT ;  /* 0x000000021200780c */ /* 0x000fc80003f45270 */
[----:B------:R-:W-:Y:S01]  /*14820*/  SEL R0, RZ, 0x1, P2 ;  /* 0x00000001ff007807 */ /* 0x000fe20001000000 */
[----:B0-----:R-:W-:Y:S08]  /*14830*/  @!P1 BRA `(.L_x_1129) ;  /* 0x0000003800d89947 */ /* 0x001ff00003800000 */
.L_x_1236:
[----:B------:R-:W-:Y:S02]  /*14840*/  SEL R18, R18, RZ, P2 ;  /* 0x000000ff12127207 */ /* 0x000fe40001000000 */
[----:B------:R-:W-:Y:S01]  /*14850*/  LOP3.LUT R0, R23, R0, RZ, 0x3c, !PT ;  /* 0x0000000017007212 */ /* 0x000fe200078e3cff */
[----:B------:R-:W-:Y:S06]  /*14860*/  @!P0 BRA `(.L_x_1130) ;  /* 0x0000000000048947 */ /* 0x000fec0003800000 */
[----:B------:R-:W-:Y:S01]  /*14870*/  BPT.TRAP 0x1 ;  /* 0x000000040000795c */ /* 0x000fe20000300000 */
.L_x_1130:
[----:B------:R-:W-:Y:S01]  /*14880*/  IMAD R5, R18, 0x8, R5 ;  /* 0x0000000812057824 */ /* 0x000fe200078e0205 */
[----:B------:R-:W-:-:S04]  /*14890*/  SHF.L.U32 R0, R0, 0x1f, RZ ;  /* 0x0000001f00007819 */ /* 0x000fc800000006ff */
[----:B------:R-:W1:Y:S02]  /*148a0*/  SYNCS.PHASECHK.TRANS64.TRYWAIT P1, [R5+URZ+0x38840], R0 ;  /* 0x03884000050075a7 */ /* 0x000e64000802017f */
[----:B-1----:R-:W-:Y:S05]  /*148b0*/  @!P1 BRA `(.L_x_1131) ;  /* 0x0000003800cc9947 */ /* 0x002fea0003800000 */
.L_x_1237:
[----:B------:R-:W-:Y:S05]  /*148c0*/  @!P0 BRA `(.L_x_1132) ;  /* 0x0000000000048947 */ /* 0x000fea0003800000 */
[----:B------:R-:W-:Y:S01]  /*148d0*/  BPT.TRAP 0x1 ;  /* 0x000000040000795c */ /* 0x000fe20000300000 */
.L_x_1132:
[----:B------:R-:W5:Y:S02]  /*148e0*/  SYNCS.PHASECHK.TRANS64.TRYWAIT P1, [R3+URZ+0x38860], R2 ;  /* 0x03886002030075a7 */ /* 0x000f64000802017f */
[----:B-----5:R-:W-:Y:S05]  /*148f0*/  @!P1 BRA `(.L_x_1133) ;  /* 0x0000003800d09947 */ /* 0x020fea0003800000 */
.L_x_1238:
[----:B------:R-:W-:Y:S05]  /*14900*/  @!P0 BRA `(.L_x_1134) ;  /* 0x0000000000048947 */ /* 0x000fea0003800000 */
[----:B------:R-:W-:Y:S01]  /*14910*/  BPT.TRAP 0x1 ;  /* 0x000000040000795c */ /* 0x000fe20000300000 */
.L_x_1134:
[----:B------:R0:W0:Y:S02]  /*14920*/  SYNCS.PHASECHK.TRANS64.TRYWAIT P0, [R5+URZ+0x38860], R0 ;  /* 0x03886000050075a7 */ /* 0x000024000800017f */
[----:B0-----:R-:W-:Y:S05]  /*14930*/  @!P0 NANOSLEEP.SYNCS 0x989680 ;  /* 0x009896800000895d */ /* 0x001fea0003900000 */
[----:B------:R-:W0:Y:S02]  /*14940*/  @!P0 SYNCS.PHASECHK.TRANS64 P0, [R5+URZ+0x38860], R0 ;  /* 0x03886000050085a7 */ /* 0x000e24000800007f */
[----:B0-----:R-:W-:Y:S05]  /*14950*/  @!P0 BRA `(.L_x_1134) ;  /* 0xfffffffc00f08947 */ /* 0x001fea000383ffff */
.L_x_1126:
[----:B------:R-:W-:Y:S05]  /*14960*/  BSYNC B0 ;  /* 0x0000000000007941 */ /* 0x000fea0003800000 */
.L_x_1125:
[----:B------:R-:W-:Y:S05]  /*14970*/  EXIT ;  /* 0x000000000000794d */ /* 0x000fea0003800000 */
.L_x_1007:
[----:B0-----:R-:W-:-:S04]  /*14980*/  IMAD.U32 R0, RZ, RZ, UR41 ;  /* 0x00000029ff007e24 */ /* 0x001fc8000f8e00ff */
[----:B------:R0:W1:Y:S03]  /*14990*/  SYNCS.PHASECHK.TRANS64.TRYWAIT P1, [R0+URZ+0x38800], R3 ;  /* 0x03880003000075a7 */ /* 0x000066000802017f */
[----:B-1----:R-:W-:Y:S05]  /*149a0*/  @!P1 NANOSLEEP.SYNCS 0x989680 ;  /* 0x009896800000995d */ /* 0x002fea0003900000 */
[----:B------:R-:W1:Y:S02]  /*149b0*/  @!P1 SYNCS.PHASECHK.TRANS64 P1, [R0+URZ+0x38800], R3 ;  /* 0x03880003000095a7 */ /* 0x000e64000802007f */
[----:B-1----:R-:W-:Y:S05]  /*149c0*/  @!P1 BRA `(.L_x_1007) ;  /* 0xfffffffc00ec9947 */ /* 0x002fea000383ffff */
[----:B------:R-:W-:Y:S05]  /*149d0*/  BRA `(.L_x_1135) ;  /* 0xfffffef000f07947 */ /* 0x000fea000383ffff */
.L_x_1011:
[----:B--2---:R2:W3:Y:S02]  /*149e0*/  SYNCS.PHASECHK.TRANS64.TRYWAIT P1, [R7+URZ+0x38830], R4 ;  /* 0x03883004070075a7 */ /* 0x0044e4000802017f */
[----:B---3--:R-:W-:Y:S05]  /*149f0*/  @!P1 NANOSLEEP.SYNCS 0x989680 ;  /* 0x009896800000995d */ /* 0x008fea0003900000 */
[----:B------:R-:W3:Y:S02]  /*14a00*/  @!P1 SYNCS.PHASECHK.TRANS64 P1, [R7+URZ+0x38830], R4 ;  /* 0x03883004070095a7 */ /* 0x000ee4000802007f */
[----:B---3--:R-:W-:Y:S05]  /*14a10*/  @!P1 BRA `(.L_x_1011) ;  /* 0xfffffffc00f09947 */ /* 0x008fea000383ffff */
[----:B------:R-:W-:Y:S05]  /*14a20*/  BRA `(.L_x_1010) ;  /* 0xfffffef400087947 */ /* 0x000fea000383ffff */
.L_x_1012:
[----:B0-----:R-:W-:-:S04]  /*14a30*/  IMAD.U32 R6, RZ, RZ, UR41 ;  /* 0x00000029ff067e24 */ /* 0x001fc8000f8e00ff */
[----:B------:R0:W3:Y:S03]  /*14a40*/  SYNCS.PHASECHK.TRANS64.TRYWAIT P1, [R6+URZ+0x38810], R3 ;  /* 0x03881003060075a7 */ /* 0x0000e6000802017f */
[----:B---3--:R-:W-:Y:S05]  /*14a50*/  @!P1 NANOSLEEP.SYNCS 0x989680 ;  /* 0x009896800000995d */ /* 0x008fea0003900000 */
[----:B------:R-:W3:Y:S02]  /*14a60*/  @!P1 SYNCS.PHASECHK.TRANS64 P1, [R6+URZ+0x38810], R3 ;  /* 0x03881003060095a7 */ /* 0x000ee4000802007f */
[----:B---3--:R-:W-:Y:S05]  /*14a70*/  @!P1 BRA `(.L_x_1012) ;  /* 0xfffffffc00ec9947 */ /* 0x008fea000383ffff */
[----:B------:R-:W-:Y:S05]  /*14a80*/  BRA `(.L_x_1136) ;  /* 0xfffffef400907947 */ /* 0x000fea000383ffff */
.L_x_1016:
[----:B----4-:R4:W0:Y:S02]  /*14a90*/  SYNCS.PHASECHK.TRANS64.TRYWAIT P1, [R7+URZ+0x38850], R4 ;  /* 0x03885004070075a7 */ /* 0x010824000802017f */
[----:B0-----:R-:W-:Y:S05]  /*14aa0*/  @!P1 NANOSLEEP.SYNCS 0x989680 ;  /* 0x009896800000995d */ /* 0x001fea0003900000 */
[----:B------:R-:W0:Y:S02]  /*14ab0*/  @!P1 SYNCS.PHASECHK.TRANS64 P1, [R7+URZ+0x38850], R4 ;  /* 0x03885004070095a7 */ /* 0x000e24000802007f */
[----:B0-----:R-:W-:Y:S05]  /*14ac0*/  @!P1 BRA `(.L_x_1016) ;  /* 0xfffffffc00f09947 */ /* 0x001fea000383ffff */
[----:B------:R-:W-:Y:S05]  /*14ad0*/  BRA `(.L_x_1015) ;  /* 0xfffffef4009c7947 */ /* 0x000fea000383ffff */
.L_x_1023:
[----:B-1----:R-:W-:-:S04]  /*14ae0*/  IMAD.U32 R5, RZ, RZ, UR5 ;  /* 0x00000005ff057e24 */ /* 0x002fc8000f8e00ff */
[----:B------:R1:W2:Y:S03]  /*14af0*/  SYNCS.PHASECHK.TRANS64.TRYWAIT P2, [R5+URZ+0x38830], R4 ;  /* 0x03883004050075a7 */ /* 0x0002a6000804017f */
[----:B--2---:R-:W-:Y:S05]  /*14b00*/  @!P2 NANOSLEEP.SYNCS 0x989680 ;  /* 0x009896800000a95d */ /* 0x004fea0003900000 */
[----:B------:R-:W2:Y:S02]  /*14b10*/  @!P2 SYNCS.PHASECHK.TRANS64 P2, [R5+URZ+0x38830], R4 ;  /* 0x038830040500a5a7 */ /* 0x000ea4000804007f */
[----:B--2---:R-:W-:Y:S05]  /*14b20*/  @!P2 BRA `(.L_x_1023) ;  /* 0xfffffffc00eca947 */ /* 0x004fea000383ffff */
[----:B------:R-:W-:Y:S05]  /*14b30*/  BRA `(.L_x_1022) ;  /* 0xffffff1800147947 */ /* 0x000fea000383ffff */
.L_x_1027:
[----:B-1----:R-:W-:-:S04]  /*14b40*/  IMAD.U32 R5, RZ, RZ, UR5 ;  /* 0x00000005ff057e24 */ /* 0x002fc8000f8e00ff */
[----:B------:R1:W3:Y:S03]  /*14b50*/  SYNCS.PHASECHK.TRANS64.TRYWAIT P2, [R5+URZ+0x38850], R4 ;  /* 0x03885004050075a7 */ /* 0x0002e6000804017f */
[----:B---3--:R-:W-:Y:S05]  /*14b60*/  @!P2 NANOSLEEP.SYNCS 0x989680 ;  /* 0x009896800000a95d */ /* 0x008fea0003900000 */
[----:B------:R-:W3:Y:S02]  /*14b70*/  @!P2 SYNCS.PHASECHK.TRANS64 P2, [R5+URZ+0x38850], R4 ;  /* 0x038850040500a5a7 */ /* 0x000ee4000804007f */
[----:B---3--:R-:W-:Y:S05]  /*14b80*/  @!P2 BRA `(.L_x_1027) ;  /* 0xfffffffc00eca947 */ /* 0x008fea000383ffff */
[----:B------:R-:W-:Y:S05]  /*14b90*/  BRA `(.L_x_1026) ;  /* 0xffffff1800847947 */ /* 0x000fea000383ffff */
.L_x_1068:
        /* <DEDUP_REMOVED lines=11> */
.L_x_1138:
[----:B------:R-:W-:Y:S05]  /*14c50*/  BSYNC B0 ;  /* 0x0000000000007941 */ /* 0x000fea0003800000 */
.L_x_1137:
[----:B------:R-:W-:Y:S05]  /*14c60*/  BRA `(.L_x_1139) ;  /* 0xffffffb000347947 */ /* 0x000fea000383ffff */
.L_x_1071:
[----:B0-----:R0:W1:Y:S02]  /*14c70*/  SYNCS.PHASECHK.TRANS64.TRYWAIT P0, [R22+URZ+0x38840], R0 ;  /* 0x03884000160075a7 */ /* 0x001064000800017f */
[----:B-1----:R-:W-:Y:S05]  /*14c80*/  @!P0 NANOSLEEP.SYNCS 0x989680 ;  /* 0x009896800000895d */ /* 0x002fea0003900000 */
[----:B------:R-:W1:Y:S02]  /*14c90*/  @!P0 SYNCS.PHASECHK.TRANS64 P0, [R22+URZ+0x38840], R0 ;  /* 0x03884000160085a7 */ /* 0x000e64000800007f */
[----:B-1----:R-:W-:Y:S05]  /*14ca0*/  @!P0 BRA `(.L_x_1071) ;  /* 0xfffffffc00f08947 */ /* 0x002fea000383ffff */
[----:B------:R-:W-:Y:S05]  /*14cb0*/  BRA `(.L_x_1140) ;  /* 0xffffffb400307947 */ /* 0x000fea000383ffff */
.L_x_1072:
        /* <DEDUP_REMOVED lines=8> */
.L_x_1142:
[----:B------:R-:W-:Y:S05]  /*14d40*/  BSYNC B0 ;  /* 0x0000000000007941 */ /* 0x000fea0003800000 */
.L_x_1141:
        /* <DEDUP_REMOVED lines=9> */
.L_x_1143:
[----:B------:R-:W-:Y:S02]  /*14de0*/  IMAD.MOV.U32 R13, RZ, RZ, R5 ;  /* 0x000000ffff0d7224 */ /* 0x000fe400078e0005 */
[----:B------:R-:W-:Y:S02]  /*14df0*/  IMAD.MOV.U32 R12, RZ, RZ, 0x1 ;  /* 0x00000001ff0c7424 */ /* 0x000fe400078e00ff */
[----:B------:R-:W-:-:S07]  /*14e00*/  IMAD.MOV.U32 R3, RZ, RZ, R14 ;  /* 0x000000ffff037224 */ /* 0x000fce00078e000e */
[----:B------:R-:W-:Y:S05]  /*14e10*/  WARPSYNC.COLLECTIVE R15, `(.L_x_1144) ;  /* 0x000000000f087348 */ /* 0x000fea0003c00000 */
[----:B------:R0:W1:Y:S02]  /*14e20*/  SHFL.IDX P6, R14, R13, R12, R11 ;  /* 0x0000000c0d0e7389 */ /* 0x00006400000c000b */
[----:B01----:R-:W-:Y:S01]  /*14e30*/  ENDCOLLECTIVE ;  /* 0x000000000000791b */ /* 0x003fe20003800000 */
.L_x_1144:
        /* <DEDUP_REMOVED lines=15> */
.L_x_1145:
[----:B------:R-:W-:Y:S02]  /*14f30*/  @P0 IMAD R6, R4, 0x2, R17 ;  /* 0x0000000204060824 */ /* 0x000fe400078e0211 */
[----:B------:R-:W-:Y:S02]  /*14f40*/  IMAD.MOV.U32 R13, RZ, RZ, R5 ;  /* 0x000000ffff0d7224 */ /* 0x000fe400078e0005 */
[----:B------:R-:W-:Y:S02]  /*14f50*/  IMAD.MOV.U32 R12, RZ, RZ, 0x2 ;  /* 0x00000002ff0c7424 */ /* 0x000fe400078e00ff */
[----:B------:R-:W-:-:S07]  /*14f60*/  IMAD.MOV.U32 R3, RZ, RZ, R14 ;  /* 0x000000ffff037224 */ /* 0x000fce00078e000e */
[----:B------:R-:W-:Y:S05]  /*14f70*/  WARPSYNC.COLLECTIVE R15, `(.L_x_1146) ;  /* 0x000000000f087348 */ /* 0x000fea0003c00000 */
[----:B------:R0:W1:Y:S02]  /*14f80*/  SHFL.IDX P6, R14, R13, R12, R11 ;  /* 0x0000000c0d0e7389 */ /* 0x00006400000c000b */
[----:B01----:R-:W-:Y:S01]  /*14f90*/  ENDCOLLECTIVE ;  /* 0x000000000000791b */ /* 0x003fe20003800000 */
.L_x_1146:
        /* <DEDUP_REMOVED lines=15> */
.L_x_1147:
[----:B------:R-:W-:Y:S02]  /*15090*/  @P0 IMAD R6, R4, 0x2, R17 ;  /* 0x0000000204060824 */ /* 0x000fe400078e0211 */
[----:B------:R-:W-:Y:S02]  /*150a0*/  IMAD.MOV.U32 R13, RZ, RZ, R5 ;  /* 0x000000ffff0d7224 */ /* 0x000fe400078e0005 */
[----:B------:R-:W-:Y:S02]  /*150b0*/  IMAD.MOV.U32 R12, RZ, RZ, 0x3 ;  /* 0x00000003ff0c7424 */ /* 0x000fe400078e00ff */
[----:B------:R-:W-:-:S07]  /*150c0*/  IMAD.MOV.U32 R3, RZ, RZ, R14 ;  /* 0x000000ffff037224 */ /* 0x000fce00078e000e */
[----:B------:R-:W-:Y:S05]  /*150d0*/  WARPSYNC.COLLECTIVE R15, `(.L_x_1148) ;  /* 0x000000000f087348 */ /* 0x000fea0003c00000 */
[----:B------:R0:W1:Y:S02]  /*150e0*/  SHFL.IDX P6, R14, R13, R12, R11 ;  /* 0x0000000c0d0e7389 */ /* 0x00006400000c000b */
[----:B01----:R-:W-:Y:S01]  /*150f0*/  ENDCOLLECTIVE ;  /* 0x000000000000791b */ /* 0x003fe20003800000 */
.L_x_1148:
        /* <DEDUP_REMOVED lines=10> */
.L_x_1149:
[----:B------:R-:W-:Y:S01]  /*151a0*/  @!PT LDS RZ, [RZ] ;  /* 0x00000000fffff984 */ /* 0x000fe20000000800 */
[----:B------:R-:W-:Y:S01]  /*151b0*/  @!PT LDS RZ, [RZ] ;  /* 0x00000000fffff984 */ /* 0x000fe20000000800 */
[----:B------:R-:W-:Y:S01]  /*151c0*/  @!PT LDS RZ, [RZ] ;  /* 0x00000000fffff984 */ /* 0x000fe20000000800 */
[----:B------:R0:W-:Y:S01]  /*151d0*/  @P0 LDGSTS.E.BYPASS.LTC128B.128 [R6+0x23400], desc[UR44][R2.64], !P2 ;  /* 0x2340000002060fae */ /* 0x0001e2000d101d6c */
[----:B------:R-:W-:Y:S01]  /*151e0*/  IMAD.MOV.U32 R0, RZ, RZ, R14 ;  /* 0x000000ffff007224 */ /* 0x000fe200078e000e */
[----:B------:R-:W-:Y:S06]  /*151f0*/  BRA `(.L_x_1150) ;  /* 0xffffffb000e47947 */ /* 0x000fec000383ffff */
.L_x_1077:
[----:B------:R-:W-:Y:S01]  /*15200*/  IMAD.MOV.U32 R13, RZ, RZ, R2 ;  /* 0x000000ffff0d7224 */ /* 0x000fe200078e0002 */
[----:B------:R-:W-:Y:S01]  /*15210*/  LOP3.LUT R16, R16, 0xfffffeff, RZ, 0xc0, !PT ;  /* 0xfffffeff10107812 */ /* 0x000fe200078ec0ff */
        /* <DEDUP_REMOVED lines=8> */
.L_x_1151:
[C---:B------:R-:W-:Y:S01]  /*152a0*/  VIADD R6, R25.reuse, 0x10 ;  /* 0x0000001019067836 */ /* 0x040fe20000000000 */
[----:B------:R-:W-:Y:S01]  /*152b0*/  ISETP.GE.AND P2, PT, R25, R3, PT ;  /* 0x000000031900720c */ /* 0x000fe20003f46270 */
[----:B------:R-:W-:-:S12]  /*152c0*/  IMAD.MOV.U32 R13, RZ, RZ, R0 ;  /* 0x000000ffff0d7224 */ /* 0x000fd800078e0000 */
[----:B------:R-:W-:-:S04]  /*152d0*/  @P2 LOP3.LUT R16, R16, 0x100, RZ, 0xfc, !PT ;  /* 0x0000010010102812 */ /* 0x000fc800078efcff */
[----:B------:R-:W-:Y:S01]  /*152e0*/  LOP3.LUT R16, R16, 0xffffff7f, RZ, 0xc0, !PT ;  /* 0xffffff7f10107812 */ /* 0x000fe200078ec0ff */
[----:B------:R-:W-:-:S07]  /*152f0*/  IMAD.MOV.U32 R4, RZ, RZ, R14 ;  /* 0x000000ffff047224 */ /* 0x000fce00078e000e */
[----:B------:R-:W-:Y:S05]  /*15300*/  WARPSYNC.COLLECTIVE R15, `(.L_x_1152) ;  /* 0x000000000f087348 */ /* 0x000fea0003c00000 */
[----:B------:R0:W1:Y:S02]  /*15310*/  SHFL.IDX P6, R14, R13, R12, R11 ;  /* 0x0000000c0d0e7389 */ /* 0x00006400000c000b */
[----:B01----:R-:W-:Y:S01]  /*15320*/  ENDCOLLECTIVE ;  /* 0x000000000000791b */ /* 0x003fe20003800000 */
.L_x_1152:
[----:B------:R-:W-:Y:S02]  /*15330*/  IMAD.MOV.U32 R13, RZ, RZ, R2 ;  /* 0x000000ffff0d7224 */ /* 0x000fe400078e0002 */
[----:B------:R-:W-:Y:S02]  /*15340*/  IMAD.MOV.U32 R12, RZ, RZ, 0x1 ;  /* 0x00000001ff0c7424 */ /* 0x000fe400078e00ff */
[----:B------:R-:W-:-:S07]  /*15350*/  IMAD.MOV.U32 R5, RZ, RZ, R14 ;  /* 0x000000ffff057224 */ /* 0x000fce00078e000e */
[----:B------:R-:W-:Y:S05]  /*15360*/  WARPSYNC.COLLECTIVE R15, `(.L_x_1153) ;  /* 0x000000000f087348 */ /* 0x000fea0003c00000 */
[----:B------:R0:W1:Y:S02]  /*15370*/  SHFL.IDX P6, R14, R13, R12, R11 ;  /* 0x0000000c0d0e7389 */ /* 0x00006400000c000b */
[----:B01----:R-:W-:Y:S01]  /*15380*/  ENDCOLLECTIVE ;  /* 0x000000000000791b */ /* 0x003fe20003800000 */
.L_x_1153:
        /* <DEDUP_REMOVED lines=15> */
.L_x_1154:
[----:B------:R-:W-:-:S04]  /*15480*/  @P2 LOP3.LUT R16, R16, 0x80, RZ, 0xfc, !PT ;  /* 0x0000008010102812 */ /* 0x000fc800078efcff */
[----:B------:R-:W-:Y:S01]  /*15490*/  LOP3.LUT R16, R16, 0xffffffbf, RZ, 0xc0, !PT ;  /* 0xffffffbf10107812 */ /* 0x000fe200078ec0ff */
[----:B------:R-:W-:Y:S02]  /*154a0*/  IMAD.MOV.U32 R13, RZ, RZ, R2 ;  /* 0x000000ffff0d7224 */ /* 0x000fe400078e0002 */
[----:B------:R-:W-:Y:S02]  /*154b0*/  IMAD.MOV.U32 R12, RZ, RZ, 0x2 ;  /* 0x00000002ff0c7424 */ /* 0x000fe400078e00ff */
[----:B------:R-:W-:-:S07]  /*154c0*/  IMAD.MOV.U32 R5, RZ, RZ, R14 ;  /* 0x000000ffff057224 */ /* 0x000fce00078e000e */
[----:B------:R-:W-:Y:S05]  /*154d0*/  WARPSYNC.COLLECTIVE R15, `(.L_x_1155) ;  /* 0x000000000f087348 */ /* 0x000fea0003c00000 */
[----:B------:R0:W1:Y:S02]  /*154e0*/  SHFL.IDX P6, R14, R13, R12, R11 ;  /* 0x0000000c0d0e7389 */ /* 0x00006400000c000b */
[----:B01----:R-:W-:Y:S01]  /*154f0*/  ENDCOLLECTIVE ;  /* 0x000000000000791b */ /* 0x003fe20003800000 */
.L_x_1155:
        /* <DEDUP_REMOVED lines=16> */
.L_x_1156:
[----:B------:R-:W-:Y:S01]  /*15600*/  @P2 LOP3.LUT R16, R16, 0x40, RZ, 0xfc, !PT ;  /* 0x0000004010102812 */ /* 0x000fe200078efcff */
[----:B------:R-:W-:Y:S02]  /*15610*/  IMAD.MOV.U32 R13, RZ, RZ, R2 ;  /* 0x000000ffff0d7224 */ /* 0x000fe400078e0002 */
[----:B------:R-:W-:Y:S02]  /*15620*/  IMAD.MOV.U32 R12, RZ, RZ, 0x3 ;  /* 0x00000003ff0c7424 */ /* 0x000fe400078e00ff */
[----:B------:R-:W-:-:S07]  /*15630*/  IMAD.MOV.U32 R5, RZ, RZ, R14 ;  /* 0x000000ffff057224 */ /* 0x000fce00078e000e */
[----:B------:R-:W-:Y:S05]  /*15640*/  WARPSYNC.COLLECTIVE R15, `(.L_x_1157) ;  /* 0x000000000f087348 */ /* 0x000fea0003c00000 */
[----:B------:R0:W1:Y:S02]  /*15650*/  SHFL.IDX P6, R14, R13, R12, R11 ;  /* 0x0000000c0d0e7389 */ /* 0x00006400000c000b */
[----:B01----:R-:W-:Y:S01]  /*15660*/  ENDCOLLECTIVE ;  /* 0x000000000000791b */ /* 0x003fe20003800000 */
.L_x_1157:
        /* <DEDUP_REMOVED lines=14> */
.L_x_1158:
[----:B------:R-:W-:Y:S01]  /*15750*/  IMAD.MOV.U32 R0, RZ, RZ, R14 ;  /* 0x000000ffff007224 */ /* 0x000fe200078e000e */
[----:B------:R-:W-:Y:S06]  /*15760*/  BRA `(.L_x_1159) ;  /* 0xffffffb400ec7947 */ /* 0x000fec000383ffff */
.L_x_1081:
[----:B------:R-:W-:Y:S01]  /*15770*/  LOP3.LUT R16, R16, 0xff7fffff, RZ, 0xc0, !PT ;  /* 0xff7fffff10107812 */ /* 0x000fe200078ec0ff */
[----:B------:R-:W-:Y:S01]  /*15780*/  BSSY B0, `(.L_x_1160) ;  /* 0x000002e000007945 */ /* 0x000fe20003800000 */
[----:B------:R-:W-:Y:S02]  /*15790*/  IMAD.MOV.U32 R13, RZ, RZ, R6 ;  /* 0x000000ffff0d7224 */ /* 0x000fe400078e0006 */
[----:B------:R-:W-:Y:S01]  /*157a0*/  @P2 LOP3.LUT R16, R16, 0x800000, RZ, 0xfc, !PT ;  /* 0x0080000010102812 */ /* 0x000fe200078efcff */
[----:B------:R-:W-:Y:S02]  /*157b0*/  IMAD.MOV.U32 R12, RZ, RZ, RZ ;  /* 0x000000ffff0c7224 */ /* 0x000fe400078e00ff */
[----:B------:R-:W-:Y:S01]  /*157c0*/  IMAD.MOV.U32 R11, RZ, RZ, 0x181f ;  /* 0x0000181fff0b7424 */ /* 0x000fe200078e00ff */
[----:B------:R-:W-:Y:S01]  /*157d0*/  LOP3.LUT R16, R16, 0xffbfffff, RZ, 0xc0, !PT ;  /* 0xffbfffff10107812 */ /* 0x000fe200078ec0ff */
[----:B------:R-:W-:-:S03]  /*157e0*/  IMAD.MOV.U32 R15, RZ, RZ, -0x1 ;  /* 0xffffffffff0f7424 */ /* 0x000fc600078e00ff */
[----:B------:R-:W-:-:S04]  /*157f0*/  @P1 LOP3.LUT R16, R16, 0x400000, RZ, 0xfc, !PT ;  /* 0x0040000010101812 */ /* 0x000fc800078efcff */
[C---:B------:R-:W-:Y:S02]  /*15800*/  LOP3.LUT P1, RZ, R16.reuse, 0x100, RZ, 0xc0, !PT ;  /* 0x0000010010ff7812 */ /* 0x040fe4000782c0ff */
[C---:B------:R-:W-:Y:S02]  /*15810*/  LOP3.LUT P0, RZ, R16.reuse, 0x80, RZ, 0xc0, !PT ;  /* 0x0000008010ff7812 */ /* 0x040fe4000780c0ff */
[C---:B------:R-:W-:Y:S02]  /*15820*/  LOP3.LUT P6, RZ, R16.reuse, 0x40, RZ, 0xc0, !PT ;  /* 0x0000004010ff7812 */ /* 0x040fe400078cc0ff */
[----:B------:R-:W-:-:S07]  /*15830*/  LOP3.LUT R16, R16, 0xffff7fff, RZ, 0xc0, !PT ;  /* 0xffff7fff10107812 */ /* 0x000fce00078ec0ff */
[----:B------:R-:W-:-:S04]  /*15840*/  @!P1 LOP3.LUT R7, R4, 0x40, RZ, 0xc0, !PT ;  /* 0x0000004004079812 */ /* 0x000fc800078ec0ff */
[----:B------:R-:W-:-:S04]  /*15850*/  @!P1 SHF.R.U32.HI R7, RZ, 0x2, R7 ;  /* 0x00000002ff079819 */ /* 0x000fc80000011607 */
[----:B------:R-:W-:Y:S02]  /*15860*/  @!P1 ISETP.NE.U32.AND P2, PT, R7, RZ, PT ;  /* 0x000000ff0700920c */ /* 0x000fe40003f45070 */
[----:B------:R-:W-:-:S04]  /*15870*/  @!P1 LOP3.LUT R7, R5, 0x80, RZ, 0xc0, !PT ;  /* 0x0000008005079812 */ /* 0x000fc800078ec0ff */
[----:B------:R-:W-:-:S04]  /*15880*/  @!P1 SHF.R.U32.HI R7, RZ, 0x3, R7 ;  /* 0x00000003ff079819 */ /* 0x000fc80000011607 */
[----:B------:R-:W-:Y:S02]  /*15890*/  @!P1 ISETP.NE.U32.AND P1, PT, R7, RZ, PT ;  /* 0x000000ff0700920c */ /* 0x000fe40003f25070 */
[----:B------:R-:W-:Y:S02]  /*158a0*/  @!P0 LOP3.LUT R7, R4, 0x40, RZ, 0xc0, !PT ;  /* 0x0000004004078812 */ /* 0x000fe400078ec0ff */
[----:B------:R-:W-:Y:S02]  /*158b0*/  @P2 LOP3.LUT R16, R16, 0x8000, RZ, 0xfc, !PT ;  /* 0x0000800010102812 */ /* 0x000fe400078efcff */
[----:B------:R-:W-:Y:S02]  /*158c0*/  @!P0 SHF.R.U32.HI R7, RZ, 0x2, R7 ;  /* 0x00000002ff078819 */ /* 0x000fe40000011607 */
[C---:B------:R-:W-:Y:S02]  /*158d0*/  LOP3.LUT P2, RZ, R16.reuse, 0x800000, RZ, 0xc0, !PT ;  /* 0x0080000010ff7812 */ /* 0x040fe4000784c0ff */
[----:B------:R-:W-:-:S04]  /*158e0*/  LOP3.LUT R16, R16, 0xffffbfff, RZ, 0xc0, !PT ;  /* 0xffffbfff10107812 */ /* 0x000fc800078ec0ff */
[----:B------:R-:W-:Y:S02]  /*158f0*/  @P1 LOP3.LUT R16, R16, 0x4000, RZ, 0xfc, !PT ;  /* 0x0000400010101812 */ /* 0x000fe400078efcff */
[----:B------:R-:W-:Y:S02]  /*15900*/  @!P0 ISETP.NE.U32.AND P1, PT, R7, RZ, PT ;  /* 0x000000ff0700820c */ /* 0x000fe40003f25070 */
[----:B------:R-:W-:Y:S02]  /*15910*/  @!P0 LOP3.LUT R7, R5, 0x80, RZ, 0xc0, !PT ;  /* 0x0000008005078812 */ /* 0x000fe400078ec0ff */
[----:B------:R-:W-:Y:S02]  /*15920*/  LOP3.LUT R16, R16, 0xfffbffff, RZ, 0xc0, !PT ;  /* 0xfffbffff10107812 */ /* 0x000fe400078ec0ff */
        /* <DEDUP_REMOVED lines=11> */
[----:B------:R-:W-:-:S07]  /*159e0*/  @!P6 SHF.R.U32.HI R7, RZ, 0x3, R7 ;  /* 0x00000003ff07e819 */ /* 0x000fce0000011607 */
[----:B------:R-:W-:Y:S02]  /*159f0*/  @P0 LOP3.LUT R16, R16, 0x100000, RZ, 0xfc, !PT ;  /* 0x0010000010100812 */ /* 0x000fe400078efcff */
[----:B------:R-:W-:Y:S02]  /*15a00*/  @!P6 ISETP.NE.U32.AND P0, PT, R7, RZ, PT ;  /* 0x000000ff0700e20c */ /* 0x000fe40003f05070 */
[----:B------:R-:W-:-:S11]  /*15a10*/  LOP3.LUT R16, R16, 0xfff7ffff, RZ, 0xc0, !PT ;  /* 0xfff7ffff10107812 */ /* 0x000fd600078ec0ff */
[----:B------:R-:W-:-:S07]  /*15a20*/  @P0 LOP3.LUT R16, R16, 0x80000, RZ, 0xfc, !PT ;  /* 0x0008000010100812 */ /* 0x000fce00078efcff */
[----:B------:R-:W-:Y:S05]  /*15a30*/  WARPSYNC.COLLECTIVE R15, `(.L_x_1161) ;  /* 0x000000000f087348 */ /* 0x000fea0003c00000 */
[----:B------:R0:W1:Y:S02]  /*15a40*/  SHFL.IDX P6, R14, R13, R12, R11 ;  /* 0x0000000c0d0e7389 */ /* 0x00006400000c000b */
[----:B01----:R-:W-:Y:S01]  /*15a50*/  ENDCOLLECTIVE ;  /* 0x000000000000791b */ /* 0x003fe20003800000 */
.L_x_1161:
[----:B------:R-:W-:Y:S05]  /*15a60*/  BSYNC B0 ;  /* 0x0000000000007941 */ /* 0x000fea0003800000 */
.L_x_1160:
[----:B------:R-:W-:Y:S01]  /*15a70*/  IMAD.MOV.U32 R13, RZ, RZ, R0 ;  /* 0x000000ffff0d7224 */ /* 0x000fe200078e0000 */
[----:B------:R-:W-:Y:S01]  /*15a80*/  LOP3.LUT R16, R16, 0xbfffffff, RZ, 0xc0, !PT ;  /* 0xbfffffff10107812 */ /* 0x000fe200078ec0ff */
[----:B------:R-:W-:Y:S02]  /*15a90*/  IMAD.MOV.U32 R12, RZ, RZ, RZ ;  /* 0x000000ffff0c7224 */ /* 0x000fe400078e00ff */
[----:B------:R-:W-:Y:S01]  /*15aa0*/  IMAD.MOV.U32 R11, RZ, RZ, 0x181f ;  /* 0x0000181fff0b7424 */ /* 0x000fe200078e00ff */
[----:B------:R-:W-:Y:S01]  /*15ab0*/  @P2 LOP3.LUT R16, R16, 0x40000000, RZ, 0xfc, !PT ;  /* 0x4000000010102812 */ /* 0x000fe200078efcff */
[----:B------:R-:W-:Y:S02]  /*15ac0*/  IMAD.MOV.U32 R15, RZ, RZ, -0x1 ;  /* 0xffffffffff0f7424 */ /* 0x000fe400078e00ff */
[----:B------:R-:W-:Y:S01]  /*15ad0*/  IMAD.MOV.U32 R2, RZ, RZ, R14 ;  /* 0x000000ffff027224 */ /* 0x000fe200078e000e */
[----:B------:R-:W-:-:S13]  /*15ae0*/  LOP3.LUT P2, RZ, R16, 0x100, RZ, 0xc0, !PT ;  /* 0x0000010010ff7812 */ /* 0x000fda000784c0ff */
[----:B------:R-:W-:Y:S05]  /*15af0*/  WARPSYNC.COLLECTIVE R15, `(.L_x_1162) ;  /* 0x000000000f087348 */ /* 0x000fea0003c00000 */
[----:B------:R0:W1:Y:S02]  /*15b00*/  SHFL.IDX P6, R14, R13, R12, R11 ;  /* 0x0000000c0d0e7389 */ /* 0x00006400000c000b */
[----:B01----:R-:W-:Y:S01]  /*15b10*/  ENDCOLLECTIVE ;  /* 0x000000000000791b */ /* 0x003fe20003800000 */
.L_x_1162:
[----:B------:R-:W-:-:S04]  /*15b20*/  LOP3.LUT R16, R16, 0xdfffffff, RZ, 0xc0, !PT ;  /* 0xdfffffff10107812 */ /* 0x000fc800078ec0ff */
[----:B------:R-:W-:-:S04]  /*15b30*/  @P1 LOP3.LUT R16, R16, 0x20000000, RZ, 0xfc, !PT ;  /* 0x2000000010101812 */ /* 0x000fc800078efcff */
[C---:B------:R-:W-:Y:S01]  /*15b40*/  LOP3.LUT P1, RZ, R16.reuse, 0x800, RZ, 0xc0, !PT ;  /* 0x0000080010ff7812 */ /* 0x040fe2000782c0ff */
[----:B------:R-:W-:Y:S02]  /*15b50*/  IMAD.MOV.U32 R13, RZ, RZ, R6 ;  /* 0x000000ffff0d7224 */ /* 0x000fe400078e0006 */
[----:B------:R-:W-:Y:S01]  /*15b60*/  IMAD.MOV.U32 R12, RZ, RZ, 0x1 ;  /* 0x00000001ff0c7424 */ /* 0x000fe200078e00ff */
[C---:B------:R-:W-:Y:S01]  /*15b70*/  LOP3.LUT P6, RZ, R16.reuse, 0x4000, RZ, 0xc0, !PT ;  /* 0x0000400010ff7812 */ /* 0x040fe200078cc0ff */
[----:B------:R-:W-:Y:S01]  /*15b80*/  IMAD.MOV.U32 R3, RZ, RZ, R14 ;  /* 0x000000ffff037224 */ /* 0x000fe200078e000e */
[----:B------:R-:W-:-:S04]  /*15b90*/  LOP3.LUT R16, R16, 0xefffffff, RZ, 0xc0, !PT ;  /* 0xefffffff10107812 */ /* 0x000fc800078ec0ff */
[----:B------:R-:W-:-:S05]  /*15ba0*/  @!P2 LEA R3, P0, R8, R3, 0x1 ;  /* 0x000000030803a211 */ /* 0x000fca00078008ff */
[----:B------:R-:W-:Y:S02]  /*15bb0*/  @!P2 IMAD.X R2, RZ, RZ, R2, P0 ;  /* 0x000000ffff02a224 */ /* 0x000fe400000e0602 */
[----:B------:R-:W-:-:S04]  /*15bc0*/  @P6 LOP3.LUT R16, R16, 0x10000000, RZ, 0xfc, !PT ;  /* 0x1000000010106812 */ /* 0x000fc800078efcff */
[C---:B------:R-:W-:Y:S02]  /*15bd0*/  LOP3.LUT P0, RZ, R16.reuse, 0x100, RZ, 0xc0, !PT ;  /* 0x0000010010ff7812 */ /* 0x040fe4000780c0ff */
[C---:B------:R-:W-:Y:S02]  /*15be0*/  LOP3.LUT P6, RZ, R16.reuse, 0x8000, RZ, 0xc0, !PT ;  /* 0x0000800010ff7812 */ /* 0x040fe400078cc0ff */
[----:B------:R-:W-:-:S09]  /*15bf0*/  LOP3.LUT P2, RZ, R16, 0x40000000, RZ, 0xc0, !PT ;  /* 0x4000000010ff7812 */ /* 0x000fd2000784c0ff */
[----:B------:R-:W-:-:S04]  /*15c00*/  @!P0 LOP3.LUT R3, R3, R2, RZ, 0x3c, !PT ;  /* 0x0000000203038212 */ /* 0x000fc800078e3cff */
[----:B------:R-:W-:-:S04]  /*15c10*/  @!P0 LOP3.LUT R2, R3, R2, RZ, 0x3c, !PT ;  /* 0x0000000203028212 */ /* 0x000fc800078e3cff */
[----:B------:R-:W-:-:S05]  /*15c20*/  @!P0 LOP3.LUT R3, R3, R2, RZ, 0x3c, !PT ;  /* 0x0000000203038212 */ /* 0x000fca00078e3cff */
[----:B------:R-:W-:Y:S01]  /*15c30*/  @!PT LDS RZ, [RZ] ;  /* 0x00000000fffff984 */ /* 0x000fe20000000800 */
[----:B------:R-:W-:Y:S01]  /*15c40*/  @!PT LDS RZ, [RZ] ;  /* 0x00000000fffff984 */ /* 0x000fe20000000800 */
[----:B------:R-:W-:Y:S01]  /*15c50*/  @!PT LDS RZ, [RZ] ;  /* 0x00000000fffff984 */ /* 0x000fe20000000800 */
[----:B------:R0:W-:Y:S01]  /*15c60*/  @!P0 LDGSTS.E.BYPASS.LTC128B.128 [R19+0x26400], desc[UR44][R2.64], !P1 ;  /* 0x2640000002138fae */ /* 0x0001e2000c901d6c */
[C---:B------:R-:W-:Y:S02]  /*15c70*/  LOP3.LUT P1, RZ, R16.reuse, 0x20000000, RZ, 0xc0, !PT ;  /* 0x2000000010ff7812 */ /* 0x040fe4000782c0ff */
[----:B------:R-:W-:Y:S01]  /*15c80*/  LOP3.LUT R16, R16, 0xfbffffff, RZ, 0xc0, !PT ;  /* 0xfbffffff10107812 */ /* 0x000fe200078ec0ff */
[----:B------:R0:W-:Y:S03]  /*15c90*/  @!P0 LDGSTS.E.BYPASS.LTC128B.128 [R19+0x28400], desc[UR44][R2.64+0x80], !P5 ;  /* 0x2840008002138fae */ /* 0x0001e6000e901d6c */
[----:B------:R-:W-:Y:S01]  /*15ca0*/  @P5 LOP3.LUT R16, R16, 0x4000000, RZ, 0xfc, !PT ;  /* 0x0400000010105812 */ /* 0x000fe200078efcff */
[----:B------:R0:W-:Y:S03]  /*15cb0*/  @!P0 LDGSTS.E.BYPASS.LTC128B.128 [R19+0x2a400], desc[UR44][R2.64+0x100], !P4 ;  /* 0x2a40010002138fae */ /* 0x0001e6000e101d6c */
[C---:B------:R-:W-:Y:S01]  /*15cc0*/  LOP3.LUT P5, RZ, R16.reuse, 0x800, RZ, 0xc0, !PT ;  /* 0x0000080010ff7812 */ /* 0x040fe200078ac0ff */
[----:B------:R0:W-:Y:S01]  /*15cd0*/  @!P0 LDGSTS.E.BYPASS.LTC128B.128 [R19+0x2c400], desc[UR44][R2.64+0x180], !P3 ;  /* 0x2c40018002138fae */ /* 0x0001e2000d901d6c */
[----:B------:R-:W-:-:S03]  /*15ce0*/  LOP3.LUT R16, R16, 0xf7ffffff, RZ, 0xc0, !PT ;  /* 0xf7ffffff10107812 */ /* 0x000fc600078ec0ff */
[----:B------:R0:W-:Y:S04]  /*15cf0*/  @!P0 LDGSTS.E.BYPASS.LTC128B.128 [R19+0x2e400], desc[UR44][R2.64+0x200], !P2 ;  /* 0x2e40020002138fae */ /* 0x0001e8000d101d6c */
[----:B------:R0:W-:Y:S04]  /*15d00*/  @!P0 LDGSTS.E.BYPASS.LTC128B.128 [R19+0x30400], desc[UR44][R2.64+0x280], !P1 ;  /* 0x3040028002138fae */ /* 0x0001e8000c901d6c */
[----:B------:R-:W-:Y:S01]  /*15d10*/  @P5 LOP3.LUT R16, R16, 0x8000000, RZ, 0xfc, !PT ;  /* 0x0800000010105812 */ /* 0x000fe200078efcff */
[----:B------:R0:W-:Y:S03]  /*15d20*/  @!P0 LDGSTS.E.BYPASS.LTC128B.128 [R19+0x32400], desc[UR44][R2.64+0x300], P6 ;  /* 0x3240030002138fae */ /* 0x0001e6000b101d6c */
[----:B------:R-:W-:-:S02]  /*15d30*/  LOP3.LUT P6, RZ, R16, 0x10000000, RZ, 0xc0, !PT ;  /* 0x1000000010ff7812 */ /* 0x000fc400078cc0ff */
[----:B------:R-:W-:-:S11]  /*15d40*/  LOP3.LUT P5, RZ, R16, 0x80, RZ, 0xc0, !PT ;  /* 0x0000008010ff7812 */ /* 0x000fd600078ac0ff */
[----:B------:R0:W-:Y:S02]  /*15d50*/  @!P0 LDGSTS.E.BYPASS.LTC128B.128 [R19+0x34400], desc[UR44][R2.64+0x380], P6 ;  /* 0x3440038002138fae */ /* 0x0001e4000b101d6c */
[----:B0-----:R-:W-:Y:S05]  /*15d60*/  WARPSYNC.COLLECTIVE R15, `(.L_x_1163) ;  /* 0x000000000f087348 */ /* 0x001fea0003c00000 */
[----:B------:R1:W2:Y:S02]  /*15d70*/  SHFL.IDX P6, R14, R13, R12, R11 ;  /* 0x0000000c0d0e7389 */ /* 0x0002a400000c000b */
[----:B012---:R-:W-:Y:S01]  /*15d80*/  ENDCOLLECTIVE ;  /* 0x000000000000791b */ /* 0x007fe20003800000 */
.L_x_1163:
[----:B------:R-:W-:Y:S02]  /*15d90*/  IMAD.MOV.U32 R13, RZ, RZ, R0 ;  /* 0x000000ffff0d7224 */ /* 0x000fe400078e0000 */
[----:B------:R-:W-:-:S07]  /*15da0*/  IMAD.MOV.U32 R7, RZ, RZ, R14 ;  /* 0x000000ffff077224 */ /* 0x000fce00078e000e */
[----:B------:R-:W-:Y:S05]  /*15db0*/  WARPSYNC.COLLECTIVE R15, `(.L_x_1164) ;  /* 0x000000000f087348 */ /* 0x000fea0003c00000 */
[----:B------:R0:W1:Y:S02]  /*15dc0*/  SHFL.IDX P6, R14, R13, R12, R11 ;  /* 0x0000000c0d0e7389 */ /* 0x00006400000c000b */
[----:B01----:R-:W-:Y:S01]  /*15dd0*/  ENDCOLLECTIVE ;  /* 0x000000000000791b */ /* 0x003fe20003800000 */
.L_x_1164:
        /* <DEDUP_REMOVED lines=10> */
[----:B------:R-:W-:-:S11]  /*15e80*/  LOP3.LUT P6, RZ, R16, 0x40000, RZ, 0xc0, !PT ;  /* 0x0004000010ff7812 */ /* 0x000fd600078cc0ff */
[----:B------:R-:W-:Y:S01]  /*15e90*/  @!PT LDS RZ, [RZ] ;  /* 0x00000000fffff984 */ /* 0x000fe20000000800 */
[----:B------:R-:W-:Y:S01]  /*15ea0*/  @!PT LDS RZ, [RZ] ;  /* 0x00000000fffff984 */ /* 0x000fe20000000800 */
[----:B------:R-:W-:Y:S01]  /*15eb0*/  @!PT LDS RZ, [RZ] ;  /* 0x00000000fffff984 */ /* 0x000fe20000000800 */
[----:B------:R0:W-:Y:S01]  /*15ec0*/  @!P0 LDGSTS.E.BYPASS.LTC128B.128 [R19+0x26c00], desc[UR44][R2.64], !P5 ;  /* 0x26c0000002138fae */ /* 0x0001e2000e901d6c */
[C---:B------:R-:W-:Y:S02]  /*15ed0*/  LOP3.LUT P5, RZ, R16.reuse, 0x4000000, RZ, 0xc0, !PT ;  /* 0x0400000010ff7812 */ /* 0x040fe400078ac0ff */
[----:B------:R-:W-:-:S11]  /*15ee0*/  LOP3.LUT R16, R16, 0xff7fffff, RZ, 0xc0, !PT ;  /* 0xff7fffff10107812 */ /* 0x000fd600078ec0ff */
        /* <DEDUP_REMOVED lines=8> */
[----:B------:R0:W-:Y:S03]  /*15f70*/  @!P0 LDGSTS.E.BYPASS.LTC128B.128 [R19+0x30c00], desc[UR44][R2.64+0x280], !P1 ;  /* 0x30c0028002138fae */ /* 0x0001e6000c901d6c */
[C---:B------:R-:W-:Y:S01]  /*15f80*/  LOP3.LUT P5, RZ, R16.reuse, 0x40, RZ, 0xc0, !PT ;  /* 0x0000004010ff7812 */ /* 0x040fe200078ac0ff */
[----:B------:R0:W-:Y:S01]  /*15f90*/  @!P0 LDGSTS.E.BYPASS.LTC128B.128 [R19+0x32c00], desc[UR44][R2.64+0x300], P6 ;  /* 0x32c0030002138fae */ /* 0x0001e2000b101d6c */
[----:B------:R-:W-:-:S13]  /*15fa0*/  LOP3.LUT P6, RZ, R16, 0x2000000, RZ, 0xc0, !PT ;  /* 0x0200000010ff7812 */ /* 0x000fda00078cc0ff */
[----:B------:R0:W-:Y:S02]  /*15fb0*/  @!P0 LDGSTS.E.BYPASS.LTC128B.128 [R19+0x34c00], desc[UR44][R2.64+0x380], P6 ;  /* 0x34c0038002138fae */ /* 0x0001e4000b101d6c */
[----:B0-----:R-:W-:Y:S05]  /*15fc0*/  WARPSYNC.COLLECTIVE R15, `(.L_x_1165) ;  /* 0x000000000f087348 */ /* 0x001fea0003c00000 */
[----:B------:R1:W2:Y:S02]  /*15fd0*/  SHFL.IDX P6, R14, R13, R12, R11 ;  /* 0x0000000c0d0e7389 */ /* 0x0002a400000c000b */
[----:B012---:R-:W-:Y:S01]  /*15fe0*/  ENDCOLLECTIVE ;  /* 0x000000000000791b */ /* 0x007fe20003800000 */
.L_x_1165:
[----:B------:R-:W-:Y:S02]  /*15ff0*/  IMAD.MOV.U32 R13, RZ, RZ, R0 ;  /* 0x000000ffff0d7224 */ /* 0x000fe400078e0000 */
[----:B------:R-:W-:-:S07]  /*16000*/  IMAD.MOV.U32 R7, RZ, RZ, R14 ;  /* 0x000000ffff077224 */ /* 0x000fce00078e000e */
[----:B------:R-:W-:Y:S05]  /*16010*/  WARPSYNC.COLLECTIVE R15, `(.L_x_1166) ;  /* 0x000000000f087348 */ /* 0x000fea0003c00000 */
[----:B------:R0:W1:Y:S02]  /*16020*/  SHFL.IDX P6, R14, R13, R12, R11 ;  /* 0x0000000c0d0e7389 */ /* 0x00006400000c000b */
[----:B01----:R-:W-:Y:S01]  /*16030*/  ENDCOLLECTIVE ;  /* 0x000000000000791b */ /* 0x003fe20003800000 */
.L_x_1166:
        /* <DEDUP_REMOVED lines=15> */
[----:B------:R-:W-:-:S13]  /*16130*/  LOP3.LUT P5, RZ, R16, 0x800000, RZ, 0xc0, !PT ;  /* 0x0080000010ff7812 */ /* 0x000fda00078ac0ff */
[----:B------:R0:W-:Y:S04]  /*16140*/  @!P0 LDGSTS.E.BYPASS.LTC128B.128 [R19+0x29400], desc[UR44][R2.64+0x80], !P5 ;  /* 0x2940008002138fae */ /* 0x0001e8000e901d6c */
[----:B------:R0:W-:Y:S04]  /*16150*/  @!P0 LDGSTS.E.BYPASS.LTC128B.128 [R19+0x2b400], desc[UR44][R2.64+0x100], !P4 ;  /* 0x2b40010002138fae */ /* 0x0001e8000e101d6c */
[----:B------:R0:W-:Y:S04]  /*16160*/  @!P0 LDGSTS.E.BYPASS.LTC128B.128 [R19+0x2d400], desc[UR44][R2.64+0x180], !P3 ;  /* 0x2d40018002138fae */ /* 0x0001e8000d901d6c */
[----:B------:R0:W-:Y:S04]  /*16170*/  @!P0 LDGSTS.E.BYPASS.LTC128B.128 [R19+0x2f400], desc[UR44][R2.64+0x200], !P2 ;  /* 0x2f40020002138fae */ /* 0x0001e8000d101d6c */
[----:B------:R0:W-:Y:S04]  /*16180*/  @!P0 LDGSTS.E.BYPASS.LTC128B.128 [R19+0x31400], desc[UR44][R2.64+0x280], !P1 ;  /* 0x3140028002138fae */ /* 0x0001e8000c901d6c */
[----:B------:R0:W-:Y:S01]  /*16190*/  @!P0 LDGSTS.E.BYPASS.LTC128B.128 [R19+0x33400], desc[UR44][R2.64+0x300], P6 ;  /* 0x3340030002138fae */ /* 0x0001e2000b101d6c */
[----:B------:R-:W-:-:S13]  /*161a0*/  LOP3.LUT P6, RZ, R16, 0x400000, RZ, 0xc0, !PT ;  /* 0x0040000010ff7812 */ /* 0x000fda00078cc0ff */
[----:B------:R0:W-:Y:S02]  /*161b0*/  @!P0 LDGSTS.E.BYPASS.LTC128B.128 [R19+0x35400], desc[UR44][R2.64+0x380], P6 ;  /* 0x3540038002138fae */ /* 0x0001e4000b101d6c */
[----:B0-----:R-:W-:Y:S05]  /*161c0*/  WARPSYNC.COLLECTIVE R15, `(.L_x_1167) ;  /* 0x000000000f087348 */ /* 0x001fea0003c00000 */
[----:B------:R1:W2:Y:S02]  /*161d0*/  SHFL.IDX P6, R14, R13, R12, R11 ;  /* 0x0000000c0d0e7389 */ /* 0x0002a400000c000b */
[----:B012---:R-:W-:Y:S01]  /*161e0*/  ENDCOLLECTIVE ;  /* 0x000000000000791b */ /* 0x007fe20003800000 */
.L_x_1167:
[----:B------:R-:W-:Y:S02]  /*161f0*/  IMAD.MOV.U32 R13, RZ, RZ, R0 ;  /* 0x000000ffff0d7224 */ /* 0x000fe400078e0000 */
[----:B------:R-:W-:-:S07]  /*16200*/  IMAD.MOV.U32 R6, RZ, RZ, R14 ;  /* 0x000000ffff067224 */ /* 0x000fce00078e000e */
[----:B------:R-:W-:Y:S05]  /*16210*/  WARPSYNC.COLLECTIVE R15, `(.L_x_1168) ;  /* 0x000000000f087348 */ /* 0x000fea0003c00000 */
[----:B------:R0:W1:Y:S02]  /*16220*/  SHFL.IDX P6, R14, R13, R12, R11 ;  /* 0x0000000c0d0e7389 */ /* 0x00006400000c000b */
[----:B01----:R-:W-:Y:S01]  /*16230*/  ENDCOLLECTIVE ;  /* 0x000000000000791b */ /* 0x003fe20003800000 */
.L_x_1168:
[----:B------:R-:W-:Y:S01]  /*16240*/  IMAD.MOV.U32 R0, RZ, RZ, R14 ;  /* 0x000000ffff007224 */ /* 0x000fe200078e000e */
[----:B------:R-:W-:Y:S06]  /*16250*/  BRA `(.L_x_1169) ;  /* 0xffffffb800607947 */ /* 0x000fec000383ffff */
.L_x_1086:
[----:B0-----:R0:W1:Y:S02]  /*16260*/  SYNCS.PHASECHK.TRANS64.TRYWAIT P0, [R17+URZ+0x38820], R0 ;  /* 0x03882000110075a7 */ /* 0x001064000800017f */
[----:B-1----:R-:W-:Y:S05]  /*16270*/  @!P0 NANOSLEEP.SYNCS 0x989680 ;  /* 0x009896800000895d */ /* 0x002fea0003900000 */
[----:B------:R-:W1:Y:S02]  /*16280*/  @!P0 SYNCS.PHASECHK.TRANS64 P0, [R17+URZ+0x38820], R0 ;  /* 0x03882000110085a7 */ /* 0x000e64000800007f */
[----:B-1----:R-:W-:Y:S05]  /*16290*/  @!P0 BRA `(.L_x_1086) ;  /* 0xfffffffc00f08947 */ /* 0x002fea000383ffff */
[----:B------:R-:W-:Y:S05]  /*162a0*/  BRA `(.L_x_1170) ;  /* 0xffffffb800fc7947 */ /* 0x000fea000383ffff */
.L_x_1089:
[----:B0-----:R0:W1:Y:S02]  /*162b0*/  SYNCS.PHASECHK.TRANS64.TRYWAIT P0, [R22+URZ+0x38860], R0 ;  /* 0x03886000160075a7 */ /* 0x001064000800017f */
[----:B-1----:R-:W-:Y:S05]  /*162c0*/  @!P0 NANOSLEEP.SYNCS 0x989680 ;  /* 0x009896800000895d */ /* 0x002fea0003900000 */
[----:B------:R-:W1:Y:S02]  /*162d0*/  @!P0 SYNCS.PHASECHK.TRANS64 P0, [R22+URZ+0x38860], R0 ;  /* 0x03886000160085a7 */ /* 0x000e64000800007f */
[----:B-1----:R-:W-:Y:S05]  /*162e0*/  @!P0 BRA `(.L_x_1089) ;  /* 0xfffffffc00f08947 */ /* 0x002fea000383ffff */
[----:B------:R-:W-:Y:S05]  /*162f0*/  BRA `(.L_x_1171) ;  /* 0xffffffbc000c7947 */ /* 0x000fea000383ffff */
.L_x_1090:
        /* <DEDUP_REMOVED lines=8> */
.L_x_1173:
[----:B------:R-:W-:Y:S05]  /*16380*/  BSYNC B0 ;  /* 0x0000000000007941 */ /* 0x000fea0003800000 */
.L_x_1172:
[----:B------:R-:W0:Y:S01]  /*16390*/  S2R R7, SR_TID.X ;  /* 0x0000000000077919 */ /* 0x000e220000002100 */
[----:B------:R-:W-:Y:S01]  /*163a0*/  IMAD.MOV.U32 R13, RZ, RZ, R4 ;  /* 0x000000ffff0d7224 */ /* 0x000fe200078e0004 */
[C---:B------:R-:W-:Y:S01]  /*163b0*/  LOP3.LUT P5, RZ, R30.reuse, 0x2, RZ, 0xc0, !PT ;  /* 0x000000021eff7812 */ /* 0x040fe200078ac0ff */
[----:B------:R-:W-:Y:S01]  /*163c0*/  IMAD.MOV.U32 R12, RZ, RZ, RZ ;  /* 0x000000ffff0c7224 */ /* 0x000fe200078e00ff */
[C---:B------:R-:W-:Y:S01]  /*163d0*/  LOP3.LUT P4, RZ, R30.reuse, 0x4, RZ, 0xc0, !PT ;  /* 0x000000041eff7812 */ /* 0x040fe2000788c0ff */
[----:B------:R-:W-:Y:S01]  /*163e0*/  IMAD.MOV.U32 R11, RZ, RZ, 0x181f ;  /* 0x0000181fff0b7424 */ /* 0x000fe200078e00ff */
[C---:B------:R-:W-:Y:S01]  /*163f0*/  LOP3.LUT P3, RZ, R30.reuse, 0x8, RZ, 0xc0, !PT ;  /* 0x000000081eff7812 */ /* 0x040fe2000786c0ff */
[----:B------:R-:W-:Y:S01]  /*16400*/  IMAD.MOV.U32 R15, RZ, RZ, -0x1 ;  /* 0xffffffffff0f7424 */ /* 0x000fe200078e00ff */
[----:B------:R-:W-:Y:S01]  /*16410*/  LOP3.LUT P2, RZ, R30, 0x10, RZ, 0xc0, !PT ;  /* 0x000000101eff7812 */ /* 0x000fe2000784c0ff */
[----:B------:R-:W-:Y:S01]  /*16420*/  IMAD.MOV.U32 R3, RZ, RZ, R14 ;  /* 0x000000ffff037224 */ /* 0x000fe200078e000e */
[----:B------:R-:W-:Y:S01]  /*16430*/  LOP3.LUT R16, R16, 0xffffffbf, RZ, 0xc0, !PT ;  /* 0xffffffbf10107812 */ /* 0x000fe200078ec0ff */
[----:B------:R-:W-:-:S10]  /*16440*/  IMAD R5, R5, 0x2, R17 ;  /* 0x0000000205057824 */ /* 0x000fd400078e0211 */
[----:B0-----:R-:W-:Y:S05]  /*16450*/  WARPSYNC.COLLECTIVE R15, `(.L_x_1174) ;  /* 0x000000000f087348 */ /* 0x001fea0003c00000 */
[----:B------:R1:W2:Y:S02]  /*16460*/  SHFL.IDX P6, R14, R13, R12, R11 ;  /* 0x0000000c0d0e7389 */ /* 0x0002a400000c000b */
[----:B012---:R-:W-:Y:S01]  /*16470*/  ENDCOLLECTIVE ;  /* 0x000000000000791b */ /* 0x007fe20003800000 */
.L_x_1174:
        /* <DEDUP_REMOVED lines=8> */
[----:B------:R-:W-:Y:S02]  /*16500*/  ISETP.NE.U32.AND P1, PT, R7, 0x1, PT ;  /* 0x000000010700780c */ /* 0x000fe40003f25070 */
[----:B------:R-:W-:Y:S01]  /*16510*/  PRMT R7, R30, 0x8880, RZ ;  /* 0x000088801e077816 */ /* 0x000fe200000000ff */
        /* <DEDUP_REMOVED lines=8> */
[----:B------:R-:W-:Y:S02]  /*165a0*/  ISETP.LT.OR P0, PT, R29, 0x1, !P5 ;  /* 0x000000011d00780c */ /* 0x000fe40006f01670 */
[----:B------:R-:W-:-:S11]  /*165b0*/  LOP3.LUT R16, R16, 0xffffff7f, RZ, 0xc0, !PT ;  /* 0xffffff7f10107812 */ /* 0x000fd600078ec0ff */
        /* <DEDUP_REMOVED lines=12> */
[----:B------:R-:W-:-:S13]  /*16680*/  ISETP.GT.AND P6, PT, R7, -0x1, PT ;  /* 0xffffffff0700780c */ /* 0x000fda0003fc4270 */
[----:B------:R-:W-:Y:S02]  /*16690*/  @P6 LOP3.LUT R16, R16, 0x80, RZ, 0xfc, !PT ;  /* 0x0000008010106812 */ /* 0x000fe400078efcff */
[----:B------:R-:W-:-:S13]  /*166a0*/  ISETP.LT.OR P6, PT, R29, 0x1, P6 ;  /* 0x000000011d00780c */ /* 0x000fda00037c1670 */
[----:B------:R0:W-:Y:S02]  /*166b0*/  LDGSTS.E.BYPASS.LTC128B.128 [R5+0xe400], desc[UR44][R2.64+0x380], !P6 ;  /* 0x0e40038002057fae */ /* 0x0001e4000f101d6c */
[----:B0-----:R-:W-:Y:S05]  /*166c0*/  WARPSYNC.COLLECTIVE R15, `(.L_x_1175) ;  /* 0x000000000f087348 */ /* 0x001fea0003c00000 */
[----:B------:R1:W2:Y:S02]  /*166d0*/  SHFL.IDX P6, R14, R13, R12, R11 ;  /* 0x0000000c0d0e7389 */ /* 0x0002a400000c000b */
[----:B012---:R-:W-:Y:S01]  /*166e0*/  ENDCOLLECTIVE ;  /* 0x000000000000791b */ /* 0x007fe20003800000 */
.L_x_1175:
[----:B------:R-:W-:Y:S02]  /*166f0*/  IMAD.MOV.U32 R13, RZ, RZ, R4 ;  /* 0x000000ffff0d7224 */ /* 0x000fe400078e0004 */
[----:B------:R-:W-:-:S07]  /*16700*/  IMAD.MOV.U32 R3, RZ, RZ, R14 ;  /* 0x000000ffff037224 */ /* 0x000fce00078e000e */
[----:B------:R-:W-:Y:S05]  /*16710*/  WARPSYNC.COLLECTIVE R15, `(.L_x_1176) ;  /* 0x000000000f087348 */ /* 0x000fea0003c00000 */
[----:B------:R0:W1:Y:S02]  /*16720*/  SHFL.IDX P6, R14, R13, R12, R11 ;  /* 0x0000000c0d0e7389 */ /* 0x00006400000c000b */
[----:B01----:R-:W-:Y:S01]  /*16730*/  ENDCOLLECTIVE ;  /* 0x000000000000791b */ /* 0x003fe20003800000 */
.L_x_1176:
        /* <DEDUP_REMOVED lines=29> */
.L_x_1177:
[----:B------:R-:W-:Y:S02]  /*16910*/  IMAD.MOV.U32 R13, RZ, RZ, R4 ;  /* 0x000000ffff0d7224 */ /* 0x000fe400078e0004 */
[----:B------:R-:W-:-:S07]  /*16920*/  IMAD.MOV.U32 R7, RZ, RZ, R14 ;  /* 0x000000ffff077224 */ /* 0x000fce00078e000e */
[----:B------:R-:W-:Y:S05]  /*16930*/  WARPSYNC.COLLECTIVE R15, `(.L_x_1178) ;  /* 0x000000000f087348 */ /* 0x000fea0003c00000 */
[----:B------:R0:W1:Y:S02]  /*16940*/  SHFL.IDX P6, R14, R13, R12, R11 ;  /* 0x0000000c0d0e7389 */ /* 0x00006400000c000b */
[----:B01----:R-:W-:Y:S01]  /*16950*/  ENDCOLLECTIVE ;  /* 0x000000000000791b */ /* 0x003fe20003800000 */
.L_x_1178:
        /* <DEDUP_REMOVED lines=29> */
.L_x_1179:
[----:B------:R-:W-:Y:S02]  /*16b30*/  IMAD.MOV.U32 R13, RZ, RZ, R4 ;  /* 0x000000ffff0d7224 */ /* 0x000fe400078e0004 */
[----:B------:R-:W-:-:S07]  /*16b40*/  IMAD.MOV.U32 R6, RZ, RZ, R14 ;  /* 0x000000ffff067224 */ /* 0x000fce00078e000e */
[----:B------:R-:W-:Y:S05]  /*16b50*/  WARPSYNC.COLLECTIVE R15, `(.L_x_1180) ;  /* 0x000000000f087348 */ /* 0x000fea0003c00000 */
[----:B------:R0:W1:Y:S02]  /*16b60*/  SHFL.IDX P6, R14, R13, R12, R11 ;  /* 0x0000000c0d0e7389 */ /* 0x00006400000c000b */
[----:B01----:R-:W-:Y:S01]  /*16b70*/  ENDCOLLECTIVE ;  /* 0x000000000000791b */ /* 0x003fe20003800000 */
.L_x_1180:
[----:B------:R-:W-:Y:S01]  /*16b80*/  IMAD.MOV.U32 R2, RZ, RZ, R14 ;  /* 0x000000ffff027224 */ /* 0x000fe200078e000e */
[----:B------:R-:W-:Y:S06]  /*16b90*/  BRA `(.L_x_1181) ;  /* 0xffffffb800987947 */ /* 0x000fec000383ffff */
.L_x_1097:
[----:B0-----:R0:W1:Y:S02]  /*16ba0*/  SYNCS.PHASECHK.TRANS64.TRYWAIT P0, [R6+URZ+0x38840], R20 ;  /* 0x03884014060075a7 */ /* 0x001064000800017f */
[----:B-1----:R-:W-:Y:S05]  /*16bb0*/  @!P0 NANOSLEEP.SYNCS 0x989680 ;  /* 0x009896800000895d */ /* 0x002fea0003900000 */
[----:B------:R-:W1:Y:S02]  /*16bc0*/  @!P0 SYNCS.PHASECHK.TRANS64 P0, [R6+URZ+0x38840], R20 ;  /* 0x03884014060085a7 */ /* 0x000e64000800007f */
[----:B-1----:R-:W-:Y:S05]  /*16bd0*/  @!P0 BRA `(.L_x_1097) ;  /* 0xfffffffc00f08947 */ /* 0x002fea000383ffff */
[----:B------:R-:W-:Y:S05]  /*16be0*/  BRA `(.L_x_1182) ;  /* 0xffffffc0002c7947 */ /* 0x000fea000383ffff */
.L_x_1098:
        /* <DEDUP_REMOVED lines=8> */
.L_x_1184:
[----:B------:R-:W-:Y:S05]  /*16c70*/  BSYNC B1 ;  /* 0x0000000000017941 */ /* 0x000fea0003800000 */
.L_x_1183:
        /* <DEDUP_REMOVED lines=9> */
.L_x_1185:
[----:B------:R-:W-:Y:S02]  /*16d10*/  IMAD.MOV.U32 R13, RZ, RZ, R25 ;  /* 0x000000ffff0d7224 */ /* 0x000fe400078e0019 */
[----:B------:R-:W-:Y:S02]  /*16d20*/  IMAD.MOV.U32 R12, RZ, RZ, 0x1 ;  /* 0x00000001ff0c7424 */ /* 0x000fe400078e00ff */
[----:B------:R-:W-:-:S07]  /*16d30*/  IMAD.MOV.U32 R2, RZ, RZ, R14 ;  /* 0x000000ffff027224 */ /* 0x000fce00078e000e */
[----:B------:R-:W-:Y:S05]  /*16d40*/  WARPSYNC.COLLECTIVE R15, `(.L_x_1186) ;  /* 0x000000000f087348 */ /* 0x000fea0003c00000 */
[----:B------:R0:W1:Y:S02]  /*16d50*/  SHFL.IDX P6, R14, R13, R12, R11 ;  /* 0x0000000c0d0e7389 */ /* 0x00006400000c000b */
[----:B01----:R-:W-:Y:S01]  /*16d60*/  ENDCOLLECTIVE ;  /* 0x000000000000791b */ /* 0x003fe20003800000 */
.L_x_1186:
        /* <DEDUP_REMOVED lines=11> */
.L_x_1187:
[----:B------:R-:W-:Y:S02]  /*16e20*/  IMAD.MOV.U32 R13, RZ, RZ, R25 ;  /* 0x000000ffff0d7224 */ /* 0x000fe400078e0019 */
[----:B------:R-:W-:Y:S02]  /*16e30*/  IMAD.MOV.U32 R12, RZ, RZ, 0x2 ;  /* 0x00000002ff0c7424 */ /* 0x000fe400078e00ff */
[----:B------:R-:W-:-:S07]  /*16e40*/  IMAD.MOV.U32 R2, RZ, RZ, R14 ;  /* 0x000000ffff027224 */ /* 0x000fce00078e000e */
[----:B------:R-:W-:Y:S05]  /*16e50*/  WARPSYNC.COLLECTIVE R15, `(.L_x_1188) ;  /* 0x000000000f087348 */ /* 0x000fea0003c00000 */
[----:B------:R0:W1:Y:S02]  /*16e60*/  SHFL.IDX P6, R14, R13, R12, R11 ;  /* 0x0000000c0d0e7389 */ /* 0x00006400000c000b */
[----:B01----:R-:W-:Y:S01]  /*16e70*/  ENDCOLLECTIVE ;  /* 0x000000000000791b */ /* 0x003fe20003800000 */
.L_x_1188:
        /* <DEDUP_REMOVED lines=11> */
.L_x_1189:
[----:B------:R-:W-:Y:S02]  /*16f30*/  IMAD.MOV.U32 R13, RZ, RZ, R25 ;  /* 0x000000ffff0d7224 */ /* 0x000fe400078e0019 */
[----:B------:R-:W-:Y:S02]  /*16f40*/  IMAD.MOV.U32 R12, RZ, RZ, 0x3 ;  /* 0x00000003ff0c7424 */ /* 0x000fe400078e00ff */
[----:B------:R-:W-:-:S07]  /*16f50*/  IMAD.MOV.U32 R2, RZ, RZ, R14 ;  /* 0x000000ffff027224 */ /* 0x000fce00078e000e */
[----:B------:R-:W-:Y:S05]  /*16f60*/  WARPSYNC.COLLECTIVE R15, `(.L_x_1190) ;  /* 0x000000000f087348 */ /* 0x000fea0003c00000 */
[----:B------:R0:W1:Y:S02]  /*16f70*/  SHFL.IDX P6, R14, R13, R12, R11 ;  /* 0x0000000c0d0e7389 */ /* 0x00006400000c000b */
[----:B01----:R-:W-:Y:S01]  /*16f80*/  ENDCOLLECTIVE ;  /* 0x000000000000791b */ /* 0x003fe20003800000 */
.L_x_1190:
        /* <DEDUP_REMOVED lines=11> */
.L_x_1191:
[----:B------:R-:W-:Y:S01]  /*17040*/  IMAD.MOV.U32 R2, RZ, RZ, R14 ;  /* 0x000000ffff027224 */ /* 0x000fe200078e000e */
[----:B------:R-:W-:Y:S06]  /*17050*/  BRA `(.L_x_1192) ;  /* 0xffffffbc00b47947 */ /* 0x000fec000383ffff */
.L_x_1103:
[----:B---3--:R3:W4:Y:S02]  /*17060*/  SYNCS.PHASECHK.TRANS64.TRYWAIT P0, [R6+URZ+0x38860], R20 ;  /* 0x03886014060075a7 */ /* 0x008724000800017f */
[----:B----4-:R-:W-:Y:S05]  /*17070*/  @!P0 NANOSLEEP.SYNCS 0x989680 ;  /* 0x009896800000895d */ /* 0x010fea0003900000 */
[----:B------:R-:W4:Y:S02]  /*17080*/  @!P0 SYNCS.PHASECHK.TRANS64 P0, [R6+URZ+0x38860], R20 ;  /* 0x03886014060085a7 */ /* 0x000f24000800007f */
[----:B----4-:R-:W-:Y:S05]  /*17090*/  @!P0 BRA `(.L_x_1103) ;  /* 0xfffffffc00f08947 */ /* 0x010fea000383ffff */
[----:B------:R-:W-:Y:S05]  /*170a0*/  BRA `(.L_x_1193) ;  /* 0xffffffc000047947 */ /* 0x000fea000383ffff */
.L_x_1104:
        /* <DEDUP_REMOVED lines=8> */
.L_x_1195:
[----:B------:R-:W-:Y:S05]  /*17130*/  BSYNC B1 ;  /* 0x0000000000017941 */ /* 0x000fea0003800000 */
.L_x_1194:
        /* <DEDUP_REMOVED lines=13> */
.L_x_1196:
        /* <DEDUP_REMOVED lines=17> */
.L_x_1197:
        /* <DEDUP_REMOVED lines=16> */
.L_x_1198:
        /* <DEDUP_REMOVED lines=19> */
.L_x_1199:
        /* <DEDUP_REMOVED lines=14> */
.L_x_1200:
        /* <DEDUP_REMOVED lines=16> */
.L_x_1201:
        /* <DEDUP_REMOVED lines=14> */
.L_x_1202:
[----:B------:R-:W-:Y:S05]  /*17810*/  BRA `(.L_x_1203) ;  /* 0xffffffbc00687947 */ /* 0x000fea000383ffff */
.L_x_1112:
        /* <DEDUP_REMOVED lines=8> */
.L_x_1205:
[----:B------:R-:W-:Y:S05]  /*178a0*/  BSYNC B0 ;  /* 0x0000000000007941 */ /* 0x000fea0003800000 */
.L_x_1204:
        /* <DEDUP_REMOVED lines=9> */
.L_x_1206:
        /* <DEDUP_REMOVED lines=24> */
.L_x_1207:
[----:B------:R-:W-:Y:S01]  /*17ac0*/  IMAD.MOV.U32 R12, RZ, RZ, 0x2 ;  /* 0x00000002ff0c7424 */ /* 0x000fe200078e00ff */
[----:B------:R-:W-:-:S05]  /*17ad0*/  SEL R14, R14, RZ, P1 ;  /* 0x000000ff0e0e7207 */ /* 0x000fca0000800000 */
[----:B------:R-:W-:-:S04]  /*17ae0*/  IMAD.IADD R5, R13, 0x1, R14 ;  /* 0x000000010d057824 */ /* 0x000fc800078e020e */
[----:B------:R-:W-:-:S07]  /*17af0*/  IMAD.MOV.U32 R13, RZ, RZ, R5 ;  /* 0x000000ffff0d7224 */ /* 0x000fce00078e0005 */
[----:B------:R-:W-:Y:S05]  /*17b00*/  WARPSYNC.COLLECTIVE R15, `(.L_x_1208) ;  /* 0x000000000f087348 */ /* 0x000fea0003c00000 */
[----:B------:R0:W1:Y:S02]  /*17b10*/  SHFL.UP P6, R14, R13, R12, R11 ;  /* 0x0400000c0d0e7389 */ /* 0x00006400000c000b */
[----:B01----:R-:W-:Y:S01]  /*17b20*/  ENDCOLLECTIVE ;  /* 0x000000000000791b */ /* 0x003fe20003800000 */
.L_x_1208:
[----:B------:R-:W-:Y:S01]  /*17b30*/  IMAD.MOV.U32 R12, RZ, RZ, 0x4 ;  /* 0x00000004ff0c7424 */ /* 0x000fe200078e00ff */
[----:B------:R-:W-:-:S05]  /*17b40*/  SEL R2, R14, RZ, P2 ;  /* 0x000000ff0e027207 */ /* 0x000fca0001000000 */
[----:B------:R-:W-:-:S04]  /*17b50*/  IMAD.IADD R2, R5, 0x1, R2 ;  /* 0x0000000105027824 */ /* 0x000fc800078e0202 */
[----:B------:R-:W-:-:S07]  /*17b60*/  IMAD.MOV.U32 R13, RZ, RZ, R2 ;  /* 0x000000ffff0d7224 */ /* 0x000fce00078e0002 */
[----:B------:R-:W-:Y:S05]  /*17b70*/  WARPSYNC.COLLECTIVE R15, `(.L_x_1209) ;  /* 0x000000000f087348 */ /* 0x000fea0003c00000 */
[----:B------:R0:W1:Y:S02]  /*17b80*/  SHFL.UP P6, R14, R13, R12, R11 ;  /* 0x0400000c0d0e7389 */ /* 0x00006400000c000b */
[----:B01----:R-:W-:Y:S01]  /*17b90*/  ENDCOLLECTIVE ;  /* 0x000000000000791b */ /* 0x003fe20003800000 */
.L_x_1209:
[----:B------:R-:W-:Y:S01]  /*17ba0*/  IMAD.MOV.U32 R12, RZ, RZ, 0x8 ;  /* 0x00000008ff0c7424 */ /* 0x000fe200078e00ff */
[----:B------:R-:W-:-:S05]  /*17bb0*/  SEL R3, R14, RZ, P3 ;  /* 0x000000ff0e037207 */ /* 0x000fca0001800000 */
[----:B------:R-:W-:-:S04]  /*17bc0*/  IMAD.IADD R3, R2, 0x1, R3 ;  /* 0x0000000102037824 */ /* 0x000fc800078e0203 */
[----:B------:R-:W-:-:S07]  /*17bd0*/  IMAD.MOV.U32 R13, RZ, RZ, R3 ;  /* 0x000000ffff0d7224 */ /* 0x000fce00078e0003 */
[----:B------:R-:W-:Y:S05]  /*17be0*/  WARPSYNC.COLLECTIVE R15, `(.L_x_1210) ;  /* 0x000000000f087348 */ /* 0x000fea0003c00000 */
[----:B------:R0:W1:Y:S02]  /*17bf0*/  SHFL.UP P6, R14, R13, R12, R11 ;  /* 0x0400000c0d0e7389 */ /* 0x00006400000c000b */
[----:B01----:R-:W-:Y:S01]  /*17c00*/  ENDCOLLECTIVE ;  /* 0x000000000000791b */ /* 0x003fe20003800000 */
.L_x_1210:
[----:B------:R-:W-:Y:S01]  /*17c10*/  IMAD.MOV.U32 R12, RZ, RZ, 0x10 ;  /* 0x00000010ff0c7424 */ /* 0x000fe200078e00ff */
[----:B------:R-:W-:-:S05]  /*17c20*/  SEL R14, R14, RZ, P4 ;  /* 0x000000ff0e0e7207 */ /* 0x000fca0002000000 */
[----:B------:R-:W-:-:S04]  /*17c30*/  IMAD.IADD R5, R3, 0x1, R14 ;  /* 0x0000000103057824 */ /* 0x000fc800078e020e */
[----:B------:R-:W-:-:S07]  /*17c40*/  IMAD.MOV.U32 R13, RZ, RZ, R5 ;  /* 0x000000ffff0d7224 */ /* 0x000fce00078e0005 */
[----:B------:R-:W-:Y:S05]  /*17c50*/  WARPSYNC.COLLECTIVE R15, `(.L_x_1211) ;  /* 0x000000000f087348 */ /* 0x000fea0003c00000 */
[----:B------:R0:W1:Y:S02]  /*17c60*/  SHFL.UP P6, R14, R13, R12, R11 ;  /* 0x0400000c0d0e7389 */ /* 0x00006400000c000b */
[----:B01----:R-:W-:Y:S01]  /*17c70*/  ENDCOLLECTIVE ;  /* 0x000000000000791b */ /* 0x003fe20003800000 */
.L_x_1211:
        /* <DEDUP_REMOVED lines=8> */
.L_x_1212:
[----:B------:R-:W-:Y:S05]  /*17d00*/  BRA `(.L_x_1213) ;  /* 0xffffffc000007947 */ /* 0x000fea000383ffff */
.L_x_1115:
[----:B------:R-:W-:Y:S01]  /*17d10*/  BSSY B0, `(.L_x_1214) ;  /* 0x0000007000007945 */ /* 0x000fe20003800000 */
[----:B------:R-:W-:Y:S02]  /*17d20*/  IMAD.MOV.U32 R12, RZ, RZ, 0x1 ;  /* 0x00000001ff0c7424 */ /* 0x000fe400078e00ff */
[----:B------:R-:W-:Y:S02]  /*17d30*/  IMAD.MOV.U32 R11, RZ, RZ, RZ ;  /* 0x000000ffff0b7224 */ /* 0x000fe400078e00ff */
[----:B------:R-:W-:-:S07]  /*17d40*/  IMAD.MOV.U32 R15, RZ, RZ, -0x1 ;  /* 0xffffffffff0f7424 */ /* 0x000fce00078e00ff */
[----:B------:R-:W-:Y:S05]  /*17d50*/  WARPSYNC.COLLECTIVE R15, `(.L_x_1215) ;  /* 0x000000000f087348 */ /* 0x000fea0003c00000 */
[----:B------:R0:W1:Y:S02]  /*17d60*/  SHFL.UP P6, R14, R13, R12, R11 ;  /* 0x0400000c0d0e7389 */ /* 0x00006400000c000b */
[----:B01----:R-:W-:Y:S01]  /*17d70*/  ENDCOLLECTIVE ;  /* 0x000000000000791b */ /* 0x003fe20003800000 */
.L_x_1215:
[----:B------:R-:W-:Y:S05]  /*17d80*/  BSYNC B0 ;  /* 0x0000000000007941 */ /* 0x000fea0003800000 */
.L_x_1214:
        /* <DEDUP_REMOVED lines=8> */
.L_x_1216:
[----:B------:R-:W-:Y:S01]  /*17e10*/  IMAD.MOV.U32 R12, RZ, RZ, 0x4 ;  /* 0x00000004ff0c7424 */ /* 0x000fe200078e00ff */
[----:B------:R-:W-:-:S05]  /*17e20*/  SEL R2, R14, RZ, P2 ;  /* 0x000000ff0e027207 */ /* 0x000fca0001000000 */
[----:B------:R-:W-:-:S04]  /*17e30*/  IMAD.IADD R2, R13, 0x1, R2 ;  /* 0x000000010d027824 */ /* 0x000fc800078e0202 */
[----:B------:R-:W-:-:S07]  /*17e40*/  IMAD.MOV.U32 R13, RZ, RZ, R2 ;  /* 0x000000ffff0d7224 */ /* 0x000fce00078e0002 */
[----:B------:R-:W-:Y:S05]  /*17e50*/  WARPSYNC.COLLECTIVE R15, `(.L_x_1217) ;  /* 0x000000000f087348 */ /* 0x000fea0003c00000 */
[----:B------:R0:W1:Y:S02]  /*17e60*/  SHFL.UP P6, R14, R13, R12, R11 ;  /* 0x0400000c0d0e7389 */ /* 0x00006400000c000b */
[----:B01----:R-:W-:Y:S01]  /*17e70*/  ENDCOLLECTIVE ;  /* 0x000000000000791b */ /* 0x003fe20003800000 */
.L_x_1217:
[----:B------:R-:W-:Y:S01]  /*17e80*/  IMAD.MOV.U32 R12, RZ, RZ, 0x8 ;  /* 0x00000008ff0c7424 */ /* 0x000fe200078e00ff */
[----:B------:R-:W-:-:S05]  /*17e90*/  SEL R3, R14, RZ, P3 ;  /* 0x000000ff0e037207 */ /* 0x000fca0001800000 */
[----:B------:R-:W-:-:S04]  /*17ea0*/  IMAD.IADD R3, R2, 0x1, R3 ;  /* 0x0000000102037824 */ /* 0x000fc800078e0203 */
[----:B------:R-:W-:-:S07]  /*17eb0*/  IMAD.MOV.U32 R13, RZ, RZ, R3 ;  /* 0x000000ffff0d7224 */ /* 0x000fce00078e0003 */
[----:B------:R-:W-:Y:S05]  /*17ec0*/  WARPSYNC.COLLECTIVE R15, `(.L_x_1218) ;  /* 0x000000000f087348 */ /* 0x000fea0003c00000 */
[----:B------:R0:W1:Y:S02]  /*17ed0*/  SHFL.UP P6, R14, R13, R12, R11 ;  /* 0x0400000c0d0e7389 */ /* 0x00006400000c000b */
[----:B01----:R-:W-:Y:S01]  /*17ee0*/  ENDCOLLECTIVE ;  /* 0x000000000000791b */ /* 0x003fe20003800000 */
.L_x_1218:
[----:B------:R-:W-:Y:S01]  /*17ef0*/  IMAD.MOV.U32 R12, RZ, RZ, 0x10 ;  /* 0x00000010ff0c7424 */ /* 0x000fe200078e00ff */
[----:B------:R-:W-:-:S05]  /*17f00*/  SEL R14, R14, RZ, P4 ;  /* 0x000000ff0e0e7207 */ /* 0x000fca0002000000 */
[----:B------:R-:W-:-:S04]  /*17f10*/  IMAD.IADD R5, R3, 0x1, R14 ;  /* 0x0000000103057824 */ /* 0x000fc800078e020e */
[----:B------:R-:W-:-:S07]  /*17f20*/  IMAD.MOV.U32 R13, RZ, RZ, R5 ;  /* 0x000000ffff0d7224 */ /* 0x000fce00078e0005 */
[----:B------:R-:W-:Y:S05]  /*17f30*/  WARPSYNC.COLLECTIVE R15, `(.L_x_1219) ;  /* 0x000000000f087348 */ /* 0x000fea0003c00000 */
[----:B------:R0:W1:Y:S02]  /*17f40*/  SHFL.UP P6, R14, R13, R12, R11 ;  /* 0x0400000c0d0e7389 */ /* 0x00006400000c000b */
[----:B01----:R-:W-:Y:S01]  /*17f50*/  ENDCOLLECTIVE ;  /* 0x000000000000791b */ /* 0x003fe20003800000 */
.L_x_1219:
        /* <DEDUP_REMOVED lines=8> */
.L_x_1220:
[----:B------:R-:W-:Y:S05]  /*17fe0*/  BRA `(.L_x_1221) ;  /* 0xffffffbc00ec7947 */ /* 0x000fea000383ffff */
.L_x_1117:
[----:B------:R-:W-:Y:S01]  /*17ff0*/  BSSY B0, `(.L_x_1222) ;  /* 0x0000006000007945 */ /* 0x000fe20003800000 */
[----:B------:R-:W-:Y:S01]  /*18000*/  PLOP3.LUT P6, PT, P6, PT, PT, 0x8, 0x0 ;  /* 0x000000000000781c */ /* 0x000fe200037ce170 */
[----:B------:R-:W-:-:S12]  /*18010*/  IMAD.MOV.U32 R15, RZ, RZ, -0x1 ;  /* 0xffffffffff0f7424 */ /* 0x000fd800078e00ff */
[----:B0-----:R-:W-:Y:S05]  /*18020*/  WARPSYNC.COLLECTIVE R15, `(.L_x_1223) ;  /* 0x000000000f087348 */ /* 0x001fea0003c00000 */
[----:B------:R-:W-:Y:S01]  /*18030*/  VOTE.ANY R14, PT, P6 ;  /* 0x00000000000e7806 */ /* 0x000fe200030e0100 */
[----:B0-----:R-:W-:Y:S06]  /*18040*/  ENDCOLLECTIVE ;  /* 0x000000000000791b */ /* 0x001fec0003800000 */
.L_x_1223:
[----:B------:R-:W-:Y:S05]  /*18050*/  BSYNC B0 ;  /* 0x0000000000007941 */ /* 0x000fea0003800000 */
.L_x_1222:
        /* <DEDUP_REMOVED lines=9> */
.L_x_1224:
[----:B------:R-:W-:Y:S02]  /*180f0*/  IMAD.MOV.U32 R13, RZ, RZ, R4 ;  /* 0x000000ffff0d7224 */ /* 0x000fe400078e0004 */
[----:B------:R-:W-:-:S07]  /*18100*/  IMAD.MOV.U32 R7, RZ, RZ, R14 ;  /* 0x000000ffff077224 */ /* 0x000fce00078e000e */
[----:B------:R-:W-:Y:S05]  /*18110*/  WARPSYNC.COLLECTIVE R15, `(.L_x_1225) ;  /* 0x000000000f087348 */ /* 0x000fea0003c00000 */
[----:B------:R0:W1:Y:S02]  /*18120*/  SHFL.IDX P6, R14, R13, R12, R11 ;  /* 0x0000000c0d0e7389 */ /* 0x00006400000c000b */
[----:B01----:R-:W-:Y:S01]  /*18130*/  ENDCOLLECTIVE ;  /* 0x000000000000791b */ /* 0x003fe20003800000 */
.L_x_1225:
[----:B------:R-:W-:Y:S01]  /*18140*/  IMAD.MOV.U32 R4, RZ, RZ, R14 ;  /* 0x000000ffff047224 */ /* 0x000fe200078e000e */
[----:B------:R-:W-:Y:S06]  /*18150*/  BRA `(.L_x_1226) ;  /* 0xffffffbc00cc7947 */ /* 0x000fec000383ffff */
.L_x_1119:
[----:B------:R-:W-:Y:S01]  /*18160*/  BSSY B0, `(.L_x_1227) ;  /* 0x0000007000007945 */ /* 0x000fe20003800000 */
[----:B------:R-:W-:Y:S02]  /*18170*/  IMAD.MOV.U32 R13, RZ, RZ, R3 ;  /* 0x000000ffff0d7224 */ /* 0x000fe400078e0003 */
[----:B------:R-:W-:Y:S02]  /*18180*/  IMAD.MOV.U32 R11, RZ, RZ, 0x1f ;  /* 0x0000001fff0b7424 */ /* 0x000fe400078e00ff */
[----:B------:R-:W-:-:S07]  /*18190*/  IMAD.MOV.U32 R15, RZ, RZ, -0x1 ;  /* 0xffffffffff0f7424 */ /* 0x000fce00078e00ff */
[----:B0123--:R-:W-:Y:S05]  /*181a0*/  WARPSYNC.COLLECTIVE R15, `(.L_x_1228) ;  /* 0x000000000f087348 */ /* 0x00ffea0003c00000 */
[----:B------:R4:W0:Y:S02]  /*181b0*/  SHFL.IDX P6, R14, R13, R12, R11 ;  /* 0x0000000c0d0e7389 */ /* 0x00082400000c000b */
[----:B01234-:R-:W-:Y:S01]  /*181c0*/  ENDCOLLECTIVE ;  /* 0x000000000000791b */ /* 0x01ffe20003800000 */
.L_x_1228:
[----:B------:R-:W-:Y:S05]  /*181d0*/  BSYNC B0 ;  /* 0x0000000000007941 */ /* 0x000fea0003800000 */
.L_x_1227:
[----:B------:R-:W-:Y:S01]  /*181e0*/  IMAD.MOV.U32 R24, RZ, RZ, R14 ;  /* 0x000000ffff187224 */ /* 0x000fe200078e000e */
[----:B------:R-:W-:Y:S06]  /*181f0*/  BRA `(.L_x_1118) ;  /* 0xffffffbc00bc7947 */ /* 0x000fec000383ffff */
.L_x_1123:
[----:B0-----:R0:W1:Y:S02]  /*18200*/  SYNCS.PHASECHK.TRANS64.TRYWAIT P0, [R5+URZ+0x38820], R0 ;  /* 0x03882000050075a7 */ /* 0x001064000800017f */
[----:B-1----:R-:W-:Y:S05]  /*18210*/  @!P0 NANOSLEEP.SYNCS 0x989680 ;  /* 0x009896800000895d */ /* 0x002fea0003900000 */
[----:B------:R-:W1:Y:S02]  /*18220*/  @!P0 SYNCS.PHASECHK.TRANS64 P0, [R5+URZ+0x38820], R0 ;  /* 0x03882000050085a7 */ /* 0x000e64000800007f */
[----:B-1----:R-:W-:Y:S05]  /*18230*/  @!P0 BRA `(.L_x_1123) ;  /* 0xfffffffc00f08947 */ /* 0x002fea000383ffff */
[----:B------:R-:W-:Y:S05]  /*18240*/  BRA `(.L_x_1229) ;  /* 0xffffffc400147947 */ /* 0x000fea000383ffff */
.L_x_1124:
        /* <DEDUP_REMOVED lines=11> */
.L_x_1231:
[----:B------:R-:W-:Y:S05]  /*18300*/  BSYNC B0 ;  /* 0x0000000000007941 */ /* 0x000fea0003800000 */
.L_x_1230:
[----:B------:R-:W-:Y:S05]  /*18310*/  BRA `(.L_x_1232) ;  /* 0xffffffc000fc7947 */ /* 0x000fea000383ffff */
.L_x_1127:
[----:B------:R-:W-:Y:S01]  /*18320*/  BSSY B1, `(.L_x_1233) ;  /* 0x0000006000017945 */ /* 0x000fe20003800000 */
[----:B------:R-:W-:-:S07]  /*18330*/  IMAD.MOV.U32 R15, RZ, RZ, -0x1 ;  /* 0xffffffffff0f7424 */ /* 0x000fce00078e00ff */
[----:B0-234-:R-:W-:Y:S05]  /*18340*/  WARPSYNC.COLLECTIVE R15, `(.L_x_1234) ;  /* 0x000000000f0c7348 */ /* 0x01dfea0003c00000 */
[----:B------:R-:W-:Y:S02]  /*18350*/  ELECT P6, UR62, PT ;  /* 0x00000000003e782f */ /* 0x000fe400038c0000 */
[----:B------:R-:W-:Y:S01]  /*18360*/  MOV R14, UR62 ;  /* 0x0000003e000e7c02 */ /* 0x000fe20008000f00 */
[----:B0-234-:R-:W-:Y:S10]  /*18370*/  ENDCOLLECTIVE ;  /* 0x000000000000791b */ /* 0x01dff40003800000 */
.L_x_1234:
[----:B------:R-:W-:Y:S05]  /*18380*/  BSYNC B1 ;  /* 0x0000000000017941 */ /* 0x000fea0003800000 */
.L_x_1233:
[----:B------:R-:W-:Y:S05]  /*18390*/  BRA `(.L_x_1235) ;  /* 0xffffffc000f47947 */ /* 0x000fea000383ffff */
.L_x_1129:
[----:B0-----:R0:W1:Y:S02]  /*183a0*/  SYNCS.PHASECHK.TRANS64.TRYWAIT P1, [R3+URZ+0x38840], R2 ;  /* 0x03884002030075a7 */ /* 0x001064000802017f */
[----:B-1----:R-:W-:Y:S05]  /*183b0*/  @!P1 NANOSLEEP.SYNCS 0x989680 ;  /* 0x009896800000995d */ /* 0x002fea0003900000 */
[----:B------:R-:W1:Y:S02]  /*183c0*/  @!P1 SYNCS.PHASECHK.TRANS64 P1, [R3+URZ+0x38840], R2 ;  /* 0x03884002030095a7 */ /* 0x000e64000802007f */
[----:B-1----:R-:W-:Y:S05]  /*183d0*/  @!P1 BRA `(.L_x_1129) ;  /* 0xfffffffc00f09947 */ /* 0x002fea000383ffff */
[----:B------:R-:W-:Y:S05]  /*183e0*/  BRA `(.L_x_1236) ;  /* 0xffffffc400147947 */ /* 0x000fea000383ffff */
.L_x_1131:
[----:B-1----:R1:W0:Y:S02]  /*183f0*/  SYNCS.PHASECHK.TRANS64.TRYWAIT P1, [R5+URZ+0x38840], R0 ;  /* 0x03884000050075a7 */ /* 0x002224000802017f */
[----:B0-----:R-:W-:Y:S05]  /*18400*/  @!P1 NANOSLEEP.SYNCS 0x989680 ;  /* 0x009896800000995d */ /* 0x001fea0003900000 */
[----:B------:R-:W0:Y:S02]  /*18410*/  @!P1 SYNCS.PHASECHK.TRANS64 P1, [R5+URZ+0x38840], R0 ;  /* 0x03884000050095a7 */ /* 0x000e24000802007f */
[----:B0-----:R-:W-:Y:S05]  /*18420*/  @!P1 BRA `(.L_x_1131) ;  /* 0xfffffffc00f09947 */ /* 0x001fea000383ffff */
[----:B------:R-:W-:Y:S05]  /*18430*/  BRA `(.L_x_1237) ;  /* 0xffffffc400207947 */ /* 0x000fea000383ffff */
.L_x_1133:
[----:B------:R0:W0:Y:S02]  /*18440*/  SYNCS.PHASECHK.TRANS64.TRYWAIT P1, [R3+URZ+0x38860], R2 ;  /* 0x03886002030075a7 */ /* 0x000024000802017f */
[----:B0-----:R-:W-:Y:S05]  /*18450*/  @!P1 NANOSLEEP.SYNCS 0x989680 ;  /* 0x009896800000995d */ /* 0x001fea0003900000 */
[----:B------:R-:W0:Y:S02]  /*18460*/  @!P1 SYNCS.PHASECHK.TRANS64 P1, [R3+URZ+0x38860], R2 ;  /* 0x03886002030095a7 */ /* 0x000e24000802007f */
[----:B0-----:R-:W-:Y:S05]  /*18470*/  @!P1 BRA `(.L_x_1133) ;  /* 0xfffffffc00f09947 */ /* 0x001fea000383ffff */
[----:B------:R-:W-:Y:S05]  /*18480*/  BRA `(.L_x_1238) ;  /* 0xffffffc4001c7947 */ /* 0x000fea000383ffff */
.L_x_1239:
        /* <DEDUP_REMOVED lines=15> */
.L_x_5650:


//--------------------- .text._ZN7cutlass13device_kernelIN5flash11enable_sm90INS1_16FlashAttnFwdSm90INS1_25CollectiveMainloopFwdSm90ILi2EN4cute5tupleIJNS5_1CILi1EEES8_S8_EEENS6_IJNS7_ILi64EEESA_SA_EEELi512ENS_6half_tEfNS_4arch4Sm90ELb0ELb0ELb0ELb1ELb1ELb1ELb1ELb0ELb0ELb1ELb1ELb0EEENS1_21CollectiveEpilogueFwdINS6_IJSA_NS7_ILi512EEESA_EEES9_SC_SE_Li256ELb1ELb1ELb1ELb0EEENS1_36VarlenDynamicPersistentTileSchedulerILi64ELi64ELi256ELi128ELb1ELb1ELb1ELb0ELb1ELb1EEEEEEEEEvNT_6ParamsE --------------------------
	.section	.text._ZN7cutlass13device_kernelIN5flash11enable_sm90INS1_16FlashAttnFwdSm90INS1_25CollectiveMainloopFwdSm90ILi2EN4cute5tupleIJNS5_1CILi1EEES8_S8_EEENS6_IJNS7_ILi64EEESA_SA_EEELi512ENS_6half_tEfNS_4arch4Sm90ELb0ELb0ELb0ELb1ELb1ELb1ELb1ELb0ELb0ELb1ELb1ELb0EEENS1_21CollectiveEpilogueFwdINS6_IJSA_NS7_ILi512EEESA_EEES9_SC_SE_Li256ELb1ELb1ELb1ELb0EEENS1_36VarlenDynamicPersistentTileSchedulerILi64ELi64ELi256ELi128ELb1ELb1ELb1ELb0ELb1ELb1EEEEEEEEEvNT_6ParamsE,"ax",@progbits
	.align	128
.text._ZN7cutlass13device_kernelIN5flash11enable_sm90INS1_16FlashAttnFwdSm90INS1_25CollectiveMainloopFwdSm90ILi2EN4cute5tupleIJNS5_1CILi1EEES8_S8_EEENS6_IJNS7_ILi64EEESA_SA_EEELi512ENS_6half_tEfNS_4arch4Sm90ELb0ELb0ELb0ELb1ELb1ELb1ELb1ELb0ELb0ELb1ELb1ELb0EEENS1_21CollectiveEpilogueFwdINS6_IJSA_NS7_ILi512EEESA_EEES9_SC_SE_Li256ELb1ELb1ELb1ELb0EEENS1_36VarlenDynamicPersistentTileSchedulerILi64ELi64ELi256ELi128ELb1ELb1ELb1ELb0ELb1ELb1EEEEEEEEEvNT_6ParamsE:
        .type           _ZN7cutlass13device_kernelIN5flash11enable_sm90INS1_16FlashAttnFwdSm90INS1_25CollectiveMainloopFwdSm90ILi2EN4cute5tupleIJNS5_1CILi1EEES8_S8_EEENS6_IJNS7_ILi64EEESA_SA_EEELi512ENS_6half_tEfNS_4arch4Sm90ELb0ELb0ELb0ELb1ELb1ELb1ELb1ELb0ELb0ELb1ELb1ELb0EEENS1_21CollectiveEpilogueFwdINS6_IJSA_NS7_ILi512EEESA_EEES9_SC_SE_Li256ELb1ELb1ELb1ELb0EEENS1_36VarlenDynamicPersistentTileSchedulerILi64ELi64ELi256ELi128ELb1ELb1ELb1ELb0ELb1ELb1EEEEEEEEEvNT_6ParamsE,@function
        .size           _ZN7cutlass13device_kernelIN5flash11enable_sm90INS1_16FlashAttnFwdSm90INS1_25CollectiveMainloopFwdSm90ILi2EN4cute5tupleIJNS5_1CILi1EEES8_S8_EEENS6_IJNS7_ILi64EEESA_SA_EEELi512ENS_6half_tEfNS_4arch4Sm90ELb0ELb0ELb0ELb1ELb1ELb1ELb1ELb0ELb0ELb1ELb1ELb0EEENS1_21CollectiveEpilogueFwdINS6_IJSA_NS7_ILi512EEESA_EEES9_SC_SE_Li256ELb1ELb1ELb1ELb0EEENS1_36VarlenDynamicPersistentTileSchedulerILi64ELi64ELi256ELi128ELb1ELb1ELb1ELb0ELb1ELb1EEEEEEEEEvNT_6ParamsE,(.L_x_5651 - _ZN7cutlass13device_kernelIN5flash11enable_sm90INS1_16FlashAttnFwdSm90INS1_25CollectiveMainloopFwdSm90ILi2EN4cute5tupleIJNS5_1CILi1EEES8_S8_EEENS6_IJNS7_ILi64EEESA_SA_EEELi512ENS_6half_tEfNS_4arch4Sm90ELb0ELb0ELb0ELb1ELb1ELb1ELb1ELb0ELb0ELb1ELb1ELb0EEENS1_21CollectiveEpilogueFwdINS6_IJSA_NS7_ILi512EEESA_EEES9_SC_SE_Li256ELb1ELb1ELb1ELb0EEENS1_36VarlenDynamicPersistentTileSchedulerILi64ELi64ELi256ELi128ELb1ELb1ELb1ELb0ELb1ELb1EEEEEEEEEvNT_6ParamsE)
        .other          _ZN7cutlass13device_kernelIN5flash11enable_sm90INS1_16FlashAttnFwdSm90INS1_25CollectiveMainloopFwdSm90ILi2EN4cute5tupleIJNS5_1CILi1EEES8_S8_EEENS6_IJNS7_ILi64EEESA_SA_EEELi512ENS_6half_tEfNS_4arch4Sm90ELb0ELb0ELb0ELb1ELb1ELb1ELb1ELb0ELb0ELb1ELb1ELb0EEENS1_21CollectiveEpilogueFwdINS6_IJSA_NS7_ILi512EEESA_EEES9_SC_SE_Li256ELb1ELb1ELb1ELb0EEENS1_36VarlenDynamicPersistentTileSchedulerILi64ELi64ELi256ELi128ELb1ELb1ELb1ELb0ELb1ELb1EEEEEEEEEvNT_6ParamsE,@"STO_CUDA_ENTRY STV_DEFAULT"
_ZN7cutlass13device_kernelIN5flash11enable_sm90INS1_16FlashAttnFwdSm90INS1_25CollectiveMainloopFwdSm90ILi2EN4cute5tupleIJNS5_1CILi1EEES8_S8_EEENS6_IJNS7_ILi64EEESA_SA_EEELi512ENS_6half_tEfNS_4arch4Sm90ELb0ELb0ELb0ELb1ELb1ELb1ELb1ELb0ELb0ELb1ELb1ELb0EEENS1_21CollectiveEpilogueFwdINS6_IJSA_NS7_ILi512EEESA_EEES9_SC_SE_Li256ELb1ELb1ELb1ELb0EEENS1_36VarlenDynamicPersistentTileSchedulerILi64ELi64ELi256ELi128ELb1ELb1ELb1ELb0ELb1ELb1EEEEEEEEEvNT_6ParamsE:
[----:B------:R-:W0:Y:S02]  /*0000*/  LDC R1, c[0x0][0x28] ;  /* 0x00000a00ff017b82 */ /* 0x000e240000000800 */
[----:B0-----:R-:W-:Y:S01]  /*0010*/  VIADD R1, R1, 0xffffff90 ;  /* 0xffffff9001017836 */ /* 0x001fe20000000000 */
[----:B------:R-:W0:Y:S01]  /*0020*/  S2R R0, SR_TID.X ;  /* 0x0000000000007919 */ /* 0x000e220000002100 */
[----:B------:R-:W-:Y:S01]  /*0030*/  ELECT P0, URZ, PT ;  /* 0x00000000003f782f */ /* 0x000fe20003800000 */
[----:B------:R-:W-:Y:S01]  /*0040*/  BSSY B0, `(.L_x_1240) ;  /* 0x000000e000007945 */ /* 0x000fe20003800000 */
[--C-:B0-----:R-:W-:Y:S02]  /*0050*/  SHF.R.U32.HI R2, RZ, 0x5, R0.reuse ;  /* 0x00000005ff027819 */ /* 0x101fe40000011600 */
[----:B------:R-:W-:-:S03]  /*0060*/  SHF.R.U32.HI R4, RZ, 0x7, R0 ;  /* 0x00000007ff047819 */ /* 0x000fc60000011600 */
[----:B------:R-:W0:Y:S02]  /*0070*/  SHFL.IDX PT, R3, R2, RZ, 0x1f ;  /* 0x00001fff02037589 */ /* 0x000e2400000e0000 */
[----:B0-----:R-:W-:-:S13]  /*0080*/  ISETP.EQ.AND P0, PT, R3, RZ, P0 ;  /* 0x000000ff0300720c */ /* 0x001fda0000702270 */
        /* <DEDUP_REMOVED lines=9> */
.L_x_1241:
[----:B------:R-:W-:Y:S05]  /*0120*/  BSYNC B0 ;  /* 0x0000000000007941 */ /* 0x000fea0003800000 */
.L_x_1240:
        /* <DEDUP_REMOVED lines=21> */
[----:B0-----:R0:W1:Y:S01]  /*0280*/  @UP1 SYNCS.EXCH.64 URZ, [UR8+0x38800], UR4 ;  /* 0x03880004083f15b2 */ /* 0x0010620008000100 */
[----:B------:R0:W2:Y:S04]  /*0290*/  @UP2 SYNCS.EXCH.64 URZ, [UR8+0x38810], UR4 ;  /* 0x03881004083f25b2 */ /* 0x0000a80008000100 */
[----:B------:R0:W3:Y:S01]  /*02a0*/  @UP3 SYNCS.EXCH.64 URZ, [UR8+0x38820], UR6 ;  /* 0x03882006083f35b2 */ /* 0x0000e20008000100 */
        /* <DEDUP_REMOVED lines=14> */
[----:B----4-:R-:W-:Y:S01]  /*0390*/  NOP ;  /* 0x0000000000007918 */ /* 0x010fe20000000000 */
.L_x_1242:
[----:B------:R-:W4:Y:S01]  /*03a0*/  SHFL.IDX PT, R3, R2, RZ, 0x1f ;  /* 0x00001fff02037589 */ /* 0x000f2200000e0000 */
[----:B------:R-:W-:Y:S01]  /*03b0*/  NOP ;  /* 0x0000000000007918 */ /* 0x000fe20000000000 */
[----:B----4-:R-:W-:-:S13]  /*03c0*/  ISETP.NE.AND P0, PT, R3, RZ, PT ;  /* 0x000000ff0300720c */ /* 0x010fda0003f05270 */
        /* <DEDUP_REMOVED lines=18> */
[----:B----4-:R-:W-:Y:S01]  /*04f0*/  NOP ;  /* 0x0000000000007918 */ /* 0x010fe20000000000 */
.L_x_1243:
[----:B------:R-:W4:Y:S01]  /*0500*/  SHFL.IDX PT, R3, R2, RZ, 0x1f ;  /* 0x00001fff02037589 */ /* 0x000f2200000e0000 */
[----:B------:R-:W-:Y:S01]  /*0510*/  NOP ;  /* 0x0000000000007918 */ /* 0x000fe20000000000 */
[----:B----4-:R-:W-:-:S13]  /*0520*/  ISETP.NE.AND P0, PT, R3, RZ, PT ;  /* 0x000000ff0300720c */ /* 0x010fda0003f05270 */
        /* <DEDUP_REMOVED lines=15> */
.L_x_1244:
        /* <DEDUP_REMOVED lines=22> */
.L_x_1245:
        /* <DEDUP_REMOVED lines=22> */
.L_x_1246:
[----:B------:R-:W-:Y:S01]  /*08e0*/  PLOP3.LUT P0, PT, PT, PT, UP0, 0x80, 0x0 ;  /* 0x000000000000781c */ /* 0x000fe20003f0f008 */
[----:B------:R-:W-:Y:S01]  /*08f0*/  UMOV UR36, 0x1 ;  /* 0x0000000100247882 */ /* 0x000fe20000000000 */
[----:B------:R-:W-:Y:S01]  /*0900*/  NOP ;  /* 0x0000000000007918 */ /* 0x000fe20000000000 */
[----:B------:R-:W-:Y:S01]  /*0910*/  USEL UR36, UR36, 0x2, !UP0 ;  /* 0x0000000224247887 */ /* 0x000fe2000c000000 */
[----:B------:R-:W-:Y:S01]  /*0920*/  BSSY B9, `(.L_x_1247) ;  /* 0x0001d93000097945 */ /* 0x000fe20003800000 */
[----:B------:R-:W-:Y:S01]  /*0930*/  ULDC.64 UR42, c[0x0][0x208] ;  /* 0x00008200002a7ab9 */ /* 0x000fe20000000a00 */
[----:B0123--:R-:W-:Y:S07]  /*0940*/  BAR.SYNC.DEFER_BLOCKING 0x0 ;  /* 0x0000000000007b1d */ /* 0x00ffee0000010000 */
[----:B------:R-:W-:Y:S05]  /*0950*/  @!P0 BRA `(.L_x_1248) ;  /* 0x00000150003c8947 */ /* 0x000fea0003800000 */
.L_x_1249:
[----:B------:R-:W-:-:S08]  /*0960*/  NOP ;  /* 0x0000000000007918 */ /* 0x000fd00000000000 */
[----:B------:R-:W0:Y:S02]  /*0970*/  USETMAXREG.TRY_ALLOC.CTAPOOL UP0, 0xe8 ;  /* 0x000000e8000079c8 */ /* 0x000e240008000600 */
[----:B0-----:R-:W-:-:S13]  /*0980*/  PLOP3.LUT P0, PT, PT, PT, UP0, 0x80, 0x0 ;  /* 0x000000000000781c */ /* 0x001fda0003f0f008 */
[----:B------:R-:W-:Y:S05]  /*0990*/  @!P0 BRA `(.L_x_1249) ;  /* 0xfffffffc00f08947 */ /* 0x000fea000383ffff */
[----:B------:R-:W-:Y:S01]  /*09a0*/  SHF.R.U32.HI R2, RZ, 0x7, R0 ;  /* 0x00000007ff027819 */ /* 0x000fe20000011600 */
[----:B------:R-:W0:Y:S01]  /*09b0*/  S2UR UR4, SR_CgaCtaId ;  /* 0x00000000000479c3 */ /* 0x000e220000008800 */
[----:B------:R-:W-:Y:S02]  /*09c0*/  MOV R3, 0x400 ;  /* 0x0000040000037802 */ /* 0x000fe40000000f00 */
[----:B------:R-:W-:-:S13]  /*09d0*/  ISETP.NE.AND P0, PT, R2, 0x1, PT ;  /* 0x000000010200780c */ /* 0x000fda0003f05270 */
        /* <DEDUP_REMOVED lines=12> */
[----:B------:R-:W-:Y:S01]  /*0aa0*/  CS2R R186, SRZ ;  /* 0x0000000000ba7805 */ /* 0x000fe2000001ff00 */
[----:B------:R-:W-:Y:S01]  /*0ab0*/  IMAD.MOV.U32 R226, RZ, RZ, 0x40 ;  /* 0x00000040ffe27424 */ /* 0x000fe200078e00ff */
[----:B------:R-:W-:Y:S01]  /*0ac0*/  ULOP3.LUT UR37, UR36, 0x1, URZ, 0xfc, !UPT ;  /* 0x0000000124257892 */ /* 0x000fe2000f8efc3f */
[----:B------:R-:W-:Y:S01]  /*0ad0*/  IMAD.MOV.U32 R23, RZ, RZ, RZ ;  /* 0x000000ffff177224 */ /* 0x000fe200078e00ff */
[----:B------:R-:W-:Y:S01]  /*0ae0*/  SHF.R.S32.HI R3, RZ, 0x1f, R0 ;  /* 0x0000001fff037819 */ /* 0x000fe20000011400 */
[----:B------:R-:W-:-:S03]  /*0af0*/  IMAD.MOV.U32 R17, RZ, RZ, RZ ;  /* 0x000000ffff117224 */ /* 0x000fc600078e00ff */
[CC--:B------:R-:W-:Y:S02]  /*0b00*/  LEA.HI R4, R3.reuse, R0.reuse, RZ, 0x7 ;  /* 0x0000000003047211 */ /* 0x0c0fe400078f38ff */
[CC--:B------:R-:W-:Y:S02]  /*0b10*/  LEA.HI R5, R3.reuse, R0.reuse, RZ, 0x4 ;  /* 0x0000000003057211 */ /* 0x0c0fe400078f20ff */
[CC--:B------:R-:W-:Y:S02]  /*0b20*/  LEA.HI R6, R3.reuse, R0.reuse, RZ, 0x5 ;  /* 0x0000000003067211 */ /* 0x0c0fe400078f28ff */
[CC--:B------:R-:W-:Y:S02]  /*0b30*/  LEA.HI R14, R3.reuse, R0.reuse, RZ, 0x2 ;  /* 0x00000000030e7211 */ /* 0x0c0fe400078f10ff */
[----:B------:R-:W-:Y:S02]  /*0b40*/  LEA.HI R8, R3, R0, RZ, 0x3 ;  /* 0x0000000003087211 */ /* 0x000fe400078f18ff */
[----:B------:R-:W-:-:S02]  /*0b50*/  LOP3.LUT R3, R4, 0xffffff80, RZ, 0xc0, !PT ;  /* 0xffffff8004037812 */ /* 0x000fc400078ec0ff */
[C---:B------:R-:W-:Y:S02]  /*0b60*/  LOP3.LUT R7, R5.reuse, 0xfffffff0, RZ, 0xc0, !PT ;  /* 0xfffffff005077812 */ /* 0x040fe400078ec0ff */
[----:B------:R-:W-:Y:S01]  /*0b70*/  LOP3.LUT R9, R14, 0xfffffffc, RZ, 0xc0, !PT ;  /* 0xfffffffc0e097812 */ /* 0x000fe200078ec0ff */
[----:B------:R-:W-:Y:S01]  /*0b80*/  IMAD.IADD R3, R0, 0x1, -R3 ;  /* 0x0000000100037824 */ /* 0x000fe200078e0a03 */
[----:B------:R-:W-:Y:S01]  /*0b90*/  LOP3.LUT R11, R8, 0xfffffff8, RZ, 0xc0, !PT ;  /* 0xfffffff8080b7812 */ /* 0x000fe200078ec0ff */
[C---:B------:R-:W-:Y:S01]  /*0ba0*/  IMAD.IADD R8, R0.reuse, 0x1, -R7 ;  /* 0x0000000100087824 */ /* 0x040fe200078e0a07 */
[----:B------:R-:W-:Y:S01]  /*0bb0*/  SHF.R.S32.HI R10, RZ, 0x4, R5 ;  /* 0x00000004ff0a7819 */ /* 0x000fe20000011405 */
[C---:B------:R-:W-:Y:S01]  /*0bc0*/  IMAD.IADD R188, R0.reuse, 0x1, -R9 ;  /* 0x0000000100bc7824 */ /* 0x040fe200078e0a09 */
[--C-:B------:R-:W-:Y:S01]  /*0bd0*/  SHF.R.S32.HI R223, RZ, 0x5, R6.reuse ;  /* 0x00000005ffdf7819 */ /* 0x100fe20000011406 */
[----:B------:R-:W-:Y:S01]  /*0be0*/  IMAD.IADD R192, R0, 0x1, -R11 ;  /* 0x0000000100c07824 */ /* 0x000fe200078e0a0b */
[----:B------:R-:W-:Y:S01]  /*0bf0*/  SHF.R.S32.HI R0, RZ, 0x1f, R3 ;  /* 0x0000001fff007819 */ /* 0x000fe20000011403 */
[----:B------:R-:W-:Y:S01]  /*0c00*/  IMAD.SHL.U32 R18, R188, 0x8, RZ ;  /* 0x00000008bc127824 */ /* 0x000fe200078e00ff */
[----:B------:R-:W-:Y:S01]  /*0c10*/  SHF.R.S32.HI R12, RZ, 0x1f, R6 ;  /* 0x0000001fff0c7819 */ /* 0x000fe20000011406 */
[----:B------:R-:W-:Y:S01]  /*0c20*/  IMAD.SHL.U32 R192, R192, 0x8, RZ ;  /* 0x00000008c0c07824 */ /* 0x000fe200078e00ff */
[----:B------:R-:W-:Y:S01]  /*0c30*/  SHF.R.S32.HI R7, RZ, 0x1f, R8 ;  /* 0x0000001fff077819 */ /* 0x000fe20000011408 */
[C---:B------:R-:W-:Y:S01]  /*0c40*/  VIADD R213, R18.reuse, 0x60 ;  /* 0x0000006012d57836 */ /* 0x040fe20000000000 */
[----:B------:R-:W-:Y:S01]  /*0c50*/  LEA.HI R6, R5, R10, RZ, 0x1 ;  /* 0x0000000a05067211 */ /* 0x000fe200078f08ff */
[----:B------:R-:W-:Y:S01]  /*0c60*/  VIADD R214, R18, 0x40 ;  /* 0x0000004012d67836 */ /* 0x000fe20000000000 */
[----:B------:R-:W-:Y:S01]  /*0c70*/  LEA.HI R5, R0, R3, RZ, 0x2 ;  /* 0x0000000300057211 */ /* 0x000fe200078f10ff */
[C---:B------:R-:W-:Y:S01]  /*0c80*/  VIADD R212, R18.reuse, 0x80 ;  /* 0x0000008012d47836 */ /* 0x040fe20000000000 */
[----:B------:R-:W-:Y:S01]  /*0c90*/  LEA.HI R9, R7, R8, RZ, 0x3 ;  /* 0x0000000807097211 */ /* 0x000fe200078f18ff */
[----:B------:R-:W-:Y:S01]  /*0ca0*/  VIADD R211, R18, 0xa0 ;  /* 0x000000a012d37836 */ /* 0x000fe20000000000 */
[----:B------:R-:W-:Y:S01]  /*0cb0*/  LEA.HI R12, R12, R223, RZ, 0x2 ;  /* 0x000000df0c0c7211 */ /* 0x000fe200078f10ff */
[----:B------:R-:W-:Y:S01]  /*0cc0*/  VIADD R210, R18, 0xc0 ;  /* 0x000000c012d27836 */ /* 0x000fe20000000000 */
[----:B------:R-:W-:Y:S01]  /*0cd0*/  LOP3.LUT R13, R6, 0x1ffffffe, RZ, 0xc0, !PT ;  /* 0x1ffffffe060d7812 */ /* 0x000fe200078ec0ff */
[C---:B------:R-:W-:Y:S01]  /*0ce0*/  VIADD R209, R18.reuse, 0xe0 ;  /* 0x000000e012d17836 */ /* 0x040fe20000000000 */
[--C-:B------:R-:W-:Y:S01]  /*0cf0*/  SHF.R.S32.HI R6, RZ, 0x2, R5.reuse ;  /* 0x00000002ff067819 */ /* 0x100fe20000011405 */
[----:B------:R-:W-:Y:S01]  /*0d00*/  VIADD R208, R18, 0x100 ;  /* 0x0000010012d07836 */ /* 0x000fe20000000000 */
[----:B------:R-:W-:Y:S01]  /*0d10*/  SHF.R.S32.HI R7, RZ, 0x1f, R5 ;  /* 0x0000001fff077819 */ /* 0x000fe20000011405 */
[----:B------:R-:W-:Y:S01]  /*0d20*/  IMAD.IADD R13, R10, 0x1, -R13 ;  /* 0x000000010a0d7824 */ /* 0x000fe200078e0a0d */
[----:B------:R-:W-:Y:S01]  /*0d30*/  SHF.R.S32.HI R16, RZ, 0x7, R4 ;  /* 0x00000007ff107819 */ /* 0x000fe20000011404 */
[----:B------:R-:W-:Y:S01]  /*0d40*/  VIADD R207, R18, 0x120 ;  /* 0x0000012012cf7836 */ /* 0x000fe20000000000 */
[----:B------:R-:W-:Y:S01]  /*0d50*/  LOP3.LUT R11, R9, 0xfffffff8, RZ, 0xc0, !PT ;  /* 0xfffffff8090b7812 */ /* 0x000fe200078ec0ff */
[----:B------:R-:W-:Y:S01]  /*0d60*/  IMAD.SHL.U32 R13, R13, 0x8, RZ ;  /* 0x000000080d0d7824 */ /* 0x000fe200078e00ff */
[----:B------:R-:W-:Y:S01]  /*0d70*/  LOP3.LUT R12, R12, 0x3ffffc, RZ, 0xc0, !PT ;  /* 0x003ffffc0c0c7812 */ /* 0x000fe200078ec0ff */
[----:B------:R-:W-:Y:S01]  /*0d80*/  IMAD R15, R16, 0x100, R8 ;  /* 0x00000100100f7824 */ /* 0x000fe200078e0208 */
[----:B------:R-:W-:Y:S01]  /*0d90*/  LEA.HI R7, R7, R6, RZ, 0x3 ;  /* 0x0000000607077211 */ /* 0x000fe200078f18ff */
[----:B------:R-:W-:Y:S01]  /*0da0*/  IMAD.IADD R11, R8, 0x1, -R11 ;  /* 0x00000001080b7824 */ /* 0x000fe200078e0a0b */
[----:B------:R-:W-:Y:S01]  /*0db0*/  LEA.HI R0, R0, R3, RZ, 0x5 ;  /* 0x0000000300007211 */ /* 0x000fe200078f28ff */
[----:B------:R-:W-:Y:S01]  /*0dc0*/  IMAD.IADD R12, R223, 0x1, -R12 ;  /* 0x00000001df0c7824 */ /* 0x000fe200078e0a0c */
[----:B------:R-:W-:Y:S01]  /*0dd0*/  LOP3.LUT R7, R7, 0xfffffff8, RZ, 0xc0, !PT ;  /* 0xfffffff807077812 */ /* 0x000fe200078ec0ff */
[----:B------:R-:W-:Y:S01]  /*0de0*/  IMAD.SHL.U32 R8, R11, 0x40, RZ ;  /* 0x000000400b087824 */ /* 0x000fe200078e00ff */
[----:B------:R-:W-:Y:S01]  /*0df0*/  STL [R1+0x54], R16 ;  /* 0x0000541001007387 */ /* 0x000fe20000100800 */
[----:B------:R-:W-:Y:S01]  /*0e00*/  IMAD R12, R12, 0x10, R15 ;  /* 0x000000100c0c7824 */ /* 0x000fe200078e020f */
[----:B------:R-:W-:Y:S01]  /*0e10*/  SHF.R.S32.HI R0, RZ, 0x5, R0 ;  /* 0x00000005ff007819 */ /* 0x000fe20000011400 */
[----:B------:R-:W-:Y:S01]  /*0e20*/  IMAD.IADD R7, R6, 0x1, -R7 ;  /* 0x0000000106077824 */ /* 0x000fe200078e0a07 */
[----:B------:R-:W-:Y:S01]  /*0e30*/  LOP3.LUT R8, R8, 0x1c0, RZ, 0xc0, !PT ;  /* 0x000001c008087812 */ /* 0x000fe200078ec0ff */
[--C-:B------:R-:W-:Y:S01]  /*0e40*/  IMAD.U32 R6, R12, 0x40, R13.reuse ;  /* 0x000000400c067824 */ /* 0x100fe200078e000d */
[----:B------:R-:W-:Y:S01]  /*0e50*/  LOP3.LUT R10, R5, 0x7ffffffc, RZ, 0xc0, !PT ;  /* 0x7ffffffc050a7812 */ /* 0x000fe200078ec0ff */
[----:B------:R-:W-:Y:S01]  /*0e60*/  IMAD.SHL.U32 R9, R9, 0x40, RZ ;  /* 0x0000004009097824 */ /* 0x000fe200078e00ff */
[----:B------:R-:W-:Y:S01]  /*0e70*/  LOP3.LUT R13, R8, 0x8, R13, 0xf8, !PT ;  /* 0x00000008080d7812 */ /* 0x000fe200078ef80d */
[----:B------:R-:W-:Y:S01]  /*0e80*/  IMAD R195, R0, 0x10, R7 ;  /* 0x0000001000c37824 */ /* 0x000fe200078e0207 */
[----:B------:R0:W-:Y:S01]  /*0e90*/  STL [R1+0x6c], R6 ;  /* 0x00006c0601007387 */ /* 0x0001e20000100800 */
[----:B------:R-:W-:Y:S01]  /*0ea0*/  SHF.R.U32.HI R8, RZ, 0x3, R8 ;  /* 0x00000003ff087819 */ /* 0x000fe20000011608 */
[----:B------:R-:W-:Y:S01]  /*0eb0*/  IMAD.IADD R10, R3, 0x1, -R10 ;  /* 0x00000001030a7824 */ /* 0x000fe200078e0a0a */
[----:B------:R-:W-:Y:S01]  /*0ec0*/  SHF.R.S32.HI R185, RZ, 0x2, R14 ;  /* 0x00000002ffb97819 */ /* 0x000fe2000001140e */
[----:B------:R-:W-:Y:S01]  /*0ed0*/  STL [R1+0x4c], RZ ;  /* 0x00004cff01007387 */ /* 0x000fe20000100800 */
[----:B------:R-:W-:Y:S01]  /*0ee0*/  LOP3.LUT R13, R13, R8, RZ, 0x3c, !PT ;  /* 0x000000080d0d7212 */ /* 0x000fe200078e3cff */
[----:B------:R-:W-:Y:S01]  /*0ef0*/  VIADD R206, R18, 0x140 ;  /* 0x0000014012ce7836 */ /* 0x000fe20000000000 */
[----:B------:R-:W-:Y:S01]  /*0f00*/  LEA.HI R0, R188, R188, RZ, 0x1 ;  /* 0x000000bcbc007211 */ /* 0x000fe200078f08ff */
[----:B------:R-:W-:Y:S01]  /*0f10*/  VIADD R203, R18, 0x160 ;  /* 0x0000016012cb7836 */ /* 0x000fe20000000000 */
[----:B------:R-:W-:Y:S01]  /*0f20*/  LEA.HI R4, R4, R16, RZ, 0x1 ;  /* 0x0000001004047211 */ /* 0x000fe200078f08ff */
[C---:B------:R-:W-:Y:S01]  /*0f30*/  VIADD R202, R18.reuse, 0x180 ;  /* 0x0000018012ca7836 */ /* 0x040fe20000000000 */
[----:B0-----:R-:W-:Y:S01]  /*0f40*/  LOP3.LUT R6, R9, 0x7ffffe00, RZ, 0xc0, !PT ;  /* 0x7ffffe0009067812 */ /* 0x001fe200078ec0ff */
[----:B------:R-:W-:Y:S01]  /*0f50*/  VIADD R218, R18, 0x1a0 ;  /* 0x000001a012da7836 */ /* 0x000fe20000000000 */
[----:B------:R-:W-:Y:S01]  /*0f60*/  LOP3.LUT R3, R0, 0x1ffffffe, RZ, 0xc0, !PT ;  /* 0x1ffffffe00037812 */ /* 0x000fe200078ec0ff */
[----:B------:R-:W-:Y:S01]  /*0f70*/  VIADD R217, R18, 0x1c0 ;  /* 0x000001c012d97836 */ /* 0x000fe20000000000 */
[----:B------:R-:W-:Y:S01]  /*0f80*/  LOP3.LUT R4, R4, 0xfffffe, RZ, 0xc0, !PT ;  /* 0x00fffffe04047812 */ /* 0x000fe200078ec0ff */
[----:B------:R-:W-:Y:S01]  /*0f90*/  IMAD R6, R223, 0x400, R6 ;  /* 0x00000400df067824 */ /* 0x000fe200078e0206 */
[----:B------:R-:W-:Y:S01]  /*0fa0*/  SHF.R.S32.HI R14, RZ, 0x1f, R14 ;  /* 0x0000001fff0e7819 */ /* 0x000fe2000001140e */
[----:B------:R-:W-:Y:S01]  /*0fb0*/  IMAD.IADD R0, R188, 0x1, -R3 ;  /* 0x00000001bc007824 */ /* 0x000fe200078e0a03 */
[----:B------:R-:W-:Y:S01]  /*0fc0*/  SHF.R.S32.HI R7, RZ, 0x1f, R214 ;  /* 0x0000001fff077819 */ /* 0x000fe200000114d6 */
[----:B------:R-:W-:Y:S01]  /*0fd0*/  IMAD.IADD R13, R6, 0x1, R13 ;  /* 0x00000001060d7824 */ /* 0x000fe200078e020d */
[----:B------:R-:W-:Y:S01]  /*0fe0*/  SHF.R.S32.HI R9, RZ, 0x1f, R212 ;  /* 0x0000001fff097819 */ /* 0x000fe200000114d4 */
[----:B------:R-:W-:Y:S01]  /*0ff0*/  VIADD R6, R185, 0x20 ;  /* 0x00000020b9067836 */ /* 0x000fe20000000000 */
[----:B------:R-:W-:Y:S01]  /*1000*/  LEA.HI R14, R14, R185, RZ, 0x3 ;  /* 0x000000b90e0e7211 */ /* 0x000fe200078f18ff */
[----:B------:R-:W-:Y:S01]  /*1010*/  IMAD.IADD R4, R16, 0x1, -R4 ;  /* 0x0000000110047824 */ /* 0x000fe200078e0a04 */
[----:B------:R-:W-:Y:S01]  /*1020*/  R2P PR, R11, 0x6 ;  /* 0x000000060b007804 */ /* 0x000fe20000000000 */
[----:B------:R-:W-:Y:S01]  /*1030*/  IMAD.SHL.U32 R3, R6, 0x40, RZ ;  /* 0x0000004006037824 */ /* 0x000fe200078e00ff */
[----:B------:R-:W-:Y:S01]  /*1040*/  SHF.R.S32.HI R5, RZ, 0x1f, R6 ;  /* 0x0000001fff057819 */ /* 0x000fe20000011406 */
[----:B------:R-:W-:Y:S01]  /*1050*/  IMAD.SHL.U32 R20, R4, 0x100, RZ ;  /* 0x0000010004147824 */ /* 0x000fe200078e00ff */
[----:B------:R-:W-:Y:S01]  /*1060*/  SHF.R.S32.HI R4, RZ, 0x1f, R213 ;  /* 0x0000001fff047819 */ /* 0x000fe200000114d5 */
[----:B------:R-:W-:Y:S01]  /*1070*/  VIADD R216, R18, 0x1e0 ;  /* 0x000001e012d87836 */ /* 0x000fe20000000000 */
[----:B------:R-:W-:Y:S01]  /*1080*/  LEA.HI R5, R5, R6, RZ, 0x3 ;  /* 0x0000000605057211 */ /* 0x000fe200078f18ff */
[----:B------:R-:W-:Y:S01]  /*1090*/  VIADD R32, R192, 0xc0 ;  /* 0x000000c0c0207836 */ /* 0x000fe20000000000 */
[----:B------:R-:W-:Y:S01]  /*10a0*/  LOP3.LUT R6, R3, 0x1c0, RZ, 0xc0, !PT ;  /* 0x000001c003067812 */ /* 0x000fe200078ec0ff */
[----:B------:R-:W-:Y:S01]  /*10b0*/  STL [R1+0x68], R20 ;  /* 0x0000681401007387 */ /* 0x000fe20000100800 */
[----:B------:R-:W-:Y:S01]  /*10c0*/  SHF.L.U64.HI R229, R213, 0x1, R4 ;  /* 0x00000001d5e57819 */ /* 0x000fe20000010204 */
[----:B------:R-:W-:Y:S01]  /*10d0*/  IMAD.SHL.U32 R5, R5, 0x40, RZ ;  /* 0x0000004005057824 */ /* 0x000fe200078e00ff */
[----:B------:R-:W-:Y:S01]  /*10e0*/  LOP3.LUT R3, R6, 0x38, R18, 0xf8, !PT ;  /* 0x0000003806037812 */ /* 0x000fe200078ef812 */
[----:B------:R-:W-:Y:S01]  /*10f0*/  VIADD R26, R192, 0x1c0 ;  /* 0x000001c0c01a7836 */ /* 0x000fe20000000000 */
[----:B------:R-:W-:Y:S01]  /*1100*/  SHF.R.U32.HI R24, RZ, 0x3, R6 ;  /* 0x00000003ff187819 */ /* 0x000fe20000011606 */
[----:B------:R-:W-:Y:S01]  /*1110*/  IMAD R0, R0, 0x8, R195 ;  /* 0x0000000800007824 */ /* 0x000fe200078e02c3 */
[----:B------:R-:W-:Y:S01]  /*1120*/  SHF.R.S32.HI R6, RZ, 0x1f, R211 ;  /* 0x0000001fff067819 */ /* 0x000fe200000114d3 */
[----:B------:R-:W-:Y:S01]  /*1130*/  IMAD R224, R13, 0x2, R2 ;  /* 0x000000020de07824 */ /* 0x000fe200078e0202 */
[----:B------:R-:W-:Y:S01]  /*1140*/  LOP3.LUT R5, R5, 0xfffffe00, RZ, 0xc0, !PT ;  /* 0xfffffe0005057812 */ /* 0x000fe200078ec0ff */
[----:B------:R-:W-:Y:S01]  /*1150*/  VIADD R34, R192, 0x40 ;  /* 0x00000040c0227836 */ /* 0x000fe20000000000 */
[----:B------:R-:W-:Y:S01]  /*1160*/  SHF.L.U64.HI R228, R214, 0x1, R7 ;  /* 0x00000001d6e47819 */ /* 0x000fe20000010207 */
[----:B------:R-:W-:Y:S01]  /*1170*/  VIADD R33, R192, 0x80 ;  /* 0x00000080c0217836 */ /* 0x000fe20000000000 */
[----:B------:R-:W-:Y:S01]  /*1180*/  SHF.L.U64.HI R4, R212, 0x1, R9 ;  /* 0x00000001d4047819 */ /* 0x000fe20000010209 */
[----:B------:R-:W-:Y:S01]  /*1190*/  STL [R1+0x64], R5 ;  /* 0x0000640501007387 */ /* 0x000fe20000100800 */
[----:B------:R-:W-:Y:S01]  /*11a0*/  SHF.R.S32.HI R11, RZ, 0x1f, R210 ;  /* 0x0000001fff0b7819 */ /* 0x000fe200000114d2 */
[C---:B------:R-:W-:Y:S01]  /*11b0*/  VIADD R31, R192.reuse, 0x100 ;  /* 0x00000100c01f7836 */ /* 0x040fe20000000000 */
[----:B------:R-:W-:Y:S01]  /*11c0*/  SHF.L.U64.HI R7, R211, 0x1, R6 ;  /* 0x00000001d3077819 */ /* 0x000fe20000010206 */
[----:B------:R0:W-:Y:S01]  /*11d0*/  STL [R1], R4 ;  /* 0x0000000401007387 */ /* 0x0001e20000100800 */
[----:B------:R-:W-:Y:S01]  /*11e0*/  SHF.R.S32.HI R8, RZ, 0x1f, R209 ;  /* 0x0000001fff087819 */ /* 0x000fe200000114d1 */
[----:B------:R-:W-:Y:S01]  /*11f0*/  VIADD R30, R192, 0x140 ;  /* 0x00000140c01e7836 */ /* 0x000fe20000000000 */
[----:B------:R-:W-:Y:S01]  /*1200*/  LOP3.LUT R14, R14, 0xfffffff8, RZ, 0xc0, !PT ;  /* 0xfffffff80e0e7812 */ /* 0x000fe200078ec0ff */
[----:B------:R1:W-:Y:S01]  /*1210*/  STL [R1+0x4], R7 ;  /* 0x0000040701007387 */ /* 0x0003e20000100800 */
[----:B------:R-:W-:Y:S01]  /*1220*/  SHF.R.S32.HI R15, RZ, 0x1f, R208 ;  /* 0x0000001fff0f7819 */ /* 0x000fe200000114d0 */
[----:B------:R-:W-:Y:S01]  /*1230*/  VIADD R28, R192, 0x180 ;  /* 0x00000180c01c7836 */ /* 0x000fe20000000000 */
[----:B------:R-:W-:Y:S01]  /*1240*/  SHF.L.U64.HI R6, R210, 0x1, R11 ;  /* 0x00000001d2067819 */ /* 0x000fe2000001020b */
[----:B------:R-:W-:Y:S01]  /*1250*/  IMAD.IADD R191, R185, 0x1, -R14 ;  /* 0x00000001b9bf7824 */ /* 0x000fe200078e0a0e */
[----:B------:R-:W-:Y:S01]  /*1260*/  SHF.R.S32.HI R12, RZ, 0x1f, R207 ;  /* 0x0000001fff0c7819 */ /* 0x000fe200000114cf */
[----:B------:R-:W-:Y:S01]  /*1270*/  VIADD R227, R224, 0x36400 ;  /* 0x00036400e0e37836 */ /* 0x000fe20000000000 */
[----:B0-----:R-:W-:Y:S01]  /*1280*/  SHF.L.U64.HI R4, R209, 0x1, R8 ;  /* 0x00000001d1047819 */ /* 0x001fe20000010208 */
[----:B------:R0:W-:Y:S01]  /*1290*/  STL [R1+0x8], R6 ;  /* 0x0000080601007387 */ /* 0x0001e20000100800 */
[----:B------:R-:W-:Y:S01]  /*12a0*/  SHF.R.S32.HI R21, RZ, 0x1f, R206 ;  /* 0x0000001fff157819 */ /* 0x000fe200000114ce */
[----:B------:R-:W-:Y:S01]  /*12b0*/  VIADD R22, R18, 0x20 ;  /* 0x0000002012167836 */ /* 0x000fe20000000000 */
[----:B-1----:R-:W-:Y:S01]  /*12c0*/  SHF.L.U64.HI R7, R208, 0x1, R15 ;  /* 0x00000001d0077819 */ /* 0x002fe2000001020f */
[----:B------:R1:W-:Y:S01]  /*12d0*/  STL [R1+0xc], R4 ;  /* 0x00000c0401007387 */ /* 0x0003e20000100800 */
[----:B------:R-:W-:Y:S01]  /*12e0*/  SHF.R.S32.HI R14, RZ, 0x1f, R203 ;  /* 0x0000001fff0e7819 */ /* 0x000fe200000114cb */
[----:B------:R-:W-:Y:S01]  /*12f0*/  VIADD R225, R224, 0x36420 ;  /* 0x00036420e0e17836 */ /* 0x000fe20000000000 */
[----:B------:R-:W-:Y:S01]  /*1300*/  SHF.R.S32.HI R25, RZ, 0x1f, R202 ;  /* 0x0000001fff197819 */ /* 0x000fe200000114ca */
[----:B------:R2:W-:Y:S01]  /*1310*/  STL [R1+0x10], R7 ;  /* 0x0000100701007387 */ /* 0x0005e20000100800 */
[----:B------:R-:W-:Y:S01]  /*1320*/  SHF.R.S32.HI R27, RZ, 0x1f, R218 ;  /* 0x0000001fff1b7819 */ /* 0x000fe200000114da */
[----:B------:R-:W-:Y:S01]  /*1330*/  IMAD.SHL.U32 R188, R188, 0x4, RZ ;  /* 0x00000004bcbc7824 */ /* 0x000fe200078e00ff */
[----:B0-----:R-:W-:Y:S01]  /*1340*/  SHF.L.U64.HI R6, R207, 0x1, R12 ;  /* 0x00000001cf067819 */ /* 0x001fe2000001020c */
[----:B------:R-:W-:Y:S01]  /*1350*/  @P1 VIADD R225, R227, 0xffffffe0 ;  /* 0xffffffe0e3e11836 */ /* 0x000fe20000000000 */
[----:B------:R-:W-:Y:S01]  /*1360*/  SHF.R.S32.HI R16, RZ, 0x1f, R217 ;  /* 0x0000001fff107819 */ /* 0x000fe200000114d9 */
[----:B------:R-:W-:Y:S01]  /*1370*/  VIADD R194, R188, 0x10 ;  /* 0x00000010bcc27836 */ /* 0x000fe20000000000 */
[----:B-1----:R-:W-:Y:S01]  /*1380*/  SHF.L.U64.HI R4, R206, 0x1, R21 ;  /* 0x00000001ce047819 */ /* 0x002fe20000010215 */
[----:B------:R0:W-:Y:S01]  /*1390*/  STL [R1+0x14], R6 ;  /* 0x0000140601007387 */ /* 0x0001e20000100800 */
[----:B------:R-:W-:-:S02]  /*13a0*/  SHF.R.S32.HI R29, RZ, 0x1f, R216 ;  /* 0x0000001fff1d7819 */ /* 0x000fc400000114d8 */
[----:B--2---:R-:W-:Y:S01]  /*13b0*/  SHF.L.U64.HI R7, R203, 0x1, R14 ;  /* 0x00000001cb077819 */ /* 0x004fe2000001020e */
[----:B------:R1:W-:Y:S01]  /*13c0*/  STL [R1+0x18], R4 ;  /* 0x0000180401007387 */ /* 0x0003e20000100800 */
[----:B------:R-:W-:Y:S02]  /*13d0*/  LOP3.LUT R3, R5, R3, R24, 0xf6, !PT ;  /* 0x0000000305037212 */ /* 0x000fe400078ef618 */
[----:B------:R-:W-:Y:S01]  /*13e0*/  SHF.L.U64.HI R5, R216, 0x1, R29 ;  /* 0x00000001d8057819 */ /* 0x000fe2000001021d */
[----:B------:R2:W-:Y:S01]  /*13f0*/  STL [R1+0x1c], R7 ;  /* 0x00001c0701007387 */ /* 0x0005e20000100800 */
[----:B------:R-:W-:Y:S02]  /*1400*/  SHF.R.S32.HI R32, RZ, 0x1f, R32 ;  /* 0x0000001fff207819 */ /* 0x000fe40000011420 */
[----:B0-----:R-:W-:Y:S02]  /*1410*/  SHF.L.U64.HI R6, R202, 0x1, R25 ;  /* 0x00000001ca067819 */ /* 0x001fe40000010219 */
[----:B------:R-:W-:Y:S01]  /*1420*/  SHF.R.S32.HI R26, RZ, 0x1f, R26 ;  /* 0x0000001fff1a7819 */ /* 0x000fe2000001141a */
[----:B-1----:R-:W-:Y:S01]  /*1430*/  IMAD.SHL.U32 R4, R10, 0x2, RZ ;  /* 0x000000020a047824 */ /* 0x002fe200078e00ff */
[----:B------:R-:W-:Y:S01]  /*1440*/  SHF.R.S32.HI R34, RZ, 0x1f, R34 ;  /* 0x0000001fff227819 */ /* 0x000fe20000011422 */
[----:B------:R0:W-:Y:S01]  /*1450*/  STL [R1+0x20], R6 ;  /* 0x0000200601007387 */ /* 0x0001e20000100800 */
[----:B------:R-:W-:Y:S01]  /*1460*/  SHF.R.S32.HI R33, RZ, 0x1f, R33 ;  /* 0x0000001fff217819 */ /* 0x000fe20000011421 */
[----:B------:R-:W-:Y:S01]  /*1470*/  IMAD.IADD R222, R4, 0x1, R20 ;  /* 0x0000000104de7824 */ /* 0x000fe200078e0214 */
[----:B--2---:R-:W-:-:S02]  /*1480*/  SHF.L.U64.HI R7, R218, 0x1, R27 ;  /* 0x00000001da077819 */ /* 0x004fc4000001021b */
[----:B------:R-:W-:Y:S01]  /*1490*/  SHF.R.S32.HI R31, RZ, 0x1f, R31 ;  /* 0x0000001fff1f7819 */ /* 0x000fe2000001141f */
[C---:B------:R-:W-:Y:S01]  /*14a0*/  VIADD R38, R222.reuse, 0x10 ;  /* 0x00000010de267836 */ /* 0x040fe20000000000 */
[----:B------:R-:W-:Y:S01]  /*14b0*/  SHF.R.S32.HI R30, RZ, 0x1f, R30 ;  /* 0x0000001fff1e7819 */ /* 0x000fe2000001141e */
[----:B------:R-:W-:Y:S01]  /*14c0*/  STL [R1+0x24], R7 ;  /* 0x0000240701007387 */ /* 0x000fe20000100800 */
[C---:B------:R-:W-:Y:S01]  /*14d0*/  VIADD R35, R222.reuse, 0x28 ;  /* 0x00000028de237836 */ /* 0x040fe20000000000 */
[----:B0-----:R-:W-:Y:S01]  /*14e0*/  SHF.L.U64.HI R6, R217, 0x1, R16 ;  /* 0x00000001d9067819 */ /* 0x001fe20000010210 */
[C---:B------:R-:W-:Y:S01]  /*14f0*/  VIADD R32, R222.reuse, 0x40 ;  /* 0x00000040de207836 */ /* 0x040fe20000000000 */
[----:B------:R0:W-:Y:S01]  /*1500*/  STL [R1+0x58], R4 ;  /* 0x0000580401007387 */ /* 0x0001e20000100800 */
[C---:B------:R-:W-:Y:S01]  /*1510*/  VIADD R29, R222.reuse, 0x58 ;  /* 0x00000058de1d7836 */ /* 0x040fe20000000000 */
[----:B------:R-:W-:Y:S01]  /*1520*/  SHF.R.S32.HI R28, RZ, 0x1f, R28 ;  /* 0x0000001fff1c7819 */ /* 0x000fe2000001141c */
[C---:B------:R-:W-:Y:S01]  /*1530*/  VIADD R26, R222.reuse, 0x70 ;  /* 0x00000070de1a7836 */ /* 0x040fe20000000000 */
[----:B------:R-:W-:Y:S01]  /*1540*/  STL [R1+0x28], R6 ;  /* 0x0000280601007387 */ /* 0x000fe20000100800 */
[----:B------:R-:W-:Y:S01]  /*1550*/  VIADD R21, R222, 0x88 ;  /* 0x00000088de157836 */ /* 0x000fe20000000000 */
[----:B------:R-:W-:Y:S01]  /*1560*/  SEL R226, R226, 0xffffffc0, !P2 ;  /* 0xffffffc0e2e27807 */ /* 0x000fe20005000000 */
[C---:B------:R-:W-:Y:S01]  /*1570*/  VIADD R15, R222.reuse, 0xa0 ;  /* 0x000000a0de0f7836 */ /* 0x040fe20000000000 */
[----:B------:R1:W-:Y:S01]  /*1580*/  STL [R1+0x2c], R5 ;  /* 0x00002c0501007387 */ /* 0x0003e20000100800 */
[C---:B------:R-:W-:Y:S01]  /*1590*/  VIADD R11, R222.reuse, 0xb8 ;  /* 0x000000b8de0b7836 */ /* 0x040fe20000000000 */
[----:B------:R-:W-:Y:S01]  /*15a0*/  SHF.R.S32.HI R19, RZ, 0x1f, R18 ;  /* 0x0000001fff137819 */ /* 0x000fe20000011412 */
[----:B0-----:R-:W-:Y:S01]  /*15b0*/  IMAD R4, R3, 0x2, R2 ;  /* 0x0000000203047824 */ /* 0x001fe200078e0202 */
[----:B------:R-:W-:Y:S01]  /*15c0*/  SHF.R.S32.HI R3, RZ, 0x1f, R222 ;  /* 0x0000001fff037819 */ /* 0x000fe200000114de */
[C---:B------:R-:W-:Y:S01]  /*15d0*/  VIADD R8, R222.reuse, 0xd0 ;  /* 0x000000d0de087836 */ /* 0x040fe20000000000 */
[----:B------:R-:W-:Y:S01]  /*15e0*/  SHF.R.S32.HI R193, RZ, 0x1f, R22 ;  /* 0x0000001fffc17819 */ /* 0x000fe20000011416 */
[C---:B------:R-:W-:Y:S01]  /*15f0*/  VIADD R39, R222.reuse, 0x8 ;  /* 0x00000008de277836 */ /* 0x040fe20000000000 */
[----:B------:R-:W-:Y:S01]  /*1600*/  STL [R1+0x5c], R4 ;  /* 0x00005c0401007387 */ /* 0x000fe20000100800 */
[----:B------:R-:W-:-:S02]  /*1610*/  VIADD R37, R222, 0x18 ;  /* 0x00000018de257836 */ /* 0x000fc40000000000 */
[C---:B-1----:R-:W-:Y:S01]  /*1620*/  VIADD R5, R222.reuse, 0xe8 ;  /* 0x000000e8de057836 */ /* 0x042fe20000000000 */
[----:B------:R0:W-:Y:S01]  /*1630*/  STL [R1+0x60], R0 ;  /* 0x0000600001007387 */ /* 0x0001e20000100800 */
        /* <DEDUP_REMOVED lines=38> */
[----:B------:R-:W-:Y:S01]  /*18a0*/  IMAD.IADD R227, R227, 0x1, R226 ;  /* 0x00000001e3e37824 */ /* 0x000fe200078e02e2 */
        /* <DEDUP_REMOVED lines=12> */
[----:B------:R-:W-:-:S07]  /*1970*/  SHF.R.S32.HI R0, RZ, 0x1f, R3 ;  /* 0x0000001fff007819 */ /* 0x000fce0000011403 */
.L_x_1380:
[----:B01-34-:R-:W0:Y:S01]  /*1980*/  LDC.64 R4, c[0x0][0xd88] ;  /* 0x00036200ff047b82 */ /* 0x01be220000000a00 */
[----:B------:R-:W-:Y:S01]  /*1990*/  ULDC.64 UR4, c[0x0][0xb20] ;  /* 0x0002c80000047ab9 */ /* 0x000fe20000000a00 */
[----:B------:R-:W-:Y:S01]  /*19a0*/  ULDC.64 UR8, c[0x0][0xb10] ;  /* 0x0002c40000087ab9 */ /* 0x000fe20000000a00 */
[----:B------:R-:W-:Y:S01]  /*19b0*/  ULDC.64 UR6, c[0x0][0xb00] ;  /* 0x0002c00000067ab9 */ /* 0x000fe20000000a00 */
[----:B0-----:R-:W-:-:S05]  /*19c0*/  IMAD.WIDE R4, R87, 0x4, R4 ;  /* 0x0000000457047825 */ /* 0x001fca00078e0204 */
[----:B--2---:R-:W2:Y:S01]  /*19d0*/  LDG.E R26, desc[UR42][R4.64] ;  /* 0x0000002a041a7981 */ /* 0x004ea2000c1e1900 */
[----:B------:R-:W-:Y:S01]  /*19e0*/  ISETP.NE.U32.AND P2, PT, RZ, UR4, PT ;  /* 0x00000004ff007c0c */ /* 0x000fe2000bf45070 */
[----:B------:R-:W-:Y:S01]  /*19f0*/  IMAD.MOV.U32 R8, RZ, RZ, RZ ;  /* 0x000000ffff087224 */ /* 0x000fe200078e00ff */
        /* <DEDUP_REMOVED lines=51> */
.L_x_1251:
[----:B------:R-:W-:Y:S02]  /*1d30*/  IMAD.U32 R36, RZ, RZ, UR5 ;  /* 0x00000005ff247e24 */ /* 0x000fe4000f8e00ff */
[----:B------:R-:W-:Y:S01]  /*1d40*/  IMAD.U32 R25, RZ, RZ, UR4 ;  /* 0x00000004ff197e24 */ /* 0x000fe2000f8e00ff */
[----:B------:R-:W-:Y:S06]  /*1d50*/  @!P2 BRA `(.L_x_1252) ;  /* 0x000000000010a947 */ /* 0x000fec0003800000 */
[----:B------:R-:W-:-:S04]  /*1d60*/  IADD3 R4, P0, R28, UR8, RZ ;  /* 0x000000081c047c10 */ /* 0x000fc8000ff1e0ff */
[----:B------:R-:W-:-:S05]  /*1d70*/  IADD3.X R5, R27, UR9, RZ, P0, !PT ;  /* 0x000000091b057c10 */ /* 0x000fca00087fe4ff */
[----:B------:R0:W5:Y:S01]  /*1d80*/  LDG.E R25, desc[UR42][R4.64] ;  /* 0x0000002a04197981 */ /* 0x000162000c1e1900 */
[----:B------:R-:W-:Y:S05]  /*1d90*/  BRA `(.L_x_1253) ;  /* 0x0000000000107947 */ /* 0x000fea0003800000 */
.L_x_1252:
[----:B------:R-:W-:Y:S05]  /*1da0*/  @!P0 BRA `(.L_x_1253) ;  /* 0x00000000000c8947 */ /* 0x000fea0003800000 */
[----:B------:R-:W2:Y:S04]  /*1db0*/  LDG.E R0, desc[UR42][R4.64] ;  /* 0x0000002a04007981 */ /* 0x000ea8000c1e1900 */
[----:B------:R-:W2:Y:S02]  /*1dc0*/  LDG.E R25, desc[UR42][R4.64+0x4] ;  /* 0x0000042a04197981 */ /* 0x000ea4000c1e1900 */
[----:B--2---:R-:W-:-:S07]  /*1dd0*/  IMAD.IADD R25, R25, 0x1, -R0 ;  /* 0x0000000119197824 */ /* 0x004fce00078e0a00 */
.L_x_1253:
        /* <DEDUP_REMOVED lines=19> */
[----:B------:R0:W-:Y:S04]  /*1f10*/  STL [R1+0x48], R12 ;  /* 0x0000480c01007387 */ /* 0x0001e80000100800 */
[----:B------:R0:W-:Y:S01]  /*1f20*/  STL [R1+0x34], R6 ;  /* 0x0000340601007387 */ /* 0x0001e20000100800 */
[----:B--2---:R-:W-:-:S04]  /*1f30*/  @P0 IMAD.IADD R36, R3, 0x1, -R0 ;  /* 0x0000000103240824 */ /* 0x004fc800078e0a00 */
[----:B------:R-:W-:-:S04]  /*1f40*/  IMAD.IADD R84, R11, 0x1, R36 ;  /* 0x000000010b547824 */ /* 0x000fc800078e0224 */
[C---:B------:R-:W-:Y:S01]  /*1f50*/  VIADD R0, R84.reuse, 0x3f ;  /* 0x0000003f54007836 */ /* 0x040fe20000000000 */
[----:B------:R-:W-:-:S04]  /*1f60*/  ISETP.GE.AND P3, PT, R84, 0x1, PT ;  /* 0x000000015400780c */ /* 0x000fc80003f66270 */
[----:B------:R-:W-:-:S04]  /*1f70*/  SHF.R.S32.HI R3, RZ, 0x1f, R0 ;  /* 0x0000001fff037819 */ /* 0x000fc80000011400 */
[----:B------:R-:W-:Y:S01]  /*1f80*/  LEA.HI R3, R3, R0, RZ, 0x6 ;  /* 0x0000000003037211 */ /* 0x000fe200078f30ff */
[----:B------:R-:W-:-:S03]  /*1f90*/  IMAD.MOV.U32 R0, RZ, RZ, RZ ;  /* 0x000000ffff007224 */ /* 0x000fc600078e00ff */
        /* <DEDUP_REMOVED lines=32> */
.L_x_1255:
[----:B------:R-:W-:Y:S05]  /*21a0*/  BSYNC B0 ;  /* 0x0000000000007941 */ /* 0x000fea0003800000 */
.L_x_1254:
        /* <DEDUP_REMOVED lines=36> */
.L_x_1258:
[----:B------:R-:W-:Y:S05]  /*23f0*/  BSYNC B6 ;  /* 0x0000000000067941 */ /* 0x000fea0003800000 */
.L_x_1257:
        /* <DEDUP_REMOVED lines=20> */
.L_x_1260:
[----:B------:R-:W-:Y:S05]  /*2540*/  BSYNC B6 ;  /* 0x0000000000067941 */ /* 0x000fea0003800000 */
.L_x_1259:
        /* <DEDUP_REMOVED lines=8> */
[----:B------:R-:W-:Y:S01]  /*25d0*/  SHF.R.S32.HI R7, RZ, 0x1f, R185 ;  /* 0x0000001fff077819 */ /* 0x000fe200000114b9 */
[----:B------:R-:W3:Y:S01]  /*25e0*/  S2R R12, SR_TID.X ;  /* 0x00000000000c7919 */ /* 0x000ee20000002100 */
[----:B------:R-:W-:-:S02]  /*25f0*/  @P0 IADD3.X R5, R27, UR5, RZ, P1, !PT ;  /* 0x000000051b050c10 */ /* 0x000fc40008ffe4ff */
[--C-:B------:R-:W-:Y:S01]  /*2600*/  SHF.R.S32.HI R189, RZ, 0x1f, R188.reuse ;  /* 0x0000001fffbd7819 */ /* 0x100fe200000114bc */
[----:B------:R-:W-:Y:S01]  /*2610*/  IMAD.SHL.U32 R38, R191, 0x40, RZ ;  /* 0x00000040bf267824 */ /* 0x000fe200078e00ff */
[----:B------:R-:W-:Y:S01]  /*2620*/  ULDC UR4, c[0x0][0x2f4] ;  /* 0x0000bd0000047ab9 */ /* 0x000fe20000000800 */
[----:B------:R4:W3:Y:S01]  /*2630*/  @P0 LDG.E R0, desc[UR42][R4.64] ;  /* 0x0000002a04000981 */ /* 0x0008e2000c1e1900 */
[-C--:B-1----:R-:W-:Y:S01]  /*2640*/  IMAD R6, R7, R40.reuse, RZ ;  /* 0x0000002807067224 */ /* 0x082fe200078e02ff */
[----:B------:R-:W-:Y:S01]  /*2650*/  SHF.L.U64.HI R39, R40, 0x6, R41 ;  /* 0x0000000628277819 */ /* 0x000fe20000010229 */
[-C--:B------:R-:W-:Y:S01]  /*2660*/  IMAD.WIDE.U32 R20, R185, R40.reuse, R188 ;  /* 0x00000028b9147225 */ /* 0x080fe200078e00bc */
[----:B------:R-:W-:Y:S02]  /*2670*/  LOP3.LUT R38, R38, 0x1c0, RZ, 0xc0, !PT ;  /* 0x000001c026267812 */ /* 0x000fe400078ec0ff */
[----:B------:R-:W-:Y:S01]  /*2680*/  ISETP.GE.AND P1, PT, R22, UR4, PT ;  /* 0x0000000416007c0c */ /* 0x000fe2000bf26270 */
[----:B0-----:R-:W-:Y:S01]  /*2690*/  VIADD R8, R3, 0xffffff80 ;  /* 0xffffff8003087836 */ /* 0x001fe20000000000 */
[----:B--2---:R-:W-:Y:S01]  /*26a0*/  ISETP.GE.AND P2, PT, R18, R45, PT ;  /* 0x0000002d1200720c */ /* 0x004fe20003f46270 */
[----:B------:R-:W-:Y:S01]  /*26b0*/  IMAD.WIDE.U32 R28, R185, R40, R18 ;  /* 0x00000028b91c7225 */ /* 0x000fe200078e0012 */
[----:B----4-:R-:W0:Y:S01]  /*26c0*/  LDC.64 R4, c[0x0][0x408] ;  /* 0x00010200ff047b82 */ /* 0x010e220000000a00 */
[----:B------:R-:W-:-:S02]  /*26d0*/  SHF.R.U32.HI R42, RZ, 0x3, R38 ;  /* 0x00000003ff2a7819 */ /* 0x000fc40000011626 */
[----:B------:R-:W-:Y:S02]  /*26e0*/  SHF.R.S32.HI R3, RZ, 0x1f, R8 ;  /* 0x0000001fff037819 */ /* 0x000fe40000011408 */
[----:B------:R-:W-:Y:S02]  /*26f0*/  LOP3.LUT R16, R16, 0xfffffffe, RZ, 0xc0, !PT ;  /* 0xfffffffe10107812 */ /* 0x000fe400078ec0ff */
[----:B------:R-:W-:Y:S01]  /*2700*/  LEA.HI R9, R3, R8, RZ, 0x2 ;  /* 0x0000000803097211 */ /* 0x000fe200078f10ff */
[----:B------:R-:W-:Y:S01]  /*2710*/  IMAD.IADD R3, R24, 0x1, R25 ;  /* 0x0000000118037824 */ /* 0x000fe200078e0219 */
[----:B------:R-:W-:Y:S02]  /*2720*/  ISETP.GE.AND P0, PT, R18, UR4, PT ;  /* 0x0000000412007c0c */ /* 0x000fe4000bf06270 */
[----:B------:R-:W-:Y:S01]  /*2730*/  LOP3.LUT R11, R9, 0xfffffffc, RZ, 0xc0, !PT ;  /* 0xfffffffc090b7812 */ /* 0x000fe200078ec0ff */
[----:B------:R-:W-:Y:S01]  /*2740*/  IMAD R9, R185, R41, R6 ;  /* 0x00000029b9097224 */ /* 0x000fe200078e0206 */
[----:B------:R-:W-:-:S03]  /*2750*/  @P2 LOP3.LUT R16, R16, 0x1, RZ, 0xfc, !PT ;  /* 0x0000000110102812 */ /* 0x000fc600078efcff */
[----:B------:R-:W-:Y:S01]  /*2760*/  IMAD.IADD R21, R21, 0x1, R9 ;  /* 0x0000000115157824 */ /* 0x000fe200078e0209 */
[----:B---3--:R-:W-:Y:S01]  /*2770*/  SHF.R.U32.HI R12, RZ, 0x7, R12 ;  /* 0x00000007ff0c7819 */ /* 0x008fe2000001160c */
[----:B------:R-:W-:Y:S01]  /*2780*/  IMAD.IADD R29, R9, 0x1, R29 ;  /* 0x00000001091d7824 */ /* 0x000fe200078e021d */
[----:B-----5:R-:W-:Y:S01]  /*2790*/  SHF.R.S32.HI R9, RZ, 0x1f, R86 ;  /* 0x0000001fff097819 */ /* 0x020fe20000011456 */
[----:B------:R-:W-:Y:S01]  /*27a0*/  IMAD.IADD R10, R8, 0x1, -R11 ;  /* 0x00000001080a7824 */ /* 0x000fe200078e0a0b */
[----:B------:R-:W-:Y:S01]  /*27b0*/  LOP3.LUT R16, R16, 0xfffffffd, RZ, 0xc0, !PT ;  /* 0xfffffffd10107812 */ /* 0x000fe200078ec0ff */
[----:B------:R-:W-:-:S03]  /*27c0*/  IMAD.WIDE.U32 R20, R86, R40, R20 ;  /* 0x0000002856147225 */ /* 0x000fc600078e0014 */
[----:B------:R-:W-:Y:S01]  /*27d0*/  @P1 LOP3.LUT R16, R16, 0x2, RZ, 0xfc, !PT ;  /* 0x0000000210101812 */ /* 0x000fe200078efcff */
[----:B0-----:R-:W-:Y:S01]  /*27e0*/  IMAD R6, R7, R4, RZ ;  /* 0x0000000407067224 */ /* 0x001fe200078e02ff */
[----:B------:R-:W-:Y:S01]  /*27f0*/  SEL R7, R45, RZ, P2 ;  /* 0x000000ff2d077207 */ /* 0x000fe20001000000 */
[C---:B------:R-:W-:Y:S02]  /*2800*/  IMAD R8, R9.reuse, R40, RZ ;  /* 0x0000002809087224 */ /* 0x040fe400078e02ff */
[-C--:B------:R-:W-:Y:S02]  /*2810*/  IMAD R9, R9, R4.reuse, RZ ;  /* 0x0000000409097224 */ /* 0x080fe400078e02ff */
[----:B------:R-:W-:Y:S02]  /*2820*/  IMAD.IADD R7, R18, 0x1, R7 ;  /* 0x0000000112077824 */ /* 0x000fe400078e0207 */
[C---:B------:R-:W-:Y:S02]  /*2830*/  IMAD R11, R185.reuse, R5, R6 ;  /* 0x00000005b90b7224 */ /* 0x040fe400078e0206 */
[C---:B------:R-:W-:Y:S01]  /*2840*/  IMAD R49, R86.reuse, R41, R8 ;  /* 0x0000002956317224 */ /* 0x040fe200078e0208 */
[----:B------:R-:W-:Y:S01]  /*2850*/  SHF.R.S32.HI R6, RZ, 0x1f, R7 ;  /* 0x0000001fff067819 */ /* 0x000fe20000011407 */
[----:B------:R-:W-:Y:S01]  /*2860*/  IMAD R9, R86, R5, R9 ;  /* 0x0000000556097224 */ /* 0x000fe200078e0209 */
[----:B------:R-:W-:Y:S01]  /*2870*/  SHF.L.U64.HI R41, R4, 0x6, R5 ;  /* 0x0000000604297819 */ /* 0x000fe20000010205 */
[----:B------:R-:W-:Y:S01]  /*2880*/  IMAD.WIDE.U32 R30, R185, R4, R188 ;  /* 0x00000004b91e7225 */ /* 0x000fe200078e00bc */
[----:B------:R-:W-:-:S02]  /*2890*/  LOP3.LUT R5, R38, 0x18, R18, 0xf8, !PT ;  /* 0x0000001826057812 */ /* 0x000fc400078ef812 */
[----:B------:R-:W-:Y:S01]  /*28a0*/  LEA.HI R37, R6, R7, RZ, 0x3 ;  /* 0x0000000706257211 */ /* 0x000fe200078f18ff */
[----:B------:R-:W-:Y:S01]  /*28b0*/  IMAD.WIDE.U32 R32, R185, R4, R18 ;  /* 0x00000004b9207225 */ /* 0x000fe200078e0012 */
[----:B------:R-:W-:Y:S02]  /*28c0*/  LOP3.LUT R46, R5, R42, RZ, 0x3c, !PT ;  /* 0x0000002a052e7212 */ /* 0x000fe400078e3cff */
[----:B------:R-:W-:Y:S01]  /*28d0*/  LOP3.LUT R5, R38, 0x38, R37, 0xf8, !PT ;  /* 0x0000003826057812 */ /* 0x000fe200078ef825 */
[----:B------:R-:W-:Y:S01]  /*28e0*/  IMAD.IADD R31, R31, 0x1, R11 ;  /* 0x000000011f1f7824 */ /* 0x000fe200078e020b */
[----:B------:R-:W-:Y:S01]  /*28f0*/  LOP3.LUT R51, R37, 0xfffffff8, RZ, 0xc0, !PT ;  /* 0xfffffff825337812 */ /* 0x000fe200078ec0ff */
[----:B------:R-:W-:Y:S02]  /*2900*/  IMAD.IADD R33, R11, 0x1, R33 ;  /* 0x000000010b217824 */ /* 0x000fe400078e0221 */
[----:B------:R-:W-:Y:S01]  /*2910*/  IMAD.WIDE.U32 R30, R86, R4, R30 ;  /* 0x00000004561e7225 */ /* 0x000fe200078e001e */
[----:B------:R-:W-:-:S03]  /*2920*/  SHF.R.S32.HI R54, RZ, 0x1f, R51 ;  /* 0x0000001fff367819 */ /* 0x000fc60000011433 */
[----:B------:R-:W-:-:S04]  /*2930*/  IMAD.WIDE.U32 R32, R86, R4, R32 ;  /* 0x0000000456207225 */ /* 0x000fc800078e0020 */
[----:B------:R-:W-:Y:S01]  /*2940*/  IMAD.SHL.U32 R43, R4, 0x40, RZ ;  /* 0x00000040042b7824 */ /* 0x000fe200078e00ff */
[----:B------:R-:W-:Y:S01]  /*2950*/  LOP3.LUT R4, R5, R42, RZ, 0x3c, !PT ;  /* 0x0000002a05047212 */ /* 0x000fe200078e3cff */
[----:B------:R-:W-:-:S04]  /*2960*/  IMAD.WIDE.U32 R28, R86, R40, R28 ;  /* 0x00000028561c7225 */ /* 0x000fc800078e001c */
[----:B------:R-:W-:Y:S02]  /*2970*/  IMAD.IADD R48, R21, 0x1, R49 ;  /* 0x0000000115307824 */ /* 0x000fe400078e0231 */
[----:B------:R-:W-:Y:S02]  /*2980*/  IMAD.SHL.U32 R40, R40, 0x40, RZ ;  /* 0x0000004028287824 */ /* 0x000fe400078e00ff */
[----:B------:R-:W-:Y:S02]  /*2990*/  VIADD R44, R12, 0x8 ;  /* 0x000000080c2c7836 */ /* 0x000fe40000000000 */
[----:B------:R-:W-:Y:S02]  /*29a0*/  IMAD.SHL.U32 R45, R45, 0x2, RZ ;  /* 0x000000022d2d7824 */ /* 0x000fe400078e00ff */
[----:B------:R-:W-:Y:S02]  /*29b0*/  IMAD R46, R223, 0x200, R46 ;  /* 0x00000200df2e7824 */ /* 0x000fe400078e022e */
[----:B------:R-:W-:-:S02]  /*29c0*/  IMAD R47, R10, 0x40, R185 ;  /* 0x000000400a2f7824 */ /* 0x000fc400078e02b9 */
[----:B------:R-:W-:Y:S02]  /*29d0*/  IMAD.IADD R49, R49, 0x1, R29 ;  /* 0x0000000131317824 */ /* 0x000fe400078e021d */
[----:B------:R-:W-:Y:S02]  /*29e0*/  IMAD.IADD R50, R31, 0x1, R9 ;  /* 0x000000011f327824 */ /* 0x000fe400078e0209 */
[----:B------:R-:W-:Y:S02]  /*29f0*/  IMAD.IADD R52, R9, 0x1, R33 ;  /* 0x0000000109347824 */ /* 0x000fe400078e0221 */
[----:B------:R-:W-:Y:S01]  /*2a00*/  IMAD R55, R223, 0x200, R4 ;  /* 0x00000200df377824 */ /* 0x000fe200078e0204 */
[----:B------:R-:W-:-:S07]  /*2a10*/  SHF.R.S32.HI R53, RZ, 0x1f, R0 ;  /* 0x0000001fff357819 */ /* 0x000fce0000011400 */
.L_x_1293:
        /* <DEDUP_REMOVED lines=28> */
[----:B------:R-:W-:Y:S01]  /*2be0*/  BSSY B0, `(.L_x_1261) ;  /* 0x00001b1000007945 */ /* 0x000fe20003800000 */
[----:B------:R-:W-:Y:S01]  /*2bf0*/  IMAD.IADD R7, R46, 0x1, R64 ;  /* 0x000000012e077824 */ /* 0x000fe200078e0240 */
[----:B------:R0:W5:Y:S01]  /*2c00*/  @!P1 LDG.E R59, desc[UR42][R4.64] ;  /* 0x0000002a043b9981 */ /* 0x000162000c1e1900 */
[----:B------:R-:W-:Y:S01]  /*2c10*/  ISETP.GT.AND P1, PT, R11, R35, PT ;  /* 0x000000230b00720c */ /* 0x000fe20003f24270 */
[----:B------:R-:W-:-:S02]  /*2c20*/  IMAD.MOV.U32 R34, RZ, RZ, R11 ;  /* 0x000000ffff227224 */ /* 0x000fc400078e000b */
[----:B------:R-:W-:Y:S01]  /*2c30*/  IMAD R10, R7, 0x2, R2 ;  /* 0x00000002070a7824 */ /* 0x000fe200078e0202 */
[----:B------:R-:W-:Y:S09]  /*2c40*/  @!P2 BRA `(.L_x_1262) ;  /* 0x0000001400d4a947 */ /* 0x000ff20003800000 */
        /* <DEDUP_REMOVED lines=57> */
.L_x_1265:
[----:B------:R-:W-:Y:S05]  /*2fe0*/  BSYNC B1 ;  /* 0x0000000000017941 */ /* 0x000fea0003800000 */
.L_x_1264:
        /* <DEDUP_REMOVED lines=16> */
.L_x_1266:
[----:B------:R-:W-:Y:S01]  /*30f0*/  IMAD R58, R23, 0x8, R2 ;  /* 0x00000008173a7824 */ /* 0x000fe200078e0202 */
[----:B------:R-:W-:Y:S01]  /*3100*/  SHF.L.U32 R65, R187, 0x1f, RZ ;  /* 0x0000001fbb417819 */ /* 0x000fe200000006ff */
[----:B------:R-:W-:Y:S03]  /*3110*/  BSSY B1, `(.L_x_1267) ;  /* 0x0000003000017945 */ /* 0x000fe60003800000 */
[----:B------:R-:W0:Y:S02]  /*3120*/  SYNCS.PHASECHK.TRANS64.TRYWAIT P4, [R58+URZ+0x38890], R65 ;  /* 0x038890413a0075a7 */ /* 0x000e24000808017f */
[----:B0-----:R-:W-:Y:S05]  /*3130*/  @!P4 BRA `(.L_x_1268) ;  /* 0x000001b0004cc947 */ /* 0x001fea0003800000 */
.L_x_1515:
[----:B------:R-:W-:Y:S05]  /*3140*/  BSYNC B1 ;  /* 0x0000000000017941 */ /* 0x000fea0003800000 */
.L_x_1267:
[----:B------:R-:W-:-:S03]  /*3150*/  UMOV UR4, 0xffffffff ;  /* 0xffffffff00047882 */ /* 0x000fc60000000000 */
[----:B------:R-:W-:Y:S05]  /*3160*/  BRA.DIV UR4, `(.L_x_1269) ;  /* 0x000001b204547947 */ /* 0x000fea000b800000 */
[----:B------:R1:W2:Y:S04]  /*3170*/  SHFL.IDX PT, R69, R13, RZ, 0x1c1f ;  /* 0x001c1fff0d457589 */ /* 0x0002a800000e0000 */
[----:B------:R1:W3:Y:S02]  /*3180*/  SHFL.IDX PT, R14, R66, RZ, 0x1c1f ;  /* 0x001c1fff420e7589 */ /* 0x0002e400000e0000 */
.L_x_1519:
[----:B------:R-:W-:Y:S05]  /*3190*/  @P2 BRA `(.L_x_1270) ;  /* 0x0000001400542947 */ /* 0x000fea0003800000 */
[----:B------:R-:W-:Y:S04]  /*31a0*/  BSSY B1, `(.L_x_1271) ;  /* 0x0000034000017945 */ /* 0x000fe80003800000 */
[----:B------:R-:W-:Y:S05]  /*31b0*/  @P0 BRA `(.L_x_1272) ;  /* 0x0000000000c80947 */ /* 0x000fea0003800000 */
[----:B------:R4:W0:Y:S01]  /*31c0*/  LDS.128 R4, [R10+0x22400] ;  /* 0x022400000a047984 */ /* 0x0008220000000c00 */
[----:B------:R-:W-:Y:S01]  /*31d0*/  ISETP.GE.AND P2, PT, R188, R67, PT ;  /* 0x00000043bc00720c */ /* 0x000fe20003f46270 */
[----:B------:R-:W-:-:S12]  /*31e0*/  BSSY B2, `(.L_x_1273) ;  /* 0x000002c000027945 */ /* 0x000fd80003800000 */
[----:B----4-:R-:W-:Y:S05]  /*31f0*/  @P2 BRA `(.L_x_1274) ;  /* 0x0000000000a82947 */ /* 0x010fea0003800000 */
[----:B------:R-:W-:Y:S01]  /*3200*/  SHF.R.U64 R12, R56, 0x10, R57 ;  /* 0x00000010380c7819 */ /* 0x000fe20000001239 */
[--C-:B0-----:R-:W-:Y:S01]  /*3210*/  HADD2.F32 R10, -RZ, R5.reuse.H1_H1 ;  /* 0x30000005ff0a7230 */ /* 0x101fe20000004100 */
[----:B------:R-:W-:Y:S01]  /*3220*/  SHF.R.U64 R11, R26, 0x10, R27 ;  /* 0x000000101a0b7819 */ /* 0x000fe2000000121b */
[----:B------:R-:W-:Y:S02]  /*3230*/  HADD2.F32 R5, -RZ, R5.H0_H0 ;  /* 0x20000005ff057230 */ /* 0x000fe40000004100 */
[----:B------:R-:W-:Y:S02]  /*3240*/  HADD2.F32 R12, -RZ, R12.H0_H0 ;  /* 0x2000000cff0c7230 */ /* 0x000fe40000004100 */
[----:B------:R-:W-:-:S03]  /*3250*/  HADD2.F32 R11, -RZ, R11.H0_H0 ;  /* 0x2000000bff0b7230 */ /* 0x000fc60000004100 */
[CC--:B-1----:R-:W-:Y:S01]  /*3260*/  FMUL.FTZ R13, R5.reuse, R12.reuse ;  /* 0x0000000c050d7220 */ /* 0x0c2fe20000410000 */
[C---:B------:R-:W-:Y:S01]  /*3270*/  FMUL.FTZ R26, R10.reuse, R12 ;  /* 0x0000000c0a1a7220 */ /* 0x040fe20000410000 */
[----:B------:R-:W-:Y:S02]  /*3280*/  HADD2.F32 R12, -RZ, R7.H1_H1 ;  /* 0x30000007ff0c7230 */ /* 0x000fe40000004100 */
[-C--:B------:R-:W-:Y:S01]  /*3290*/  FFMA.FTZ R10, R10, R11.reuse, R13 ;  /* 0x0000000b0a0a7223 */ /* 0x080fe2000001000d */
[----:B------:R-:W-:Y:S01]  /*32a0*/  SHF.R.U32.HI R13, RZ, 0x10, R57 ;  /* 0x00000010ff0d7819 */ /* 0x000fe20000011639 */
[----:B------:R-:W-:Y:S01]  /*32b0*/  FFMA.FTZ R5, R5, R11, -R26 ;  /* 0x0000000b05057223 */ /* 0x000fe2000001081a */
[----:B------:R-:W-:Y:S01]  /*32c0*/  SHF.R.U32.HI R26, RZ, 0x10, R27 ;  /* 0x00000010ff1a7819 */ /* 0x000fe2000001161b */
[----:B------:R-:W-:Y:S02]  /*32d0*/  IMAD.MOV.U32 R11, RZ, RZ, R4 ;  /* 0x000000ffff0b7224 */ /* 0x000fe400078e0004 */
[----:B------:R-:W-:Y:S01]  /*32e0*/  HADD2.F32 R13, -RZ, R13.H0_H0 ;  /* 0x2000000dff0d7230 */ /* 0x000fe20000004100 */
[----:B------:R-:W-:Y:S01]  /*32f0*/  F2FP.F16.F32.PACK_AB R5, R10, R5 ;  /* 0x000000050a05723e */ /* 0x000fe200000000ff */
[----:B------:R-:W-:-:S02]  /*3300*/  HADD2.F32 R4, -RZ, R7.H0_H0 ;  /* 0x20000007ff047230 */ /* 0x000fc40000004100 */
[----:B------:R-:W-:Y:S02]  /*3310*/  HADD2.F32 R7, -RZ, R26.H0_H0 ;  /* 0x2000001aff077230 */ /* 0x000fe40000004100 */
[-C--:B------:R-:W-:Y:S01]  /*3320*/  FMUL.FTZ R15, R12, R13.reuse ;  /* 0x0000000d0c0f7220 */ /* 0x080fe20000410000 */
[----:B------:R-:W-:-:S03]  /*3330*/  FMUL.FTZ R13, R4, R13 ;  /* 0x0000000d040d7220 */ /* 0x000fc60000410000 */
[-C--:B------:R-:W-:Y:S01]  /*3340*/  FFMA.FTZ R4, R4, R7.reuse, -R15 ;  /* 0x0000000704047223 */ /* 0x080fe2000001080f */
[----:B------:R-:W-:Y:S02]  /*3350*/  HADD2.F32 R15, -RZ, R72.H0_H0 ;  /* 0x20000048ff0f7230 */ /* 0x000fe40000004100 */
[----:B------:R-:W-:Y:S01]  /*3360*/  FFMA.FTZ R7, R12, R7, R13 ;  /* 0x000000070c077223 */ /* 0x000fe2000001000d */
[----:B------:R-:W-:Y:S02]  /*3370*/  IMAD.MOV.U32 R12, RZ, RZ, R6 ;  /* 0x000000ffff0c7224 */ /* 0x000fe400078e0006 */
[--C-:B------:R-:W-:Y:S02]  /*3380*/  HADD2.F32 R6, -RZ, R11.reuse.H1_H1 ;  /* 0x3000000bff067230 */ /* 0x100fe40000004100 */
[----:B------:R-:W-:Y:S01]  /*3390*/  HADD2.F32 R11, -RZ, R11.H0_H0 ;  /* 0x2000000bff0b7230 */ /* 0x000fe20000004100 */
[----:B------:R-:W-:Y:S01]  /*33a0*/  F2FP.F16.F32.PACK_AB R7, R7, R4 ;  /* 0x000000040707723e */ /* 0x000fe200000000ff */
[----:B------:R-:W-:-:S02]  /*33b0*/  HADD2.F32 R13, -RZ, R70.H0_H0 ;  /* 0x20000046ff0d7230 */ /* 0x000fc40000004100 */
[-C--:B------:R-:W-:Y:S01]  /*33c0*/  FMUL.FTZ R26, R6, R15.reuse ;  /* 0x0000000f061a7220 */ /* 0x080fe20000410000 */
[----:B------:R-:W-:-:S03]  /*33d0*/  FMUL.FTZ R15, R11, R15 ;  /* 0x0000000f0b0f7220 */ /* 0x000fc60000410000 */
[-C--:B------:R-:W-:Y:S01]  /*33e0*/  FFMA.FTZ R26, R11, R13.reuse, -R26 ;  /* 0x0000000d0b1a7223 */ /* 0x080fe2000001081a */
[----:B------:R-:W-:Y:S02]  /*33f0*/  HADD2.F32 R11, -RZ, R70.H1_H1 ;  /* 0x30000046ff0b7230 */ /* 0x000fe40000004100 */
[----:B------:R-:W-:Y:S01]  /*3400*/  FFMA.FTZ R15, R6, R13, R15 ;  /* 0x0000000d060f7223 */ /* 0x000fe2000001000f */
[----:B------:R-:W-:Y:S02]  /*3410*/  HADD2.F32 R13, -RZ, R72.H1_H1 ;  /* 0x30000048ff0d7230 */ /* 0x000fe40000004100 */
[--C-:B------:R-:W-:Y:S02]  /*3420*/  HADD2.F32 R6, -RZ, R12.reuse.H1_H1 ;  /* 0x3000000cff067230 */ /* 0x100fe40000004100 */
[----:B------:R-:W-:Y:S01]  /*3430*/  HADD2.F32 R12, -RZ, R12.H0_H0 ;  /* 0x2000000cff0c7230 */ /* 0x000fe20000004100 */
[----:B------:R-:W-:Y:S02]  /*3440*/  F2FP.F16.F32.PACK_AB R4, R15, R26 ;  /* 0x0000001a0f04723e */ /* 0x000fe400000000ff */
[----:B------:R-:W-:-:S02]  /*3450*/  FMUL.FTZ R27, R6, R13 ;  /* 0x0000000d061b7220 */ /* 0x000fc40000410000 */
[C---:B------:R-:W-:Y:S02]  /*3460*/  FMUL.FTZ R13, R12.reuse, R13 ;  /* 0x0000000d0c0d7220 */ /* 0x040fe40000410000 */
[-C--:B------:R-:W-:Y:S02]  /*3470*/  FFMA.FTZ R27, R12, R11.reuse, -R27 ;  /* 0x0000000b0c1b7223 */ /* 0x080fe4000001081b */
[----:B------:R-:W-:-:S05]  /*3480*/  FFMA.FTZ R6, R6, R11, R13 ;  /* 0x0000000b06067223 */ /* 0x000fca000001000d */
[----:B------:R-:W-:-:S07]  /*3490*/  F2FP.F16.F32.PACK_AB R6, R6, R27 ;  /* 0x0000001b0606723e */ /* 0x000fce00000000ff */
.L_x_1274:
[----:B------:R-:W-:Y:S05]  /*34a0*/  BSYNC B2 ;  /* 0x0000000000027941 */ /* 0x000fea0003800000 */
.L_x_1273:
[----:B---3--:R-:W-:-:S04]  /*34b0*/  LEA R10, P2, R18, R14, 0x1 ;  /* 0x0000000e120a7211 */ /* 0x008fc800078408ff */
[----:B--2---:R-:W-:-:S05]  /*34c0*/  LEA.HI.X R11, R18, R69, R19, 0x1, P2 ;  /* 0x00000045120b7211 */ /* 0x004fca00010f0c13 */
[----:B0-----:R4:W-:Y:S04]  /*34d0*/  ST.E.128 desc[UR42][R10.64], R4 ;  /* 0x000000040a007985 */ /* 0x0019e8000c101d2a */
.L_x_1272:
[----:B------:R-:W-:Y:S05]  /*34e0*/  BSYNC B1 ;  /* 0x0000000000017941 */ /* 0x000fea0003800000 */
.L_x_1271:
        /* <DEDUP_REMOVED lines=13> */
[----:B------:R-:W-:Y:S01]  /*35c0*/  SHF.R.U64 R12, R8, 0x10, R9 ;  /* 0x00000010080c7819 */ /* 0x000fe20000001209 */
[----:B--2---:R-:W-:Y:S01]  /*35d0*/  IMAD.MOV.U32 R8, RZ, RZ, R7 ;  /* 0x000000ffff087224 */ /* 0x004fe200078e0007 */
[--C-:B------:R-:W-:Y:S01]  /*35e0*/  SHF.R.U64 R14, R24, 0x10, R25.reuse ;  /* 0x00000010180e7819 */ /* 0x100fe20000001219 */
[--C-:B------:R-:W-:Y:S01]  /*35f0*/  HADD2.F32 R7, -RZ, R5.reuse.H1_H1 ;  /* 0x30000005ff077230 */ /* 0x100fe20000004100 */
[----:B------:R-:W-:Y:S01]  /*3600*/  SHF.R.U32.HI R15, RZ, 0x10, R25 ;  /* 0x00000010ff0f7819 */ /* 0x000fe20000011619 */
[----:B------:R-:W-:Y:S01]  /*3610*/  HADD2.F32 R5, -RZ, R5.H0_H0 ;  /* 0x20000005ff057230 */ /* 0x000fe20000004100 */
[----:B-1----:R-:W-:Y:S01]  /*3620*/  SHF.R.U32.HI R13, RZ, 0x10, R9 ;  /* 0x00000010ff0d7819 */ /* 0x002fe20000011609 */
[----:B------:R-:W-:Y:S02]  /*3630*/  HADD2.F32 R14, -RZ, R14.H0_H0 ;  /* 0x2000000eff0e7230 */ /* 0x000fe40000004100 */
[----:B------:R-:W-:Y:S02]  /*3640*/  HADD2.F32 R15, -RZ, R15.H0_H0 ;  /* 0x2000000fff0f7230 */ /* 0x000fe40000004100 */
[----:B------:R-:W-:-:S02]  /*3650*/  HADD2.F32 R9, -RZ, R8.H1_H1 ;  /* 0x30000008ff097230 */ /* 0x000fc40000004100 */
[-C--:B------:R-:W-:Y:S01]  /*3660*/  FMUL.FTZ R24, R7, R14.reuse ;  /* 0x0000000e07187220 */ /* 0x080fe20000410000 */
[----:B------:R-:W-:Y:S02]  /*3670*/  HADD2.F32 R12, -RZ, R12.H0_H0 ;  /* 0x2000000cff0c7230 */ /* 0x000fe40000004100 */
[----:B------:R-:W-:Y:S01]  /*3680*/  FMUL.FTZ R14, R5, R14 ;  /* 0x0000000e050e7220 */ /* 0x000fe20000410000 */
[----:B------:R-:W-:Y:S02]  /*3690*/  HADD2.F32 R8, -RZ, R8.H0_H0 ;  /* 0x20000008ff087230 */ /* 0x000fe40000004100 */
[-C--:B------:R-:W-:Y:S01]  /*36a0*/  FMUL.FTZ R25, R9, R15.reuse ;  /* 0x0000000f09197220 */ /* 0x080fe20000410000 */
[----:B------:R-:W-:Y:S02]  /*36b0*/  HADD2.F32 R13, -RZ, R13.H0_H0 ;  /* 0x2000000dff0d7230 */ /* 0x000fe40000004100 */
[-C--:B------:R-:W-:Y:S01]  /*36c0*/  FFMA.FTZ R5, R5, R12.reuse, -R24 ;  /* 0x0000000c05057223 */ /* 0x080fe20000010818 */
[----:B------:R-:W-:Y:S01]  /*36d0*/  FFMA.FTZ R14, R7, R12, R14 ;  /* 0x0000000c070e7223 */ /* 0x000fe2000001000e */
[----:B------:R-:W-:Y:S01]  /*36e0*/  FMUL.FTZ R26, R8, R15 ;  /* 0x0000000f081a7220 */ /* 0x000fe20000410000 */
[----:B------:R-:W-:-:S02]  /*36f0*/  HADD2.F32 R12, -RZ, R71.H0_H0 ;  /* 0x20000047ff0c7230 */ /* 0x000fc40000004100 */
[-C--:B------:R-:W-:Y:S01]  /*3700*/  FFMA.FTZ R24, R8, R13.reuse, -R25 ;  /* 0x0000000d08187223 */ /* 0x080fe20000010819 */
[----:B------:R-:W-:Y:S02]  /*3710*/  HADD2.F32 R15, -RZ, R71.H1_H1 ;  /* 0x30000047ff0f7230 */ /* 0x000fe40000004100 */
[----:B------:R-:W-:Y:S01]  /*3720*/  FFMA.FTZ R57, R9, R13, R26 ;  /* 0x0000000d09397223 */ /* 0x000fe2000001001a */
[----:B------:R-:W-:Y:S01]  /*3730*/  HADD2.F32 R7, -RZ, R4.H1_H1 ;  /* 0x30000004ff077230 */ /* 0x000fe20000004100 */
[----:B------:R-:W-:Y:S01]  /*3740*/  F2FP.F16.F32.PACK_AB R5, R14, R5 ;  /* 0x000000050e05723e */ /* 0x000fe200000000ff */
[----:B------:R-:W-:Y:S02]  /*3750*/  HADD2.F32 R8, -RZ, R6.H1_H1 ;  /* 0x30000006ff087230 */ /* 0x000fe40000004100 */
[----:B------:R-:W-:Y:S02]  /*3760*/  HADD2.F32 R4, -RZ, R4.H0_H0 ;  /* 0x20000004ff047230 */ /* 0x000fe40000004100 */
[----:B------:R-:W-:Y:S01]  /*3770*/  FMUL.FTZ R25, R7, R12 ;  /* 0x0000000c07197220 */ /* 0x000fe20000410000 */
[----:B------:R-:W-:-:S02]  /*3780*/  HADD2.F32 R6, -RZ, R6.H0_H0 ;  /* 0x20000006ff067230 */ /* 0x000fc40000004100 */
        /* <DEDUP_REMOVED lines=11> */
[----:B------:R-:W-:-:S07]  /*3840*/  F2FP.F16.F32.PACK_AB R6, R8, R27 ;  /* 0x0000001b0806723e */ /* 0x000fce00000000ff */
.L_x_1276:
[----:B------:R-:W-:Y:S05]  /*3850*/  BSYNC B1 ;  /* 0x0000000000017941 */ /* 0x000fea0003800000 */
.L_x_1275:
[----:B--2---:R2:W-:Y:S01]  /*3860*/  ST.E.128 desc[UR42][R10.64], R4 ;  /* 0x000000040a007985 */ /* 0x0045e2000c101d2a */
[----:B------:R-:W-:Y:S05]  /*3870*/  BRA `(.L_x_1270) ;  /* 0x0000000c009c7947 */ /* 0x000fea0003800000 */
.L_x_1263:
[----:B------:R-:W-:Y:S01]  /*3880*/  IMAD R63, R11, -0x40, R36 ;  /* 0xffffffc00b3f7824 */ /* 0x000fe200078e0224 */
[----:B------:R-:W-:-:S04]  /*3890*/  ISETP.GE.AND P2, PT, R18, R67, PT ;  /* 0x000000431200720c */ /* 0x000fc80003f46270 */
[----:B------:R-:W-:-:S04]  /*38a0*/  VIMNMX R63, R63, 0x40, PT ;  /* 0x000000403f3f7848 */ /* 0x000fc80003fe0100 */
[----:B------:R-:W-:-:S13]  /*38b0*/  ISETP.GE.OR P3, PT, R185, R63, P2 ;  /* 0x0000003fb900720c */ /* 0x000fda0001766670 */
[----:B------:R-:W0:Y:S01]  /*38c0*/  @!P3 LDC.64 R10, c[0x0][0x3e8] ;  /* 0x0000fa00ff0abb82 */ /* 0x000e220000000a00 */
[----:B------:R-:W-:-:S05]  /*38d0*/  @!P3 IADD3 R4, P4, R28, R4, RZ ;  /* 0x000000041c04b210 */ /* 0x000fca0007f9e0ff */
[----:B------:R-:W-:Y:S02]  /*38e0*/  @!P3 IMAD.X R5, R14, 0x1, R49, P4 ;  /* 0x000000010e05b824 */ /* 0x000fe400020e0631 */
[----:B------:R-:W1:Y:S01]  /*38f0*/  @!P3 LDC.64 R8, c[0x0][0x400] ;  /* 0x00010000ff08bb82 */ /* 0x000e620000000a00 */
[----:B0-----:R-:W-:-:S04]  /*3900*/  @!P3 LEA R10, P4, R4, R10, 0x1 ;  /* 0x0000000a040ab211 */ /* 0x001fc800078808ff */
[----:B------:R-:W-:Y:S01]  /*3910*/  @!P3 LEA.HI.X R11, R4, R11, R5, 0x1, P4 ;  /* 0x0000000b040bb211 */ /* 0x000fe200020f0c05 */
[----:B------:R-:W-:Y:S02]  /*3920*/  @!P3 IMAD R4, R41, R34, RZ ;  /* 0x000000222904b224 */ /* 0x000fe400078e02ff */
[----:B------:R-:W-:Y:S02]  /*3930*/  @!P3 IMAD.MOV.U32 R5, RZ, RZ, R52 ;  /* 0x000000ffff05b224 */ /* 0x000fe400078e0034 */
[----:B------:R-:W-:Y:S02]  /*3940*/  @!P3 IMAD R7, R12, R43, R4 ;  /* 0x0000002b0c07b224 */ /* 0x000fe400078e0204 */
[----:B------:R-:W-:-:S04]  /*3950*/  @!P3 IMAD.MOV.U32 R4, RZ, RZ, R32 ;  /* 0x000000ffff04b224 */ /* 0x000fc800078e0020 */
[----:B------:R-:W-:-:S04]  /*3960*/  @!P3 IMAD.WIDE.U32 R4, R34, R43, R4 ;  /* 0x0000002b2204b225 */ /* 0x000fc800078e0004 */
[----:B------:R-:W-:Y:S01]  /*3970*/  @!P3 IMAD.IADD R5, R7, 0x1, R5 ;  /* 0x000000010705b824 */ /* 0x000fe200078e0205 */
[C---:B-1----:R-:W-:Y:S02]  /*3980*/  @!P3 LEA R8, P4, R4.reuse, R8, 0x1 ;  /* 0x000000080408b211 */ /* 0x042fe400078808ff */
        /* <DEDUP_REMOVED lines=13> */
[----:B------:R-:W-:Y:S02]  /*3a60*/  IMAD.MOV.U32 R56, RZ, RZ, R5 ;  /* 0x000000ffff387224 */ /* 0x000fe400078e0005 */
        /* <DEDUP_REMOVED lines=11> */
.L_x_1277:
[----:B------:R-:W-:Y:S01]  /*3b20*/  IMAD R58, R23, 0x8, R2 ;  /* 0x00000008173a7824 */ /* 0x000fe200078e0202 */
[----:B------:R-:W-:Y:S01]  /*3b30*/  SHF.L.U32 R65, R187, 0x1f, RZ ;  /* 0x0000001fbb417819 */ /* 0x000fe200000006ff */
[----:B------:R-:W-:Y:S03]  /*3b40*/  BSSY B1, `(.L_x_1278) ;  /* 0x0000003000017945 */ /* 0x000fe60003800000 */
[----:B------:R-:W0:Y:S02]  /*3b50*/  SYNCS.PHASECHK.TRANS64.TRYWAIT P4, [R58+URZ+0x38890], R65 ;  /* 0x038890413a0075a7 */ /* 0x000e24000808017f */
[----:B0-----:R-:W-:Y:S05]  /*3b60*/  @!P4 BRA `(.L_x_1279) ;  /* 0x000001a80018c947 */ /* 0x001fea0003800000 */
.L_x_1520:
[----:B------:R-:W-:Y:S05]  /*3b70*/  BSYNC B1 ;  /* 0x0000000000017941 */ /* 0x000fea0003800000 */
.L_x_1278:
[----:B------:R-:W-:-:S03]  /*3b80*/  UMOV UR4, 0xffffffff ;  /* 0xffffffff00047882 */ /* 0x000fc60000000000 */
[----:B------:R-:W-:Y:S05]  /*3b90*/  BRA.DIV UR4, `(.L_x_1280) ;  /* 0x000001aa04207947 */ /* 0x000fea000b800000 */
[----:B------:R1:W2:Y:S04]  /*3ba0*/  SHFL.IDX PT, R56, R13, RZ, 0x1c1f ;  /* 0x001c1fff0d387589 */ /* 0x0002a800000e0000 */
[----:B------:R-:W3:Y:S02]  /*3bb0*/  SHFL.IDX PT, R66, R66, RZ, 0x1c1f ;  /* 0x001c1fff42427589 */ /* 0x000ee400000e0000 */
.L_x_1524:
        /* <DEDUP_REMOVED lines=13> */
[----:B------:R-:W-:Y:S01]  /*3c90*/  LOP3.LUT R8, R9, R42, RZ, 0x3c, !PT ;  /* 0x0000002a09087212 */ /* 0x000fe200078e3cff */
[----:B------:R-:W-:-:S04]  /*3ca0*/  IMAD.IADD R9, R55, 0x1, R64 ;  /* 0x0000000137097824 */ /* 0x000fc800078e0240 */
[----:B------:R-:W-:Y:S02]  /*3cb0*/  IMAD R11, R223, 0x200, R8 ;  /* 0x00000200df0b7824 */ /* 0x000fe400078e0208 */
[----:B------:R-:W-:Y:S02]  /*3cc0*/  IMAD R9, R9, 0x2, R2 ;  /* 0x0000000209097824 */ /* 0x000fe400078e0202 */
[----:B------:R-:W-:-:S04]  /*3cd0*/  IMAD.IADD R11, R64, 0x1, R11 ;  /* 0x00000001400b7824 */ /* 0x000fc800078e020b */
[----:B------:R-:W-:Y:S02]  /*3ce0*/  IMAD R12, R11, 0x2, R2 ;  /* 0x000000020b0c7824 */ /* 0x000fe400078e0202 */
        /* <DEDUP_REMOVED lines=18> */
[----:B------:R-:W-:Y:S01]  /*3e10*/  SHF.R.U64 R4, R4, 0x10, R5 ;  /* 0x0000001004047819 */ /* 0x000fe20000001205 */
[----:B------:R-:W-:Y:S01]  /*3e20*/  HADD2.F32 R13, -RZ, R9.H1_H1 ;  /* 0x30000009ff0d7230 */ /* 0x000fe20000004100 */
[----:B------:R-:W-:Y:S01]  /*3e30*/  SHF.R.U64 R26, R26, 0x10, R27 ;  /* 0x000000101a1a7819 */ /* 0x000fe2000000121b */
[----:B------:R-:W-:Y:S02]  /*3e40*/  IMAD.MOV.U32 R69, RZ, RZ, R15 ;  /* 0x000000ffff457224 */ /* 0x000fe400078e000f */
[----:B------:R-:W-:Y:S01]  /*3e50*/  FMUL.FTZ R76, R67, R74 ;  /* 0x0000004a434c7220 */ /* 0x000fe20000410000 */
[----:B------:R-:W-:-:S02]  /*3e60*/  HADD2.F32 R25, -RZ, R77.H1_H1 ;  /* 0x3000004dff197230 */ /* 0x000fc40000004100 */
[C---:B------:R-:W-:Y:S01]  /*3e70*/  FMUL.FTZ R74, R13.reuse, R74 ;  /* 0x0000004a0d4a7220 */ /* 0x040fe20000410000 */
[----:B------:R-:W-:Y:S02]  /*3e80*/  HADD2.F32 R24, -RZ, R24.H0_H0 ;  /* 0x20000018ff187230 */ /* 0x000fe40000004100 */
[-C--:B------:R-:W-:Y:S01]  /*3e90*/  FFMA.FTZ R13, R13, R72.reuse, -R76 ;  /* 0x000000480d0d7223 */ /* 0x080fe2000001084c */
[----:B------:R-:W-:Y:S02]  /*3ea0*/  HADD2.F32 R4, -RZ, R4.H0_H0 ;  /* 0x20000004ff047230 */ /* 0x000fe40000004100 */
[----:B------:R-:W-:Y:S01]  /*3eb0*/  FFMA.FTZ R9, R67, R72, R74 ;  /* 0x0000004843097223 */ /* 0x000fe2000001004a */
[----:B------:R-:W-:Y:S02]  /*3ec0*/  IMAD.MOV.U32 R67, RZ, RZ, R11 ;  /* 0x000000ffff437224 */ /* 0x000fe400078e000b */
        /* <DEDUP_REMOVED lines=9> */
[----:B------:R-:W-:Y:S02]  /*3f60*/  IMAD.MOV.U32 R9, RZ, RZ, R13 ;  /* 0x000000ffff097224 */ /* 0x000fe400078e000d */
[-C--:B------:R-:W-:Y:S01]  /*3f70*/  FFMA.FTZ R15, R15, R72.reuse, -R76 ;  /* 0x000000480f0f7223 */ /* 0x080fe2000001084c */
[----:B------:R-:W-:Y:S02]  /*3f80*/  IMAD.MOV.U32 R13, RZ, RZ, R64 ;  /* 0x000000ffff0d7224 */ /* 0x000fe400078e0040 */
[----:B------:R-:W-:Y:S01]  /*3f90*/  FFMA.FTZ R11, R11, R72, R74 ;  /* 0x000000480b0b7223 */ /* 0x000fe2000001004a */
[----:B------:R-:W-:-:S02]  /*3fa0*/  HADD2.F32 R72, -RZ, R69.H1_H1 ;  /* 0x30000045ff487230 */ /* 0x000fc40000004100 */
[----:B------:R-:W-:Y:S01]  /*3fb0*/  HADD2.F32 R69, -RZ, R71.H0_H0 ;  /* 0x20000047ff457230 */ /* 0x000fe20000004100 */
[--C-:B------:R-:W-:Y:S01]  /*3fc0*/  SHF.R.U32.HI R71, RZ, 0x10, R7.reuse ;  /* 0x00000010ff477819 */ /* 0x100fe20000011607 */
[----:B------:R-:W-:Y:S01]  /*3fd0*/  HADD2.F32 R74, -RZ, R67.H1_H1 ;  /* 0x30000043ff4a7230 */ /* 0x000fe20000004100 */
[----:B------:R-:W-:-:S03]  /*3fe0*/  SHF.R.U64 R7, R6, 0x10, R7 ;  /* 0x0000001006077819 */ /* 0x000fc60000001207 */
[----:B------:R-:W-:Y:S02]  /*3ff0*/  HADD2.F32 R67, -RZ, R71.H0_H0 ;  /* 0x20000047ff437230 */ /* 0x000fe40000004100 */
[-C--:B------:R-:W-:Y:S01]  /*4000*/  FMUL.FTZ R71, R72, R69.reuse ;  /* 0x0000004548477220 */ /* 0x080fe20000410000 */
[C---:B------:R-:W-:Y:S01]  /*4010*/  FMUL.FTZ R69, R74.reuse, R69 ;  /* 0x000000454a457220 */ /* 0x040fe20000410000 */
[----:B------:R-:W-:Y:S02]  /*4020*/  HADD2.F32 R7, -RZ, R7.H0_H0 ;  /* 0x20000007ff077230 */ /* 0x000fe40000004100 */
[-C--:B------:R-:W-:Y:S01]  /*4030*/  FFMA.FTZ R74, R74, R67.reuse, -R71 ;  /* 0x000000434a4a7223 */ /* 0x080fe20000010847 */
[----:B------:R-:W-:Y:S01]  /*4040*/  FFMA.FTZ R72, R72, R67, R69 ;  /* 0x0000004348487223 */ /* 0x000fe20000010045 */
[----:B------:R-:W-:Y:S02]  /*4050*/  IMAD.MOV.U32 R67, RZ, RZ, R12 ;  /* 0x000000ffff437224 */ /* 0x000fe400078e000c */
[----:B------:R-:W-:Y:S01]  /*4060*/  IMAD.MOV.U32 R69, RZ, RZ, R8 ;  /* 0x000000ffff457224 */ /* 0x000fe200078e0008 */
[----:B------:R-:W-:Y:S01]  /*4070*/  F2FP.F16.F32.PACK_AB R15, R74, R15 ;  /* 0x0000000f4a0f723e */ /* 0x000fe200000000ff */
[----:B------:R-:W-:Y:S01]  /*4080*/  HADD2.F32 R71, -RZ, R73.H1_H1 ;  /* 0x30000049ff477230 */ /* 0x000fe20000004100 */
[----:B------:R-:W-:Y:S01]  /*4090*/  F2FP.F16.F32.PACK_AB R72, R72, R11 ;  /* 0x0000000b4848723e */ /* 0x000fe200000000ff */
[----:B------:R-:W-:-:S02]  /*40a0*/  HADD2.F32 R8, -RZ, R67.H0_H0 ;  /* 0x20000043ff087230 */ /* 0x000fc40000004100 */
[--C-:B------:R-:W-:Y:S02]  /*40b0*/  HADD2.F32 R12, -RZ, R69.reuse.H0_H0 ;  /* 0x20000045ff0c7230 */ /* 0x100fe40000004100 */
[----:B------:R-:W-:Y:S02]  /*40c0*/  HADD2.F32 R5, -RZ, R69.H1_H1 ;  /* 0x30000045ff057230 */ /* 0x000fe40000004100 */
[-C--:B------:R-:W-:Y:S01]  /*40d0*/  FMUL.FTZ R73, R8, R71.reuse ;  /* 0x0000004708497220 */ /* 0x080fe20000410000 */
[----:B------:R-:W-:Y:S02]  /*40e0*/  IMAD.MOV.U32 R11, RZ, RZ, R15 ;  /* 0x000000ffff0b7224 */ /* 0x000fe400078e000f */
[C---:B------:R-:W-:Y:S01]  /*40f0*/  FMUL.FTZ R71, R12.reuse, R71 ;  /* 0x000000470c477220 */ /* 0x040fe20000410000 */
[----:B------:R-:W-:Y:S02]  /*4100*/  IMAD.MOV.U32 R15, RZ, RZ, R72 ;  /* 0x000000ffff0f7224 */ /* 0x000fe400078e0048 */
[-C--:B------:R-:W-:Y:S01]  /*4110*/  FFMA.FTZ R12, R12, R25.reuse, -R73 ;  /* 0x000000190c0c7223 */ /* 0x080fe20000010849 */
[----:B------:R-:W-:Y:S01]  /*4120*/  FFMA.FTZ R8, R8, R25, R71 ;  /* 0x0000001908087223 */ /* 0x000fe20000010047 */
[----:B------:R-:W-:-:S02]  /*4130*/  HADD2.F32 R25, -RZ, R67.H1_H1 ;  /* 0x30000043ff197230 */ /* 0x000fc40000004100 */
        /* <DEDUP_REMOVED lines=13> */
[----:B------:R-:W-:Y:S02]  /*4210*/  IMAD.MOV.U32 R8, RZ, RZ, R12 ;  /* 0x000000ffff087224 */ /* 0x000fe400078e000c */
[C---:B------:R-:W-:Y:S01]  /*4220*/  FMUL.FTZ R67, R4.reuse, R67 ;  /* 0x0000004304437220 */ /* 0x040fe20000410000 */
[-C--:B------:R-:W-:Y:S01]  /*4230*/  FFMA.FTZ R4, R4, R27.reuse, -R69 ;  /* 0x0000001b04047223 */ /* 0x080fe20000010845 */
[----:B------:R-:W-:Y:S02]  /*4240*/  IMAD.MOV.U32 R12, RZ, RZ, R25 ;  /* 0x000000ffff0c7224 */ /* 0x000fe400078e0019 */
        /* <DEDUP_REMOVED lines=8> */
[----:B------:R-:W-:Y:S02]  /*42d0*/  IMAD.MOV.U32 R10, RZ, RZ, R14 ;  /* 0x000000ffff0a7224 */ /* 0x000fe400078e000e */
[----:B------:R-:W-:-:S07]  /*42e0*/  IMAD.MOV.U32 R14, RZ, RZ, R27 ;  /* 0x000000ffff0e7224 */ /* 0x000fce00078e001b */
.L_x_1282:
[----:B------:R-:W-:Y:S05]  /*42f0*/  BSYNC B1 ;  /* 0x0000000000017941 */ /* 0x000fea0003800000 */
.L_x_1281:
        /* <DEDUP_REMOVED lines=10> */
.L_x_1262:
[----:B------:R-:W-:-:S06]  /*43a0*/  UISETP.NE.AND UP0, UPT, UR37, 0x3, UPT ;  /* 0x000000032500788c */ /* 0x000fcc000bf05270 */
[----:B------:R-:W-:-:S13]  /*43b0*/  PLOP3.LUT P3, PT, PT, PT, UP0, 0x80, 0x0 ;  /* 0x000000000000781c */ /* 0x000fda0003f6f008 */
[----:B------:R-:W-:Y:S05]  /*43c0*/  @!P3 BRA `(.L_x_1283) ;  /* 0x000000000004b947 */ /* 0x000fea0003800000 */
[----:B------:R-:W-:Y:S01]  /*43d0*/  BPT.TRAP 0x1 ;  /* 0x000000040000795c */ /* 0x000fe20000300000 */
.L_x_1283:
[----:B------:R-:W-:Y:S01]  /*43e0*/  IMAD R58, R23, 0x8, R2 ;  /* 0x00000008173a7824 */ /* 0x000fe200078e0202 */
[----:B------:R-:W-:Y:S01]  /*43f0*/  SHF.L.U32 R65, R187, 0x1f, RZ ;  /* 0x0000001fbb417819 */ /* 0x000fe200000006ff */
[----:B------:R-:W-:Y:S01]  /*4400*/  BSSY B1, `(.L_x_1284) ;  /* 0x0000004000017945 */ /* 0x000fe20003800000 */
[----:B------:R-:W-:Y:S02]  /*4410*/  SHF.R.S32.HI R62, RZ, 0x1f, R60 ;  /* 0x0000001fff3e7819 */ /* 0x000fe4000001143c */
[----:B------:R-:W1:Y:S02]  /*4420*/  SYNCS.PHASECHK.TRANS64.TRYWAIT P2, [R58+URZ+0x38890], R65 ;  /* 0x038890413a0075a7 */ /* 0x000e64000804017f */
[----:B-1----:R-:W-:Y:S05]  /*4430*/  @!P2 BRA `(.L_x_1285) ;  /* 0x000001a00040a947 */ /* 0x002fea0003800000 */
.L_x_1525:
[----:B------:R-:W-:Y:S05]  /*4440*/  BSYNC B1 ;  /* 0x0000000000017941 */ /* 0x000fea0003800000 */
.L_x_1284:
        /* <DEDUP_REMOVED lines=24> */
.L_x_1529:
        /* <DEDUP_REMOVED lines=18> */
.L_x_1270:
[----:B------:R-:W-:Y:S05]  /*46f0*/  BSYNC B0 ;  /* 0x0000000000007941 */ /* 0x000fea0003800000 */
.L_x_1261:
        /* <DEDUP_REMOVED lines=17> */
.L_x_1288:
[----:B------:R-:W-:Y:S05]  /*4810*/  BSYNC B0 ;  /* 0x0000000000007941 */ /* 0x000fea0003800000 */
.L_x_1287:
[----:B------:R-:W1:Y:S01]  /*4820*/  SYNCS.PHASECHK.TRANS64.TRYWAIT P3, [R58+URZ+0x388b0], R65 ;  /* 0x0388b0413a0075a7 */ /* 0x000e62000806017f */
[----:B------:R-:W-:Y:S04]  /*4830*/  BSSY B0, `(.L_x_1289) ;  /* 0x0000002000007945 */ /* 0x000fe80003800000 */
[----:B-1----:R-:W-:Y:S05]  /*4840*/  @!P3 BRA `(.L_x_1290) ;  /* 0x0000019c0094b947 */ /* 0x002fea0003800000 */
.L_x_1530:
[----:B------:R-:W-:Y:S05]  /*4850*/  BSYNC B0 ;  /* 0x0000000000007941 */ /* 0x000fea0003800000 */
.L_x_1289:
        /* <DEDUP_REMOVED lines=21> */
[----:B------:R-:W4:Y:S04]  /*49b0*/  LDL R64, [R1] ;  /* 0x0000000001407983 */ /* 0x000f280000100800 */
[----:B------:R-:W5:Y:S04]  /*49c0*/  LDL R57, [R1+0x4] ;  /* 0x0000040001397983 */ /* 0x000f680000100800 */
[----:B------:R-:W5:Y:S01]  /*49d0*/  LDL R56, [R1+0x8] ;  /* 0x0000080001387983 */ /* 0x000f620000100800 */
[----:B------:R-:W-:Y:S01]  /*49e0*/  LOP3.LUT P3, RZ, R191, 0x4, RZ, 0xc0, !PT ;  /* 0x00000004bfff7812 */ /* 0x000fe2000786c0ff */
[----:B------:R-:W-:Y:S01]  /*49f0*/  IMAD R5, R23, 0x8000, R46 ;  /* 0x0000800017057824 */ /* 0x000fe200078e022e */
[----:B------:R-:W-:Y:S01]  /*4a00*/  ULDC UR4, c[0x0][0x320] ;  /* 0x0000c80000047ab9 */ /* 0x000fe20000000800 */
[----:B------:R-:W5:Y:S02]  /*4a10*/  LDL R27, [R1+0xc] ;  /* 0x00000c00011b7983 */ /* 0x000f640000100800 */
[----:B------:R-:W-:-:S02]  /*4a20*/  VIADD R15, R5, 0x20 ;  /* 0x00000020050f7836 */ /* 0x000fc40000000000 */
[----:B------:R-:W5:Y:S01]  /*4a30*/  LDL R26, [R1+0x10] ;  /* 0x00001000011a7983 */ /* 0x000f620000100800 */
[C-C-:B---3--:R-:W-:Y:S01]  /*4a40*/  IMAD R14, R5.reuse, 0x2, R2.reuse ;  /* 0x00000002050e7824 */ /* 0x148fe200078e0202 */
[----:B------:R-:W-:Y:S02]  /*4a50*/  ISETP.GE.AND P5, PT, R22, UR4, PT ;  /* 0x0000000416007c0c */ /* 0x000fe4000bfa6270 */
[----:B------:R-:W3:Y:S02]  /*4a60*/  LDL R61, [R1+0x14] ;  /* 0x00001400013d7983 */ /* 0x000ee40000100800 */
[----:B------:R-:W-:Y:S01]  /*4a70*/  @P3 VIADD R15, R5, 0xffffffe0 ;  /* 0xffffffe0050f3836 */ /* 0x000fe20000000000 */
[----:B------:R-:W-:Y:S01]  /*4a80*/  ISETP.GE.AND P3, PT, R18, UR4, PT ;  /* 0x0000000412007c0c */ /* 0x000fe2000bf66270 */
[----:B------:R-:W3:Y:S02]  /*4a90*/  LDL R60, [R1+0x18] ;  /* 0x00001800013c7983 */ /* 0x000ee40000100800 */
[----:B------:R-:W-:-:S02]  /*4aa0*/  IMAD R15, R15, 0x2, R2 ;  /* 0x000000020f0f7824 */ /* 0x000fc400078e0202 */
[----:B------:R-:W3:Y:S08]  /*4ab0*/  LDL R59, [R1+0x1c] ;  /* 0x00001c00013b7983 */ /* 0x000ef00000100800 */
[----:B------:R-:W1:Y:S01]  /*4ac0*/  @!P3 LDS.128 R4, [R14+0x400] ;  /* 0x000400000e04b984 */ /* 0x000e620000000c00 */
[----:B0-----:R-:W-:-:S04]  /*4ad0*/  @!P3 LEA R8, P4, R18, R25, 0x1 ;  /* 0x000000191208b211 */ /* 0x001fc800078808ff */
[----:B--2---:R-:W-:Y:S02]  /*4ae0*/  @!P3 LEA.HI.X R9, R18, R24, R19, 0x1, P4 ;  /* 0x000000181209b211 */ /* 0x004fe400020f0c13 */
[----:B------:R-:W-:-:S04]  /*4af0*/  @!P5 LEA R12, P4, R22, R25, 0x1 ;  /* 0x00000019160cd211 */ /* 0x000fc800078808ff */
[----:B------:R-:W-:Y:S02]  /*4b00*/  @!P5 LEA.HI.X R13, R22, R24, R193, 0x1, P4 ;  /* 0x00000018160dd211 */ /* 0x000fe400020f0cc1 */
[C---:B------:R-:W-:Y:S01]  /*4b10*/  ISETP.GE.AND P4, PT, R214.reuse, UR4, PT ;  /* 0x00000004d6007c0c */ /* 0x040fe2000bf86270 */
[----:B-1----:R0:W-:Y:S04]  /*4b20*/  @!P3 ST.E.128 desc[UR42][R8.64], R4 ;  /* 0x000000040800b985 */ /* 0x0021e8000c101d2a */
[----:B------:R-:W1:Y:S08]  /*4b30*/  @!P5 LDS.128 R4, [R15+0x400] ;  /* 0x000400000f04d984 */ /* 0x000e700000000c00 */
[----:B0-----:R-:W-:-:S05]  /*4b40*/  @!P4 LEA R8, P3, R214, R25, 0x1 ;  /* 0x00000019d608c211 */ /* 0x001fca00078608ff */
[----:B------:R-:W-:Y:S01]  /*4b50*/  @!P4 IMAD.X R9, R24, 0x1, R228, P3 ;  /* 0x000000011809c824 */ /* 0x000fe200018e06e4 */
[----:B------:R-:W-:-:S13]  /*4b60*/  ISETP.GE.AND P3, PT, R213, UR4, PT ;  /* 0x00000004d5007c0c */ /* 0x000fda000bf66270 */
[----:B------:R-:W-:-:S05]  /*4b70*/  @!P3 LEA R10, P6, R213, R25, 0x1 ;  /* 0x00000019d50ab211 */ /* 0x000fca00078c08ff */
[----:B------:R-:W-:Y:S01]  /*4b80*/  @!P3 IMAD.X R11, R24, 0x1, R229, P6 ;  /* 0x00000001180bb824 */ /* 0x000fe200030e06e5 */
[----:B-1----:R0:W-:Y:S01]  /*4b90*/  @!P5 ST.E.128 desc[UR42][R12.64], R4 ;  /* 0x000000040c00d985 */ /* 0x0021e2000c101d2a */
[----:B------:R-:W-:-:S03]  /*4ba0*/  ISETP.GE.AND P5, PT, R212, UR4, PT ;  /* 0x00000004d4007c0c */ /* 0x000fc6000bfa6270 */
[----:B------:R-:W1:Y:S10]  /*4bb0*/  @!P4 LDS.128 R4, [R14+0x2400] ;  /* 0x002400000e04c984 */ /* 0x000e740000000c00 */
[----:B0-----:R-:W-:Y:S01]  /*4bc0*/  @!P5 LEA R12, P6, R212, R25, 0x1 ;  /* 0x00000019d40cd211 */ /* 0x001fe200078c08ff */
[----:B-1----:R-:W-:Y:S04]  /*4bd0*/  @!P4 ST.E.128 desc[UR42][R8.64], R4 ;  /* 0x000000040800c985 */ /* 0x002fe8000c101d2a */
[----:B------:R-:W0:Y:S01]  /*4be0*/  @!P3 LDS.128 R4, [R15+0x2400] ;  /* 0x002400000f04b984 */ /* 0x000e220000000c00 */
[----:B------:R-:W-:-:S03]  /*4bf0*/  ISETP.GE.AND P4, PT, R211, UR4, PT ;  /* 0x00000004d3007c0c */ /* 0x000fc6000bf86270 */
[----:B0-----:R-:W-:Y:S04]  /*4c00*/  @!P3 ST.E.128 desc[UR42][R10.64], R4 ;  /* 0x000000040a00b985 */ /* 0x001fe8000c101d2a */
[----:B------:R-:W0:Y:S01]  /*4c10*/  @!P5 LDS.128 R4, [R14+0x4400] ;  /* 0x004400000e04d984 */ /* 0x000e220000000c00 */
[----:B------:R-:W-:Y:S01]  /*4c20*/  ISETP.GE.AND P3, PT, R210, UR4, PT ;  /* 0x00000004d2007c0c */ /* 0x000fe2000bf66270 */
[----:B----4-:R-:W-:-:S05]  /*4c30*/  @!P5 IMAD.X R13, R24, 0x1, R64, P6 ;  /* 0x00000001180dd824 */ /* 0x010fca00030e0640 */
[----:B0-----:R-:W-:Y:S04]  /*4c40*/  @!P5 ST.E.128 desc[UR42][R12.64], R4 ;  /* 0x000000040c00d985 */ /* 0x001fe8000c101d2a */
[----:B------:R-:W0:Y:S01]  /*4c50*/  @!P4 LDS.128 R4, [R15+0x4400] ;  /* 0x004400000f04c984 */ /* 0x000e220000000c00 */
[----:B------:R-:W-:-:S05]  /*4c60*/  @!P4 LEA R8, P6, R211, R25, 0x1 ;  /* 0x00000019d308c211 */ /* 0x000fca00078c08ff */
[----:B-----5:R-:W-:Y:S02]  /*4c70*/  @!P4 IMAD.X R9, R24, 0x1, R57, P6 ;  /* 0x000000011809c824 */ /* 0x020fe400030e0639 */
[----:B------:R-:W2:Y:S01]  /*4c80*/  LDL R57, [R1+0x20] ;  /* 0x0000200001397983 */ /* 0x000ea20000100800 */
[----:B------:R-:W-:-:S05]  /*4c90*/  @!P3 LEA R10, P6, R210, R25, 0x1 ;  /* 0x00000019d20ab211 */ /* 0x000fca00078c08ff */
[----:B------:R-:W-:Y:S02]  /*4ca0*/  @!P3 IMAD.X R11, R24, 0x1, R56, P6 ;  /* 0x00000001180bb824 */ /* 0x000fe400030e0638 */
[----:B------:R-:W4:Y:S04]  /*4cb0*/  LDL R56, [R1+0x24] ;  /* 0x0000240001387983 */ /* 0x000f280000100800 */
[----:B0-----:R-:W-:Y:S04]  /*4cc0*/  @!P4 ST.E.128 desc[UR42][R8.64], R4 ;  /* 0x000000040800c985 */ /* 0x001fe8000c101d2a */
[----:B------:R-:W0:Y:S01]  /*4cd0*/  @!P3 LDS.128 R4, [R14+0x6400] ;  /* 0x006400000e04b984 */ /* 0x000e220000000c00 */
[----:B------:R-:W-:-:S13]  /*4ce0*/  ISETP.GE.AND P5, PT, R209, UR4, PT ;  /* 0x00000004d1007c0c */ /* 0x000fda000bfa6270 */
[----:B------:R-:W-:Y:S01]  /*4cf0*/  @!P5 LEA R12, P6, R209, R25, 0x1 ;  /* 0x00000019d10cd211 */ /* 0x000fe200078c08ff */
[----:B0-----:R-:W-:Y:S04]  /*4d00*/  @!P3 ST.E.128 desc[UR42][R10.64], R4 ;  /* 0x000000040a00b985 */ /* 0x001fe8000c101d2a */
[----:B------:R-:W0:Y:S01]  /*4d10*/  @!P5 LDS.128 R4, [R15+0x6400] ;  /* 0x006400000f04d984 */ /* 0x000e220000000c00 */
[----:B------:R-:W-:-:S03]  /*4d20*/  @!P5 IMAD.X R13, R24, 0x1, R27, P6 ;  /* 0x00000001180dd824 */ /* 0x000fc600030e061b */
[----:B------:R-:W5:Y:S01]  /*4d30*/  LDL R27, [R1+0x28] ;  /* 0x00002800011b7983 */ /* 0x000f620000100800 */
[----:B------:R-:W-:-:S13]  /*4d40*/  ISETP.GE.AND P4, PT, R208, UR4, PT ;  /* 0x00000004d0007c0c */ /* 0x000fda000bf86270 */
[----:B------:R-:W-:Y:S01]  /*4d50*/  @!P4 LEA R8, P6, R208, R25, 0x1 ;  /* 0x00000019d008c211 */ /* 0x000fe200078c08ff */
[----:B0-----:R-:W-:Y:S04]  /*4d60*/  @!P5 ST.E.128 desc[UR42][R12.64], R4 ;  /* 0x000000040c00d985 */ /* 0x001fe8000c101d2a */
[----:B------:R-:W0:Y:S01]  /*4d70*/  @!P4 LDS.128 R4, [R14+0x8400] ;  /* 0x008400000e04c984 */ /* 0x000e220000000c00 */
[----:B------:R-:W-:-:S03]  /*4d80*/  @!P4 IMAD.X R9, R24, 0x1, R26, P6 ;  /* 0x000000011809c824 */ /* 0x000fc600030e061a */
[----:B------:R-:W5:Y:S01]  /*4d90*/  LDL R26, [R1+0x2c] ;  /* 0x00002c00011a7983 */ /* 0x000f620000100800 */
[C---:B------:R-:W-:Y:S02]  /*4da0*/  ISETP.GE.AND P3, PT, R207.reuse, UR4, PT ;  /* 0x00000004cf007c0c */ /* 0x040fe4000bf66270 */
[----:B------:R-:W-:Y:S01]  /*4db0*/  ISETP.GE.AND P5, PT, R206, UR4, PT ;  /* 0x00000004ce007c0c */ /* 0x000fe2000bfa6270 */
[----:B0-----:R-:W-:Y:S10]  /*4dc0*/  @!P4 ST.E.128 desc[UR42][R8.64], R4 ;  /* 0x000000040800c985 */ /* 0x001ff4000c101d2a */
[----:B------:R-:W0:Y:S01]  /*4dd0*/  @!P3 LDS.128 R4, [R15+0x8400] ;  /* 0x008400000f04b984 */ /* 0x000e220000000c00 */
[----:B------:R-:W-:-:S05]  /*4de0*/  @!P3 LEA R10, P6, R207, R25, 0x1 ;  /* 0x00000019cf0ab211 */ /* 0x000fca00078c08ff */
[----:B---3--:R-:W-:Y:S01]  /*4df0*/  @!P3 IMAD.X R11, R24, 0x1, R61, P6 ;  /* 0x00000001180bb824 */ /* 0x008fe200030e063d */
[----:B------:R-:W-:Y:S02]  /*4e00*/  ISETP.GE.AND P4, PT, R203, UR4, PT ;  /* 0x00000004cb007c0c */ /* 0x000fe4000bf86270 */
[----:B------:R-:W-:Y:S02]  /*4e10*/  @!P5 LEA R12, P6, R206, R25, 0x1 ;  /* 0x00000019ce0cd211 */ /* 0x000fe400078c08ff */
[----:B0-----:R-:W-:Y:S04]  /*4e20*/  @!P3 ST.E.128 desc[UR42][R10.64], R4 ;  /* 0x000000040a00b985 */ /* 0x001fe8000c101d2a */
[----:B------:R-:W0:Y:S01]  /*4e30*/  @!P5 LDS.128 R4, [R14+0xa400] ;  /* 0x00a400000e04d984 */ /* 0x000e220000000c00 */
[----:B------:R-:W-:Y:S01]  /*4e40*/  @!P5 IMAD.X R13, R24, 0x1, R60, P6 ;  /* 0x00000001180dd824 */ /* 0x000fe200030e063c */
[----:B------:R-:W-:-:S03]  /*4e50*/  ISETP.GE.AND P3, PT, R202, UR4, PT ;  /* 0x00000004ca007c0c */ /* 0x000fc6000bf66270 */
[----:B------:R-:W-:Y:S01]  /*4e60*/  @!P4 LEA R8, P6, R203, R25, 0x1 ;  /* 0x00000019cb08c211 */ /* 0x000fe200078c08ff */
[----:B0-----:R-:W-:Y:S04]  /*4e70*/  @!P5 ST.E.128 desc[UR42][R12.64], R4 ;  /* 0x000000040c00d985 */ /* 0x001fe8000c101d2a */
[----:B------:R-:W0:Y:S01]  /*4e80*/  @!P4 LDS.128 R4, [R15+0xa400] ;  /* 0x00a400000f04c984 */ /* 0x000e220000000c00 */
[----:B------:R-:W-:Y:S01]  /*4e90*/  @!P4 IMAD.X R9, R24, 0x1, R59, P6 ;  /* 0x000000011809c824 */ /* 0x000fe200030e063b */
[----:B------:R-:W-:-:S03]  /*4ea0*/  ISETP.GE.AND P5, PT, R218, UR4, PT ;  /* 0x00000004da007c0c */ /* 0x000fc6000bfa6270 */
[----:B------:R-:W-:Y:S01]  /*4eb0*/  @!P3 LEA R10, P6, R202, R25, 0x1 ;  /* 0x00000019ca0ab211 */ /* 0x000fe200078c08ff */
[----:B0-----:R-:W-:Y:S04]  /*4ec0*/  @!P4 ST.E.128 desc[UR42][R8.64], R4 ;  /* 0x000000040800c985 */ /* 0x001fe8000c101d2a */
[----:B------:R-:W0:Y:S01]  /*4ed0*/  @!P3 LDS.128 R4, [R14+0xc400] ;  /* 0x00c400000e04b984 */ /* 0x000e220000000c00 */
[----:B--2---:R-:W-:Y:S01]  /*4ee0*/  @!P3 IMAD.X R11, R24, 0x1, R57, P6 ;  /* 0x00000001180bb824 */ /* 0x004fe200030e0639 */
[----:B------:R-:W-:-:S03]  /*4ef0*/  ISETP.GE.AND P4, PT, R217, UR4, PT ;  /* 0x00000004d9007c0c */ /* 0x000fc6000bf86270 */
[----:B------:R-:W-:Y:S01]  /*4f00*/  @!P5 LEA R12, P6, R218, R25, 0x1 ;  /* 0x00000019da0cd211 */ /* 0x000fe200078c08ff */
[----:B0-----:R-:W-:Y:S04]  /*4f10*/  @!P3 ST.E.128 desc[UR42][R10.64], R4 ;  /* 0x000000040a00b985 */ /* 0x001fe8000c101d2a */
[----:B------:R-:W0:Y:S01]  /*4f20*/  @!P5 LDS.128 R4, [R15+0xc400] ;  /* 0x00c400000f04d984 */ /* 0x000e220000000c00 */
[----:B----4-:R-:W-:Y:S01]  /*4f30*/  @!P5 IMAD.X R13, R24, 0x1, R56, P6 ;  /* 0x00000001180dd824 */ /* 0x010fe200030e0638 */
[----:B------:R-:W-:-:S03]  /*4f40*/  ISETP.GE.AND P3, PT, R216, UR4, PT ;  /* 0x00000004d8007c0c */ /* 0x000fc6000bf66270 */
[----:B------:R-:W-:Y:S01]  /*4f50*/  @!P4 LEA R8, P6, R217, R25, 0x1 ;  /* 0x00000019d908c211 */ /* 0x000fe200078c08ff */
[----:B0-----:R-:W-:Y:S04]  /*4f60*/  @!P5 ST.E.128 desc[UR42][R12.64], R4 ;  /* 0x000000040c00d985 */ /* 0x001fe8000c101d2a */
[----:B------:R-:W0:Y:S01]  /*4f70*/  @!P4 LDS.128 R4, [R14+0xe400] ;  /* 0x00e400000e04c984 */ /* 0x000e220000000c00 */
[----:B-----5:R-:W-:-:S04]  /*4f80*/  @!P4 IMAD.X R9, R24, 0x1, R27, P6 ;  /* 0x000000011809c824 */ /* 0x020fc800030e061b */
[----:B------:R-:W-:Y:S01]  /*4f90*/  @!P3 LEA R10, P6, R216, R25, 0x1 ;  /* 0x00000019d80ab211 */ /* 0x000fe200078c08ff */
[----:B0-----:R-:W-:Y:S04]  /*4fa0*/  @!P4 ST.E.128 desc[UR42][R8.64], R4 ;  /* 0x000000040800c985 */ /* 0x001fe8000c101d2a */
[----:B------:R-:W0:Y:S01]  /*4fb0*/  @!P3 LDS.128 R4, [R15+0xe400] ;  /* 0x00e400000f04b984 */ /* 0x000e220000000c00 */
[----:B------:R-:W-:-:S05]  /*4fc0*/  @!P3 IMAD.X R11, R24, 0x1, R26, P6 ;  /* 0x00000001180bb824 */ /* 0x000fca00030e061a */
[----:B0-----:R4:W-:Y:S02]  /*4fd0*/  @!P3 ST.E.128 desc[UR42][R10.64], R4 ;  /* 0x000000040a00b985 */ /* 0x0019e4000c101d2a */
.L_x_1292:
[----:B------:R-:W-:Y:S05]  /*4fe0*/  BSYNC B0 ;  /* 0x0000000000007941 */ /* 0x000fea0003800000 */
.L_x_1291:
        /* <DEDUP_REMOVED lines=17> */
.L_x_1256:
[----:B------:R-:W-:Y:S04]  /*5100*/  BSSY B0, `(.L_x_1294) ;  /* 0x0000004000007945 */ /* 0x000fe80003800000 */
[----:B------:R-:W-:Y:S05]  /*5110*/  @P2 BRA `(.L_x_1295) ;  /* 0x0000000000082947 */ /* 0x000fea0003800000 */
[----:B------:R-:W4:Y:S02]  /*5120*/  FENCE.VIEW.ASYNC.G ;  /* 0x00000000000073c6 */ /* 0x000f240000000100 */
[----:B----4-:R-:W-:Y:S06]  /*5130*/  BAR.ARV 0xc, 0x180 ;  /* 0x0306000000007b1d */ /* 0x010fec0000002000 */
.L_x_1295:
[----:B------:R-:W-:Y:S05]  /*5140*/  BSYNC B0 ;  /* 0x0000000000007941 */ /* 0x000fea0003800000 */
.L_x_1294:
        /* <DEDUP_REMOVED lines=15> */
[----:B------:R-:W-:Y:S02]  /*5240*/  IABS R9, R10 ;  /* 0x0000000a00097213 */ /* 0x000fe40000000000 */
        /* <DEDUP_REMOVED lines=22> */
.L_x_1299:
[----:B------:R-:W-:Y:S05]  /*53b0*/  BSYNC B0 ;  /* 0x0000000000007941 */ /* 0x000fea0003800000 */
.L_x_1298:
[----:B------:R-:W4:Y:S01]  /*53c0*/  LDL R0, [R1+0x48] ;  /* 0x0000480001007983 */ /* 0x000f220000100800 */
[----:B------:R-:W-:Y:S02]  /*53d0*/  PLOP3.LUT P0, PT, PT, PT, PT, 0x80, 0x0 ;  /* 0x000000000000781c */ /* 0x000fe40003f0f070 */
        /* <DEDUP_REMOVED lines=43> */
[----:B---3--:R-:W-:Y:S02]  /*5690*/  CS2R R66, SRZ ;  /* 0x0000000000427805 */ /* 0x008fe4000001ff00 */
[----:B------:R-:W-:Y:S02]  /*56a0*/  CS2R R64, SRZ ;  /* 0x0000000000407805 */ /* 0x000fe4000001ff00 */
[----:B------:R-:W-:Y:S02]  /*56b0*/  CS2R R62, SRZ ;  /* 0x00000000003e7805 */ /* 0x000fe4000001ff00 */
[----:B------:R-:W-:-:S02]  /*56c0*/  CS2R R60, SRZ ;  /* 0x00000000003c7805 */ /* 0x000fc4000001ff00 */
[----:B-1----:R-:W-:Y:S02]  /*56d0*/  CS2R R58, SRZ ;  /* 0x00000000003a7805 */ /* 0x002fe4000001ff00 */
        /* <DEDUP_REMOVED lines=22> */
[----:B------:R-:W-:Y:S02]  /*5840*/  IMAD.MOV.U32 R7, RZ, RZ, 0x40000040 ;  /* 0x40000040ff077424 */ /* 0x000fe400078e00ff */
[----:B------:R-:W-:Y:S01]  /*5850*/  IMAD.MOV.U32 R11, RZ, RZ, 0x40000040 ;  /* 0x40000040ff0b7424 */ /* 0x000fe200078e00ff */
[----:B------:R-:W-:Y:S01]  /*5860*/  BAR.SYNC.DEFER_BLOCKING 0xe, 0x100 ;  /* 0x0384000000007b1d */ /* 0x000fe20000010000 */
[----:B------:R-:W-:Y:S01]  /*5870*/  IMAD.MOV.U32 R9, RZ, RZ, 0x40000040 ;  /* 0x40000040ff097424 */ /* 0x000fe200078e00ff */
[----:B------:R-:W-:Y:S01]  /*5880*/  R2UR UR7, R7 ;  /* 0x00000000070772ca */ /* 0x000fe200000e0000 */
[----:B------:R-:W-:Y:S01]  /*5890*/  IMAD.MOV.U32 R7, RZ, RZ, 0x40000040 ;  /* 0x40000040ff077424 */ /* 0x000fe200078e00ff */
[----:B------:R-:W-:Y:S01]  /*58a0*/  R2UR UR15, R11 ;  /* 0x000000000b0f72ca */ /* 0x000fe200000e0000 */
[----:B------:R-:W-:Y:S01]  /*58b0*/  IMAD.MOV.U32 R11, RZ, RZ, 0x40000040 ;  /* 0x40000040ff0b7424 */ /* 0x000fe200078e00ff */
[----:B------:R-:W-:Y:S01]  /*58c0*/  R2UR UR11, R9 ;  /* 0x00000000090b72ca */ /* 0x000fe200000e0000 */
[----:B------:R-:W-:-:S03]  /*58d0*/  IMAD.MOV.U32 R9, RZ, RZ, 0x40000040 ;  /* 0x40000040ff097424 */ /* 0x000fc600078e00ff */
[----:B------:R-:W-:Y:S02]  /*58e0*/  R2UR UR9, R11 ;  /* 0x000000000b0972ca */ /* 0x000fe400000e0000 */
[----:B------:R-:W-:Y:S01]  /*58f0*/  R2UR UR13, R9 ;  /* 0x00000000090d72ca */ /* 0x000fe200000e0000 */
[----:B-----5:R-:W-:Y:S01]  /*5900*/  WARPGROUP.ARRIVE ;  /* 0x00000000000079c5 */ /* 0x020fe20000000000 */
[----:B--2---:R-:W0:Y:S02]  /*5910*/  SHFL.IDX PT, R4, R8, RZ, 0x1f ;  /* 0x00001fff08047589 */ /* 0x004e2400000e0000 */
[----:B0-----:R-:W-:-:S04]  /*5920*/  LEA.HI R5, R4, R4, RZ, 0x1 ;  /* 0x0000000404057211 */ /* 0x001fc800078f08ff */
[----:B------:R-:W-:-:S05]  /*5930*/  LOP3.LUT R5, R5, 0x1fffe, RZ, 0xc0, !PT ;  /* 0x0001fffe05057812 */ /* 0x000fca00078ec0ff */
[----:B------:R-:W-:Y:S02]  /*5940*/  IMAD.IADD R5, R4, 0x1, -R5 ;  /* 0x0000000104057824 */ /* 0x000fe400078e0a05 */
[----:B------:R-:W-:Y:S02]  /*5950*/  VIADD R4, R2, 0x36400 ;  /* 0x0003640002047836 */ /* 0x000fe40000000000 */
[----:B------:R-:W-:-:S03]  /*5960*/  IMAD R5, R5, 0x8000, R2 ;  /* 0x0000800005057824 */ /* 0x000fc600078e0202 */
[----:B------:R-:W-:Y:S01]  /*5970*/  SHF.R.U32.HI R4, RZ, 0x4, R4 ;  /* 0x00000004ff047819 */ /* 0x000fe20000011604 */
[----:B------:R-:W-:-:S03]  /*5980*/  VIADD R5, R5, 0x400 ;  /* 0x0000040005057836 */ /* 0x000fc60000000000 */
[----:B------:R-:W-:Y:S02]  /*5990*/  LOP3.LUT R4, R4, 0x3fff, RZ, 0xc0, !PT ;  /* 0x00003fff04047812 */ /* 0x000fe400078ec0ff */
[----:B------:R-:W-:Y:S02]  /*59a0*/  SHF.R.U32.HI R5, RZ, 0x4, R5 ;  /* 0x00000004ff057819 */ /* 0x000fe40000011605 */
[----:B------:R-:W-:Y:S02]  /*59b0*/  LOP3.LUT R4, R4, 0x10000, RZ, 0xfc, !PT ;  /* 0x0001000004047812 */ /* 0x000fe400078efcff */
[----:B------:R-:W-:Y:S02]  /*59c0*/  LOP3.LUT R5, R5, 0x3fff, RZ, 0xc0, !PT ;  /* 0x00003fff05057812 */ /* 0x000fe400078ec0ff */
[----:B------:R-:W-:Y:S02]  /*59d0*/  R2UR UR4, R4 ;  /* 0x00000000040472ca */ /* 0x000fe400000e0000 */
[----:B------:R-:W-:Y:S01]  /*59e0*/  LOP3.LUT R20, R5, 0x2000000, RZ, 0xfc, !PT ;  /* 0x0200000005147812 */ /* 0x000fe200078efcff */
[----:B------:R-:W-:-:S04]  /*59f0*/  IMAD.MOV.U32 R5, RZ, RZ, 0x40000040 ;  /* 0x40000040ff057424 */ /* 0x000fc800078e00ff */
[----:B------:R-:W-:Y:S01]  /*5a00*/  IMAD R6, R17, 0x1000, R20 ;  /* 0x0000100011067824 */ /* 0x000fe200078e0214 */
[----:B------:R-:W-:-:S03]  /*5a10*/  R2UR UR5, R5 ;  /* 0x00000000050572ca */ /* 0x000fc600000e0000 */
[C---:B------:R-:W-:Y:S01]  /*5a20*/  VIADD R10, R6.reuse, 0x100 ;  /* 0x00000100060a7836 */ /* 0x040fe20000000000 */
[C---:B------:R-:W-:Y:S01]  /*5a30*/  R2UR UR6, R6.reuse ;  /* 0x00000000060672ca */ /* 0x040fe200000e0000 */
[C---:B------:R-:W-:Y:S02]  /*5a40*/  VIADD R8, R6.reuse, 0x80 ;  /* 0x0000008006087836 */ /* 0x040fe40000000000 */
[----:B------:R-:W-:Y:S01]  /*5a50*/  VIADD R6, R6, 0x180 ;  /* 0x0000018006067836 */ /* 0x000fe20000000000 */
[----:B------:R-:W-:Y:S01]  /*5a60*/  R2UR UR14, R10 ;  /* 0x000000000a0e72ca */ /* 0x000fe200000e0000 */
[----:B------:R-:W-:Y:S01]  /*5a70*/  VIADD R10, R4, 0x2 ;  /* 0x00000002040a7836 */ /* 0x000fe20000000000 */
[----:B------:R-:W-:Y:S01]  /*5a80*/  R2UR UR10, R8 ;  /* 0x00000000080a72ca */ /* 0x000fe200000e0000 */
[----:B------:R-:W-:-:S03]  /*5a90*/  VIADD R8, R4, 0x4 ;  /* 0x0000000404087836 */ /* 0x000fc60000000000 */
[----:B------:R-:W-:Y:S02]  /*5aa0*/  R2UR UR8, R10 ;  /* 0x000000000a0872ca */ /* 0x000fe400000e0000 */
[----:B------:R-:W-:Y:S01]  /*5ab0*/  R2UR UR12, R8 ;  /* 0x00000000080c72ca */ /* 0x000fe200000e0000 */
[----:B------:R-:W-:Y:S01]  /*5ac0*/  HGMMA.64x256x16.F32 R24, gdesc[UR4].tnspB, RZ, !UPT, gsb0 ;  /* 0x43e00000041879f0 */ /* 0x000fe2000c0008ff */
[----:B------:R-:W-:Y:S01]  /*5ad0*/  R2UR UR6, R6 ;  /* 0x00000000060672ca */ /* 0x000fe200000e0000 */
[----:B------:R-:W-:Y:S01]  /*5ae0*/  IMAD.U32 R6, RZ, RZ, UR37 ;  /* 0x00000025ff067e24 */ /* 0x000fe2000f8e00ff */
[----:B------:R-:W-:Y:S01]  /*5af0*/  R2UR UR7, R7 ;  /* 0x00000000070772ca */ /* 0x000fe200000e0000 */
[----:B------:R-:W-:-:S03]  /*5b00*/  IMAD.MOV.U32 R7, RZ, RZ, 0x40000040 ;  /* 0x40000040ff077424 */ /* 0x000fc600078e00ff */
[----:B------:R-:W-:Y:S01]  /*5b10*/  ISETP.NE.AND P2, PT, R6, 0x3, PT ;  /* 0x000000030600780c */ /* 0x000fe20003f45270 */
[----:B------:R-:W-:Y:S01]  /*5b20*/  VIADD R6, R4, 0x6 ;  /* 0x0000000604067836 */ /* 0x000fe20000000000 */
[----:B------:R-:W-:-:S04]  /*5b30*/  R2UR UR5, R7 ;  /* 0x00000000070572ca */ /* 0x000fc800000e0000 */
[----:B------:R-:W-:Y:S01]  /*5b40*/  R2UR UR4, R6 ;  /* 0x00000000060472ca */ /* 0x000fe200000e0000 */
[----:B------:R-:W-:Y:S02]  /*5b50*/  WARPGROUP.DEPBAR.LE gsb0, 0x0 ;  /* 0x00008000000079c5 */ /* 0x000fe40000010000 */
[----:B------:R-:W-:-:S12]  /*5b60*/  WARPGROUP.ARRIVE ;  /* 0x00000000000079c5 */ /* 0x000fd80000000000 */
        /* <DEDUP_REMOVED lines=13> */
.L_x_1301:
[----:B------:R-:W-:Y:S01]  /*5c40*/  VIADD R3, R3, 0xfffffffe ;  /* 0xfffffffe03037836 */ /* 0x000fe20000000000 */
[----:B------:R-:W-:Y:S01]  /*5c50*/  BSSY B0, `(.L_x_1302) ;  /* 0x00000c1000007945 */ /* 0x000fe20003800000 */
[----:B------:R-:W-:-:S03]  /*5c60*/  IMAD R12, R17, 0x8, R2 ;  /* 0x00000008110c7824 */ /* 0x000fc600078e0202 */
[----:B------:R-:W-:Y:S01]  /*5c70*/  ISETP.GE.AND P0, PT, R3, R0, PT ;  /* 0x000000000300720c */ /* 0x000fe20003f06270 */
[----:B------:R-:W-:-:S05]  /*5c80*/  VIADD R12, R12, 0x38860 ;  /* 0x000388600c0c7836 */ /* 0x000fca0000000000 */
[----:B------:R-:W-:-:S04]  /*5c90*/  PRMT R12, R190, 0x654, R12 ;  /* 0x00000654be0c7816 */ /* 0x000fc8000000000c */
[----:B------:R0:W-:Y:S03]  /*5ca0*/  SYNCS.ARRIVE.TRANS64.RED.A1T0 RZ, [R12+URZ], RZ ;  /* 0x000000ff0cff79a7 */ /* 0x0001e6000810043f */
[----:B------:R-:W-:Y:S05]  /*5cb0*/  @!P0 BRA `(.L_x_1303) ;  /* 0x0000000800e88947 */ /* 0x000fea0003800000 */
.L_x_1305:
[----:B------:R-:W-:Y:S01]  /*5cc0*/  BAR.SYNC.DEFER_BLOCKING 0xe, 0x100 ;  /* 0x0384000000007b1d */ /* 0x000fe20000010000 */
[C---:B01----:R-:W-:Y:S01]  /*5cd0*/  IMAD R12, R17.reuse, 0x40, R195 ;  /* 0x00000040110c7824 */ /* 0x043fe200078e02c3 */
[----:B------:R-:W-:Y:S01]  /*5ce0*/  R2UR UR4, R4 ;  /* 0x00000000040472ca */ /* 0x000fe200000e0000 */
[----:B------:R-:W-:Y:S01]  /*5cf0*/  VIADD R17, R17, 0x1 ;  /* 0x0000000111117836 */ /* 0x000fe20000000000 */
[----:B------:R-:W-:Y:S01]  /*5d00*/  R2UR UR5, R5 ;  /* 0x00000000050572ca */ /* 0x000fe200000e0000 */
[----:B------:R-:W-:Y:S01]  /*5d10*/  IMAD R12, R12, 0x4, R2 ;  /* 0x000000040c0c7824 */ /* 0x000fe200078e0202 */
[----:B------:R-:W-:Y:S01]  /*5d20*/  ISETP.GT.AND P1, PT, R3, R0, PT ;  /* 0x000000000300720c */ /* 0x000fe20003f24270 */
[----:B------:R-:W-:Y:S01]  /*5d30*/  IMAD.MOV.U32 R15, RZ, RZ, 0x40000040 ;  /* 0x40000040ff0f7424 */ /* 0x000fe200078e00ff */
[----:B------:R-:W-:Y:S01]  /*5d40*/  ISETP.NE.AND P0, PT, R17, 0x2, PT ;  /* 0x000000021100780c */ /* 0x000fe20003f05270 */
[----:B------:R-:W-:-:S03]  /*5d50*/  VIADD R3, R3, 0xffffffff ;  /* 0xffffffff03037836 */ /* 0x000fc60000000000 */
[----:B------:R-:W-:Y:S01]  /*5d60*/  SEL R17, R17, RZ, P0 ;  /* 0x000000ff11117207 */ /* 0x000fe20000000000 */
        /* <DEDUP_REMOVED lines=130> */
[----:B------:R-:W-:-:S02]  /*6590*/  IMAD R12, R17, 0x1000, R20 ;  /* 0x00001000110c7824 */ /* 0x000fc400078e0214 */
[----:B------:R-:W-:Y:S02]  /*65a0*/  IMAD.MOV.U32 R13, RZ, RZ, 0x40000040 ;  /* 0x40000040ff0d7424 */ /* 0x000fe400078e00ff */
[C---:B------:R-:W-:Y:S01]  /*65b0*/  VIADD R14, R12.reuse, 0x80 ;  /* 0x000000800c0e7836 */ /* 0x040fe20000000000 */
[----:B------:R-:W-:Y:S01]  /*65c0*/  R2UR UR6, R12 ;  /* 0x000000000c0672ca */ /* 0x000fe200000e0000 */
[----:B------:R-:W-:Y:S01]  /*65d0*/  WARPGROUP.ARRIVE ;  /* 0x00000000000079c5 */ /* 0x000fe20000000000 */
[----:B------:R-:W-:Y:S01]  /*65e0*/  R2UR UR7, R13 ;  /* 0x000000000d0772ca */ /* 0x000fe200000e0000 */
[----:B------:R-:W-:-:S12]  /*65f0*/  IMAD.MOV.U32 R13, RZ, RZ, 0x40000040 ;  /* 0x40000040ff0d7424 */ /* 0x000fd800078e00ff */
[----:B------:R-:W-:Y:S01]  /*6600*/  HGMMA.64x256x16.F32 R24, gdesc[UR4].tnspB, R24, gsb0 ;  /* 0x43e00000041879f0 */ /* 0x000fe20008000818 */
[----:B------:R-:W-:Y:S01]  /*6610*/  R2UR UR6, R14 ;  /* 0x000000000e0672ca */ /* 0x000fe200000e0000 */
[----:B------:R-:W-:Y:S01]  /*6620*/  VIADD R14, R12, 0x100 ;  /* 0x000001000c0e7836 */ /* 0x000fe20000000000 */
[----:B------:R-:W-:Y:S01]  /*6630*/  R2UR UR7, R15 ;  /* 0x000000000f0772ca */ /* 0x000fe200000e0000 */
[----:B------:R-:W-:Y:S01]  /*6640*/  IMAD.MOV.U32 R15, RZ, RZ, 0x40000040 ;  /* 0x40000040ff0f7424 */ /* 0x000fe200078e00ff */
[----:B------:R-:W-:Y:S01]  /*6650*/  R2UR UR4, R10 ;  /* 0x000000000a0472ca */ /* 0x000fe200000e0000 */
[----:B------:R-:W-:Y:S01]  /*6660*/  VIADD R12, R12, 0x180 ;  /* 0x000001800c0c7836 */ /* 0x000fe20000000000 */
[----:B------:R-:W-:Y:S01]  /*6670*/  R2UR UR5, R11 ;  /* 0x000000000b0572ca */ /* 0x000fe200000e0000 */
[----:B------:R-:W-:Y:S02]  /*6680*/  WARPGROUP.DEPBAR.LE gsb0, 0x0 ;  /* 0x00008000000079c5 */ /* 0x000fe40000010000 */
[----:B------:R-:W-:-:S15]  /*6690*/  WARPGROUP.ARRIVE ;  /* 0x00000000000079c5 */ /* 0x000fde0000000000 */
[----:B------:R-:W-:-:S03]  /*66a0*/  NOP ;  /* 0x0000000000007918 */ /* 0x000fc60000000000 */
[----:B------:R-:W-:Y:S01]  /*66b0*/  HGMMA.64x256x16.F32 R24, gdesc[UR4].tnspB, R24, gsb0 ;  /* 0x43e00000041879f0 */ /* 0x000fe20008000818 */
[----:B------:R-:W-:Y:S02]  /*66c0*/  R2UR UR6, R14 ;  /* 0x000000000e0672ca */ /* 0x000fe400000e0000 */
[----:B------:R-:W-:Y:S02]  /*66d0*/  R2UR UR7, R15 ;  /* 0x000000000f0772ca */ /* 0x000fe400000e0000 */
[----:B------:R-:W-:Y:S02]  /*66e0*/  R2UR UR4, R8 ;  /* 0x00000000080472ca */ /* 0x000fe400000e0000 */
        /* <DEDUP_REMOVED lines=8> */
[----:B------:R-:W-:Y:S02]  /*6770*/  R2UR UR5, R7 ;  /* 0x00000000070572ca */ /* 0x000fe400000e0000 */
[----:B------:R-:W-:-:S04]  /*6780*/  SEL R12, RZ, 0x1, P0 ;  /* 0x00000001ff0c7807 */ /* 0x000fc80000000000 */
[----:B------:R-:W-:Y:S01]  /*6790*/  LOP3.LUT R186, R186, R12, RZ, 0x3c, !PT ;  /* 0x0000000cbaba7212 */ /* 0x000fe200078e3cff */
[----:B------:R-:W-:Y:S02]  /*67a0*/  WARPGROUP.DEPBAR.LE gsb0, 0x0 ;  /* 0x00008000000079c5 */ /* 0x000fe40000010000 */
[----:B------:R-:W-:-:S12]  /*67b0*/  WARPGROUP.ARRIVE ;  /* 0x00000000000079c5 */ /* 0x000fd80000000000 */
[----:B------:R-:W-:Y:S03]  /*67c0*/  HGMMA.64x256x16.F32 R24, gdesc[UR4].tnspB, R24, gsb0 ;  /* 0x43e00000041879f0 */ /* 0x000fe60008000818 */
[----:B------:R-:W-:Y:S02]  /*67d0*/  WARPGROUP.DEPBAR.LE gsb0, 0x0 ;  /* 0x00008000000079c5 */ /* 0x000fe40000010000 */
[----:B------:R-:W-:Y:S06]  /*67e0*/  BAR.ARV 0xf, 0x100 ;  /* 0x03c4000000007b1d */ /* 0x000fec0000002000 */
[----:B------:R-:W-:Y:S05]  /*67f0*/  @!P2 BRA `(.L_x_1304) ;  /* 0x000000000004a947 */ /* 0x000fea0003800000 */
[----:B------:R-:W-:Y:S01]  /*6800*/  BPT.TRAP 0x1 ;  /* 0x000000040000795c */ /* 0x000fe20000300000 */
.L_x_1304:
[----:B------:R-:W-:-:S04]  /*6810*/  IMAD R12, R17, 0x8, R2 ;  /* 0x00000008110c7824 */ /* 0x000fc800078e0202 */
[----:B------:R-:W-:-:S05]  /*6820*/  VIADD R12, R12, 0x38860 ;  /* 0x000388600c0c7836 */ /* 0x000fca0000000000 */
[----:B------:R-:W-:-:S04]  /*6830*/  PRMT R12, R190, 0x654, R12 ;  /* 0x00000654be0c7816 */ /* 0x000fc8000000000c */
[----:B------:R1:W-:Y:S01]  /*6840*/  SYNCS.ARRIVE.TRANS64.RED.A1T0 RZ, [R12+URZ], RZ ;  /* 0x000000ff0cff79a7 */ /* 0x0003e2000810043f */
[----:B------:R-:W-:Y:S05]  /*6850*/  @P1 BRA `(.L_x_1305) ;  /* 0xfffffff400181947 */ /* 0x000fea000383ffff */
.L_x_1303:
[----:B------:R-:W-:Y:S05]  /*6860*/  BSYNC B0 ;  /* 0x0000000000007941 */ /* 0x000fea0003800000 */
.L_x_1302:
[----:B------:R-:W-:Y:S01]  /*6870*/  BAR.SYNC.DEFER_BLOCKING 0xe, 0x100 ;  /* 0x0384000000007b1d */ /* 0x000fe20000010000 */
[C---:B------:R-:W-:Y:S01]  /*6880*/  IMAD R0, R17.reuse, 0x40, R195 ;  /* 0x0000004011007824 */ /* 0x040fe200078e02c3 */
[----:B------:R-:W-:Y:S01]  /*6890*/  PLOP3.LUT P0, PT, PT, PT, PT, 0x8, 0x0 ;  /* 0x000000000000781c */ /* 0x000fe20003f0e170 */
[----:B------:R-:W-:Y:S01]  /*68a0*/  VIADD R17, R17, 0x1 ;  /* 0x0000000111117836 */ /* 0x000fe20000000000 */
[----:B------:R-:W-:Y:S01]  /*68b0*/  CS2R R154, SRZ ;  /* 0x00000000009a7805 */ /* 0x000fe2000001ff00 */
[----:B------:R-:W-:-:S03]  /*68c0*/  IMAD R2, R0, 0x4, R2 ;  /* 0x0000000400027824 */ /* 0x000fc600078e0202 */
[----:B------:R-:W-:-:S04]  /*68d0*/  ISETP.NE.AND P1, PT, R17, 0x2, PT ;  /* 0x000000021100780c */ /* 0x000fc80003f25270 */
        /* <DEDUP_REMOVED lines=135> */
.L_x_1297:
        /* <DEDUP_REMOVED lines=31> */
.L_x_1307:
[----:B------:R-:W-:Y:S05]  /*7340*/  BSYNC B0 ;  /* 0x0000000000007941 */ /* 0x000fea0003800000 */
.L_x_1306:
        /* <DEDUP_REMOVED lines=100> */
.L_x_1309:
[----:B------:R-:W-:Y:S05]  /*7990*/  BSYNC B6 ;  /* 0x0000000000067941 */ /* 0x000fea0003800000 */
.L_x_1308:
        /* <DEDUP_REMOVED lines=13> */
.L_x_1313:
[----:B-1----:R1:W2:Y:S02]  /*7a70*/  SYNCS.PHASECHK.TRANS64.TRYWAIT P0, [R2+URZ+0x38800], R3 ;  /* 0x03880003020075a7 */ /* 0x0022a4000800017f */
[----:B--2---:R-:W-:Y:S05]  /*7a80*/  @!P0 NANOSLEEP.SYNCS 0x989680 ;  /* 0x009896800000895d */ /* 0x004fea0003900000 */
[----:B------:R-:W2:Y:S02]  /*7a90*/  @!P0 SYNCS.PHASECHK.TRANS64 P0, [R2+URZ+0x38800], R3 ;  /* 0x03880003020085a7 */ /* 0x000ea4000800007f */
[----:B--2---:R-:W-:Y:S05]  /*7aa0*/  @!P0 BRA `(.L_x_1313) ;  /* 0xfffffffc00f08947 */ /* 0x004fea000383ffff */
.L_x_1312:
[----:B------:R-:W-:Y:S05]  /*7ab0*/  BSYNC B0 ;  /* 0x0000000000007941 */ /* 0x000fea0003800000 */
.L_x_1311:
[----:B------:R-:W-:Y:S05]  /*7ac0*/  BRA `(.L_x_1314) ;  /* 0x0000002000c07947 */ /* 0x000fea0003800000 */
.L_x_1310:
        /* <DEDUP_REMOVED lines=37> */
.L_x_1316:
[----:B------:R-:W-:Y:S05]  /*7d20*/  BSYNC B6 ;  /* 0x0000000000067941 */ /* 0x000fea0003800000 */
.L_x_1315:
        /* <DEDUP_REMOVED lines=11> */
.L_x_1536:
        /* <DEDUP_REMOVED lines=30> */
[----:B------:R-:W-:Y:S02]  /*7fc0*/  @!P2 IMAD.WIDE R4, R188, 0x2, R4 ;  /* 0x00000002bc04a825 */ /* 0x000fe400078e0204 */
        /* <DEDUP_REMOVED lines=12> */
.L_x_1321:
[----:B------:R-:W-:Y:S05]  /*8090*/  BSYNC B1 ;  /* 0x0000000000017941 */ /* 0x000fea0003800000 */
.L_x_1320:
[----:B0-----:R-:W-:Y:S01]  /*80a0*/  SHF.L.U32 R13, R0, 0x1f, RZ ;  /* 0x0000001f000d7819 */ /* 0x001fe200000006ff */
[----:B-1----:R-:W-:Y:S01]  /*80b0*/  IMAD R3, R223, 0x200, R26 ;  /* 0x00000200df037824 */ /* 0x002fe200078e021a */
[----:B------:R-:W-:Y:S01]  /*80c0*/  LOP3.LUT P1, RZ, R191, 0x4, RZ, 0xc0, !PT ;  /* 0x00000004bfff7812 */ /* 0x000fe2000782c0ff */
[----:B-----5:R-:W-:Y:S01]  /*80d0*/  IMAD.MOV.U32 R31, RZ, RZ, R8 ;  /* 0x000000ffff1f7224 */ /* 0x020fe200078e0008 */
[----:B------:R-:W0:Y:S01]  /*80e0*/  SYNCS.PHASECHK.TRANS64.TRYWAIT P0, [R2+URZ+0x38800], R13 ;  /* 0x0388000d020075a7 */ /* 0x000e22000800017f */
[--C-:B------:R-:W-:Y:S01]  /*80f0*/  SHF.R.U64 R33, R8, 0x10, R9.reuse ;  /* 0x0000001008217819 */ /* 0x100fe20000001209 */
[----:B------:R-:W-:Y:S01]  /*8100*/  IMAD R8, R3, 0x2, R2 ;  /* 0x0000000203087824 */ /* 0x000fe200078e0202 */
[--C-:B------:R-:W-:Y:S01]  /*8110*/  SHF.R.U32.HI R15, RZ, 0x10, R9.reuse ;  /* 0x00000010ff0f7819 */ /* 0x100fe20000011609 */
[----:B------:R-:W-:Y:S01]  /*8120*/  IMAD.MOV.U32 R12, RZ, RZ, R9 ;  /* 0x000000ffff0c7224 */ /* 0x000fe200078e0009 */
[--C-:B------:R-:W-:Y:S01]  /*8130*/  SHF.R.U64 R35, R4, 0x10, R5.reuse ;  /* 0x0000001004237819 */ /* 0x100fe20000001205 */
[----:B------:R-:W-:Y:S01]  /*8140*/  IMAD.MOV.U32 R27, RZ, RZ, R4 ;  /* 0x000000ffff1b7224 */ /* 0x000fe200078e0004 */
[--C-:B--2---:R-:W-:Y:S01]  /*8150*/  SHF.R.U32.HI R20, RZ, 0x10, R5.reuse ;  /* 0x00000010ff147819 */ /* 0x104fe20000011605 */
[----:B------:R-:W-:Y:S01]  /*8160*/  IMAD.MOV.U32 R9, RZ, RZ, R5 ;  /* 0x000000ffff097224 */ /* 0x000fe200078e0005 */
[--C-:B------:R-:W-:Y:S01]  /*8170*/  SHF.R.U64 R34, R10, 0x10, R11.reuse ;  /* 0x000000100a227819 */ /* 0x100fe2000000120b */
[----:B------:R-:W-:Y:S01]  /*8180*/  IMAD.MOV.U32 R32, RZ, RZ, R10 ;  /* 0x000000ffff207224 */ /* 0x000fe200078e000a */
[----:B------:R-:W-:Y:S01]  /*8190*/  VIMNMX R10, R25, 0x40, PT ;  /* 0x00000040190a7848 */ /* 0x000fe20003fe0100 */
[--C-:B------:R-:W-:Y:S01]  /*81a0*/  IMAD.MOV.U32 R14, RZ, RZ, R11.reuse ;  /* 0x000000ffff0e7224 */ /* 0x100fe200078e000b */
[----:B------:R-:W-:Y:S01]  /*81b0*/  SHF.R.U32.HI R11, RZ, 0x10, R11 ;  /* 0x00000010ff0b7819 */ /* 0x000fe2000001160b */
[----:B------:R-:W-:Y:S01]  /*81c0*/  IMAD.MOV.U32 R29, RZ, RZ, R6 ;  /* 0x000000ffff1d7224 */ /* 0x000fe200078e0006 */
[----:B------:R-:W-:Y:S01]  /*81d0*/  BSSY B1, `(.L_x_1322) ;  /* 0x0000010000017945 */ /* 0x000fe20003800000 */
[----:B------:R-:W-:Y:S01]  /*81e0*/  VIADD R4, R8, 0x20400 ;  /* 0x0002040008047836 */ /* 0x000fe20000000000 */
[--C-:B------:R-:W-:Y:S01]  /*81f0*/  SHF.R.U64 R36, R6, 0x10, R7.reuse ;  /* 0x0000001006247819 */ /* 0x100fe20000001207 */
[--C-:B------:R-:W-:Y:S01]  /*8200*/  IMAD.MOV.U32 R5, RZ, RZ, R7.reuse ;  /* 0x000000ffff057224 */ /* 0x100fe200078e0007 */
[----:B------:R-:W-:Y:S01]  /*8210*/  SHF.R.U32.HI R6, RZ, 0x10, R7 ;  /* 0x00000010ff067819 */ /* 0x000fe20000011607 */
[----:B------:R-:W-:Y:S01]  /*8220*/  VIADD R3, R8, 0x20440 ;  /* 0x0002044008037836 */ /* 0x000fe20000000000 */
[----:B------:R-:W-:Y:S01]  /*8230*/  PRMT R31, R31, 0x5410, R12 ;  /* 0x000054101f1f7816 */ /* 0x000fe2000000000c */
[----:B------:R-:W-:Y:S01]  /*8240*/  @P1 VIADD R3, R4, 0xffffffc0 ;  /* 0xffffffc004031836 */ /* 0x000fe20000000000 */
[----:B------:R-:W-:-:S02]  /*8250*/  PRMT R33, R33, 0x5410, R15 ;  /* 0x0000541021217816 */ /* 0x000fc4000000000f */
[----:B------:R-:W-:Y:S02]  /*8260*/  PRMT R32, R32, 0x5410, R14 ;  /* 0x0000541020207816 */ /* 0x000fe4000000000e */
[----:B------:R-:W-:Y:S02]  /*8270*/  PRMT R34, R34, 0x5410, R11 ;  /* 0x0000541022227816 */ /* 0x000fe4000000000b */
[----:B------:R-:W-:Y:S02]  /*8280*/  ISETP.GE.AND P1, PT, R185, R10, PT ;  /* 0x0000000ab900720c */ /* 0x000fe40003f26270 */
[----:B------:R-:W-:Y:S02]  /*8290*/  PRMT R27, R27, 0x5410, R9 ;  /* 0x000054101b1b7816 */ /* 0x000fe40000000009 */
[----:B------:R-:W-:Y:S02]  /*82a0*/  PRMT R35, R35, 0x5410, R20 ;  /* 0x0000541023237816 */ /* 0x000fe40000000014 */
[----:B------:R-:W-:Y:S01]  /*82b0*/  PRMT R29, R29, 0x5410, R5 ;  /* 0x000054101d1d7816 */ /* 0x000fe20000000005 */
[----:B0-----:R-:W-:Y:S06]  /*82c0*/  @!P0 BRA `(.L_x_1323) ;  /* 0x00000164007c8947 */ /* 0x001fec0003800000 */
.L_x_1537:
[----:B------:R-:W-:Y:S05]  /*82d0*/  BSYNC B1 ;  /* 0x0000000000017941 */ /* 0x000fea0003800000 */
.L_x_1322:
        /* <DEDUP_REMOVED lines=10> */
[----:B------:R-:W-:Y:S02]  /*8380*/  HADD2.F32 R14, -RZ, R31.H0_H0 ;  /* 0x2000001fff0e7230 */ /* 0x000fe40000004100 */
[----:B------:R-:W-:Y:S02]  /*8390*/  HADD2.F32 R20, -RZ, R33.H0_H0 ;  /* 0x20000021ff147230 */ /* 0x000fe40000004100 */
[----:B---3--:R-:W-:Y:S02]  /*83a0*/  HADD2.F32 R24, -RZ, R35.H0_H0 ;  /* 0x20000023ff187230 */ /* 0x008fe40000004100 */
[--C-:B-1----:R-:W-:Y:S02]  /*83b0*/  HADD2.F32 R9, -RZ, R4.reuse.H0_H0 ;  /* 0x20000004ff097230 */ /* 0x102fe40000004100 */
[----:B------:R-:W-:-:S02]  /*83c0*/  HADD2.F32 R4, -RZ, R4.H1_H1 ;  /* 0x30000004ff047230 */ /* 0x000fc40000004100 */
[--C-:B------:R-:W-:Y:S02]  /*83d0*/  HADD2.F32 R11, -RZ, R5.reuse.H0_H0 ;  /* 0x20000005ff0b7230 */ /* 0x100fe40000004100 */
[----:B------:R-:W-:Y:S02]  /*83e0*/  HADD2.F32 R5, -RZ, R5.H1_H1 ;  /* 0x30000005ff057230 */ /* 0x000fe40000004100 */
[CC--:B------:R-:W-:Y:S01]  /*83f0*/  FMUL.FTZ R26, R4.reuse, R15.reuse ;  /* 0x0000000f041a7220 */ /* 0x0c0fe20000410000 */
[----:B------:R-:W-:Y:S01]  /*8400*/  FMUL.FTZ R4, R4, R14 ;  /* 0x0000000e04047220 */ /* 0x000fe20000410000 */
[--C-:B------:R-:W-:Y:S02]  /*8410*/  HADD2.F32 R12, -RZ, R6.reuse.H0_H0 ;  /* 0x20000006ff0c7230 */ /* 0x100fe40000004100 */
[----:B0-----:R-:W-:Y:S02]  /*8420*/  HADD2.F32 R13, -RZ, R7.H0_H0 ;  /* 0x20000007ff0d7230 */ /* 0x001fe40000004100 */
[----:B------:R-:W-:Y:S01]  /*8430*/  FMUL.FTZ R28, R5, R24 ;  /* 0x00000018051c7220 */ /* 0x000fe20000410000 */
[C---:B------:R-:W-:Y:S01]  /*8440*/  FFMA.FTZ R26, R9.reuse, R14, -R26 ;  /* 0x0000000e091a7223 */ /* 0x040fe2000001081a */
[----:B------:R-:W-:Y:S01]  /*8450*/  FFMA.FTZ R15, R9, R15, R4 ;  /* 0x0000000f090f7223 */ /* 0x000fe20000010004 */
        /* <DEDUP_REMOVED lines=8> */
[----:B----4-:R-:W-:Y:S01]  /*84e0*/  FMUL.FTZ R21, R6, R9 ;  /* 0x0000000906157220 */ /* 0x010fe20000410000 */
[----:B------:R-:W-:-:S02]  /*84f0*/  HADD2.F32 R4, -RZ, R33.H1_H1 ;  /* 0x30000021ff047230 */ /* 0x000fc40000004100 */
[-C--:B------:R-:W-:Y:S01]  /*8500*/  FMUL.FTZ R20, R6, R5.reuse ;  /* 0x0000000506147220 */ /* 0x080fe20000410000 */
[C---:B------:R-:W-:Y:S01]  /*8510*/  FMUL.FTZ R24, R7.reuse, R14 ;  /* 0x0000000e07187220 */ /* 0x040fe20000410000 */
[C---:B------:R-:W-:Y:S01]  /*8520*/  FFMA.FTZ R6, R12.reuse, R5, -R21 ;  /* 0x000000050c067223 */ /* 0x040fe20000010815 */
        /* <DEDUP_REMOVED lines=9> */
.L_x_1327:
[----:B------:R-:W-:Y:S05]  /*85c0*/  BSYNC B2 ;  /* 0x0000000000027941 */ /* 0x000fea0003800000 */
.L_x_1326:
[----:B------:R-:W-:Y:S05]  /*85d0*/  @P1 BRA `(.L_x_1325) ;  /* 0x0000000000981947 */ /* 0x000fea0003800000 */
[----:B-1----:R-:W1:Y:S01]  /*85e0*/  LDS.128 R4, [R3] ;  /* 0x0000000003047984 */ /* 0x002e620000000c00 */
        /* <DEDUP_REMOVED lines=37> */
.L_x_1325:
[----:B------:R-:W-:Y:S05]  /*8840*/  BSYNC B1 ;  /* 0x0000000000017941 */ /* 0x000fea0003800000 */
.L_x_1324:
        /* <DEDUP_REMOVED lines=9> */
[----:B----4-:R-:W-:Y:S02]  /*88e0*/  HADD2.F32 R21, -RZ, R27.H0_H0 ;  /* 0x2000001bff157230 */ /* 0x010fe40000004100 */
[----:B------:R-:W-:Y:S02]  /*88f0*/  HADD2.F32 R15, -RZ, R31.H0_H0 ;  /* 0x2000001fff0f7230 */ /* 0x000fe40000004100 */
[----:B------:R-:W-:Y:S02]  /*8900*/  HADD2.F32 R26, -RZ, R35.H0_H0 ;  /* 0x20000023ff1a7230 */ /* 0x000fe40000004100 */
[----:B---3--:R-:W-:Y:S02]  /*8910*/  HADD2.F32 R24, -RZ, R33.H0_H0 ;  /* 0x20000021ff187230 */ /* 0x008fe40000004100 */
[----:B------:R-:W-:Y:S02]  /*8920*/  HADD2.F32 R25, -RZ, R27.H1_H1 ;  /* 0x3000001bff197230 */ /* 0x000fe40000004100 */
        /* <DEDUP_REMOVED lines=8> */
[----:B0-----:R-:W-:Y:S01]  /*89b0*/  FMUL.FTZ R13, R26, R5 ;  /* 0x000000051a0d7220 */ /* 0x001fe20000410000 */
        /* <DEDUP_REMOVED lines=22> */
[----:B------:R1:W-:Y:S02]  /*8b20*/  STS.128 [R8+0x21400], R4 ;  /* 0x0214000408007388 */ /* 0x0003e40000000c00 */
.L_x_1330:
[----:B------:R-:W-:Y:S05]  /*8b30*/  BSYNC B1 ;  /* 0x0000000000017941 */ /* 0x000fea0003800000 */
.L_x_1329:
[----:B------:R-:W-:Y:S05]  /*8b40*/  @P1 BRA `(.L_x_1328) ;  /* 0x00000010007c1947 */ /* 0x000fea0003800000 */
[----:B-1----:R-:W1:Y:S01]  /*8b50*/  LDS.128 R4, [R3+0x1000] ;  /* 0x0010000003047984 */ /* 0x002e620000000c00 */
        /* <DEDUP_REMOVED lines=36> */
[----:B------:R2:W-:Y:S01]  /*8da0*/  STS.128 [R3+0x1000], R4 ;  /* 0x0010000403007388 */ /* 0x0005e20000000c00 */
[----:B------:R-:W-:Y:S05]  /*8db0*/  BRA `(.L_x_1328) ;  /* 0x0000000c00e07947 */ /* 0x000fea0003800000 */
.L_x_1318:
[----:B------:R-:W-:-:S03]  /*8dc0*/  UMOV UR4, 0xffffffff ;  /* 0xffffffff00047882 */ /* 0x000fc60000000000 */
[----:B------:R-:W-:Y:S05]  /*8dd0*/  BRA.DIV UR4, `(.L_x_1331) ;  /* 0x0000015a04cc7947 */ /* 0x000fea000b800000 */
[----:B------:R0:W1:Y:S04]  /*8de0*/  SHFL.IDX PT, R3, R26, RZ, 0x1c1f ;  /* 0x001c1fff1a037589 */ /* 0x00006800000e0000 */
[----:B------:R0:W2:Y:S04]  /*8df0*/  SHFL.IDX PT, R20, R25, RZ, 0x1c1f ;  /* 0x001c1fff19147589 */ /* 0x0000a800000e0000 */
[----:B------:R0:W3:Y:S04]  /*8e00*/  SHFL.IDX PT, R21, R24, RZ, 0x1c1f ;  /* 0x001c1fff18157589 */ /* 0x0000e800000e0000 */
[----:B------:R0:W4:Y:S02]  /*8e10*/  SHFL.IDX PT, R14, R27, RZ, 0x1c1f ;  /* 0x001c1fff1b0e7589 */ /* 0x00012400000e0000 */
.L_x_1543:
[----:B------:R-:W5:Y:S01]  /*8e20*/  LDL R5, [R1+0x4c] ;  /* 0x00004c0001057983 */ /* 0x000f620000100800 */
[----:B------:R-:W-:Y:S01]  /*8e30*/  ULDC UR4, c[0x0][0x448] ;  /* 0x0001120000047ab9 */ /* 0x000fe20000000800 */
[----:B------:R-:W-:Y:S01]  /*8e40*/  BSSY B1, `(.L_x_1332) ;  /* 0x0000019000017945 */ /* 0x000fe20003800000 */
[----:B0-----:R-:W-:Y:S01]  /*8e50*/  IMAD R24, R87, UR4, RZ ;  /* 0x0000000457187c24 */ /* 0x001fe2000f8e02ff */
[----:B------:R-:W-:Y:S02]  /*8e60*/  CS2R R6, SRZ ;  /* 0x0000000000067805 */ /* 0x000fe4000001ff00 */
[----:B------:R-:W-:Y:S02]  /*8e70*/  CS2R R10, SRZ ;  /* 0x00000000000a7805 */ /* 0x000fe4000001ff00 */
[----:B------:R-:W-:Y:S02]  /*8e80*/  CS2R R8, SRZ ;  /* 0x0000000000087805 */ /* 0x000fe4000001ff00 */
[----:B------:R-:W-:Y:S01]  /*8e90*/  ISETP.GE.AND P0, PT, R0, R24, PT ;  /* 0x000000180000720c */ /* 0x000fe20003f06270 */
[----:B------:R-:W-:Y:S01]  /*8ea0*/  IMAD R24, R85, -0x40, R24 ;  /* 0xffffffc055187824 */ /* 0x000fe200078e0218 */
[----:B-----5:R-:W-:-:S04]  /*8eb0*/  LEA.HI R4, R5, R5, RZ, 0x1 ;  /* 0x0000000505047211 */ /* 0x020fc800078f08ff */
[----:B------:R-:W-:-:S05]  /*8ec0*/  LOP3.LUT R4, R4, 0xfffffffe, RZ, 0xc0, !PT ;  /* 0xfffffffe04047812 */ /* 0x000fca00078ec0ff */
[----:B------:R-:W-:Y:S01]  /*8ed0*/  IMAD.IADD R0, R5, 0x1, -R4 ;  /* 0x0000000105007824 */ /* 0x000fe200078e0a04 */
[----:B------:R-:W-:-:S04]  /*8ee0*/  CS2R R4, SRZ ;  /* 0x0000000000047805 */ /* 0x000fc8000001ff00 */
        /* <DEDUP_REMOVED lines=14> */
.L_x_1333:
[----:B------:R-:W-:Y:S05]  /*8fd0*/  BSYNC B1 ;  /* 0x0000000000017941 */ /* 0x000fea0003800000 */
.L_x_1332:
[----:B------:R-:W2:Y:S01]  /*8fe0*/  SYNCS.PHASECHK.TRANS64.TRYWAIT P1, [R2+URZ+0x38800], R25 ;  /* 0x03880019020075a7 */ /* 0x000ea2000802017f */
[----:B0----5:R-:W-:Y:S01]  /*8ff0*/  IMAD.MOV.U32 R12, RZ, RZ, R8 ;  /* 0x000000ffff0c7224 */ /* 0x021fe200078e0008 */
[--C-:B------:R-:W-:Y:S01]  /*9000*/  SHF.R.U64 R13, R8, 0x10, R9.reuse ;  /* 0x00000010080d7819 */ /* 0x100fe20000001209 */
[--C-:B------:R-:W-:Y:S01]  /*9010*/  IMAD.MOV.U32 R41, RZ, RZ, R9.reuse ;  /* 0x000000ffff297224 */ /* 0x100fe200078e0009 */
[----:B------:R-:W-:Y:S01]  /*9020*/  SHF.R.U32.HI R42, RZ, 0x10, R9 ;  /* 0x00000010ff2a7819 */ /* 0x000fe20000011609 */
[----:B------:R-:W-:Y:S01]  /*9030*/  IMAD.MOV.U32 R40, RZ, RZ, R10 ;  /* 0x000000ffff287224 */ /* 0x000fe200078e000a */
[----:B------:R-:W-:Y:S01]  /*9040*/  SHF.R.U64 R43, R4, 0x10, R5 ;  /* 0x00000010042b7819 */ /* 0x000fe20000001205 */
[----:B------:R-:W-:Y:S01]  /*9050*/  IMAD.MOV.U32 R8, RZ, RZ, R4 ;  /* 0x000000ffff087224 */ /* 0x000fe200078e0004 */
[--C-:B------:R-:W-:Y:S01]  /*9060*/  SHF.R.U64 R10, R10, 0x10, R11.reuse ;  /* 0x000000100a0a7819 */ /* 0x100fe2000000120b */
[----:B----4-:R-:W-:Y:S01]  /*9070*/  IMAD.MOV.U32 R14, RZ, RZ, R11 ;  /* 0x000000ffff0e7224 */ /* 0x010fe200078e000b */
[--C-:B------:R-:W-:Y:S01]  /*9080*/  SHF.R.U32.HI R4, RZ, 0x10, R5.reuse ;  /* 0x00000010ff047819 */ /* 0x100fe20000011605 */
[----:B------:R-:W-:Y:S01]  /*9090*/  IMAD.MOV.U32 R9, RZ, RZ, R5 ;  /* 0x000000ffff097224 */ /* 0x000fe200078e0005 */
[----:B------:R-:W-:Y:S01]  /*90a0*/  VIMNMX R24, R24, 0x40, PT ;  /* 0x0000004018187848 */ /* 0x000fe20003fe0100 */
[----:B------:R-:W-:Y:S01]  /*90b0*/  IMAD.MOV.U32 R38, RZ, RZ, R6 ;  /* 0x000000ffff267224 */ /* 0x000fe200078e0006 */
[----:B------:R-:W-:Y:S01]  /*90c0*/  SHF.R.U32.HI R11, RZ, 0x10, R11 ;  /* 0x00000010ff0b7819 */ /* 0x000fe2000001160b */
[--C-:B------:R-:W-:Y:S01]  /*90d0*/  IMAD.MOV.U32 R39, RZ, RZ, R7.reuse ;  /* 0x000000ffff277224 */ /* 0x100fe200078e0007 */
[----:B-1----:R-:W0:Y:S01]  /*90e0*/  LDC R3, c[0x0][0x3f4] ;  /* 0x0000fd00ff037b82 */ /* 0x002e220000000800 */
        /* <DEDUP_REMOVED lines=16> */
[----:B--2---:R-:W-:-:S12]  /*91f0*/  @!P1 BRA `(.L_x_1335) ;  /* 0x0000015800349947 */ /* 0x004fd80003800000 */
.L_x_1544:
[----:B------:R-:W-:Y:S05]  /*9200*/  BSYNC B1 ;  /* 0x0000000000017941 */ /* 0x000fea0003800000 */
.L_x_1334:
        /* <DEDUP_REMOVED lines=9> */
[----:B------:R-:W-:Y:S01]  /*92a0*/  LOP3.LUT R4, R8, 0x38, R18, 0xf8, !PT ;  /* 0x0000003808047812 */ /* 0x000fe200078ef812 */
[----:B------:R-:W-:Y:S01]  /*92b0*/  HADD2.F32 R34, -RZ, R39.H1_H1 ;  /* 0x30000027ff227230 */ /* 0x000fe20000004100 */
[----:B------:R-:W-:-:S04]  /*92c0*/  SHF.R.U32.HI R7, RZ, 0x3, R8 ;  /* 0x00000003ff077819 */ /* 0x000fc80000011608 */
[----:B------:R-:W-:Y:S02]  /*92d0*/  LOP3.LUT R4, R4, R7, RZ, 0x3c, !PT ;  /* 0x0000000704047212 */ /* 0x000fe400078e3cff */
[----:B------:R-:W-:-:S03]  /*92e0*/  LOP3.LUT R8, R7, R3, R8, 0x1e, !PT ;  /* 0x0000000307087212 */ /* 0x000fc600078e1e08 */
[C---:B------:R-:W-:Y:S02]  /*92f0*/  IMAD R5, R223.reuse, 0x200, R4 ;  /* 0x00000200df057824 */ /* 0x040fe400078e0204 */
[----:B------:R-:W-:Y:S02]  /*9300*/  IMAD R13, R223, 0x200, R8 ;  /* 0x00000200df0d7824 */ /* 0x000fe400078e0208 */
[--C-:B------:R-:W-:Y:S02]  /*9310*/  IMAD R12, R5, 0x2, R2.reuse ;  /* 0x00000002050c7824 */ /* 0x100fe400078e0202 */
[----:B------:R-:W-:-:S03]  /*9320*/  IMAD R13, R13, 0x2, R2 ;  /* 0x000000020d0d7824 */ /* 0x000fc600078e0202 */
[----:B------:R-:W3:Y:S04]  /*9330*/  LDS.128 R4, [R12+0x20400] ;  /* 0x020400000c047984 */ /* 0x000ee80000000c00 */
[----:B------:R-:W1:Y:S01]  /*9340*/  LDS.128 R8, [R13+0x20400] ;  /* 0x020400000d087984 */ /* 0x000e620000000c00 */
[--C-:B---3--:R-:W-:Y:S02]  /*9350*/  HADD2.F32 R21, -RZ, R5.reuse.H0_H0 ;  /* 0x20000005ff157230 */ /* 0x108fe40000004100 */
[----:B------:R-:W-:Y:S02]  /*9360*/  HADD2.F32 R24, -RZ, R5.H1_H1 ;  /* 0x30000005ff187230 */ /* 0x000fe40000004100 */
[----:B-1----:R-:W-:Y:S02]  /*9370*/  HADD2.F32 R5, -RZ, R8.H0_H0 ;  /* 0x20000008ff057230 */ /* 0x002fe40000004100 */
[----:B------:R-:W-:-:S02]  /*9380*/  HADD2.F32 R15, -RZ, R4.H0_H0 ;  /* 0x20000004ff0f7230 */ /* 0x000fc40000004100 */
[----:B------:R-:W-:Y:S02]  /*9390*/  HADD2.F32 R26, -RZ, R8.H1_H1 ;  /* 0x30000008ff1a7230 */ /* 0x000fe40000004100 */
[C---:B------:R-:W-:Y:S01]  /*93a0*/  FMUL.FTZ R8, R5.reuse, R32 ;  /* 0x0000002005087220 */ /* 0x040fe20000410000 */
[-C--:B------:R-:W-:Y:S01]  /*93b0*/  FMUL.FTZ R36, R5, R30.reuse ;  /* 0x0000001e05247220 */ /* 0x080fe20000410000 */
[----:B------:R-:W-:Y:S02]  /*93c0*/  HADD2.F32 R20, -RZ, R4.H1_H1 ;  /* 0x30000004ff147230 */ /* 0x000fe40000004100 */
[----:B------:R-:W-:Y:S02]  /*93d0*/  HADD2.F32 R27, -RZ, R9.H0_H0 ;  /* 0x20000009ff1b7230 */ /* 0x000fe40000004100 */
[----:B------:R-:W-:Y:S01]  /*93e0*/  FFMA.FTZ R5, R15, R30, -R8 ;  /* 0x0000001e0f057223 */ /* 0x000fe20000010808 */
[----:B------:R-:W-:Y:S01]  /*93f0*/  FMUL.FTZ R35, R26, R33 ;  /* 0x000000211a237220 */ /* 0x000fe20000410000 */
[----:B------:R-:W-:-:S02]  /*9400*/  HADD2.F32 R30, -RZ, R41.H0_H0 ;  /* 0x20000029ff1e7230 */ /* 0x000fc40000004100 */
[----:B------:R-:W-:Y:S01]  /*9410*/  FFMA.FTZ R8, R15, R32, R36 ;  /* 0x000000200f087223 */ /* 0x000fe20000010024 */
[-C--:B------:R-:W-:Y:S01]  /*9420*/  FMUL.FTZ R15, R26, R31.reuse ;  /* 0x0000001f1a0f7220 */ /* 0x080fe20000410000 */
[C---:B------:R-:W-:Y:S01]  /*9430*/  FFMA.FTZ R32, R20.reuse, R31, -R35 ;  /* 0x0000001f14207223 */ /* 0x040fe20000010823 */
[C---:B------:R-:W-:Y:S01]  /*9440*/  FMUL.FTZ R26, R27.reuse, R34 ;  /* 0x000000221b1a7220 */ /* 0x040fe20000410000 */
[----:B------:R-:W-:Y:S02]  /*9450*/  HADD2.F32 R28, -RZ, R9.H1_H1 ;  /* 0x30000009ff1c7230 */ /* 0x000fe40000004100 */
[-C--:B------:R-:W-:Y:S01]  /*9460*/  FMUL.FTZ R27, R27, R30.reuse ;  /* 0x0000001e1b1b7220 */ /* 0x080fe20000410000 */
[----:B------:R-:W-:Y:S02]  /*9470*/  HADD2.F32 R31, -RZ, R43.H1_H1 ;  /* 0x3000002bff1f7230 */ /* 0x000fe40000004100 */
[----:B------:R-:W-:Y:S01]  /*9480*/  FFMA.FTZ R33, R20, R33, R15 ;  /* 0x0000002114217223 */ /* 0x000fe2000001000f */
[----:B------:R-:W-:Y:S01]  /*9490*/  FFMA.FTZ R30, R21, R30, -R26 ;  /* 0x0000001e151e7223 */ /* 0x000fe2000001081a */
[----:B------:R-:W-:-:S02]  /*94a0*/  HADD2.F32 R15, -RZ, R42.H0_H0 ;  /* 0x2000002aff0f7230 */ /* 0x000fc40000004100 */
[----:B------:R-:W-:Y:S01]  /*94b0*/  FFMA.FTZ R27, R21, R34, R27 ;  /* 0x00000022151b7223 */ /* 0x000fe2000001001b */
[----:B------:R-:W-:Y:S01]  /*94c0*/  FMUL.FTZ R21, R28, R31 ;  /* 0x0000001f1c157220 */ /* 0x000fe20000410000 */
[----:B------:R-:W-:Y:S01]  /*94d0*/  HADD2.F32 R29, -RZ, R10.H0_H0 ;  /* 0x2000000aff1d7230 */ /* 0x000fe20000004100 */
[----:B------:R-:W-:Y:S01]  /*94e0*/  F2FP.F16.F32.PACK_AB R8, R33, R8 ;  /* 0x000000082108723e */ /* 0x000fe200000000ff */
[----:B------:R-:W-:Y:S02]  /*94f0*/  HADD2.F32 R26, -RZ, R38.H0_H0 ;  /* 0x20000026ff1a7230 */ /* 0x000fe40000004100 */
[-C--:B------:R-:W-:Y:S01]  /*9500*/  FFMA.FTZ R35, R24, R15.reuse, -R21 ;  /* 0x0000000f18237223 */ /* 0x080fe20000010815 */
[----:B------:R-:W-:Y:S02]  /*9510*/  HADD2.F32 R20, -RZ, R40.H0_H0 ;  /* 0x20000028ff147230 */ /* 0x000fe40000004100 */
[----:B------:R-:W-:Y:S01]  /*9520*/  FMUL.FTZ R37, R28, R15 ;  /* 0x0000000f1c257220 */ /* 0x000fe20000410000 */
[----:B------:R-:W-:-:S02]  /*9530*/  HADD2.F32 R10, -RZ, R10.H1_H1 ;  /* 0x3000000aff0a7230 */ /* 0x000fc40000004100 */
[C---:B------:R-:W-:Y:S01]  /*9540*/  FMUL.FTZ R34, R29.reuse, R26 ;  /* 0x0000001a1d227220 */ /* 0x040fe20000410000 */
[----:B------:R-:W-:Y:S02]  /*9550*/  HADD2.F32 R21, -RZ, R44.H0_H0 ;  /* 0x2000002cff157230 */ /* 0x000fe40000004100 */
[----:B------:R-:W-:Y:S01]  /*9560*/  FMUL.FTZ R29, R29, R20 ;  /* 0x000000141d1d7220 */ /* 0x000fe20000410000 */
[--C-:B0-----:R-:W-:Y:S02]  /*9570*/  HADD2.F32 R25, -RZ, R6.reuse.H0_H0 ;  /* 0x20000006ff197230 */ /* 0x101fe40000004100 */
[----:B------:R-:W-:Y:S01]  /*9580*/  FFMA.FTZ R28, R24, R31, R37 ;  /* 0x0000001f181c7223 */ /* 0x000fe20000010025 */
[----:B------:R-:W-:Y:S02]  /*9590*/  HADD2.F32 R6, -RZ, R6.H1_H1 ;  /* 0x30000006ff067230 */ /* 0x000fe40000004100 */
[----:B------:R-:W-:Y:S01]  /*95a0*/  FMUL.FTZ R31, R10, R21 ;  /* 0x000000150a1f7220 */ /* 0x000fe20000410000 */
[----:B------:R-:W-:-:S02]  /*95b0*/  HADD2.F32 R15, -RZ, R42.H1_H1 ;  /* 0x3000002aff0f7230 */ /* 0x000fc40000004100 */
[C---:B------:R-:W-:Y:S01]  /*95c0*/  FFMA.FTZ R34, R25.reuse, R20, -R34 ;  /* 0x0000001419227223 */ /* 0x040fe20000010822 */
[----:B------:R-:W-:Y:S01]  /*95d0*/  FFMA.FTZ R29, R25, R26, R29 ;  /* 0x0000001a191d7223 */ /* 0x000fe2000001001d */
[--C-:B------:R-:W-:Y:S02]  /*95e0*/  HADD2.F32 R9, -RZ, R11.reuse.H0_H0 ;  /* 0x2000000bff097230 */ /* 0x100fe40000004100 */
[-C--:B------:R-:W-:Y:S01]  /*95f0*/  FMUL.FTZ R25, R10, R15.reuse ;  /* 0x0000000f0a197220 */ /* 0x080fe20000410000 */
[C---:B------:R-:W-:Y:S01]  /*9600*/  FFMA.FTZ R31, R6.reuse, R15, -R31 ;  /* 0x0000000f061f7223 */ /* 0x040fe2000001081f */
[----:B------:R-:W-:Y:S02]  /*9610*/  HADD2.F32 R11, -RZ, R11.H1_H1 ;  /* 0x3000000bff0b7230 */ /* 0x000fe40000004100 */
[----:B------:R-:W-:Y:S02]  /*9620*/  HADD2.F32 R15, -RZ, R39.H0_H0 ;  /* 0x20000027ff0f7230 */ /* 0x000fe40000004100 */
[----:B------:R-:W-:Y:S01]  /*9630*/  FFMA.FTZ R26, R6, R21, R25 ;  /* 0x00000015061a7223 */ /* 0x000fe20000010019 */
[----:B------:R-:W-:-:S02]  /*9640*/  HADD2.F32 R10, -RZ, R14.H1_H1 ;  /* 0x3000000eff0a7230 */ /* 0x000fc40000004100 */
[----:B------:R-:W-:Y:S02]  /*9650*/  HADD2.F32 R24, -RZ, R44.H1_H1 ;  /* 0x3000002cff187230 */ /* 0x000fe40000004100 */
[CC--:B------:R-:W-:Y:S01]  /*9660*/  FMUL.FTZ R21, R9.reuse, R15.reuse ;  /* 0x0000000f09157220 */ /* 0x0c0fe20000410000 */
[----:B------:R-:W-:Y:S02]  /*9670*/  HADD2.F32 R20, -RZ, R14.H0_H0 ;  /* 0x2000000eff147230 */ /* 0x000fe40000004100 */
[----:B------:R-:W-:Y:S01]  /*9680*/  FMUL.FTZ R6, R9, R10 ;  /* 0x0000000a09067220 */ /* 0x000fe20000410000 */
[--C-:B------:R-:W-:Y:S02]  /*9690*/  HADD2.F32 R4, -RZ, R7.reuse.H0_H0 ;  /* 0x20000007ff047230 */ /* 0x100fe40000004100 */
[C---:B------:R-:W-:Y:S01]  /*96a0*/  FMUL.FTZ R36, R11.reuse, R24 ;  /* 0x000000180b247220 */ /* 0x040fe20000410000 */
[----:B------:R-:W-:Y:S02]  /*96b0*/  HADD2.F32 R7, -RZ, R7.H1_H1 ;  /* 0x30000007ff077230 */ /* 0x000fe40000004100 */
[----:B------:R-:W-:Y:S01]  /*96c0*/  FMUL.FTZ R9, R11, R20 ;  /* 0x000000140b097220 */ /* 0x000fe20000410000 */
[C---:B------:R-:W-:Y:S01]  /*96d0*/  FFMA.FTZ R21, R4.reuse, R10, -R21 ;  /* 0x0000000a04157223 */ /* 0x040fe20000010815 */
[----:B------:R-:W-:Y:S01]  /*96e0*/  FFMA.FTZ R11, R4, R15, R6 ;  /* 0x0000000f040b7223 */ /* 0x000fe20000010006 */
[C---:B------:R-:W-:Y:S01]  /*96f0*/  FFMA.FTZ R36, R7.reuse, R20, -R36 ;  /* 0x0000001407247223 */ /* 0x040fe20000010824 */
[----:B------:R-:W-:Y:S01]  /*9700*/  FFMA.FTZ R24, R7, R24, R9 ;  /* 0x0000001807187223 */ /* 0x000fe20000010009 */
[----:B------:R-:W-:-:S02]  /*9710*/  F2FP.F16.F32.PACK_AB R4, R32, R5 ;  /* 0x000000052004723e */ /* 0x000fc400000000ff */
[----:B------:R-:W-:Y:S02]  /*9720*/  F2FP.F16.F32.PACK_AB R5, R35, R30 ;  /* 0x0000001e2305723e */ /* 0x000fe400000000ff */
[----:B------:R-:W-:Y:S02]  /*9730*/  F2FP.F16.F32.PACK_AB R6, R31, R34 ;  /* 0x000000221f06723e */ /* 0x000fe400000000ff */
[----:B------:R-:W-:Y:S02]  /*9740*/  F2FP.F16.F32.PACK_AB R7, R36, R21 ;  /* 0x000000152407723e */ /* 0x000fe400000000ff */
[----:B------:R-:W-:Y:S02]  /*9750*/  F2FP.F16.F32.PACK_AB R9, R28, R27 ;  /* 0x0000001b1c09723e */ /* 0x000fe400000000ff */
[----:B------:R-:W-:Y:S01]  /*9760*/  F2FP.F16.F32.PACK_AB R10, R26, R29 ;  /* 0x0000001d1a0a723e */ /* 0x000fe200000000ff */
[----:B------:R1:W-:Y:S01]  /*9770*/  STS.128 [R12+0x20400], R4 ;  /* 0x020400040c007388 */ /* 0x0003e20000000c00 */
[----:B------:R-:W-:-:S05]  /*9780*/  F2FP.F16.F32.PACK_AB R11, R24, R11 ;  /* 0x0000000b180b723e */ /* 0x000fca00000000ff */
[----:B------:R1:W-:Y:S02]  /*9790*/  STS.128 [R13+0x20400], R8 ;  /* 0x020400080d007388 */ /* 0x0003e40000000c00 */
.L_x_1337:
[----:B------:R-:W-:Y:S05]  /*97a0*/  BSYNC B1 ;  /* 0x0000000000017941 */ /* 0x000fea0003800000 */
.L_x_1336:
[----:B------:R-:W-:Y:S05]  /*97b0*/  @P0 BRA `(.L_x_1328) ;  /* 0x0000000400600947 */ /* 0x000fea0003800000 */
[----:B-1----:R-:W2:Y:S01]  /*97c0*/  LDL R8, [R1+0x64] ;  /* 0x0000640001087983 */ /* 0x002ea20000100800 */
[C---:B------:R-:W-:Y:S02]  /*97d0*/  VIADD R4, R185.reuse, 0x20 ;  /* 0x00000020b9047836 */ /* 0x040fe40000000000 */
[----:B------:R-:W-:Y:S01]  /*97e0*/  VIADD R5, R185, 0x20 ;  /* 0x00000020b9057836 */ /* 0x000fe20000000000 */
[----:B------:R-:W4:Y:S01]  /*97f0*/  LDL R37, [R1+0x5c] ;  /* 0x00005c0001257983 */ /* 0x000f220000100800 */
        /* <DEDUP_REMOVED lines=10> */
[----:B------:R-:W-:Y:S02]  /*98a0*/  HADD2.F32 R31, -RZ, R41.H0_H0 ;  /* 0x20000029ff1f7230 */ /* 0x000fe40000004100 */
[----:B------:R-:W-:-:S02]  /*98b0*/  HADD2.F32 R36, -RZ, R43.H1_H1 ;  /* 0x3000002bff247230 */ /* 0x000fc40000004100 */
[----:B------:R-:W-:Y:S02]  /*98c0*/  HADD2.F32 R34, -RZ, R42.H1_H1 ;  /* 0x3000002aff227230 */ /* 0x000fe40000004100 */
[----:B--2---:R-:W-:-:S04]  /*98d0*/  IMAD.IADD R3, R8, 0x1, R3 ;  /* 0x0000000108037824 */ /* 0x004fc800078e0203 */
[----:B------:R-:W-:Y:S01]  /*98e0*/  IMAD R3, R3, 0x2, R2 ;  /* 0x0000000203037824 */ /* 0x000fe200078e0202 */
[----:B----4-:R-:W1:Y:S04]  /*98f0*/  LDS.128 R4, [R37+0x20400] ;  /* 0x0204000025047984 */ /* 0x010e680000000c00 */
[----:B------:R-:W2:Y:S01]  /*9900*/  LDS.128 R8, [R3+0x20400] ;  /* 0x0204000003087984 */ /* 0x000ea20000000c00 */
[--C-:B-1----:R-:W-:Y:S02]  /*9910*/  HADD2.F32 R15, -RZ, R5.reuse.H0_H0 ;  /* 0x20000005ff0f7230 */ /* 0x102fe40000004100 */
[----:B------:R-:W-:Y:S02]  /*9920*/  HADD2.F32 R20, -RZ, R5.H1_H1 ;  /* 0x30000005ff147230 */ /* 0x000fe40000004100 */
[----:B--2---:R-:W-:-:S02]  /*9930*/  HADD2.F32 R5, -RZ, R8.H0_H0 ;  /* 0x20000008ff057230 */ /* 0x004fc40000004100 */
[----:B------:R-:W-:-:S03]  /*9940*/  HADD2.F32 R12, -RZ, R4.H0_H0 ;  /* 0x20000004ff0c7230 */ /* 0x000fc60000004100 */
[-C--:B------:R-:W-:Y:S01]  /*9950*/  FMUL.FTZ R27, R30, R5.reuse ;  /* 0x000000051e1b7220 */ /* 0x080fe20000410000 */
[C---:B------:R-:W-:Y:S01]  /*9960*/  FMUL.FTZ R29, R28.reuse, R5 ;  /* 0x000000051c1d7220 */ /* 0x040fe20000410000 */
[----:B------:R-:W-:Y:S02]  /*9970*/  HADD2.F32 R8, -RZ, R8.H1_H1 ;  /* 0x30000008ff087230 */ /* 0x000fe40000004100 */
[----:B------:R-:W-:Y:S01]  /*9980*/  FFMA.FTZ R5, R28, R12, -R27 ;  /* 0x0000000c1c057223 */ /* 0x000fe2000001081b */
[----:B------:R-:W-:Y:S02]  /*9990*/  HADD2.F32 R24, -RZ, R9.H0_H0 ;  /* 0x20000009ff187230 */ /* 0x000fe40000004100 */
[----:B------:R-:W-:Y:S02]  /*99a0*/  HADD2.F32 R27, -RZ, R41.H1_H1 ;  /* 0x30000029ff1b7230 */ /* 0x000fe40000004100 */
[----:B------:R-:W-:Y:S01]  /*99b0*/  FMUL.FTZ R28, R33, R8 ;  /* 0x00000008211c7220 */ /* 0x000fe20000410000 */
[----:B------:R-:W-:-:S02]  /*99c0*/  HADD2.F32 R13, -RZ, R4.H1_H1 ;  /* 0x30000004ff0d7230 */ /* 0x000fc40000004100 */
[----:B------:R-:W-:Y:S01]  /*99d0*/  FFMA.FTZ R29, R30, R12, R29 ;  /* 0x0000000c1e1d7223 */ /* 0x000fe2000001001d */
[----:B------:R-:W-:Y:S02]  /*99e0*/  HADD2.F32 R9, -RZ, R9.H1_H1 ;  /* 0x30000009ff097230 */ /* 0x000fe40000004100 */
[----:B------:R-:W-:Y:S01]  /*99f0*/  FMUL.FTZ R8, R27, R8 ;  /* 0x000000081b087220 */ /* 0x000fe20000410000 */
[-C--:B------:R-:W-:Y:S01]  /*9a00*/  FMUL.FTZ R12, R35, R24.reuse ;  /* 0x00000018230c7220 */ /* 0x080fe20000410000 */
[-C--:B------:R-:W-:Y:S01]  /*9a10*/  FFMA.FTZ R28, R27, R13.reuse, -R28 ;  /* 0x0000000d1b1c7223 */ /* 0x080fe2000001081c */
[----:B------:R-:W-:Y:S01]  /*9a20*/  FMUL.FTZ R24, R31, R24 ;  /* 0x000000181f187220 */ /* 0x000fe20000410000 */
[----:B------:R-:W-:Y:S01]  /*9a30*/  FFMA.FTZ R8, R33, R13, R8 ;  /* 0x0000000d21087223 */ /* 0x000fe20000010008 */
[----:B------:R-:W-:Y:S01]  /*9a40*/  FFMA.FTZ R12, R31, R15, -R12 ;  /* 0x0000000f1f0c7223 */ /* 0x000fe2000001080c */
[----:B------:R-:W-:Y:S02]  /*9a50*/  HADD2.F32 R30, -RZ, R42.H0_H0 ;  /* 0x2000002aff1e7230 */ /* 0x000fe40000004100 */
[----:B------:R-:W-:Y:S01]  /*9a60*/  FMUL.FTZ R13, R36, R9 ;  /* 0x00000009240d7220 */ /* 0x000fe20000410000 */
[----:B0-----:R-:W-:-:S02]  /*9a70*/  HADD2.F32 R25, -RZ, R10.H0_H0 ;  /* 0x2000000aff197230 */ /* 0x001fc40000004100 */
[----:B------:R-:W-:Y:S02]  /*9a80*/  HADD2.F32 R27, -RZ, R40.H0_H0 ;  /* 0x20000028ff1b7230 */ /* 0x000fe40000004100 */
[----:B------:R-:W-:Y:S02]  /*9a90*/  HADD2.F32 R31, -RZ, R38.H0_H0 ;  /* 0x20000026ff1f7230 */ /* 0x000fe40000004100 */
[----:B------:R-:W-:Y:S02]  /*9aa0*/  HADD2.F32 R10, -RZ, R10.H1_H1 ;  /* 0x3000000aff0a7230 */ /* 0x000fe40000004100 */
[----:B------:R-:W-:Y:S02]  /*9ab0*/  HADD2.F32 R38, -RZ, R44.H0_H0 ;  /* 0x2000002cff267230 */ /* 0x000fe40000004100 */
[C---:B------:R-:W-:Y:S01]  /*9ac0*/  FMUL.FTZ R9, R30.reuse, R9 ;  /* 0x000000091e097220 */ /* 0x040fe20000410000 */
[--C-:B---3--:R-:W-:Y:S02]  /*9ad0*/  HADD2.F32 R21, -RZ, R6.reuse.H0_H0 ;  /* 0x20000006ff157230 */ /* 0x108fe40000004100 */
[----:B------:R-:W-:Y:S01]  /*9ae0*/  FFMA.FTZ R13, R30, R20, -R13 ;  /* 0x000000141e0d7223 */ /* 0x000fe2000001080d */
[----:B------:R-:W-:-:S02]  /*9af0*/  HADD2.F32 R6, -RZ, R6.H1_H1 ;  /* 0x30000006ff067230 */ /* 0x000fc40000004100 */
[----:B------:R-:W-:Y:S01]  /*9b00*/  FFMA.FTZ R24, R35, R15, R24 ;  /* 0x0000000f23187223 */ /* 0x000fe20000010018 */
[-C--:B------:R-:W-:Y:S01]  /*9b10*/  FMUL.FTZ R30, R31, R25.reuse ;  /* 0x000000191f1e7220 */ /* 0x080fe20000410000 */
[C---:B------:R-:W-:Y:S01]  /*9b20*/  FMUL.FTZ R32, R27.reuse, R25 ;  /* 0x000000191b207220 */ /* 0x040fe20000410000 */
[-C--:B------:R-:W-:Y:S01]  /*9b30*/  FMUL.FTZ R15, R38, R10.reuse ;  /* 0x0000000a260f7220 */ /* 0x080fe20000410000 */
[--C-:B------:R-:W-:Y:S02]  /*9b40*/  HADD2.F32 R26, -RZ, R11.reuse.H0_H0 ;  /* 0x2000000bff1a7230 */ /* 0x100fe40000004100 */
[-C--:B------:R-:W-:Y:S01]  /*9b50*/  FFMA.FTZ R30, R27, R21.reuse, -R30 ;  /* 0x000000151b1e7223 */ /* 0x080fe2000001081e */
[----:B------:R-:W-:Y:S01]  /*9b60*/  FFMA.FTZ R32, R31, R21, R32 ;  /* 0x000000151f207223 */ /* 0x000fe20000010020 */
[C---:B------:R-:W-:Y:S01]  /*9b70*/  FMUL.FTZ R21, R34.reuse, R10 ;  /* 0x0000000a22157220 */ /* 0x040fe20000410000 */
[----:B------:R-:W-:Y:S01]  /*9b80*/  FFMA.FTZ R15, R34, R6, -R15 ;  /* 0x00000006220f7223 */ /* 0x000fe2000001080f */
[----:B------:R-:W-:-:S02]  /*9b90*/  HADD2.F32 R11, -RZ, R11.H1_H1 ;  /* 0x3000000bff0b7230 */ /* 0x000fc40000004100 */
[----:B------:R-:W-:Y:S01]  /*9ba0*/  FFMA.FTZ R9, R36, R20, R9 ;  /* 0x0000001424097223 */ /* 0x000fe20000010009 */
[----:B------:R-:W-:Y:S02]  /*9bb0*/  HADD2.F32 R34, -RZ, R39.H0_H0 ;  /* 0x20000027ff227230 */ /* 0x000fe40000004100 */
[----:B------:R-:W-:Y:S02]  /*9bc0*/  HADD2.F32 R33, -RZ, R44.H1_H1 ;  /* 0x3000002cff217230 */ /* 0x000fe40000004100 */
[--C-:B------:R-:W-:Y:S02]  /*9bd0*/  HADD2.F32 R20, -RZ, R14.reuse.H1_H1 ;  /* 0x3000000eff147230 */ /* 0x100fe40000004100 */
[----:B------:R-:W-:Y:S02]  /*9be0*/  HADD2.F32 R31, -RZ, R14.H0_H0 ;  /* 0x2000000eff1f7230 */ /* 0x000fe40000004100 */
[----:B------:R-:W-:Y:S01]  /*9bf0*/  FFMA.FTZ R21, R38, R6, R21 ;  /* 0x0000000626157223 */ /* 0x000fe20000010015 */
[----:B------:R-:W-:-:S02]  /*9c00*/  HADD2.F32 R4, -RZ, R7.H0_H0 ;  /* 0x20000007ff047230 */ /* 0x000fc40000004100 */
[-C--:B------:R-:W-:Y:S01]  /*9c10*/  FMUL.FTZ R25, R34, R26.reuse ;  /* 0x0000001a22197220 */ /* 0x080fe20000410000 */
[----:B------:R-:W-:Y:S02]  /*9c20*/  HADD2.F32 R7, -RZ, R7.H1_H1 ;  /* 0x30000007ff077230 */ /* 0x000fe40000004100 */
[-C--:B------:R-:W-:Y:S01]  /*9c30*/  FMUL.FTZ R6, R33, R11.reuse ;  /* 0x0000000b21067220 */ /* 0x080fe20000410000 */
[C---:B------:R-:W-:Y:S01]  /*9c40*/  FMUL.FTZ R27, R20.reuse, R26 ;  /* 0x0000001a141b7220 */ /* 0x040fe20000410000 */
[C---:B------:R-:W-:Y:S01]  /*9c50*/  FMUL.FTZ R10, R31.reuse, R11 ;  /* 0x0000000b1f0a7220 */ /* 0x040fe20000410000 */
[-C--:B------:R-:W-:Y:S01]  /*9c60*/  FFMA.FTZ R25, R20, R4.reuse, -R25 ;  /* 0x0000000414197223 */ /* 0x080fe20000010819 */
[-C--:B------:R-:W-:Y:S01]  /*9c70*/  FFMA.FTZ R14, R31, R7.reuse, -R6 ;  /* 0x000000071f0e7223 */ /* 0x080fe20000010806 */
        /* <DEDUP_REMOVED lines=12> */
.L_x_1328:
[----:B------:R-:W-:Y:S05]  /*9d40*/  BSYNC B0 ;  /* 0x0000000000007941 */ /* 0x000fea0003800000 */
.L_x_1317:
        /* <DEDUP_REMOVED lines=8> */
.L_x_1314:
[----:B012---:R-:W-:-:S05]  /*9dd0*/  IMAD.U32 R3, RZ, RZ, UR37 ;  /* 0x00000025ff037e24 */ /* 0x007fca000f8e00ff */
[----:B------:R-:W-:-:S13]  /*9de0*/  ISETP.NE.AND P0, PT, R3, 0x3, PT ;  /* 0x000000030300780c */ /* 0x000fda0003f05270 */
[----:B------:R-:W-:Y:S05]  /*9df0*/  @!P0 BRA `(.L_x_1338) ;  /* 0x0000000000048947 */ /* 0x000fea0003800000 */
[----:B------:R-:W-:Y:S01]  /*9e00*/  BPT.TRAP 0x1 ;  /* 0x000000040000795c */ /* 0x000fe20000300000 */
.L_x_1338:
[----:B------:R-:W-:Y:S01]  /*9e10*/  IMAD R13, R17, 0x8, R2 ;  /* 0x00000008110d7824 */ /* 0x000fe200078e0202 */
[----:B------:R-:W-:-:S04]  /*9e20*/  SHF.L.U32 R12, R186, 0x1f, RZ ;  /* 0x0000001fba0c7819 */ /* 0x000fc800000006ff */
[----:B------:R0:W1:Y:S01]  /*9e30*/  SYNCS.PHASECHK.TRANS64.TRYWAIT P1, [R13+URZ+0x38830], R12 ;  /* 0x0388300c0d0075a7 */ /* 0x000062000802017f */
[----:B------:R-:W-:Y:S05]  /*9e40*/  @!P0 BRA `(.L_x_1339) ;  /* 0x0000000000048947 */ /* 0x000fea0003800000 */
[----:B------:R-:W-:Y:S01]  /*9e50*/  BPT.TRAP 0x1 ;  /* 0x000000040000795c */ /* 0x000fe20000300000 */
.L_x_1339:
[C---:B------:R-:W-:Y:S02]  /*9e60*/  VIADD R3, R2.reuse, 0x22400 ;  /* 0x0002240002037836 */ /* 0x040fe40000000000 */
[----:B------:R-:W-:-:S03]  /*9e70*/  VIADD R4, R2, 0x20400 ;  /* 0x0002040002047836 */ /* 0x000fc60000000000 */
[----:B------:R-:W-:Y:S02]  /*9e80*/  SHF.R.U32.HI R3, RZ, 0x4, R3 ;  /* 0x00000004ff037819 */ /* 0x000fe40000011603 */
[----:B------:R-:W-:Y:S02]  /*9e90*/  SHF.R.U32.HI R4, RZ, 0x4, R4 ;  /* 0x00000004ff047819 */ /* 0x000fe40000011604 */
[----:B------:R-:W-:Y:S02]  /*9ea0*/  LOP3.LUT R3, R3, 0x3fff, RZ, 0xc0, !PT ;  /* 0x00003fff03037812 */ /* 0x000fe400078ec0ff */
[----:B------:R-:W-:Y:S02]  /*9eb0*/  LOP3.LUT R4, R4, 0x3fff, RZ, 0xc0, !PT ;  /* 0x00003fff04047812 */ /* 0x000fe400078ec0ff */
[----:B------:R-:W-:Y:S01]  /*9ec0*/  LOP3.LUT R219, R3, 0x10000, RZ, 0xfc, !PT ;  /* 0x0001000003db7812 */ /* 0x000fe200078efcff */
[----:B-1----:R-:W-:Y:S06]  /*9ed0*/  @P1 BRA `(.L_x_1340) ;  /* 0x0000000000081947 */ /* 0x002fec0003800000 */
[----:B------:R-:W1:Y:S02]  /*9ee0*/  SYNCS.PHASECHK.TRANS64.TRYWAIT P1, [R13+URZ+0x38830], R12 ;  /* 0x0388300c0d0075a7 */ /* 0x000e64000802017f */
[----:B-1----:R-:W-:Y:S05]  /*9ef0*/  @!P1 BRA `(.L_x_1341) ;  /* 0x0000014c00089947 */ /* 0x002fea0003800000 */
.L_x_1340:
[----:B------:R-:W-:Y:S01]  /*9f00*/  IMAD R10, R17, 0x200, R219 ;  /* 0x00000200110a7824 */ /* 0x000fe200078e02db */
[----:B------:R-:W-:Y:S01]  /*9f10*/  LOP3.LUT R8, R4, 0x10000, RZ, 0xfc, !PT ;  /* 0x0001000004087812 */ /* 0x000fe200078efcff */
[----:B------:R-:W-:Y:S01]  /*9f20*/  IMAD.MOV.U32 R9, RZ, RZ, 0x40000040 ;  /* 0x40000040ff097424 */ /* 0x000fe200078e00ff */
[----:B------:R-:W-:Y:S05]  /*9f30*/  WARPSYNC.ALL ;  /* 0x0000000000007948 */ /* 0x000fea0003800000 */
[----:B------:R-:W-:Y:S01]  /*9f40*/  IMAD.MOV.U32 R11, RZ, RZ, 0x40000040 ;  /* 0x40000040ff0b7424 */ /* 0x000fe200078e00ff */
[C---:B------:R-:W-:Y:S01]  /*9f50*/  R2UR UR4, R8.reuse ;  /* 0x00000000080472ca */ /* 0x040fe200000e0000 */
[----:B---3--:R-:W-:Y:S01]  /*9f60*/  WARPGROUP.ARRIVE ;  /* 0x00000000000079c5 */ /* 0x008fe20000000000 */
[----:B------:R-:W-:Y:S01]  /*9f70*/  R2UR UR5, R9 ;  /* 0x00000000090572ca */ /* 0x000fe200000e0000 */
[----:B------:R-:W-:Y:S01]  /*9f80*/  VIADD R4, R8, 0x2 ;  /* 0x0000000208047836 */ /* 0x000fe20000000000 */
[C---:B------:R-:W-:Y:S01]  /*9f90*/  R2UR UR6, R10.reuse ;  /* 0x000000000a0672ca */ /* 0x040fe200000e0000 */
[----:B------:R-:W-:Y:S01]  /*9fa0*/  VIADD R6, R10, 0x2 ;  /* 0x000000020a067836 */ /* 0x000fe20000000000 */
[----:B------:R-:W-:Y:S01]  /*9fb0*/  R2UR UR7, R11 ;  /* 0x000000000b0772ca */ /* 0x000fe200000e0000 */
[----:B------:R-:W-:Y:S01]  /*9fc0*/  IMAD.MOV.U32 R5, RZ, RZ, 0x40000040 ;  /* 0x40000040ff057424 */ /* 0x000fe200078e00ff */
[----:B------:R-:W-:Y:S01]  /*9fd0*/  SHF.L.U32 R3, R0, 0x1f, RZ ;  /* 0x0000001f00037819 */ /* 0x000fe200000006ff */
[----:B------:R-:W-:Y:S01]  /*9fe0*/  IMAD.MOV.U32 R7, RZ, RZ, 0x40000040 ;  /* 0x40000040ff077424 */ /* 0x000fe200078e00ff */
[----:B------:R-:W-:Y:S01]  /*9ff0*/  BSSY B0, `(.L_x_1342) ;  /* 0x0000022000007945 */ /* 0x000fe20003800000 */
[----:B------:R-:W-:-:S02]  /*a000*/  VIADD R14, R10, 0x4 ;  /* 0x000000040a0e7836 */ /* 0x000fc40000000000 */
[----:B------:R-:W-:Y:S02]  /*a010*/  IMAD.MOV.U32 R15, RZ, RZ, 0x40000040 ;  /* 0x40000040ff0f7424 */ /* 0x000fe400078e00ff */
[----:B------:R-:W-:Y:S02]  /*a020*/  VIADD R10, R10, 0x6 ;  /* 0x000000060a0a7836 */ /* 0x000fe40000000000 */
[----:B------:R-:W-:Y:S02]  /*a030*/  IMAD.MOV.U32 R9, RZ, RZ, 0x40000040 ;  /* 0x40000040ff097424 */ /* 0x000fe400078e00ff */
[----:B------:R-:W-:Y:S01]  /*a040*/  HGMMA.64x64x16.F32 R24, gdesc[UR4], RZ, !UPT, gsb0 ;  /* 0x00e00000041879f0 */ /* 0x000fe2000c0008ff */
[----:B------:R-:W-:Y:S01]  /*a050*/  R2UR UR4, R4 ;  /* 0x00000000040472ca */ /* 0x000fe200000e0000 */
[----:B------:R-:W-:Y:S01]  /*a060*/  IMAD.MOV.U32 R11, RZ, RZ, 0x40000040 ;  /* 0x40000040ff0b7424 */ /* 0x000fe200078e00ff */
[----:B------:R-:W-:Y:S02]  /*a070*/  R2UR UR5, R5 ;  /* 0x00000000050572ca */ /* 0x000fe400000e0000 */
[----:B------:R-:W-:Y:S01]  /*a080*/  R2UR UR6, R6 ;  /* 0x00000000060672ca */ /* 0x000fe200000e0000 */
[----:B------:R-:W-:Y:S01]  /*a090*/  VIADD R6, R8, 0x4 ;  /* 0x0000000408067836 */ /* 0x000fe20000000000 */
[----:B------:R-:W-:Y:S01]  /*a0a0*/  R2UR UR7, R7 ;  /* 0x00000000070772ca */ /* 0x000fe200000e0000 */
[----:B------:R-:W-:-:S02]  /*a0b0*/  IMAD.MOV.U32 R7, RZ, RZ, 0x40000040 ;  /* 0x40000040ff077424 */ /* 0x000fc400078e00ff */
        /* <DEDUP_REMOVED lines=19> */
[----:B------:R-:W2:Y:S02]  /*a1f0*/  SYNCS.PHASECHK.TRANS64.TRYWAIT P1, [R2+URZ+0x38810], R3 ;  /* 0x03881003020075a7 */ /* 0x000ea4000802017f */
[----:B--2---:R-:W-:Y:S05]  /*a200*/  @!P1 BRA `(.L_x_1343) ;  /* 0x0000014800589947 */ /* 0x004fea0003800000 */
.L_x_1545:
[----:B------:R-:W-:Y:S05]  /*a210*/  BSYNC B0 ;  /* 0x0000000000007941 */ /* 0x000fea0003800000 */
.L_x_1342:
[----:B------:R-:W-:Y:S05]  /*a220*/  @!P0 BRA `(.L_x_1344) ;  /* 0x0000000000048947 */ /* 0x000fea0003800000 */
[----:B------:R-:W-:Y:S01]  /*a230*/  BPT.TRAP 0x1 ;  /* 0x000000040000795c */ /* 0x000fe20000300000 */
.L_x_1344:
[----:B------:R3:W0:Y:S01]  /*a240*/  SYNCS.PHASECHK.TRANS64.TRYWAIT P1, [R13+URZ+0x38850], R12 ;  /* 0x0388500c0d0075a7 */ /* 0x000622000802017f */
[----:B------:R-:W-:Y:S05]  /*a250*/  @!P0 BRA `(.L_x_1345) ;  /* 0x0000000000048947 */ /* 0x000fea0003800000 */
[----:B------:R-:W-:Y:S01]  /*a260*/  BPT.TRAP 0x1 ;  /* 0x000000040000795c */ /* 0x000fe20000300000 */
.L_x_1345:
[C---:B------:R-:W-:Y:S02]  /*a270*/  VIADD R0, R2.reuse, 0x400 ;  /* 0x0000040002007836 */ /* 0x040fe40000000000 */
[----:B--2---:R-:W-:-:S03]  /*a280*/  VIADD R3, R2, 0x26400 ;  /* 0x0002640002037836 */ /* 0x004fc60000000000 */
[----:B------:R-:W-:Y:S02]  /*a290*/  SHF.R.U32.HI R0, RZ, 0x4, R0 ;  /* 0x00000004ff007819 */ /* 0x000fe40000011600 */
[----:B------:R-:W-:Y:S02]  /*a2a0*/  SHF.R.U32.HI R3, RZ, 0x4, R3 ;  /* 0x00000004ff037819 */ /* 0x000fe40000011603 */
[----:B------:R-:W-:Y:S02]  /*a2b0*/  LOP3.LUT R0, R0, 0x3fff, RZ, 0xc0, !PT ;  /* 0x00003fff00007812 */ /* 0x000fe400078ec0ff */
[----:B------:R-:W-:Y:S02]  /*a2c0*/  LOP3.LUT R3, R3, 0x3fff, RZ, 0xc0, !PT ;  /* 0x00003fff03037812 */ /* 0x000fe400078ec0ff */
[----:B------:R-:W-:Y:S01]  /*a2d0*/  LOP3.LUT R220, R0, 0x10000, RZ, 0xfc, !PT ;  /* 0x0001000000dc7812 */ /* 0x000fe200078efcff */
[----:B0-----:R-:W-:Y:S06]  /*a2e0*/  @P1 BRA `(.L_x_1346) ;  /* 0x0000000000081947 */ /* 0x001fec0003800000 */
[----:B------:R-:W0:Y:S02]  /*a2f0*/  SYNCS.PHASECHK.TRANS64.TRYWAIT P1, [R13+URZ+0x38850], R12 ;  /* 0x0388500c0d0075a7 */ /* 0x000e24000802017f */
[----:B0-----:R-:W-:Y:S05]  /*a300*/  @!P1 BRA `(.L_x_1347) ;  /* 0x00000148002c9947 */ /* 0x001fea0003800000 */
.L_x_1346:
[----:B------:R-:W-:Y:S01]  /*a310*/  LOP3.LUT R0, R3, 0x10000, RZ, 0xfc, !PT ;  /* 0x0001000003007812 */ /* 0x000fe200078efcff */
[----:B------:R-:W-:Y:S01]  /*a320*/  IMAD R10, R17, 0x1000, R220 ;  /* 0x00001000110a7824 */ /* 0x000fe200078e02dc */
[----:B------:R-:W-:Y:S05]  /*a330*/  WARPSYNC.ALL ;  /* 0x0000000000007948 */ /* 0x000fea0003800000 */
[----:B------:R-:W-:Y:S01]  /*a340*/  IMAD.MOV.U32 R14, RZ, RZ, R0 ;  /* 0x000000ffff0e7224 */ /* 0x000fe200078e0000 */
[----:B------:R-:W-:Y:S01]  /*a350*/  R2UR UR6, R10 ;  /* 0x000000000a0672ca */ /* 0x000fe200000e0000 */
[----:B------:R-:W-:Y:S01]  /*a360*/  IMAD.MOV.U32 R15, RZ, RZ, 0x40000040 ;  /* 0x40000040ff0f7424 */ /* 0x000fe200078e00ff */
[----:B------:R-:W-:Y:S01]  /*a370*/  WARPGROUP.ARRIVE ;  /* 0x00000000000079c5 */ /* 0x000fe20000000000 */
[----:B------:R-:W-:Y:S01]  /*a380*/  IMAD.MOV.U32 R11, RZ, RZ, 0x40000040 ;  /* 0x40000040ff0b7424 */ /* 0x000fe200078e00ff */
[----:B------:R-:W-:Y:S01]  /*a390*/  R2UR UR4, R14 ;  /* 0x000000000e0472ca */ /* 0x000fe200000e0000 */
[----:B------:R-:W-:Y:S01]  /*a3a0*/  VIADD R14, R0, 0x2 ;  /* 0x00000002000e7836 */ /* 0x000fe20000000000 */
[----:B------:R-:W-:Y:S01]  /*a3b0*/  R2UR UR5, R15 ;  /* 0x000000000f0572ca */ /* 0x000fe200000e0000 */
[----:B------:R-:W-:Y:S01]  /*a3c0*/  VIADD R20, R10, 0x2 ;  /* 0x000000020a147836 */ /* 0x000fe20000000000 */
[----:B------:R-:W-:Y:S01]  /*a3d0*/  R2UR UR7, R11 ;  /* 0x000000000b0772ca */ /* 0x000fe200000e0000 */
[----:B------:R-:W-:Y:S01]  /*a3e0*/  IMAD.MOV.U32 R15, RZ, RZ, 0x40000040 ;  /* 0x40000040ff0f7424 */ /* 0x000fe200078e00ff */
[----:B------:R-:W2:Y:S01]  /*a3f0*/  S2R R56, SR_TID.X ;  /* 0x0000000000387919 */ /* 0x000ea20000002100 */
[----:B----4-:R-:W-:-:S02]  /*a400*/  IMAD.MOV.U32 R21, RZ, RZ, 0x40000040 ;  /* 0x40000040ff157424 */ /* 0x010fc400078e00ff */
[----:B------:R-:W-:Y:S02]  /*a410*/  VIADD R58, R10, 0x800 ;  /* 0x000008000a3a7836 */ /* 0x000fe40000000000 */
[----:B01-3--:R-:W-:-:S06]  /*a420*/  IMAD.MOV.U32 R12, RZ, RZ, 0x4 ;  /* 0x00000004ff0c7424 */ /* 0x00bfcc00078e00ff */
[----:B------:R-:W-:Y:S01]  /*a430*/  HGMMA.64x64x16.F32 R24, gdesc[UR4], R24, gsb0 ;  /* 0x00e00000041879f0 */ /* 0x000fe20008000818 */
        /* <DEDUP_REMOVED lines=8> */
[----:B--2---:R-:W-:-:S05]  /*a4c0*/  SHF.R.U32.HI R56, RZ, 0x7, R56 ;  /* 0x00000007ff387819 */ /* 0x004fca0000011638 */
[----:B------:R0:W1:Y:S02]  /*a4d0*/  SHFL.IDX PT, R3, R56, RZ, 0x1f ;  /* 0x00001fff38037589 */ /* 0x00006400000e0000 */
[----:B0-----:R-:W-:Y:S01]  /*a4e0*/  VIADD R56, R0, 0x800 ;  /* 0x0000080000387836 */ /* 0x001fe20000000000 */
[----:B-1----:R-:W-:-:S04]  /*a4f0*/  ISETP.GT.AND P1, PT, R3, 0x7f, PT ;  /* 0x0000007f0300780c */ /* 0x002fc80003f24270 */
[----:B------:R-:W-:Y:S02]  /*a500*/  SEL R3, RZ, 0x2, !P1 ;  /* 0x00000002ff037807 */ /* 0x000fe40004800000 */
[C---:B------:R-:W-:Y:S02]  /*a510*/  SEL R11, R12.reuse, 0x2, P1 ;  /* 0x000000020c0b7807 */ /* 0x040fe40000800000 */
[----:B------:R-:W-:Y:S01]  /*a520*/  SEL R12, R12, 0x6, !P1 ;  /* 0x000000060c0c7807 */ /* 0x000fe20004800000 */
[----:B------:R-:W-:Y:S02]  /*a530*/  WARPGROUP.DEPBAR.LE gsb0, 0x0 ;  /* 0x00008000000079c5 */ /* 0x000fe40000010000 */
[----:B------:R-:W-:-:S06]  /*a540*/  WARPGROUP.ARRIVE ;  /* 0x00000000000079c5 */ /* 0x000fcc0000000000 */
        /* <DEDUP_REMOVED lines=9> */
[----:B------:R-:W-:Y:S02]  /*a5e0*/  WARPGROUP.DEPBAR.LE gsb0, 0x0 ;  /* 0x00008000000079c5 */ /* 0x000fe40000010000 */
[----:B------:R-:W-:-:S09]  /*a5f0*/  WARPGROUP.ARRIVE ;  /* 0x00000000000079c5 */ /* 0x000fd20000000000 */
        /* <DEDUP_REMOVED lines=134> */
[----:B------:R-:W-:Y:S01]  /*ae60*/  IMAD.IADD R14, R3, 0x1, R58 ;  /* 0x00000001030e7824 */ /* 0x000fe200078e023a */
[----:B------:R-:W-:Y:S01]  /*ae70*/  R2UR UR5, R15 ;  /* 0x000000000f0572ca */ /* 0x000fe200000e0000 */
[----:B------:R-:W-:Y:S01]  /*ae80*/  IMAD.MOV.U32 R15, RZ, RZ, 0x40000040 ;  /* 0x40000040ff0f7424 */ /* 0x000fe200078e00ff */
[----:B------:R-:W-:Y:S01]  /*ae90*/  R2UR UR6, R20 ;  /* 0x00000000140672ca */ /* 0x000fe200000e0000 */
[----:B------:R-:W-:Y:S01]  /*aea0*/  IMAD.IADD R20, R3, 0x1, R56 ;  /* 0x0000000103147824 */ /* 0x000fe200078e0238 */
[----:B------:R-:W-:Y:S01]  /*aeb0*/  R2UR UR7, R21 ;  /* 0x00000000150772ca */ /* 0x000fe200000e0000 */
[----:B------:R-:W-:Y:S01]  /*aec0*/  IMAD.MOV.U32 R21, RZ, RZ, 0x40000040 ;  /* 0x40000040ff157424 */ /* 0x000fe200078e00ff */
[----:B------:R-:W-:Y:S02]  /*aed0*/  WARPGROUP.DEPBAR.LE gsb0, 0x0 ;  /* 0x00008000000079c5 */ /* 0x000fe40000010000 */
[----:B------:R-:W-:-:S09]  /*aee0*/  WARPGROUP.ARRIVE ;  /* 0x00000000000079c5 */ /* 0x000fd20000000000 */
[----:B------:R-:W-:Y:S01]  /*aef0*/  HGMMA.64x64x16.F32 R24, gdesc[UR4], R24, gsb0 ;  /* 0x00e00000041879f0 */ /* 0x000fe20008000818 */
[----:B------:R-:W-:Y:S01]  /*af00*/  R2UR UR6, R14 ;  /* 0x000000000e0672ca */ /* 0x000fe200000e0000 */
[--C-:B------:R-:W-:Y:S01]  /*af10*/  IMAD.IADD R14, R58, 0x1, R11.reuse ;  /* 0x000000013a0e7824 */ /* 0x100fe200078e020b */
        /* <DEDUP_REMOVED lines=16> */
[----:B------:R-:W-:Y:S02]  /*b020*/  IMAD.MOV.U32 R21, RZ, RZ, 0x40000040 ;  /* 0x40000040ff157424 */ /* 0x000fe400078e00ff */
[----:B------:R-:W-:-:S02]  /*b030*/  VIADD R56, R0, 0xa00 ;  /* 0x00000a0000387836 */ /* 0x000fc40000000000 */
[----:B------:R-:W-:Y:S01]  /*b040*/  VIADD R58, R10, 0xa00 ;  /* 0x00000a000a3a7836 */ /* 0x000fe20000000000 */
[----:B------:R-:W-:Y:S02]  /*b050*/  WARPGROUP.DEPBAR.LE gsb0, 0x0 ;  /* 0x00008000000079c5 */ /* 0x000fe40000010000 */
[----:B------:R-:W-:-:S06]  /*b060*/  WARPGROUP.ARRIVE ;  /* 0x00000000000079c5 */ /* 0x000fcc0000000000 */
[----:B------:R-:W-:Y:S01]  /*b070*/  HGMMA.64x64x16.F32 R24, gdesc[UR4], R24, gsb0 ;  /* 0x00e00000041879f0 */ /* 0x000fe20008000818 */
[----:B------:R-:W-:Y:S01]  /*b080*/  R2UR UR4, R14 ;  /* 0x000000000e0472ca */ /* 0x000fe200000e0000 */
[----:B------:R-:W-:Y:S01]  /*b090*/  IMAD.MOV.U32 R14, RZ, RZ, 0x28 ;  /* 0x00000028ff0e7424 */ /* 0x000fe200078e00ff */
[----:B------:R-:W-:Y:S01]  /*b0a0*/  R2UR UR5, R15 ;  /* 0x000000000f0572ca */ /* 0x000fe200000e0000 */
[----:B------:R-:W-:Y:S01]  /*b0b0*/  IMAD.MOV.U32 R15, RZ, RZ, 0xa00 ;  /* 0x00000a00ff0f7424 */ /* 0x000fe200078e00ff */
[----:B------:R-:W-:Y:S02]  /*b0c0*/  R2UR UR6, R20 ;  /* 0x00000000140672ca */ /* 0x000fe400000e0000 */
[----:B------:R-:W-:Y:S02]  /*b0d0*/  R2UR UR7, R21 ;  /* 0x00000000150772ca */ /* 0x000fe400000e0000 */
[----:B------:R-:W-:Y:S02]  /*b0e0*/  SEL R14, R14, 0x26, P1 ;  /* 0x000000260e0e7807 */ /* 0x000fe40000800000 */
[----:B------:R-:W-:-:S02]  /*b0f0*/  SEL R15, R15, 0x980, P1 ;  /* 0x000009800f0f7807 */ /* 0x000fc40000800000 */
[----:B------:R-:W-:Y:S02]  /*b100*/  LOP3.LUT R21, R14, 0x6, RZ, 0xc0, !PT ;  /* 0x000000060e157812 */ /* 0x000fe400078ec0ff */
[----:B------:R-:W-:-:S04]  /*b110*/  LOP3.LUT R15, R15, 0xa00, RZ, 0xc0, !PT ;  /* 0x00000a000f0f7812 */ /* 0x000fc800078ec0ff */
[CC--:B------:R-:W-:Y:S02]  /*b120*/  IADD3 R14, R21.reuse, R15.reuse, R0 ;  /* 0x0000000f150e7210 */ /* 0x0c0fe40007ffe000 */
[----:B------:R-:W-:Y:S01]  /*b130*/  IADD3 R20, R21, R15, R10 ;  /* 0x0000000f15147210 */ /* 0x000fe20007ffe00a */
[----:B------:R-:W-:Y:S02]  /*b140*/  IMAD.MOV.U32 R15, RZ, RZ, 0x40000040 ;  /* 0x40000040ff0f7424 */ /* 0x000fe400078e00ff */
[----:B------:R-:W-:Y:S01]  /*b150*/  IMAD.MOV.U32 R21, RZ, RZ, 0x40000040 ;  /* 0x40000040ff157424 */ /* 0x000fe200078e00ff */
[----:B------:R-:W-:Y:S02]  /*b160*/  WARPGROUP.DEPBAR.LE gsb0, 0x0 ;  /* 0x00008000000079c5 */ /* 0x000fe40000010000 */
[----:B------:R-:W-:-:S06]  /*b170*/  WARPGROUP.ARRIVE ;  /* 0x00000000000079c5 */ /* 0x000fcc0000000000 */
        /* <DEDUP_REMOVED lines=113> */
[----:B------:R-:W-:-:S05]  /*b890*/  IMAD.MOV.U32 R3, RZ, RZ, 0x40 ;  /* 0x00000040ff037424 */ /* 0x000fca00078e00ff */
[----:B------:R-:W-:-:S04]  /*b8a0*/  SEL R3, R3, 0x3e, P1 ;  /* 0x0000003e03037807 */ /* 0x000fc80000800000 */
[----:B------:R-:W-:Y:S01]  /*b8b0*/  LOP3.LUT R3, R3, 0x6, RZ, 0xc0, !PT ;  /* 0x0000000603037812 */ /* 0x000fe200078ec0ff */
        /* <DEDUP_REMOVED lines=13> */
[----:B------:R-:W-:-:S04]  /*b990*/  LOP3.LUT R11, R11, 0x1e00, RZ, 0xc0, !PT ;  /* 0x00001e000b0b7812 */ /* 0x000fc800078ec0ff */
[----:B------:R-:W-:Y:S01]  /*b9a0*/  IADD3 R10, R3, R11, R10 ;  /* 0x0000000b030a7210 */ /* 0x000fe20007ffe00a */
        /* <DEDUP_REMOVED lines=14> */
[----:B------:R-:W-:Y:S02]  /*ba90*/  R2UR UR4, R14 ;  /* 0x000000000e0472ca */ /* 0x000fe400000e0000 */
[----:B------:R-:W-:Y:S01]  /*baa0*/  R2UR UR5, R15 ;  /* 0x000000000f0572ca */ /* 0x000fe200000e0000 */
[----:B------:R-:W-:Y:S01]  /*bab0*/  IMAD.MOV.U32 R15, RZ, RZ, 0x40000040 ;  /* 0x40000040ff0f7424 */ /* 0x000fe200078e00ff */
[----:B------:R-:W-:Y:S02]  /*bac0*/  R2UR UR6, R20 ;  /* 0x00000000140672ca */ /* 0x000fe400000e0000 */
[----:B------:R-:W-:Y:S02]  /*bad0*/  R2UR UR7, R21 ;  /* 0x00000000150772ca */ /* 0x000fe400000e0000 */
[----:B------:R-:W-:Y:S01]  /*bae0*/  IADD3 R14, R3, R11, R0 ;  /* 0x0000000b030e7210 */ /* 0x000fe20007ffe000 */
[----:B------:R-:W-:Y:S01]  /*baf0*/  IMAD.MOV.U32 R11, RZ, RZ, 0x40000040 ;  /* 0x40000040ff0b7424 */ /* 0x000fe200078e00ff */
[----:B------:R-:W-:-:S02]  /*bb00*/  WARPGROUP.DEPBAR.LE gsb0, 0x0 ;  /* 0x00008000000079c5 */ /* 0x000fc40000010000 */
        /* <DEDUP_REMOVED lines=12> */
.L_x_1348:
[----:B------:R-:W2:Y:S01]  /*bbd0*/  LDL R10, [R1+0x58] ;  /* 0x00005800010a7983 */ /* 0x000ea20000100800 */
[----:B------:R-:W-:Y:S01]  /*bbe0*/  IMAD R3, R169, -0x40, R84 ;  /* 0xffffffc0a9037824 */ /* 0x000fe200078e0254 */
[----:B------:R-:W-:Y:S01]  /*bbf0*/  ULDC UR4, c[0x0][0xa80] ;  /* 0x0002a00000047ab9 */ /* 0x000fe20000000800 */
[----:B------:R-:W-:-:S03]  /*bc00*/  LOP3.LUT R215, R215, 0x2000000, RZ, 0xfc, !PT ;  /* 0x02000000d7d77812 */ /* 0x000fc600078efcff */
        /* <DEDUP_REMOVED lines=59> */
[----:B------:R-:W-:Y:S02]  /*bfc0*/  FMNMX.FTZ R3, R30, R3, !PT ;  /* 0x000000031e037209 */ /* 0x000fe40007810000 */
[----:B------:R-:W-:Y:S01]  /*bfd0*/  FSEL R46, R46, -INF , P1 ;  /* 0xff8000002e2e7808 */ /* 0x000fe20000800000 */
[----:B------:R-:W0:Y:S01]  /*bfe0*/  SHFL.BFLY PT, R10, R21, 0x2, 0x1f ;  /* 0x0c401f00150a7f89 */ /* 0x000e2200000e0000 */
        /* <DEDUP_REMOVED lines=9> */
[----:B------:R-:W-:Y:S02]  /*c080*/  FMNMX.FTZ R15, R24, R15, !PT ;  /* 0x0000000f180f7209 */ /* 0x000fe40007810000 */
[----:B------:R-:W-:Y:S02]  /*c090*/  FSEL R48, R55, -INF , P2 ;  /* 0xff80000037307808 */ /* 0x000fe40001000000 */
[----:B------:R-:W-:Y:S02]  /*c0a0*/  FMNMX.FTZ R15, R42, R15, !PT ;  /* 0x0000000f2a0f7209 */ /* 0x000fe40007810000 */
        /* <DEDUP_REMOVED lines=9> */
[----:B0-----:R-:W-:-:S04]  /*c140*/  FMNMX.FTZ R10, R25, R10, !PT ;  /* 0x0000000a190a7209 */ /* 0x001fc80007810000 */
[C---:B------:R-:W-:Y:S01]  /*c150*/  FSETP.NEU.FTZ.AND P1, PT, R10.reuse, -INF , PT ;  /* 0xff8000000a00780b */ /* 0x040fe20003f3d000 */
[----:B------:R-:W-:-:S05]  /*c160*/  FMUL.FTZ R25, R10, R3 ;  /* 0x000000030a197220 */ /* 0x000fca0000410000 */
[----:B------:R-:W-:-:S05]  /*c170*/  FSEL R15, R25, RZ, P1 ;  /* 0x000000ff190f7208 */ /* 0x000fca0000800000 */
[-CC-:B------:R-:W-:Y:S01]  /*c180*/  FFMA.FTZ R37, R20, R3.reuse, -R15.reuse ;  /* 0x0000000314257223 */ /* 0x180fe2000001080f */
[-CC-:B------:R-:W-:Y:S01]  /*c190*/  FFMA.FTZ R164, R11, R3.reuse, -R15.reuse ;  /* 0x000000030ba47223 */ /* 0x180fe2000001080f */
[----:B------:R-:W0:Y:S01]  /*c1a0*/  SHFL.BFLY PT, R20, R21, 0x2, 0x1f ;  /* 0x0c401f0015147f89 */ /* 0x000e2200000e0000 */
        /* <DEDUP_REMOVED lines=14> */
[----:B------:R-:W-:Y:S08]  /*c290*/  MUFU.EX2 R164, R164 ;  /* 0x000000a400a47308 */ /* 0x000ff00000000800 */
[----:B------:R-:W1:Y:S01]  /*c2a0*/  MUFU.EX2 R29, R29 ;  /* 0x0000001d001d7308 */ /* 0x000e620000000800 */
[----:B0-----:R-:W-:-:S05]  /*c2b0*/  FMNMX.FTZ R20, R21, R20, !PT ;  /* 0x0000001415147209 */ /* 0x001fca0007810000 */
[----:B------:R-:W0:Y:S02]  /*c2c0*/  SHFL.BFLY PT, R21, R20, 0x1, 0x1f ;  /* 0x0c201f0014157f89 */ /* 0x000e2400000e0000 */
[----:B------:R-:W2:Y:S08]  /*c2d0*/  MUFU.EX2 R166, R166 ;  /* 0x000000a600a67308 */ /* 0x000eb00000000800 */
[----:B------:R-:W-:Y:S08]  /*c2e0*/  MUFU.EX2 R37, R37 ;  /* 0x0000002500257308 */ /* 0x000ff00000000800 */
[----:B------:R-:W-:Y:S01]  /*c2f0*/  MUFU.EX2 R152, R152 ;  /* 0x0000009800987308 */ /* 0x000fe20000000800 */
[----:B0-----:R-:W-:Y:S01]  /*c300*/  FMNMX.FTZ R168, R20, R21, !PT ;  /* 0x0000001514a87209 */ /* 0x001fe20007810000 */
[----:B------:R-:W-:-:S06]  /*c310*/  VIADD R21, R13, 0x38840 ;  /* 0x000388400d157836 */ /* 0x000fcc0000000000 */
[----:B------:R-:W-:Y:S01]  /*c320*/  MUFU.EX2 R39, R39 ;  /* 0x0000002700277308 */ /* 0x000fe20000000800 */
[C---:B------:R-:W-:Y:S01]  /*c330*/  FSETP.NEU.FTZ.AND P1, PT, R168.reuse, -INF , PT ;  /* 0xff800000a800780b */ /* 0x040fe20003f3d000 */
[----:B------:R-:W-:Y:S01]  /*c340*/  FMUL.FTZ R20, R168, R3 ;  /* 0x00000003a8147220 */ /* 0x000fe20000410000 */
[----:B------:R-:W-:-:S04]  /*c350*/  PRMT R21, R190, 0x654, R21 ;  /* 0x00000654be157816 */ /* 0x000fc80000000015 */
[----:B------:R-:W-:Y:S01]  /*c360*/  FSEL R15, R20, RZ, P1 ;  /* 0x000000ff140f7208 */ /* 0x000fe20000800000 */
[----:B------:R0:W-:Y:S01]  /*c370*/  SYNCS.ARRIVE.TRANS64.RED.A1T0 RZ, [R21+URZ], RZ ;  /* 0x000000ff15ff79a7 */ /* 0x0001e2000810043f */
[----:B------:R-:W-:Y:S03]  /*c380*/  MUFU.EX2 R154, R154 ;  /* 0x0000009a009a7308 */ /* 0x000fe60000000800 */
        /* <DEDUP_REMOVED lines=9> */
[-CC-:B------:R-:W-:Y:S01]  /*c420*/  FFMA.FTZ R157, R42, R3.reuse, -R15.reuse ;  /* 0x000000032a9d7223 */ /* 0x180fe2000001080f */
[-CC-:B------:R-:W-:Y:S01]  /*c430*/  FFMA.FTZ R30, R36, R3.reuse, -R15.reuse ;  /* 0x00000003241e7223 */ /* 0x180fe2000001080f */
[-CC-:B------:R-:W-:Y:S01]  /*c440*/  FFMA.FTZ R159, R46, R3.reuse, -R15.reuse ;  /* 0x000000032e9f7223 */ /* 0x180fe2000001080f */
[-CC-:B------:R-:W-:Y:S01]  /*c450*/  FFMA.FTZ R32, R40, R3.reuse, -R15.reuse ;  /* 0x0000000328207223 */ /* 0x180fe2000001080f */
[-CC-:B------:R-:W-:Y:S01]  /*c460*/  FFMA.FTZ R161, R50, R3.reuse, -R15.reuse ;  /* 0x0000000332a17223 */ /* 0x180fe2000001080f */
[----:B------:R-:W3:Y:S01]  /*c470*/  MUFU.EX2 R26, R26 ;  /* 0x0000001a001a7308 */ /* 0x000ee20000000800 */
[-CC-:B------:R-:W-:Y:S01]  /*c480*/  FFMA.FTZ R44, R44, R3.reuse, -R15.reuse ;  /* 0x000000032c2c7223 */ /* 0x180fe2000001080f */
[-CC-:B------:R-:W-:Y:S01]  /*c490*/  FFMA.FTZ R54, R54, R3.reuse, -R15.reuse ;  /* 0x0000000336367223 */ /* 0x180fe2000001080f */
[----:B------:R-:W-:Y:S01]  /*c4a0*/  FFMA.FTZ R48, R48, R3, -R15 ;  /* 0x0000000330307223 */ /* 0x000fe2000001080f */
[----:B------:R-:W-:-:S02]  /*c4b0*/  IMAD.MOV.U32 R15, RZ, RZ, 0x40000040 ;  /* 0x40000040ff0f7424 */ /* 0x000fc400078e00ff */
[----:B------:R-:W-:Y:S02]  /*c4c0*/  IMAD R14, R17, 0x1000, R215 ;  /* 0x00001000110e7824 */ /* 0x000fe400078e02d7 */
[----:B------:R-:W4:Y:S01]  /*c4d0*/  MUFU.EX2 R167, R167 ;  /* 0x000000a700a77308 */ /* 0x000f220000000800 */
[----:B------:R-:W-:Y:S01]  /*c4e0*/  R2UR UR7, R15 ;  /* 0x000000000f0772ca */ /* 0x000fe200000e0000 */
[----:B-1----:R-:W-:Y:S01]  /*c4f0*/  FADD.FTZ R15, R164, R29 ;  /* 0x0000001da40f7221 */ /* 0x002fe20000010000 */
[----:B0-----:R-:W-:Y:S01]  /*c500*/  IMAD.MOV.U32 R21, RZ, RZ, 0x40000040 ;  /* 0x40000040ff157424 */ /* 0x001fe200078e00ff */
[C---:B------:R-:W-:Y:S01]  /*c510*/  R2UR UR6, R14.reuse ;  /* 0x000000000e0672ca */ /* 0x040fe200000e0000 */
[----:B------:R-:W-:Y:S02]  /*c520*/  VIADD R20, R14, 0x80 ;  /* 0x000000800e147836 */ /* 0x000fe40000000000 */
[----:B--2---:R-:W-:Y:S01]  /*c530*/  FADD.FTZ R36, R166, R15 ;  /* 0x0000000fa6247221 */ /* 0x004fe20000010000 */
[----:B------:R-:W-:Y:S01]  /*c540*/  F2FP.F16.F32.PACK_AB R164, R29, R164 ;  /* 0x000000a41da4723e */ /* 0x000fe200000000ff */
[----:B------:R-:W0:Y:S01]  /*c550*/  MUFU.EX2 R12, R12 ;  /* 0x0000000c000c7308 */ /* 0x000e220000000800 */
[----:B---3--:R-:W-:Y:S01]  /*c560*/  FADD.FTZ R34, R165, R26 ;  /* 0x0000001aa5227221 */ /* 0x008fe20000010000 */
[----:B------:R-:W-:Y:S01]  /*c570*/  R2UR UR11, R21 ;  /* 0x00000000150b72ca */ /* 0x000fe200000e0000 */
[C---:B------:R-:W-:Y:S01]  /*c580*/  FADD.FTZ R21, R37.reuse, R36 ;  /* 0x0000002425157221 */ /* 0x040fe20000010000 */
[----:B------:R-:W-:Y:S01]  /*c590*/  R2UR UR10, R20 ;  /* 0x00000000140a72ca */ /* 0x000fe200000e0000 */
[----:B------:R-:W-:Y:S01]  /*c5a0*/  VIADD R20, R14, 0x100 ;  /* 0x000001000e147836 */ /* 0x000fe20000000000 */
[----:B------:R-:W-:Y:S01]  /*c5b0*/  F2FP.F16.F32.PACK_AB R166, R37, R166 ;  /* 0x000000a625a6723e */ /* 0x000fe200000000ff */
[----:B------:R-:W-:Y:S01]  /*c5c0*/  FADD.FTZ R36, R152, R21 ;  /* 0x0000001598247221 */ /* 0x000fe20000010000 */
[----:B------:R-:W1:Y:S01]  /*c5d0*/  MUFU.EX2 R153, R153 ;  /* 0x0000009900997308 */ /* 0x000e620000000800 */
[----:B----4-:R-:W-:Y:S01]  /*c5e0*/  FADD.FTZ R15, R167, R34 ;  /* 0x00000022a70f7221 */ /* 0x010fe20000010000 */
[----:B------:R-:W-:Y:S01]  /*c5f0*/  IMAD.MOV.U32 R21, RZ, RZ, 0x40000040 ;  /* 0x40000040ff157424 */ /* 0x000fe200078e00ff */
[----:B------:R-:W-:Y:S01]  /*c600*/  R2UR UR14, R20 ;  /* 0x00000000140e72ca */ /* 0x000fe200000e0000 */
[----:B------:R-:W-:Y:S01]  /*c610*/  VIADD R14, R14, 0x180 ;  /* 0x000001800e0e7836 */ /* 0x000fe20000000000 */
[----:B------:R-:W-:-:S02]  /*c620*/  F2FP.F16.F32.PACK_AB R165, R26, R165 ;  /* 0x000000a51aa5723e */ /* 0x000fc400000000ff */
[----:B------:R-:W-:Y:S01]  /*c630*/  R2UR UR15, R21 ;  /* 0x00000000150f72ca */ /* 0x000fe200000e0000 */
[----:B------:R-:W2:Y:S01]  /*c640*/  MUFU.EX2 R28, R28 ;  /* 0x0000001c001c7308 */ /* 0x000ea20000000800 */
[----:B0-----:R-:W-:Y:S01]  /*c650*/  FADD.FTZ R34, R12, R15 ;  /* 0x0000000f0c227221 */ /* 0x001fe20000010000 */
[C---:B------:R-:W-:Y:S01]  /*c660*/  FADD.FTZ R21, R39.reuse, R36 ;  /* 0x0000002427157221 */ /* 0x040fe20000010000 */
[----:B------:R-:W-:Y:S02]  /*c670*/  R2UR UR18, R14 ;  /* 0x000000000e1272ca */ /* 0x000fe400000e0000 */
[----:B------:R-:W-:Y:S01]  /*c680*/  F2FP.F16.F32.PACK_AB R167, R12, R167 ;  /* 0x000000a70ca7723e */ /* 0x000fe200000000ff */
[----:B------:R-:W-:Y:S01]  /*c690*/  BAR.SYNC.DEFER_BLOCKING 0xf, 0x100 ;  /* 0x03c4000000007b1d */ /* 0x000fe20000010000 */
[----:B------:R-:W-:Y:S01]  /*c6a0*/  F2FP.F16.F32.PACK_AB R152, R39, R152 ;  /* 0x000000982798723e */ /* 0x000fe200000000ff */
[----:B-1----:R-:W-:Y:S01]  /*c6b0*/  FADD.FTZ R15, R153, R34 ;  /* 0x00000022990f7221 */ /* 0x002fe20000010000 */
[----:B------:R-:W-:-:S03]  /*c6c0*/  FADD.FTZ R34, R154, R21 ;  /* 0x000000159a227221 */ /* 0x000fc60000010000 */
[----:B------:R-:W0:Y:S01]  /*c6d0*/  MUFU.EX2 R155, R155 ;  /* 0x0000009b009b7308 */ /* 0x000e220000000800 */
[C---:B--2---:R-:W-:Y:S01]  /*c6e0*/  FADD.FTZ R20, R28.reuse, R15 ;  /* 0x0000000f1c147221 */ /* 0x044fe20000010000 */
[----:B------:R-:W-:Y:S01]  /*c6f0*/  IMAD.MOV.U32 R15, RZ, RZ, 0x40000040 ;  /* 0x40000040ff0f7424 */ /* 0x000fe200078e00ff */
[----:B------:R-:W-:-:S05]  /*c700*/  F2FP.F16.F32.PACK_AB R153, R28, R153 ;  /* 0x000000991c99723e */ /* 0x000fca00000000ff */
[----:B------:R-:W1:Y:S01]  /*c710*/  MUFU.EX2 R11, R11 ;  /* 0x0000000b000b7308 */ /* 0x000e620000000800 */
[----:B------:R-:W-:-:S07]  /*c720*/  R2UR UR19, R15 ;  /* 0x000000000f1372ca */ /* 0x000fce00000e0000 */
[----:B------:R-:W2:Y:S01]  /*c730*/  MUFU.EX2 R24, R24 ;  /* 0x0000001800187308 */ /* 0x000ea20000000800 */
[----:B0-----:R-:W-:Y:S01]  /*c740*/  FADD.FTZ R15, R155, R20 ;  /* 0x000000149b0f7221 */ /* 0x001fe20000010000 */
[----:B------:R0:W-:Y:S06]  /*c750*/  STSM.16.M88.4 [R224+0x36400], R164 ;  /* 0x036400a4e0007844 */ /* 0x0001ec0000000200 */
[----:B------:R-:W3:Y:S01]  /*c760*/  MUFU.EX2 R156, R156 ;  /* 0x0000009c009c7308 */ /* 0x000ee20000000800 */
[C---:B-1----:R-:W-:Y:S01]  /*c770*/  FADD.FTZ R21, R11.reuse, R34 ;  /* 0x000000220b157221 */ /* 0x042fe20000010000 */
[----:B------:R-:W-:-:S06]  /*c780*/  F2FP.F16.F32.PACK_AB R154, R11, R154 ;  /* 0x0000009a0b9a723e */ /* 0x000fcc00000000ff */
[----:B------:R-:W1:Y:S01]  /*c790*/  MUFU.EX2 R157, R157 ;  /* 0x0000009d009d7308 */ /* 0x000e620000000800 */
[C---:B--2---:R-:W-:Y:S01]  /*c7a0*/  FADD.FTZ R14, R24.reuse, R15 ;  /* 0x0000000f180e7221 */ /* 0x044fe20000010000 */
[----:B------:R-:W-:-:S05]  /*c7b0*/  F2FP.F16.F32.PACK_AB R155, R24, R155 ;  /* 0x0000009b189b723e */ /* 0x000fca00000000ff */
[----:B------:R0:W-:Y:S01]  /*c7c0*/  STSM.16.M88.4 [R225], R152 ;  /* 0x00000098e1007844 */ /* 0x0001e20000000200 */
[----:B------:R-:W2:Y:S01]  /*c7d0*/  MUFU.EX2 R31, R31 ;  /* 0x0000001f001f7308 */ /* 0x000ea20000000800 */
[----:B---3--:R-:W-:-:S07]  /*c7e0*/  FADD.FTZ R20, R156, R21 ;  /* 0x000000159c147221 */ /* 0x008fce0000010000 */
[----:B------:R-:W3:Y:S01]  /*c7f0*/  MUFU.EX2 R30, R30 ;  /* 0x0000001e001e7308 */ /* 0x000ee20000000800 */
[----:B-1----:R-:W-:-:S07]  /*c800*/  FADD.FTZ R15, R157, R14 ;  /* 0x0000000e9d0f7221 */ /* 0x002fce0000010000 */
[----:B------:R-:W1:Y:S01]  /*c810*/  MUFU.EX2 R158, R158 ;  /* 0x0000009e009e7308 */ /* 0x000e620000000800 */
[C---:B--2---:R-:W-:Y:S01]  /*c820*/  FADD.FTZ R21, R31.reuse, R20 ;  /* 0x000000141f157221 */ /* 0x044fe20000010000 */
[----:B------:R-:W-:-:S06]  /*c830*/  F2FP.F16.F32.PACK_AB R156, R31, R156 ;  /* 0x0000009c1f9c723e */ /* 0x000fcc00000000ff */
[----:B------:R-:W2:Y:S01]  /*c840*/  MUFU.EX2 R159, R159 ;  /* 0x0000009f009f7308 */ /* 0x000ea20000000800 */
[C---:B---3--:R-:W-:Y:S01]  /*c850*/  FADD.FTZ R14, R30.reuse, R15 ;  /* 0x0000000f1e0e7221 */ /* 0x048fe20000010000 */
[----:B------:R-:W-:-:S06]  /*c860*/  F2FP.F16.F32.PACK_AB R157, R30, R157 ;  /* 0x0000009d1e9d723e */ /* 0x000fcc00000000ff */
[----:B------:R-:W3:Y:S01]  /*c870*/  MUFU.EX2 R33, R33 ;  /* 0x0000002100217308 */ /* 0x000ee20000000800 */
[----:B-1----:R-:W-:-:S07]  /*c880*/  FADD.FTZ R12, R158, R21 ;  /* 0x000000159e0c7221 */ /* 0x002fce0000010000 */
[----:B------:R-:W1:Y:S01]  /*c890*/  MUFU.EX2 R32, R32 ;  /* 0x0000002000207308 */ /* 0x000e620000000800 */
[----:B--2---:R-:W-:-:S07]  /*c8a0*/  FADD.FTZ R15, R159, R14 ;  /* 0x0000000e9f0f7221 */ /* 0x004fce0000010000 */
[----:B------:R-:W2:Y:S01]  /*c8b0*/  MUFU.EX2 R160, R160 ;  /* 0x000000a000a07308 */ /* 0x000ea20000000800 */
[C---:B---3--:R-:W-:Y:S01]  /*c8c0*/  FADD.FTZ R11, R33.reuse, R12 ;  /* 0x0000000c210b7221 */ /* 0x048fe20000010000 */
[----:B------:R-:W-:-:S06]  /*c8d0*/  F2FP.F16.F32.PACK_AB R158, R33, R158 ;  /* 0x0000009e219e723e */ /* 0x000fcc00000000ff */
[----:B------:R-:W3:Y:S01]  /*c8e0*/  MUFU.EX2 R161, R161 ;  /* 0x000000a100a17308 */ /* 0x000ee20000000800 */
[C---:B-1----:R-:W-:Y:S01]  /*c8f0*/  FADD.FTZ R12, R32.reuse, R15 ;  /* 0x0000000f200c7221 */ /* 0x042fe20000010000 */
[----:B------:R-:W-:-:S05]  /*c900*/  F2FP.F16.F32.PACK_AB R159, R32, R159 ;  /* 0x0000009f209f723e */ /* 0x000fca00000000ff */
[----:B------:R0:W-:Y:S01]  /*c910*/  STSM.16.M88.4 [R227], R156 ;  /* 0x0000009ce3007844 */ /* 0x0001e20000000200 */
[----:B------:R-:W1:Y:S01]  /*c920*/  MUFU.EX2 R25, R25 ;  /* 0x0000001900197308 */ /* 0x000e620000000800 */
[----:B--2---:R-:W-:-:S07]  /*c930*/  FADD.FTZ R14, R160, R11 ;  /* 0x0000000ba00e7221 */ /* 0x004fce0000010000 */
[----:B------:R-:W2:Y:S01]  /*c940*/  MUFU.EX2 R44, R44 ;  /* 0x0000002c002c7308 */ /* 0x000ea20000000800 */
[----:B---3--:R-:W-:-:S07]  /*c950*/  FADD.FTZ R11, R161, R12 ;  /* 0x0000000ca10b7221 */ /* 0x008fce0000010000 */
[----:B------:R-:W3:Y:S01]  /*c960*/  MUFU.EX2 R162, R162 ;  /* 0x000000a200a27308 */ /* 0x000ee20000000800 */
[C---:B-1----:R-:W-:Y:S01]  /*c970*/  FADD.FTZ R15, R25.reuse, R14 ;  /* 0x0000000e190f7221 */ /* 0x042fe20000010000 */
[----:B------:R-:W-:-:S06]  /*c980*/  F2FP.F16.F32.PACK_AB R160, R25, R160 ;  /* 0x000000a019a0723e */ /* 0x000fcc00000000ff */
[----:B------:R-:W1:Y:S01]  /*c990*/  MUFU.EX2 R54, R54 ;  /* 0x0000003600367308 */ /* 0x000e620000000800 */
[C---:B--2---:R-:W-:Y:S01]  /*c9a0*/  FADD.FTZ R11, R44.reuse, R11 ;  /* 0x0000000b2c0b7221 */ /* 0x044fe20000010000 */
[----:B------:R-:W-:-:S06]  /*c9b0*/  F2FP.F16.F32.PACK_AB R161, R44, R161 ;  /* 0x000000a12ca1723e */ /* 0x000fcc00000000ff */
[----:B------:R-:W2:Y:S01]  /*c9c0*/  MUFU.EX2 R35, R35 ;  /* 0x0000002300237308 */ /* 0x000ea20000000800 */
[----:B---3--:R-:W-:-:S07]  /*c9d0*/  FADD.FTZ R12, R162, R15 ;  /* 0x0000000fa20c7221 */ /* 0x008fce0000010000 */
[----:B------:R-:W3:Y:S01]  /*c9e0*/  MUFU.EX2 R163, R48 ;  /* 0x0000003000a37308 */ /* 0x000ee20000000800 */
[----:B-1----:R-:W-:Y:S01]  /*c9f0*/  FADD.FTZ R14, R54, R11 ;  /* 0x0000000b360e7221 */ /* 0x002fe20000010000 */
[C---:B--2---:R-:W-:Y:S01]  /*ca00*/  FADD.FTZ R11, R35.reuse, R12 ;  /* 0x0000000c230b7221 */ /* 0x044fe20000010000 */
[----:B------:R-:W-:Y:S02]  /*ca10*/  F2FP.F16.F32.PACK_AB R162, R35, R162 ;  /* 0x000000a223a2723e */ /* 0x000fe400000000ff */
[C---:B---3--:R-:W-:Y:S01]  /*ca20*/  FADD.FTZ R12, R163.reuse, R14 ;  /* 0x0000000ea30c7221 */ /* 0x048fe20000010000 */
[----:B------:R-:W-:-:S05]  /*ca30*/  F2FP.F16.F32.PACK_AB R163, R163, R54 ;  /* 0x00000036a3a3723e */ /* 0x000fca00000000ff */
[----:B------:R0:W-:Y:S01]  /*ca40*/  STSM.16.M88.4 [R226], R160 ;  /* 0x000000a0e2007844 */ /* 0x0001e20000000200 */
[----:B-----5:R-:W-:-:S06]  /*ca50*/  WARPGROUP.ARRIVE ;  /* 0x00000000000079c5 */ /* 0x020fcc0000000000 */
        /* <DEDUP_REMOVED lines=19> */
[----:B-1----:R-:W1:Y:S02]  /*cb90*/  FENCE.VIEW.ASYNC.S ;  /* 0x00000000000073c6 */ /* 0x002e640000000000 */
[----:B-1----:R-:W-:Y:S01]  /*cba0*/  NOP ;  /* 0x0000000000007918 */ /* 0x002fe20000000000 */
[----:B------:R-:W-:Y:S06]  /*cbb0*/  BAR.ARV 0xe, 0x100 ;  /* 0x0384000000007b1d */ /* 0x000fec0000002000 */
[----:B0-----:R-:W-:Y:S05]  /*cbc0*/  @!P0 BRA `(.L_x_1349) ;  /* 0x0000000000048947 */ /* 0x001fea0003800000 */
[----:B------:R-:W-:Y:S01]  /*cbd0*/  BPT.TRAP 0x1 ;  /* 0x000000040000795c */ /* 0x000fe20000300000 */
.L_x_1349:
[----:B------:R-:W-:Y:S01]  /*cbe0*/  VIADD R13, R13, 0x38860 ;  /* 0x000388600d0d7836 */ /* 0x000fe20000000000 */
[----:B------:R-:W-:Y:S01]  /*cbf0*/  ULDC UR38, c[0x0][0xa80] ;  /* 0x0002a00000267ab9 */ /* 0x000fe20000000800 */
[----:B------:R-:W-:Y:S03]  /*cc00*/  BSSY B0, `(.L_x_1350) ;  /* 0x000033a000007945 */ /* 0x000fe60003800000 */
[----:B------:R-:W-:-:S04]  /*cc10*/  PRMT R13, R190, 0x654, R13 ;  /* 0x00000654be0d7816 */ /* 0x000fc8000000000d */
[----:B------:R0:W-:Y:S02]  /*cc20*/  SYNCS.ARRIVE.TRANS64.RED.A1T0 RZ, [R13+URZ], RZ ;  /* 0x000000ff0dff79a7 */ /* 0x0001e4000810043f */
[----:B0-----:R-:W-:-:S05]  /*cc30*/  VIADD R13, R169, 0xfffffffe ;  /* 0xfffffffea90d7836 */ /* 0x001fca0000000000 */
[----:B------:R-:W-:-:S13]  /*cc40*/  ISETP.GE.AND P1, PT, R13, R221, PT ;  /* 0x000000dd0d00720c */ /* 0x000fda0003f26270 */
[----:B------:R-:W-:Y:S05]  /*cc50*/  @!P1 BRA `(.L_x_1351) ;  /* 0x0000003000d09947 */ /* 0x000fea0003800000 */
[----:B------:R-:W-:Y:S02]  /*cc60*/  IMAD.MOV.U32 R15, RZ, RZ, R168 ;  /* 0x000000ffff0f7224 */ /* 0x000fe400078e00a8 */
[----:B------:R-:W-:Y:S02]  /*cc70*/  IMAD.MOV.U32 R21, RZ, RZ, R10 ;  /* 0x000000ffff157224 */ /* 0x000fe400078e000a */
[----:B------:R-:W-:-:S07]  /*cc80*/  IMAD.MOV.U32 R20, RZ, RZ, R17 ;  /* 0x000000ffff147224 */ /* 0x000fce00078e0011 */
.L_x_1364:
        /* <DEDUP_REMOVED lines=8> */
[----:B0-----:R-:W-:Y:S06]  /*cd10*/  @!P0 BRA `(.L_x_1352) ;  /* 0x0000000000048947 */ /* 0x001fec0003800000 */
[----:B------:R-:W-:Y:S01]  /*cd20*/  BPT.TRAP 0x1 ;  /* 0x000000040000795c */ /* 0x000fe20000300000 */
.L_x_1352:
[----:B------:R-:W-:Y:S01]  /*cd30*/  IMAD R14, R17, 0x8, R2 ;  /* 0x00000008110e7824 */ /* 0x000fe200078e0202 */
[----:B------:R-:W-:-:S04]  /*cd40*/  SHF.L.U32 R3, R186, 0x1f, RZ ;  /* 0x0000001fba037819 */ /* 0x000fc800000006ff */
[----:B------:R0:W1:Y:S01]  /*cd50*/  SYNCS.PHASECHK.TRANS64.TRYWAIT P2, [R14+URZ+0x38830], R3 ;  /* 0x038830030e0075a7 */ /* 0x000062000804017f */
[----:B------:R-:W-:Y:S05]  /*cd60*/  @!P0 BRA `(.L_x_1353) ;  /* 0x0000000000048947 */ /* 0x000fea0003800000 */
[----:B------:R-:W-:Y:S01]  /*cd70*/  BPT.TRAP 0x1 ;  /* 0x000000040000795c */ /* 0x000fe20000300000 */
.L_x_1353:
[----:B------:R-:W-:Y:S01]  /*cd80*/  VIADD R10, R2, 0x20400 ;  /* 0x00020400020a7836 */ /* 0x000fe20000000000 */
[----:B------:R-:W-:Y:S01]  /*cd90*/  BSSY B1, `(.L_x_1354) ;  /* 0x0000009000017945 */ /* 0x000fe20003800000 */
[----:B------:R-:W-:Y:S02]  /*cda0*/  IMAD R156, R17, 0x200, R219 ;  /* 0x00000200119c7824 */ /* 0x000fe400078e02db */
[----:B------:R-:W-:Y:S01]  /*cdb0*/  IMAD.MOV.U32 R157, RZ, RZ, 0x40000040 ;  /* 0x40000040ff9d7424 */ /* 0x000fe200078e00ff */
[----:B------:R-:W-:-:S04]  /*cdc0*/  SHF.R.U32.HI R10, RZ, 0x4, R10 ;  /* 0x00000004ff0a7819 */ /* 0x000fc8000001160a */
[----:B------:R-:W-:-:S04]  /*cdd0*/  LOP3.LUT R10, R10, 0x3fff, RZ, 0xc0, !PT ;  /* 0x00003fff0a0a7812 */ /* 0x000fc800078ec0ff */
[----:B------:R-:W-:Y:S01]  /*cde0*/  LOP3.LUT R152, R10, 0x10000, RZ, 0xfc, !PT ;  /* 0x000100000a987812 */ /* 0x000fe200078efcff */
[----:B-1----:R-:W-:Y:S06]  /*cdf0*/  @P2 BRA `(.L_x_1355) ;  /* 0x0000000000082947 */ /* 0x002fec0003800000 */
[----:B------:R-:W1:Y:S02]  /*ce00*/  SYNCS.PHASECHK.TRANS64.TRYWAIT P2, [R14+URZ+0x38830], R3 ;  /* 0x038830030e0075a7 */ /* 0x000e64000804017f */
[----:B-1----:R-:W-:Y:S05]  /*ce10*/  @!P2 BRA `(.L_x_1356) ;  /* 0x0000011c007ca947 */ /* 0x002fea0003800000 */
.L_x_1355:
[----:B------:R-:W-:Y:S05]  /*ce20*/  BSYNC B1 ;  /* 0x0000000000017941 */ /* 0x000fea0003800000 */
.L_x_1354:
        /* <DEDUP_REMOVED lines=36> */
.L_x_1357:
[----:B------:R2:W3:Y:S01]  /*d070*/  SYNCS.PHASECHK.TRANS64.TRYWAIT P2, [R14+URZ+0x38850], R3 ;  /* 0x038850030e0075a7 */ /* 0x0004e2000804017f */
[----:B------:R-:W-:Y:S05]  /*d080*/  @!P0 BRA `(.L_x_1358) ;  /* 0x0000000000048947 */ /* 0x000fea0003800000 */
[----:B------:R-:W-:Y:S01]  /*d090*/  BPT.TRAP 0x1 ;  /* 0x000000040000795c */ /* 0x000fe20000300000 */
.L_x_1358:
[----:B------:R-:W-:Y:S01]  /*d0a0*/  VIADD R10, R2, 0x26400 ;  /* 0x00026400020a7836 */ /* 0x000fe20000000000 */
[----:B------:R-:W-:Y:S04]  /*d0b0*/  BSSY B1, `(.L_x_1359) ;  /* 0x0000005000017945 */ /* 0x000fe80003800000 */
[----:B------:R-:W-:Y:S01]  /*d0c0*/  SHF.R.U32.HI R10, RZ, 0x4, R10 ;  /* 0x00000004ff0a7819 */ /* 0x000fe2000001160a */
[----:B---3--:R-:W-:Y:S06]  /*d0d0*/  @P2 BRA `(.L_x_1360) ;  /* 0x0000000000082947 */ /* 0x008fec0003800000 */
[----:B------:R-:W3:Y:S02]  /*d0e0*/  SYNCS.PHASECHK.TRANS64.TRYWAIT P2, [R14+URZ+0x38850], R3 ;  /* 0x038850030e0075a7 */ /* 0x000ee4000804017f */
[----:B---3--:R-:W-:Y:S05]  /*d0f0*/  @!P2 BRA `(.L_x_1361) ;  /* 0x0000011800d8a947 */ /* 0x008fea0003800000 */
.L_x_1360:
[----:B------:R-:W-:Y:S05]  /*d100*/  BSYNC B1 ;  /* 0x0000000000017941 */ /* 0x000fea0003800000 */
.L_x_1359:
[----:B0123--:R-:W-:Y:S01]  /*d110*/  LOP3.LUT R3, R10, 0x3fff, RZ, 0xc0, !PT ;  /* 0x00003fff0a037812 */ /* 0x00ffe200078ec0ff */
[C---:B------:R-:W-:Y:S01]  /*d120*/  VIADD R200, R0.reuse, 0x4 ;  /* 0x0000000400c87836 */ /* 0x040fe20000000000 */
[----:B------:R-:W-:Y:S01]  /*d130*/  WARPGROUP.ARRIVE ;  /* 0x00000000000079c5 */ /* 0x000fe20000000000 */
[----:B------:R-:W-:Y:S01]  /*d140*/  VIADD R198, R0, 0x6 ;  /* 0x0000000600c67836 */ /* 0x000fe20000000000 */
[----:B------:R-:W-:Y:S01]  /*d150*/  LOP3.LUT R0, R3, 0x10000, RZ, 0xfc, !PT ;  /* 0x0001000003007812 */ /* 0x000fe200078efcff */
[----:B------:R-:W-:-:S03]  /*d160*/  IMAD R196, R17, 0x1000, R220 ;  /* 0x0000100011c47824 */ /* 0x000fc600078e02dc */
[----:B------:R-:W0:Y:S01]  /*d170*/  S2R R10, SR_TID.X ;  /* 0x00000000000a7919 */ /* 0x000e220000002100 */
[----:B------:R-:W-:Y:S02]  /*d180*/  IMAD.MOV.U32 R197, RZ, RZ, 0x40000040 ;  /* 0x40000040ffc57424 */ /* 0x000fe400078e00ff */
[----:B------:R-:W-:Y:S01]  /*d190*/  IMAD.MOV.U32 R204, RZ, RZ, R0 ;  /* 0x000000ffffcc7224 */ /* 0x000fe200078e0000 */
[----:B------:R-:W-:Y:S01]  /*d1a0*/  R2UR UR6, R196 ;  /* 0x00000000c40672ca */ /* 0x000fe200000e0000 */
[----:B------:R-:W-:Y:S01]  /*d1b0*/  IMAD.MOV.U32 R205, RZ, RZ, 0x40000040 ;  /* 0x40000040ffcd7424 */ /* 0x000fe200078e00ff */
[----:B------:R-:W-:Y:S01]  /*d1c0*/  R2UR UR7, R197 ;  /* 0x00000000c50772ca */ /* 0x000fe200000e0000 */
[----:B------:R-:W-:Y:S01]  /*d1d0*/  IMAD.MOV.U32 R201, RZ, RZ, 0x40000040 ;  /* 0x40000040ffc97424 */ /* 0x000fe200078e00ff */
[----:B------:R-:W-:Y:S01]  /*d1e0*/  R2UR UR4, R204 ;  /* 0x00000000cc0472ca */ /* 0x000fe200000e0000 */
[----:B------:R-:W-:Y:S01]  /*d1f0*/  VIADD R204, R196, 0x2 ;  /* 0x00000002c4cc7836 */ /* 0x000fe20000000000 */
[----:B------:R-:W-:Y:S01]  /*d200*/  R2UR UR5, R205 ;  /* 0x00000000cd0572ca */ /* 0x000fe200000e0000 */
[----:B------:R-:W-:-:S02]  /*d210*/  IMAD.MOV.U32 R205, RZ, RZ, 0x40000040 ;  /* 0x40000040ffcd7424 */ /* 0x000fc400078e00ff */
[----:B------:R-:W-:-:S10]  /*d220*/  IMAD.MOV.U32 R199, RZ, RZ, 0x40000040 ;  /* 0x40000040ffc77424 */ /* 0x000fd400078e00ff */
[----:B------:R-:W-:Y:S01]  /*d230*/  HGMMA.64x64x16.F32 R152, gdesc[UR4], R152, gsb0 ;  /* 0x00e00000049879f0 */ /* 0x000fe20008000898 */
[----:B------:R-:W-:Y:S01]  /*d240*/  R2UR UR6, R204 ;  /* 0x00000000cc0672ca */ /* 0x000fe200000e0000 */
[----:B------:R-:W-:Y:S01]  /*d250*/  VIADD R204, R0, 0x2 ;  /* 0x0000000200cc7836 */ /* 0x000fe20000000000 */
[----:B------:R-:W-:Y:S01]  /*d260*/  R2UR UR7, R205 ;  /* 0x00000000cd0772ca */ /* 0x000fe200000e0000 */
[----:B------:R-:W-:-:S03]  /*d270*/  IMAD.MOV.U32 R205, RZ, RZ, 0x40000040 ;  /* 0x40000040ffcd7424 */ /* 0x000fc600078e00ff */
[----:B------:R-:W-:Y:S02]  /*d280*/  R2UR UR4, R204 ;  /* 0x00000000cc0472ca */ /* 0x000fe400000e0000 */
[----:B------:R-:W-:Y:S02]  /*d290*/  R2UR UR5, R205 ;  /* 0x00000000cd0572ca */ /* 0x000fe400000e0000 */
[----:B0-----:R-:W-:-:S05]  /*d2a0*/  SHF.R.U32.HI R10, RZ, 0x7, R10 ;  /* 0x00000007ff0a7819 */ /* 0x001fca000001160a */
[----:B------:R0:W1:Y:S02]  /*d2b0*/  SHFL.IDX PT, R3, R10, RZ, 0x1f ;  /* 0x00001fff0a037589 */ /* 0x00006400000e0000 */
[----:B0-----:R-:W-:Y:S01]  /*d2c0*/  IMAD.MOV.U32 R10, RZ, RZ, 0x4 ;  /* 0x00000004ff0a7424 */ /* 0x001fe200078e00ff */
        /* <DEDUP_REMOVED lines=10> */
[----:B------:R-:W-:-:S03]  /*d370*/  IMAD.MOV.U32 R201, RZ, RZ, 0x40000040 ;  /* 0x40000040ffc97424 */ /* 0x000fc600078e00ff */
[----:B------:R-:W-:Y:S01]  /*d380*/  R2UR UR6, R200 ;  /* 0x00000000c80672ca */ /* 0x000fe200000e0000 */
[----:B------:R-:W-:Y:S01]  /*d390*/  VIADD R200, R196, 0x800 ;  /* 0x00000800c4c87836 */ /* 0x000fe20000000000 */
[----:B------:R-:W-:Y:S01]  /*d3a0*/  R2UR UR7, R201 ;  /* 0x00000000c90772ca */ /* 0x000fe200000e0000 */
[----:B------:R-:W-:Y:S01]  /*d3b0*/  VIADD R201, R0, 0x800 ;  /* 0x0000080000c97836 */ /* 0x000fe20000000000 */
[----:B------:R-:W-:Y:S02]  /*d3c0*/  WARPGROUP.DEPBAR.LE gsb0, 0x0 ;  /* 0x00008000000079c5 */ /* 0x000fe40000010000 */
[----:B------:R-:W-:-:S09]  /*d3d0*/  WARPGROUP.ARRIVE ;  /* 0x00000000000079c5 */ /* 0x000fd20000000000 */
        /* <DEDUP_REMOVED lines=172> */
[----:B------:R-:W-:Y:S02]  /*dea0*/  IMAD.MOV.U32 R199, RZ, RZ, 0x40000040 ;  /* 0x40000040ffc77424 */ /* 0x000fe400078e00ff */
[----:B------:R-:W-:Y:S01]  /*deb0*/  IMAD.MOV.U32 R200, RZ, RZ, 0x28 ;  /* 0x00000028ffc87424 */ /* 0x000fe200078e00ff */
[----:B------:R-:W-:Y:S02]  /*dec0*/  R2UR UR6, R198 ;  /* 0x00000000c60672ca */ /* 0x000fe400000e0000 */
[----:B------:R-:W-:Y:S01]  /*ded0*/  R2UR UR7, R199 ;  /* 0x00000000c70772ca */ /* 0x000fe200000e0000 */
[----:B------:R-:W-:Y:S01]  /*dee0*/  IMAD.MOV.U32 R199, RZ, RZ, 0x40000040 ;  /* 0x40000040ffc77424 */ /* 0x000fe200078e00ff */
[----:B------:R-:W-:-:S04]  /*def0*/  SEL R200, R200, 0x26, P2 ;  /* 0x00000026c8c87807 */ /* 0x000fc80001000000 */
[----:B------:R-:W-:-:S04]  /*df00*/  LOP3.LUT R200, R200, 0x6, RZ, 0xc0, !PT ;  /* 0x00000006c8c87812 */ /* 0x000fc800078ec0ff */
[CC--:B------:R-:W-:Y:S02]  /*df10*/  IADD3 R198, R200.reuse, R201.reuse, R0 ;  /* 0x000000c9c8c67210 */ /* 0x0c0fe40007ffe000 */
[----:B------:R-:W-:Y:S01]  /*df20*/  IADD3 R200, R200, R201, R196 ;  /* 0x000000c9c8c87210 */ /* 0x000fe20007ffe0c4 */
[----:B------:R-:W-:Y:S01]  /*df30*/  IMAD.MOV.U32 R201, RZ, RZ, 0x40000040 ;  /* 0x40000040ffc97424 */ /* 0x000fe200078e00ff */
[----:B------:R-:W-:Y:S02]  /*df40*/  WARPGROUP.DEPBAR.LE gsb0, 0x0 ;  /* 0x00008000000079c5 */ /* 0x000fe40000010000 */
[----:B------:R-:W-:-:S06]  /*df50*/  WARPGROUP.ARRIVE ;  /* 0x00000000000079c5 */ /* 0x000fcc0000000000 */
[----:B------:R-:W-:Y:S01]  /*df60*/  HGMMA.64x64x16.F32 R152, gdesc[UR4], R152, gsb0 ;  /* 0x00e00000049879f0 */ /* 0x000fe20008000898 */
[----:B------:R-:W-:Y:S02]  /*df70*/  R2UR UR4, R198 ;  /* 0x00000000c60472ca */ /* 0x000fe400000e0000 */
[----:B------:R-:W-:Y:S01]  /*df80*/  R2UR UR5, R199 ;  /* 0x00000000c70572ca */ /* 0x000fe200000e0000 */
[----:B------:R-:W-:Y:S01]  /*df90*/  IMAD.MOV.U32 R199, RZ, RZ, 0x40000040 ;  /* 0x40000040ffc77424 */ /* 0x000fe200078e00ff */
[----:B------:R-:W-:Y:S01]  /*dfa0*/  R2UR UR6, R200 ;  /* 0x00000000c80672ca */ /* 0x000fe200000e0000 */
[----:B------:R-:W-:Y:S01]  /*dfb0*/  VIADD R200, R0, 0xa00 ;  /* 0x00000a0000c87836 */ /* 0x000fe20000000000 */
[----:B------:R-:W-:Y:S01]  /*dfc0*/  R2UR UR7, R201 ;  /* 0x00000000c90772ca */ /* 0x000fe200000e0000 */
[----:B------:R-:W-:Y:S02]  /*dfd0*/  VIADD R201, R196, 0xa00 ;  /* 0x00000a00c4c97836 */ /* 0x000fe40000000000 */
[----:B------:R-:W-:Y:S01]  /*dfe0*/  IMAD.IADD R198, R200, 0x1, R3 ;  /* 0x00000001c8c67824 */ /* 0x000fe200078e0203 */
[----:B------:R-:W-:-:S02]  /*dff0*/  WARPGROUP.DEPBAR.LE gsb0, 0x0 ;  /* 0x00008000000079c5 */ /* 0x000fc40000010000 */
[----:B------:R-:W-:-:S07]  /*e000*/  WARPGROUP.ARRIVE ;  /* 0x00000000000079c5 */ /* 0x000fce0000000000 */
        /* <DEDUP_REMOVED lines=108> */
[----:B------:R-:W-:Y:S02]  /*e6d0*/  IMAD.MOV.U32 R199, RZ, RZ, 0x40000040 ;  /* 0x40000040ffc77424 */ /* 0x000fe400078e00ff */
[----:B------:R-:W-:Y:S01]  /*e6e0*/  IMAD.MOV.U32 R3, RZ, RZ, 0x1000 ;  /* 0x00001000ff037424 */ /* 0x000fe200078e00ff */
[----:B------:R-:W-:Y:S01]  /*e6f0*/  R2UR UR4, R198 ;  /* 0x00000000c60472ca */ /* 0x000fe200000e0000 */
[----:B------:R-:W-:Y:S01]  /*e700*/  IMAD.IADD R198, R201, 0x1, R197 ;  /* 0x00000001c9c67824 */ /* 0x000fe200078e02c5 */
[----:B------:R-:W-:Y:S01]  /*e710*/  R2UR UR5, R199 ;  /* 0x00000000c70572ca */ /* 0x000fe200000e0000 */
[----:B------:R-:W-:Y:S01]  /*e720*/  IMAD.MOV.U32 R199, RZ, RZ, 0x40000040 ;  /* 0x40000040ffc77424 */ /* 0x000fe200078e00ff */
[----:B------:R-:W-:-:S04]  /*e730*/  SEL R3, R3, 0xf80, P2 ;  /* 0x00000f8003037807 */ /* 0x000fc80001000000 */
[----:B------:R-:W-:Y:S01]  /*e740*/  LOP3.LUT R3, R3, 0x1e00, RZ, 0xc0, !PT ;  /* 0x00001e0003037812 */ /* 0x000fe200078ec0ff */
[----:B------:R-:W-:Y:S02]  /*e750*/  WARPGROUP.DEPBAR.LE gsb0, 0x0 ;  /* 0x00008000000079c5 */ /* 0x000fe40000010000 */
[----:B------:R-:W-:-:S06]  /*e760*/  WARPGROUP.ARRIVE ;  /* 0x00000000000079c5 */ /* 0x000fcc0000000000 */
[----:B------:R-:W-:Y:S01]  /*e770*/  HGMMA.64x64x16.F32 R152, gdesc[UR4], R152, gsb0 ;  /* 0x00e00000049879f0 */ /* 0x000fe20008000898 */
[----:B------:R-:W-:Y:S01]  /*e780*/  R2UR UR4, R198 ;  /* 0x00000000c60472ca */ /* 0x000fe200000e0000 */
[--C-:B------:R-:W-:Y:S01]  /*e790*/  IMAD.IADD R198, R197, 0x1, R200.reuse ;  /* 0x00000001c5c67824 */ /* 0x100fe200078e02c8 */
[----:B------:R-:W-:Y:S01]  /*e7a0*/  R2UR UR5, R199 ;  /* 0x00000000c70572ca */ /* 0x000fe200000e0000 */
[----:B------:R-:W-:Y:S02]  /*e7b0*/  IMAD.MOV.U32 R199, RZ, RZ, 0x40000040 ;  /* 0x40000040ffc77424 */ /* 0x000fe400078e00ff */
[----:B------:R-:W-:Y:S01]  /*e7c0*/  IMAD.IADD R200, R10, 0x1, R200 ;  /* 0x000000010ac87824 */ /* 0x000fe200078e02c8 */
[----:B------:R-:W-:Y:S01]  /*e7d0*/  R2UR UR6, R198 ;  /* 0x00000000c60672ca */ /* 0x000fe200000e0000 */
[----:B------:R-:W-:Y:S01]  /*e7e0*/  IMAD.IADD R198, R201, 0x1, R10 ;  /* 0x00000001c9c67824 */ /* 0x000fe200078e020a */
[----:B------:R-:W-:Y:S01]  /*e7f0*/  R2UR UR7, R199 ;  /* 0x00000000c70772ca */ /* 0x000fe200000e0000 */
[----:B------:R-:W-:-:S02]  /*e800*/  IMAD.MOV.U32 R199, RZ, RZ, 0x40000040 ;  /* 0x40000040ffc77424 */ /* 0x000fc400078e00ff */
        /* <DEDUP_REMOVED lines=28> */
.L_x_1362:
        /* <DEDUP_REMOVED lines=22> */
[----:B0-----:R-:W-:Y:S01]  /*eb30*/  FMNMX.FTZ R10, R10, R3, !PT ;  /* 0x000000030a0a7209 */ /* 0x001fe20007810000 */
[----:B------:R-:W-:-:S04]  /*eb40*/  IMAD.U32 R3, RZ, RZ, UR38 ;  /* 0x00000026ff037e24 */ /* 0x000fc8000f8e00ff */
[C---:B------:R-:W-:Y:S01]  /*eb50*/  FMUL.FTZ R204, R10.reuse, R3 ;  /* 0x000000030acc7220 */ /* 0x040fe20000410000 */
[----:B------:R-:W-:-:S03]  /*eb60*/  FADD.FTZ R199, -R10, R21 ;  /* 0x000000150ac77221 */ /* 0x000fc60000010100 */
[-CC-:B------:R-:W-:Y:S01]  /*eb70*/  FFMA.FTZ R198, R153, R3.reuse, -R204.reuse ;  /* 0x0000000399c67223 */ /* 0x180fe200000108cc */
[-CC-:B------:R-:W-:Y:S01]  /*eb80*/  FFMA.FTZ R152, R152, R3.reuse, -R204.reuse ;  /* 0x0000000398987223 */ /* 0x180fe200000108cc */
[-C--:B------:R-:W-:Y:S01]  /*eb90*/  FMUL.FTZ R153, R199, R3.reuse ;  /* 0x00000003c7997220 */ /* 0x080fe20000410000 */
        /* <DEDUP_REMOVED lines=12> */
[----:B------:R-:W0:Y:S01]  /*ec60*/  MUFU.EX2 R153, R153 ;  /* 0x0000009900997308 */ /* 0x000e220000000800 */
[-CC-:B------:R-:W-:Y:S01]  /*ec70*/  FFMA.FTZ R173, R173, R3.reuse, -R204.reuse ;  /* 0x00000003adad7223 */ /* 0x180fe200000108cc */
[-CC-:B------:R-:W-:Y:S01]  /*ec80*/  FFMA.FTZ R169, R169, R3.reuse, -R204.reuse ;  /* 0x00000003a9a97223 */ /* 0x180fe200000108cc */
[----:B------:R-:W-:-:S05]  /*ec90*/  FFMA.FTZ R204, R181, R3, -R204 ;  /* 0x00000003b5cc7223 */ /* 0x000fca00000108cc */
[----:B------:R-:W1:Y:S08]  /*eca0*/  MUFU.EX2 R198, R198 ;  /* 0x000000c600c67308 */ /* 0x000e700000000800 */
[----:B------:R-:W-:Y:S01]  /*ecb0*/  MUFU.EX2 R180, R165 ;  /* 0x000000a500b47308 */ /* 0x000fe20000000800 */
[----:B0-----:R-:W-:Y:S01]  /*ecc0*/  FFMA.FTZ R176, R153, R11, R152 ;  /* 0x0000000b99b07223 */ /* 0x001fe20000010098 */
[----:B------:R-:W-:-:S02]  /*ecd0*/  VIADD R11, R14, 0x38840 ;  /* 0x000388400e0b7836 */ /* 0x000fc40000000000 */
[-C--:B------:R-:W-:Y:S01]  /*ece0*/  FMUL.FTZ R24, R24, R153.reuse ;  /* 0x0000009918187220 */ /* 0x080fe20000410000 */
[-C--:B------:R-:W-:Y:S01]  /*ecf0*/  FMUL.FTZ R25, R25, R153.reuse ;  /* 0x0000009919197220 */ /* 0x080fe20000410000 */
[-C--:B------:R-:W-:Y:S01]  /*ed00*/  FMUL.FTZ R28, R28, R153.reuse ;  /* 0x000000991c1c7220 */ /* 0x080fe20000410000 */
[-C--:B------:R-:W-:Y:S01]  /*ed10*/  FMUL.FTZ R29, R29, R153.reuse ;  /* 0x000000991d1d7220 */ /* 0x080fe20000410000 */
[----:B------:R-:W-:Y:S01]  /*ed20*/  PRMT R11, R190, 0x654, R11 ;  /* 0x00000654be0b7816 */ /* 0x000fe2000000000b */
[----:B------:R0:W-:Y:S01]  /*ed30*/  MUFU.EX2 R165, R168 ;  /* 0x000000a800a57308 */ /* 0x0001e20000000800 */
[C---:B-1----:R-:W-:Y:S01]  /*ed40*/  FADD.FTZ R176, R198.reuse, R176 ;  /* 0x000000b0c6b07221 */ /* 0x042fe20000010000 */
[----:B------:R-:W-:Y:S01]  /*ed50*/  F2FP.F16.F32.PACK_AB R152, R198, R152 ;  /* 0x00000098c698723e */ /* 0x000fe200000000ff */
[----:B------:R1:W-:Y:S01]  /*ed60*/  SYNCS.ARRIVE.TRANS64.RED.A1T0 RZ, [R11+URZ], RZ ;  /* 0x000000ff0bff79a7 */ /* 0x0003e2000810043f */
[----:B------:R-:W-:Y:S01]  /*ed70*/  @!P2 STS [R20+0x38400], R153 ;  /* 0x038400991400a388 */ /* 0x000fe20000000800 */
        /* <DEDUP_REMOVED lines=67> */
[-C--:B------:R-:W-:Y:S01]  /*f1b0*/  FMUL.FTZ R117, R117, R153.reuse ;  /* 0x0000009975757220 */ /* 0x080fe20000410000 */
[-C--:B------:R-:W-:Y:S01]  /*f1c0*/  FMUL.FTZ R120, R120, R153.reuse ;  /* 0x0000009978787220 */ /* 0x080fe20000410000 */
[-C--:B------:R-:W-:Y:S01]  /*f1d0*/  FMUL.FTZ R121, R121, R153.reuse ;  /* 0x0000009979797220 */ /* 0x080fe20000410000 */
[-C--:B------:R-:W-:Y:S01]  /*f1e0*/  FMUL.FTZ R124, R124, R153.reuse ;  /* 0x000000997c7c7220 */ /* 0x080fe20000410000 */
[----:B------:R-:W1:Y:S01]  /*f1f0*/  SHFL.BFLY PT, R177, R11, 0x2, 0x1f ;  /* 0x0c401f000bb17f89 */ /* 0x000e6200000e0000 */
        /* <DEDUP_REMOVED lines=13> */
[----:B-1----:R-:W-:-:S02]  /*f2d0*/  FMNMX.FTZ R11, R11, R177, !PT ;  /* 0x000000b10b0b7209 */ /* 0x002fc40007810000 */
[----:B------:R-:W-:Y:S03]  /*f2e0*/  MUFU.EX2 R177, R21 ;  /* 0x0000001500b17308 */ /* 0x000fe60000000800 */
[----:B------:R-:W0:Y:S02]  /*f2f0*/  SHFL.BFLY PT, R198, R11, 0x1, 0x1f ;  /* 0x0c201f000bc67f89 */ /* 0x000e2400000e0000 */
[----:B0-----:R-:W-:-:S05]  /*f300*/  FMNMX.FTZ R168, R11, R198, !PT ;  /* 0x000000c60ba87209 */ /* 0x001fca0007810000 */
[----:B------:R-:W-:-:S04]  /*f310*/  FADD.FTZ R11, -R168, R15 ;  /* 0x0000000fa80b7221 */ /* 0x000fc80000010100 */
[----:B------:R-:W-:-:S04]  /*f320*/  FMUL.FTZ R11, R11, R3 ;  /* 0x000000030b0b7220 */ /* 0x000fc80000410000 */
[----:B------:R-:W0:Y:S08]  /*f330*/  MUFU.EX2 R15, R11 ;  /* 0x0000000b000f7308 */ /* 0x000e300000000800 */
[----:B------:R1:W-:Y:S01]  /*f340*/  MUFU.EX2 R11, R173 ;  /* 0x000000ad000b7308 */ /* 0x0003e20000000800 */
        /* <DEDUP_REMOVED lines=10> */
[----:B0-----:R-:W-:Y:S01]  /*f3f0*/  FMUL.FTZ R20, R168, R3 ;  /* 0x00000003a8147220 */ /* 0x001fe20000410000 */
[-C--:B------:R-:W-:Y:S01]  /*f400*/  FMUL.FTZ R43, R43, R15.reuse ;  /* 0x0000000f2b2b7220 */ /* 0x080fe20000410000 */
[-C--:B------:R-:W-:Y:S01]  /*f410*/  FMUL.FTZ R46, R46, R15.reuse ;  /* 0x0000000f2e2e7220 */ /* 0x080fe20000410000 */
[----:B------:R-:W-:Y:S01]  /*f420*/  FMUL.FTZ R47, R47, R15 ;  /* 0x0000000f2f2f7220 */ /* 0x000fe20000410000 */
[-CC-:B------:R-:W-:Y:S01]  /*f430*/  FFMA.FTZ R21, R154, R3.reuse, -R20.reuse ;  /* 0x000000039a157223 */ /* 0x180fe20000010814 */
[-CC-:B-1----:R-:W-:Y:S01]  /*f440*/  FFMA.FTZ R173, R159, R3.reuse, -R20.reuse ;  /* 0x000000039fad7223 */ /* 0x182fe20000010814 */
[-CC-:B------:R-:W-:Y:S01]  /*f450*/  FFMA.FTZ R169, R155, R3.reuse, -R20.reuse ;  /* 0x000000039ba97223 */ /* 0x180fe20000010814 */
[-CC-:B------:R-:W-:Y:S01]  /*f460*/  FFMA.FTZ R154, R167, R3.reuse, -R20.reuse ;  /* 0x00000003a79a7223 */ /* 0x180fe20000010814 */
[----:B------:R0:W1:Y:S01]  /*f470*/  MUFU.EX2 R159, R21 ;  /* 0x00000015009f7308 */ /* 0x0000620000000800 */
[-CC-:B------:R-:W-:Y:S01]  /*f480*/  FFMA.FTZ R199, R162, R3.reuse, -R20.reuse ;  /* 0x00000003a2c77223 */ /* 0x180fe20000010814 */
[-CC-:B------:R-:W-:Y:S01]  /*f490*/  FFMA.FTZ R200, R163, R3.reuse, -R20.reuse ;  /* 0x00000003a3c87223 */ /* 0x180fe20000010814 */
[-CC-:B------:R-:W-:Y:S01]  /*f4a0*/  FFMA.FTZ R201, R166, R3.reuse, -R20.reuse ;  /* 0x00000003a6c97223 */ /* 0x180fe20000010814 */
[-CC-:B------:R-:W-:Y:S01]  /*f4b0*/  FFMA.FTZ R179, R179, R3.reuse, -R20.reuse ;  /* 0x00000003b3b37223 */ /* 0x180fe20000010814 */
[-CC-:B------:R-:W-:Y:S01]  /*f4c0*/  FFMA.FTZ R182, R182, R3.reuse, -R20.reuse ;  /* 0x00000003b6b67223 */ /* 0x180fe20000010814 */
[-CC-:B------:R-:W-:Y:S01]  /*f4d0*/  FFMA.FTZ R183, R183, R3.reuse, -R20.reuse ;  /* 0x00000003b7b77223 */ /* 0x180fe20000010814 */
[----:B------:R-:W-:Y:S01]  /*f4e0*/  FFMA.FTZ R198, R170, R3, -R20 ;  /* 0x00000003aac67223 */ /* 0x000fe20000010814 */
[----:B------:R2:W-:Y:S01]  /*f4f0*/  MUFU.EX2 R155, R172 ;  /* 0x000000ac009b7308 */ /* 0x0005e20000000800 */
[----:B0-----:R-:W-:-:S02]  /*f500*/  IMAD.MOV.U32 R21, RZ, RZ, 0x40000040 ;  /* 0x40000040ff157424 */ /* 0x001fc400078e00ff */
[-CC-:B------:R-:W-:Y:S01]  /*f510*/  FFMA.FTZ R167, R171, R3.reuse, -R20.reuse ;  /* 0x00000003aba77223 */ /* 0x180fe20000010814 */
[-CC-:B------:R-:W-:Y:S01]  /*f520*/  FFMA.FTZ R162, R175, R3.reuse, -R20.reuse ;  /* 0x00000003afa27223 */ /* 0x180fe20000010814 */
[----:B------:R-:W-:Y:S01]  /*f530*/  FFMA.FTZ R163, R178, R3, -R20 ;  /* 0x00000003b2a37223 */ /* 0x000fe20000010814 */
[----:B------:R-:W-:Y:S01]  /*f540*/  FMUL.FTZ R50, R50, R15 ;  /* 0x0000000f32327220 */ /* 0x000fe20000410000 */
[----:B------:R-:W-:Y:S01]  /*f550*/  R2UR UR7, R21 ;  /* 0x00000000150772ca */ /* 0x000fe200000e0000 */
[----:B------:R-:W-:Y:S01]  /*f560*/  FADD.FTZ R21, R197, R176 ;  /* 0x000000b0c5157221 */ /* 0x000fe20000010000 */
[----:B------:R-:W-:Y:S01]  /*f570*/  MUFU.EX2 R166, R204 ;  /* 0x000000cc00a67308 */ /* 0x000fe20000000800 */
[-CC-:B--2---:R-:W-:Y:S01]  /*f580*/  FFMA.FTZ R172, R158, R3.reuse, -R20.reuse ;  /* 0x000000039eac7223 */ /* 0x184fe20000010814 */
[----:B------:R-:W-:Y:S01]  /*f590*/  FFMA.FTZ R158, R174, R3, -R20 ;  /* 0x00000003ae9e7223 */ /* 0x000fe20000010814 */
[----:B------:R-:W-:Y:S01]  /*f5a0*/  FADD.FTZ R21, R177, R21 ;  /* 0x00000015b1157221 */ /* 0x000fe20000010000 */
[----:B------:R-:W-:-:S02]  /*f5b0*/  IMAD R20, R17, 0x1000, R215 ;  /* 0x0000100011147824 */ /* 0x000fc400078e02d7 */
[----:B-1----:R-:W-:Y:S01]  /*f5c0*/  FFMA.FTZ R12, R15, R12, R159 ;  /* 0x0000000c0f0c7223 */ /* 0x002fe2000001009f */
[-C--:B------:R-:W-:Y:S01]  /*f5d0*/  FMUL.FTZ R51, R51, R15.reuse ;  /* 0x0000000f33337220 */ /* 0x080fe20000410000 */
[----:B------:R-:W-:Y:S01]  /*f5e0*/  FADD.FTZ R21, R196, R21 ;  /* 0x00000015c4157221 */ /* 0x000fe20000010000 */
[----:B------:R-:W0:Y:S01]  /*f5f0*/  MUFU.EX2 R169, R169 ;  /* 0x000000a900a97308 */ /* 0x000e220000000800 */
[----:B------:R-:W-:Y:S01]  /*f600*/  R2UR UR6, R20 ;  /* 0x00000000140672ca */ /* 0x000fe200000e0000 */
[-C--:B------:R-:W-:Y:S01]  /*f610*/  FMUL.FTZ R54, R54, R15.reuse ;  /* 0x0000000f36367220 */ /* 0x080fe20000410000 */
[C---:B------:R-:W-:Y:S01]  /*f620*/  FADD.FTZ R21, R156.reuse, R21 ;  /* 0x000000159c157221 */ /* 0x040fe20000010000 */
[----:B------:R-:W-:Y:S01]  /*f630*/  F2FP.F16.F32.PACK_AB R156, R156, R196 ;  /* 0x000000c49c9c723e */ /* 0x000fe200000000ff */
[-C--:B------:R-:W-:Y:S01]  /*f640*/  FMUL.FTZ R55, R55, R15.reuse ;  /* 0x0000000f37377220 */ /* 0x080fe20000410000 */
[-C--:B------:R-:W-:Y:S01]  /*f650*/  FMUL.FTZ R58, R58, R15.reuse ;  /* 0x0000000f3a3a7220 */ /* 0x080fe20000410000 */
[----:B------:R-:W-:Y:S01]  /*f660*/  FADD.FTZ R21, R181, R21 ;  /* 0x00000015b5157221 */ /* 0x000fe20000010000 */
[----:B------:R-:W-:Y:S01]  /*f670*/  MUFU.EX2 R170, R172 ;  /* 0x000000ac00aa7308 */ /* 0x000fe20000000800 */
[-C--:B------:R-:W-:Y:S01]  /*f680*/  FMUL.FTZ R59, R59, R15.reuse ;  /* 0x0000000f3b3b7220 */ /* 0x080fe20000410000 */
[-C--:B------:R-:W-:Y:S01]  /*f690*/  FMUL.FTZ R62, R62, R15.reuse ;  /* 0x0000000f3e3e7220 */ /* 0x080fe20000410000 */
[----:B------:R-:W-:Y:S01]  /*f6a0*/  FADD.FTZ R21, R180, R21 ;  /* 0x00000015b4157221 */ /* 0x000fe20000010000 */
[-C--:B------:R-:W-:Y:S01]  /*f6b0*/  FMUL.FTZ R63, R63, R15.reuse ;  /* 0x0000000f3f3f7220 */ /* 0x080fe20000410000 */
[-C--:B------:R-:W-:Y:S01]  /*f6c0*/  FMUL.FTZ R66, R66, R15.reuse ;  /* 0x0000000f42427220 */ /* 0x080fe20000410000 */
[----:B------:R-:W-:Y:S01]  /*f6d0*/  FMUL.FTZ R67, R67, R15 ;  /* 0x0000000f43437220 */ /* 0x000fe20000410000 */
[----:B------:R-:W-:Y:S01]  /*f6e0*/  FADD.FTZ R21, R165, R21 ;  /* 0x00000015a5157221 */ /* 0x000fe20000010000 */
[----:B------:R-:W-:Y:S01]  /*f6f0*/  MUFU.EX2 R171, R173 ;  /* 0x000000ad00ab7308 */ /* 0x000fe20000000800 */
[----:B0-----:R-:W-:Y:S01]  /*f700*/  F2FP.F16.F32.PACK_AB R153, R169, R159 ;  /* 0x0000009fa999723e */ /* 0x001fe200000000ff */
[----:B------:R-:W-:Y:S01]  /*f710*/  FMUL.FTZ R70, R70, R15 ;  /* 0x0000000f46467220 */ /* 0x000fe20000410000 */
[C---:B------:R-:W-:Y:S01]  /*f720*/  FADD.FTZ R21, R160.reuse, R21 ;  /* 0x00000015a0157221 */ /* 0x040fe20000010000 */
[----:B------:R-:W-:Y:S01]  /*f730*/  F2FP.F16.F32.PACK_AB R160, R160, R165 ;  /* 0x000000a5a0a0723e */ /* 0x000fe200000000ff */
[-C--:B------:R-:W-:Y:S01]  /*f740*/  FMUL.FTZ R71, R71, R15.reuse ;  /* 0x0000000f47477220 */ /* 0x080fe20000410000 */
[-C--:B------:R-:W-:Y:S01]  /*f750*/  FMUL.FTZ R74, R74, R15.reuse ;  /* 0x0000000f4a4a7220 */ /* 0x080fe20000410000 */
[----:B------:R-:W-:Y:S01]  /*f760*/  FADD.FTZ R21, R161, R21 ;  /* 0x00000015a1157221 */ /* 0x000fe20000010000 */
[----:B------:R0:W-:Y:S01]  /*f770*/  MUFU.EX2 R175, R154 ;  /* 0x0000009a00af7308 */ /* 0x0001e20000000800 */
[-C--:B------:R-:W-:Y:S01]  /*f780*/  FMUL.FTZ R75, R75, R15.reuse ;  /* 0x0000000f4b4b7220 */ /* 0x080fe20000410000 */
[-C--:B------:R-:W-:Y:S01]  /*f790*/  FMUL.FTZ R78, R78, R15.reuse ;  /* 0x0000000f4e4e7220 */ /* 0x080fe20000410000 */
[----:B------:R-:W-:Y:S01]  /*f7a0*/  FADD.FTZ R21, R11, R21 ;  /* 0x000000150b157221 */ /* 0x000fe20000010000 */
[-C--:B------:R-:W-:Y:S01]  /*f7b0*/  FMUL.FTZ R79, R79, R15.reuse ;  /* 0x0000000f4f4f7220 */ /* 0x080fe20000410000 */
[-C--:B------:R-:W-:Y:S01]  /*f7c0*/  FMUL.FTZ R82, R82, R15.reuse ;  /* 0x0000000f52527220 */ /* 0x080fe20000410000 */
[----:B------:R-:W-:Y:S01]  /*f7d0*/  FMUL.FTZ R83, R83, R15 ;  /* 0x0000000f53537220 */ /* 0x000fe20000410000 */
[----:B------:R-:W-:Y:S01]  /*f7e0*/  FADD.FTZ R21, R157, R21 ;  /* 0x000000159d157221 */ /* 0x000fe20000010000 */
[----:B------:R1:W-:Y:S01]  /*f7f0*/  MUFU.EX2 R178, R158 ;  /* 0x0000009e00b27308 */ /* 0x0003e20000000800 */
[----:B0-----:R-:W-:Y:S01]  /*f800*/  F2FP.F16.F32.PACK_AB R154, R177, R197 ;  /* 0x000000c5b19a723e */ /* 0x001fe200000000ff */
[----:B------:R-:W-:Y:S01]  /*f810*/  FMUL.FTZ R86, R86, R15 ;  /* 0x0000000f56567220 */ /* 0x000fe20000410000 */
[C---:B------:R-:W-:Y:S01]  /*f820*/  FADD.FTZ R21, R164.reuse, R21 ;  /* 0x00000015a4157221 */ /* 0x040fe20000010000 */
[----:B------:R-:W-:Y:S01]  /*f830*/  F2FP.F16.F32.PACK_AB R164, R164, R157 ;  /* 0x0000009da4a4723e */ /* 0x000fe200000000ff */
[-C--:B------:R-:W-:Y:S01]  /*f840*/  FMUL.FTZ R87, R87, R15.reuse ;  /* 0x0000000f57577220 */ /* 0x080fe20000410000 */
[----:B------:R-:W-:Y:S01]  /*f850*/  FMUL.FTZ R90, R90, R15 ;  /* 0x0000000f5a5a7220 */ /* 0x000fe20000410000 */
[----:B------:R-:W-:Y:S01]  /*f860*/  FADD.FTZ R21, R155, R21 ;  /* 0x000000159b157221 */ /* 0x000fe20000010000 */
[----:B------:R-:W-:Y:S01]  /*f870*/  MUFU.EX2 R172, R199 ;  /* 0x000000c700ac7308 */ /* 0x000fe20000000800 */
[----:B-1----:R-:W-:Y:S01]  /*f880*/  F2FP.F16.F32.PACK_AB R158, R180, R181 ;  /* 0x000000b5b49e723e */ /* 0x002fe200000000ff */
[-C--:B------:R-:W-:Y:S01]  /*f890*/  FMUL.FTZ R91, R91, R15.reuse ;  /* 0x0000000f5b5b7220 */ /* 0x080fe20000410000 */
[-C--:B------:R-:W-:Y:S01]  /*f8a0*/  FMUL.FTZ R94, R94, R15.reuse ;  /* 0x0000000f5e5e7220 */ /* 0x080fe20000410000 */
[-C--:B------:R-:W-:Y:S01]  /*f8b0*/  FMUL.FTZ R95, R95, R15.reuse ;  /* 0x0000000f5f5f7220 */ /* 0x080fe20000410000 */
[-C--:B------:R-:W-:Y:S01]  /*f8c0*/  FMUL.FTZ R98, R98, R15.reuse ;  /* 0x0000000f62627220 */ /* 0x080fe20000410000 */
[-C--:B------:R-:W-:Y:S01]  /*f8d0*/  FMUL.FTZ R99, R99, R15.reuse ;  /* 0x0000000f63637220 */ /* 0x080fe20000410000 */
[-C--:B------:R-:W-:Y:S01]  /*f8e0*/  FMUL.FTZ R102, R102, R15.reuse ;  /* 0x0000000f66667220 */ /* 0x080fe20000410000 */
[----:B------:R-:W0:Y:S01]  /*f8f0*/  MUFU.EX2 R173, R200 ;  /* 0x000000c800ad7308 */ /* 0x000e220000000800 */
        /* <DEDUP_REMOVED lines=23> */
[----:B------:R-:W0:Y:S01]  /*fa70*/  MUFU.EX2 R177, R167 ;  /* 0x000000a700b17308 */ /* 0x000e220000000800 */
[----:B-1----:R-:W-:Y:S01]  /*fa80*/  F2FP.F16.F32.PACK_AB R159, R175, R174 ;  /* 0x000000aeaf9f723e */ /* 0x002fe200000000ff */
[-C--:B------:R-:W-:Y:S01]  /*fa90*/  FMUL.FTZ R143, R143, R15.reuse ;  /* 0x0000000f8f8f7220 */ /* 0x080fe20000410000 */
[-C--:B------:R-:W-:Y:S01]  /*faa0*/  FMUL.FTZ R146, R146, R15.reuse ;  /* 0x0000000f92927220 */ /* 0x080fe20000410000 */
[-C--:B------:R-:W-:Y:S01]  /*fab0*/  FMUL.FTZ R147, R147, R15.reuse ;  /* 0x0000000f93937220 */ /* 0x080fe20000410000 */
[-C--:B------:R-:W-:Y:S01]  /*fac0*/  FMUL.FTZ R150, R150, R15.reuse ;  /* 0x0000000f96967220 */ /* 0x080fe20000410000 */
[----:B------:R-:W-:Y:S01]  /*fad0*/  FMUL.FTZ R151, R151, R15 ;  /* 0x0000000f97977220 */ /* 0x000fe20000410000 */
[----:B------:R-:W-:Y:S01]  /*fae0*/  FADD.FTZ R12, R169, R12 ;  /* 0x0000000ca90c7221 */ /* 0x000fe20000010000 */
[----:B------:R1:W2:Y:S03]  /*faf0*/  MUFU.EX2 R180, R162 ;  /* 0x000000a200b47308 */ /* 0x0002a60000000800 */
[----:B------:R-:W-:-:S04]  /*fb00*/  FADD.FTZ R12, R170, R12 ;  /* 0x0000000caa0c7221 */ /* 0x000fc80000010000 */
[----:B------:R-:W-:Y:S01]  /*fb10*/  FADD.FTZ R12, R171, R12 ;  /* 0x0000000cab0c7221 */ /* 0x000fe20000010000 */
[----:B------:R2:W-:Y:S01]  /*fb20*/  MUFU.EX2 R181, R163 ;  /* 0x000000a300b57308 */ /* 0x0005e20000000800 */
[----:B-1----:R-:W-:Y:S01]  /*fb30*/  F2FP.F16.F32.PACK_AB R162, R11, R161 ;  /* 0x000000a10ba2723e */ /* 0x002fe200000000ff */
[C---:B------:R-:W-:Y:S01]  /*fb40*/  FADD.FTZ R11, R166.reuse, R21 ;  /* 0x00000015a60b7221 */ /* 0x040fe20000010000 */
[----:B------:R-:W-:Y:S01]  /*fb50*/  F2FP.F16.F32.PACK_AB R166, R166, R155 ;  /* 0x0000009ba6a6723e */ /* 0x000fe200000000ff */
[----:B------:R-:W-:Y:S01]  /*fb60*/  IMAD.MOV.U32 R21, RZ, RZ, 0x40000040 ;  /* 0x40000040ff157424 */ /* 0x000fe200078e00ff */
[----:B------:R-:W-:Y:S01]  /*fb70*/  F2FP.F16.F32.PACK_AB R155, R171, R170 ;  /* 0x000000aaab9b723e */ /* 0x000fe200000000ff */
[----:B------:R-:W-:Y:S01]  /*fb80*/  BAR.SYNC.DEFER_BLOCKING 0xf, 0x100 ;  /* 0x03c4000000007b1d */ /* 0x000fe20000010000 */
[----:B0-----:R-:W-:Y:S01]  /*fb90*/  F2FP.F16.F32.PACK_AB R161, R177, R176 ;  /* 0x000000b0b1a1723e */ /* 0x001fe200000000ff */
[----:B------:R-:W-:Y:S01]  /*fba0*/  FADD.FTZ R12, R172, R12 ;  /* 0x0000000cac0c7221 */ /* 0x000fe20000010000 */
[----:B--2---:R-:W-:-:S03]  /*fbb0*/  F2FP.F16.F32.PACK_AB R163, R180, R178 ;  /* 0x000000b2b4a3723e */ /* 0x004fc600000000ff */
[----:B------:R-:W0:Y:S01]  /*fbc0*/  MUFU.EX2 R179, R179 ;  /* 0x000000b300b37308 */ /* 0x000e220000000800 */
[----:B------:R-:W-:-:S04]  /*fbd0*/  FADD.FTZ R12, R173, R12 ;  /* 0x0000000cad0c7221 */ /* 0x000fc80000010000 */
[----:B------:R-:W-:-:S03]  /*fbe0*/  FADD.FTZ R12, R174, R12 ;  /* 0x0000000cae0c7221 */ /* 0x000fc60000010000 */
[----:B------:R-:W-:Y:S01]  /*fbf0*/  MUFU.EX2 R182, R182 ;  /* 0x000000b600b67308 */ /* 0x000fe20000000800 */
[----:B------:R-:W-:-:S04]  /*fc00*/  FADD.FTZ R12, R175, R12 ;  /* 0x0000000caf0c7221 */ /* 0x000fc80000010000 */
[----:B------:R-:W-:-:S03]  /*fc10*/  FADD.FTZ R12, R176, R12 ;  /* 0x0000000cb00c7221 */ /* 0x000fc60000010000 */
[----:B------:R-:W1:Y:S01]  /*fc20*/  MUFU.EX2 R183, R183 ;  /* 0x000000b700b77308 */ /* 0x000e620000000800 */
[----:B0-----:R-:W-:Y:S01]  /*fc30*/  F2FP.F16.F32.PACK_AB R165, R179, R181 ;  /* 0x000000b5b3a5723e */ /* 0x001fe200000000ff */
[----:B------:R0:W-:Y:S01]  /*fc40*/  STSM.16.M88.4 [R224+0x36400], R152 ;  /* 0x03640098e0007844 */ /* 0x0001e20000000200 */
[----:B------:R-:W-:-:S03]  /*fc50*/  FADD.FTZ R12, R177, R12 ;  /* 0x0000000cb10c7221 */ /* 0x000fc60000010000 */
[----:B------:R2:W-:Y:S01]  /*fc60*/  STSM.16.M88.4 [R225], R156 ;  /* 0x0000009ce1007844 */ /* 0x0005e20000000200 */
[----:B------:R-:W-:-:S03]  /*fc70*/  FADD.FTZ R12, R178, R12 ;  /* 0x0000000cb20c7221 */ /* 0x000fc60000010000 */
[----:B------:R2:W-:Y:S01]  /*fc80*/  STSM.16.M88.4 [R227], R160 ;  /* 0x000000a0e3007844 */ /* 0x0005e20000000200 */
[----:B------:R-:W-:-:S04]  /*fc90*/  FADD.FTZ R12, R180, R12 ;  /* 0x0000000cb40c7221 */ /* 0x000fc80000010000 */
[----:B------:R-:W-:Y:S01]  /*fca0*/  FADD.FTZ R12, R181, R12 ;  /* 0x0000000cb50c7221 */ /* 0x000fe20000010000 */
[----:B-1----:R-:W-:-:S03]  /*fcb0*/  F2FP.F16.F32.PACK_AB R167, R183, R182 ;  /* 0x000000b6b7a7723e */ /* 0x002fc600000000ff */
[----:B------:R-:W-:Y:S02]  /*fcc0*/  FADD.FTZ R12, R179, R12 ;  /* 0x0000000cb30c7221 */ /* 0x000fe40000010000 */
[----:B------:R2:W-:Y:S01]  /*fcd0*/  STSM.16.M88.4 [R226], R164 ;  /* 0x000000a4e2007844 */ /* 0x0005e20000000200 */
[----:B------:R-:W-:Y:S01]  /*fce0*/  WARPGROUP.ARRIVE ;  /* 0x00000000000079c5 */ /* 0x000fe20000000000 */
[----:B------:R-:W-:-:S04]  /*fcf0*/  FADD.FTZ R12, R182, R12 ;  /* 0x0000000cb60c7221 */ /* 0x000fc80000010000 */
[----:B------:R-:W-:Y:S01]  /*fd00*/  FADD.FTZ R12, R183, R12 ;  /* 0x0000000cb70c7221 */ /* 0x000fe20000010000 */
[----:B------:R-:W-:Y:S03]  /*fd10*/  HGMMA.64x256x16.F32 R24, R152, gdesc[UR4].tnspB, R24, gsb0 ;  /* 0x43e0000498187df0 */ /* 0x000fe60008000818 */
[----:B------:R-:W-:Y:S02]  /*fd20*/  WARPGROUP.DEPBAR.LE gsb0, 0x0 ;  /* 0x00008000000079c5 */ /* 0x000fe40000010000 */
[----:B0-----:R-:W-:Y:S01]  /*fd30*/  VIADD R152, R20, 0x80 ;  /* 0x0000008014987836 */ /* 0x001fe20000000000 */
        /* <DEDUP_REMOVED lines=29> */
[----:B--2---:R-:W-:Y:S05]  /*ff10*/  @!P0 BRA `(.L_x_1363) ;  /* 0x0000000000048947 */ /* 0x004fea0003800000 */
[----:B------:R-:W-:Y:S01]  /*ff20*/  BPT.TRAP 0x1 ;  /* 0x000000040000795c */ /* 0x000fe20000300000 */
.L_x_1363:
[----:B------:R-:W-:Y:S02]  /*ff30*/  VIADD R14, R14, 0x38860 ;  /* 0x000388600e0e7836 */ /* 0x000fe40000000000 */
[----:B------:R-:W-:Y:S02]  /*ff40*/  IMAD.MOV.U32 R15, RZ, RZ, R168 ;  /* 0x000000ffff0f7224 */ /* 0x000fe400078e00a8 */
[----:B------:R-:W-:Y:S01]  /*ff50*/  IMAD.MOV.U32 R21, RZ, RZ, R10 ;  /* 0x000000ffff157224 */ /* 0x000fe200078e000a */
[----:B------:R-:W-:Y:S01]  /*ff60*/  PRMT R14, R190, 0x654, R14 ;  /* 0x00000654be0e7816 */ /* 0x000fe2000000000e */
[----:B------:R-:W-:-:S03]  /*ff70*/  IMAD.MOV.U32 R20, RZ, RZ, R17 ;  /* 0x000000ffff147224 */ /* 0x000fc600078e0011 */
[----:B------:R0:W-:Y:S01]  /*ff80*/  SYNCS.ARRIVE.TRANS64.RED.A1T0 RZ, [R14+URZ], RZ ;  /* 0x000000ff0eff79a7 */ /* 0x0001e2000810043f */
[----:B------:R-:W-:Y:S05]  /*ff90*/  @P1 BRA `(.L_x_1364) ;  /* 0xffffffcc003c1947 */ /* 0x000fea000383ffff */
.L_x_1351:
[----:B------:R-:W-:Y:S05]  /*ffa0*/  BSYNC B0 ;  /* 0x0000000000007941 */ /* 0x000fea0003800000 */
.L_x_1350:
[----:B0-----:R-:W2:Y:S01]  /*ffb0*/  LDL.LU R14, [R1+0x4c] ;  /* 0x00004c00010e7983 */ /* 0x001ea20000300800 */
[----:B------:R-:W-:Y:S02]  /*ffc0*/  IMAD.MOV.U32 R155, RZ, RZ, -0x800000 ;  /* 0xff800000ff9b7424 */ /* 0x000fe400078e00ff */
[----:B------:R-:W-:Y:S01]  /*ffd0*/  IMAD.MOV.U32 R154, RZ, RZ, -0x800000 ;  /* 0xff800000ff9a7424 */ /* 0x000fe200078e00ff */
        /* <DEDUP_REMOVED lines=121> */
[----:B------:R0:W-:Y:S01]  /*10770*/  @!P0 STS [R3+0x38400], R4 ;  /* 0x0384000403008388 */ /* 0x0001e20000000800 */
        /* <DEDUP_REMOVED lines=37> */
[----:B-1----:R-:W-:Y:S01]  /*109d0*/  SEL R0, RZ, 0x1, P1 ;  /* 0x00000001ff007807 */ /* 0x002fe20000800000 */
[----:B------:R-:W-:Y:S06]  /*109e0*/  BAR.ARV 0xe, 0x100 ;  /* 0x0384000000007b1d */ /* 0x000fec0000002000 */
[----:B------:R-:W-:-:S02]  /*109f0*/  PLOP3.LUT P0, PT, PT, PT, PT, 0x8, 0x0 ;  /* 0x000000000000781c */ /* 0x000fc40003f0e170 */
[----:B------:R-:W-:Y:S02]  /*10a00*/  LOP3.LUT R186, R186, R0, RZ, 0x3c, !PT ;  /* 0x00000000baba7212 */ /* 0x000fe400078e3cff */
[----:B------:R-:W-:Y:S01]  /*10a10*/  SEL R17, R17, RZ, P1 ;  /* 0x000000ff11117207 */ /* 0x000fe20000800000 */
[----:B--2---:R-:W-:-:S05]  /*10a20*/  VIADD R14, R14, 0x1 ;  /* 0x000000010e0e7836 */ /* 0x004fca0000000000 */
[----:B------:R2:W-:Y:S03]  /*10a30*/  STL [R1+0x4c], R14 ;  /* 0x00004c0e01007387 */ /* 0x0005e60000100800 */
.L_x_1300:
[----:B------:R-:W-:Y:S05]  /*10a40*/  BSYNC B7 ;  /* 0x0000000000077941 */ /* 0x000fea0003800000 */
.L_x_1296:
[----:B------:R-:W3:Y:S08]  /*10a50*/  S2UR UR4, SR_CgaCtaId ;  /* 0x00000000000479c3 */ /* 0x000ef00000008800 */
[----:B------:R-:W-:Y:S01]  /*10a60*/  BAR.SYNC.DEFER_BLOCKING 0x5, 0x180 ;  /* 0x0146000000007b1d */ /* 0x000fe20000010000 */
[----:B------:R-:W-:-:S05]  /*10a70*/  MOV R2, 0x400 ;  /* 0x0000040000027802 */ /* 0x000fca0000000f00 */
[----:B------:R-:W-:Y:S01]  /*10a80*/  BSSY B0, `(.L_x_1365) ;  /* 0x00004f8000007945 */ /* 0x000fe20003800000 */
[----:B---3--:R-:W-:-:S05]  /*10a90*/  IMAD.U32 R190, RZ, RZ, UR4 ;  /* 0x00000004ffbe7e24 */ /* 0x008fca000f8e00ff */
[----:B------:R-:W-:-:S05]  /*10aa0*/  LEA R2, R190, R2, 0x18 ;  /* 0x00000002be027211 */ /* 0x000fca00078ec0ff */
[----:B-----5:R3:W4:Y:S01]  /*10ab0*/  LDS.128 R84, [R2+0x388d0] ;  /* 0x0388d00002547984 */ /* 0x0207220000000c00 */
[----:B------:R-:W-:Y:S06]  /*10ac0*/  BAR.ARV 0x4, 0x180 ;  /* 0x0106000000007b1d */ /* 0x000fec0000002000 */
[----:B------:R-:W-:Y:S05]  /*10ad0*/  @P0 BRA `(.L_x_1366) ;  /* 0x0000003c00b40947 */ /* 0x000fea0003800000 */
[----:B------:R-:W3:Y:S01]  /*10ae0*/  LDL R3, [R1+0x6c] ;  /* 0x00006c0001037983 */ /* 0x000ee20000100800 */
[----:B------:R-:W2:Y:S01]  /*10af0*/  S2R R0, SR_SWINHI ;  /* 0x0000000000007919 */ /* 0x000ea20000002f00 */
[----:B------:R-:W-:Y:S01]  /*10b00*/  F2FP.F16.F32.PACK_AB R10, R29, R28 ;  /* 0x0000001c1d0a723e */ /* 0x000fe200000000ff */
[----:B------:R-:W-:Y:S01]  /*10b10*/  ULDC.64 UR6, c[0x0][0xd00] ;  /* 0x0003400000067ab9 */ /* 0x000fe20000000a00 */
[----:B------:R-:W-:Y:S01]  /*10b20*/  F2FP.F16.F32.PACK_AB R11, R31, R30 ;  /* 0x0000001e1f0b723e */ /* 0x000fe200000000ff */
[----:B------:R-:W3:Y:S01]  /*10b30*/  LDL.LU R156, [R1+0x38] ;  /* 0x00003800019c7983 */ /* 0x000ee20000300800 */
[----:B01----:R-:W-:Y:S01]  /*10b40*/  F2FP.F16.F32.PACK_AB R12, R33, R32 ;  /* 0x00000020210c723e */ /* 0x003fe200000000ff */
[----:B------:R-:W-:Y:S01]  /*10b50*/  ULDC.64 UR4, c[0x0][0xd08] ;  /* 0x0003420000047ab9 */ /* 0x000fe20000000a00 */
[----:B------:R-:W-:Y:S01]  /*10b60*/  F2FP.F16.F32.PACK_AB R13, R35, R34 ;  /* 0x00000022230d723e */ /* 0x000fe200000000ff */
[----:B----4-:R-:W4:Y:S01]  /*10b70*/  LDL.LU R84, [R1+0x3c] ;  /* 0x00003c0001547983 */ /* 0x010f220000300800 */
[----:B------:R-:W-:-:S02]  /*10b80*/  MOV R152, R2 ;  /* 0x0000000200987202 */ /* 0x000fc40000000f00 */
[----:B--2---:R-:W-:Y:S02]  /*10b90*/  MOV R153, R0 ;  /* 0x0000000000997202 */ /* 0x004fe40000000f00 */
[----:B------:R-:W-:Y:S02]  /*10ba0*/  F2FP.F16.F32.PACK_AB R14, R37, R36 ;  /* 0x00000024250e723e */ /* 0x000fe400000000ff */
[----:B------:R-:W-:Y:S01]  /*10bb0*/  F2FP.F16.F32.PACK_AB R15, R39, R38 ;  /* 0x00000026270f723e */ /* 0x000fe200000000ff */
[----:B------:R-:W-:Y:S01]  /*10bc0*/  BAR.SYNC.DEFER_BLOCKING 0x1, 0x100 ;  /* 0x0044000000007b1d */ /* 0x000fe20000010000 */
[----:B---3--:R-:W-:-:S03]  /*10bd0*/  IMAD.WIDE R20, R3, 0x2, R152 ;  /* 0x0000000203147825 */ /* 0x008fc600078e0298 */
        /* <DEDUP_REMOVED lines=164> */
[----:B------:R-:W-:Y:S02]  /*11620*/  IADD3 R10, P0, R156, UR6, RZ ;  /* 0x000000069c0a7c10 */ /* 0x000fe4000ff1e0ff */
[----:B------:R-:W-:Y:S02]  /*11630*/  MOV R20, R20 ;  /* 0x0000001400147202 */ /* 0x000fe40000000f00 */
[----:B------:R-:W-:Y:S02]  /*11640*/  F2FP.F16.F32.PACK_AB R13, R147, R146 ;  /* 0x00000092930d723e */ /* 0x000fe400000000ff */
[----:B------:R-:W-:Y:S02]  /*11650*/  F2FP.F16.F32.PACK_AB R14, R149, R148 ;  /* 0x00000094950e723e */ /* 0x000fe400000000ff */
[----:B------:R-:W-:-:S02]  /*11660*/  F2FP.F16.F32.PACK_AB R15, R151, R150 ;  /* 0x00000096970f723e */ /* 0x000fc400000000ff */
[----:B----4-:R-:W-:Y:S02]  /*11670*/  IADD3.X R11, R84, UR7, RZ, P0, !PT ;  /* 0x00000007540b7c10 */ /* 0x010fe400087fe4ff */
        /* <DEDUP_REMOVED lines=18> */
.L_x_1367:
        /* <DEDUP_REMOVED lines=11> */
[----:B------:R-:W2:Y:S01]  /*11850*/  LDL.LU R15, [R1+0x50] ;  /* 0x00005000010f7983 */ /* 0x000ea20000300800 */
[----:B------:R-:W-:Y:S01]  /*11860*/  IMAD.MOV.U32 R20, RZ, RZ, 0xab8 ;  /* 0x00000ab8ff147424 */ /* 0x000fe200078e00ff */
[----:B------:R-:W-:Y:S01]  /*11870*/  ISETP.GT.AND P1, PT, R0, 0x1, PT ;  /* 0x000000010000780c */ /* 0x000fe20003f24270 */
[----:B------:R-:W1:Y:S01]  /*11880*/  LDC R157, c[0x0][0xce8] ;  /* 0x00033a00ff9d7b82 */ /* 0x000e620000000800 */
[----:B------:R-:W3:Y:S04]  /*11890*/  LDL R162, [R1+0x60] ;  /* 0x0000600001a27983 */ /* 0x000ee80000100800 */
[----:B------:R-:W4:Y:S01]  /*118a0*/  LDL R156, [R1+0x48] ;  /* 0x00004800019c7983 */ /* 0x000f220000100800 */
[----:B------:R-:W-:Y:S02]  /*118b0*/  SEL R20, R20, 0xa78, P1 ;  /* 0x00000a7814147807 */ /* 0x000fe40000800000 */
[----:B------:R-:W-:Y:S01]  /*118c0*/  ISETP.NE.U32.AND P0, PT, RZ, UR6, PT ;  /* 0x00000006ff007c0c */ /* 0x000fe2000bf05070 */
[----:B------:R-:W5:Y:S01]  /*118d0*/  LDL R161, [R1+0x68] ;  /* 0x0000680001a17983 */ /* 0x000f620000100800 */
[----:B0-----:R-:W0:Y:S02]  /*118e0*/  LDC.64 R12, c[0x0][R20+0x220] ;  /* 0x00008800140c7b82 */ /* 0x001e240000000a00 */
[----:B------:R-:W-:Y:S01]  /*118f0*/  ISETP.NE.AND.EX P0, PT, RZ, UR7, PT, P0 ;  /* 0x00000007ff007c0c */ /* 0x000fe2000bf05300 */
[----:B------:R-:W5:Y:S03]  /*11900*/  LDL R160, [R1+0x58] ;  /* 0x0000580001a07983 */ /* 0x000f660000100800 */
[----:B------:R-:W-:-:S02]  /*11910*/  SEL R14, R159, RZ, !P0 ;  /* 0x000000ff9f0e7207 */ /* 0x000fc40004000000 */
[----:B------:R-:W2:Y:S01]  /*11920*/  LDC.64 R10, c[0x0][R20+0x218] ;  /* 0x00008600140a7b82 */ /* 0x000ea20000000a00 */
[----:B-1----:R-:W-:Y:S02]  /*11930*/  ISETP.NE.AND P2, PT, R157, 0x1, PT ;  /* 0x000000019d00780c */ /* 0x002fe40003f45270 */
[----:B0-----:R-:W-:Y:S01]  /*11940*/  IMAD R13, R13, R14, RZ ;  /* 0x0000000e0d0d7224 */ /* 0x001fe200078e02ff */
[----:B--2---:R-:W-:-:S05]  /*11950*/  SEL R21, R15, RZ, !P0 ;  /* 0x000000ff0f157207 */ /* 0x004fca0004000000 */
[C---:B------:R-:W-:Y:S02]  /*11960*/  IMAD R21, R12.reuse, R21, R13 ;  /* 0x000000150c157224 */ /* 0x040fe400078e020d */
[----:B------:R-:W-:-:S04]  /*11970*/  IMAD.WIDE.U32 R12, R12, R14, RZ ;  /* 0x0000000e0c0c7225 */ /* 0x000fc800078e00ff */
[----:B------:R-:W-:-:S03]  /*11980*/  IMAD.WIDE.U32 R14, R10, R184, RZ ;  /* 0x000000b80a0e7225 */ /* 0x000fc600078e00ff */
[----:B------:R-:W-:Y:S02]  /*11990*/  IADD3 R84, P0, P3, R12, R14, R8 ;  /* 0x0000000e0c547210 */ /* 0x000fe40007b1e008 */
[----:B------:R-:W0:Y:S01]  /*119a0*/  @P2 LDC R12, c[0x0][0xcec] ;  /* 0x00033b00ff0c2b82 */ /* 0x000e220000000800 */
[----:B------:R-:W-:-:S07]  /*119b0*/  IMAD R10, R11, R184, RZ ;  /* 0x000000b80b0a7224 */ /* 0x000fce00078e02ff */
[----:B------:R-:W1:Y:S01]  /*119c0*/  @P2 LDC R11, c[0x0][0xcf0] ;  /* 0x00033c00ff0b2b82 */ /* 0x000e620000000800 */
[----:B---3--:R-:W-:Y:S02]  /*119d0*/  IMAD R14, R158, 0x40, R162 ;  /* 0x000000409e0e7824 */ /* 0x008fe400078e02a2 */
[----:B------:R-:W-:Y:S02]  /*119e0*/  IMAD.IADD R21, R13, 0x1, R21 ;  /* 0x000000010d157824 */ /* 0x000fe400078e0215 */
[----:B------:R-:W-:Y:S02]  /*119f0*/  IMAD.IADD R13, R15, 0x1, R10 ;  /* 0x000000010f0d7824 */ /* 0x000fe400078e020a */
[----:B------:R-:W-:Y:S02]  /*11a00*/  IMAD.MOV.U32 R15, RZ, RZ, R14 ;  /* 0x000000ffff0f7224 */ /* 0x000fe400078e000e */
[----:B0-----:R-:W-:-:S05]  /*11a10*/  @P2 IMAD.HI.U32 R12, R14, R12, RZ ;  /* 0x0000000c0e0c2227 */ /* 0x001fca00078e00ff */
[----:B-1----:R-:W-:Y:S02]  /*11a20*/  @P2 SHF.R.U32.HI R15, RZ, R11, R12 ;  /* 0x0000000bff0f2219 */ /* 0x002fe4000001160c */
[----:B------:R-:W0:Y:S01]  /*11a30*/  LDC.64 R10, c[0x0][R20+0x228] ;  /* 0x00008a00140a7b82 */ /* 0x000e220000000a00 */
[----:B----4-:R-:W-:Y:S02]  /*11a40*/  SEL R156, R156, RZ, P1 ;  /* 0x000000ff9c9c7207 */ /* 0x010fe40000800000 */
[----:B------:R-:W-:-:S03]  /*11a50*/  IADD3.X R21, R21, R13, R9, P0, P3 ;  /* 0x0000000d15157210 */ /* 0x000fc600007e6409 */
[----:B0-----:R-:W-:-:S04]  /*11a60*/  IMAD.WIDE.U32 R12, R10, R156, RZ ;  /* 0x0000009c0a0c7225 */ /* 0x001fc800078e00ff */
[----:B------:R-:W-:Y:S01]  /*11a70*/  IMAD R11, R11, R156, RZ ;  /* 0x0000009c0b0b7224 */ /* 0x000fe200078e02ff */
[----:B------:R-:W-:-:S03]  /*11a80*/  IADD3 R10, P0, P2, R15, R84, R12 ;  /* 0x000000540f0a7210 */ /* 0x000fc60007a1e00c */
[----:B------:R-:W-:Y:S02]  /*11a90*/  IMAD.IADD R11, R13, 0x1, R11 ;  /* 0x000000010d0b7824 */ /* 0x000fe400078e020b */
[----:B------:R0:W1:Y:S02]  /*11aa0*/  LDC.64 R12, c[0x0][R20+0x210] ;  /* 0x00008400140c7b82 */ /* 0x0000640000000a00 */
[----:B0-----:R-:W-:-:S04]  /*11ab0*/  IMAD.MOV R20, RZ, RZ, -R15 ;  /* 0x000000ffff147224 */ /* 0x001fc800078e0a0f */
[----:B------:R-:W-:Y:S01]  /*11ac0*/  IMAD R20, R157, R20, R14 ;  /* 0x000000149d147224 */ /* 0x000fe200078e020e */
[----:B------:R-:W-:-:S04]  /*11ad0*/  SHF.R.S32.HI R15, RZ, 0x1f, R15 ;  /* 0x0000001fff0f7819 */ /* 0x000fc8000001140f */
        /* <DEDUP_REMOVED lines=24> */
.L_x_1368:
        /* <DEDUP_REMOVED lines=22> */
[----:B------:R-:W-:Y:S01]  /*11dc0*/  SHF.R.U64 R12, R12, 0x3, RZ ;  /* 0x000000030c0c7819 */ /* 0x000fe200000012ff */
[----:B------:R-:W-:Y:S01]  /*11dd0*/  ULDC.64 UR4, c[0x0][0xbe8] ;  /* 0x0002fa0000047ab9 */ /* 0x000fe20000000a00 */
[----:B------:R-:W-:Y:S01]  /*11de0*/  LOP3.LUT R36, R36, R37, RZ, 0x3c, !PT ;  /* 0x0000002524247212 */ /* 0x000fe200078e3cff */
[----:B------:R-:W-:Y:S01]  /*11df0*/  IMAD.X R37, RZ, RZ, R153, P0 ;  /* 0x000000ffff257224 */ /* 0x000fe200000e0699 */
[----:B------:R-:W-:Y:S01]  /*11e00*/  IADD3 R65, P0, R152, 0xc000, RZ ;  /* 0x0000c00098417810 */ /* 0x000fe20007f1e0ff */
[----:B------:R-:W-:Y:S01]  /*11e10*/  IMAD.IADD R9, R9, 0x1, R21 ;  /* 0x0000000109097824 */ /* 0x000fe200078e0215 */
[----:B------:R-:W-:Y:S01]  /*11e20*/  LOP3.LUT R12, R12, R13, RZ, 0x3c, !PT ;  /* 0x0000000d0c0c7212 */ /* 0x000fe200078e3cff */
[----:B------:R-:W-:Y:S01]  /*11e30*/  IMAD.X R13, RZ, RZ, R153, P3 ;  /* 0x000000ffff0d7224 */ /* 0x000fe200018e0699 */
[----:B------:R-:W-:Y:S01]  /*11e40*/  LOP3.LUT R64, R65, 0x380, RZ, 0xc0, !PT ;  /* 0x0000038041407812 */ /* 0x000fe200078ec0ff */
[----:B------:R-:W5:Y:S01]  /*11e50*/  LD.E.128 R36, desc[UR42][R36.64] ;  /* 0x0000002a24247980 */ /* 0x000f62000c101d00 */
[----:B------:R-:W-:-:S02]  /*11e60*/  LOP3.LUT R11, R11, 0xfffffff8, RZ, 0xc0, !PT ;  /* 0xfffffff80b0b7812 */ /* 0x000fc400078ec0ff */
[----:B------:R-:W-:Y:S02]  /*11e70*/  SHF.R.U64 R64, R64, 0x3, RZ ;  /* 0x0000000340407819 */ /* 0x000fe400000012ff */
[C---:B------:R-:W-:Y:S02]  /*11e80*/  IADD3 R25, P4, R152.reuse, 0x2000, RZ ;  /* 0x0000200098197810 */ /* 0x040fe40007f9e0ff */
[C---:B------:R-:W-:Y:S02]  /*11e90*/  IADD3 R29, P5, R152.reuse, 0x3000, RZ ;  /* 0x00003000981d7810 */ /* 0x040fe40007fbe0ff */
[C---:B------:R-:W-:Y:S02]  /*11ea0*/  IADD3 R33, P6, R152.reuse, 0x4000, RZ ;  /* 0x0000400098217810 */ /* 0x040fe40007fde0ff */
[C---:B------:R-:W-:Y:S02]  /*11eb0*/  IADD3 R41, P1, R152.reuse, 0x6000, RZ ;  /* 0x0000600098297810 */ /* 0x040fe40007f3e0ff */
[----:B------:R-:W-:Y:S01]  /*11ec0*/  IADD3 R45, P2, R152, 0x7000, RZ ;  /* 0x00007000982d7810 */ /* 0x000fe20007f5e0ff */
[----:B------:R-:W-:Y:S01]  /*11ed0*/  IMAD.WIDE.U32 R8, R184, UR4, R8 ;  /* 0x00000004b8087c25 */ /* 0x000fe2000f8e0008 */
[----:B------:R-:W-:Y:S01]  /*11ee0*/  LOP3.LUT R64, R64, R65, RZ, 0x3c, !PT ;  /* 0x0000004140407212 */ /* 0x000fe200078e3cff */
[----:B------:R-:W5:Y:S01]  /*11ef0*/  LD.E.128 R12, desc[UR42][R12.64] ;  /* 0x0000002a0c0c7980 */ /* 0x000f62000c101d00 */
[----:B------:R-:W-:Y:S01]  /*11f00*/  IADD3 R49, P3, R152, 0x8000, RZ ;  /* 0x0000800098317810 */ /* 0x000fe20007f7e0ff */
[----:B------:R-:W-:Y:S01]  /*11f10*/  IMAD.X R65, RZ, RZ, R153, P0 ;  /* 0x000000ffff417224 */ /* 0x000fe200000e0699 */
[----:B---3--:R-:W-:Y:S01]  /*11f20*/  ISETP.NE.AND P0, PT, R80, 0x1, PT ;  /* 0x000000015000780c */ /* 0x008fe20003f05270 */
[----:B------:R-:W-:Y:S01]  /*11f30*/  IMAD.IADD R11, R20, 0x1, -R11 ;  /* 0x00000001140b7824 */ /* 0x000fe200078e0a0b */
[----:B------:R-:W-:-:S02]  /*11f40*/  LOP3.LUT R24, R25, 0x380, RZ, 0xc0, !PT ;  /* 0x0000038019187812 */ /* 0x000fc400078ec0ff */
[----:B------:R-:W-:Y:S02]  /*11f50*/  LOP3.LUT R28, R29, 0x380, RZ, 0xc0, !PT ;  /* 0x000003801d1c7812 */ /* 0x000fe400078ec0ff */
[----:B------:R-:W-:Y:S02]  /*11f60*/  LOP3.LUT R32, R33, 0x380, RZ, 0xc0, !PT ;  /* 0x0000038021207812 */ /* 0x000fe400078ec0ff */
[----:B------:R-:W-:Y:S02]  /*11f70*/  LOP3.LUT R40, R41, 0x380, RZ, 0xc0, !PT ;  /* 0x0000038029287812 */ /* 0x000fe400078ec0ff */
[----:B------:R-:W-:Y:S01]  /*11f80*/  LOP3.LUT R44, R45, 0x380, RZ, 0xc0, !PT ;  /* 0x000003802d2c7812 */ /* 0x000fe200078ec0ff */
[----:B------:R-:W-:Y:S01]  /*11f90*/  IMAD R9, R184, UR5, R9 ;  /* 0x00000005b8097c24 */ /* 0x000fe2000f8e0209 */
[----:B------:R-:W-:Y:S01]  /*11fa0*/  LOP3.LUT R48, R49, 0x380, RZ, 0xc0, !PT ;  /* 0x0000038031307812 */ /* 0x000fe200078ec0ff */
[----:B------:R-:W0:Y:S01]  /*11fb0*/  @P0 LDC R81, c[0x0][0xcec] ;  /* 0x00033b00ff510b82 */ /* 0x000e220000000800 */
[----:B------:R-:W-:Y:S01]  /*11fc0*/  LOP3.LUT R5, R152, 0x380, RZ, 0xc0, !PT ;  /* 0x0000038098057812 */ /* 0x000fe200078ec0ff */
[----:B------:R-:W5:Y:S06]  /*11fd0*/  LD.E.128 R64, desc[UR42][R64.64] ;  /* 0x0000002a40407980 */ /* 0x000f6c000c101d00 */
[----:B------:R-:W1:Y:S01]  /*11fe0*/  @P0 LDC R21, c[0x0][0xcf0] ;  /* 0x00033c00ff150b82 */ /* 0x000e620000000800 */
[----:B------:R-:W-:Y:S01]  /*11ff0*/  SHF.R.S32.HI R20, RZ, 0x1f, R0 ;  /* 0x0000001fff147819 */ /* 0x000fe20000011400 */
[----:B------:R-:W-:Y:S01]  /*12000*/  IMAD R11, R11, 0x20, R10 ;  /* 0x000000200b0b7824 */ /* 0x000fe200078e020a */
[----:B------:R-:W-:Y:S01]  /*12010*/  SHF.R.U64 R24, R24, 0x3, RZ ;  /* 0x0000000318187819 */ /* 0x000fe200000012ff */
[----:B------:R-:W-:Y:S01]  /*12020*/  ULDC.64 UR4, c[0x0][0xbf0] ;  /* 0x0002fc0000047ab9 */ /* 0x000fe20000000a00 */
[----:B------:R-:W-:-:S02]  /*12030*/  SHF.R.U64 R28, R28, 0x3, RZ ;  /* 0x000000031c1c7819 */ /* 0x000fc400000012ff */
[----:B------:R-:W-:Y:S02]  /*12040*/  SHF.R.U64 R32, R32, 0x3, RZ ;  /* 0x0000000320207819 */ /* 0x000fe400000012ff */
[----:B------:R-:W-:Y:S02]  /*12050*/  SHF.R.U64 R40, R40, 0x3, RZ ;  /* 0x0000000328287819 */ /* 0x000fe400000012ff */
[----:B------:R-:W-:Y:S02]  /*12060*/  SHF.R.U64 R44, R44, 0x3, RZ ;  /* 0x000000032c2c7819 */ /* 0x000fe400000012ff */
[----:B------:R-:W-:Y:S01]  /*12070*/  SHF.R.U64 R48, R48, 0x3, RZ ;  /* 0x0000000330307819 */ /* 0x000fe200000012ff */
[----:B------:R-:W-:Y:S01]  /*12080*/  IMAD R83, R20, UR4, RZ ;  /* 0x0000000414537c24 */ /* 0x000fe2000f8e02ff */
[----:B------:R-:W-:Y:S01]  /*12090*/  LOP3.LUT R24, R24, R25, RZ, 0x3c, !PT ;  /* 0x0000001918187212 */ /* 0x000fe200078e3cff */
[----:B------:R-:W-:Y:S01]  /*120a0*/  IMAD R20, R158, 0x40, R11 ;  /* 0x000000409e147824 */ /* 0x000fe200078e020b */
        /* <DEDUP_REMOVED lines=10> */
[C---:B------:R-:W-:Y:S01]  /*12150*/  IADD3 R53, P4, R152.reuse, 0x9000, RZ ;  /* 0x0000900098357810 */ /* 0x040fe20007f9e0ff */
[----:B------:R-:W-:Y:S01]  /*12160*/  IMAD.X R49, RZ, RZ, R153, P3 ;  /* 0x000000ffff317224 */ /* 0x000fe200018e0699 */
[----:B------:R-:W-:Y:S01]  /*12170*/  IADD3 R57, P5, R152, 0xa000, RZ ;  /* 0x0000a00098397810 */ /* 0x000fe20007fbe0ff */
[----:B------:R-:W-:Y:S01]  /*12180*/  IMAD R83, R0, UR5, R83 ;  /* 0x0000000500537c24 */ /* 0x000fe2000f8e0253 */
[----:B------:R-:W-:Y:S01]  /*12190*/  IADD3 R61, P6, R152, 0xb000, RZ ;  /* 0x0000b000983d7810 */ /* 0x000fe20007fde0ff */
[----:B------:R-:W-:Y:S01]  /*121a0*/  IMAD.WIDE.U32 R8, R0, UR4, R8 ;  /* 0x0000000400087c25 */ /* 0x000fe2000f8e0008 */
[C---:B------:R-:W-:Y:S01]  /*121b0*/  IADD3 R69, P1, R152.reuse, 0xd000, RZ ;  /* 0x0000d00098457810 */ /* 0x040fe20007f3e0ff */
[----:B------:R-:W-:Y:S01]  /*121c0*/  ULDC.64 UR4, c[0x0][0xbe0] ;  /* 0x0002f80000047ab9 */ /* 0x000fe20000000a00 */
[----:B------:R-:W-:Y:S01]  /*121d0*/  IADD3 R73, P2, R152, 0xe000, RZ ;  /* 0x0000e00098497810 */ /* 0x000fe20007f5e0ff */
[----:B0-----:R-:W-:Y:S01]  /*121e0*/  @P0 IMAD.HI.U32 R0, R20, R81, RZ ;  /* 0x0000005114000227 */ /* 0x001fe200078e00ff */
[----:B------:R-:W-:Y:S01]  /*121f0*/  IADD3 R7, P3, R152, 0xf000, RZ ;  /* 0x0000f00098077810 */ /* 0x000fe20007f7e0ff */
[----:B------:R-:W5:Y:S01]  /*12200*/  LD.E.128 R24, desc[UR42][R24.64] ;  /* 0x0000002a18187980 */ /* 0x000f62000c101d00 */
[----:B------:R-:W-:-:S02]  /*12210*/  LOP3.LUT R52, R53, 0x380, RZ, 0xc0, !PT ;  /* 0x0000038035347812 */ /* 0x000fc400078ec0ff */
[----:B------:R-:W-:Y:S01]  /*12220*/  LOP3.LUT R56, R57, 0x380, RZ, 0xc0, !PT ;  /* 0x0000038039387812 */ /* 0x000fe200078ec0ff */
[----:B------:R-:W-:Y:S01]  /*12230*/  IMAD.MOV.U32 R11, RZ, RZ, R20 ;  /* 0x000000ffff0b7224 */ /* 0x000fe200078e0014 */
[----:B------:R-:W-:Y:S01]  /*12240*/  LOP3.LUT R60, R61, 0x380, RZ, 0xc0, !PT ;  /* 0x000003803d3c7812 */ /* 0x000fe200078ec0ff */
[----:B------:R-:W-:Y:S01]  /*12250*/  IMAD.X R77, RZ, RZ, R153, P3 ;  /* 0x000000ffff4d7224 */ /* 0x000fe200018e0699 */
[----:B------:R-:W-:Y:S01]  /*12260*/  LOP3.LUT R68, R69, 0x380, RZ, 0xc0, !PT ;  /* 0x0000038045447812 */ /* 0x000fe200078ec0ff */
[----:B------:R-:W5:Y:S01]  /*12270*/  LD.E.128 R28, desc[UR42][R28.64] ;  /* 0x0000002a1c1c7980 */ /* 0x000f62000c101d00 */
[----:B------:R-:W-:Y:S02]  /*12280*/  LOP3.LUT R72, R73, 0x380, RZ, 0xc0, !PT ;  /* 0x0000038049487812 */ /* 0x000fe400078ec0ff */
[----:B------:R-:W-:Y:S01]  /*12290*/  LOP3.LUT R6, R7, 0x380, RZ, 0xc0, !PT ;  /* 0x0000038007067812 */ /* 0x000fe200078ec0ff */
[----:B------:R-:W5:Y:S01]  /*122a0*/  LD.E.128 R32, desc[UR42][R32.64] ;  /* 0x0000002a20207980 */ /* 0x000f62000c101d00 */
[----:B-1----:R-:W-:-:S02]  /*122b0*/  @P0 SHF.R.U32.HI R11, RZ, R21, R0 ;  /* 0x00000015ff0b0219 */ /* 0x002fc40000011600 */
[----:B------:R-:W-:Y:S01]  /*122c0*/  SHF.R.U64 R52, R52, 0x3, RZ ;  /* 0x0000000334347819 */ /* 0x000fe200000012ff */
[----:B------:R-:W5:Y:S01]  /*122d0*/  LD.E.128 R40, desc[UR42][R40.64] ;  /* 0x0000002a28287980 */ /* 0x000f62000c101d00 */
[----:B------:R-:W-:Y:S02]  /*122e0*/  SHF.R.U64 R56, R56, 0x3, RZ ;  /* 0x0000000338387819 */ /* 0x000fe400000012ff */
[----:B------:R-:W-:Y:S01]  /*122f0*/  SHF.R.U64 R60, R60, 0x3, RZ ;  /* 0x000000033c3c7819 */ /* 0x000fe200000012ff */
[----:B------:R-:W5:Y:S01]  /*12300*/  LD.E.128 R44, desc[UR42][R44.64] ;  /* 0x0000002a2c2c7980 */ /* 0x000f62000c101d00 */
[----:B------:R-:W-:Y:S02]  /*12310*/  SHF.R.U64 R68, R68, 0x3, RZ ;  /* 0x0000000344447819 */ /* 0x000fe400000012ff */
[----:B------:R-:W-:Y:S01]  /*12320*/  SHF.R.U64 R72, R72, 0x3, RZ ;  /* 0x0000000348487819 */ /* 0x000fe200000012ff */
[----:B------:R-:W5:Y:S01]  /*12330*/  LD.E.128 R48, desc[UR42][R48.64] ;  /* 0x0000002a30307980 */ /* 0x000f62000c101d00 */
[----:B------:R-:W-:-:S02]  /*12340*/  SHF.R.U64 R5, R5, 0x3, RZ ;  /* 0x0000000305057819 */ /* 0x000fc400000012ff */
[----:B------:R-:W-:Y:S01]  /*12350*/  SHF.R.U64 R6, R6, 0x3, RZ ;  /* 0x0000000306067819 */ /* 0x000fe200000012ff */
[----:B------:R-:W-:Y:S01]  /*12360*/  IMAD.MOV R21, RZ, RZ, -R11 ;  /* 0x000000ffff157224 */ /* 0x000fe200078e0a0b */
        /* <DEDUP_REMOVED lines=12> */
[----:B------:R-:W-:-:S02]  /*12430*/  SHF.R.S32.HI R0, RZ, 0x1f, R11 ;  /* 0x0000001fff007819 */ /* 0x000fc4000001140b */
[----:B------:R-:W-:Y:S01]  /*12440*/  LOP3.LUT R76, R6, R7, RZ, 0x3c, !PT ;  /* 0x00000007064c7212 */ /* 0x000fe200078e3cff */
[----:B------:R-:W-:Y:S01]  /*12450*/  IMAD.IADD R9, R9, 0x1, R83 ;  /* 0x0000000109097824 */ /* 0x000fe200078e0253 */
[----:B------:R-:W5:Y:S01]  /*12460*/  LD.E.128 R52, desc[UR42][R52.64] ;  /* 0x0000002a34347980 */ /* 0x000f62000c101d00 */
[----:B------:R-:W-:Y:S02]  /*12470*/  IMAD R21, R80, R21, R20 ;  /* 0x0000001550157224 */ /* 0x000fe400078e0214 */
[----:B------:R-:W-:Y:S01]  /*12480*/  IMAD R0, R0, UR4, RZ ;  /* 0x0000000400007c24 */ /* 0x000fe2000f8e02ff */
[----:B------:R-:W0:Y:S01]  /*12490*/  LDC R20, c[0x0][0xbc8] ;  /* 0x0002f200ff147b82 */ /* 0x000e220000000800 */
[----:B------:R-:W5:Y:S01]  /*124a0*/  LD.E.128 R4, desc[UR42][R4.64] ;  /* 0x0000002a04047980 */ /* 0x000f62000c101d00 */
[----:B------:R-:W-:-:S03]  /*124b0*/  IMAD.WIDE.U32 R8, R11, UR4, R8 ;  /* 0x000000040b087c25 */ /* 0x000fc6000f8e0008 */
[----:B------:R-:W5:Y:S01]  /*124c0*/  LD.E.128 R56, desc[UR42][R56.64] ;  /* 0x0000002a38387980 */ /* 0x000f62000c101d00 */
[----:B------:R-:W-:-:S03]  /*124d0*/  IMAD R11, R11, UR5, R0 ;  /* 0x000000050b0b7c24 */ /* 0x000fc6000f8e0200 */
[----:B------:R-:W5:Y:S01]  /*124e0*/  LD.E.128 R60, desc[UR42][R60.64] ;  /* 0x0000002a3c3c7980 */ /* 0x000f62000c101d00 */
[----:B------:R-:W-:Y:S01]  /*124f0*/  SHF.R.S32.HI R0, RZ, 0x1f, R21 ;  /* 0x0000001fff007819 */ /* 0x000fe20000011415 */
[----:B------:R-:W-:Y:S02]  /*12500*/  ULDC.64 UR4, c[0x0][0xbd8] ;  /* 0x0002f60000047ab9 */ /* 0x000fe40000000a00 */
[----:B------:R-:W5:Y:S04]  /*12510*/  LD.E.128 R68, desc[UR42][R68.64] ;  /* 0x0000002a44447980 */ /* 0x000f68000c101d00 */
[----:B------:R-:W5:Y:S04]  /*12520*/  LD.E.128 R72, desc[UR42][R72.64] ;  /* 0x0000002a48487980 */ /* 0x000f68000c101d00 */
[----:B------:R-:W5:Y:S01]  /*12530*/  LD.E.128 R76, desc[UR42][R76.64] ;  /* 0x0000002a4c4c7980 */ /* 0x000f62000c101d00 */
        /* <DEDUP_REMOVED lines=18> */
[----:B------:R-:W-:Y:S01]  /*12660*/  IMAD R82, R158, 0x40, R10 ;  /* 0x000000409e527824 */ /* 0x000fe200078e020a */
[----:B-1----:R0:W-:Y:S01]  /*12670*/  SYNCS.ARRIVE.TRANS64.RED.A1T0 RZ, [R0+URZ], RZ ;  /* 0x000000ff00ff79a7 */ /* 0x0021e2000810043f */
[C---:B------:R-:W-:Y:S01]  /*12680*/  VIADD R158, R192.reuse, 0x80 ;  /* 0x00000080c09e7836 */ /* 0x040fe20000000000 */
[----:B------:R-:W-:Y:S01]  /*12690*/  ISETP.GE.AND P1, PT, R192, R20, PT ;  /* 0x00000014c000720c */ /* 0x000fe20003f26270 */
[----:B------:R-:W-:Y:S01]  /*126a0*/  IMAD R80, R3, R80, RZ ;  /* 0x0000005003507224 */ /* 0x000fe200078e02ff */
[----:B0-----:R-:W-:-:S02]  /*126b0*/  SEL R0, RZ, 0xffffffff, P0 ;  /* 0xffffffffff007807 */ /* 0x001fc40000000000 */
[----:B------:R-:W-:-:S03]  /*126c0*/  ISETP.GE.AND P0, PT, R158, R20, PT ;  /* 0x000000149e00720c */ /* 0x000fc60003f06270 */
[----:B------:R-:W-:Y:S01]  /*126d0*/  IMAD.SHL.U32 R3, R0, 0x2, RZ ;  /* 0x0000000200037824 */ /* 0x000fe200078e00ff */
[----:B------:R-:W-:Y:S01]  /*126e0*/  SEL R0, RZ, 0x1, P1 ;  /* 0x00000001ff007807 */ /* 0x000fe20000800000 */
        /* <DEDUP_REMOVED lines=29> */
[C---:B------:R-:W-:Y:S02]  /*128c0*/  VIADD R89, R192.reuse, 0x140 ;  /* 0x00000140c0597836 */ /* 0x040fe40000000000 */
[----:B------:R-:W-:-:S02]  /*128d0*/  VIADD R90, R192, 0x100 ;  /* 0x00000100c05a7836 */ /* 0x000fc40000000000 */
[C---:B------:R-:W-:Y:S02]  /*128e0*/  VIADD R91, R192.reuse, 0xc0 ;  /* 0x000000c0c05b7836 */ /* 0x040fe40000000000 */
[C---:B------:R-:W-:Y:S02]  /*128f0*/  VIADD R92, R192.reuse, 0x80 ;  /* 0x00000080c05c7836 */ /* 0x040fe40000000000 */
[----:B------:R-:W-:Y:S01]  /*12900*/  VIADD R93, R192, 0x40 ;  /* 0x00000040c05d7836 */ /* 0x000fe20000000000 */
[----:B------:R0:W1:Y:S01]  /*12910*/  SHFL.IDX PT, R8, R21, RZ, 0x181f ;  /* 0x00181fff15087589 */ /* 0x00006200000e0000 */
[----:B------:R-:W-:Y:S03]  /*12920*/  BSSY B1, `(.L_x_1370) ;  /* 0x000002a000017945 */ /* 0x000fe60003800000 */
[----:B------:R0:W2:Y:S01]  /*12930*/  SHFL.IDX PT, R9, R81, RZ, 0x181f ;  /* 0x00181fff51097589 */ /* 0x0000a200000e0000 */
[----:B------:R-:W-:-:S02]  /*12940*/  LOP3.LUT R0, R3, R0, RZ, 0xfc, !PT ;  /* 0x0000000003007212 */ /* 0x000fc400078efcff */
[----:B------:R-:W-:Y:S02]  /*12950*/  SHF.R.S32.HI R84, RZ, 0x1f, R84 ;  /* 0x0000001fff547819 */ /* 0x000fe40000011454 */
[----:B------:R-:W-:Y:S02]  /*12960*/  SHF.R.S32.HI R88, RZ, 0x1f, R88 ;  /* 0x0000001fff587819 */ /* 0x000fe40000011458 */
[----:B------:R-:W-:Y:S02]  /*12970*/  SHF.R.S32.HI R89, RZ, 0x1f, R89 ;  /* 0x0000001fff597819 */ /* 0x000fe40000011459 */
[----:B------:R-:W-:Y:S02]  /*12980*/  SHF.R.S32.HI R90, RZ, 0x1f, R90 ;  /* 0x0000001fff5a7819 */ /* 0x000fe4000001145a */
[----:B------:R-:W-:Y:S02]  /*12990*/  SHF.R.S32.HI R91, RZ, 0x1f, R91 ;  /* 0x0000001fff5b7819 */ /* 0x000fe4000001145b */
[----:B------:R-:W-:-:S02]  /*129a0*/  SHF.R.S32.HI R92, RZ, 0x1f, R92 ;  /* 0x0000001fff5c7819 */ /* 0x000fc4000001145c */
        /* <DEDUP_REMOVED lines=23> */
[-C--:B0-----:R-:W-:Y:S02]  /*12b20*/  @!P2 LEA R4, P5, R156, R8.reuse, 0x1 ;  /* 0x000000089c04a211 */ /* 0x081fe400078a08ff */
        /* <DEDUP_REMOVED lines=9> */
.L_x_1371:
[----:B------:R-:W-:Y:S05]  /*12bc0*/  BSYNC B1 ;  /* 0x0000000000017941 */ /* 0x000fea0003800000 */
.L_x_1370:
[----:B0----5:R-:W-:Y:S01]  /*12bd0*/  VIADD R7, R82, 0x20 ;  /* 0x0000002052077836 */ /* 0x021fe20000000000 */
[----:B------:R0:W3:Y:S04]  /*12be0*/  SHFL.IDX PT, R5, R81, 0x1, 0x181f ;  /* 0x00381f0051057f89 */ /* 0x0000e800000e0000 */
[----:B------:R-:W-:Y:S01]  /*12bf0*/  ISETP.GE.AND P0, PT, R7, R80, PT ;  /* 0x000000500700720c */ /* 0x000fe20003f06270 */
[----:B------:R0:W4:-:S12]  /*12c00*/  SHFL.IDX PT, R4, R21, 0x1, 0x181f ;  /* 0x00381f0015047f89 */ /* 0x00011800000e0000 */
[----:B0-----:R-:W-:Y:S05]  /*12c10*/  @P0 BRA `(.L_x_1372) ;  /* 0x0000002c00780947 */ /* 0x001fea0003800000 */
[-C--:B------:R-:W-:Y:S02]  /*12c20*/  ISETP.GE.AND P6, PT, R192, R20.reuse, PT ;  /* 0x00000014c000720c */ /* 0x080fe40003fc6270 */
[-C--:B------:R-:W-:Y:S02]  /*12c30*/  ISETP.GE.AND P5, PT, R159, R20.reuse, PT ;  /* 0x000000149f00720c */ /* 0x080fe40003fa6270 */
[-C--:B------:R-:W-:Y:S02]  /*12c40*/  ISETP.GE.AND P3, PT, R158, R20.reuse, PT ;  /* 0x000000149e00720c */ /* 0x080fe40003f66270 */
[-C--:B------:R-:W-:Y:S02]  /*12c50*/  ISETP.GE.AND P2, PT, R157, R20.reuse, PT ;  /* 0x000000149d00720c */ /* 0x080fe40003f46270 */
[-C--:B------:R-:W-:Y:S02]  /*12c60*/  ISETP.GE.AND P1, PT, R156, R20.reuse, PT ;  /* 0x000000149c00720c */ /* 0x080fe40003f26270 */
[----:B------:R-:W-:-:S03]  /*12c70*/  ISETP.GE.AND P0, PT, R155, R20, PT ;  /* 0x000000149b00720c */ /* 0x000fc60003f06270 */
[----:B---34-:R-:W-:Y:S02]  /*12c80*/  @!P6 IMAD.WIDE R6, R192, 0x2, R4 ;  /* 0x00000002c006e825 */ /* 0x018fe400078e0204 */
[----:B-1----:R-:W-:-:S03]  /*12c90*/  @!P5 LEA R8, P4, R159, R4, 0x1 ;  /* 0x000000049f08d211 */ /* 0x002fc600078808ff */
[----:B------:R0:W-:Y:S01]  /*12ca0*/  @!P6 ST.E.128 desc[UR42][R6.64], R12 ;  /* 0x0000000c0600e985 */ /* 0x0001e2000c101d2a */
[----:B--2---:R-:W-:Y:S02]  /*12cb0*/  @!P5 LEA.HI.X R9, R159, R5, R93, 0x1, P4 ;  /* 0x000000059f09d211 */ /* 0x004fe400020f0c5d */
        /* <DEDUP_REMOVED lines=8> */
[CC--:B------:R-:W-:Y:S02]  /*12d40*/  @P4 LEA R12, P5, R154.reuse, R4.reuse, 0x1 ;  /* 0x000000049a0c4211 */ /* 0x0c0fe400078a08ff */
        /* <DEDUP_REMOVED lines=14> */
.L_x_1369:
[----:B01----:R-:W2:Y:S01]  /*12e30*/  LDL.LU R12, [R1+0x48] ;  /* 0x00004800010c7983 */ /* 0x003ea20000300800 */
[----:B------:R-:W-:Y:S01]  /*12e40*/  ULDC.64 UR4, c[0x0][0xc08] ;  /* 0x0003020000047ab9 */ /* 0x000fe20000000a00 */
[----:B------:R-:W0:Y:S02]  /*12e50*/  LDC R13, c[0x0][0xce8] ;  /* 0x00033a00ff0d7b82 */ /* 0x000e240000000800 */
[----:B------:R-:W3:Y:S04]  /*12e60*/  LDL R11, [R1+0x60] ;  /* 0x00006000010b7983 */ /* 0x000ee80000100800 */
[----:B------:R-:W3:Y:S01]  /*12e70*/  LDL.LU R14, [R1+0x40] ;  /* 0x00004000010e7983 */ /* 0x000ee20000300800 */
[----:B------:R-:W-:Y:S01]  /*12e80*/  IMAD R10, R9, UR4, RZ ;  /* 0x00000004090a7c24 */ /* 0x000fe2000f8e02ff */
[----:B------:R-:W-:Y:S01]  /*12e90*/  BSSY B1, `(.L_x_1373) ;  /* 0x0000110000017945 */ /* 0x000fe20003800000 */
[----:B------:R-:W-:-:S02]  /*12ea0*/  VIADD R152, R222, 0xf8 ;  /* 0x000000f8de987836 */ /* 0x000fc40000000000 */
[C---:B------:R-:W-:Y:S02]  /*12eb0*/  IMAD R10, R8.reuse, UR5, R10 ;  /* 0x00000005080a7c24 */ /* 0x040fe4000f8e020a */
[----:B------:R-:W-:Y:S01]  /*12ec0*/  IMAD.WIDE.U32 R8, R8, UR4, RZ ;  /* 0x0000000408087c25 */ /* 0x000fe2000f8e00ff */
[----:B------:R-:W-:Y:S01]  /*12ed0*/  ULDC.64 UR4, c[0x0][0xc38] ;  /* 0x00030e0000047ab9 */ /* 0x000fe20000000a00 */
[----:B------:R-:W-:Y:S02]  /*12ee0*/  SHF.R.S32.HI R152, RZ, 0x1f, R152 ;  /* 0x0000001fff987819 */ /* 0x000fe40000011498 */
        /* <DEDUP_REMOVED lines=14> */
[C---:B------:R-:W-:Y:S02]  /*12fd0*/  VIADD R156, R222.reuse, 0xe8 ;  /* 0x000000e8de9c7836 */ /* 0x040fe40000000000 */
        /* <DEDUP_REMOVED lines=101> */
[----:B------:R-:W-:Y:S01]  /*13630*/  VIADD R15, R222, 0x8 ;  /* 0x00000008de0f7836 */ /* 0x000fe20000000000 */
[----:B------:R-:W-:Y:S01]  /*13640*/  ISETP.GE.AND P3, PT, R200, UR4, PT ;  /* 0x00000004c8007c0c */ /* 0x000fe2000bf66270 */
[----:B------:R-:W-:Y:S01]  /*13650*/  VIADD R14, R222, 0x18 ;  /* 0x00000018de0e7836 */ /* 0x000fe20000000000 */
[----:B------:R-:W-:Y:S02]  /*13660*/  ISETP.GE.AND P4, PT, R198, UR4, PT ;  /* 0x00000004c6007c0c */ /* 0x000fe4000bf86270 */
[----:B------:R-:W-:-:S07]  /*13670*/  SHF.R.S32.HI R15, RZ, 0x1f, R15 ;  /* 0x0000001fff0f7819 */ /* 0x000fce000001140f */
[----:B01----:R-:W-:-:S04]  /*13680*/  @!P0 LEA R8, P1, R222, R21, 0x2 ;  /* 0x00000015de088211 */ /* 0x003fc800078210ff */
[C---:B--2---:R-:W-:Y:S01]  /*13690*/  @!P0 LEA.HI.X R9, R222.reuse, R20, R10, 0x2, P1 ;  /* 0x00000014de098211 */ /* 0x044fe200008f140a */
[----:B------:R-:W-:-:S04]  /*136a0*/  VIADD R10, R222, 0x10 ;  /* 0x00000010de0a7836 */ /* 0x000fc80000000000 */
[----:B------:R0:W-:Y:S01]  /*136b0*/  @!P0 ST.E.64 desc[UR42][R8.64], R24 ;  /* 0x0000001808008985 */ /* 0x0001e2000c101b2a */
[----:B------:R-:W-:-:S13]  /*136c0*/  ISETP.GE.AND P0, PT, R11, UR4, PT ;  /* 0x000000040b007c0c */ /* 0x000fda000bf06270 */
[----:B0-----:R-:W-:-:S04]  /*136d0*/  @!P0 LEA R8, P1, R11, R21, 0x2 ;  /* 0x000000150b088211 */ /* 0x001fc800078210ff */
[----:B------:R-:W-:Y:S01]  /*136e0*/  @!P0 LEA.HI.X R9, R11, R20, R15, 0x2, P1 ;  /* 0x000000140b098211 */ /* 0x000fe200008f140f */
[----:B------:R-:W-:Y:S01]  /*136f0*/  VIADD R15, R222, 0x10 ;  /* 0x00000010de0f7836 */ /* 0x000fe20000000000 */
        /* <DEDUP_REMOVED lines=35> */
[----:B------:R-:W-:-:S04]  /*13930*/  VIADD R14, R222, 0x38 ;  /* 0x00000038de0e7836 */ /* 0x000fc80000000000 */
[----:B------:R0:W-:Y:S01]  /*13940*/  @!P0 ST.E.64 desc[UR42][R8.64], R48 ;  /* 0x0000003008008985 */ /* 0x0001e2000c101b2a */
[----:B------:R-:W-:Y:S02]  /*13950*/  SHF.R.S32.HI R14, RZ, 0x1f, R14 ;  /* 0x0000001fff0e7819 */ /* 0x000fe4000001140e */
[----:B------:R-:W-:Y:S02]  /*13960*/  ISETP.GE.AND P0, PT, R10, UR4, PT ;  /* 0x000000040a007c0c */ /* 0x000fe4000bf06270 */
[----:B0-----:R-:W-:-:S04]  /*13970*/  @!P1 LEA R8, P2, R11, R21, 0x2 ;  /* 0x000000150b089211 */ /* 0x001fc800078410ff */
[----:B------:R-:W-:Y:S01]  /*13980*/  @!P1 LEA.HI.X R9, R11, R20, R14, 0x2, P2 ;  /* 0x000000140b099211 */ /* 0x000fe200010f140e */
[----:B------:R-:W-:-:S04]  /*13990*/  VIADD R11, R222, 0x40 ;  /* 0x00000040de0b7836 */ /* 0x000fc80000000000 */
[----:B------:R0:W-:Y:S01]  /*139a0*/  @!P1 ST.E.64 desc[UR42][R8.64], R52 ;  /* 0x0000003408009985 */ /* 0x0001e2000c101b2a */
[----:B------:R-:W-:Y:S02]  /*139b0*/  ISETP.GE.AND P1, PT, R220, UR4, PT ;  /* 0x00000004dc007c0c */ /* 0x000fe4000bf26270 */
[----:B------:R-:W-:Y:S02]  /*139c0*/  SHF.R.S32.HI R11, RZ, 0x1f, R11 ;  /* 0x0000001fff0b7819 */ /* 0x000fe4000001140b */
[----:B0-----:R-:W-:-:S04]  /*139d0*/  @!P0 LEA R8, P2, R10, R21, 0x2 ;  /* 0x000000150a088211 */ /* 0x001fc800078410ff */
[----:B------:R-:W-:Y:S02]  /*139e0*/  @!P0 LEA.HI.X R9, R10, R20, R11, 0x2, P2 ;  /* 0x000000140a098211 */ /* 0x000fe400010f140b */
[----:B------:R-:W-:-:S03]  /*139f0*/  @!P4 LEA R10, P6, R198, R21, 0x2 ;  /* 0x00000015c60ac211 */ /* 0x000fc600078c10ff */
[----:B------:R0:W-:Y:S01]  /*13a00*/  @!P0 ST.E.64 desc[UR42][R8.64], R56 ;  /* 0x0000003808008985 */ /* 0x0001e2000c101b2a */
[----:B------:R-:W-:Y:S02]  /*13a10*/  ISETP.GE.AND P0, PT, R215, UR4, PT ;  /* 0x00000004d7007c0c */ /* 0x000fe4000bf06270 */
[----:B------:R-:W-:Y:S02]  /*13a20*/  @!P4 LEA.HI.X R11, R198, R20, R199, 0x2, P6 ;  /* 0x00000014c60bc211 */ /* 0x000fe400030f14c7 */
[----:B0-----:R-:W-:-:S04]  /*13a30*/  @!P1 LEA R8, P2, R220, R21, 0x2 ;  /* 0x00000015dc089211 */ /* 0x001fc800078410ff */
[----:B------:R-:W-:-:S05]  /*13a40*/  @!P1 LEA.HI.X R9, R220, R20, R221, 0x2, P2 ;  /* 0x00000014dc099211 */ /* 0x000fca00010f14dd */
[----:B------:R0:W-:Y:S01]  /*13a50*/  @!P1 ST.E.64 desc[UR42][R8.64], R60 ;  /* 0x0000003c08009985 */ /* 0x0001e2000c101b2a */
[----:B------:R-:W-:Y:S02]  /*13a60*/  ISETP.GE.AND P1, PT, R204, UR4, PT ;  /* 0x00000004cc007c0c */ /* 0x000fe4000bf26270 */
[----:B0-----:R-:W-:-:S04]  /*13a70*/  @!P0 LEA R8, P2, R215, R21, 0x2 ;  /* 0x00000015d7088211 */ /* 0x001fc800078410ff */
[----:B------:R-:W-:Y:S02]  /*13a80*/  @!P0 LEA.HI.X R9, R215, R20, R219, 0x2, P2 ;  /* 0x00000014d7098211 */ /* 0x000fe400010f14db */
[----:B------:R-:W-:-:S03]  /*13a90*/  ISETP.GE.AND P2, PT, R181, UR4, PT ;  /* 0x00000004b5007c0c */ /* 0x000fc6000bf46270 */
[----:B------:R0:W-:Y:S10]  /*13aa0*/  @!P0 ST.E.64 desc[UR42][R8.64], R64 ;  /* 0x0000004008008985 */ /* 0x0001f4000c101b2a */
[----:B------:R-:W-:-:S02]  /*13ab0*/  @!P2 LEA R14, P6, R181, R21, 0x2 ;  /* 0x00000015b50ea211 */ /* 0x000fc400078c10ff */
[C---:B0-----:R-:W-:Y:S02]  /*13ac0*/  @!P1 LEA R8, P0, R204.reuse, R21, 0x2 ;  /* 0x00000015cc089211 */ /* 0x041fe400078010ff */
[-C--:B------:R-:W-:Y:S02]  /*13ad0*/  @!P2 LEA.HI.X R15, R181, R20.reuse, R182, 0x2, P6 ;  /* 0x00000014b50fa211 */ /* 0x080fe400030f14b6 */
[----:B------:R-:W-:Y:S02]  /*13ae0*/  @!P1 LEA.HI.X R9, R204, R20, R205, 0x2, P0 ;  /* 0x00000014cc099211 */ /* 0x000fe400000f14cd */
[----:B------:R-:W-:-:S03]  /*13af0*/  ISETP.GE.AND P0, PT, R196, UR4, PT ;  /* 0x00000004c4007c0c */ /* 0x000fc6000bf06270 */
[----:B------:R0:W-:Y:S01]  /*13b00*/  @!P1 ST.E.64 desc[UR42][R8.64], R68 ;  /* 0x0000004408009985 */ /* 0x0001e2000c101b2a */
[----:B------:R-:W-:Y:S02]  /*13b10*/  ISETP.GE.AND P1, PT, R183, UR4, PT ;  /* 0x00000004b7007c0c */ /* 0x000fe4000bf26270 */
[----:B0-----:R-:W-:-:S04]  /*13b20*/  @!P3 LEA R8, P5, R200, R21, 0x2 ;  /* 0x00000015c808b211 */ /* 0x001fc800078a10ff */
[----:B------:R-:W-:-:S05]  /*13b30*/  @!P3 LEA.HI.X R9, R200, R20, R201, 0x2, P5 ;  /* 0x00000014c809b211 */ /* 0x000fca00028f14c9 */
[----:B------:R0:W-:Y:S01]  /*13b40*/  @!P3 ST.E.64 desc[UR42][R8.64], R72 ;  /* 0x000000480800b985 */ /* 0x0001e2000c101b2a */
[----:B------:R-:W-:-:S03]  /*13b50*/  ISETP.GE.AND P3, PT, R179, UR4, PT ;  /* 0x00000004b3007c0c */ /* 0x000fc6000bf66270 */
[----:B------:R1:W-:Y:S01]  /*13b60*/  @!P4 ST.E.64 desc[UR42][R10.64], R76 ;  /* 0x0000004c0a00c985 */ /* 0x0003e2000c101b2a */
[CC--:B0-----:R-:W-:Y:S02]  /*13b70*/  @!P0 LEA R8, P4, R196.reuse, R21.reuse, 0x2 ;  /* 0x00000015c4088211 */ /* 0x0c1fe400078810ff */
        /* <DEDUP_REMOVED lines=9> */
[----:B------:R-:W-:Y:S02]  /*13c10*/  @!P2 ST.E.64 desc[UR42][R14.64], R88 ;  /* 0x000000580e00a985 */ /* 0x000fe4000c101b2a */
[-C--:B0-----:R-:W-:Y:S02]  /*13c20*/  @!P4 LEA R8, P2, R177, R21.reuse, 0x2 ;  /* 0x00000015b108c211 */ /* 0x081fe400078410ff */
[-C--:B-1----:R-:W-:Y:S02]  /*13c30*/  @!P3 LEA R6, P6, R179, R21.reuse, 0x2 ;  /* 0x00000015b306b211 */ /* 0x082fe400078c10ff */
[-C--:B------:R-:W-:Y:S02]  /*13c40*/  @!P4 LEA.HI.X R9, R177, R20.reuse, R178, 0x2, P2 ;  /* 0x00000014b109c211 */ /* 0x080fe400010f14b2 */
[----:B------:R-:W-:Y:S02]  /*13c50*/  @!P3 LEA.HI.X R7, R179, R20, R180, 0x2, P6 ;  /* 0x00000014b307b211 */ /* 0x000fe400030f14b4 */
[----:B------:R-:W-:-:S02]  /*13c60*/  @!P5 LEA R10, P6, R175, R21, 0x2 ;  /* 0x00000015af0ad211 */ /* 0x000fc400078c10ff */
[----:B------:R-:W-:Y:S01]  /*13c70*/  ISETP.GE.AND P2, PT, R169, UR4, PT ;  /* 0x00000004a9007c0c */ /* 0x000fe2000bf46270 */
[----:B------:R0:W-:Y:S01]  /*13c80*/  @!P3 ST.E.64 desc[UR42][R6.64], R92 ;  /* 0x0000005c0600b985 */ /* 0x0001e2000c101b2a */
[----:B------:R-:W-:-:S03]  /*13c90*/  @!P5 LEA.HI.X R11, R175, R20, R176, 0x2, P6 ;  /* 0x00000014af0bd211 */ /* 0x000fc600030f14b0 */
        /* <DEDUP_REMOVED lines=39> */
[CC--:B------:R-:W-:Y:S02]  /*13f10*/  @!P5 LEA R14, P0, R84.reuse, R21.reuse, 0x2 ;  /* 0x00000015540ed211 */ /* 0x0c0fe400078010ff */
[C---:B-1----:R-:W-:Y:S01]  /*13f20*/  @!P2 LEA R8, P1, R153.reuse, R21, 0x2 ;  /* 0x000000159908a211 */ /* 0x042fe200078210ff */
[----:B------:R3:W-:Y:S01]  /*13f30*/  @!P4 ST.E.64 desc[UR42][R6.64], R136 ;  /* 0x000000880600c985 */ /* 0x0007e2000c101b2a */
[-C--:B------:R-:W-:Y:S02]  /*13f40*/  @!P5 LEA.HI.X R15, R84, R20.reuse, R152, 0x2, P0 ;  /* 0x00000014540fd211 */ /* 0x080fe400000f1498 */
[----:B------:R-:W-:Y:S01]  /*13f50*/  @!P2 LEA.HI.X R9, R153, R20, R154, 0x2, P1 ;  /* 0x000000149909a211 */ /* 0x000fe200008f149a */
[----:B------:R3:W-:Y:S04]  /*13f60*/  @!P3 ST.E.64 desc[UR42][R10.64], R140 ;  /* 0x0000008c0a00b985 */ /* 0x0007e8000c101b2a */
[----:B------:R3:W-:Y:S04]  /*13f70*/  @!P2 ST.E.64 desc[UR42][R8.64], R144 ;  /* 0x000000900800a985 */ /* 0x0007e8000c101b2a */
[----:B------:R3:W-:Y:S02]  /*13f80*/  @!P5 ST.E.64 desc[UR42][R14.64], R148 ;  /* 0x000000940e00d985 */ /* 0x0007e4000c101b2a */
.L_x_1374:
[----:B------:R-:W-:Y:S05]  /*13f90*/  BSYNC B1 ;  /* 0x0000000000017941 */ /* 0x000fea0003800000 */
.L_x_1373:
[----:B---3--:R-:W-:Y:S01]  /*13fa0*/  VIADD R6, R13, 0x8 ;  /* 0x000000080d067836 */ /* 0x008fe20000000000 */
[----:B0-----:R-:W0:Y:S04]  /*13fb0*/  SHFL.IDX PT, R12, R12, 0x1, 0x1c1f ;  /* 0x003c1f000c0c7f89 */ /* 0x001e2800000e0000 */
[----:B------:R-:W-:Y:S01]  /*13fc0*/  ISETP.GE.AND P0, PT, R6, R3, PT ;  /* 0x000000030600720c */ /* 0x000fe20003f06270 */
[----:B------:R-:W3:-:S12]  /*13fd0*/  SHFL.IDX PT, R0, R0, 0x1, 0x1c1f ;  /* 0x003c1f0000007f89 */ /* 0x000ed800000e0000 */
[----:B------:R-:W-:Y:S05]  /*13fe0*/  @P0 BRA `(.L_x_1372) ;  /* 0x0000001800840947 */ /* 0x000fea0003800000 */
[C---:B------:R-:W-:Y:S01]  /*13ff0*/  VIADD R11, R222.reuse, 0x8 ;  /* 0x00000008de0b7836 */ /* 0x040fe20000000000 */
[----:B------:R-:W-:Y:S01]  /*14000*/  ULDC UR4, c[0x0][0xbc8] ;  /* 0x0002f20000047ab9 */ /* 0x000fe20000000800 */
[C---:B------:R-:W-:Y:S01]  /*14010*/  VIADD R14, R222.reuse, 0x10 ;  /* 0x00000010de0e7836 */ /* 0x040fe20000000000 */
[C---:B------:R-:W-:Y:S01]  /*14020*/  ISETP.GE.AND P2, PT, R222.reuse, UR4, PT ;  /* 0x00000004de007c0c */ /* 0x040fe2000bf46270 */
[C---:B------:R-:W-:Y:S01]  /*14030*/  VIADD R10, R222.reuse, 0x18 ;  /* 0x00000018de0a7836 */ /* 0x040fe20000000000 */
[----:B------:R-:W-:Y:S01]  /*14040*/  ISETP.GE.AND P5, PT, R11, UR4, PT ;  /* 0x000000040b007c0c */ /* 0x000fe2000bfa6270 */
[----:B------:R-:W-:Y:S01]  /*14050*/  VIADD R15, R222, 0x8 ;  /* 0x00000008de0f7836 */ /* 0x000fe20000000000 */
[----:B------:R-:W-:Y:S01]  /*14060*/  ISETP.GE.AND P3, PT, R14, UR4, PT ;  /* 0x000000040e007c0c */ /* 0x000fe2000bf66270 */
[----:B-1----:R-:W-:Y:S01]  /*14070*/  VIADD R21, R222, 0x20 ;  /* 0x00000020de157836 */ /* 0x002fe20000000000 */
[----:B------:R-:W-:Y:S01]  /*14080*/  ISETP.GE.AND P4, PT, R10, UR4, PT ;  /* 0x000000040a007c0c */ /* 0x000fe2000bf86270 */
[C---:B------:R-:W-:Y:S01]  /*14090*/  VIADD R24, R222.reuse, 0x28 ;  /* 0x00000028de187836 */ /* 0x040fe20000000000 */
[----:B--2---:R-:W-:Y:S01]  /*140a0*/  SHF.R.S32.HI R20, RZ, 0x1f, R222 ;  /* 0x0000001fff147819 */ /* 0x004fe200000114de */
[----:B------:R-:W-:Y:S01]  /*140b0*/  VIADD R25, R222, 0x20 ;  /* 0x00000020de197836 */ /* 0x000fe20000000000 */
[----:B------:R-:W-:-:S03]  /*140c0*/  SHF.R.S32.HI R15, RZ, 0x1f, R15 ;  /* 0x0000001fff0f7819 */ /* 0x000fc6000001140f */
[CC--:B---3--:R-:W-:Y:S02]  /*140d0*/  @!P2 LEA R6, P0, R222.reuse, R0.reuse, 0x2 ;  /* 0x00000000de06a211 */ /* 0x0c8fe400078010ff */
[C---:B------:R-:W-:Y:S02]  /*140e0*/  @!P5 LEA R8, P1, R11.reuse, R0, 0x2 ;  /* 0x000000000b08d211 */ /* 0x040fe400078210ff */
[CC--:B0-----:R-:W-:Y:S01]  /*140f0*/  @!P2 LEA.HI.X R7, R222.reuse, R12.reuse, R20, 0x2, P0 ;  /* 0x0000000cde07a211 */ /* 0x0c1fe200000f1414 */
[C---:B------:R-:W-:Y:S01]  /*14100*/  VIADD R20, R222.reuse, 0x10 ;  /* 0x00000010de147836 */ /* 0x040fe20000000000 */
[----:B------:R-:W-:Y:S01]  /*14110*/  @!P5 LEA.HI.X R9, R11, R12, R15, 0x2, P1 ;  /* 0x0000000c0b09d211 */ /* 0x000fe200008f140f */
[C---:B------:R-:W-:Y:S01]  /*14120*/  VIADD R11, R222.reuse, 0x18 ;  /* 0x00000018de0b7836 */ /* 0x040fe20000000000 */
[----:B------:R-:W-:Y:S01]  /*14130*/  ISETP.GE.AND P0, PT, R21, UR4, PT ;  /* 0x0000000415007c0c */ /* 0x000fe2000bf06270 */
[----:B------:R0:W-:Y:S01]  /*14140*/  @!P2 ST.E.64 desc[UR42][R6.64], R26 ;  /* 0x0000001a0600a985 */ /* 0x0001e2000c101b2a */
[----:B------:R-:W-:Y:S01]  /*14150*/  SHF.R.S32.HI R20, RZ, 0x1f, R20 ;  /* 0x0000001fff147819 */ /* 0x000fe20000011414 */
[----:B------:R-:W-:Y:S01]  /*14160*/  VIADD R15, R222, 0x30 ;  /* 0x00000030de0f7836 */ /* 0x000fe20000000000 */
[----:B------:R-:W-:Y:S01]  /*14170*/  SHF.R.S32.HI R11, RZ, 0x1f, R11 ;  /* 0x0000001fff0b7819 */ /* 0x000fe2000001140b */
[----:B------:R1:W-:Y:S01]  /*14180*/  @!P5 ST.E.64 desc[UR42][R8.64], R30 ;  /* 0x0000001e0800d985 */ /* 0x0003e2000c101b2a */
[----:B------:R-:W-:-:S02]  /*14190*/  ISETP.GE.AND P1, PT, R24, UR4, PT ;  /* 0x0000000418007c0c */ /* 0x000fc4000bf26270 */
[----:B------:R-:W-:Y:S02]  /*141a0*/  ISETP.GE.AND P2, PT, R15, UR4, PT ;  /* 0x000000040f007c0c */ /* 0x000fe4000bf46270 */
[----:B------:R-:W-:Y:S02]  /*141b0*/  SHF.R.S32.HI R25, RZ, 0x1f, R25 ;  /* 0x0000001fff197819 */ /* 0x000fe40000011419 */
[-C--:B0-----:R-:W-:Y:S02]  /*141c0*/  @!P3 LEA R6, P5, R14, R0.reuse, 0x2 ;  /* 0x000000000e06b211 */ /* 0x081fe400078a10ff */
[----:B-1----:R-:W-:Y:S02]  /*141d0*/  @!P4 LEA R8, P6, R10, R0, 0x2 ;  /* 0x000000000a08c211 */ /* 0x002fe400078c10ff */
[-C--:B------:R-:W-:Y:S01]  /*141e0*/  @!P3 LEA.HI.X R7, R14, R12.reuse, R20, 0x2, P5 ;  /* 0x0000000c0e07b211 */ /* 0x080fe200028f1414 */
[----:B------:R-:W-:Y:S01]  /*141f0*/  VIADD R20, R222, 0x38 ;  /* 0x00000038de147836 */ /* 0x000fe20000000000 */
[----:B------:R-:W-:Y:S01]  /*14200*/  @!P4 LEA.HI.X R9, R10, R12, R11, 0x2, P6 ;  /* 0x0000000c0a09c211 */ /* 0x000fe200030f140b */
[----:B------:R-:W-:-:S02]  /*14210*/  VIADD R14, R222, 0x40 ;  /* 0x00000040de0e7836 */ /* 0x000fc40000000000 */
[----:B------:R-:W-:Y:S01]  /*14220*/  @!P2 LEA R10, P6, R15, R0, 0x2 ;  /* 0x000000000f0aa211 */ /* 0x000fe200078c10ff */
[----:B------:R0:W-:Y:S01]  /*14230*/  @!P3 ST.E.64 desc[UR42][R6.64], R34 ;  /* 0x000000220600b985 */ /* 0x0001e2000c101b2a */
[----:B------:R-:W-:-:S03]  /*14240*/  ISETP.GE.AND P3, PT, R20, UR4, PT ;  /* 0x0000000414007c0c */ /* 0x000fc6000bf66270 */
[----:B------:R1:W-:Y:S01]  /*14250*/  @!P4 ST.E.64 desc[UR42][R8.64], R38 ;  /* 0x000000260800c985 */ /* 0x0003e2000c101b2a */
[----:B0-----:R-:W-:-:S04]  /*14260*/  @!P0 LEA R6, P4, R21, R0, 0x2 ;  /* 0x0000000015068211 */ /* 0x001fc800078810ff */
[----:B------:R-:W-:Y:S01]  /*14270*/  @!P0 LEA.HI.X R7, R21, R12, R25, 0x2, P4 ;  /* 0x0000000c15078211 */ /* 0x000fe200020f1419 */
[----:B------:R-:W-:Y:S01]  /*14280*/  VIADD R25, R222, 0x28 ;  /* 0x00000028de197836 */ /* 0x000fe20000000000 */
[----:B-1----:R-:W-:Y:S01]  /*14290*/  @!P1 LEA R8, P5, R24, R0, 0x2 ;  /* 0x0000000018089211 */ /* 0x002fe200078a10ff */
[----:B------:R-:W-:Y:S01]  /*142a0*/  VIADD R21, R222, 0x30 ;  /* 0x00000030de157836 */ /* 0x000fe20000000000 */
[----:B------:R-:W-:Y:S01]  /*142b0*/  ISETP.GE.AND P4, PT, R14, UR4, PT ;  /* 0x000000040e007c0c */ /* 0x000fe2000bf86270 */
[----:B------:R0:W-:Y:S01]  /*142c0*/  @!P0 ST.E.64 desc[UR42][R6.64], R42 ;  /* 0x0000002a06008985 */ /* 0x0001e2000c101b2a */
[----:B------:R-:W-:Y:S02]  /*142d0*/  SHF.R.S32.HI R25, RZ, 0x1f, R25 ;  /* 0x0000001fff197819 */ /* 0x000fe40000011419 */
[----:B------:R-:W-:Y:S02]  /*142e0*/  SHF.R.S32.HI R21, RZ, 0x1f, R21 ;  /* 0x0000001fff157819 */ /* 0x000fe40000011415 */
[----:B------:R-:W-:-:S02]  /*142f0*/  @!P1 LEA.HI.X R9, R24, R12, R25, 0x2, P5 ;  /* 0x0000000c18099211 */ /* 0x000fc400028f1419 */
[----:B------:R-:W-:Y:S02]  /*14300*/  ISETP.GE.AND P5, PT, R220, UR4, PT ;  /* 0x00000004dc007c0c */ /* 0x000fe4000bfa6270 */
[----:B------:R-:W-:Y:S01]  /*14310*/  @!P2 LEA.HI.X R11, R15, R12, R21, 0x2, P6 ;  /* 0x0000000c0f0ba211 */ /* 0x000fe200030f1415 */
[C---:B------:R-:W-:Y:S01]  /*14320*/  VIADD R21, R222.reuse, 0x38 ;  /* 0x00000038de157836 */ /* 0x040fe20000000000 */
[----:B------:R1:W-:Y:S01]  /*14330*/  @!P1 ST.E.64 desc[UR42][R8.64], R46 ;  /* 0x0000002e08009985 */ /* 0x0003e2000c101b2a */
[----:B------:R-:W-:Y:S01]  /*14340*/  VIADD R15, R222, 0x40 ;  /* 0x00000040de0f7836 */ /* 0x000fe20000000000 */
[----:B------:R-:W-:Y:S02]  /*14350*/  ISETP.GE.AND P0, PT, R215, UR4, PT ;  /* 0x00000004d7007c0c */ /* 0x000fe4000bf06270 */
[----:B0-----:R-:W-:Y:S01]  /*14360*/  @!P3 LEA R6, P6, R20, R0, 0x2 ;  /* 0x000000001406b211 */ /* 0x001fe200078c10ff */
[----:B------:R0:W-:Y:S01]  /*14370*/  @!P2 ST.E.64 desc[UR42][R10.64], R50 ;  /* 0x000000320a00a985 */ /* 0x0001e2000c101b2a */
[----:B------:R-:W-:-:S02]  /*14380*/  SHF.R.S32.HI R21, RZ, 0x1f, R21 ;  /* 0x0000001fff157819 */ /* 0x000fc40000011415 */
[----:B------:R-:W-:Y:S02]  /*14390*/  ISETP.GE.AND P1, PT, R204, UR4, PT ;  /* 0x00000004cc007c0c */ /* 0x000fe4000bf26270 */
[----:B------:R-:W-:Y:S02]  /*143a0*/  SHF.R.S32.HI R15, RZ, 0x1f, R15 ;  /* 0x0000001fff0f7819 */ /* 0x000fe4000001140f */
[----:B------:R-:W-:Y:S02]  /*143b0*/  @!P3 LEA.HI.X R7, R20, R12, R21, 0x2, P6 ;  /* 0x0000000c1407b211 */ /* 0x000fe400030f1415 */
[----:B-1----:R-:W-:-:S03]  /*143c0*/  @!P4 LEA R8, P2, R14, R0, 0x2 ;  /* 0x000000000e08c211 */ /* 0x002fc600078410ff */
[----:B------:R1:W-:Y:S01]  /*143d0*/  @!P3 ST.E.64 desc[UR42][R6.64], R54 ;  /* 0x000000360600b985 */ /* 0x0003e2000c101b2a */
[----:B------:R-:W-:Y:S02]  /*143e0*/  @!P4 LEA.HI.X R9, R14, R12, R15, 0x2, P2 ;  /* 0x0000000c0e09c211 */ /* 0x000fe400010f140f */
[----:B0-----:R-:W-:Y:S02]  /*143f0*/  @!P5 LEA R10, P6, R220, R0, 0x2 ;  /* 0x00000000dc0ad211 */ /* 0x001fe400078c10ff */
[----:B------:R-:W-:Y:S01]  /*14400*/  ISETP.GE.AND P2, PT, R200, UR4, PT ;  /* 0x00000004c8007c0c */ /* 0x000fe2000bf46270 */
[----:B------:R0:W-:Y:S01]  /*14410*/  @!P4 ST.E.64 desc[UR42][R8.64], R58 ;  /* 0x0000003a0800c985 */ /* 0x0001e2000c101b2a */
[----:B------:R-:W-:Y:S02]  /*14420*/  @!P5 LEA.HI.X R11, R220, R12, R221, 0x2, P6 ;  /* 0x0000000cdc0bd211 */ /* 0x000fe400030f14dd */
[----:B------:R-:W-:Y:S02]  /*14430*/  ISETP.GE.AND P3, PT, R198, UR4, PT ;  /* 0x00000004c6007c0c */ /* 0x000fe4000bf66270 */
[----:B------:R-:W-:Y:S01]  /*14440*/  ISETP.GE.AND P4, PT, R196, UR4, PT ;  /* 0x00000004c4007c0c */ /* 0x000fe2000bf86270 */
[----:B------:R2:W-:Y:S01]  /*14450*/  @!P5 ST.E.64 desc[UR42][R10.64], R62 ;  /* 0x0000003e0a00d985 */ /* 0x0005e2000c101b2a */
[----:B-1----:R-:W-:-:S04]  /*14460*/  @!P0 LEA R6, P6, R215, R0, 0x2 ;  /* 0x00000000d7068211 */ /* 0x002fc800078c10ff */
[----:B------:R-:W-:Y:S02]  /*14470*/  @!P0 LEA.HI.X R7, R215, R12, R219, 0x2, P6 ;  /* 0x0000000cd7078211 */ /* 0x000fe400030f14db */
[----:B0-----:R-:W-:-:S03]  /*14480*/  @!P1 LEA R8, P5, R204, R0, 0x2 ;  /* 0x00000000cc089211 */ /* 0x001fc600078a10ff */
[----:B------:R0:W-:Y:S01]  /*14490*/  @!P0 ST.E.64 desc[UR42][R6.64], R66 ;  /* 0x0000004206008985 */ /* 0x0001e2000c101b2a */
[----:B------:R-:W-:Y:S02]  /*144a0*/  @!P1 LEA.HI.X R9, R204, R12, R205, 0x2, P5 ;  /* 0x0000000ccc099211 */ /* 0x000fe400028f14cd */
[----:B------:R-:W-:Y:S02]  /*144b0*/  ISETP.GE.AND P5, PT, R183, UR4, PT ;  /* 0x00000004b7007c0c */ /* 0x000fe4000bfa6270 */
[C---:B--2---:R-:W-:Y:S01]  /*144c0*/  @!P2 LEA R10, P6, R200.reuse, R0, 0x2 ;  /* 0x00000000c80aa211 */ /* 0x044fe200078c10ff */
[----:B------:R1:W-:Y:S03]  /*144d0*/  @!P1 ST.E.64 desc[UR42][R8.64], R70 ;  /* 0x0000004608009985 */ /* 0x0003e6000c101b2a */
[----:B------:R-:W-:Y:S02]  /*144e0*/  @!P2 LEA.HI.X R11, R200, R12, R201, 0x2, P6 ;  /* 0x0000000cc80ba211 */ /* 0x000fe400030f14c9 */
[----:B0-----:R-:W-:-:S03]  /*144f0*/  @!P3 LEA R6, P1, R198, R0, 0x2 ;  /* 0x00000000c606b211 */ /* 0x001fc600078210ff */
[----:B------:R0:W-:Y:S01]  /*14500*/  @!P2 ST.E.64 desc[UR42][R10.64], R74 ;  /* 0x0000004a0a00a985 */ /* 0x0001e2000c101b2a */
[----:B------:R-:W-:Y:S02]  /*14510*/  ISETP.GE.AND P2, PT, R181, UR4, PT ;  /* 0x00000004b5007c0c */ /* 0x000fe4000bf46270 */
[----:B------:R-:W-:Y:S02]  /*14520*/  @!P3 LEA.HI.X R7, R198, R12, R199, 0x2, P1 ;  /* 0x0000000cc607b211 */ /* 0x000fe400008f14c7 */
[----:B------:R-:W-:Y:S02]  /*14530*/  ISETP.GE.AND P1, PT, R179, UR4, PT ;  /* 0x00000004b3007c0c */ /* 0x000fe4000bf26270 */
[C---:B-1----:R-:W-:Y:S01]  /*14540*/  @!P4 LEA R8, P0, R196.reuse, R0, 0x2 ;  /* 0x00000000c408c211 */ /* 0x042fe200078010ff */
[----:B------:R1:W-:Y:S03]  /*14550*/  @!P3 ST.E.64 desc[UR42][R6.64], R78 ;  /* 0x0000004e0600b985 */ /* 0x0003e6000c101b2a */
[----:B------:R-:W-:-:S02]  /*14560*/  @!P4 LEA.HI.X R9, R196, R12, R197, 0x2, P0 ;  /* 0x0000000cc409c211 */ /* 0x000fc400000f14c5 */
[----:B------:R-:W-:Y:S02]  /*14570*/  ISETP.GE.AND P0, PT, R177, UR4, PT ;  /* 0x00000004b1007c0c */ /* 0x000fe4000bf06270 */
[----:B0-----:R-:W-:Y:S01]  /*14580*/  @!P5 LEA R10, P6, R183, R0, 0x2 ;  /* 0x00000000b70ad211 */ /* 0x001fe200078c10ff */
[----:B------:R-:W-:Y:S01]  /*14590*/  @!P4 ST.E.64 desc[UR42][R8.64], R82 ;  /* 0x000000520800c985 */ /* 0x000fe2000c101b2a */
[----:B------:R-:W-:Y:S02]  /*145a0*/  ISETP.GE.AND P4, PT, R173, UR4, PT ;  /* 0x00000004ad007c0c */ /* 0x000fe4000bf86270 */
[----:B------:R-:W-:Y:S02]  /*145b0*/  @!P5 LEA.HI.X R11, R183, R12, R184, 0x2, P6 ;  /* 0x0000000cb70bd211 */ /* 0x000fe400030f14b8 */
[----:B-1----:R-:W-:-:S03]  /*145c0*/  @!P1 LEA R6, P3, R179, R0, 0x2 ;  /* 0x00000000b3069211 */ /* 0x002fc600078610ff */
[----:B------:R0:W-:Y:S01]  /*145d0*/  @!P5 ST.E.64 desc[UR42][R10.64], R4 ;  /* 0x000000040a00d985 */ /* 0x0001e2000c101b2a */
[----:B------:R-:W-:Y:S02]  /*145e0*/  ISETP.GE.AND P5, PT, R175, UR4, PT ;  /* 0x00000004af007c0c */ /* 0x000fe4000bfa6270 */
[----:B------:R-:W-:Y:S02]  /*145f0*/  @!P1 LEA.HI.X R7, R179, R12, R180, 0x2, P3 ;  /* 0x0000000cb3079211 */ /* 0x000fe400018f14b4 */
[----:B------:R-:W-:Y:S02]  /*14600*/  ISETP.GE.AND P3, PT, R171, UR4, PT ;  /* 0x00000004ab007c0c */ /* 0x000fe4000bf66270 */
[----:B0-----:R-:W-:-:S04]  /*14610*/  @!P2 LEA R4, P6, R181, R0, 0x2 ;  /* 0x00000000b504a211 */ /* 0x001fc800078c10ff */
[----:B------:R-:W-:Y:S02]  /*14620*/  @!P2 LEA.HI.X R5, R181, R12, R182, 0x2, P6 ;  /* 0x0000000cb505a211 */ /* 0x000fe400030f14b6 */
[----:B------:R-:W-:-:S03]  /*14630*/  @!P0 LEA R8, P6, R177, R0, 0x2 ;  /* 0x00000000b1088211 */ /* 0x000fc600078c10ff */
[----:B------:R0:W-:Y:S01]  /*14640*/  @!P2 ST.E.64 desc[UR42][R4.64], R90 ;  /* 0x0000005a0400a985 */ /* 0x0001e2000c101b2a */
[----:B------:R-:W-:Y:S02]  /*14650*/  @!P0 LEA.HI.X R9, R177, R12, R178, 0x2, P6 ;  /* 0x0000000cb1098211 */ /* 0x000fe400030f14b2 */
[----:B------:R-:W-:Y:S01]  /*14660*/  ISETP.GE.AND P2, PT, R169, UR4, PT ;  /* 0x00000004a9007c0c */ /* 0x000fe2000bf46270 */
[----:B------:R1:W-:Y:S01]  /*14670*/  @!P1 ST.E.64 desc[UR42][R6.64], R94 ;  /* 0x0000005e06009985 */ /* 0x0003e2000c101b2a */
[----:B------:R-:W-:-:S03]  /*14680*/  ISETP.GE.AND P1, PT, R167, UR4, PT ;  /* 0x00000004a7007c0c */ /* 0x000fc6000bf26270 */
[----:B------:R2:W-:Y:S01]  /*14690*/  @!P0 ST.E.64 desc[UR42][R8.64], R98 ;  /* 0x0000006208008985 */ /* 0x0005e2000c101b2a */
[-C--:B0-----:R-:W-:Y:S02]  /*146a0*/  @!P5 LEA R4, P6, R175, R0.reuse, 0x2 ;  /* 0x00000000af04d211 */ /* 0x081fe400078c10ff */
[----:B-1----:R-:W-:Y:S02]  /*146b0*/  @!P4 LEA R6, P0, R173, R0, 0x2 ;  /* 0x00000000ad06c211 */ /* 0x002fe400078010ff */
[----:B------:R-:W-:Y:S02]  /*146c0*/  @!P5 LEA.HI.X R5, R175, R12, R176, 0x2, P6 ;  /* 0x0000000caf05d211 */ /* 0x000fe400030f14b0 */
[----:B--2---:R-:W-:Y:S02]  /*146d0*/  @!P3 LEA R8, P6, R171, R0, 0x2 ;  /* 0x00000000ab08b211 */ /* 0x004fe400078c10ff */
[----:B------:R-:W-:Y:S01]  /*146e0*/  @!P4 LEA.HI.X R7, R173, R12, R174, 0x2, P0 ;  /* 0x0000000cad07c211 */ /* 0x000fe200000f14ae */
[----:B------:R0:W-:Y:S01]  /*146f0*/  @!P5 ST.E.64 desc[UR42][R4.64], R102 ;  /* 0x000000660400d985 */ /* 0x0001e2000c101b2a */
[----:B------:R-:W-:-:S02]  /*14700*/  ISETP.GE.AND P0, PT, R165, UR4, PT ;  /* 0x00000004a5007c0c */ /* 0x000fc4000bf06270 */
[----:B------:R-:W-:Y:S01]  /*14710*/  @!P3 LEA.HI.X R9, R171, R12, R172, 0x2, P6 ;  /* 0x0000000cab09b211 */ /* 0x000fe200030f14ac */
[----:B------:R1:W-:Y:S04]  /*14720*/  @!P4 ST.E.64 desc[UR42][R6.64], R106 ;  /* 0x0000006a0600c985 */ /* 0x0003e8000c101b2a */
[----:B------:R2:W-:Y:S01]  /*14730*/  @!P3 ST.E.64 desc[UR42][R8.64], R110 ;  /* 0x0000006e0800b985 */ /* 0x0005e2000c101b2a */
[----:B------:R-:W-:Y:S02]  /*14740*/  ISETP.GE.AND P3, PT, R163, UR4, PT ;  /* 0x00000004a3007c0c */ /* 0x000fe4000bf66270 */
[-C--:B0-----:R-:W-:Y:S02]  /*14750*/  @!P2 LEA R4, P4, R169, R0.reuse, 0x2 ;  /* 0x00000000a904a211 */ /* 0x081fe400078810ff */
[----:B-1----:R-:W-:-:S02]  /*14760*/  @!P1 LEA R6, P5, R167, R0, 0x2 ;  /* 0x00000000a7069211 */ /* 0x002fc400078a10ff */
[----:B------:R-:W-:Y:S02]  /*14770*/  @!P2 LEA.HI.X R5, R169, R12, R170, 0x2, P4 ;  /* 0x0000000ca905a211 */ /* 0x000fe400020f14aa */
[----:B------:R-:W-:Y:S02]  /*14780*/  ISETP.GE.AND P4, PT, R161, UR4, PT ;  /* 0x00000004a1007c0c */ /* 0x000fe4000bf86270 */
[----:B--2---:R-:W-:Y:S01]  /*14790*/  @!P0 LEA R8, P6, R165, R0, 0x2 ;  /* 0x00000000a5088211 */ /* 0x004fe200078c10ff */
[----:B------:R0:W-:Y:S01]  /*147a0*/  @!P2 ST.E.64 desc[UR42][R4.64], R114 ;  /* 0x000000720400a985 */ /* 0x0001e2000c101b2a */
[-C--:B------:R-:W-:Y:S02]  /*147b0*/  @!P1 LEA.HI.X R7, R167, R12.reuse, R168, 0x2, P5 ;  /* 0x0000000ca7079211 */ /* 0x080fe400028f14a8 */
[----:B------:R-:W-:Y:S02]  /*147c0*/  @!P0 LEA.HI.X R9, R165, R12, R166, 0x2, P6 ;  /* 0x0000000ca5098211 */ /* 0x000fe400030f14a6 */
[----:B------:R-:W-:Y:S01]  /*147d0*/  ISETP.GE.AND P2, PT, R159, UR4, PT ;  /* 0x000000049f007c0c */ /* 0x000fe2000bf46270 */
[----:B------:R1:W-:Y:S01]  /*147e0*/  @!P1 ST.E.64 desc[UR42][R6.64], R118 ;  /* 0x0000007606009985 */ /* 0x0003e2000c101b2a */
[----:B------:R-:W-:-:S03]  /*147f0*/  ISETP.GE.AND P1, PT, R157, UR4, PT ;  /* 0x000000049d007c0c */ /* 0x000fc6000bf26270 */
[----:B------:R2:W-:Y:S01]  /*14800*/  @!P0 ST.E.64 desc[UR42][R8.64], R122 ;  /* 0x0000007a08008985 */ /* 0x0005e2000c101b2a */
[----:B------:R-:W-:Y:S02]  /*14810*/  ISETP.GE.AND P0, PT, R155, UR4, PT ;  /* 0x000000049b007c0c */ /* 0x000fe4000bf06270 */
[----:B0-----:R-:W-:-:S04]  /*14820*/  @!P4 LEA R4, P6, R161, R0, 0x2 ;  /* 0x00000000a104c211 */ /* 0x001fc800078c10ff */
[----:B------:R-:W-:Y:S02]  /*14830*/  @!P4 LEA.HI.X R5, R161, R12, R162, 0x2, P6 ;  /* 0x0000000ca105c211 */ /* 0x000fe400030f14a2 */
[----:B-1----:R-:W-:-:S04]  /*14840*/  @!P3 LEA R6, P5, R163, R0, 0x2 ;  /* 0x00000000a306b211 */ /* 0x002fc800078a10ff */
[----:B------:R-:W-:Y:S02]  /*14850*/  @!P3 LEA.HI.X R7, R163, R12, R164, 0x2, P5 ;  /* 0x0000000ca307b211 */ /* 0x000fe400028f14a4 */
[----:B------:R-:W-:-:S03]  /*14860*/  ISETP.GE.AND P5, PT, R153, UR4, PT ;  /* 0x0000000499007c0c */ /* 0x000fc6000bfa6270 */
[----:B------:R0:W-:Y:S04]  /*14870*/  @!P3 ST.E.64 desc[UR42][R6.64], R126 ;  /* 0x0000007e0600b985 */ /* 0x0001e8000c101b2a */
[----:B------:R1:W-:Y:S01]  /*14880*/  @!P4 ST.E.64 desc[UR42][R4.64], R130 ;  /* 0x000000820400c985 */ /* 0x0003e2000c101b2a */
[----:B--2---:R-:W-:-:S04]  /*14890*/  @!P0 LEA R8, P4, R155, R0, 0x2 ;  /* 0x000000009b088211 */ /* 0x004fc800078810ff */
[----:B------:R-:W-:Y:S02]  /*148a0*/  @!P0 LEA.HI.X R9, R155, R12, R156, 0x2, P4 ;  /* 0x0000000c9b098211 */ /* 0x000fe400020f149c */
[-C--:B0-----:R-:W-:Y:S02]  /*148b0*/  @!P2 LEA R6, P3, R159, R0.reuse, 0x2 ;  /* 0x000000009f06a211 */ /* 0x081fe400078610ff */
[----:B-1----:R-:W-:Y:S02]  /*148c0*/  @!P1 LEA R4, P6, R157, R0, 0x2 ;  /* 0x000000009d049211 */ /* 0x002fe400078c10ff */
[----:B------:R-:W-:Y:S02]  /*148d0*/  @!P2 LEA.HI.X R7, R159, R12, R160, 0x2, P3 ;  /* 0x0000000c9f07a211 */ /* 0x000fe400018f14a0 */
[----:B------:R-:W-:Y:S02]  /*148e0*/  @!P5 LEA R10, P3, R153, R0, 0x2 ;  /* 0x00000000990ad211 */ /* 0x000fe400078610ff */
[-C--:B------:R-:W-:Y:S01]  /*148f0*/  @!P1 LEA.HI.X R5, R157, R12.reuse, R158, 0x2, P6 ;  /* 0x0000000c9d059211 */ /* 0x080fe200030f149e */
[----:B------:R0:W-:Y:S01]  /*14900*/  @!P2 ST.E.64 desc[UR42][R6.64], R134 ;  /* 0x000000860600a985 */ /* 0x0001e2000c101b2a */
[----:B------:R-:W-:-:S03]  /*14910*/  @!P5 LEA.HI.X R11, R153, R12, R154, 0x2, P3 ;  /* 0x0000000c990bd211 */ /* 0x000fc600018f149a */
[----:B------:R0:W-:Y:S04]  /*14920*/  @!P1 ST.E.64 desc[UR42][R4.64], R138 ;  /* 0x0000008a04009985 */ /* 0x0001e8000c101b2a */
[----:B------:R0:W-:Y:S01]  /*14930*/  @!P0 ST.E.64 desc[UR42][R8.64], R142 ;  /* 0x0000008e08008985 */ /* 0x0001e2000c101b2a */
[----:B------:R-:W-:-:S03]  /*14940*/  ISETP.GE.AND P0, PT, R84, UR4, PT ;  /* 0x0000000454007c0c */ /* 0x000fc6000bf06270 */
[----:B------:R0:W-:Y:S10]  /*14950*/  @!P5 ST.E.64 desc[UR42][R10.64], R146 ;  /* 0x000000920a00d985 */ /* 0x0001f4000c101b2a */
[----:B------:R-:W-:Y:S05]  /*14960*/  @P0 BRA `(.L_x_1372) ;  /* 0x0000001000240947 */ /* 0x000fea0003800000 */
[----:B0-----:R-:W-:-:S04]  /*14970*/  LEA R4, P0, R84, R0, 0x2 ;  /* 0x0000000054047211 */ /* 0x001fc800078010ff */
[----:B------:R-:W-:-:S05]  /*14980*/  LEA.HI.X R5, R84, R12, R152, 0x2, P0 ;  /* 0x0000000c54057211 */ /* 0x000fca00000f1498 */
[----:B------:R0:W-:Y:S01]  /*14990*/  ST.E.64 desc[UR42][R4.64], R150 ;  /* 0x0000009604007985 */ /* 0x0001e2000c101b2a */
[----:B------:R-:W-:Y:S05]  /*149a0*/  BRA `(.L_x_1372) ;  /* 0x0000001000147947 */ /* 0x000fea0003800000 */
.L_x_1366:
[----:B------:R-:W2:Y:S01]  /*149b0*/  LDL.LU R6, [R1+0x38] ;  /* 0x0000380001067983 */ /* 0x000ea20000300800 */
[----:B------:R-:W-:Y:S01]  /*149c0*/  ULDC.64 UR6, c[0x0][0xd08] ;  /* 0x0003420000067ab9 */ /* 0x000fe20000000a00 */
[----:B------:R-:W-:Y:S02]  /*149d0*/  ULDC.64 UR4, c[0x0][0xd00] ;  /* 0x0003400000047ab9 */ /* 0x000fe40000000a00 */
[----:B------:R-:W3:Y:S04]  /*149e0*/  LDL.LU R0, [R1+0x3c] ;  /* 0x00003c0001007983 */ /* 0x000ee80000300800 */
[----:B------:R-:W4:Y:S01]  /*149f0*/  LDL R9, [R1+0x34] ;  /* 0x0000340001097983 */ /* 0x000f220000100800 */
[----:B------:R-:W-:Y:S01]  /*14a00*/  ISETP.NE.U32.AND P1, PT, RZ, UR6, PT ;  /* 0x00000006ff007c0c */ /* 0x000fe2000bf25070 */
[----:B------:R-:W-:Y:S01]  /*14a10*/  IMAD.MOV.U32 R3, RZ, RZ, RZ ;  /* 0x000000ffff037224 */ /* 0x000fe200078e00ff */
[----:B------:R-:W-:-:S02]  /*14a20*/  ISETP.NE.U32.AND P0, PT, RZ, UR4, PT ;  /* 0x00000004ff007c0c */ /* 0x000fc4000bf05070 */
[----:B------:R-:W-:Y:S02]  /*14a30*/  ISETP.NE.AND.EX P1, PT, RZ, UR7, PT, P1 ;  /* 0x00000007ff007c0c */ /* 0x000fe4000bf25310 */
[----:B------:R-:W-:Y:S01]  /*14a40*/  ISETP.NE.AND.EX P0, PT, RZ, UR5, PT, P0 ;  /* 0x00000005ff007c0c */ /* 0x000fe2000bf05300 */
[----:B------:R-:W0:Y:S01]  /*14a50*/  S2R R8, SR_TID.X ;  /* 0x0000000000087919 */ /* 0x000e220000002100 */
[----:B--2---:R-:W-:-:S04]  /*14a60*/  IADD3 R4, P2, R6, UR4, RZ ;  /* 0x0000000406047c10 */ /* 0x004fc8000ff5e0ff */
[----:B---3--:R-:W-:-:S05]  /*14a70*/  IADD3.X R5, R0, UR5, RZ, P2, !PT ;  /* 0x0000000500057c10 */ /* 0x008fca00097fe4ff */
[----:B------:R-:W-:Y:S01]  /*14a80*/  @P1 IADD3 R6, P2, R6, UR6, RZ ;  /* 0x0000000606061c10 */ /* 0x000fe2000ff5e0ff */
[----:B------:R-:W-:Y:S01]  /*14a90*/  ULDC UR4, c[0x0][0xb88] ;  /* 0x0002e20000047ab9 */ /* 0x000fe20000000800 */
[----:B------:R2:W5:Y:S02]  /*14aa0*/  @P0 LDG.E R3, desc[UR42][R4.64] ;  /* 0x0000002a04030981 */ /* 0x000564000c1e1900 */
[----:B------:R-:W-:Y:S01]  /*14ab0*/  @P1 IADD3.X R7, R0, UR7, RZ, P2, !PT ;  /* 0x0000000700071c10 */ /* 0x000fe200097fe4ff */
[----:B------:R-:W-:-:S06]  /*14ac0*/  IMAD.U32 R0, RZ, RZ, UR4 ;  /* 0x00000004ff007e24 */ /* 0x000fcc000f8e00ff */
[----:B------:R2:W5:Y:S01]  /*14ad0*/  @P1 LDG.E R0, desc[UR42][R6.64] ;  /* 0x0000002a06001981 */ /* 0x000562000c1e1900 */
[----:B----4-:R-:W-:Y:S01]  /*14ae0*/  ISETP.NE.AND P2, PT, R9, RZ, PT ;  /* 0x000000ff0900720c */ /* 0x010fe20003f45270 */
[----:B0-----:R-:W-:-:S05]  /*14af0*/  VIADD R32, R8, 0xffffff80 ;  /* 0xffffff8008207836 */ /* 0x001fca0000000000 */
[----:B------:R-:W-:-:S07]  /*14b00*/  ISETP.GT.AND P3, PT, R32, 0x3f, PT ;  /* 0x0000003f2000780c */ /* 0x000fce0003f64270 */
[----:B------:R-:W0:Y:S02]  /*14b10*/  @!P2 LDC R9, c[0x0][0xbd4] ;  /* 0x0002f500ff09ab82 */ /* 0x000e240000000800 */
[----:B0-----:R2:W-:Y:S01]  /*14b20*/  @!P2 STL [R1+0x34], R9 ;  /* 0x000034090100a387 */ /* 0x0015e20000100800 */
[----:B------:R-:W-:Y:S01]  /*14b30*/  ISETP.GT.AND P2, PT, R9, 0x1, PT ;  /* 0x000000010900780c */ /* 0x000fe20003f44270 */
[----:B------:R-:W-:-:S12]  /*14b40*/  @P1 BRA `(.L_x_1375) ;  /* 0x0000000000101947 */ /* 0x000fd80003800000 */
[----:B------:R-:W-:Y:S05]  /*14b50*/  @!P0 BRA `(.L_x_1375) ;  /* 0x00000000000c8947 */ /* 0x000fea0003800000 */
[----:B--2---:R-:W2:Y:S04]  /*14b60*/  LDG.E R7, desc[UR42][R4.64] ;  /* 0x0000002a04077981 */ /* 0x004ea8000c1e1900 */
[----:B-----5:R-:W2:Y:S02]  /*14b70*/  LDG.E R0, desc[UR42][R4.64+0x4] ;  /* 0x0000042a04007981 */ /* 0x020ea4000c1e1900 */
[----:B--2---:R-:W-:-:S07]  /*14b80*/  IMAD.IADD R0, R0, 0x1, -R7 ;  /* 0x0000000100007824 */ /* 0x004fce00078e0a07 */
.L_x_1375:
[----:B--2---:R-:W2:Y:S04]  /*14b90*/  LDL.LU R5, [R1+0x30] ;  /* 0x0000300001057983 */ /* 0x004ea80000300800 */
[----:B------:R-:W3:Y:S01]  /*14ba0*/  LDL.LU R4, [R1+0x50] ;  /* 0x0000500001047983 */ /* 0x000ee20000300800 */
[----:B------:R-:W-:Y:S01]  /*14bb0*/  BSSY B1, `(.L_x_1376) ;  /* 0x0000039000017945 */ /* 0x000fe20003800000 */
[----:B-----5:R-:W-:Y:S02]  /*14bc0*/  SHF.R.S32.HI R26, RZ, 0x1f, R3 ;  /* 0x0000001fff1a7819 */ /* 0x020fe40000011403 */
[----:B--2---:R-:W-:Y:S02]  /*14bd0*/  SEL R29, R5, RZ, !P0 ;  /* 0x000000ff051d7207 */ /* 0x004fe40004000000 */
[----:B---3--:R-:W-:Y:S01]  /*14be0*/  SEL R28, R4, RZ, !P0 ;  /* 0x000000ff041c7207 */ /* 0x008fe20004000000 */
[----:B------:R-:W-:Y:S06]  /*14bf0*/  @P3 BRA `(.L_x_1377) ;  /* 0x0000000000d03947 */ /* 0x000fec0003800000 */
[----:B------:R-:W2:Y:S01]  /*14c00*/  LDL R5, [R1+0x40] ;  /* 0x0000400001057983 */ /* 0x000ea20000100800 */
[----:B------:R-:W0:Y:S01]  /*14c10*/  LDC R31, c[0x0][0xce8] ;  /* 0x00033a00ff1f7b82 */ /* 0x000e220000000800 */
[----:B------:R-:W2:Y:S02]  /*14c20*/  S2R R4, SR_TID.X ;  /* 0x0000000000047919 */ /* 0x000ea40000002100 */
[----:B--2---:R-:W-:Y:S02]  /*14c30*/  IMAD R4, R5, 0x40, R4 ;  /* 0x0000004005047824 */ /* 0x004fe400078e0204 */
[----:B0-----:R-:W-:Y:S02]  /*14c40*/  IMAD R5, R0, R31, RZ ;  /* 0x0000001f00057224 */ /* 0x001fe400078e02ff */
[----:B------:R-:W-:-:S05]  /*14c50*/  VIADD R30, R4, 0xffffff80 ;  /* 0xffffff80041e7836 */ /* 0x000fca0000000000 */
[----:B------:R-:W-:-:S13]  /*14c60*/  ISETP.GE.AND P0, PT, R30, R5, PT ;  /* 0x000000051e00720c */ /* 0x000fda0003f06270 */
[----:B------:R-:W-:Y:S05]  /*14c70*/  @P0 BRA `(.L_x_1377) ;  /* 0x0000000000b00947 */ /* 0x000fea0003800000 */
[----:B------:R-:W2:Y:S01]  /*14c80*/  LDL.LU R33, [R1+0x48] ;  /* 0x0000480001217983 */ /* 0x000ea20000300800 */
[----:B------:R-:W-:Y:S01]  /*14c90*/  IMAD.MOV.U32 R24, RZ, RZ, 0xab8 ;  /* 0x00000ab8ff187424 */ /* 0x000fe200078e00ff */
[----:B------:R-:W-:Y:S01]  /*14ca0*/  ISETP.GT.AND P0, PT, R9, 0x1, PT ;  /* 0x000000010900780c */ /* 0x000fe20003f04270 */
[----:B------:R-:W0:Y:S01]  /*14cb0*/  LDC.64 R10, c[0x0][0xca8] ;  /* 0x00032a00ff0a7b82 */ /* 0x000e220000000a00 */
[----:B------:R-:W-:Y:S01]  /*14cc0*/  ISETP.NE.AND P1, PT, R31, 0x1, PT ;  /* 0x000000011f00780c */ /* 0x000fe20003f25270 */
[----:B------:R-:W-:Y:S01]  /*14cd0*/  IMAD.MOV.U32 R21, RZ, RZ, R30 ;  /* 0x000000ffff157224 */ /* 0x000fe200078e001e */
[----:B------:R-:W-:-:S05]  /*14ce0*/  SEL R24, R24, 0xa78, P0 ;  /* 0x00000a7818187807 */ /* 0x000fca0000000000 */
[----:B------:R-:W3:Y:S08]  /*14cf0*/  LDC.64 R4, c[0x0][R24+0x220] ;  /* 0x0000880018047b82 */ /* 0x000ef00000000a00 */
[----:B-1----:R-:W1:Y:S08]  /*14d00*/  LDC.64 R12, c[0x0][R24+0x218] ;  /* 0x00008600180c7b82 */ /* 0x002e700000000a00 */
[----:B------:R-:W4:Y:S08]  /*14d10*/  LDC.64 R6, c[0x0][R24+0x228] ;  /* 0x00008a0018067b82 */ /* 0x000f300000000a00 */
[----:B------:R-:W5:Y:S08]  /*14d20*/  @P1 LDC R15, c[0x0][0xcec] ;  /* 0x00033b00ff0f1b82 */ /* 0x000f700000000800 */
[----:B------:R-:W4:Y:S08]  /*14d30*/  LDC.64 R8, c[0x0][R24+0x210] ;  /* 0x0000840018087b82 */ /* 0x000f300000000a00 */
[----:B------:R-:W4:Y:S01]  /*14d40*/  @P1 LDC R27, c[0x0][0xcf0] ;  /* 0x00033c00ff1b1b82 */ /* 0x000f220000000800 */
[----:B-----5:R-:W-:-:S07]  /*14d50*/  @P1 IMAD.HI.U32 R20, R30, R15, RZ ;  /* 0x0000000f1e141227 */ /* 0x020fce00078e00ff */
[----:B0-----:R-:W0:Y:S01]  /*14d60*/  @!P0 LDC R10, c[0x0][0xc50] ;  /* 0x00031400ff0a8b82 */ /* 0x001e220000000800 */
[-C--:B---3--:R-:W-:Y:S02]  /*14d70*/  IMAD R5, R5, R29.reuse, RZ ;  /* 0x0000001d05057224 */ /* 0x088fe400078e02ff */
[----:B------:R-:W-:-:S05]  /*14d80*/  IMAD.WIDE.U32 R14, R4, R29, RZ ;  /* 0x0000001d040e7225 */ /* 0x000fca00078e00ff */
[----:B------:R-:W3:Y:S01]  /*14d90*/  @!P0 LDC R11, c[0x0][0xc54] ;  /* 0x00031500ff0b8b82 */ /* 0x000ee20000000800 */
[-C--:B-1----:R-:W-:Y:S02]  /*14da0*/  IMAD R25, R13, R184.reuse, RZ ;  /* 0x000000b80d197224 */ /* 0x082fe400078e02ff */
        /* <DEDUP_REMOVED lines=23> */
[----:B---3--:R-:W-:-:S05]  /*14f20*/  LEA.HI.X R11, R6, R11, R4, 0x2, P0 ;  /* 0x0000000b060b7211 */ /* 0x008fca00000f1404 */
[----:B------:R0:W-:Y:S02]  /*14f30*/  STG.E desc[UR42][R10.64], R5 ;  /* 0x000000050a007986 */ /* 0x0001e4000c10192a */
.L_x_1377:
[----:B------:R-:W-:Y:S05]  /*14f40*/  BSYNC B1 ;  /* 0x0000000000017941 */ /* 0x000fea0003800000 */
.L_x_1376:
[----:B------:R-:W-:Y:S05]  /*14f50*/  @P2 BRA `(.L_x_1372) ;  /* 0x0000000800a82947 */ /* 0x000fea0003800000 */
[----:B0-----:R-:W2:Y:S01]  /*14f60*/  LDL.LU R10, [R1+0x40] ;  /* 0x00004000010a7983 */ /* 0x001ea20000300800 */
[----:B------:R-:W0:Y:S01]  /*14f70*/  LDC R11, c[0x0][0xce8] ;  /* 0x00033a00ff0b7b82 */ /* 0x000e220000000800 */
[----:B------:R-:W-:Y:S01]  /*14f80*/  ULDC.64 UR4, c[0x0][0xba0] ;  /* 0x0002e80000047ab9 */ /* 0x000fe20000000a00 */
[----:B------:R-:W-:Y:S01]  /*14f90*/  SHF.R.S32.HI R9, RZ, 0x1f, R32 ;  /* 0x0000001fff097819 */ /* 0x000fe20000011420 */
[----:B------:R-:W-:Y:S01]  /*14fa0*/  IMAD R6, R26, UR4, RZ ;  /* 0x000000041a067c24 */ /* 0x000fe2000f8e02ff */
[----:B------:R-:W-:Y:S01]  /*14fb0*/  BSSY B1, `(.L_x_1378) ;  /* 0x0000080000017945 */ /* 0x000fe20003800000 */
[----:B------:R-:W-:-:S04]  /*14fc0*/  IMAD.WIDE.U32 R4, R3, UR4, RZ ;  /* 0x0000000403047c25 */ /* 0x000fc8000f8e00ff */
[----:B------:R-:W-:Y:S01]  /*14fd0*/  IMAD R7, R3, UR5, R6 ;  /* 0x0000000503077c24 */ /* 0x000fe2000f8e0206 */
[----:B------:R-:W-:Y:S01]  /*14fe0*/  LEA.HI R6, R9, R32, RZ, 0x3 ;  /* 0x0000002009067211 */ /* 0x000fe200078f18ff */
[----:B------:R-:W3:Y:S01]  /*14ff0*/  LDC R3, c[0x0][0xbc8] ;  /* 0x0002f200ff037b82 */ /* 0x000ee20000000800 */
[----:B------:R-:W-:Y:S01]  /*15000*/  ULDC.64 UR4, c[0x0][0xbe8] ;  /* 0x0002fa0000047ab9 */ /* 0x000fe20000000a00 */
[----:B------:R-:W-:Y:S01]  /*15010*/  IMAD.IADD R5, R5, 0x1, R7 ;  /* 0x0000000105057824 */ /* 0x000fe200078e0207 */
[----:B------:R-:W-:Y:S01]  /*15020*/  LOP3.LUT R7, R6, 0xfffffff8, RZ, 0xc0, !PT ;  /* 0xfffffff806077812 */ /* 0x000fe200078ec0ff */
[----:B------:R-:W-:Y:S01]  /*15030*/  VIADD R40, R192, 0x40 ;  /* 0x00000040c0287836 */ /* 0x000fe20000000000 */
[----:B------:R-:W-:Y:S01]  /*15040*/  SHF.R.S32.HI R20, RZ, 0x3, R6 ;  /* 0x00000003ff147819 */ /* 0x000fe20000011406 */
[----:B------:R-:W-:-:S04]  /*15050*/  IMAD.WIDE.U32 R4, R184, UR4, R4 ;  /* 0x00000004b8047c25 */ /* 0x000fc8000f8e0004 */
[----:B------:R-:W-:Y:S02]  /*15060*/  IMAD.IADD R7, R32, 0x1, -R7 ;  /* 0x0000000120077824 */ /* 0x000fe400078e0a07 */
[----:B------:R-:W-:Y:S01]  /*15070*/  IMAD R5, R184, UR5, R5 ;  /* 0x00000005b8057c24 */ /* 0x000fe2000f8e0205 */
[----:B0-----:R-:W-:Y:S01]  /*15080*/  ISETP.NE.AND P0, PT, R11, 0x1, PT ;  /* 0x000000010b00780c */ /* 0x001fe20003f05270 */
[----:B------:R-:W-:Y:S01]  /*15090*/  IMAD R8, R7, 0x20, R20 ;  /* 0x0000002007087824 */ /* 0x000fe200078e0214 */
[----:B------:R-:W-:Y:S01]  /*150a0*/  ULDC.64 UR4, c[0x0][0xbf0] ;  /* 0x0002fc0000047ab9 */ /* 0x000fe20000000a00 */
[----:B------:R-:W-:Y:S02]  /*150b0*/  VIADD R38, R192, 0x80 ;  /* 0x00000080c0267836 */ /* 0x000fe40000000000 */
[----:B------:R-:W-:Y:S02]  /*150c0*/  IMAD R6, R28, UR4, RZ ;  /* 0x000000041c067c24 */ /* 0x000fe4000f8e02ff */
[----:B------:R-:W-:Y:S01]  /*150d0*/  IMAD.WIDE.U32 R4, R29, UR4, R4 ;  /* 0x000000041d047c25 */ /* 0x000fe2000f8e0004 */
[----:B---3--:R-:W-:-:S03]  /*150e0*/  ISETP.GE.AND P1, PT, R40, R3, PT ;  /* 0x000000032800720c */ /* 0x008fc60003f26270 */
[----:B------:R-:W-:Y:S02]  /*150f0*/  IMAD R7, R29, UR5, R6 ;  /* 0x000000051d077c24 */ /* 0x000fe4000f8e0206 */
[----:B------:R-:W0:Y:S01]  /*15100*/  @P0 LDC R9, c[0x0][0xcec] ;  /* 0x00033b00ff090b82 */ /* 0x000e220000000800 */
[C---:B------:R-:W-:Y:S01]  /*15110*/  ISETP.GE.AND P2, PT, R192.reuse, R3, PT ;  /* 0x00000003c000720c */ /* 0x040fe20003f46270 */
[C---:B------:R-:W-:Y:S01]  /*15120*/  VIADD R36, R192.reuse, 0xc0 ;  /* 0x000000c0c0247836 */ /* 0x040fe20000000000 */
[----:B------:R-:W-:Y:S01]  /*15130*/  ULDC.64 UR4, c[0x0][0xbe0] ;  /* 0x0002f80000047ab9 */ /* 0x000fe20000000a00 */
[----:B------:R-:W-:Y:S02]  /*15140*/  IMAD.IADD R5, R5, 0x1, R7 ;  /* 0x0000000105057824 */ /* 0x000fe400078e0207 */
[----:B------:R-:W-:Y:S02]  /*15150*/  VIADD R34, R192, 0x100 ;  /* 0x00000100c0227836 */ /* 0x000fe40000000000 */
[----:B------:R-:W3:Y:S01]  /*15160*/  @P0 LDC R13, c[0x0][0xcf0] ;  /* 0x00033c00ff0d0b82 */ /* 0x000ee20000000800 */
[----:B------:R-:W-:-:S02]  /*15170*/  IMAD R21, R0, R11, RZ ;  /* 0x0000000b00157224 */ /* 0x000fc400078e02ff */
[C---:B------:R-:W-:Y:S02]  /*15180*/  VIADD R31, R192.reuse, 0x140 ;  /* 0x00000140c01f7836 */ /* 0x040fe40000000000 */
[C---:B------:R-:W-:Y:S02]  /*15190*/  VIADD R27, R192.reuse, 0x180 ;  /* 0x00000180c01b7836 */ /* 0x040fe40000000000 */
[C---:B------:R-:W-:Y:S02]  /*151a0*/  VIADD R24, R192.reuse, 0x1c0 ;  /* 0x000001c0c0187836 */ /* 0x040fe40000000000 */
[C---:B------:R-:W-:Y:S02]  /*151b0*/  VIADD R25, R192.reuse, 0x1c0 ;  /* 0x000001c0c0197836 */ /* 0x040fe40000000000 */
        /* <DEDUP_REMOVED lines=10> */
[----:B------:R-:W-:-:S02]  /*15260*/  SHF.R.S32.HI R37, RZ, 0x1f, R37 ;  /* 0x0000001fff257819 */ /* 0x000fc40000011425 */
[----:B------:R-:W-:Y:S02]  /*15270*/  SHF.R.S32.HI R39, RZ, 0x1f, R39 ;  /* 0x0000001fff277819 */ /* 0x000fe40000011427 */
[----:B------:R-:W-:Y:S01]  /*15280*/  SHF.R.S32.HI R41, RZ, 0x1f, R41 ;  /* 0x0000001fff297819 */ /* 0x000fe20000011429 */
[C---:B--2---:R-:W-:Y:S02]  /*15290*/  IMAD R8, R10.reuse, 0x40, R8 ;  /* 0x000000400a087824 */ /* 0x044fe400078e0208 */
[----:B------:R-:W-:Y:S01]  /*152a0*/  IMAD R20, R10, 0x40, R20 ;  /* 0x000000400a147824 */ /* 0x000fe200078e0214 */
[----:B------:R-:W-:Y:S01]  /*152b0*/  SEL R10, RZ, 0xffffffff, P1 ;  /* 0xffffffffff0a7807 */ /* 0x000fe20000800000 */
[----:B0-----:R-:W-:Y:S01]  /*152c0*/  @P0 IMAD.HI.U32 R6, R8, R9, RZ ;  /* 0x0000000908060227 */ /* 0x001fe200078e00ff */
[----:B------:R-:W-:Y:S02]  /*152d0*/  ISETP.GE.AND P1, PT, R38, R3, PT ;  /* 0x000000032600720c */ /* 0x000fe40003f26270 */
[----:B------:R-:W-:Y:S01]  /*152e0*/  SEL R9, RZ, 0x1, P2 ;  /* 0x00000001ff097807 */ /* 0x000fe20001000000 */
[----:B------:R-:W-:Y:S01]  /*152f0*/  IMAD.MOV.U32 R7, RZ, RZ, R8 ;  /* 0x000000ffff077224 */ /* 0x000fe200078e0008 */
[----:B---3--:R-:W-:Y:S01]  /*15300*/  @P0 SHF.R.U32.HI R7, RZ, R13, R6 ;  /* 0x0000000dff070219 */ /* 0x008fe20000011606 */
[----:B------:R-:W-:Y:S01]  /*15310*/  IMAD.SHL.U32 R10, R10, 0x2, RZ ;  /* 0x000000020a0a7824 */ /* 0x000fe200078e00ff */
[----:B-1----:R-:W-:-:S02]  /*15320*/  SEL R12, RZ, 0xffffffff, P1 ;  /* 0xffffffffff0c7807 */ /* 0x002fc40000800000 */
[----:B------:R-:W-:Y:S01]  /*15330*/  SHF.R.S32.HI R6, RZ, 0x1f, R7 ;  /* 0x0000001fff067819 */ /* 0x000fe20000011407 */
[----:B------:R-:W-:Y:S01]  /*15340*/  IMAD.WIDE.U32 R4, R7, UR4, R4 ;  /* 0x0000000407047c25 */ /* 0x000fe2000f8e0004 */
[----:B------:R-:W-:Y:S02]  /*15350*/  LOP3.LUT R10, R10, 0x2, R9, 0xe2, !PT ;  /* 0x000000020a0a7812 */ /* 0x000fe400078ee209 */
[-C--:B------:R-:W-:Y:S01]  /*15360*/  ISETP.GE.AND P0, PT, R36, R3.reuse, PT ;  /* 0x000000032400720c */ /* 0x080fe20003f06270 */
[----:B------:R-:W-:Y:S01]  /*15370*/  IMAD.MOV R9, RZ, RZ, -R7 ;  /* 0x000000ffff097224 */ /* 0x000fe200078e0a07 */
[-C--:B------:R-:W-:Y:S01]  /*15380*/  ISETP.GE.AND P1, PT, R34, R3.reuse, PT ;  /* 0x000000032200720c */ /* 0x080fe20003f26270 */
[----:B------:R-:W-:Y:S01]  /*15390*/  IMAD.SHL.U32 R13, R12, 0x4, RZ ;  /* 0x000000040c0d7824 */ /* 0x000fe200078e00ff */
[----:B------:R-:W-:Y:S01]  /*153a0*/  SEL R0, RZ, 0xffffffff, P0 ;  /* 0xffffffffff007807 */ /* 0x000fe20000000000 */
[----:B------:R-:W-:Y:S01]  /*153b0*/  IMAD R6, R6, UR4, RZ ;  /* 0x0000000406067c24 */ /* 0x000fe2000f8e02ff */
[----:B------:R-:W-:Y:S01]  /*153c0*/  ISETP.GE.AND P0, PT, R31, R3, PT ;  /* 0x000000031f00720c */ /* 0x000fe20003f06270 */
[----:B------:R-:W-:Y:S01]  /*153d0*/  IMAD R9, R11, R9, R8 ;  /* 0x000000090b097224 */ /* 0x000fe200078e0208 */
[----:B------:R-:W-:Y:S01]  /*153e0*/  LOP3.LUT R10, R13, 0x4, R10, 0xe2, !PT ;  /* 0x000000040d0a7812 */ /* 0x000fe200078ee20a */
[----:B------:R-:W-:Y:S01]  /*153f0*/  IMAD R11, R7, UR5, R6 ;  /* 0x00000005070b7c24 */ /* 0x000fe2000f8e0206 */
[----:B------:R-:W-:Y:S01]  /*15400*/  SEL R6, RZ, 0xffffffff, P1 ;  /* 0xffffffffff067807 */ /* 0x000fe20000800000 */
[----:B------:R-:W-:Y:S01]  /*15410*/  IMAD.SHL.U32 R13, R0, 0x8, RZ ;  /* 0x00000008000d7824 */ /* 0x000fe200078e00ff */
[----:B------:R-:W-:Y:S01]  /*15420*/  SHF.R.S32.HI R0, RZ, 0x1f, R9 ;  /* 0x0000001fff007819 */ /* 0x000fe20000011409 */
[----:B------:R-:W-:Y:S01]  /*15430*/  ULDC.64 UR4, c[0x0][0xbd8] ;  /* 0x0002f60000047ab9 */ /* 0x000fe20000000a00 */
[----:B------:R-:W-:Y:S01]  /*15440*/  IMAD.IADD R5, R5, 0x1, R11 ;  /* 0x0000000105057824 */ /* 0x000fe200078e020b */
[-C--:B------:R-:W-:Y:S01]  /*15450*/  ISETP.GE.AND P2, PT, R24, R3.reuse, PT ;  /* 0x000000031800720c */ /* 0x080fe20003f46270 */
[----:B------:R-:W-:Y:S01]  /*15460*/  IMAD.SHL.U32 R7, R6, 0x10, RZ ;  /* 0x0000001006077824 */ /* 0x000fe200078e00ff */
[----:B------:R-:W-:Y:S01]  /*15470*/  LOP3.LUT R10, R13, 0x8, R10, 0xe2, !PT ;  /* 0x000000080d0a7812 */ /* 0x000fe200078ee20a */
[----:B------:R-:W-:Y:S01]  /*15480*/  IMAD R0, R0, UR4, RZ ;  /* 0x0000000400007c24 */ /* 0x000fe2000f8e02ff */
[----:B------:R-:W-:Y:S01]  /*15490*/  SEL R6, RZ, 0xffffffff, P0 ;  /* 0xffffffffff067807 */ /* 0x000fe20000000000 */
[----:B------:R-:W-:Y:S01]  /*154a0*/  IMAD.WIDE.U32 R4, R9, UR4, R4 ;  /* 0x0000000409047c25 */ /* 0x000fe2000f8e0004 */
[----:B------:R-:W-:-:S02]  /*154b0*/  ISETP.GE.AND P0, PT, R27, R3, PT ;  /* 0x000000031b00720c */ /* 0x000fc40003f06270 */
[----:B------:R-:W-:Y:S01]  /*154c0*/  LOP3.LUT R10, R7, 0x10, R10, 0xe2, !PT ;  /* 0x00000010070a7812 */ /* 0x000fe200078ee20a */
[----:B------:R-:W-:Y:S01]  /*154d0*/  IMAD R7, R9, UR5, R0 ;  /* 0x0000000509077c24 */ /* 0x000fe2000f8e0200 */
[----:B------:R-:W-:Y:S01]  /*154e0*/  SEL R9, RZ, 0x40, P0 ;  /* 0x00000040ff097807 */ /* 0x000fe20000000000 */
[----:B------:R-:W-:Y:S01]  /*154f0*/  IMAD.SHL.U32 R11, R6, 0x20, RZ ;  /* 0x00000020060b7824 */ /* 0x000fe200078e00ff */
[----:B------:R-:W-:Y:S01]  /*15500*/  ISETP.GE.AND P0, PT, R20, R21, PT ;  /* 0x000000151400720c */ /* 0x000fe20003f06270 */
[----:B------:R-:W-:Y:S01]  /*15510*/  ULDC.64 UR4, c[0x0][0xb80] ;  /* 0x0002e00000047ab9 */ /* 0x000fe20000000a00 */
[----:B------:R-:W-:Y:S01]  /*15520*/  IMAD.IADD R5, R5, 0x1, R7 ;  /* 0x0000000105057824 */ /* 0x000fe200078e0207 */
[C---:B------:R-:W-:Y:S02]  /*15530*/  LEA R12, P1, R4.reuse, UR4, 0x1 ;  /* 0x00000004040c7c11 */ /* 0x040fe4000f8208ff */
[----:B------:R-:W-:Y:S02]  /*15540*/  LOP3.LUT R10, R11, 0x20, R10, 0xe2, !PT ;  /* 0x000000200b0a7812 */ /* 0x000fe400078ee20a */
[----:B------:R-:W-:-:S02]  /*15550*/  LEA.HI.X R13, R4, UR5, R5, 0x1, P1 ;  /* 0x00000005040d7c11 */ /* 0x000fc400088f0c05 */
[----:B------:R-:W-:Y:S02]  /*15560*/  LOP3.LUT R14, R10, R9, RZ, 0xfc, !PT ;  /* 0x000000090a0e7212 */ /* 0x000fe400078efcff */
[----:B------:R-:W-:Y:S01]  /*15570*/  SEL R7, RZ, 0x80, P2 ;  /* 0x00000080ff077807 */ /* 0x000fe20001000000 */
[----:B------:R0:W1:Y:S03]  /*15580*/  SHFL.IDX PT, R10, R12, RZ, 0x181f ;  /* 0x00181fff0c0a7589 */ /* 0x00006600000e0000 */
[----:B------:R-:W-:Y:S01]  /*15590*/  LOP3.LUT R15, R14, R7, RZ, 0xfc, !PT ;  /* 0x000000070e0f7212 */ /* 0x000fe200078efcff */
[----:B------:R0:W2:Y:S01]  /*155a0*/  SHFL.IDX PT, R11, R13, RZ, 0x181f ;  /* 0x00181fff0d0b7589 */ /* 0x0000a200000e0000 */
[----:B------:R-:W-:Y:S05]  /*155b0*/  @P0 BRA `(.L_x_1379) ;  /* 0x00000000007c0947 */ /* 0x000fea0003800000 */
        /* <DEDUP_REMOVED lines=31> */
.L_x_1379:
[----:B------:R-:W-:Y:S05]  /*157b0*/  BSYNC B1 ;  /* 0x0000000000017941 */ /* 0x000fea0003800000 */
.L_x_1378:
[----:B------:R-:W-:Y:S01]  /*157c0*/  VIADD R0, R20, 0x20 ;  /* 0x0000002014007836 */ /* 0x000fe20000000000 */
[----:B--23--:R2:W3:Y:S04]  /*157d0*/  SHFL.IDX PT, R11, R13, 0x1, 0x181f ;  /* 0x00381f000d0b7f89 */ /* 0x00c4e800000e0000 */
[----:B------:R-:W-:Y:S01]  /*157e0*/  ISETP.GE.AND P0, PT, R0, R21, PT ;  /* 0x000000150000720c */ /* 0x000fe20003f06270 */
[----:B-1----:R2:W4:-:S12]  /*157f0*/  SHFL.IDX PT, R10, R12, 0x1, 0x181f ;  /* 0x00381f000c0a7f89 */ /* 0x00251800000e0000 */
[----:B--2---:R-:W-:Y:S05]  /*15800*/  @P0 BRA `(.L_x_1372) ;  /* 0x00000000007c0947 */ /* 0x004fea0003800000 */
[-C--:B------:R-:W-:Y:S02]  /*15810*/  ISETP.GE.AND P6, PT, R192, R3.reuse, PT ;  /* 0x00000003c000720c */ /* 0x080fe40003fc6270 */
[-C--:B------:R-:W-:Y:S02]  /*15820*/  ISETP.GE.AND P5, PT, R40, R3.reuse, PT ;  /* 0x000000032800720c */ /* 0x080fe40003fa6270 */
[-C--:B------:R-:W-:Y:S02]  /*15830*/  ISETP.GE.AND P4, PT, R38, R3.reuse, PT ;  /* 0x000000032600720c */ /* 0x080fe40003f86270 */
[-C--:B------:R-:W-:Y:S02]  /*15840*/  ISETP.GE.AND P3, PT, R36, R3.reuse, PT ;  /* 0x000000032400720c */ /* 0x080fe40003f66270 */
[-C--:B------:R-:W-:Y:S02]  /*15850*/  ISETP.GE.AND P2, PT, R34, R3.reuse, PT ;  /* 0x000000032200720c */ /* 0x080fe40003f46270 */
[----:B------:R-:W-:-:S03]  /*15860*/  ISETP.GE.AND P1, PT, R31, R3, PT ;  /* 0x000000031f00720c */ /* 0x000fc60003f26270 */
[----:B---34-:R-:W-:Y:S02]  /*15870*/  @!P6 IMAD.WIDE R6, R192, 0x2, R10 ;  /* 0x00000002c006e825 */ /* 0x018fe400078e020a */
        /* <DEDUP_REMOVED lines=24> */
.L_x_1372:
[----:B------:R-:W-:Y:S05]  /*15a00*/  BSYNC B0 ;  /* 0x0000000000007941 */ /* 0x000fea0003800000 */
.L_x_1365:
[----:B------:R-:W-:Y:S02]  /*15a10*/  ULDC UR4, c[0x0][0xd3c] ;  /* 0x00034f0000047ab9 */ /* 0x000fe40000000800 */
[----:B------:R-:W-:-:S13]  /*15a20*/  ISETP.GE.AND P0, PT, R87, UR4, PT ;  /* 0x0000000457007c0c */ /* 0x000fda000bf06270 */
[----:B------:R-:W-:Y:S05]  /*15a30*/  @!P0 BRA `(.L_x_1380) ;  /* 0xfffffebc00d08947 */ /* 0x000fea000383ffff */
[----:B------:R-:W-:Y:S05]  /*15a40*/  BRA `(.L_x_1250) ;  /* 0x0000008800007947 */ /* 0x000fea0003800000 */
.L_x_1248:
        /* <DEDUP_REMOVED lines=16> */
.L_x_1381:
        /* <DEDUP_REMOVED lines=43> */
.L_x_1385:
        /* <DEDUP_REMOVED lines=37> */
.L_x_1383:
        /* <DEDUP_REMOVED lines=18> */
.L_x_1386:
[----:B-1----:R-:W-:Y:S01]  /*16170*/  IMAD R24, R24, UR5, R11 ;  /* 0x0000000518187c24 */ /* 0x002fe2000f8e020b */
[----:B0-----:R-:W-:Y:S01]  /*16180*/  IABS R5, R9 ;  /* 0x0000000900057213 */ /* 0x001fe20000000000 */
[----:B------:R-:W-:Y:S01]  /*16190*/  IMAD.MOV.U32 R11, RZ, RZ, R12 ;  /* 0x000000ffff0b7224 */ /* 0x000fe200078e000c */
[----:B------:R-:W-:Y:S01]  /*161a0*/  IABS R12, R6 ;  /* 0x00000006000c7213 */ /* 0x000fe20000000000 */
[----:B------:R-:W-:Y:S01]  /*161b0*/  IMAD.MOV.U32 R2, RZ, RZ, RZ ;  /* 0x000000ffff027224 */ /* 0x000fe200078e00ff */
[----:B------:R-:W-:Y:S01]  /*161c0*/  IADD3 R25, -R24, UR6, RZ ;  /* 0x0000000618197c10 */ /* 0x000fe2000fffe1ff */
[----:B------:R-:W-:Y:S01]  /*161d0*/  IMAD R11, R11, R4, RZ ;  /* 0x000000040b0b7224 */ /* 0x000fe200078e02ff */
[----:B------:R-:W0:Y:S01]  /*161e0*/  I2F.RP R8, R5 ;  /* 0x0000000500087306 */ /* 0x000e220000209400 */
[----:B------:R-:W-:Y:S01]  /*161f0*/  IMAD.MOV R12, RZ, RZ, -R12 ;  /* 0x000000ffff0c7224 */ /* 0x000fe200078e0a0c */
        /* <DEDUP_REMOVED lines=49> */
.L_x_1384:
[----:B------:R-:W-:Y:S02]  /*16510*/  IMAD.MOV.U32 R25, RZ, RZ, RZ ;  /* 0x000000ffff197224 */ /* 0x000fe400078e00ff */
[----:B------:R-:W-:Y:S02]  /*16520*/  IMAD.U32 R24, RZ, RZ, UR6 ;  /* 0x00000006ff187e24 */ /* 0x000fe4000f8e00ff */
[----:B------:R-:W-:-:S07]  /*16530*/  IMAD.MOV.U32 R26, RZ, RZ, RZ ;  /* 0x000000ffff1a7224 */ /* 0x000fce00078e00ff */
.L_x_1387:
[----:B------:R-:W-:-:S13]  /*16540*/  ISETP.NE.AND P0, PT, R7, RZ, PT ;  /* 0x000000ff0700720c */ /* 0x000fda0003f05270 */
[----:B------:R-:W0:Y:S01]  /*16550*/  @!P0 S2R R3, SR_CgaCtaId ;  /* 0x0000000000038919 */ /* 0x000e220000008800 */
[----:B------:R-:W-:-:S04]  /*16560*/  @!P0 MOV R2, 0x400 ;  /* 0x0000040000028802 */ /* 0x000fc80000000f00 */
[----:B0-----:R-:W-:-:S05]  /*16570*/  @!P0 LEA R2, R3, R2, 0x18 ;  /* 0x0000000203028211 */ /* 0x001fca00078ec0ff */
[----:B------:R1:W-:Y:S01]  /*16580*/  @!P0 STS.128 [R2+0x388d0], R24 ;  /* 0x0388d01802008388 */ /* 0x0003e20000000c00 */
[----:B------:R-:W-:Y:S06]  /*16590*/  BAR.ARV 0x5, 0x180 ;  /* 0x0146000000007b1d */ /* 0x000fec0000002000 */
.L_x_1382:
        /* <DEDUP_REMOVED lines=8> */
[----:B------:R1:W-:Y:S01]  /*16620*/  STL [R1+0x28], RZ ;  /* 0x000028ff01007387 */ /* 0x0003e20000100800 */
[----:B------:R-:W-:Y:S01]  /*16630*/  LOP3.LUT R4, R0, 0x7f, RZ, 0xc0, !PT ;  /* 0x0000007f00047812 */ /* 0x000fe200078ec0ff */
[----:B------:R-:W-:Y:S01]  /*16640*/  UMOV UR4, 0x400 ;  /* 0x0000040000047882 */ /* 0x000fe20000000000 */
[----:B------:R-:W-:Y:S01]  /*16650*/  BSSY B8, `(.L_x_1388) ;  /* 0x0000788000087945 */ /* 0x000fe20003800000 */
[C---:B------:R-:W-:Y:S01]  /*16660*/  LOP3.LUT R3, R2.reuse, 0x1f8, RZ, 0xc0, !PT ;  /* 0x000001f802037812 */ /* 0x040fe200078ec0ff */
[----:B------:R-:W-:Y:S01]  /*16670*/  IMAD.MOV.U32 R29, RZ, RZ, 0x1 ;  /* 0x00000001ff1d7424 */ /* 0x000fe200078e00ff */
[----:B------:R-:W-:Y:S01]  /*16680*/  LOP3.LUT R2, R2, 0x38, RZ, 0xc0, !PT ;  /* 0x0000003802027812 */ /* 0x000fe200078ec0ff */
[----:B------:R-:W-:Y:S01]  /*16690*/  IMAD.SHL.U32 R36, R4, 0x8, RZ ;  /* 0x0000000804247824 */ /* 0x000fe200078e00ff */
[----:B------:R-:W-:Y:S01]  /*166a0*/  LOP3.LUT R3, R3, 0x38, R0, 0x78, !PT ;  /* 0x0000003803037812 */ /* 0x000fe200078e7800 */
[----:B------:R-:W-:Y:S01]  /*166b0*/  IMAD.SHL.U32 R0, R0, 0x10, RZ ;  /* 0x0000001000007824 */ /* 0x000fe200078e00ff */
[----:B------:R-:W-:Y:S01]  /*166c0*/  ULDC.64 UR40, c[0x0][0x198] ;  /* 0x0000660000287ab9 */ /* 0x000fe20000000a00 */
[----:B------:R-:W-:Y:S01]  /*166d0*/  IMAD.MOV.U32 R19, RZ, RZ, RZ ;  /* 0x000000ffff137224 */ /* 0x000fe200078e00ff */
[----:B------:R-:W-:Y:S01]  /*166e0*/  LOP3.LUT R36, R3, 0x200, R36, 0xf8, !PT ;  /* 0x0000020003247812 */ /* 0x000fe200078ef824 */
[----:B------:R-:W-:Y:S01]  /*166f0*/  IMAD.MOV.U32 R22, RZ, RZ, RZ ;  /* 0x000000ffff167224 */ /* 0x000fe200078e00ff */
[----:B------:R-:W-:Y:S01]  /*16700*/  SHF.R.U32.HI R3, RZ, 0x3, R4 ;  /* 0x00000003ff037819 */ /* 0x000fe20000011604 */
[----:B------:R-:W-:Y:S01]  /*16710*/  IMAD.MOV.U32 R28, RZ, RZ, 0x1 ;  /* 0x00000001ff1c7424 */ /* 0x000fe200078e00ff */
[C---:B------:R-:W-:Y:S01]  /*16720*/  LOP3.LUT R4, R2.reuse, 0x80, RZ, 0xfc, !PT ;  /* 0x0000008002047812 */ /* 0x040fe200078efcff */
[----:B------:R-:W-:Y:S01]  /*16730*/  ULOP3.LUT UR38, UR36, 0x2, URZ, 0xfc, !UPT ;  /* 0x0000000224267892 */ /* 0x000fe2000f8efc3f */
[----:B------:R-:W-:Y:S01]  /*16740*/  LOP3.LUT R3, R3, 0x70, R0, 0xf8, !PT ;  /* 0x0000007003037812 */ /* 0x000fe200078ef800 */
[----:B------:R-:W-:Y:S01]  /*16750*/  ULDC UR37, c[0x0][0xc] ;  /* 0x0000030000257ab9 */ /* 0x000fe20000000800 */
[C---:B------:R-:W-:Y:S01]  /*16760*/  LOP3.LUT R0, R2.reuse, 0x40, RZ, 0xfc, !PT ;  /* 0x0000004002007812 */ /* 0x040fe200078efcff */
[----:B0-----:R-:W-:Y:S01]  /*16770*/  ULEA UR4, UR5, UR4, 0x18 ;  /* 0x0000000405047291 */ /* 0x001fe2000f8ec03f */
[----:B------:R-:W-:-:S02]  /*16780*/  LOP3.LUT R3, R2, 0xc0, RZ, 0xfc, !PT ;  /* 0x000000c002037812 */ /* 0x000fc400078efcff */
[C---:B------:R-:W-:Y:S02]  /*16790*/  LOP3.LUT R0, R2.reuse, 0x100, RZ, 0xfc, !PT ;  /* 0x0000010002007812 */ /* 0x040fe400078efcff */
[C---:B------:R-:W-:Y:S01]  /*167a0*/  LOP3.LUT R4, R2.reuse, 0x140, RZ, 0xfc, !PT ;  /* 0x0000014002047812 */ /* 0x040fe200078efcff */
[----:B------:R-:W-:Y:S01]  /*167b0*/  IMAD.U32 R18, RZ, RZ, UR4 ;  /* 0x00000004ff127e24 */ /* 0x000fe2000f8e00ff */
[C---:B------:R-:W-:Y:S02]  /*167c0*/  LOP3.LUT R3, R2.reuse, 0x180, RZ, 0xfc, !PT ;  /* 0x0000018002037812 */ /* 0x040fe400078efcff */
[----:B------:R-:W-:Y:S01]  /*167d0*/  LOP3.LUT R0, R2, 0x1c0, RZ, 0xfc, !PT ;  /* 0x000001c002007812 */ /* 0x000fe200078efcff */
[----:B-1----:R-:W-:-:S07]  /*167e0*/  IMAD R23, R36, 0x2, R18 ;  /* 0x0000000224177824 */ /* 0x002fce00078e0212 */
.L_x_1503:
[----:B0-----:R-:W0:Y:S02]  /*167f0*/  LDC.64 R2, c[0x0][0xd88] ;  /* 0x00036200ff027b82 */ /* 0x001e240000000a00 */
[----:B0-----:R-:W-:-:S05]  /*16800*/  IMAD.WIDE R2, R27, 0x4, R2 ;  /* 0x000000041b027825 */ /* 0x001fca00078e0202 */
[----:B--2---:R-:W2:Y:S01]  /*16810*/  LDG.E R37, desc[UR42][R2.64] ;  /* 0x0000002a02257981 */ /* 0x004ea2000c1e1900 */
[----:B------:R-:W-:Y:S05]  /*16820*/  YIELD ;  /* 0x0000000000007946 */ /* 0x000fea0003800000 */
[----:B------:R-:W-:Y:S01]  /*16830*/  ULDC.64 UR4, c[0x0][0xb20] ;  /* 0x0002c80000047ab9 */ /* 0x000fe20000000a00 */
[----:B------:R-:W-:Y:S01]  /*16840*/  IMAD.MOV.U32 R34, RZ, RZ, RZ ;  /* 0x000000ffff227224 */ /* 0x000fe200078e00ff */
[----:B------:R-:W-:Y:S01]  /*16850*/  ISETP.NE.U32.AND P0, PT, RZ, UR4, PT ;  /* 0x00000004ff007c0c */ /* 0x000fe2000bf05070 */
[----:B-1----:R-:W-:Y:S01]  /*16860*/  IMAD.MOV.U32 R6, RZ, RZ, RZ ;  /* 0x000000ffff067224 */ /* 0x002fe200078e00ff */
[----:B------:R-:W-:Y:S01]  /*16870*/  ULDC.64 UR8, c[0x0][0xb10] ;  /* 0x0002c40000087ab9 */ /* 0x000fe20000000a00 */
[----:B------:R-:W-:Y:S01]  /*16880*/  ULDC.64 UR6, c[0x0][0xb08] ;  /* 0x0002c20000067ab9 */ /* 0x000fe20000000a00 */
[----:B------:R-:W-:-:S02]  /*16890*/  ISETP.NE.AND.EX P0, PT, RZ, UR5, PT, P0 ;  /* 0x00000005ff007c0c */ /* 0x000fc4000bf05300 */
[----:B--2---:R-:W-:-:S11]  /*168a0*/  SHF.R.S32.HI R0, RZ, 0x1f, R37 ;  /* 0x0000001fff007819 */ /* 0x004fd60000011425 */
        /* <DEDUP_REMOVED lines=23> */
[----:B--2---:R0:W-:Y:S02]  /*16a20*/  STL [R1], R6 ;  /* 0x0000000601007387 */ /* 0x0041e40000100800 */
        /* <DEDUP_REMOVED lines=13> */
[----:B---3--:R-:W-:Y:S06]  /*16b00*/  @P1 BRA `(.L_x_1389) ;  /* 0x0000000000141947 */ /* 0x008fec0003800000 */
[----:B------:R-:W-:Y:S05]  /*16b10*/  @!P0 BRA `(.L_x_1389) ;  /* 0x0000000000108947 */ /* 0x000fea0003800000 */
[----:B------:R-:W2:Y:S04]  /*16b20*/  LDG.E R7, desc[UR42][R2.64] ;  /* 0x0000002a02077981 */ /* 0x000ea8000c1e1900 */
[----:B------:R-:W2:Y:S02]  /*16b30*/  LDG.E R2, desc[UR42][R2.64+0x4] ;  /* 0x0000042a02027981 */ /* 0x000ea4000c1e1900 */
[----:B--2---:R-:W-:-:S05]  /*16b40*/  IMAD.IADD R2, R2, 0x1, -R7 ;  /* 0x0000000102027824 */ /* 0x004fca00078e0a07 */
[----:B------:R0:W-:Y:S02]  /*16b50*/  STL [R1+0x14], R2 ;  /* 0x0000140201007387 */ /* 0x0001e40000100800 */
.L_x_1389:
[----:B------:R-:W-:Y:S01]  /*16b60*/  ULDC.64 UR4, c[0x0][0xb18] ;  /* 0x0002c60000047ab9 */ /* 0x000fe20000000a00 */
[C---:B------:R-:W-:Y:S01]  /*16b70*/  LOP3.LUT R7, R26.reuse, 0xff000000, RZ, 0xc0, !PT ;  /* 0xff0000001a077812 */ /* 0x040fe200078ec0ff */
[----:B------:R-:W-:Y:S01]  /*16b80*/  IMAD.MOV.U32 R30, RZ, RZ, R37 ;  /* 0x000000ffff1e7224 */ /* 0x000fe200078e0025 */
[----:B------:R-:W-:Y:S02]  /*16b90*/  ISETP.NE.U32.AND P0, PT, RZ, UR4, PT ;  /* 0x00000004ff007c0c */ /* 0x000fe4000bf05070 */
[----:B------:R-:W-:Y:S02]  /*16ba0*/  SHF.R.U32.HI R7, RZ, 0x8, R7 ;  /* 0x00000008ff077819 */ /* 0x000fe40000011607 */
[----:B------:R-:W-:Y:S02]  /*16bb0*/  ISETP.NE.AND.EX P0, PT, RZ, UR5, PT, P0 ;  /* 0x00000005ff007c0c */ /* 0x000fe4000bf05300 */
[C---:B0-----:R-:W-:Y:S02]  /*16bc0*/  LOP3.LUT R2, R26.reuse, 0xff0000, RZ, 0xc0, !PT ;  /* 0x00ff00001a027812 */ /* 0x041fe400078ec0ff */
[----:B------:R-:W-:-:S02]  /*16bd0*/  LOP3.LUT R17, R26, 0xffff, RZ, 0xc0, !PT ;  /* 0x0000ffff1a117812 */ /* 0x000fc400078ec0ff */
[----:B------:R-:W-:-:S07]  /*16be0*/  LEA.HI R7, R2, R7, RZ, 0x10 ;  /* 0x0000000702077211 */ /* 0x000fce00078f80ff */
[----:B------:R-:W-:Y:S05]  /*16bf0*/  @!P0 BRA `(.L_x_1390) ;  /* 0x0000000000108947 */ /* 0x000fea0003800000 */
[----:B------:R-:W-:-:S04]  /*16c00*/  IADD3 R2, P0, R31, UR4, RZ ;  /* 0x000000041f027c10 */ /* 0x000fc8000ff1e0ff */
[----:B------:R-:W-:-:S05]  /*16c10*/  IADD3.X R3, R32, UR5, RZ, P0, !PT ;  /* 0x0000000520037c10 */ /* 0x000fca00087fe4ff */
[----:B------:R0:W5:Y:S01]  /*16c20*/  LDG.E R8, desc[UR42][R2.64] ;  /* 0x0000002a02087981 */ /* 0x000162000c1e1900 */
[----:B------:R-:W-:Y:S05]  /*16c30*/  BRA `(.L_x_1391) ;  /* 0x0000000000247947 */ /* 0x000fea0003800000 */
.L_x_1390:
        /* <DEDUP_REMOVED lines=9> */
.L_x_1391:
[----:B0-----:R-:W2:Y:S04]  /*16cd0*/  @P2 LDG.E R2, desc[UR42][R4.64] ;  /* 0x0000002a04022981 */ /* 0x001ea8000c1e1900 */
[----:B------:R0:W2:Y:S01]  /*16ce0*/  @P2 LDG.E R4, desc[UR42][R4.64+0x4] ;  /* 0x0000042a04042981 */ /* 0x0000a2000c1e1900 */
[----:B-----5:R-:W-:Y:S01]  /*16cf0*/  IMAD.IADD R8, R8, 0x1, -R34 ;  /* 0x0000000108087824 */ /* 0x020fe200078e0a22 */
[----:B------:R-:W-:Y:S01]  /*16d00*/  BSSY B0, `(.L_x_1392) ;  /* 0x0000029000007945 */ /* 0x000fe20003800000 */
[----:B------:R-:W-:Y:S01]  /*16d10*/  LOP3.LUT R33, R7, 0xff, RZ, 0xc0, !PT ;  /* 0x000000ff07217812 */ /* 0x000fe200078ec0ff */
[----:B------:R-:W-:Y:S01]  /*16d20*/  IMAD.MOV.U32 R3, RZ, RZ, RZ ;  /* 0x000000ffff037224 */ /* 0x000fe200078e00ff */
[----:B0-----:R-:W-:Y:S01]  /*16d30*/  SHF.R.U32.HI R5, RZ, 0x10, R7 ;  /* 0x00000010ff057819 */ /* 0x001fe20000011607 */
[----:B--2---:R-:W-:-:S04]  /*16d40*/  @P2 IMAD.IADD R6, R4, 0x1, -R2 ;  /* 0x0000000104062824 */ /* 0x004fc800078e0a02 */
[----:B------:R-:W-:-:S04]  /*16d50*/  IMAD.IADD R26, R8, 0x1, R6 ;  /* 0x00000001081a7824 */ /* 0x000fc800078e0206 */
[C---:B------:R-:W-:Y:S01]  /*16d60*/  VIADD R4, R26.reuse, 0x3f ;  /* 0x0000003f1a047836 */ /* 0x040fe20000000000 */
[----:B------:R-:W-:-:S04]  /*16d70*/  ISETP.GE.AND P1, PT, R26, 0x1, PT ;  /* 0x000000011a00780c */ /* 0x000fc80003f26270 */
[----:B------:R-:W-:-:S04]  /*16d80*/  SHF.R.S32.HI R2, RZ, 0x1f, R4 ;  /* 0x0000001fff027819 */ /* 0x000fc80000011404 */
[----:B------:R-:W-:-:S04]  /*16d90*/  LEA.HI R4, R2, R4, RZ, 0x6 ;  /* 0x0000000402047211 */ /* 0x000fc800078f30ff */
        /* <DEDUP_REMOVED lines=31> */
.L_x_1393:
[----:B------:R-:W-:Y:S05]  /*16f90*/  BSYNC B0 ;  /* 0x0000000000007941 */ /* 0x000fea0003800000 */
.L_x_1392:
        /* <DEDUP_REMOVED lines=24> */
.L_x_1548:
[----:B-1----:R-:W-:Y:S02]  /*17120*/  ISETP.NE.AND P0, PT, R14, RZ, PT ;  /* 0x000000ff0e00720c */ /* 0x002fe40003f05270 */
[----:B------:R-:W-:-:S11]  /*17130*/  PLOP3.LUT P6, PT, PT, PT, PT, 0x8, 0x0 ;  /* 0x000000000000781c */ /* 0x000fd60003fce170 */
[----:B------:R-:W-:Y:S05]  /*17140*/  @P0 BRA `(.L_x_1397) ;  /* 0x00000000000c0947 */ /* 0x000fea0003800000 */
[----:B------:R-:W-:-:S03]  /*17150*/  UMOV UR4, 0xffffffff ;  /* 0xffffffff00047882 */ /* 0x000fc60000000000 */
[----:B------:R-:W-:Y:S05]  /*17160*/  BRA.DIV UR4, `(.L_x_1398) ;  /* 0x0000007e04047947 */ /* 0x000fea000b800000 */
[----:B------:R-:W-:-:S13]  /*17170*/  ELECT P6, URZ, PT ;  /* 0x00000000003f782f */ /* 0x000fda00038c0000 */
.L_x_1397:
        /* <DEDUP_REMOVED lines=9> */
.L_x_1551:
[----:B------:R-:W-:Y:S05]  /*17210*/  BSYNC B1 ;  /* 0x0000000000017941 */ /* 0x000fea0003800000 */
.L_x_1399:
        /* <DEDUP_REMOVED lines=10> */
.L_x_1552:
[----:B------:R-:W-:Y:S05]  /*172c0*/  BSYNC B2 ;  /* 0x0000000000027941 */ /* 0x000fea0003800000 */
.L_x_1403:
        /* <DEDUP_REMOVED lines=9> */
.L_x_1406:
[----:B------:R-:W-:Y:S05]  /*17360*/  BSYNC B2 ;  /* 0x0000000000027941 */ /* 0x000fea0003800000 */
.L_x_1405:
        /* <DEDUP_REMOVED lines=10> */
[----:B------:R-:W-:Y:S01]  /*17410*/  VIADD R11, R3, 0x38890 ;  /* 0x00038890030b7836 */ /* 0x000fe20000000000 */
[----:B------:R-:W-:-:S09]  /*17420*/  UMOV UR7, 0x12f00000 ;  /* 0x12f0000000077882 */ /* 0x000fd20000000000 */
.L_x_1407:
        /* <DEDUP_REMOVED lines=13> */
.L_x_1553:
[----:B------:R-:W-:Y:S05]  /*17500*/  BSYNC B2 ;  /* 0x0000000000027941 */ /* 0x000fea0003800000 */
.L_x_1408:
        /* <DEDUP_REMOVED lines=11> */
.L_x_1411:
[----:B------:R-:W-:Y:S05]  /*175c0*/  BSYNC B2 ;  /* 0x0000000000027941 */ /* 0x000fea0003800000 */
.L_x_1410:
        /* <DEDUP_REMOVED lines=9> */
.L_x_1412:
        /* <DEDUP_REMOVED lines=15> */
.L_x_1413:
        /* <DEDUP_REMOVED lines=15> */
.L_x_1414:
        /* <DEDUP_REMOVED lines=15> */
.L_x_1415:
        /* <DEDUP_REMOVED lines=15> */
.L_x_1416:
        /* <DEDUP_REMOVED lines=15> */
.L_x_1417:
        /* <DEDUP_REMOVED lines=15> */
.L_x_1418:
        /* <DEDUP_REMOVED lines=15> */
.L_x_1419:
        /* <DEDUP_REMOVED lines=10> */
.L_x_1402:
[----:B------:R-:W-:Y:S05]  /*17d90*/  BSYNC B1 ;  /* 0x0000000000017941 */ /* 0x000fea0003800000 */
.L_x_1401:
        /* <DEDUP_REMOVED lines=9> */
.L_x_1439:
        /* <DEDUP_REMOVED lines=11> */
.L_x_1554:
[----:B------:R-:W-:Y:S05]  /*17ee0*/  BSYNC B2 ;  /* 0x0000000000027941 */ /* 0x000fea0003800000 */
.L_x_1422:
        /* <DEDUP_REMOVED lines=9> */
.L_x_1425:
[----:B------:R-:W-:Y:S05]  /*17f80*/  BSYNC B2 ;  /* 0x0000000000027941 */ /* 0x000fea0003800000 */
.L_x_1424:
        /* <DEDUP_REMOVED lines=11> */
.L_x_1426:
        /* <DEDUP_REMOVED lines=13> */
.L_x_1555:
[----:B------:R-:W-:Y:S05]  /*18110*/  BSYNC B2 ;  /* 0x0000000000027941 */ /* 0x000fea0003800000 */
.L_x_1427:
        /* <DEDUP_REMOVED lines=11> */
.L_x_1430:
[----:B------:R-:W-:Y:S05]  /*181d0*/  BSYNC B2 ;  /* 0x0000000000027941 */ /* 0x000fea0003800000 */
.L_x_1429:
        /* <DEDUP_REMOVED lines=9> */
.L_x_1431:
        /* <DEDUP_REMOVED lines=15> */
.L_x_1432:
        /* <DEDUP_REMOVED lines=15> */
.L_x_1433:
        /* <DEDUP_REMOVED lines=15> */
.L_x_1434:
        /* <DEDUP_REMOVED lines=15> */
.L_x_1435:
        /* <DEDUP_REMOVED lines=15> */
.L_x_1436:
        /* <DEDUP_REMOVED lines=15> */
.L_x_1437:
        /* <DEDUP_REMOVED lines=15> */
.L_x_1438:
        /* <DEDUP_REMOVED lines=10> */
.L_x_1421:
[----:B------:R-:W-:Y:S05]  /*189a0*/  BSYNC B1 ;  /* 0x0000000000017941 */ /* 0x000fea0003800000 */
.L_x_1420:
        /* <DEDUP_REMOVED lines=8> */
.L_x_1395:
[----:B------:R-:W-:Y:S05]  /*18a30*/  BSYNC B0 ;  /* 0x0000000000007941 */ /* 0x000fea0003800000 */
.L_x_1394:
        /* <DEDUP_REMOVED lines=33> */
.L_x_1441:
[----:B------:R-:W-:Y:S05]  /*18c50*/  BSYNC B0 ;  /* 0x0000000000007941 */ /* 0x000fea0003800000 */
.L_x_1440:
        /* <DEDUP_REMOVED lines=23> */
.L_x_1443:
        /* <DEDUP_REMOVED lines=20> */
.L_x_1446:
[----:B------:R-:W-:Y:S05]  /*18f10*/  BSYNC B6 ;  /* 0x0000000000067941 */ /* 0x000fea0003800000 */
.L_x_1445:
        /* <DEDUP_REMOVED lines=20> */
.L_x_1449:
        /* <DEDUP_REMOVED lines=15> */
.L_x_1448:
[----:B------:R-:W-:Y:S05]  /*19150*/  BSYNC B6 ;  /* 0x0000000000067941 */ /* 0x000fea0003800000 */
.L_x_1447:
[----:B------:R-:W2:Y:S01]  /*19160*/  LDL R21, [R1+0x30] ;  /* 0x0000300001157983 */ /* 0x000ea20000100800 */
[----:B------:R-:W-:Y:S01]  /*19170*/  ULDC.64 UR4, c[0x0][0xaf0] ;  /* 0x0002bc0000047ab9 */ /* 0x000fe20000000a00 */
[----:B------:R-:W1:Y:S01]  /*19180*/  LDC R9, c[0x0][0x430] ;  /* 0x00010c00ff097b82 */ /* 0x000e620000000800 */
[----:B------:R-:W-:Y:S01]  /*19190*/  ISETP.NE.U32.AND P0, PT, RZ, UR4, PT ;  /* 0x00000004ff007c0c */ /* 0x000fe2000bf05070 */
[----:B------:R-:W3:Y:S03]  /*191a0*/  S2R R20, SR_TID.X ;  /* 0x0000000000147919 */ /* 0x000ee60000002100 */
[----:B------:R-:W-:-:S13]  /*191b0*/  ISETP.NE.AND.EX P0, PT, RZ, UR5, PT, P0 ;  /* 0x00000005ff007c0c */ /* 0x000fda000bf05300 */
[----:B------:R-:W-:Y:S01]  /*191c0*/  @P0 IADD3 R2, P1, R31, UR4, RZ ;  /* 0x000000041f020c10 */ /* 0x000fe2000ff3e0ff */
[----:B------:R-:W-:-:S03]  /*191d0*/  ULDC UR4, c[0x0][0x320] ;  /* 0x0000c80000047ab9 */ /* 0x000fc60000000800 */
[----:B0-----:R-:W-:-:S05]  /*191e0*/  @P0 IADD3.X R3, R32, UR5, RZ, P1, !PT ;  /* 0x0000000520030c10 */ /* 0x001fca0008ffe4ff */
[----:B------:R0:W4:Y:S01]  /*191f0*/  @P0 LDG.E R30, desc[UR42][R2.64] ;  /* 0x0000002a021e0981 */ /* 0x000122000c1e1900 */
[----:B---3--:R-:W-:-:S04]  /*19200*/  LOP3.LUT R20, R20, 0x7f, RZ, 0xc0, !PT ;  /* 0x0000007f14147812 */ /* 0x008fc800078ec0ff */
[----:B------:R-:W-:Y:S02]  /*19210*/  SHF.R.U32.HI R35, RZ, 0x3, R20 ;  /* 0x00000003ff237819 */ /* 0x000fe40000011614 */
[----:B------:R-:W3:Y:S02]  /*19220*/  S2R R20, SR_TID.X ;  /* 0x0000000000147919 */ /* 0x000ee40000002100 */
[----:B---3--:R-:W-:-:S05]  /*19230*/  IMAD.SHL.U32 R20, R20, 0x10, RZ ;  /* 0x0000001014147824 */ /* 0x008fca00078e00ff */
[----:B------:R-:W-:Y:S02]  /*19240*/  LOP3.LUT R20, R35, 0x70, R20, 0xf8, !PT ;  /* 0x0000007023147812 */ /* 0x000fe400078ef814 */
[----:B------:R-:W3:Y:S01]  /*19250*/  S2R R35, SR_TID.X ;  /* 0x0000000000237919 */ /* 0x000ee20000002100 */
[----:B-1----:R-:W-:Y:S01]  /*19260*/  ISETP.NE.AND P1, PT, R9, 0x1, PT ;  /* 0x000000010900780c */ /* 0x002fe20003f25270 */
[----:B------:R-:W1:-:S12]  /*19270*/  S2R R4, SR_TID.X ;  /* 0x0000000000047919 */ /* 0x000e580000002100 */
[----:B0-----:R-:W0:Y:S08]  /*19280*/  @P1 LDC R3, c[0x0][0x434] ;  /* 0x00010d00ff031b82 */ /* 0x001e300000000800 */
[----:B------:R-:W5:Y:S01]  /*19290*/  @P1 LDC R2, c[0x0][0x438] ;  /* 0x00010e00ff021b82 */ /* 0x000f620000000800 */
[----:B---3--:R-:W-:-:S05]  /*192a0*/  IMAD.SHL.U32 R35, R35, 0x8, RZ ;  /* 0x0000000823237824 */ /* 0x008fca00078e00ff */
[----:B------:R-:W-:-:S04]  /*192b0*/  LOP3.LUT R35, R35, 0x38, RZ, 0xc0, !PT ;  /* 0x0000003823237812 */ /* 0x000fc800078ec0ff */
[----:B------:R-:W-:-:S04]  /*192c0*/  LOP3.LUT R35, R35, 0x40, RZ, 0xfc, !PT ;  /* 0x0000004023237812 */ /* 0x000fc800078efcff */
[----:B------:R-:W-:Y:S02]  /*192d0*/  ISETP.GE.AND P2, PT, R35, UR4, PT ;  /* 0x0000000423007c0c */ /* 0x000fe4000bf46270 */
[----:B------:R-:W3:Y:S01]  /*192e0*/  S2R R35, SR_TID.X ;  /* 0x0000000000237919 */ /* 0x000ee20000002100 */
[----:B-1----:R-:W-:Y:S01]  /*192f0*/  IMAD.SHL.U32 R4, R4, 0x8, RZ ;  /* 0x0000000804047824 */ /* 0x002fe200078e00ff */
[----:B------:R-:W-:-:S04]  /*19300*/  LOP3.LUT R16, R16, 0xffffffbf, RZ, 0xc0, !PT ;  /* 0xffffffbf10107812 */ /* 0x000fc800078ec0ff */
[----:B------:R-:W-:Y:S02]  /*19310*/  LOP3.LUT R4, R4, 0x38, RZ, 0xc0, !PT ;  /* 0x0000003804047812 */ /* 0x000fe400078ec0ff */
[----:B------:R-:W-:Y:S02]  /*19320*/  SEL R8, RZ, 0xffffffff, P2 ;  /* 0xffffffffff087807 */ /* 0x000fe40001000000 */
[----:B------:R-:W-:Y:S02]  /*19330*/  LOP3.LUT R4, R4, 0x80, RZ, 0xfc, !PT ;  /* 0x0000008004047812 */ /* 0x000fe400078efcff */
[----:B------:R-:W-:Y:S01]  /*19340*/  @P2 LOP3.LUT R16, R16, 0x40, RZ, 0xfc, !PT ;  /* 0x0000004010102812 */ /* 0x000fe200078efcff */
[----:B------:R-:W-:Y:S01]  /*19350*/  IMAD.SHL.U32 R8, R8, 0x2, RZ ;  /* 0x0000000208087824 */ /* 0x000fe200078e00ff */
[----:B------:R-:W-:Y:S01]  /*19360*/  ISETP.GE.AND P2, PT, R4, UR4, PT ;  /* 0x0000000404007c0c */ /* 0x000fe2000bf46270 */
[----:B---3--:R-:W-:-:S05]  /*19370*/  IMAD.SHL.U32 R35, R35, 0x8, RZ ;  /* 0x0000000823237824 */ /* 0x008fca00078e00ff */
[----:B------:R-:W-:-:S04]  /*19380*/  LOP3.LUT R35, R35, 0x38, RZ, 0xc0, !PT ;  /* 0x0000003823237812 */ /* 0x000fc800078ec0ff */
[----:B------:R-:W-:Y:S02]  /*19390*/  LOP3.LUT R35, R35, 0xc0, RZ, 0xfc, !PT ;  /* 0x000000c023237812 */ /* 0x000fe400078efcff */
[----:B------:R-:W-:Y:S01]  /*193a0*/  LOP3.LUT R16, R16, 0xffffff7f, RZ, 0xc0, !PT ;  /* 0xffffff7f10107812 */ /* 0x000fe200078ec0ff */
[----:B------:R-:W-:Y:S01]  /*193b0*/  IMAD.MOV.U32 R11, RZ, RZ, RZ ;  /* 0x000000ffff0b7224 */ /* 0x000fe200078e00ff */
[----:B--2---:R-:W-:Y:S02]  /*193c0*/  LEA R31, R21, 0xffffffc0, 0x6 ;  /* 0xffffffc0151f7811 */ /* 0x004fe400078e30ff */
[----:B------:R-:W1:Y:S03]  /*193d0*/  S2R R21, SR_TID.X ;  /* 0x0000000000157919 */ /* 0x000e660000002100 */
[----:B------:R-:W-:-:S05]  /*193e0*/  IMAD.IADD R0, R20, 0x1, R31 ;  /* 0x0000000114007824 */ /* 0x000fca00078e021f */
[C---:B------:R-:W-:Y:S01]  /*193f0*/  ISETP.GE.AND P0, PT, R0.reuse, R26, PT ;  /* 0x0000001a0000720c */ /* 0x040fe20003f06270 */
[----:B------:R-:W-:-:S03]  /*19400*/  IMAD.IADD R0, R0, 0x1, R34 ;  /* 0x0000000100007824 */ /* 0x000fc600078e0222 */
[----:B------:R-:W-:Y:S01]  /*19410*/  ISETP.GT.U32.OR P0, PT, R20, 0x3f, P0 ;  /* 0x0000003f1400780c */ /* 0x000fe20000704470 */
[----:B0-----:R-:W-:-:S04]  /*19420*/  @P1 IMAD.HI.U32 R3, R0, R3, RZ ;  /* 0x0000000300031227 */ /* 0x001fc800078e00ff */
[----:B------:R-:W-:Y:S01]  /*19430*/  IMAD.MOV.U32 R6, RZ, RZ, R0 ;  /* 0x000000ffff067224 */ /* 0x000fe200078e0000 */
[----:B-----5:R-:W-:-:S07]  /*19440*/  @P1 SHF.R.U32.HI R6, RZ, R2, R3 ;  /* 0x00000002ff061219 */ /* 0x020fce0000011603 */
[----:B------:R-:W0:Y:S01]  /*19450*/  @!P0 LDC.64 R2, c[0x0][0x428] ;  /* 0x00010a00ff028b82 */ /* 0x000e220000000a00 */
[----:B-1----:R-:W-:-:S05]  /*19460*/  IMAD.SHL.U32 R21, R21, 0x8, RZ ;  /* 0x0000000815157824 */ /* 0x002fca00078e00ff */
[----:B------:R-:W-:-:S04]  /*19470*/  LOP3.LUT R21, R21, 0x38, RZ, 0xc0, !PT ;  /* 0x0000003815157812 */ /* 0x000fc800078ec0ff */
[----:B------:R-:W-:Y:S02]  /*19480*/  ISETP.GE.AND P3, PT, R21, UR4, PT ;  /* 0x0000000415007c0c */ /* 0x000fe4000bf66270 */
[----:B------:R-:W-:Y:S02]  /*19490*/  ISETP.GE.AND P1, PT, R35, UR4, PT ;  /* 0x0000000423007c0c */ /* 0x000fe4000bf26270 */
[----:B------:R-:W-:Y:S02]  /*194a0*/  SEL R4, RZ, 0x1, P3 ;  /* 0x00000001ff047807 */ /* 0x000fe40001800000 */
[----:B------:R-:W-:Y:S02]  /*194b0*/  SEL R5, RZ, 0x8, P1 ;  /* 0x00000008ff057807 */ /* 0x000fe40000800000 */
[----:B------:R-:W-:Y:S02]  /*194c0*/  LOP3.LUT R8, R8, 0x2, R4, 0xe2, !PT ;  /* 0x0000000208087812 */ /* 0x000fe400078ee204 */
[----:B------:R-:W-:-:S02]  /*194d0*/  SEL R4, RZ, 0x4, P2 ;  /* 0x00000004ff047807 */ /* 0x000fc40001000000 */
[----:B----4-:R-:W-:Y:S02]  /*194e0*/  SHF.R.S32.HI R35, RZ, 0x1f, R30 ;  /* 0x0000001fff237819 */ /* 0x010fe4000001141e */
[----:B------:R-:W-:Y:S01]  /*194f0*/  LOP3.LUT R8, R5, R8, R4, 0xfe, !PT ;  /* 0x0000000805087212 */ /* 0x000fe200078efe04 */
[--C-:B------:R-:W-:Y:S01]  /*19500*/  @!P0 IMAD.MOV.U32 R4, RZ, RZ, R6.reuse ;  /* 0x000000ffff048224 */ /* 0x100fe200078e0006 */
[----:B------:R-:W-:Y:S01]  /*19510*/  @!P0 SHF.R.S32.HI R5, RZ, 0x1f, R6 ;  /* 0x0000001fff058819 */ /* 0x000fe20000011406 */
[----:B0-----:R-:W-:-:S04]  /*19520*/  @!P0 IMAD R7, R35, R2, RZ ;  /* 0x0000000223078224 */ /* 0x001fc800078e02ff */
[C---:B------:R-:W-:Y:S02]  /*19530*/  @!P0 IMAD R7, R30.reuse, R3, R7 ;  /* 0x000000031e078224 */ /* 0x040fe400078e0207 */
[----:B------:R-:W-:Y:S02]  /*19540*/  @!P0 IMAD.WIDE.U32 R4, R30, R2, R4 ;  /* 0x000000021e048225 */ /* 0x000fe400078e0004 */
[----:B------:R-:W0:Y:S01]  /*19550*/  @!P0 LDC.64 R2, c[0x0][0x418] ;  /* 0x00010600ff028b82 */ /* 0x000e220000000a00 */
        /* <DEDUP_REMOVED lines=8> */
[----:B------:R0:W2:Y:S01]  /*195e0*/  @!P0 LDG.E R11, desc[UR42][R2.64] ;  /* 0x0000002a020b8981 */ /* 0x0000a2000c1e1900 */
[----:B------:R-:W1:Y:S02]  /*195f0*/  S2R R10, SR_TID.X ;  /* 0x00000000000a7919 */ /* 0x000e640000002100 */
[----:B-1----:R-:W-:-:S05]  /*19600*/  IMAD.SHL.U32 R10, R10, 0x8, RZ ;  /* 0x000000080a0a7824 */ /* 0x002fca00078e00ff */
[----:B------:R-:W-:-:S04]  /*19610*/  LOP3.LUT R10, R10, 0x38, RZ, 0xc0, !PT ;  /* 0x000000380a0a7812 */ /* 0x000fc800078ec0ff */
[----:B------:R-:W-:-:S04]  /*19620*/  LOP3.LUT R10, R10, 0x180, RZ, 0xfc, !PT ;  /* 0x000001800a0a7812 */ /* 0x000fc800078efcff */
[----:B------:R-:W-:Y:S02]  /*19630*/  ISETP.GE.AND P0, PT, R10, UR4, PT ;  /* 0x000000040a007c0c */ /* 0x000fe4000bf06270 */
[----:B------:R-:W-:-:S04]  /*19640*/  LOP3.LUT R10, R21, 0x140, RZ, 0xfc, !PT ;  /* 0x00000140150a7812 */ /* 0x000fc800078efcff */
[----:B------:R-:W-:-:S04]  /*19650*/  ISETP.GE.AND P2, PT, R10, UR4, PT ;  /* 0x000000040a007c0c */ /* 0x000fc8000bf46270 */
[----:B------:R-:W-:Y:S02]  /*19660*/  SEL R4, RZ, 0x20, P2 ;  /* 0x00000020ff047807 */ /* 0x000fe40001000000 */
[----:B0-----:R-:W-:Y:S02]  /*19670*/  SEL R2, RZ, 0x40, P0 ;  /* 0x00000040ff027807 */ /* 0x001fe40000000000 */
[----:B------:R-:W-:Y:S02]  /*19680*/  LOP3.LUT R16, R16, 0xfffffff7, RZ, 0xc0, !PT ;  /* 0xfffffff710107812 */ /* 0x000fe400078ec0ff */
[----:B------:R-:W-:-:S04]  /*19690*/  LOP3.LUT R12, R21, 0x1c0, RZ, 0xfc, !PT ;  /* 0x000001c0150c7812 */ /* 0x000fc800078efcff */
[----:B------:R-:W-:-:S04]  /*196a0*/  ISETP.GE.AND P0, PT, R12, UR4, PT ;  /* 0x000000040c007c0c */ /* 0x000fc8000bf06270 */
[----:B------:R-:W-:Y:S01]  /*196b0*/  SEL R32, RZ, 0x80, P0 ;  /* 0x00000080ff207807 */ /* 0x000fe20000000000 */
[----:B--2---:R0:W-:Y:S02]  /*196c0*/  STL [R1+0x4], R11 ;  /* 0x0000040b01007387 */ /* 0x0041e40000100800 */
[----:B0-----:R-:W-:-:S04]  /*196d0*/  LOP3.LUT R11, R21, 0x100, RZ, 0xfc, !PT ;  /* 0x00000100150b7812 */ /* 0x001fc800078efcff */
[----:B------:R-:W-:-:S04]  /*196e0*/  ISETP.GE.AND P3, PT, R11, UR4, PT ;  /* 0x000000040b007c0c */ /* 0x000fc8000bf66270 */
[----:B------:R-:W-:-:S04]  /*196f0*/  SEL R3, RZ, 0x10, P3 ;  /* 0x00000010ff037807 */ /* 0x000fc80001800000 */
[----:B------:R-:W-:-:S04]  /*19700*/  LOP3.LUT R3, R4, R8, R3, 0xfe, !PT ;  /* 0x0000000804037212 */ /* 0x000fc800078efe03 */
[----:B------:R-:W-:Y:S01]  /*19710*/  LOP3.LUT R5, R3, R2, RZ, 0xfc, !PT ;  /* 0x0000000203057212 */ /* 0x000fe200078efcff */
[----:B------:R-:W-:-:S04]  /*19720*/  IMAD.MOV R2, RZ, RZ, -R6 ;  /* 0x000000ffff027224 */ /* 0x000fc800078e0a06 */
[----:B------:R-:W-:Y:S01]  /*19730*/  IMAD R0, R9, R2, R0 ;  /* 0x0000000209007224 */ /* 0x000fe200078e0200 */
[----:B------:R0:W-:Y:S04]  /*19740*/  STL [R1+0x44], R5 ;  /* 0x0000440501007387 */ /* 0x0001e80000100800 */
[----:B------:R0:W-:Y:S01]  /*19750*/  STL [R1+0x8], R0 ;  /* 0x0000080001007387 */ /* 0x0001e20000100800 */
[----:B------:R-:W-:Y:S01]  /*19760*/  @P3 LOP3.LUT R16, R16, 0x8, RZ, 0xfc, !PT ;  /* 0x0000000810103812 */ /* 0x000fe200078efcff */
[----:B------:R-:W-:-:S03]  /*19770*/  UMOV UR4, 0xffffffff ;  /* 0xffffffff00047882 */ /* 0x000fc60000000000 */
[----:B------:R-:W-:Y:S01]  /*19780*/  LOP3.LUT R16, R16, 0xfffffffb, RZ, 0xc0, !PT ;  /* 0xfffffffb10107812 */ /* 0x000fe200078ec0ff */
[----:B------:R-:W-:-:S03]  /*19790*/  IMAD.U32 R3, RZ, RZ, UR38 ;  /* 0x00000026ff037e24 */ /* 0x000fc6000f8e00ff */
[----:B------:R-:W-:Y:S01]  /*197a0*/  @P2 LOP3.LUT R16, R16, 0x4, RZ, 0xfc, !PT ;  /* 0x0000000410102812 */ /* 0x000fe200078efcff */
[----:B0-----:R-:W-:Y:S06]  /*197b0*/  BRA.DIV UR4, `(.L_x_1450) ;  /* 0x0000005604f47947 */ /* 0x001fec000b800000 */
.L_x_1558:
[----:B------:R-:W-:Y:S02]  /*197c0*/  ISETP.NE.AND P0, PT, R3, 0x3, PT ;  /* 0x000000030300780c */ /* 0x000fe40003f05270 */
[----:B------:R-:W-:Y:S02]  /*197d0*/  ISETP.GT.U32.AND P1, PT, R20, 0x3f, PT ;  /* 0x0000003f1400780c */ /* 0x000fe40003f24070 */
[----:B------:R-:W-:Y:S02]  /*197e0*/  LOP3.LUT R16, R16, 0xffff7fff, RZ, 0xc0, !PT ;  /* 0xffff7fff10107812 */ /* 0x000fe400078ec0ff */
[----:B------:R-:W-:-:S07]  /*197f0*/  LOP3.LUT R32, R5, R32, RZ, 0xfc, !PT ;  /* 0x0000002005207212 */ /* 0x000fce00078efcff */
[----:B------:R-:W-:-:S04]  /*19800*/  @P0 LOP3.LUT R16, R16, 0x8000, RZ, 0xfc, !PT ;  /* 0x0000800010100812 */ /* 0x000fc800078efcff */
[----:B------:R-:W-:-:S04]  /*19810*/  LOP3.LUT R16, R16, 0xfffffffe, RZ, 0xc0, !PT ;  /* 0xfffffffe10107812 */ /* 0x000fc800078ec0ff */
[----:B------:R-:W-:Y:S01]  /*19820*/  @P1 LOP3.LUT R16, R16, 0x1, RZ, 0xfc, !PT ;  /* 0x0000000110101812 */ /* 0x000fe200078efcff */
[----:B------:R-:W-:Y:S06]  /*19830*/  @!P0 BRA `(.L_x_1451) ;  /* 0x0000000000048947 */ /* 0x000fec0003800000 */
[----:B------:R-:W-:Y:S01]  /*19840*/  BPT.TRAP 0x1 ;  /* 0x000000040000795c */ /* 0x000fe20000300000 */
.L_x_1451:
[----:B------:R-:W0:Y:S01]  /*19850*/  S2R R0, SR_TID.X ;  /* 0x0000000000007919 */ /* 0x000e220000002100 */
[----:B------:R-:W-:Y:S01]  /*19860*/  BSSY B0, `(.L_x_1452) ;  /* 0x0000008000007945 */ /* 0x000fe20003800000 */
[----:B0-----:R-:W-:-:S04]  /*19870*/  LOP3.LUT R0, R0, 0x7f, RZ, 0xc0, !PT ;  /* 0x0000007f00007812 */ /* 0x001fc800078ec0ff */
[----:B------:R-:W-:-:S04]  /*19880*/  SHF.R.U32.HI R0, RZ, 0x3, R0 ;  /* 0x00000003ff007819 */ /* 0x000fc80000011600 */
[----:B------:R-:W-:Y:S01]  /*19890*/  IADD3 R31, -R0, R26, -R31 ;  /* 0x0000001a001f7210 */ /* 0x000fe20007ffe91f */
[----:B------:R-:W-:Y:S01]  /*198a0*/  IMAD R26, R22, 0x8, R18 ;  /* 0x00000008161a7824 */ /* 0x000fe200078e0212 */
[----:B------:R-:W-:-:S04]  /*198b0*/  SHF.L.U32 R0, R28, 0x1f, RZ ;  /* 0x0000001f1c007819 */ /* 0x000fc800000006ff */
[----:B------:R-:W0:Y:S02]  /*198c0*/  SYNCS.PHASECHK.TRANS64.TRYWAIT P0, [R26+URZ+0x38840], R0 ;  /* 0x038840001a0075a7 */ /* 0x000e24000800017f */
[----:B0-----:R-:W-:Y:S05]  /*198d0*/  @!P0 BRA `(.L_x_1453) ;  /* 0x0000005400e08947 */ /* 0x001fea0003800000 */
.L_x_1559:
[----:B------:R-:W-:Y:S05]  /*198e0*/  BSYNC B0 ;  /* 0x0000000000007941 */ /* 0x000fea0003800000 */
.L_x_1452:
[----:B------:R-:W0:Y:S01]  /*198f0*/  LDL R2, [R1+0x8] ;  /* 0x0000080001027983 */ /* 0x000e220000100800 */
[----:B------:R-:W-:Y:S01]  /*19900*/  ULDC.64 UR4, c[0x0][0x300] ;  /* 0x0000c00000047ab9 */ /* 0x000fe20000000a00 */
[----:B------:R-:W-:Y:S02]  /*19910*/  ULDC.64 UR6, c[0x0][0x2e8] ;  /* 0x0000ba0000067ab9 */ /* 0x000fe40000000a00 */
[----:B------:R-:W2:Y:S01]  /*19920*/  LDL R4, [R1+0x4] ;  /* 0x0000040001047983 */ /* 0x000ea20000100800 */
[----:B------:R-:W-:Y:S01]  /*19930*/  LOP3.LUT R16, R16, 0xfffffffd, RZ, 0xc0, !PT ;  /* 0xfffffffd10107812 */ /* 0x000fe200078ec0ff */
[----:B------:R-:W1:Y:S02]  /*19940*/  S2R R7, SR_TID.X ;  /* 0x0000000000077919 */ /* 0x000e640000002100 */
[----:B-1----:R-:W-:-:S05]  /*19950*/  IMAD.SHL.U32 R7, R7, 0x8, RZ ;  /* 0x0000000807077824 */ /* 0x002fca00078e00ff */
[----:B------:R-:W-:Y:S02]  /*19960*/  LOP3.LUT R7, R7, 0x38, RZ, 0xc0, !PT ;  /* 0x0000003807077812 */ /* 0x000fe400078ec0ff */
[----:B0-----:R-:W-:Y:S02]  /*19970*/  SHF.R.S32.HI R0, RZ, 0x1f, R2 ;  /* 0x0000001fff007819 */ /* 0x001fe40000011402 */
[----:B--2---:R-:W-:-:S03]  /*19980*/  SHF.R.S32.HI R5, RZ, 0x1f, R4 ;  /* 0x0000001fff057819 */ /* 0x004fc60000011404 */
        /* <DEDUP_REMOVED lines=13> */
[----:B------:R-:W-:Y:S01]  /*19a60*/  IMAD.WIDE.U32 R2, R17, UR4, R2 ;  /* 0x0000000411027c25 */ /* 0x000fe2000f8e0002 */
        /* <DEDUP_REMOVED lines=41> */
.L_x_1569:
        /* <DEDUP_REMOVED lines=10> */
.L_x_1455:
        /* <DEDUP_REMOVED lines=11> */
.L_x_1456:
[----:B------:R1:W5:Y:S01]  /*19e50*/  LDL.LU R0, [R1+0x18] ;  /* 0x0000180001007983 */ /* 0x0003620000300800 */
[----:B------:R1:W-:Y:S03]  /*19e60*/  SYNCS.ARRIVE.TRANS64.A1T0 RZ, [R26+URZ+0x38830], RZ ;  /* 0x038830ff1aff79a7 */ /* 0x0003e6000810003f */
[----:B0-----:R1:W5:Y:S02]  /*19e70*/  LDL R2, [R1] ;  /* 0x0000000001027983 */ /* 0x0013640000100800 */
[----:B------:R-:W-:Y:S05]  /*19e80*/  WARPSYNC.ALL ;  /* 0x0000000000007948 */ /* 0x000fea0003800000 */
[----:B------:R-:W-:Y:S01]  /*19e90*/  ULDC.64 UR4, c[0x0][0xaf8] ;  /* 0x0002be0000047ab9 */ /* 0x000fe20000000a00 */
[----:B------:R-:W-:Y:S01]  /*19ea0*/  BSSY B6, `(.L_x_1457) ;  /* 0x000001d000067945 */ /* 0x000fe20003800000 */
[----:B------:R-:W-:Y:S01]  /*19eb0*/  BAR.SYNC.DEFER_BLOCKING 0x8, 0x100 ;  /* 0x0204000000007b1d */ /* 0x000fe20000010000 */
[----:B------:R-:W-:-:S04]  /*19ec0*/  ISETP.NE.U32.AND P0, PT, RZ, UR4, PT ;  /* 0x00000004ff007c0c */ /* 0x000fc8000bf05070 */
[----:B------:R-:W-:-:S04]  /*19ed0*/  ISETP.NE.AND.EX P0, PT, RZ, UR5, PT, P0 ;  /* 0x00000005ff007c0c */ /* 0x000fc8000bf05300 */
[----:B------:R-:W-:-:S05]  /*19ee0*/  SEL R4, R37, RZ, !P0 ;  /* 0x000000ff25047207 */ /* 0x000fca0004000000 */
[----:B------:R0:W-:Y:S01]  /*19ef0*/  STL [R1+0xc], R4 ;  /* 0x00000c0401007387 */ /* 0x0001e20000100800 */
[----:B-----5:R-:W-:Y:S01]  /*19f00*/  SEL R3, R0, RZ, !P0 ;  /* 0x000000ff00037207 */ /* 0x020fe20004000000 */
[----:B------:R-:W-:-:S04]  /*19f10*/  VIADD R0, R18, 0x20400 ;  /* 0x0002040012007836 */ /* 0x000fc80000000000 */
[----:B------:R0:W-:Y:S01]  /*19f20*/  STL [R1+0x24], R3 ;  /* 0x0000240301007387 */ /* 0x0001e20000100800 */
[----:B------:R-:W-:Y:S02]  /*19f30*/  LOP3.LUT P0, RZ, R0, 0x3ff, RZ, 0xc0, !PT ;  /* 0x000003ff00ff7812 */ /* 0x000fe4000780c0ff */
[----:B------:R-:W-:-:S05]  /*19f40*/  SHF.R.S32.HI R0, RZ, 0x1f, R2 ;  /* 0x0000001fff007819 */ /* 0x000fca0000011402 */
[----:B------:R0:W-:Y:S06]  /*19f50*/  STL [R1+0x20], R0 ;  /* 0x0000200001007387 */ /* 0x0001ec0000100800 */
[----:B------:R-:W-:Y:S05]  /*19f60*/  @!P0 BRA `(.L_x_1458) ;  /* 0x0000000000408947 */ /* 0x000fea0003800000 */
[----:B------:R-:W-:Y:S01]  /*19f70*/  MOV R2, 0x0 ;  /* 0x0000000000027802 */ /* 0x000fe20000000f00 */
[----:B------:R-:W-:Y:S01]  /*19f80*/  ULDC.64 UR4, c[0x4][0x90] ;  /* 0x0100240000047ab9 */ /* 0x000fe20000000a00 */
[----:B------:R-:W-:Y:S01]  /*19f90*/  ULDC.64 UR6, c[0x4][0x98] ;  /* 0x0100260000067ab9 */ /* 0x000fe20000000a00 */
[----:B------:R-:W-:Y:S01]  /*19fa0*/  ULDC.64 UR8, c[0x4][0x20] ;  /* 0x0100080000087ab9 */ /* 0x000fe20000000a00 */
[----:B0-----:R-:W-:Y:S02]  /*19fb0*/  IMAD.U32 R4, RZ, RZ, UR4 ;  /* 0x00000004ff047e24 */ /* 0x001fe4000f8e00ff */
        /* <DEDUP_REMOVED lines=11> */
.L_x_1458:
[----:B------:R-:W-:Y:S05]  /*1a070*/  BSYNC B6 ;  /* 0x0000000000067941 */ /* 0x000fea0003800000 */
.L_x_1457:
[----:B------:R-:W2:Y:S01]  /*1a080*/  LDL R20, [R1+0x24] ;  /* 0x0000240001147983 */ /* 0x000ea20000100800 */
[----:B------:R-:W3:Y:S01]  /*1a090*/  LDC R6, c[0x0][0x448] ;  /* 0x00011200ff067b82 */ /* 0x000ee20000000800 */
[----:B------:R-:W-:Y:S02]  /*1a0a0*/  ULDC.64 UR4, c[0x0][0x298] ;  /* 0x0000a60000047ab9 */ /* 0x000fe40000000a00 */
[----:B0-----:R-:W4:Y:S04]  /*1a0b0*/  LDL R4, [R1+0x20] ;  /* 0x0000200001047983 */ /* 0x001f280000100800 */
[----:B------:R-:W4:Y:S04]  /*1a0c0*/  LDL R5, [R1] ;  /* 0x0000000001057983 */ /* 0x000f280000100800 */
[----:B------:R0:W5:Y:S01]  /*1a0d0*/  LDL R9, [R1+0x14] ;  /* 0x0000140001097983 */ /* 0x0001620000100800 */
[----:B------:R-:W1:Y:S01]  /*1a0e0*/  S2R R2, SR_TID.X ;  /* 0x0000000000027919 */ /* 0x000e620000002100 */
[----:B------:R-:W0:Y:S01]  /*1a0f0*/  S2R R0, SR_TID.X ;  /* 0x0000000000007919 */ /* 0x000e220000002100 */
[----:B---3--:R-:W-:-:S13]  /*1a100*/  ISETP.NE.AND P0, PT, R6, 0x1, PT ;  /* 0x000000010600780c */ /* 0x008fda0003f05270 */
[----:B------:R-:W3:Y:S01]  /*1a110*/  @P0 LDC R3, c[0x0][0x450] ;  /* 0x00011400ff030b82 */ /* 0x000ee20000000800 */
[----:B-1----:R-:W-:-:S04]  /*1a120*/  LOP3.LUT R2, R2, 0x7f, RZ, 0xc0, !PT ;  /* 0x0000007f02027812 */ /* 0x002fc800078ec0ff */
[----:B------:R-:W-:Y:S01]  /*1a130*/  SHF.R.U32.HI R2, RZ, 0x3, R2 ;  /* 0x00000003ff027819 */ /* 0x000fe20000011602 */
[----:B0-----:R-:W-:Y:S02]  /*1a140*/  IMAD.SHL.U32 R0, R0, 0x10, RZ ;  /* 0x0000001000007824 */ /* 0x001fe400078e00ff */
[----:B--2---:R-:W-:Y:S02]  /*1a150*/  IMAD.MOV.U32 R21, RZ, RZ, R20 ;  /* 0x000000ffff157224 */ /* 0x004fe400078e0014 */
[----:B------:R-:W2:Y:S01]  /*1a160*/  LDL R20, [R1+0xc] ;  /* 0x00000c0001147983 */ /* 0x000ea20000100800 */
[----:B------:R-:W-:Y:S02]  /*1a170*/  LOP3.LUT R0, R2, 0x70, R0, 0xf8, !PT ;  /* 0x0000007002007812 */ /* 0x000fe400078ef800 */
[----:B------:R-:W0:Y:S03]  /*1a180*/  @P0 LDC R2, c[0x0][0x44c] ;  /* 0x00011300ff020b82 */ /* 0x000e260000000800 */
[----:B------:R-:W-:-:S02]  /*1a190*/  IMAD R37, R25, 0x40, R0 ;  /* 0x0000004019257824 */ /* 0x000fc400078e0200 */
[----:B----4-:R-:W-:Y:S02]  /*1a1a0*/  IMAD R4, R4, UR4, RZ ;  /* 0x0000000404047c24 */ /* 0x010fe4000f8e02ff */
[----:B------:R-:W-:Y:S02]  /*1a1b0*/  IMAD.MOV.U32 R0, RZ, RZ, R37 ;  /* 0x000000ffff007224 */ /* 0x000fe400078e0025 */
[----:B------:R-:W-:Y:S02]  /*1a1c0*/  IMAD R4, R5, UR5, R4 ;  /* 0x0000000505047c24 */ /* 0x000fe4000f8e0204 */
[----:B0-----:R-:W-:-:S05]  /*1a1d0*/  @P0 IMAD.HI.U32 R2, R37, R2, RZ ;  /* 0x0000000225020227 */ /* 0x001fca00078e00ff */
[----:B---3--:R-:W-:Y:S01]  /*1a1e0*/  @P0 SHF.R.U32.HI R0, RZ, R3, R2 ;  /* 0x00000003ff000219 */ /* 0x008fe20000011602 */
[----:B------:R-:W-:Y:S01]  /*1a1f0*/  IMAD.WIDE.U32 R2, R5, UR4, RZ ;  /* 0x0000000405027c25 */ /* 0x000fe2000f8e00ff */
[----:B------:R-:W-:-:S03]  /*1a200*/  ULDC.64 UR4, c[0x0][0x2d8] ;  /* 0x0000b60000047ab9 */ /* 0x000fc60000000a00 */
[----:B------:R-:W-:Y:S02]  /*1a210*/  IMAD.IADD R3, R3, 0x1, R4 ;  /* 0x0000000103037824 */ /* 0x000fe400078e0204 */
[----:B------:R-:W-:-:S04]  /*1a220*/  IMAD.WIDE.U32 R2, R17, UR4, R2 ;  /* 0x0000000411027c25 */ /* 0x000fc8000f8e0002 */
[----:B------:R-:W-:Y:S01]  /*1a230*/  IMAD R3, R17, UR5, R3 ;  /* 0x0000000511037c24 */ /* 0x000fe2000f8e0203 */
[----:B------:R-:W-:Y:S02]  /*1a240*/  ULDC.64 UR4, c[0x0][0x2e0] ;  /* 0x0000b80000047ab9 */ /* 0x000fe40000000a00 */
[----:B------:R-:W-:Y:S01]  /*1a250*/  IMAD R4, R21, UR4, RZ ;  /* 0x0000000415047c24 */ /* 0x000fe2000f8e02ff */
[----:B------:R-:W0:Y:S02]  /*1a260*/  S2R R7, SR_TID.X ;  /* 0x0000000000077919 */ /* 0x000e240000002100 */
[----:B0-----:R-:W-:-:S05]  /*1a270*/  IMAD.SHL.U32 R7, R7, 0x8, RZ ;  /* 0x0000000807077824 */ /* 0x001fca00078e00ff */
[----:B------:R-:W-:Y:S01]  /*1a280*/  LOP3.LUT R7, R7, 0x38, RZ, 0xc0, !PT ;  /* 0x0000003807077812 */ /* 0x000fe200078ec0ff */
[C---:B--2---:R-:W-:Y:S02]  /*1a290*/  IMAD R4, R20.reuse, UR5, R4 ;  /* 0x0000000514047c24 */ /* 0x044fe4000f8e0204 */
[----:B------:R-:W-:Y:S01]  /*1a2a0*/  IMAD.WIDE.U32 R2, R20, UR4, R2 ;  /* 0x0000000414027c25 */ /* 0x000fe2000f8e0002 */
        /* <DEDUP_REMOVED lines=26> */
[----:B-----5:R-:W-:Y:S02]  /*1a450*/  IMAD R3, R9, R6, RZ ;  /* 0x0000000609037224 */ /* 0x020fe400078e02ff */
[----:B------:R-:W-:Y:S01]  /*1a460*/  IMAD R25, R25, 0x40, R8 ;  /* 0x0000004019197824 */ /* 0x000fe200078e0208 */
[----:B------:R-:W1:Y:S03]  /*1a470*/  SHFL.IDX PT, R5, R2, RZ, 0x181f ;  /* 0x00181fff02057589 */ /* 0x000e6600000e0000 */
[C---:B------:R-:W-:Y:S01]  /*1a480*/  VIADD R6, R25.reuse, 0x10 ;  /* 0x0000001019067836 */ /* 0x040fe20000000000 */
[C---:B------:R-:W-:Y:S01]  /*1a490*/  ISETP.GE.AND P0, PT, R25.reuse, R3, PT ;  /* 0x000000031900720c */ /* 0x040fe20003f06270 */
[----:B------:R-:W-:-:S03]  /*1a4a0*/  VIADD R8, R25, 0x20 ;  /* 0x0000002019087836 */ /* 0x000fc60000000000 */
[----:B------:R-:W-:Y:S04]  /*1a4b0*/  STL [R1+0x18], R6 ;  /* 0x0000180601007387 */ /* 0x000fe80000100800 */
[----:B------:R-:W-:Y:S05]  /*1a4c0*/  STL [R1+0x1c], R8 ;  /* 0x00001c0801007387 */ /* 0x000fea0000100800 */
[----:B0-----:R-:W-:-:S05]  /*1a4d0*/  @!P0 LEA R4, P2, R7, R4, 0x1 ;  /* 0x0000000407048211 */ /* 0x001fca00078408ff */
[----:B-1----:R-:W-:-:S05]  /*1a4e0*/  @!P0 IMAD.X R5, RZ, RZ, R5, P2 ;  /* 0x000000ffff058224 */ /* 0x002fca00010e0605 */
[----:B------:R-:W-:Y:S01]  /*1a4f0*/  @!PT LDS RZ, [RZ] ;  /* 0x00000000fffff984 */ /* 0x000fe20000000800 */
[----:B------:R0:W-:Y:S01]  /*1a500*/  @!P0 LDGSTS.E.BYPASS.LTC128B.128 [R23+0x20400], desc[UR42][R4.64], !P1 ;  /* 0x2040000004178fae */ /* 0x0001e2000c901d6a */
[----:B------:R-:W-:-:S03]  /*1a510*/  ISETP.GE.AND P0, PT, R6, R3, PT ;  /* 0x000000030600720c */ /* 0x000fc60003f06270 */
[----:B------:R-:W-:Y:S04]  /*1a520*/  SHFL.IDX PT, R6, R2, 0x2, 0x181f ;  /* 0x00581f0002067f89 */ /* 0x000fe800000e0000 */
[----:B0-----:R-:W0:Y:S04]  /*1a530*/  SHFL.IDX PT, R5, R0, 0x1, 0x181f ;  /* 0x00381f0000057f89 */ /* 0x001e2800000e0000 */
[----:B------:R-:W1:Y:S02]  /*1a540*/  SHFL.IDX PT, R4, R2, 0x1, 0x181f ;  /* 0x00381f0002047f89 */ /* 0x000e6400000e0000 */
[----:B0-----:R-:W-:-:S05]  /*1a550*/  @!P0 LEA R5, P2, R7, R5, 0x1 ;  /* 0x0000000507058211 */ /* 0x001fca00078408ff */
[----:B-1----:R-:W-:-:S05]  /*1a560*/  @!P0 IMAD.X R4, RZ, RZ, R4, P2 ;  /* 0x000000ffff048224 */ /* 0x002fca00010e0604 */
[----:B------:R-:W-:-:S04]  /*1a570*/  @!P0 LOP3.LUT R5, R5, R4, RZ, 0x3c, !PT ;  /* 0x0000000405058212 */ /* 0x000fc800078e3cff */
[----:B------:R-:W-:-:S04]  /*1a580*/  @!P0 LOP3.LUT R4, R5, R4, RZ, 0x3c, !PT ;  /* 0x0000000405048212 */ /* 0x000fc800078e3cff */
[----:B------:R-:W-:-:S05]  /*1a590*/  @!P0 LOP3.LUT R5, R5, R4, RZ, 0x3c, !PT ;  /* 0x0000000405058212 */ /* 0x000fca00078e3cff */
[----:B------:R0:W-:Y:S01]  /*1a5a0*/  @!P0 LDGSTS.E.BYPASS.LTC128B.128 [R23+0x20c00], desc[UR42][R4.64], !P1 ;  /* 0x20c0000004178fae */ /* 0x0001e2000c901d6a */
[----:B------:R-:W-:-:S03]  /*1a5b0*/  ISETP.GE.AND P0, PT, R8, R3, PT ;  /* 0x000000030800720c */ /* 0x000fc60003f06270 */
[----:B0-----:R-:W0:Y:S04]  /*1a5c0*/  SHFL.IDX PT, R4, R0, 0x2, 0x181f ;  /* 0x00581f0000047f89 */ /* 0x001e2800000e0000 */
[----:B------:R-:W1:Y:S06]  /*1a5d0*/  SHFL.IDX PT, R0, R0, 0x3, 0x181f ;  /* 0x00781f0000007f89 */ /* 0x000e6c00000e0000 */
[----:B0-----:R-:W-:-:S05]  /*1a5e0*/  @!P0 LEA R5, P2, R7, R4, 0x1 ;  /* 0x0000000407058211 */ /* 0x001fca00078408ff */
[----:B------:R-:W-:-:S05]  /*1a5f0*/  @!P0 IMAD.X R4, RZ, RZ, R6, P2 ;  /* 0x000000ffff048224 */ /* 0x000fca00010e0606 */
[----:B------:R-:W-:-:S04]  /*1a600*/  @!P0 LOP3.LUT R5, R5, R4, RZ, 0x3c, !PT ;  /* 0x0000000405058212 */ /* 0x000fc800078e3cff */
[----:B------:R-:W-:-:S04]  /*1a610*/  @!P0 LOP3.LUT R4, R5, R4, RZ, 0x3c, !PT ;  /* 0x0000000405048212 */ /* 0x000fc800078e3cff */
[----:B------:R-:W-:-:S05]  /*1a620*/  @!P0 LOP3.LUT R5, R5, R4, RZ, 0x3c, !PT ;  /* 0x0000000405058212 */ /* 0x000fca00078e3cff */
[----:B------:R0:W-:Y:S04]  /*1a630*/  @!P0 LDGSTS.E.BYPASS.LTC128B.128 [R23+0x21400], desc[UR42][R4.64], !P1 ;  /* 0x2140000004178fae */ /* 0x0001e8000c901d6a */
[----:B01----:R0:W2:Y:S02]  /*1a640*/  SHFL.IDX PT, R4, R2, 0x3, 0x181f ;  /* 0x00781f0002047f89 */ /* 0x0030a400000e0000 */
.L_x_1578:
[----:B0-----:R-:W-:-:S05]  /*1a650*/  VIADD R2, R25, 0x30 ;  /* 0x0000003019027836 */ /* 0x001fca0000000000 */
[----:B------:R-:W-:Y:S01]  /*1a660*/  ISETP.GE.AND P0, PT, R2, R3, PT ;  /* 0x000000030200720c */ /* 0x000fe20003f06270 */
[----:B------:R0:W-:-:S12]  /*1a670*/  STL [R1+0x2c], R2 ;  /* 0x00002c0201007387 */ /* 0x0001d80000100800 */
[----:B0-----:R-:W-:-:S05]  /*1a680*/  @!P0 LEA R2, P2, R7, R0, 0x1 ;  /* 0x0000000007028211 */ /* 0x001fca00078408ff */
[----:B--2---:R-:W-:-:S05]  /*1a690*/  @!P0 IMAD.X R3, RZ, RZ, R4, P2 ;  /* 0x000000ffff038224 */ /* 0x004fca00010e0604 */
[----:B------:R-:W-:Y:S01]  /*1a6a0*/  @!PT LDS RZ, [RZ] ;  /* 0x00000000fffff984 */ /* 0x000fe20000000800 */
[----:B------:R-:W-:Y:S01]  /*1a6b0*/  @!PT LDS RZ, [RZ] ;  /* 0x00000000fffff984 */ /* 0x000fe20000000800 */
[----:B------:R-:W-:Y:S01]  /*1a6c0*/  @!PT LDS RZ, [RZ] ;  /* 0x00000000fffff984 */ /* 0x000fe20000000800 */
[----:B------:R0:W-:Y:S01]  /*1a6d0*/  @!P0 LDGSTS.E.BYPASS.LTC128B.128 [R23+0x21c00], desc[UR42][R2.64], !P1 ;  /* 0x21c0000002178fae */ /* 0x0001e2000c901d6a */
[----:B------:R-:W-:Y:S01]  /*1a6e0*/  PLOP3.LUT P0, PT, PT, PT, PT, 0x80, 0x0 ;  /* 0x000000000000781c */ /* 0x000fe20003f0f070 */
[----:B------:R-:W-:-:S12]  /*1a6f0*/  NOP ;  /* 0x0000000000007918 */ /* 0x000fd80000000000 */
.L_x_1460:
        /* <DEDUP_REMOVED lines=28> */
.L_x_1462:
[----:B------:R-:W-:Y:S05]  /*1a8c0*/  BSYNC B6 ;  /* 0x0000000000067941 */ /* 0x000fea0003800000 */
.L_x_1461:
[----:B------:R-:W2:Y:S01]  /*1a8d0*/  LDL.LU R0, [R1+0x20] ;  /* 0x0000200001007983 */ /* 0x000ea20000300800 */
[----:B------:R-:W1:Y:S01]  /*1a8e0*/  LDC R7, c[0x0][0x448] ;  /* 0x00011200ff077b82 */ /* 0x000e620000000800 */
[----:B------:R-:W-:Y:S02]  /*1a8f0*/  ULDC.64 UR4, c[0x0][0x398] ;  /* 0x0000e60000047ab9 */ /* 0x000fe40000000a00 */
[----:B0-----:R-:W3:Y:S04]  /*1a900*/  LDL.LU R2, [R1] ;  /* 0x0000000001027983 */ /* 0x001ee80000300800 */
[----:B------:R-:W4:Y:S04]  /*1a910*/  LDL.LU R21, [R1+0x24] ;  /* 0x0000240001157983 */ /* 0x000f280000300800 */
[----:B------:R-:W5:Y:S01]  /*1a920*/  LDL.LU R20, [R1+0xc] ;  /* 0x00000c0001147983 */ /* 0x000f620000300800 */
[----:B------:R-:W-:Y:S01]  /*1a930*/  IMAD.MOV.U32 R4, RZ, RZ, R37 ;  /* 0x000000ffff047224 */ /* 0x000fe200078e0025 */
[----:B------:R-:W-:Y:S01]  /*1a940*/  LOP3.LUT R16, R16, 0xfffffbff, RZ, 0xc0, !PT ;  /* 0xfffffbff10107812 */ /* 0x000fe200078ec0ff */
[----:B------:R-:W0:Y:S01]  /*1a950*/  S2R R9, SR_TID.X ;  /* 0x0000000000097919 */ /* 0x000e220000002100 */
[----:B-1----:R-:W-:-:S13]  /*1a960*/  ISETP.NE.AND P0, PT, R7, 0x1, PT ;  /* 0x000000010700780c */ /* 0x002fda0003f05270 */
[----:B------:R-:W1:Y:S01]  /*1a970*/  @P0 LDC R5, c[0x0][0x450] ;  /* 0x00011400ff050b82 */ /* 0x000e620000000800 */
[----:B0-----:R-:W-:-:S05]  /*1a980*/  IMAD.SHL.U32 R9, R9, 0x8, RZ ;  /* 0x0000000809097824 */ /* 0x001fca00078e00ff */
[----:B------:R-:W-:-:S04]  /*1a990*/  LOP3.LUT R9, R9, 0x38, RZ, 0xc0, !PT ;  /* 0x0000003809097812 */ /* 0x000fc800078ec0ff */
[----:B------:R-:W-:Y:S01]  /*1a9a0*/  LOP3.LUT R9, R9, 0xc0, RZ, 0xfc, !PT ;  /* 0x000000c009097812 */ /* 0x000fe200078efcff */
[----:B--2---:R-:W-:-:S04]  /*1a9b0*/  IMAD R0, R0, UR4, RZ ;  /* 0x0000000400007c24 */ /* 0x004fc8000f8e02ff */
[C---:B---3--:R-:W-:Y:S02]  /*1a9c0*/  IMAD R0, R2.reuse, UR5, R0 ;  /* 0x0000000502007c24 */ /* 0x048fe4000f8e0200 */
[----:B------:R-:W-:Y:S01]  /*1a9d0*/  IMAD.WIDE.U32 R2, R2, UR4, RZ ;  /* 0x0000000402027c25 */ /* 0x000fe2000f8e00ff */
[----:B------:R-:W-:-:S03]  /*1a9e0*/  ULDC.64 UR4, c[0x0][0x3d8] ;  /* 0x0000f60000047ab9 */ /* 0x000fc60000000a00 */
[----:B------:R-:W-:Y:S02]  /*1a9f0*/  IMAD.IADD R3, R3, 0x1, R0 ;  /* 0x0000000103037824 */ /* 0x000fe400078e0200 */
[----:B------:R-:W-:-:S04]  /*1aa00*/  IMAD.WIDE.U32 R2, R17, UR4, R2 ;  /* 0x0000000411027c25 */ /* 0x000fc8000f8e0002 */
[----:B------:R-:W-:Y:S01]  /*1aa10*/  IMAD R3, R17, UR5, R3 ;  /* 0x0000000511037c24 */ /* 0x000fe2000f8e0203 */
[----:B------:R-:W-:Y:S02]  /*1aa20*/  ULDC.64 UR4, c[0x0][0x3e0] ;  /* 0x0000f80000047ab9 */ /* 0x000fe40000000a00 */
[----:B----4-:R-:W-:Y:S02]  /*1aa30*/  IMAD R0, R21, UR4, RZ ;  /* 0x0000000415007c24 */ /* 0x010fe4000f8e02ff */
[C---:B-----5:R-:W-:Y:S01]  /*1aa40*/  IMAD.WIDE.U32 R2, R20.reuse, UR4, R2 ;  /* 0x0000000414027c25 */ /* 0x060fe2000f8e0002 */
[----:B------:R-:W0:Y:S03]  /*1aa50*/  S2R R21, SR_TID.X ;  /* 0x0000000000157919 */ /* 0x000e260000002100 */
[----:B------:R-:W-:Y:S01]  /*1aa60*/  IMAD R0, R20, UR5, R0 ;  /* 0x0000000514007c24 */ /* 0x000fe2000f8e0200 */
[----:B------:R-:W-:Y:S01]  /*1aa70*/  ULDC.64 UR4, c[0x0][0x3d0] ;  /* 0x0000f40000047ab9 */ /* 0x000fe20000000a00 */
[----:B------:R-:W2:Y:S02]  /*1aa80*/  S2R R20, SR_TID.X ;  /* 0x0000000000147919 */ /* 0x000ea40000002100 */
[----:B------:R-:W-:-:S02]  /*1aa90*/  IMAD.IADD R3, R3, 0x1, R0 ;  /* 0x0000000103037824 */ /* 0x000fc400078e0200 */
[----:B------:R-:W3:Y:S01]  /*1aaa0*/  @P0 LDC R0, c[0x0][0x44c] ;  /* 0x00011300ff000b82 */ /* 0x000ee20000000800 */
[----:B0-----:R-:W-:Y:S02]  /*1aab0*/  IMAD.SHL.U32 R21, R21, 0x8, RZ ;  /* 0x0000000815157824 */ /* 0x001fe400078e00ff */
[----:B---3--:R-:W-:-:S03]  /*1aac0*/  @P0 IMAD.HI.U32 R0, R37, R0, RZ ;  /* 0x0000000025000227 */ /* 0x008fc600078e00ff */
[----:B------:R-:W-:Y:S01]  /*1aad0*/  LOP3.LUT R21, R21, 0x38, RZ, 0xc0, !PT ;  /* 0x0000003815157812 */ /* 0x000fe200078ec0ff */
[----:B--2---:R-:W-:Y:S01]  /*1aae0*/  IMAD.SHL.U32 R20, R20, 0x8, RZ ;  /* 0x0000000814147824 */ /* 0x004fe200078e00ff */
[----:B-1----:R-:W-:Y:S02]  /*1aaf0*/  @P0 SHF.R.U32.HI R4, RZ, R5, R0 ;  /* 0x00000005ff040219 */ /* 0x002fe40000011600 */
[----:B------:R-:W-:Y:S02]  /*1ab00*/  LOP3.LUT R8, R21, 0x80, RZ, 0xfc, !PT ;  /* 0x0000008015087812 */ /* 0x000fe400078efcff */
[--C-:B------:R-:W-:Y:S01]  /*1ab10*/  SHF.R.S32.HI R5, RZ, 0x1f, R4.reuse ;  /* 0x0000001fff057819 */ /* 0x100fe20000011404 */
[----:B------:R-:W-:Y:S01]  /*1ab20*/  IMAD.MOV R0, RZ, RZ, -R4 ;  /* 0x000000ffff007224 */ /* 0x000fe200078e0a04 */
[----:B------:R-:W0:Y:S01]  /*1ab30*/  S2R R21, SR_TID.X ;  /* 0x0000000000157919 */ /* 0x000e220000002100 */
[----:B------:R-:W-:Y:S01]  /*1ab40*/  IMAD.WIDE.U32 R2, R4, UR4, R2 ;  /* 0x0000000404027c25 */ /* 0x000fe2000f8e0002 */
[----:B------:R-:W-:-:S03]  /*1ab50*/  LOP3.LUT R20, R20, 0x38, RZ, 0xc0, !PT ;  /* 0x0000003814147812 */ /* 0x000fc600078ec0ff */
[----:B------:R-:W-:Y:S02]  /*1ab60*/  IMAD R0, R7, R0, R37 ;  /* 0x0000000007007224 */ /* 0x000fe400078e0225 */
        /* <DEDUP_REMOVED lines=14> */
[----:B0-----:R-:W-:Y:S01]  /*1ac50*/  IMAD.SHL.U32 R21, R21, 0x8, RZ ;  /* 0x0000000815157824 */ /* 0x001fe200078e00ff */
[----:B------:R-:W-:-:S02]  /*1ac60*/  ISETP.GE.AND P0, PT, R8, UR4, PT ;  /* 0x0000000408007c0c */ /* 0x000fc4000bf06270 */
[----:B------:R-:W0:Y:S01]  /*1ac70*/  S2R R8, SR_TID.X ;  /* 0x0000000000087919 */ /* 0x000e220000002100 */
[----:B------:R-:W-:Y:S02]  /*1ac80*/  SEL R2, RZ, 0x1, P1 ;  /* 0x00000001ff027807 */ /* 0x000fe40000800000 */
[----:B------:R-:W-:Y:S02]  /*1ac90*/  LOP3.LUT R21, R21, 0x38, RZ, 0xc0, !PT ;  /* 0x0000003815157812 */ /* 0x000fe400078ec0ff */
[----:B------:R-:W-:Y:S02]  /*1aca0*/  SEL R3, RZ, 0x4, P0 ;  /* 0x00000004ff037807 */ /* 0x000fe40000000000 */
[----:B------:R-:W-:Y:S02]  /*1acb0*/  @P1 LOP3.LUT R16, R16, 0x400, RZ, 0xfc, !PT ;  /* 0x0000040010101812 */ /* 0x000fe400078efcff */
[----:B------:R-:W-:Y:S02]  /*1acc0*/  ISETP.GE.AND P5, PT, R9, UR4, PT ;  /* 0x0000000409007c0c */ /* 0x000fe4000bfa6270 */
[----:B------:R-:W-:-:S04]  /*1acd0*/  LOP3.LUT R16, R16, 0xfffffeff, RZ, 0xc0, !PT ;  /* 0xfffffeff10107812 */ /* 0x000fc800078ec0ff */
[----:B------:R-:W-:-:S04]  /*1ace0*/  @P0 LOP3.LUT R16, R16, 0x100, RZ, 0xfc, !PT ;  /* 0x0000010010100812 */ /* 0x000fc800078efcff */
[----:B------:R-:W-:Y:S01]  /*1acf0*/  LOP3.LUT R16, R16, 0xfffffdff, RZ, 0xc0, !PT ;  /* 0xfffffdff10107812 */ /* 0x000fe200078ec0ff */
[----:B0-----:R-:W-:-:S05]  /*1ad00*/  IMAD.SHL.U32 R8, R8, 0x8, RZ ;  /* 0x0000000808087824 */ /* 0x001fca00078e00ff */
[----:B------:R-:W-:-:S04]  /*1ad10*/  LOP3.LUT R8, R8, 0x38, RZ, 0xc0, !PT ;  /* 0x0000003808087812 */ /* 0x000fc800078ec0ff */
[----:B------:R-:W-:-:S04]  /*1ad20*/  LOP3.LUT R8, R8, 0x40, RZ, 0xfc, !PT ;  /* 0x0000004008087812 */ /* 0x000fc800078efcff */
[----:B------:R-:W-:Y:S02]  /*1ad30*/  ISETP.GE.AND P0, PT, R8, UR4, PT ;  /* 0x0000000408007c0c */ /* 0x000fe4000bf06270 */
[----:B------:R-:W-:Y:S02]  /*1ad40*/  LOP3.LUT R8, R21, 0x100, RZ, 0xfc, !PT ;  /* 0x0000010015087812 */ /* 0x000fe400078efcff */
[----:B------:R-:W0:Y:S01]  /*1ad50*/  S2R R21, SR_TID.X ;  /* 0x0000000000157919 */ /* 0x000e220000002100 */
[----:B------:R-:W-:Y:S02]  /*1ad60*/  SEL R4, RZ, 0x2, P0 ;  /* 0x00000002ff047807 */ /* 0x000fe40000000000 */
[----:B------:R-:W-:Y:S02]  /*1ad70*/  ISETP.GE.AND P4, PT, R8, UR4, PT ;  /* 0x0000000408007c0c */ /* 0x000fe4000bf86270 */
[----:B------:R-:W1:Y:S01]  /*1ad80*/  S2R R8, SR_TID.X ;  /* 0x0000000000087919 */ /* 0x000e620000002100 */
[----:B------:R-:W-:-:S02]  /*1ad90*/  IADD3 R2, R3, R4, R2 ;  /* 0x0000000403027210 */ /* 0x000fc40007ffe002 */
[----:B------:R-:W-:Y:S02]  /*1ada0*/  SEL R3, RZ, 0x10, P4 ;  /* 0x00000010ff037807 */ /* 0x000fe40002000000 */
[----:B------:R-:W-:Y:S02]  /*1adb0*/  @P0 LOP3.LUT R16, R16, 0x200, RZ, 0xfc, !PT ;  /* 0x0000020010100812 */ /* 0x000fe400078efcff */
[----:B------:R-:W-:-:S04]  /*1adc0*/  SEL R4, RZ, 0x8, P5 ;  /* 0x00000008ff047807 */ /* 0x000fc80002800000 */
[----:B------:R-:W-:Y:S01]  /*1add0*/  IADD3 R4, R3, R2, R4 ;  /* 0x0000000203047210 */ /* 0x000fe20007ffe004 */
[----:B0-----:R-:W-:Y:S02]  /*1ade0*/  IMAD.SHL.U32 R21, R21, 0x8, RZ ;  /* 0x0000000815157824 */ /* 0x001fe400078e00ff */
[----:B-1----:R-:W-:-:S03]  /*1adf0*/  IMAD.SHL.U32 R8, R8, 0x8, RZ ;  /* 0x0000000808087824 */ /* 0x002fc600078e00ff */
[----:B------:R-:W-:Y:S02]  /*1ae00*/  LOP3.LUT R21, R21, 0x38, RZ, 0xc0, !PT ;  /* 0x0000003815157812 */ /* 0x000fe400078ec0ff */
[----:B------:R-:W-:Y:S02]  /*1ae10*/  LOP3.LUT R8, R8, 0x38, RZ, 0xc0, !PT ;  /* 0x0000003808087812 */ /* 0x000fe400078ec0ff */
[----:B------:R-:W-:Y:S02]  /*1ae20*/  LOP3.LUT R9, R21, 0x140, RZ, 0xfc, !PT ;  /* 0x0000014015097812 */ /* 0x000fe400078efcff */
[----:B------:R-:W-:Y:S02]  /*1ae30*/  LOP3.LUT R8, R8, 0x180, RZ, 0xfc, !PT ;  /* 0x0000018008087812 */ /* 0x000fe400078efcff */
[----:B------:R-:W-:Y:S02]  /*1ae40*/  ISETP.GE.AND P3, PT, R9, UR4, PT ;  /* 0x0000000409007c0c */ /* 0x000fe4000bf66270 */
[----:B------:R-:W-:-:S02]  /*1ae50*/  ISETP.GE.AND P0, PT, R8, UR4, PT ;  /* 0x0000000408007c0c */ /* 0x000fc4000bf06270 */
[----:B------:R-:W-:Y:S02]  /*1ae60*/  LOP3.LUT R8, R21, 0x1c0, RZ, 0xfc, !PT ;  /* 0x000001c015087812 */ /* 0x000fe400078efcff */
[----:B------:R-:W-:Y:S02]  /*1ae70*/  SEL R2, RZ, 0x40, P0 ;  /* 0x00000040ff027807 */ /* 0x000fe40000000000 */
[----:B------:R-:W-:Y:S02]  /*1ae80*/  SEL R3, RZ, 0x20, P3 ;  /* 0x00000020ff037807 */ /* 0x000fe40001800000 */
[----:B------:R-:W-:Y:S01]  /*1ae90*/  ISETP.GE.AND P0, PT, R8, UR4, PT ;  /* 0x0000000408007c0c */ /* 0x000fe2000bf06270 */
[----:B------:R-:W-:Y:S01]  /*1aea0*/  UMOV UR4, 0xffffffff ;  /* 0xffffffff00047882 */ /* 0x000fe20000000000 */
[----:B------:R-:W-:Y:S02]  /*1aeb0*/  IADD3 R4, R2, R4, R3 ;  /* 0x0000000402047210 */ /* 0x000fe40007ffe003 */
[----:B------:R-:W-:-:S05]  /*1aec0*/  SEL R5, RZ, 0x80, P0 ;  /* 0x00000080ff057807 */ /* 0x000fca0000000000 */
[----:B------:R-:W-:Y:S01]  /*1aed0*/  IMAD.IADD R5, R4, 0x1, R5 ;  /* 0x0000000104057824 */ /* 0x000fe200078e0205 */
[----:B------:R-:W-:Y:S06]  /*1aee0*/  BRA.DIV UR4, `(.L_x_1463) ;  /* 0x0000004e04007947 */ /* 0x000fec000b800000 */
[----:B------:R-:W2:Y:S04]  /*1aef0*/  LDL.LU R3, [R1+0x14] ;  /* 0x0000140001037983 */ /* 0x000ea80000300800 */
[----:B------:R-:W3:Y:S04]  /*1af00*/  LDL.LU R2, [R1+0x1c] ;  /* 0x00001c0001027983 */ /* 0x000ee80000300800 */
[----:B------:R-:W4:Y:S01]  /*1af10*/  LDL.LU R8, [R1+0x18] ;  /* 0x0000180001087983 */ /* 0x000f220000300800 */
[----:B------:R-:W-:-:S03]  /*1af20*/  LOP3.LUT R16, R16, 0xffbfffff, RZ, 0xc0, !PT ;  /* 0xffbfffff10107812 */ /* 0x000fc600078ec0ff */
[----:B------:R-:W-:Y:S01]  /*1af30*/  SHFL.IDX PT, R14, R0, 0x2, 0x181f ;  /* 0x00581f00000e7f89 */ /* 0x000fe200000e0000 */
[----:B------:R-:W-:-:S04]  /*1af40*/  @P4 LOP3.LUT R16, R16, 0x400000, RZ, 0xfc, !PT ;  /* 0x0040000010104812 */ /* 0x000fc800078efcff */
[C---:B------:R-:W-:Y:S02]  /*1af50*/  LOP3.LUT P4, RZ, R16.reuse, 0x400, RZ, 0xc0, !PT ;  /* 0x0000040010ff7812 */ /* 0x040fe4000788c0ff */
[----:B------:R-:W-:-:S04]  /*1af60*/  LOP3.LUT R16, R16, 0xffdfffff, RZ, 0xc0, !PT ;  /* 0xffdfffff10107812 */ /* 0x000fc800078ec0ff */
[----:B------:R-:W-:-:S04]  /*1af70*/  @P3 LOP3.LUT R16, R16, 0x200000, RZ, 0xfc, !PT ;  /* 0x0020000010103812 */ /* 0x000fc800078efcff */
[----:B------:R-:W-:Y:S01]  /*1af80*/  LOP3.LUT P3, RZ, R16, 0x200, RZ, 0xc0, !PT ;  /* 0x0000020010ff7812 */ /* 0x000fe2000786c0ff */
[----:B--2---:R-:W-:Y:S02]  /*1af90*/  IMAD R7, R3, R7, RZ ;  /* 0x0000000703077224 */ /* 0x004fe400078e02ff */
[----:B------:R-:W0:Y:S01]  /*1afa0*/  SHFL.IDX PT, R3, R0, RZ, 0x181f ;  /* 0x00181fff00037589 */ /* 0x000e2200000e0000 */
[----:B---3--:R-:W-:Y:S02]  /*1afb0*/  IMAD.MOV.U32 R9, RZ, RZ, R2 ;  /* 0x000000ffff097224 */ /* 0x008fe400078e0002 */
[----:B------:R-:W-:-:S13]  /*1afc0*/  ISETP.GE.AND P0, PT, R25, R7, PT ;  /* 0x000000071900720c */ /* 0x000fda0003f06270 */
[----:B------:R-:W-:-:S04]  /*1afd0*/  @!P0 LOP3.LUT R2, R4, 0x40, RZ, 0xc0, !PT ;  /* 0x0000004004028812 */ /* 0x000fc800078ec0ff */
[----:B------:R-:W-:-:S04]  /*1afe0*/  @!P0 SHF.R.U32.HI R2, RZ, 0x2, R2 ;  /* 0x00000002ff028819 */ /* 0x000fc80000011602 */
[----:B------:R-:W-:Y:S02]  /*1aff0*/  @!P0 ISETP.NE.U32.AND P2, PT, R2, RZ, PT ;  /* 0x000000ff0200820c */ /* 0x000fe40003f45070 */
[----:B------:R-:W-:Y:S02]  /*1b000*/  @!P0 LOP3.LUT R2, R5, 0x80, RZ, 0xc0, !PT ;  /* 0x0000008005028812 */ /* 0x000fe400078ec0ff */
[----:B0-----:R-:W-:Y:S02]  /*1b010*/  @!P0 LEA R3, P6, R20, R3, 0x1 ;  /* 0x0000000314038211 */ /* 0x001fe400078c08ff */
[----:B------:R-:W-:-:S04]  /*1b020*/  @!P0 SHF.R.U32.HI R2, RZ, 0x3, R2 ;  /* 0x00000003ff028819 */ /* 0x000fc80000011602 */
[----:B------:R-:W-:Y:S02]  /*1b030*/  @!P0 ISETP.NE.U32.AND P1, PT, R2, RZ, PT ;  /* 0x000000ff0200820c */ /* 0x000fe40003f25070 */
[----:B------:R-:W0:Y:S02]  /*1b040*/  SHFL.IDX PT, R2, R6, RZ, 0x181f ;  /* 0x00181fff06027589 */ /* 0x000e2400000e0000 */
[----:B0-----:R-:W-:Y:S01]  /*1b050*/  @!P0 IMAD.X R2, RZ, RZ, R2, P6 ;  /* 0x000000ffff028224 */ /* 0x001fe200030e0602 */
[----:B------:R-:W-:-:S04]  /*1b060*/  LOP3.LUT P6, RZ, R16, 0x100, RZ, 0xc0, !PT ;  /* 0x0000010010ff7812 */ /* 0x000fc800078cc0ff */
[----:B------:R-:W-:-:S04]  /*1b070*/  @!P0 LOP3.LUT R3, R3, R2, RZ, 0x3c, !PT ;  /* 0x0000000203038212 */ /* 0x000fc800078e3cff */
[----:B------:R-:W-:-:S04]  /*1b080*/  @!P0 LOP3.LUT R2, R3, R2, RZ, 0x3c, !PT ;  /* 0x0000000203028212 */ /* 0x000fc800078e3cff */
[----:B------:R-:W-:-:S05]  /*1b090*/  @!P0 LOP3.LUT R3, R3, R2, RZ, 0x3c, !PT ;  /* 0x0000000203038212 */ /* 0x000fca00078e3cff */
[----:B------:R-:W-:Y:S01]  /*1b0a0*/  @!P0 LDGSTS.E.BYPASS.LTC128B.128 [R23+0x26400], desc[UR42][R2.64], !P4 ;  /* 0x2640000002178fae */ /* 0x000fe2000e101d6a */
[----:B------:R-:W-:-:S03]  /*1b0b0*/  LOP3.LUT P4, RZ, R16, 0x400000, RZ, 0xc0, !PT ;  /* 0x0040000010ff7812 */ /* 0x000fc6000788c0ff */
[----:B------:R-:W-:Y:S01]  /*1b0c0*/  @!P0 LDGSTS.E.BYPASS.LTC128B.128 [R23+0x28400], desc[UR42][R2.64+0x80], !P3 ;  /* 0x2840008002178fae */ /* 0x000fe2000d901d6a */
[C---:B------:R-:W-:Y:S02]  /*1b0d0*/  LOP3.LUT P3, RZ, R16.reuse, 0x200000, RZ, 0xc0, !PT ;  /* 0x0020000010ff7812 */ /* 0x040fe4000786c0ff */
[----:B------:R-:W-:Y:S01]  /*1b0e0*/  LOP3.LUT R16, R16, 0xffefffff, RZ, 0xc0, !PT ;  /* 0xffefffff10107812 */ /* 0x000fe200078ec0ff */
[----:B------:R-:W-:Y:S03]  /*1b0f0*/  @!P0 LDGSTS.E.BYPASS.LTC128B.128 [R23+0x2a400], desc[UR42][R2.64+0x100], !P6 ;  /* 0x2a40010002178fae */ /* 0x000fe6000f101d6a */
[----:B------:R-:W-:Y:S01]  /*1b100*/  @P6 LOP3.LUT R16, R16, 0x100000, RZ, 0xfc, !PT ;  /* 0x0010000010106812 */ /* 0x000fe200078efcff */
[----:B------:R-:W-:Y:S03]  /*1b110*/  @!P0 LDGSTS.E.BYPASS.LTC128B.128 [R23+0x2c400], desc[UR42][R2.64+0x180], !P5 ;  /* 0x2c40018002178fae */ /* 0x000fe6000e901d6a */
[C---:B------:R-:W-:Y:S01]  /*1b120*/  LOP3.LUT P6, RZ, R16.reuse, 0x400, RZ, 0xc0, !PT ;  /* 0x0000040010ff7812 */ /* 0x040fe200078cc0ff */
[----:B------:R-:W-:Y:S01]  /*1b130*/  @!P0 LDGSTS.E.BYPASS.LTC128B.128 [R23+0x2e400], desc[UR42][R2.64+0x200], !P4 ;  /* 0x2e40020002178fae */ /* 0x000fe2000e101d6a */
[----:B------:R-:W-:-:S03]  /*1b140*/  LOP3.LUT R16, R16, 0xffffbfff, RZ, 0xc0, !PT ;  /* 0xffffbfff10107812 */ /* 0x000fc600078ec0ff */
[----:B------:R-:W-:Y:S04]  /*1b150*/  @!P0 LDGSTS.E.BYPASS.LTC128B.128 [R23+0x30400], desc[UR42][R2.64+0x280], !P3 ;  /* 0x3040028002178fae */ /* 0x000fe8000d901d6a */
[----:B------:R-:W-:Y:S04]  /*1b160*/  @!P0 LDGSTS.E.BYPASS.LTC128B.128 [R23+0x32400], desc[UR42][R2.64+0x300], P2 ;  /* 0x3240030002178fae */ /* 0x000fe80009101d6a */
[----:B------:R0:W-:Y:S01]  /*1b170*/  @!P0 LDGSTS.E.BYPASS.LTC128B.128 [R23+0x34400], desc[UR42][R2.64+0x380], P1 ;  /* 0x3440038002178fae */ /* 0x0001e20008901d6a */
[----:B----4-:R-:W-:-:S03]  /*1b180*/  ISETP.GE.AND P0, PT, R8, R7, PT ;  /* 0x000000070800720c */ /* 0x010fc60003f06270 */
[----:B------:R-:W-:Y:S10]  /*1b190*/  SHFL.IDX PT, R8, R6, 0x2, 0x181f ;  /* 0x00581f0006087f89 */ /* 0x000ff400000e0000 */
[----:B0-----:R-:W-:-:S02]  /*1b1a0*/  @!P0 LOP3.LUT R3, R4, 0x40, RZ, 0xc0, !PT ;  /* 0x0000004004038812 */ /* 0x001fc400078ec0ff */
[----:B------:R-:W-:Y:S02]  /*1b1b0*/  @!P0 LOP3.LUT R2, R5, 0x80, RZ, 0xc0, !PT ;  /* 0x0000008005028812 */ /* 0x000fe400078ec0ff */
[----:B------:R-:W-:Y:S02]  /*1b1c0*/  @!P0 SHF.R.U32.HI R3, RZ, 0x2, R3 ;  /* 0x00000002ff038819 */ /* 0x000fe40000011603 */
[----:B------:R-:W-:Y:S02]  /*1b1d0*/  @!P0 SHF.R.U32.HI R2, RZ, 0x3, R2 ;  /* 0x00000003ff028819 */ /* 0x000fe40000011602 */
[----:B------:R-:W-:Y:S02]  /*1b1e0*/  @!P0 ISETP.NE.U32.AND P2, PT, R3, RZ, PT ;  /* 0x000000ff0300820c */ /* 0x000fe40003f45070 */
[----:B------:R-:W0:Y:S01]  /*1b1f0*/  SHFL.IDX PT, R3, R0, 0x1, 0x181f ;  /* 0x00381f0000037f89 */ /* 0x000e2200000e0000 */
[----:B------:R-:W-:-:S03]  /*1b200*/  @!P0 ISETP.NE.U32.AND P1, PT, R2, RZ, PT ;  /* 0x000000ff0200820c */ /* 0x000fc60003f25070 */
[----:B------:R-:W1:Y:S04]  /*1b210*/  SHFL.IDX PT, R2, R6, 0x1, 0x181f ;  /* 0x00381f0006027f89 */ /* 0x000e6800000e0000 */
[----:B------:R-:W2:Y:S03]  /*1b220*/  SHFL.IDX PT, R0, R0, 0x3, 0x181f ;  /* 0x00781f0000007f89 */ /* 0x000ea600000e0000 */
[----:B------:R-:W-:Y:S01]  /*1b230*/  @P2 LOP3.LUT R16, R16, 0x4000, RZ, 0xfc, !PT ;  /* 0x0000400010102812 */ /* 0x000fe200078efcff */
[----:B------:R-:W3:Y:S03]  /*1b240*/  SHFL.IDX PT, R6, R6, 0x3, 0x181f ;  /* 0x00781f0006067f89 */ /* 0x000ee600000e0000 */
[----:B------:R-:W-:-:S04]  /*1b250*/  LOP3.LUT R16, R16, 0xfff7ffff, RZ, 0xc0, !PT ;  /* 0xfff7ffff10107812 */ /* 0x000fc800078ec0ff */
[----:B------:R-:W-:-:S04]  /*1b260*/  @P1 LOP3.LUT R16, R16, 0x80000, RZ, 0xfc, !PT ;  /* 0x0008000010101812 */ /* 0x000fc800078efcff */
[----:B------:R-:W-:Y:S02]  /*1b270*/  LOP3.LUT P1, RZ, R16, 0x4000, RZ, 0xc0, !PT ;  /* 0x0000400010ff7812 */ /* 0x000fe4000782c0ff */
[----:B0-----:R-:W-:-:S05]  /*1b280*/  @!P0 LEA R3, P2, R20, R3, 0x1 ;  /* 0x0000000314038211 */ /* 0x001fca00078408ff */
[----:B-1----:R-:W-:Y:S01]  /*1b290*/  @!P0 IMAD.X R2, RZ, RZ, R2, P2 ;  /* 0x000000ffff028224 */ /* 0x002fe200010e0602 */
[----:B------:R-:W-:-:S04]  /*1b2a0*/  LOP3.LUT P2, RZ, R16, 0x200, RZ, 0xc0, !PT ;  /* 0x0000020010ff7812 */ /* 0x000fc8000784c0ff */
[----:B------:R-:W-:-:S04]  /*1b2b0*/  @!P0 LOP3.LUT R3, R3, R2, RZ, 0x3c, !PT ;  /* 0x0000000203038212 */ /* 0x000fc800078e3cff */
[----:B------:R-:W-:-:S04]  /*1b2c0*/  @!P0 LOP3.LUT R2, R3, R2, RZ, 0x3c, !PT ;  /* 0x0000000203028212 */ /* 0x000fc800078e3cff */
[----:B------:R-:W-:-:S05]  /*1b2d0*/  @!P0 LOP3.LUT R3, R3, R2, RZ, 0x3c, !PT ;  /* 0x0000000203038212 */ /* 0x000fca00078e3cff */
[----:B------:R-:W-:Y:S01]  /*1b2e0*/  @!P0 LDGSTS.E.BYPASS.LTC128B.128 [R23+0x26c00], desc[UR42][R2.64], !P6 ;  /* 0x26c0000002178fae */ /* 0x000fe2000f101d6a */
[----:B------:R-:W-:-:S03]  /*1b2f0*/  LOP3.LUT P6, RZ, R16, 0x100000, RZ, 0xc0, !PT ;  /* 0x0010000010ff7812 */ /* 0x000fc600078cc0ff */
[----:B------:R-:W-:Y:S10]  /*1b300*/  @!P0 LDGSTS.E.BYPASS.LTC128B.128 [R23+0x28c00], desc[UR42][R2.64+0x80], !P2 ;  /* 0x28c0008002178fae */ /* 0x000ff4000d101d6a */
[----:B------:R-:W-:Y:S04]  /*1b310*/  @!P0 LDGSTS.E.BYPASS.LTC128B.128 [R23+0x2ac00], desc[UR42][R2.64+0x100], !P6 ;  /* 0x2ac0010002178fae */ /* 0x000fe8000f101d6a */
[----:B------:R-:W-:Y:S04]  /*1b320*/  @!P0 LDGSTS.E.BYPASS.LTC128B.128 [R23+0x2cc00], desc[UR42][R2.64+0x180], !P5 ;  /* 0x2cc0018002178fae */ /* 0x000fe8000e901d6a */
[----:B------:R-:W-:Y:S04]  /*1b330*/  @!P0 LDGSTS.E.BYPASS.LTC128B.128 [R23+0x2ec00], desc[UR42][R2.64+0x200], !P4 ;  /* 0x2ec0020002178fae */ /* 0x000fe8000e101d6a */
[----:B------:R-:W-:Y:S04]  /*1b340*/  @!P0 LDGSTS.E.BYPASS.LTC128B.128 [R23+0x30c00], desc[UR42][R2.64+0x280], !P3 ;  /* 0x30c0028002178fae */ /* 0x000fe8000d901d6a */
[----:B------:R-:W-:Y:S01]  /*1b350*/  @!P0 LDGSTS.E.BYPASS.LTC128B.128 [R23+0x32c00], desc[UR42][R2.64+0x300], P1 ;  /* 0x32c0030002178fae */ /* 0x000fe20008901d6a */
[----:B------:R-:W-:-:S13]  /*1b360*/  LOP3.LUT P1, RZ, R16, 0x80000, RZ, 0xc0, !PT ;  /* 0x0008000010ff7812 */ /* 0x000fda000782c0ff */
[----:B------:R0:W-:Y:S01]  /*1b370*/  @!P0 LDGSTS.E.BYPASS.LTC128B.128 [R23+0x34c00], desc[UR42][R2.64+0x380], P1 ;  /* 0x34c0038002178fae */ /* 0x0001e20008901d6a */
[----:B------:R-:W-:-:S13]  /*1b380*/  ISETP.GE.AND P0, PT, R9, R7, PT ;  /* 0x000000070900720c */ /* 0x000fda0003f06270 */
[----:B------:R-:W-:-:S05]  /*1b390*/  @!P0 LEA R9, P1, R20, R14, 0x1 ;  /* 0x0000000e14098211 */ /* 0x000fca00078208ff */
[----:B------:R-:W-:Y:S01]  /*1b3a0*/  @!P0 IMAD.X R10, RZ, RZ, R8, P1 ;  /* 0x000000ffff0a8224 */ /* 0x000fe200008e0608 */
[----:B------:R-:W-:Y:S01]  /*1b3b0*/  LOP3.LUT P1, RZ, R16, 0x400, RZ, 0xc0, !PT ;  /* 0x0000040010ff7812 */ /* 0x000fe2000782c0ff */
[----:B0-----:R-:W-:Y:S01]  /*1b3c0*/  @!P0 IMAD.MOV.U32 R2, RZ, RZ, R9 ;  /* 0x000000ffff028224 */ /* 0x001fe200078e0009 */
[----:B------:R-:W-:Y:S01]  /*1b3d0*/  @!P0 LOP3.LUT R8, R4, 0x40, RZ, 0xc0, !PT ;  /* 0x0000004004088812 */ /* 0x000fe200078ec0ff */
[----:B------:R-:W-:-:S03]  /*1b3e0*/  @!P0 IMAD.MOV.U32 R3, RZ, RZ, R10 ;  /* 0x000000ffff038224 */ /* 0x000fc600078e000a */
        /* <DEDUP_REMOVED lines=12> */
[----:B--23--:R0:W-:Y:S02]  /*1b4b0*/  @!P0 LDGSTS.E.BYPASS.LTC128B.128 [R23+0x35400], desc[UR42][R2.64+0x380], P1 ;  /* 0x3540038002178fae */ /* 0x00c1e40008901d6a */
.L_x_1588:
[----:B0-----:R-:W2:Y:S01]  /*1b4c0*/  LDL.LU R2, [R1+0x2c] ;  /* 0x00002c0001027983 */ /* 0x001ea20000300800 */
[----:B------:R-:W-:Y:S01]  /*1b4d0*/  BSSY B0, `(.L_x_1464) ;  /* 0x0000019000007945 */ /* 0x000fe20003800000 */
[----:B--2---:R-:W-:-:S13]  /*1b4e0*/  ISETP.GE.AND P0, PT, R2, R7, PT ;  /* 0x000000070200720c */ /* 0x004fda0003f06270 */
[----:B------:R-:W-:Y:S05]  /*1b4f0*/  @P0 BRA `(.L_x_1465) ;  /* 0x0000000000580947 */ /* 0x000fea0003800000 */
[----:B------:R-:W-:Y:S02]  /*1b500*/  LOP3.LUT R4, R4, 0x40, RZ, 0xc0, !PT ;  /* 0x0000004004047812 */ /* 0x000fe400078ec0ff */
[----:B------:R-:W-:Y:S02]  /*1b510*/  LOP3.LUT P6, RZ, R16, 0x400, RZ, 0xc0, !PT ;  /* 0x0000040010ff7812 */ /* 0x000fe400078cc0ff */
[----:B------:R-:W-:Y:S02]  /*1b520*/  LEA R2, P0, R20, R0, 0x1 ;  /* 0x0000000014027211 */ /* 0x000fe400078008ff */
[C---:B------:R-:W-:Y:S02]  /*1b530*/  LOP3.LUT P2, RZ, R16.reuse, 0x200, RZ, 0xc0, !PT ;  /* 0x0000020010ff7812 */ /* 0x040fe4000784c0ff */
[----:B------:R-:W-:Y:S01]  /*1b540*/  LOP3.LUT P1, RZ, R16, 0x100, RZ, 0xc0, !PT ;  /* 0x0000010010ff7812 */ /* 0x000fe2000782c0ff */
[----:B------:R-:W-:Y:S01]  /*1b550*/  IMAD.X R3, RZ, RZ, R6, P0 ;  /* 0x000000ffff037224 */ /* 0x000fe200000e0606 */
[----:B------:R-:W-:-:S02]  /*1b560*/  SHF.R.U32.HI R4, RZ, 0x2, R4 ;  /* 0x00000002ff047819 */ /* 0x000fc40000011604 */
[----:B------:R-:W-:Y:S02]  /*1b570*/  LOP3.LUT R5, R5, 0x80, RZ, 0xc0, !PT ;  /* 0x0000008005057812 */ /* 0x000fe400078ec0ff */
[----:B------:R-:W-:Y:S01]  /*1b580*/  ISETP.NE.U32.AND P0, PT, R4, RZ, PT ;  /* 0x000000ff0400720c */ /* 0x000fe20003f05070 */
        /* <DEDUP_REMOVED lines=13> */
.L_x_1465:
[----:B------:R-:W-:Y:S05]  /*1b660*/  BSYNC B0 ;  /* 0x0000000000007941 */ /* 0x000fea0003800000 */
.L_x_1464:
[----:B------:R-:W-:Y:S01]  /*1b670*/  NOP ;  /* 0x0000000000007918 */ /* 0x000fe20000000000 */
[----:B------:R-:W-:-:S13]  /*1b680*/  PLOP3.LUT P0, PT, PT, PT, PT, 0x80, 0x0 ;  /* 0x000000000000781c */ /* 0x000fda0003f0f070 */
.L_x_1466:
        /* <DEDUP_REMOVED lines=18> */
.L_x_1589:
[----:B------:R-:W-:Y:S05]  /*1b7b0*/  BSYNC B0 ;  /* 0x0000000000007941 */ /* 0x000fea0003800000 */
.L_x_1467:
[----:B------:R-:W-:-:S05]  /*1b7c0*/  IMAD.U32 R2, RZ, RZ, UR38 ;  /* 0x00000026ff027e24 */ /* 0x000fca000f8e00ff */
[----:B------:R-:W-:-:S13]  /*1b7d0*/  ISETP.NE.AND P0, PT, R2, 0x3, PT ;  /* 0x000000030200780c */ /* 0x000fda0003f05270 */
[----:B------:R-:W-:Y:S05]  /*1b7e0*/  @!P0 BRA `(.L_x_1469) ;  /* 0x0000000000048947 */ /* 0x000fea0003800000 */
[----:B------:R-:W-:Y:S01]  /*1b7f0*/  BPT.TRAP 0x1 ;  /* 0x000000040000795c */ /* 0x000fe20000300000 */
.L_x_1469:
[----:B0-----:R-:W-:Y:S01]  /*1b800*/  SHF.L.U32 R0, R28, 0x1f, RZ ;  /* 0x0000001f1c007819 */ /* 0x001fe200000006ff */
[----:B------:R-:W-:Y:S03]  /*1b810*/  BSSY B0, `(.L_x_1470) ;  /* 0x0000003000007945 */ /* 0x000fe60003800000 */
[----:B------:R-:W0:Y:S02]  /*1b820*/  SYNCS.PHASECHK.TRANS64.TRYWAIT P0, [R26+URZ+0x38860], R0 ;  /* 0x038860001a0075a7 */ /* 0x000e24000800017f */
[----:B0-----:R-:W-:Y:S05]  /*1b830*/  @!P0 BRA `(.L_x_1471) ;  /* 0x0000004c00808947 */ /* 0x001fea0003800000 */
.L_x_1590:
[----:B------:R-:W-:Y:S05]  /*1b840*/  BSYNC B0 ;  /* 0x0000000000007941 */ /* 0x000fea0003800000 */
.L_x_1470:
[----:B------:R-:W0:Y:S01]  /*1b850*/  LDL.LU R3, [R1+0x38] ;  /* 0x0000380001037983 */ /* 0x000e220000300800 */
[----:B------:R-:W-:Y:S01]  /*1b860*/  ULDC.64 UR4, c[0x0][0x328] ;  /* 0x0000ca0000047ab9 */ /* 0x000fe20000000a00 */
[----:B------:R-:W-:Y:S02]  /*1b870*/  ULDC.64 UR6, c[0x0][0x318] ;  /* 0x0000c60000067ab9 */ /* 0x000fe40000000a00 */
[----:B------:R-:W2:Y:S04]  /*1b880*/  LDL.LU R2, [R1+0x8] ;  /* 0x0000080001027983 */ /* 0x000ea80000300800 */
[----:B------:R-:W3:Y:S04]  /*1b890*/  LDL.LU R5, [R1+0x3c] ;  /* 0x00003c0001057983 */ /* 0x000ee80000300800 */
[----:B------:R-:W4:Y:S01]  /*1b8a0*/  LDL.LU R4, [R1+0x4] ;  /* 0x0000040001047983 */ /* 0x000f220000300800 */
[----:B0-----:R-:W-:-:S04]  /*1b8b0*/  IMAD R0, R3, UR4, RZ ;  /* 0x0000000403007c24 */ /* 0x001fc8000f8e02ff */
[C---:B--2---:R-:W-:Y:S02]  /*1b8c0*/  IMAD R0, R2.reuse, UR5, R0 ;  /* 0x0000000502007c24 */ /* 0x044fe4000f8e0200 */
[----:B------:R-:W-:Y:S01]  /*1b8d0*/  IMAD.WIDE.U32 R2, R2, UR4, RZ ;  /* 0x0000000402027c25 */ /* 0x000fe2000f8e00ff */
[----:B------:R-:W-:-:S03]  /*1b8e0*/  ULDC.64 UR4, c[0x0][0x338] ;  /* 0x0000ce0000047ab9 */ /* 0x000fc60000000a00 */
[----:B------:R-:W-:Y:S02]  /*1b8f0*/  IMAD.IADD R3, R3, 0x1, R0 ;  /* 0x0000000103037824 */ /* 0x000fe400078e0200 */
[----:B---3--:R-:W-:Y:S02]  /*1b900*/  IMAD R0, R5, UR4, RZ ;  /* 0x0000000405007c24 */ /* 0x008fe4000f8e02ff */
[----:B----4-:R-:W-:-:S04]  /*1b910*/  IMAD.WIDE.U32 R2, R4, UR4, R2 ;  /* 0x0000000404027c25 */ /* 0x010fc8000f8e0002 */
        /* <DEDUP_REMOVED lines=96> */
.L_x_1600:
        /* <DEDUP_REMOVED lines=34> */
.L_x_1473:
        /* <DEDUP_REMOVED lines=11> */
.L_x_1474:
        /* <DEDUP_REMOVED lines=11> */
.L_x_1489:
        /* <DEDUP_REMOVED lines=32> */
[----:B------:R-:W-:Y:S02]  /*1c4a0*/  ISETP.NE.AND P1, PT, R10, 0x3, PT ;  /* 0x000000030a00780c */ /* 0x000fe40003f25270 */
[----:B------:R-:W-:Y:S01]  /*1c4b0*/  SEL R2, RZ, 0x1, P0 ;  /* 0x00000001ff027807 */ /* 0x000fe20000000000 */
[----:B------:R-:W-:Y:S05]  /*1c4c0*/  YIELD ;  /* 0x0000000000007946 */ /* 0x000fea0003800000 */
[----:B------:R-:W-:Y:S01]  /*1c4d0*/  LOP3.LUT R28, R28, R2, RZ, 0x3c, !PT ;  /* 0x000000021c1c7212 */ /* 0x000fe200078e3cff */
[----:B------:R-:W-:Y:S01]  /*1c4e0*/  IMAD.MOV.U32 R2, RZ, RZ, R7 ;  /* 0x000000ffff027224 */ /* 0x000fe200078e0007 */
[----:B------:R-:W-:Y:S01]  /*1c4f0*/  SEL R22, R22, RZ, P0 ;  /* 0x000000ff16167207 */ /* 0x000fe20000000000 */
[----:B------:R-:W-:-:S03]  /*1c500*/  VIADD R7, R7, 0xffffffff ;  /* 0xffffffff07077836 */ /* 0x000fc60000000000 */
[----:B------:R-:W-:Y:S01]  /*1c510*/  ISETP.GT.AND P3, PT, R2, R33, PT ;  /* 0x000000210200720c */ /* 0x000fe20003f64270 */
[----:B0-----:R-:W-:-:S12]  /*1c520*/  @!P1 BRA `(.L_x_1477) ;  /* 0x0000000000049947 */ /* 0x001fd80003800000 */
[----:B------:R-:W-:Y:S01]  /*1c530*/  BPT.TRAP 0x1 ;  /* 0x000000040000795c */ /* 0x000fe20000300000 */
.L_x_1477:
[----:B------:R-:W-:Y:S01]  /*1c540*/  IMAD R6, R22, 0x8, R18 ;  /* 0x0000000816067824 */ /* 0x000fe200078e0212 */
[----:B------:R-:W-:Y:S01]  /*1c550*/  SHF.L.U32 R25, R28, 0x1f, RZ ;  /* 0x0000001f1c197819 */ /* 0x000fe200000006ff */
[----:B------:R-:W-:Y:S01]  /*1c560*/  BSSY B1, `(.L_x_1478) ;  /* 0x0000004000017945 */ /* 0x000fe20003800000 */
[----:B------:R-:W-:Y:S02]  /*1c570*/  SHF.R.S32.HI R9, RZ, 0x1f, R5 ;  /* 0x0000001fff097819 */ /* 0x000fe40000011405 */
[----:B------:R-:W0:Y:S02]  /*1c580*/  SYNCS.PHASECHK.TRANS64.TRYWAIT P0, [R6+URZ+0x38840], R25 ;  /* 0x03884019060075a7 */ /* 0x000e24000800017f */
[----:B0-----:R-:W-:Y:S05]  /*1c590*/  @!P0 BRA `(.L_x_1479) ;  /* 0x0000004800648947 */ /* 0x001fea0003800000 */
.L_x_1601:
[----:B------:R-:W-:Y:S05]  /*1c5a0*/  BSYNC B1 ;  /* 0x0000000000017941 */ /* 0x000fea0003800000 */
.L_x_1478:
        /* <DEDUP_REMOVED lines=40> */
.L_x_1611:
        /* <DEDUP_REMOVED lines=8> */
.L_x_1481:
        /* <DEDUP_REMOVED lines=11> */
.L_x_1482:
[----:B------:R2:W-:Y:S01]  /*1c960*/  SYNCS.ARRIVE.TRANS64.A1T0 RZ, [R6+URZ+0x38830], RZ ;  /* 0x038830ff06ff79a7 */ /* 0x0005e2000810003f */
[----:B------:R-:W-:Y:S05]  /*1c970*/  @!P2 BRA `(.L_x_1483) ;  /* 0x000000000004a947 */ /* 0x000fea0003800000 */
[----:B------:R-:W-:Y:S01]  /*1c980*/  BPT.TRAP 0x1 ;  /* 0x000000040000795c */ /* 0x000fe20000300000 */
.L_x_1483:
[----:B------:R-:W3:Y:S01]  /*1c990*/  SYNCS.PHASECHK.TRANS64.TRYWAIT P0, [R6+URZ+0x38860], R25 ;  /* 0x03886019060075a7 */ /* 0x000ee2000800017f */
[----:B------:R-:W-:Y:S04]  /*1c9a0*/  BSSY B1, `(.L_x_1484) ;  /* 0x0000002000017945 */ /* 0x000fe80003800000 */
[----:B---3--:R-:W-:Y:S05]  /*1c9b0*/  @!P0 BRA `(.L_x_1485) ;  /* 0x00000048008c8947 */ /* 0x008fea0003800000 */
.L_x_1612:
[----:B------:R-:W-:Y:S05]  /*1c9c0*/  BSYNC B1 ;  /* 0x0000000000017941 */ /* 0x000fea0003800000 */
.L_x_1484:
        /* <DEDUP_REMOVED lines=8> */
[----:B------:R-:W-:Y:S02]  /*1ca50*/  IMAD R21, R22, 0x7000, R8 ;  /* 0x0000700016157824 */ /* 0x000fe400078e0208 */
        /* <DEDUP_REMOVED lines=12> */
[----:B------:R-:W4:Y:S01]  /*1cb20*/  SHFL.IDX PT, R2, R9, RZ, 0x181f ;  /* 0x00181fff09027589 */ /* 0x000f2200000e0000 */
[C---:B------:R-:W-:Y:S01]  /*1cb30*/  LOP3.LUT P1, RZ, R16.reuse, 0x80, RZ, 0xc0, !PT ;  /* 0x0000008010ff7812 */ /* 0x040fe2000782c0ff */
[----:B------:R-:W-:Y:S01]  /*1cb40*/  IMAD R21, R21, 0x2, R18 ;  /* 0x0000000215157824 */ /* 0x000fe200078e0212 */
[C---:B------:R-:W-:Y:S01]  /*1cb50*/  LOP3.LUT P2, RZ, R16.reuse, 0x40, RZ, 0xc0, !PT ;  /* 0x0000004010ff7812 */ /* 0x040fe2000784c0ff */
[----:B------:R-:W5:Y:S01]  /*1cb60*/  SHFL.IDX PT, R3, R10, RZ, 0x181f ;  /* 0x00181fff0a037589 */ /* 0x000f6200000e0000 */
[----:B------:R-:W-:-:S03]  /*1cb70*/  LOP3.LUT R16, R16, 0xfff7ffff, RZ, 0xc0, !PT ;  /* 0xfff7ffff10107812 */ /* 0x000fc600078ec0ff */
[----:B------:R-:W0:Y:S01]  /*1cb80*/  SHFL.IDX PT, R14, R9, 0x1, 0x181f ;  /* 0x00381f00090e7f89 */ /* 0x000e2200000e0000 */
[----:B------:R-:W-:-:S03]  /*1cb90*/  @P3 LOP3.LUT R16, R16, 0x80000, RZ, 0xfc, !PT ;  /* 0x0008000010103812 */ /* 0x000fc600078efcff */
[----:B------:R-:W1:Y:S01]  /*1cba0*/  SHFL.IDX PT, R5, R10, 0x1, 0x181f ;  /* 0x00381f000a057f89 */ /* 0x000e6200000e0000 */
[C---:B------:R-:W-:Y:S02]  /*1cbb0*/  LOP3.LUT P3, RZ, R16.reuse, 0x20, RZ, 0xc0, !PT ;  /* 0x0000002010ff7812 */ /* 0x040fe4000786c0ff */
[C---:B------:R-:W-:Y:S01]  /*1cbc0*/  LOP3.LUT P6, RZ, R16.reuse, 0x10, RZ, 0xc0, !PT ;  /* 0x0000001010ff7812 */ /* 0x040fe200078cc0ff */
[----:B------:R-:W-:Y:S01]  /*1cbd0*/  SHFL.IDX PT, R8, R10, 0x2, 0x181f ;  /* 0x00581f000a087f89 */ /* 0x000fe200000e0000 */
[----:B------:R-:W-:-:S03]  /*1cbe0*/  LOP3.LUT R16, R16, 0xffdfffff, RZ, 0xc0, !PT ;  /* 0xffdfffff10107812 */ /* 0x000fc600078ec0ff */
[----:B------:R-:W-:Y:S01]  /*1cbf0*/  SHFL.IDX PT, R10, R10, 0x3, 0x181f ;  /* 0x00781f000a0a7f89 */ /* 0x000fe200000e0000 */
[----:B----4-:R-:W-:-:S05]  /*1cc00*/  IADD3 R2, P0, R2, R0, RZ ;  /* 0x0000000002027210 */ /* 0x010fca0007f1e0ff */
[----:B------:R-:W-:Y:S01]  /*1cc10*/  @P3 LOP3.LUT R16, R16, 0x200000, RZ, 0xfc, !PT ;  /* 0x0020000010103812 */ /* 0x000fe200078efcff */
[----:B-----5:R-:W-:Y:S01]  /*1cc20*/  IMAD.X R3, RZ, RZ, R3, P0 ;  /* 0x000000ffff037224 */ /* 0x020fe200000e0603 */
[----:B------:R-:W-:-:S04]  /*1cc30*/  ISETP.NE.U32.AND P0, PT, R32, RZ, PT ;  /* 0x000000ff2000720c */ /* 0x000fc80003f05070 */
[----:B------:R-:W-:Y:S01]  /*1cc40*/  LDGSTS.E.BYPASS.LTC128B.128 [R21+0x400], desc[UR42][R2.64], !P1 ;  /* 0x0040000002157fae */ /* 0x000fe2000c901d6a */
[----:B------:R-:W-:-:S03]  /*1cc50*/  ISETP.NE.U32.AND P1, PT, R31, RZ, PT ;  /* 0x000000ff1f00720c */ /* 0x000fc60003f25070 */
[----:B------:R-:W-:Y:S01]  /*1cc60*/  LDGSTS.E.BYPASS.LTC128B.128 [R21+0x2400], desc[UR42][R2.64+0x80], !P2 ;  /* 0x0240008002157fae */ /* 0x000fe2000d101d6a */
[----:B0-----:R-:W-:-:S03]  /*1cc70*/  IADD3 R4, P2, R14, R0, RZ ;  /* 0x000000000e047210 */ /* 0x001fc60007f5e0ff */
[----:B------:R-:W-:Y:S01]  /*1cc80*/  LDGSTS.E.BYPASS.LTC128B.128 [R21+0x4400], desc[UR42][R2.64+0x100], !P3 ;  /* 0x0440010002157fae */ /* 0x000fe2000d901d6a */
[C---:B------:R-:W-:Y:S01]  /*1cc90*/  LOP3.LUT P3, RZ, R16.reuse, 0x80, RZ, 0xc0, !PT ;  /* 0x0000008010ff7812 */ /* 0x040fe2000786c0ff */
[----:B-1----:R-:W-:Y:S01]  /*1cca0*/  IMAD.X R5, RZ, RZ, R5, P2 ;  /* 0x000000ffff057224 */ /* 0x002fe200010e0605 */
        /* <DEDUP_REMOVED lines=33> */
.L_x_1622:
        /* <DEDUP_REMOVED lines=25> */
.L_x_1487:
        /* <DEDUP_REMOVED lines=11> */
.L_x_1488:
[----:B------:R1:W-:Y:S01]  /*1d100*/  SYNCS.ARRIVE.TRANS64.A1T0 RZ, [R6+URZ+0x38850], RZ ;  /* 0x038850ff06ff79a7 */ /* 0x0003e2000810003f */
[----:B------:R-:W-:Y:S05]  /*1d110*/  @P3 BRA `(.L_x_1489) ;  /* 0xfffffff000603947 */ /* 0x000fea000383ffff */
.L_x_1476:
[----:B------:R-:W-:Y:S05]  /*1d120*/  BSYNC B0 ;  /* 0x0000000000007941 */ /* 0x000fea0003800000 */
.L_x_1475:
        /* <DEDUP_REMOVED lines=21> */
.L_x_1491:
[----:B------:R-:W-:Y:S05]  /*1d280*/  BSYNC B0 ;  /* 0x0000000000007941 */ /* 0x000fea0003800000 */
.L_x_1490:
[----:B------:R-:W-:-:S07]  /*1d290*/  SEL R22, R22, RZ, P0 ;  /* 0x000000ff16167207 */ /* 0x000fce0000000000 */
.L_x_1444:
[----:B------:R-:W-:Y:S05]  /*1d2a0*/  BSYNC B7 ;  /* 0x0000000000077941 */ /* 0x000fea0003800000 */
.L_x_1442:
        /* <DEDUP_REMOVED lines=8> */
[----:B---3--:R3:W4:Y:S01]  /*1d330*/  LDS.128 R24, [R18+0x388d0] ;  /* 0x0388d00012187984 */ /* 0x0087220000000c00 */
[----:B------:R-:W-:Y:S06]  /*1d340*/  BAR.ARV 0x4, 0x180 ;  /* 0x0106000000007b1d */ /* 0x000fec0000002000 */
[----:B------:R-:W-:Y:S05]  /*1d350*/  BRA `(.L_x_1493) ;  /* 0x0000000800d07947 */ /* 0x000fea0003800000 */
.L_x_1492:
        /* <DEDUP_REMOVED lines=43> */
.L_x_1632:
[----:B------:R-:W-:Y:S02]  /*1d610*/  ULDC UR4, c[0x0][0xd38] ;  /* 0x00034e0000047ab9 */ /* 0x000fe40000000800 */
[----:B------:R-:W-:-:S04]  /*1d620*/  IMAD.U32 R2, RZ, RZ, UR4 ;  /* 0x00000004ff027e24 */ /* 0x000fc8000f8e00ff */
[----:B-1----:R-:W-:-:S04]  /*1d630*/  IMAD R5, R14, R2, RZ ;  /* 0x000000020e057224 */ /* 0x002fc800078e02ff */
[----:B------:R-:W-:-:S05]  /*1d640*/  IMAD.IADD R6, R6, 0x1, R5 ;  /* 0x0000000106067824 */ /* 0x000fca00078e0205 */
[----:B------:R-:W-:-:S13]  /*1d650*/  ISETP.GT.AND P6, PT, R6, R0, PT ;  /* 0x000000000600720c */ /* 0x000fda0003fc4270 */
[----:B------:R-:W-:Y:S05]  /*1d660*/  @P6 BRA `(.L_x_1495) ;  /* 0x0000000000a46947 */ /* 0x000fea0003800000 */
.L_x_1498:
        /* <DEDUP_REMOVED lines=35> */
.L_x_1640:
[----:B------:R-:W-:Y:S02]  /*1d8a0*/  ULDC UR4, c[0x0][0xd38] ;  /* 0x00034e0000047ab9 */ /* 0x000fe40000000800 */
[----:B------:R-:W-:-:S04]  /*1d8b0*/  IMAD.U32 R2, RZ, RZ, UR4 ;  /* 0x00000004ff027e24 */ /* 0x000fc8000f8e00ff */
[----:B-1----:R-:W-:-:S04]  /*1d8c0*/  IMAD R5, R14, R2, RZ ;  /* 0x000000020e057224 */ /* 0x002fc800078e02ff */
[----:B------:R-:W-:-:S05]  /*1d8d0*/  IMAD.IADD R6, R5, 0x1, R6 ;  /* 0x0000000105067824 */ /* 0x000fca00078e0206 */
[----:B------:R-:W-:-:S13]  /*1d8e0*/  ISETP.GT.AND P6, PT, R6, R0, PT ;  /* 0x000000000600720c */ /* 0x000fda0003fc4270 */
[----:B------:R-:W-:Y:S05]  /*1d8f0*/  @!P6 BRA `(.L_x_1498) ;  /* 0xfffffffc005ce947 */ /* 0x000fea000383ffff */
.L_x_1495:
        /* <DEDUP_REMOVED lines=9> */
.L_x_1645:
[----:B------:R-:W-:-:S13]  /*1d990*/  ISETP.NE.AND P0, PT, R8, RZ, PT ;  /* 0x000000ff0800720c */ /* 0x000fda0003f05270 */
[----:B------:R-:W-:Y:S05]  /*1d9a0*/  @!P0 BRA `(.L_x_1500) ;  /* 0x0000000000108947 */ /* 0x000fea0003800000 */
[----:B------:R-:W-:Y:S01]  /*1d9b0*/  UMOV UR4, 0xffffffff ;  /* 0xffffffff00047882 */ /* 0x000fe20000000000 */
[----:B------:R-:W-:Y:S02]  /*1d9c0*/  VIADD R12, R5, 0xffffffff ;  /* 0xffffffff050c7836 */ /* 0x000fe40000000000 */
[----:B------:R-:W-:Y:S05]  /*1d9d0*/  BRA.DIV UR4, `(.L_x_1501) ;  /* 0x0000004a04c47947 */ /* 0x000fea000b800000 */
[----:B------:R4:W0:Y:S02]  /*1d9e0*/  SHFL.IDX PT, R24, R3, R12, 0x1f ;  /* 0x00001f0c03187589 */ /* 0x00082400000e0000 */
.L_x_1500:
        /* <DEDUP_REMOVED lines=58> */
.L_x_1496:
[----:B------:R-:W-:Y:S01]  /*1dd90*/  UMOV UR4, URZ ;  /* 0x0000003f00047c82 */ /* 0x000fe20008000000 */
[----:B------:R-:W-:Y:S01]  /*1dda0*/  UMOV UR5, URZ ;  /* 0x0000003f00057c82 */ /* 0x000fe20008000000 */
[----:B------:R-:W-:Y:S01]  /*1ddb0*/  ULDC UR6, c[0x0][0xd3c] ;  /* 0x00034f0000067ab9 */ /* 0x000fe20000000800 */
[----:B------:R-:W-:Y:S02]  /*1ddc0*/  IMAD.MOV.U32 R24, RZ, RZ, R0 ;  /* 0x000000ffff187224 */ /* 0x000fe400078e0000 */
[----:B------:R-:W-:Y:S02]  /*1ddd0*/  IMAD.U32 R25, RZ, RZ, UR4 ;  /* 0x00000004ff197e24 */ /* 0x000fe4000f8e00ff */
[----:B------:R-:W-:Y:S02]  /*1dde0*/  IMAD.U32 R26, RZ, RZ, UR5 ;  /* 0x00000005ff1a7e24 */ /* 0x000fe4000f8e00ff */
[----:B------:R-:W-:-:S07]  /*1ddf0*/  IMAD.U32 R27, RZ, RZ, UR6 ;  /* 0x00000006ff1b7e24 */ /* 0x000fce000f8e00ff */
.L_x_1502:
        /* <DEDUP_REMOVED lines=10> */
.L_x_1493:
[----:B------:R-:W-:Y:S02]  /*1dea0*/  ULDC UR4, c[0x0][0xd3c] ;  /* 0x00034f0000047ab9 */ /* 0x000fe40000000800 */
[----:B----4-:R-:W-:-:S13]  /*1deb0*/  ISETP.GE.AND P0, PT, R27, UR4, PT ;  /* 0x000000041b007c0c */ /* 0x010fda000bf06270 */
[----:B------:R-:W-:Y:S05]  /*1dec0*/  @!P0 BRA `(.L_x_1503) ;  /* 0xffffff8800488947 */ /* 0x000fea000383ffff */
[----:B------:R-:W-:Y:S05]  /*1ded0*/  BSYNC B8 ;  /* 0x0000000000087941 */ /* 0x000fea0003800000 */
.L_x_1388:
        /* <DEDUP_REMOVED lines=12> */
.L_x_1648:
[----:B------:R-:W-:Y:S05]  /*1dfa0*/  BSYNC B0 ;  /* 0x0000000000007941 */ /* 0x000fea0003800000 */
.L_x_1504:
[----:B------:R-:W-:-:S03]  /*1dfb0*/  UMOV UR4, 0xffffffff ;  /* 0xffffffff00047882 */ /* 0x000fc60000000000 */
[----:B------:R-:W-:Y:S05]  /*1dfc0*/  BRA.DIV UR4, `(.L_x_1506) ;  /* 0x0000004604847947 */ /* 0x000fea000b800000 */
[----:B-1----:R-:W1:Y:S02]  /*1dfd0*/  S2R R0, SR_TID.X ;  /* 0x0000000000007919 */ /* 0x002e640000002100 */
[----:B-1----:R-:W-:-:S04]  /*1dfe0*/  SHF.R.U32.HI R0, RZ, 0x5, R0 ;  /* 0x00000005ff007819 */ /* 0x002fc80000011600 */
[----:B------:R-:W-:-:S05]  /*1dff0*/  LOP3.LUT R0, R0, 0x3, RZ, 0xc0, !PT ;  /* 0x0000000300007812 */ /* 0x000fca00078ec0ff */
[----:B------:R1:W4:Y:S02]  /*1e000*/  SHFL.IDX PT, R14, R0, RZ, 0x1f ;  /* 0x00001fff000e7589 */ /* 0x00032400000e0000 */
.L_x_1651:
[----:B----4-:R-:W-:-:S13]  /*1e010*/  ISETP.NE.AND P0, PT, R14, RZ, PT ;  /* 0x000000ff0e00720c */ /* 0x010fda0003f05270 */
[----:B------:R-:W-:Y:S05]  /*1e020*/  @P0 BRA `(.L_x_1250) ;  /* 0x0000000000880947 */ /* 0x000fea0003800000 */
[----:B------:R-:W-:-:S03]  /*1e030*/  UMOV UR4, 0xffffffff ;  /* 0xffffffff00047882 */ /* 0x000fc60000000000 */
[----:B------:R-:W-:Y:S05]  /*1e040*/  BRA.DIV UR4, `(.L_x_1507) ;  /* 0x0000004604987947 */ /* 0x000fea000b800000 */
[----:B------:R-:W-:-:S13]  /*1e050*/  ELECT P6, URZ, PT ;  /* 0x00000000003f782f */ /* 0x000fda00038c0000 */
.L_x_1654:
[----:B------:R-:W-:Y:S05]  /*1e060*/  @!P6 BRA `(.L_x_1250) ;  /* 0x000000000078e947 */ /* 0x000fea0003800000 */
[----:B------:R-:W-:-:S06]  /*1e070*/  ULOP3.LUT UR4, UR36, 0x2, URZ, 0xfc, !UPT ;  /* 0x0000000224047892 */ /* 0x000fcc000f8efc3f */
[----:B-1----:R-:W-:-:S05]  /*1e080*/  IMAD.U32 R0, RZ, RZ, UR4 ;  /* 0x00000004ff007e24 */ /* 0x002fca000f8e00ff */
[----:B------:R-:W-:-:S13]  /*1e090*/  ISETP.NE.AND P0, PT, R0, 0x3, PT ;  /* 0x000000030000780c */ /* 0x000fda0003f05270 */
[----:B------:R-:W-:Y:S05]  /*1e0a0*/  @!P0 BRA `(.L_x_1508) ;  /* 0x0000000000048947 */ /* 0x000fea0003800000 */
[----:B------:R-:W-:Y:S01]  /*1e0b0*/  BPT.TRAP 0x1 ;  /* 0x000000040000795c */ /* 0x000fe20000300000 */
.L_x_1508:
[----:B------:R-:W-:Y:S01]  /*1e0c0*/  IMAD R5, R22, 0x8, R7 ;  /* 0x0000000816057824 */ /* 0x000fe200078e0207 */
[----:B------:R-:W-:Y:S01]  /*1e0d0*/  SHF.L.U32 R0, R28, 0x1f, RZ ;  /* 0x0000001f1c007819 */ /* 0x000fe200000006ff */
[----:B------:R-:W-:-:S03]  /*1e0e0*/  VIADD R22, R22, 0x1 ;  /* 0x0000000116167836 */ /* 0x000fc60000000000 */
[----:B------:R-:W1:Y:S02]  /*1e0f0*/  SYNCS.PHASECHK.TRANS64.TRYWAIT P1, [R5+URZ+0x38840], R0 ;  /* 0x03884000050075a7 */ /* 0x000e64000802017f */
[----:B------:R-:W-:-:S04]  /*1e100*/  ISETP.NE.AND P2, PT, R22, 0x2, PT ;  /* 0x000000021600780c */ /* 0x000fc80003f45270 */
[----:B------:R-:W-:Y:S01]  /*1e110*/  SEL R3, RZ, 0x1, P2 ;  /* 0x00000001ff037807 */ /* 0x000fe20001000000 */
[----:B-1----:R-:W-:Y:S08]  /*1e120*/  @!P1 BRA `(.L_x_1509) ;  /* 0x0000004400809947 */ /* 0x002ff00003800000 */
.L_x_1655:
[----:B------:R-:W-:Y:S02]  /*1e130*/  SEL R22, R22, RZ, P2 ;  /* 0x000000ff16167207 */ /* 0x000fe40001000000 */
[----:B------:R-:W-:Y:S01]  /*1e140*/  LOP3.LUT R2, R28, R3, RZ, 0x3c, !PT ;  /* 0x000000031c027212 */ /* 0x000fe200078e3cff */
[----:B------:R-:W-:Y:S06]  /*1e150*/  @!P0 BRA `(.L_x_1510) ;  /* 0x0000000000048947 */ /* 0x000fec0003800000 */
[----:B------:R-:W-:Y:S01]  /*1e160*/  BPT.TRAP 0x1 ;  /* 0x000000040000795c */ /* 0x000fe20000300000 */
.L_x_1510:
[----:B------:R-:W-:Y:S01]  /*1e170*/  IMAD R3, R22, 0x8, R7 ;  /* 0x0000000816037824 */ /* 0x000fe200078e0207 */
[----:B------:R-:W-:-:S04]  /*1e180*/  SHF.L.U32 R2, R2, 0x1f, RZ ;  /* 0x0000001f02027819 */ /* 0x000fc800000006ff */
[----:B------:R-:W4:Y:S02]  /*1e190*/  SYNCS.PHASECHK.TRANS64.TRYWAIT P1, [R3+URZ+0x38840], R2 ;  /* 0x03884002030075a7 */ /* 0x000f24000802017f */
[----:B----4-:R-:W-:Y:S05]  /*1e1a0*/  @!P1 BRA `(.L_x_1511) ;  /* 0x0000004400749947 */ /* 0x010fea0003800000 */
.L_x_1656:
[----:B------:R-:W-:Y:S05]  /*1e1b0*/  @!P0 BRA `(.L_x_1512) ;  /* 0x0000000000048947 */ /* 0x000fea0003800000 */
[----:B------:R-:W-:Y:S01]  /*1e1c0*/  BPT.TRAP 0x1 ;  /* 0x000000040000795c */ /* 0x000fe20000300000 */
.L_x_1512:
[----:B------:R-:W5:Y:S02]  /*1e1d0*/  SYNCS.PHASECHK.TRANS64.TRYWAIT P1, [R5+URZ+0x38860], R0 ;  /* 0x03886000050075a7 */ /* 0x000f64000802017f */
[----:B-----5:R-:W-:Y:S05]  /*1e1e0*/  @!P1 BRA `(.L_x_1513) ;  /* 0x0000004400789947 */ /* 0x020fea0003800000 */
.L_x_1657:
[----:B------:R-:W-:Y:S05]  /*1e1f0*/  @!P0 BRA `(.L_x_1514) ;  /* 0x0000000000048947 */ /* 0x000fea0003800000 */
[----:B------:R-:W-:Y:S01]  /*1e200*/  BPT.TRAP 0x1 ;  /* 0x000000040000795c */ /* 0x000fe20000300000 */
.L_x_1514:
[----:B------:R0:W0:Y:S02]  /*1e210*/  SYNCS.PHASECHK.TRANS64.TRYWAIT P0, [R3+URZ+0x38860], R2 ;  /* 0x03886002030075a7 */ /* 0x000024000800017f */
[----:B0-----:R-:W-:Y:S05]  /*1e220*/  @!P0 NANOSLEEP.SYNCS 0x989680 ;  /* 0x009896800000895d */ /* 0x001fea0003900000 */
[----:B------:R-:W0:Y:S02]  /*1e230*/  @!P0 SYNCS.PHASECHK.TRANS64 P0, [R3+URZ+0x38860], R2 ;  /* 0x03886002030085a7 */ /* 0x000e24000800007f */
[----:B0-----:R-:W-:Y:S05]  /*1e240*/  @!P0 BRA `(.L_x_1514) ;  /* 0xfffffffc00f08947 */ /* 0x001fea000383ffff */
.L_x_1250:
[----:B------:R-:W-:Y:S05]  /*1e250*/  BSYNC B9 ;  /* 0x0000000000097941 */ /* 0x000fea0003800000 */
.L_x_1247:
[----:B------:R-:W-:Y:S05]  /*1e260*/  EXIT ;  /* 0x000000000000794d */ /* 0x000fea0003800000 */
.L_x_1268:
[----:B0-----:R0:W1:Y:S02]  /*1e270*/  SYNCS.PHASECHK.TRANS64.TRYWAIT P4, [R58+URZ+0x38890], R65 ;  /* 0x038890413a0075a7 */ /* 0x001064000808017f */
[----:B-1----:R-:W-:Y:S05]  /*1e280*/  @!P4 NANOSLEEP.SYNCS 0x989680 ;  /* 0x009896800000c95d */ /* 0x002fea0003900000 */
[----:B------:R-:W1:Y:S02]  /*1e290*/  @!P4 SYNCS.PHASECHK.TRANS64 P4, [R58+URZ+0x38890], R65 ;  /* 0x038890413a00c5a7 */ /* 0x000e64000808007f */
[----:B-1----:R-:W-:Y:S05]  /*1e2a0*/  @!P4 BRA `(.L_x_1268) ;  /* 0xfffffffc00f0c947 */ /* 0x002fea000383ffff */
[----:B------:R-:W-:Y:S05]  /*1e2b0*/  BRA `(.L_x_1515) ;  /* 0xfffffe4c00a07947 */ /* 0x000fea000383ffff */
.L_x_1269:
[----:B------:R-:W-:Y:S01]  /*1e2c0*/  BSSY B1, `(.L_x_1516) ;  /* 0x0000007000017945 */ /* 0x000fe20003800000 */
[----:B------:R-:W-:Y:S02]  /*1e2d0*/  IMAD.MOV.U32 R12, RZ, RZ, RZ ;  /* 0x000000ffff0c7224 */ /* 0x000fe400078e00ff */
[----:B------:R-:W-:Y:S02]  /*1e2e0*/  IMAD.MOV.U32 R11, RZ, RZ, 0x1c1f ;  /* 0x00001c1fff0b7424 */ /* 0x000fe400078e00ff */
[----:B------:R-:W-:-:S07]  /*1e2f0*/  IMAD.MOV.U32 R15, RZ, RZ, -0x1 ;  /* 0xffffffffff0f7424 */ /* 0x000fce00078e00ff */
[----:B0-----:R-:W-:Y:S05]  /*1e300*/  WARPSYNC.COLLECTIVE R15, `(.L_x_1517) ;  /* 0x000000000f087348 */ /* 0x001fea0003c00000 */
[----:B------:R1:W2:Y:S02]  /*1e310*/  SHFL.IDX P6, R14, R13, R12, R11 ;  /* 0x0000000c0d0e7389 */ /* 0x0002a400000c000b */
[----:B012---:R-:W-:Y:S01]  /*1e320*/  ENDCOLLECTIVE ;  /* 0x000000000000791b */ /* 0x007fe20003800000 */
.L_x_1517:
[----:B------:R-:W-:Y:S05]  /*1e330*/  BSYNC B1 ;  /* 0x0000000000017941 */ /* 0x000fea0003800000 */
.L_x_1516:
        /* <DEDUP_REMOVED lines=8> */
.L_x_1518:
[----:B------:R-:W-:Y:S05]  /*1e3c0*/  BRA `(.L_x_1519) ;  /* 0xfffffe4c00707947 */ /* 0x000fea000383ffff */
.L_x_1279:
[----:B0-----:R0:W1:Y:S02]  /*1e3d0*/  SYNCS.PHASECHK.TRANS64.TRYWAIT P4, [R58+URZ+0x38890], R65 ;  /* 0x038890413a0075a7 */ /* 0x001064000808017f */
[----:B-1----:R-:W-:Y:S05]  /*1e3e0*/  @!P4 NANOSLEEP.SYNCS 0x989680 ;  /* 0x009896800000c95d */ /* 0x002fea0003900000 */
[----:B------:R-:W1:Y:S02]  /*1e3f0*/  @!P4 SYNCS.PHASECHK.TRANS64 P4, [R58+URZ+0x38890], R65 ;  /* 0x038890413a00c5a7 */ /* 0x000e64000808007f */
[----:B-1----:R-:W-:Y:S05]  /*1e400*/  @!P4 BRA `(.L_x_1279) ;  /* 0xfffffffc00f0c947 */ /* 0x002fea000383ffff */
[----:B------:R-:W-:Y:S05]  /*1e410*/  BRA `(.L_x_1520) ;  /* 0xfffffe5400d47947 */ /* 0x000fea000383ffff */
.L_x_1280:
[----:B------:R-:W-:Y:S01]  /*1e420*/  BSSY B1, `(.L_x_1521) ;  /* 0x0000007000017945 */ /* 0x000fe20003800000 */
[----:B------:R-:W-:Y:S02]  /*1e430*/  IMAD.MOV.U32 R12, RZ, RZ, RZ ;  /* 0x000000ffff0c7224 */ /* 0x000fe400078e00ff */
[----:B------:R-:W-:Y:S02]  /*1e440*/  IMAD.MOV.U32 R11, RZ, RZ, 0x1c1f ;  /* 0x00001c1fff0b7424 */ /* 0x000fe400078e00ff */
[----:B------:R-:W-:-:S07]  /*1e450*/  IMAD.MOV.U32 R15, RZ, RZ, -0x1 ;  /* 0xffffffffff0f7424 */ /* 0x000fce00078e00ff */
[----:B0-----:R-:W-:Y:S05]  /*1e460*/  WARPSYNC.COLLECTIVE R15, `(.L_x_1522) ;  /* 0x000000000f087348 */ /* 0x001fea0003c00000 */
[----:B------:R1:W2:Y:S02]  /*1e470*/  SHFL.IDX P6, R14, R13, R12, R11 ;  /* 0x0000000c0d0e7389 */ /* 0x0002a400000c000b */
[----:B012---:R-:W-:Y:S01]  /*1e480*/  ENDCOLLECTIVE ;  /* 0x000000000000791b */ /* 0x007fe20003800000 */
.L_x_1522:
[----:B------:R-:W-:Y:S05]  /*1e490*/  BSYNC B1 ;  /* 0x0000000000017941 */ /* 0x000fea0003800000 */
.L_x_1521:
        /* <DEDUP_REMOVED lines=8> */
.L_x_1523:
[----:B------:R-:W-:Y:S01]  /*1e520*/  IMAD.MOV.U32 R66, RZ, RZ, R14 ;  /* 0x000000ffff427224 */ /* 0x000fe200078e000e */
[----:B------:R-:W-:Y:S06]  /*1e530*/  BRA `(.L_x_1524) ;  /* 0xfffffe5400a07947 */ /* 0x000fec000383ffff */
.L_x_1285:
[----:B-1----:R1:W2:Y:S02]  /*1e540*/  SYNCS.PHASECHK.TRANS64.TRYWAIT P2, [R58+URZ+0x38890], R65 ;  /* 0x038890413a0075a7 */ /* 0x0022a4000804017f */
[----:B--2---:R-:W-:Y:S05]  /*1e550*/  @!P2 NANOSLEEP.SYNCS 0x989680 ;  /* 0x009896800000a95d */ /* 0x004fea0003900000 */
[----:B------:R-:W2:Y:S02]  /*1e560*/  @!P2 SYNCS.PHASECHK.TRANS64 P2, [R58+URZ+0x38890], R65 ;  /* 0x038890413a00a5a7 */ /* 0x000ea4000804007f */
[----:B--2---:R-:W-:Y:S05]  /*1e570*/  @!P2 BRA `(.L_x_1285) ;  /* 0xfffffffc00f0a947 */ /* 0x004fea000383ffff */
[----:B------:R-:W-:Y:S05]  /*1e580*/  BRA `(.L_x_1525) ;  /* 0xfffffe5c00ac7947 */ /* 0x000fea000383ffff */
.L_x_1286:
[----:B------:R-:W-:Y:S01]  /*1e590*/  BSSY B1, `(.L_x_1526) ;  /* 0x0000007000017945 */ /* 0x000fe20003800000 */
[----:B------:R-:W-:Y:S02]  /*1e5a0*/  IMAD.MOV.U32 R12, RZ, RZ, RZ ;  /* 0x000000ffff0c7224 */ /* 0x000fe400078e00ff */
[----:B------:R-:W-:Y:S02]  /*1e5b0*/  IMAD.MOV.U32 R11, RZ, RZ, 0x1c1f ;  /* 0x00001c1fff0b7424 */ /* 0x000fe400078e00ff */
[----:B------:R-:W-:-:S07]  /*1e5c0*/  IMAD.MOV.U32 R15, RZ, RZ, -0x1 ;  /* 0xffffffffff0f7424 */ /* 0x000fce00078e00ff */
[----:B-1----:R-:W-:Y:S05]  /*1e5d0*/  WARPSYNC.COLLECTIVE R15, `(.L_x_1527) ;  /* 0x000000000f087348 */ /* 0x002fea0003c00000 */
[----:B------:R0:W2:Y:S02]  /*1e5e0*/  SHFL.IDX P6, R14, R13, R12, R11 ;  /* 0x0000000c0d0e7389 */ /* 0x0000a400000c000b */
[----:B012---:R-:W-:Y:S01]  /*1e5f0*/  ENDCOLLECTIVE ;  /* 0x000000000000791b */ /* 0x007fe20003800000 */
.L_x_1527:
[----:B------:R-:W-:Y:S05]  /*1e600*/  BSYNC B1 ;  /* 0x0000000000017941 */ /* 0x000fea0003800000 */
.L_x_1526:
        /* <DEDUP_REMOVED lines=8> */
.L_x_1528:
[----:B------:R-:W-:Y:S05]  /*1e690*/  BRA `(.L_x_1529) ;  /* 0xfffffe5c00cc7947 */ /* 0x000fea000383ffff */
.L_x_1290:
[----:B-1----:R1:W2:Y:S02]  /*1e6a0*/  SYNCS.PHASECHK.TRANS64.TRYWAIT P3, [R58+URZ+0x388b0], R65 ;  /* 0x0388b0413a0075a7 */ /* 0x0022a4000806017f */
[----:B--2---:R-:W-:Y:S05]  /*1e6b0*/  @!P3 NANOSLEEP.SYNCS 0x989680 ;  /* 0x009896800000b95d */ /* 0x004fea0003900000 */
[----:B------:R-:W2:Y:S02]  /*1e6c0*/  @!P3 SYNCS.PHASECHK.TRANS64 P3, [R58+URZ+0x388b0], R65 ;  /* 0x0388b0413a00b5a7 */ /* 0x000ea4000806007f */
[----:B--2---:R-:W-:Y:S05]  /*1e6d0*/  @!P3 BRA `(.L_x_1290) ;  /* 0xfffffffc00f0b947 */ /* 0x004fea000383ffff */
[----:B------:R-:W-:Y:S05]  /*1e6e0*/  BRA `(.L_x_1530) ;  /* 0xfffffe6000587947 */ /* 0x000fea000383ffff */
.L_x_1319:
        /* <DEDUP_REMOVED lines=8> */
.L_x_1532:
[----:B------:R-:W-:Y:S05]  /*1e770*/  BSYNC B1 ;  /* 0x0000000000017941 */ /* 0x000fea0003800000 */
.L_x_1531:
        /* <DEDUP_REMOVED lines=8> */
.L_x_1533:
[----:B------:R-:W-:Y:S02]  /*1e800*/  IMAD.MOV.U32 R13, RZ, RZ, R24 ;  /* 0x000000ffff0d7224 */ /* 0x000fe400078e0018 */
[----:B------:R-:W-:-:S07]  /*1e810*/  IMAD.MOV.U32 R20, RZ, RZ, R14 ;  /* 0x000000ffff147224 */ /* 0x000fce00078e000e */
[----:B------:R-:W-:Y:S05]  /*1e820*/  WARPSYNC.COLLECTIVE R15, `(.L_x_1534) ;  /* 0x000000000f087348 */ /* 0x000fea0003c00000 */
[----:B------:R0:W1:Y:S02]  /*1e830*/  SHFL.IDX P6, R14, R13, R12, R11 ;  /* 0x0000000c0d0e7389 */ /* 0x00006400000c000b */
[----:B01----:R-:W-:Y:S01]  /*1e840*/  ENDCOLLECTIVE ;  /* 0x000000000000791b */ /* 0x003fe20003800000 */
.L_x_1534:
[----:B------:R-:W-:Y:S02]  /*1e850*/  IMAD.MOV.U32 R13, RZ, RZ, R27 ;  /* 0x000000ffff0d7224 */ /* 0x000fe400078e001b */
[----:B------:R-:W-:-:S07]  /*1e860*/  IMAD.MOV.U32 R24, RZ, RZ, R14 ;  /* 0x000000ffff187224 */ /* 0x000fce00078e000e */
[----:B------:R-:W-:Y:S05]  /*1e870*/  WARPSYNC.COLLECTIVE R15, `(.L_x_1535) ;  /* 0x000000000f087348 */ /* 0x000fea0003c00000 */
[----:B------:R0:W1:Y:S02]  /*1e880*/  SHFL.IDX P6, R14, R13, R12, R11 ;  /* 0x0000000c0d0e7389 */ /* 0x00006400000c000b */
[----:B01----:R-:W-:Y:S01]  /*1e890*/  ENDCOLLECTIVE ;  /* 0x000000000000791b */ /* 0x003fe20003800000 */
.L_x_1535:
[----:B------:R-:W-:Y:S01]  /*1e8a0*/  IMAD.MOV.U32 R21, RZ, RZ, R14 ;  /* 0x000000ffff157224 */ /* 0x000fe200078e000e */
[----:B------:R-:W-:Y:S06]  /*1e8b0*/  BRA `(.L_x_1536) ;  /* 0xfffffe9400487947 */ /* 0x000fec000383ffff */
.L_x_1323:
[----:B0-----:R0:W1:Y:S02]  /*1e8c0*/  SYNCS.PHASECHK.TRANS64.TRYWAIT P0, [R2+URZ+0x38800], R13 ;  /* 0x0388000d020075a7 */ /* 0x001064000800017f */
[----:B-1----:R-:W-:Y:S05]  /*1e8d0*/  @!P0 NANOSLEEP.SYNCS 0x989680 ;  /* 0x009896800000895d */ /* 0x002fea0003900000 */
[----:B------:R-:W1:Y:S02]  /*1e8e0*/  @!P0 SYNCS.PHASECHK.TRANS64 P0, [R2+URZ+0x38800], R13 ;  /* 0x0388000d020085a7 */ /* 0x000e64000800007f */
[----:B-1----:R-:W-:Y:S05]  /*1e8f0*/  @!P0 BRA `(.L_x_1323) ;  /* 0xfffffffc00f08947 */ /* 0x002fea000383ffff */
[----:B------:R-:W-:Y:S05]  /*1e900*/  BRA `(.L_x_1537) ;  /* 0xfffffe9800707947 */ /* 0x000fea000383ffff */
.L_x_1331:
        /* <DEDUP_REMOVED lines=8> */
.L_x_1539:
[----:B------:R-:W-:Y:S05]  /*1e990*/  BSYNC B1 ;  /* 0x0000000000017941 */ /* 0x000fea0003800000 */
.L_x_1538:
        /* <DEDUP_REMOVED lines=8> */
.L_x_1540:
[----:B------:R-:W-:Y:S02]  /*1ea20*/  IMAD.MOV.U32 R13, RZ, RZ, R24 ;  /* 0x000000ffff0d7224 */ /* 0x000fe400078e0018 */
[----:B------:R-:W-:-:S07]  /*1ea30*/  IMAD.MOV.U32 R20, RZ, RZ, R14 ;  /* 0x000000ffff147224 */ /* 0x000fce00078e000e */
[----:B------:R-:W-:Y:S05]  /*1ea40*/  WARPSYNC.COLLECTIVE R15, `(.L_x_1541) ;  /* 0x000000000f087348 */ /* 0x000fea0003c00000 */
[----:B------:R0:W1:Y:S02]  /*1ea50*/  SHFL.IDX P6, R14, R13, R12, R11 ;  /* 0x0000000c0d0e7389 */ /* 0x00006400000c000b */
[----:B01----:R-:W-:Y:S01]  /*1ea60*/  ENDCOLLECTIVE ;  /* 0x000000000000791b */ /* 0x003fe20003800000 */
.L_x_1541:
[----:B------:R-:W-:Y:S02]  /*1ea70*/  IMAD.MOV.U32 R13, RZ, RZ, R27 ;  /* 0x000000ffff0d7224 */ /* 0x000fe400078e001b */
[----:B------:R-:W-:-:S07]  /*1ea80*/  IMAD.MOV.U32 R21, RZ, RZ, R14 ;  /* 0x000000ffff157224 */ /* 0x000fce00078e000e */
[----:B------:R-:W-:Y:S05]  /*1ea90*/  WARPSYNC.COLLECTIVE R15, `(.L_x_1542) ;  /* 0x000000000f087348 */ /* 0x000fea0003c00000 */
[----:B------:R0:W1:Y:S02]  /*1eaa0*/  SHFL.IDX P6, R14, R13, R12, R11 ;  /* 0x0000000c0d0e7389 */ /* 0x00006400000c000b */
[----:B01----:R-:W-:Y:S01]  /*1eab0*/  ENDCOLLECTIVE ;  /* 0x000000000000791b */ /* 0x003fe20003800000 */
.L_x_1542:
[----:B------:R-:W-:Y:S05]  /*1eac0*/  BRA `(.L_x_1543) ;  /* 0xfffffea000d47947 */ /* 0x000fea000383ffff */
.L_x_1335:
[----:B0-----:R0:W1:Y:S02]  /*1ead0*/  SYNCS.PHASECHK.TRANS64.TRYWAIT P1, [R2+URZ+0x38800], R25 ;  /* 0x03880019020075a7 */ /* 0x001064000802017f */
[----:B-1----:R-:W-:Y:S05]  /*1eae0*/  @!P1 NANOSLEEP.SYNCS 0x989680 ;  /* 0x009896800000995d */ /* 0x002fea0003900000 */
[----:B------:R-:W1:Y:S02]  /*1eaf0*/  @!P1 SYNCS.PHASECHK.TRANS64 P1, [R2+URZ+0x38800], R25 ;  /* 0x03880019020095a7 */ /* 0x000e64000802007f */
[----:B-1----:R-:W-:Y:S05]  /*1eb00*/  @!P1 BRA `(.L_x_1335) ;  /* 0xfffffffc00f09947 */ /* 0x002fea000383ffff */
[----:B------:R-:W-:Y:S05]  /*1eb10*/  BRA `(.L_x_1544) ;  /* 0xfffffea400b87947 */ /* 0x000fea000383ffff */
.L_x_1341:
[----:B-1----:R1:W2:Y:S02]  /*1eb20*/  SYNCS.PHASECHK.TRANS64.TRYWAIT P1, [R13+URZ+0x38830], R12 ;  /* 0x0388300c0d0075a7 */ /* 0x0022a4000802017f */
[----:B--2---:R-:W-:Y:S05]  /*1eb30*/  @!P1 NANOSLEEP.SYNCS 0x989680 ;  /* 0x009896800000995d */ /* 0x004fea0003900000 */
[----:B------:R-:W2:Y:S02]  /*1eb40*/  @!P1 SYNCS.PHASECHK.TRANS64 P1, [R13+URZ+0x38830], R12 ;  /* 0x0388300c0d0095a7 */ /* 0x000ea4000802007f */
[----:B--2---:R-:W-:Y:S05]  /*1eb50*/  @!P1 BRA `(.L_x_1341) ;  /* 0xfffffffc00f09947 */ /* 0x004fea000383ffff */
[----:B------:R-:W-:Y:S05]  /*1eb60*/  BRA `(.L_x_1340) ;  /* 0xfffffeb000e47947 */ /* 0x000fea000383ffff */
.L_x_1343:
[----:B--2---:R2:W3:Y:S02]  /*1eb70*/  SYNCS.PHASECHK.TRANS64.TRYWAIT P1, [R2+URZ+0x38810], R3 ;  /* 0x03881003020075a7 */ /* 0x0044e4000802017f */
[----:B---3--:R-:W-:Y:S05]  /*1eb80*/  @!P1 NANOSLEEP.SYNCS 0x989680 ;  /* 0x009896800000995d */ /* 0x008fea0003900000 */
[----:B------:R-:W3:Y:S02]  /*1eb90*/  @!P1 SYNCS.PHASECHK.TRANS64 P1, [R2+URZ+0x38810], R3 ;  /* 0x03881003020095a7 */ /* 0x000ee4000802007f */
[----:B---3--:R-:W-:Y:S05]  /*1eba0*/  @!P1 BRA `(.L_x_1343) ;  /* 0xfffffffc00f09947 */ /* 0x008fea000383ffff */
[----:B------:R-:W-:Y:S05]  /*1ebb0*/  BRA `(.L_x_1545) ;  /* 0xfffffeb400947947 */ /* 0x000fea000383ffff */
.L_x_1347:
[----:B0-----:R0:W2:Y:S02]  /*1ebc0*/  SYNCS.PHASECHK.TRANS64.TRYWAIT P1, [R13+URZ+0x38850], R12 ;  /* 0x0388500c0d0075a7 */ /* 0x0010a4000802017f */
[----:B--2---:R-:W-:Y:S05]  /*1ebd0*/  @!P1 NANOSLEEP.SYNCS 0x989680 ;  /* 0x009896800000995d */ /* 0x004fea0003900000 */
[----:B------:R-:W2:Y:S02]  /*1ebe0*/  @!P1 SYNCS.PHASECHK.TRANS64 P1, [R13+URZ+0x38850], R12 ;  /* 0x0388500c0d0095a7 */ /* 0x000ea4000802007f */
[----:B--2---:R-:W-:Y:S05]  /*1ebf0*/  @!P1 BRA `(.L_x_1347) ;  /* 0xfffffffc00f09947 */ /* 0x004fea000383ffff */
[----:B------:R-:W-:Y:S05]  /*1ec00*/  BRA `(.L_x_1346) ;  /* 0xfffffeb400c07947 */ /* 0x000fea000383ffff */
.L_x_1356:
[----:B-1----:R1:W2:Y:S02]  /*1ec10*/  SYNCS.PHASECHK.TRANS64.TRYWAIT P2, [R14+URZ+0x38830], R3 ;  /* 0x038830030e0075a7 */ /* 0x0022a4000804017f */
[----:B--2---:R-:W-:Y:S05]  /*1ec20*/  @!P2 NANOSLEEP.SYNCS 0x989680 ;  /* 0x009896800000a95d */ /* 0x004fea0003900000 */
[----:B------:R-:W2:Y:S02]  /*1ec30*/  @!P2 SYNCS.PHASECHK.TRANS64 P2, [R14+URZ+0x38830], R3 ;  /* 0x038830030e00a5a7 */ /* 0x000ea4000804007f */
[----:B--2---:R-:W-:Y:S05]  /*1ec40*/  @!P2 BRA `(.L_x_1356) ;  /* 0xfffffffc00f0a947 */ /* 0x004fea000383ffff */
[----:B------:R-:W-:Y:S05]  /*1ec50*/  BRA `(.L_x_1355) ;  /* 0xfffffee000707947 */ /* 0x000fea000383ffff */
.L_x_1361:
[----:B---3--:R3:W4:Y:S02]  /*1ec60*/  SYNCS.PHASECHK.TRANS64.TRYWAIT P2, [R14+URZ+0x38850], R3 ;  /* 0x038850030e0075a7 */ /* 0x008724000804017f */
[----:B----4-:R-:W-:Y:S05]  /*1ec70*/  @!P2 NANOSLEEP.SYNCS 0x989680 ;  /* 0x009896800000a95d */ /* 0x010fea0003900000 */
[----:B------:R-:W4:Y:S02]  /*1ec80*/  @!P2 SYNCS.PHASECHK.TRANS64 P2, [R14+URZ+0x38850], R3 ;  /* 0x038850030e00a5a7 */ /* 0x000f24000804007f */
[----:B----4-:R-:W-:Y:S05]  /*1ec90*/  @!P2 BRA `(.L_x_1361) ;  /* 0xfffffffc00f0a947 */ /* 0x010fea000383ffff */
[----:B------:R-:W-:Y:S05]  /*1eca0*/  BRA `(.L_x_1360) ;  /* 0xfffffee400147947 */ /* 0x000fea000383ffff */
.L_x_1396:
        /* <DEDUP_REMOVED lines=11> */
.L_x_1547:
[----:B------:R-:W-:Y:S05]  /*1ed60*/  BSYNC B1 ;  /* 0x0000000000017941 */ /* 0x000fea0003800000 */
.L_x_1546:
[----:B------:R-:W-:Y:S05]  /*1ed70*/  BRA `(.L_x_1548) ;  /* 0xffffff8000e87947 */ /* 0x000fea000383ffff */
.L_x_1398:
[----:B------:R-:W-:Y:S01]  /*1ed80*/  BSSY B1, `(.L_x_1549) ;  /* 0x0000006000017945 */ /* 0x000fe20003800000 */
[----:B------:R-:W-:-:S07]  /*1ed90*/  IMAD.MOV.U32 R15, RZ, RZ, -0x1 ;  /* 0xffffffffff0f7424 */ /* 0x000fce00078e00ff */
[----:B0-----:R-:W-:Y:S05]  /*1eda0*/  WARPSYNC.COLLECTIVE R15, `(.L_x_1550) ;  /* 0x000000000f0c7348 */ /* 0x001fea0003c00000 */
[----:B------:R-:W-:Y:S02]  /*1edb0*/  ELECT P6, UR62, PT ;  /* 0x00000000003e782f */ /* 0x000fe400038c0000 */
[----:B------:R-:W-:Y:S01]  /*1edc0*/  MOV R14, UR62 ;  /* 0x0000003e000e7c02 */ /* 0x000fe20008000f00 */
[----:B0-----:R-:W-:Y:S10]  /*1edd0*/  ENDCOLLECTIVE ;  /* 0x000000000000791b */ /* 0x001ff40003800000 */
.L_x_1550:
[----:B------:R-:W-:Y:S05]  /*1ede0*/  BSYNC B1 ;  /* 0x0000000000017941 */ /* 0x000fea0003800000 */
.L_x_1549:
[----:B------:R-:W-:Y:S05]  /*1edf0*/  BRA `(.L_x_1397) ;  /* 0xffffff8000e07947 */ /* 0x000fea000383ffff */
.L_x_1400:
[----:B0-----:R0:W1:Y:S02]  /*1ee00*/  SYNCS.PHASECHK.TRANS64.TRYWAIT P0, [R18+URZ+0x38820], R3 ;  /* 0x03882003120075a7 */ /* 0x001064000800017f */
[----:B-1----:R-:W-:Y:S05]  /*1ee10*/  @!P0 NANOSLEEP.SYNCS 0x989680 ;  /* 0x009896800000895d */ /* 0x002fea0003900000 */
[----:B------:R-:W1:Y:S02]  /*1ee20*/  @!P0 SYNCS.PHASECHK.TRANS64 P0, [R18+URZ+0x38820], R3 ;  /* 0x03882003120085a7 */ /* 0x000e64000800007f */
[----:B-1----:R-:W-:Y:S05]  /*1ee30*/  @!P0 BRA `(.L_x_1400) ;  /* 0xfffffffc00f08947 */ /* 0x002fea000383ffff */
[----:B------:R-:W-:Y:S05]  /*1ee40*/  BRA `(.L_x_1551) ;  /* 0xffffff8000f07947 */ /* 0x000fea000383ffff */
.L_x_1404:
[----:B0-----:R0:W1:Y:S02]  /*1ee50*/  SYNCS.PHASECHK.TRANS64.TRYWAIT P0, [R3+URZ+0x388a0], R8 ;  /* 0x0388a008030075a7 */ /* 0x001064000800017f */
[----:B-1----:R-:W-:Y:S05]  /*1ee60*/  @!P0 NANOSLEEP.SYNCS 0x989680 ;  /* 0x009896800000895d */ /* 0x002fea0003900000 */
[----:B------:R-:W1:Y:S02]  /*1ee70*/  @!P0 SYNCS.PHASECHK.TRANS64 P0, [R3+URZ+0x388a0], R8 ;  /* 0x0388a008030085a7 */ /* 0x000e64000800007f */
[----:B-1----:R-:W-:Y:S05]  /*1ee80*/  @!P0 BRA `(.L_x_1404) ;  /* 0xfffffffc00f08947 */ /* 0x002fea000383ffff */
[----:B------:R-:W-:Y:S05]  /*1ee90*/  BRA `(.L_x_1552) ;  /* 0xffffff8400087947 */ /* 0x000fea000383ffff */
.L_x_1409:
[----:B-1----:R1:W2:Y:S02]  /*1eea0*/  SYNCS.PHASECHK.TRANS64.TRYWAIT P0, [R3+URZ+0x388c0], R8 ;  /* 0x0388c008030075a7 */ /* 0x0022a4000800017f */
[----:B--2---:R-:W-:Y:S05]  /*1eeb0*/  @!P0 NANOSLEEP.SYNCS 0x989680 ;  /* 0x009896800000895d */ /* 0x004fea0003900000 */
[----:B------:R-:W2:Y:S02]  /*1eec0*/  @!P0 SYNCS.PHASECHK.TRANS64 P0, [R3+URZ+0x388c0], R8 ;  /* 0x0388c008030085a7 */ /* 0x000ea4000800007f */
[----:B--2---:R-:W-:Y:S05]  /*1eed0*/  @!P0 BRA `(.L_x_1409) ;  /* 0xfffffffc00f08947 */ /* 0x004fea000383ffff */
[----:B------:R-:W-:Y:S05]  /*1eee0*/  BRA `(.L_x_1553) ;  /* 0xffffff8400847947 */ /* 0x000fea000383ffff */
.L_x_1423:
[----:B0-----:R0:W1:Y:S02]  /*1eef0*/  SYNCS.PHASECHK.TRANS64.TRYWAIT P2, [R8+URZ+0x388a0], R2 ;  /* 0x0388a002080075a7 */ /* 0x001064000804017f */
[----:B-1----:R-:W-:Y:S05]  /*1ef00*/  @!P2 NANOSLEEP.SYNCS 0x989680 ;  /* 0x009896800000a95d */ /* 0x002fea0003900000 */
[----:B------:R-:W1:Y:S02]  /*1ef10*/  @!P2 SYNCS.PHASECHK.TRANS64 P2, [R8+URZ+0x388a0], R2 ;  /* 0x0388a0020800a5a7 */ /* 0x000e64000804007f */
[----:B-1----:R-:W-:Y:S05]  /*1ef20*/  @!P2 BRA `(.L_x_1423) ;  /* 0xfffffffc00f0a947 */ /* 0x002fea000383ffff */
[----:B------:R-:W-:Y:S05]  /*1ef30*/  BRA `(.L_x_1554) ;  /* 0xffffff8c00e87947 */ /* 0x000fea000383ffff */
.L_x_1428:
[----:B-1----:R1:W2:Y:S02]  /*1ef40*/  SYNCS.PHASECHK.TRANS64.TRYWAIT P2, [R8+URZ+0x388c0], R2 ;  /* 0x0388c002080075a7 */ /* 0x0022a4000804017f */
[----:B--2---:R-:W-:Y:S05]  /*1ef50*/  @!P2 NANOSLEEP.SYNCS 0x989680 ;  /* 0x009896800000a95d */ /* 0x004fea0003900000 */
[----:B------:R-:W2:Y:S02]  /*1ef60*/  @!P2 SYNCS.PHASECHK.TRANS64 P2, [R8+URZ+0x388c0], R2 ;  /* 0x0388c0020800a5a7 */ /* 0x000ea4000804007f */
[----:B--2---:R-:W-:Y:S05]  /*1ef70*/  @!P2 BRA `(.L_x_1428) ;  /* 0xfffffffc00f0a947 */ /* 0x004fea000383ffff */
[----:B------:R-:W-:Y:S05]  /*1ef80*/  BRA `(.L_x_1555) ;  /* 0xffffff9000607947 */ /* 0x000fea000383ffff */
.L_x_1450:
        /* <DEDUP_REMOVED lines=11> */
.L_x_1557:
[----:B------:R-:W-:Y:S05]  /*1f040*/  BSYNC B0 ;  /* 0x0000000000007941 */ /* 0x000fea0003800000 */
.L_x_1556:
[----:B------:R-:W-:Y:S05]  /*1f050*/  BRA `(.L_x_1558) ;  /* 0xffffffa400d87947 */ /* 0x000fea000383ffff */
.L_x_1453:
[----:B0-----:R0:W1:Y:S02]  /*1f060*/  SYNCS.PHASECHK.TRANS64.TRYWAIT P0, [R26+URZ+0x38840], R0 ;  /* 0x038840001a0075a7 */ /* 0x001064000800017f */
[----:B-1----:R-:W-:Y:S05]  /*1f070*/  @!P0 NANOSLEEP.SYNCS 0x989680 ;  /* 0x009896800000895d */ /* 0x002fea0003900000 */
[----:B------:R-:W1:Y:S02]  /*1f080*/  @!P0 SYNCS.PHASECHK.TRANS64 P0, [R26+URZ+0x38840], R0 ;  /* 0x038840001a0085a7 */ /* 0x000e64000800007f */
[----:B-1----:R-:W-:Y:S05]  /*1f090*/  @!P0 BRA `(.L_x_1453) ;  /* 0xfffffffc00f08947 */ /* 0x002fea000383ffff */
[----:B------:R-:W-:Y:S05]  /*1f0a0*/  BRA `(.L_x_1559) ;  /* 0xffffffa8000c7947 */ /* 0x000fea000383ffff */
.L_x_1454:
        /* <DEDUP_REMOVED lines=8> */
.L_x_1561:
[----:B------:R-:W-:Y:S05]  /*1f130*/  BSYNC B0 ;  /* 0x0000000000007941 */ /* 0x000fea0003800000 */
.L_x_1560:
        /* <DEDUP_REMOVED lines=9> */
.L_x_1562:
[----:B------:R-:W-:Y:S02]  /*1f1d0*/  IMAD.MOV.U32 R13, RZ, RZ, R4 ;  /* 0x000000ffff0d7224 */ /* 0x000fe400078e0004 */
[----:B------:R-:W-:Y:S02]  /*1f1e0*/  IMAD.MOV.U32 R12, RZ, RZ, 0x1 ;  /* 0x00000001ff0c7424 */ /* 0x000fe400078e00ff */
[----:B------:R-:W-:-:S07]  /*1f1f0*/  IMAD.MOV.U32 R3, RZ, RZ, R14 ;  /* 0x000000ffff037224 */ /* 0x000fce00078e000e */
[----:B------:R-:W-:Y:S05]  /*1f200*/  WARPSYNC.COLLECTIVE R15, `(.L_x_1563) ;  /* 0x000000000f087348 */ /* 0x000fea0003c00000 */
[----:B------:R0:W1:Y:S02]  /*1f210*/  SHFL.IDX P6, R14, R13, R12, R11 ;  /* 0x0000000c0d0e7389 */ /* 0x00006400000c000b */
[----:B01----:R-:W-:Y:S01]  /*1f220*/  ENDCOLLECTIVE ;  /* 0x000000000000791b */ /* 0x003fe20003800000 */
.L_x_1563:
        /* <DEDUP_REMOVED lines=15> */
.L_x_1564:
[----:B------:R-:W-:Y:S02]  /*1f320*/  @P0 IMAD R6, R5, 0x2, R18 ;  /* 0x0000000205060824 */ /* 0x000fe400078e0212 */
[----:B------:R-:W-:Y:S02]  /*1f330*/  IMAD.MOV.U32 R13, RZ, RZ, R4 ;  /* 0x000000ffff0d7224 */ /* 0x000fe400078e0004 */
[----:B------:R-:W-:Y:S02]  /*1f340*/  IMAD.MOV.U32 R12, RZ, RZ, 0x2 ;  /* 0x00000002ff0c7424 */ /* 0x000fe400078e00ff */
[----:B------:R-:W-:-:S07]  /*1f350*/  IMAD.MOV.U32 R3, RZ, RZ, R14 ;  /* 0x000000ffff037224 */ /* 0x000fce00078e000e */
[----:B------:R-:W-:Y:S05]  /*1f360*/  WARPSYNC.COLLECTIVE R15, `(.L_x_1565) ;  /* 0x000000000f087348 */ /* 0x000fea0003c00000 */
[----:B------:R0:W1:Y:S02]  /*1f370*/  SHFL.IDX P6, R14, R13, R12, R11 ;  /* 0x0000000c0d0e7389 */ /* 0x00006400000c000b */
[----:B01----:R-:W-:Y:S01]  /*1f380*/  ENDCOLLECTIVE ;  /* 0x000000000000791b */ /* 0x003fe20003800000 */
.L_x_1565:
        /* <DEDUP_REMOVED lines=15> */
.L_x_1566:
[----:B------:R-:W-:Y:S02]  /*1f480*/  @P0 IMAD R6, R5, 0x2, R18 ;  /* 0x0000000205060824 */ /* 0x000fe400078e0212 */
[----:B------:R-:W-:Y:S02]  /*1f490*/  IMAD.MOV.U32 R13, RZ, RZ, R4 ;  /* 0x000000ffff0d7224 */ /* 0x000fe400078e0004 */
[----:B------:R-:W-:Y:S02]  /*1f4a0*/  IMAD.MOV.U32 R12, RZ, RZ, 0x3 ;  /* 0x00000003ff0c7424 */ /* 0x000fe400078e00ff */
[----:B------:R-:W-:-:S07]  /*1f4b0*/  IMAD.MOV.U32 R3, RZ, RZ, R14 ;  /* 0x000000ffff037224 */ /* 0x000fce00078e000e */
[----:B------:R-:W-:Y:S05]  /*1f4c0*/  WARPSYNC.COLLECTIVE R15, `(.L_x_1567) ;  /* 0x000000000f087348 */ /* 0x000fea0003c00000 */
[----:B------:R0:W1:Y:S02]  /*1f4d0*/  SHFL.IDX P6, R14, R13, R12, R11 ;  /* 0x0000000c0d0e7389 */ /* 0x00006400000c000b */
[----:B01----:R-:W-:Y:S01]  /*1f4e0*/  ENDCOLLECTIVE ;  /* 0x000000000000791b */ /* 0x003fe20003800000 */
.L_x_1567:
        /* <DEDUP_REMOVED lines=10> */
.L_x_1568:
[----:B------:R-:W-:Y:S01]  /*1f590*/  @!PT LDS RZ, [RZ] ;  /* 0x00000000fffff984 */ /* 0x000fe20000000800 */
[----:B------:R-:W-:Y:S01]  /*1f5a0*/  @!PT LDS RZ, [RZ] ;  /* 0x00000000fffff984 */ /* 0x000fe20000000800 */
[----:B------:R-:W-:Y:S01]  /*1f5b0*/  @!PT LDS RZ, [RZ] ;  /* 0x00000000fffff984 */ /* 0x000fe20000000800 */
[----:B------:R0:W-:Y:S01]  /*1f5c0*/  @P0 LDGSTS.E.BYPASS.LTC128B.128 [R6+0x23400], desc[UR42][R2.64], !P2 ;  /* 0x2340000002060fae */ /* 0x0001e2000d101d6a */
[----:B------:R-:W-:Y:S01]  /*1f5d0*/  IMAD.MOV.U32 R0, RZ, RZ, R14 ;  /* 0x000000ffff007224 */ /* 0x000fe200078e000e */
[----:B------:R-:W-:Y:S06]  /*1f5e0*/  BRA `(.L_x_1569) ;  /* 0xffffffa400c47947 */ /* 0x000fec000383ffff */
.L_x_1459:
        /* <DEDUP_REMOVED lines=9> */
.L_x_1570:
[C---:B------:R-:W-:Y:S01]  /*1f680*/  VIADD R10, R25.reuse, 0x10 ;  /* 0x00000010190a7836 */ /* 0x040fe20000000000 */
[C---:B------:R-:W-:Y:S01]  /*1f690*/  ISETP.GE.AND P0, PT, R25.reuse, R3, PT ;  /* 0x000000031900720c */ /* 0x040fe20003f06270 */
[----:B------:R-:W-:-:S03]  /*1f6a0*/  VIADD R8, R25, 0x20 ;  /* 0x0000002019087836 */ /* 0x000fc60000000000 */
[----:B------:R0:W-:Y:S04]  /*1f6b0*/  STL [R1+0x18], R10 ;  /* 0x0000180a01007387 */ /* 0x0001e80000100800 */
[----:B------:R0:W-:Y:S01]  /*1f6c0*/  STL [R1+0x1c], R8 ;  /* 0x00001c0801007387 */ /* 0x0001e20000100800 */
[----:B------:R-:W-:Y:S02]  /*1f6d0*/  IMAD.MOV.U32 R13, RZ, RZ, R0 ;  /* 0x000000ffff0d7224 */ /* 0x000fe400078e0000 */
[----:B------:R-:W-:-:S07]  /*1f6e0*/  IMAD.MOV.U32 R5, RZ, RZ, R14 ;  /* 0x000000ffff057224 */ /* 0x000fce00078e000e */
[----:B0-----:R-:W-:Y:S05]  /*1f6f0*/  WARPSYNC.COLLECTIVE R15, `(.L_x_1571) ;  /* 0x000000000f087348 */ /* 0x001fea0003c00000 */
[----:B------:R1:W2:Y:S02]  /*1f700*/  SHFL.IDX P6, R14, R13, R12, R11 ;  /* 0x0000000c0d0e7389 */ /* 0x0002a400000c000b */
[----:B012---:R-:W-:Y:S01]  /*1f710*/  ENDCOLLECTIVE ;  /* 0x000000000000791b */ /* 0x007fe20003800000 */
.L_x_1571:
[----:B------:R-:W-:Y:S02]  /*1f720*/  IMAD.MOV.U32 R13, RZ, RZ, R2 ;  /* 0x000000ffff0d7224 */ /* 0x000fe400078e0002 */
[----:B------:R-:W-:Y:S02]  /*1f730*/  IMAD.MOV.U32 R12, RZ, RZ, 0x1 ;  /* 0x00000001ff0c7424 */ /* 0x000fe400078e00ff */
[----:B------:R-:W-:-:S07]  /*1f740*/  IMAD.MOV.U32 R4, RZ, RZ, R14 ;  /* 0x000000ffff047224 */ /* 0x000fce00078e000e */
[----:B------:R-:W-:Y:S05]  /*1f750*/  WARPSYNC.COLLECTIVE R15, `(.L_x_1572) ;  /* 0x000000000f087348 */ /* 0x000fea0003c00000 */
[----:B------:R0:W1:Y:S02]  /*1f760*/  SHFL.IDX P6, R14, R13, R12, R11 ;  /* 0x0000000c0d0e7389 */ /* 0x00006400000c000b */
[----:B01----:R-:W-:Y:S01]  /*1f770*/  ENDCOLLECTIVE ;  /* 0x000000000000791b */ /* 0x003fe20003800000 */
.L_x_1572:
[----:B------:R-:W-:-:S05]  /*1f780*/  @!P0 LEA R4, P2, R7, R4, 0x1 ;  /* 0x0000000407048211 */ /* 0x000fca00078408ff */
[----:B------:R-:W-:-:S05]  /*1f790*/  @!P0 IMAD.X R5, RZ, RZ, R5, P2 ;  /* 0x000000ffff058224 */ /* 0x000fca00010e0605 */
[----:B------:R-:W-:Y:S01]  /*1f7a0*/  @!PT LDS RZ, [RZ] ;  /* 0x00000000fffff984 */ /* 0x000fe20000000800 */
[----:B------:R-:W-:Y:S01]  /*1f7b0*/  @!PT LDS RZ, [RZ] ;  /* 0x00000000fffff984 */ /* 0x000fe20000000800 */
[----:B------:R-:W-:Y:S01]  /*1f7c0*/  @!PT LDS RZ, [RZ] ;  /* 0x00000000fffff984 */ /* 0x000fe20000000800 */
[----:B------:R0:W-:Y:S01]  /*1f7d0*/  @!P0 LDGSTS.E.BYPASS.LTC128B.128 [R23+0x20400], desc[UR42][R4.64], !P1 ;  /* 0x2040000004178fae */ /* 0x0001e2000c901d6a */
[----:B------:R-:W-:Y:S01]  /*1f7e0*/  IMAD.MOV.U32 R13, RZ, RZ, R0 ;  /* 0x000000ffff0d7224 */ /* 0x000fe200078e0000 */
[----:B------:R-:W-:Y:S01]  /*1f7f0*/  ISETP.GE.AND P0, PT, R10, R3, PT ;  /* 0x000000030a00720c */ /* 0x000fe20003f06270 */
[----:B0-----:R-:W-:-:S12]  /*1f800*/  IMAD.MOV.U32 R4, RZ, RZ, R14 ;  /* 0x000000ffff047224 */ /* 0x001fd800078e000e */
[----:B------:R-:W-:Y:S05]  /*1f810*/  WARPSYNC.COLLECTIVE R15, `(.L_x_1573) ;  /* 0x000000000f087348 */ /* 0x000fea0003c00000 */
[----:B------:R0:W1:Y:S02]  /*1f820*/  SHFL.IDX P6, R14, R13, R12, R11 ;  /* 0x0000000c0d0e7389 */ /* 0x00006400000c000b */
[----:B01----:R-:W-:Y:S01]  /*1f830*/  ENDCOLLECTIVE ;  /* 0x000000000000791b */ /* 0x003fe20003800000 */
.L_x_1573:
[----:B------:R-:W-:Y:S02]  /*1f840*/  IMAD.MOV.U32 R13, RZ, RZ, R2 ;  /* 0x000000ffff0d7224 */ /* 0x000fe400078e0002 */
[----:B------:R-:W-:Y:S02]  /*1f850*/  IMAD.MOV.U32 R12, RZ, RZ, 0x2 ;  /* 0x00000002ff0c7424 */ /* 0x000fe400078e00ff */
[----:B------:R-:W-:-:S07]  /*1f860*/  IMAD.MOV.U32 R5, RZ, RZ, R14 ;  /* 0x000000ffff057224 */ /* 0x000fce00078e000e */
[----:B------:R-:W-:Y:S05]  /*1f870*/  WARPSYNC.COLLECTIVE R15, `(.L_x_1574) ;  /* 0x000000000f087348 */ /* 0x000fea0003c00000 */
[----:B------:R0:W1:Y:S02]  /*1f880*/  SHFL.IDX P6, R14, R13, R12, R11 ;  /* 0x0000000c0d0e7389 */ /* 0x00006400000c000b */
[----:B01----:R-:W-:Y:S01]  /*1f890*/  ENDCOLLECTIVE ;  /* 0x000000000000791b */ /* 0x003fe20003800000 */
.L_x_1574:
        /* <DEDUP_REMOVED lines=10> */
.L_x_1575:
[----:B------:R-:W-:Y:S01]  /*1f940*/  @!PT LDS RZ, [RZ] ;  /* 0x00000000fffff984 */ /* 0x000fe20000000800 */
[----:B------:R-:W-:Y:S01]  /*1f950*/  @!PT LDS RZ, [RZ] ;  /* 0x00000000fffff984 */ /* 0x000fe20000000800 */
[----:B------:R-:W-:Y:S01]  /*1f960*/  @!PT LDS RZ, [RZ] ;  /* 0x00000000fffff984 */ /* 0x000fe20000000800 */
[----:B------:R0:W-:Y:S01]  /*1f970*/  @!P0 LDGSTS.E.BYPASS.LTC128B.128 [R23+0x20c00], desc[UR42][R4.64], !P1 ;  /* 0x20c0000004178fae */ /* 0x0001e2000c901d6a */
[----:B------:R-:W-:Y:S01]  /*1f980*/  ISETP.GE.AND P0, PT, R8, R3, PT ;  /* 0x000000030800720c */ /* 0x000fe20003f06270 */
[----:B------:R-:W-:Y:S02]  /*1f990*/  IMAD.MOV.U32 R13, RZ, RZ, R2 ;  /* 0x000000ffff0d7224 */ /* 0x000fe400078e0002 */
[----:B------:R-:W-:Y:S02]  /*1f9a0*/  IMAD.MOV.U32 R12, RZ, RZ, 0x3 ;  /* 0x00000003ff0c7424 */ /* 0x000fe400078e00ff */
[----:B0-----:R-:W-:-:S08]  /*1f9b0*/  IMAD.MOV.U32 R4, RZ, RZ, R14 ;  /* 0x000000ffff047224 */ /* 0x001fd000078e000e */
[----:B------:R-:W-:Y:S05]  /*1f9c0*/  WARPSYNC.COLLECTIVE R15, `(.L_x_1576) ;  /* 0x000000000f087348 */ /* 0x000fea0003c00000 */
[----:B------:R0:W1:Y:S02]  /*1f9d0*/  SHFL.IDX P6, R14, R13, R12, R11 ;  /* 0x0000000c0d0e7389 */ /* 0x00006400000c000b */
[----:B01----:R-:W-:Y:S01]  /*1f9e0*/  ENDCOLLECTIVE ;  /* 0x000000000000791b */ /* 0x003fe20003800000 */
.L_x_1576:
        /* <DEDUP_REMOVED lines=14> */
.L_x_1577:
[----:B------:R-:W-:Y:S01]  /*1fad0*/  IMAD.MOV.U32 R0, RZ, RZ, R14 ;  /* 0x000000ffff007224 */ /* 0x000fe200078e000e */
[----:B------:R-:W-:Y:S06]  /*1fae0*/  BRA `(.L_x_1578) ;  /* 0xffffffa800d87947 */ /* 0x000fec000383ffff */
.L_x_1463:
[----:B------:R-:W2:Y:S04]  /*1faf0*/  LDL.LU R10, [R1+0x14] ;  /* 0x00001400010a7983 */ /* 0x000ea80000300800 */
[----:B------:R-:W3:Y:S04]  /*1fb00*/  LDL.LU R9, [R1+0x18] ;  /* 0x0000180001097983 */ /* 0x000ee80000300800 */
[----:B------:R-:W4:Y:S01]  /*1fb10*/  LDL.LU R8, [R1+0x1c] ;  /* 0x00001c0001087983 */ /* 0x000f220000300800 */
[----:B------:R-:W-:Y:S01]  /*1fb20*/  LOP3.LUT R16, R16, 0xffffefff, RZ, 0xc0, !PT ;  /* 0xffffefff10107812 */ /* 0x000fe200078ec0ff */
[----:B------:R-:W-:Y:S01]  /*1fb30*/  BSSY B0, `(.L_x_1579) ;  /* 0x0000029000007945 */ /* 0x000fe20003800000 */
[----:B------:R-:W-:-:S02]  /*1fb40*/  IMAD.MOV.U32 R13, RZ, RZ, R6 ;  /* 0x000000ffff0d7224 */ /* 0x000fc400078e0006 */
[----:B------:R-:W-:Y:S02]  /*1fb50*/  IMAD.MOV.U32 R12, RZ, RZ, RZ ;  /* 0x000000ffff0c7224 */ /* 0x000fe400078e00ff */
[----:B------:R-:W-:Y:S02]  /*1fb60*/  IMAD.MOV.U32 R11, RZ, RZ, 0x181f ;  /* 0x0000181fff0b7424 */ /* 0x000fe400078e00ff */
[----:B------:R-:W-:Y:S02]  /*1fb70*/  IMAD.MOV.U32 R15, RZ, RZ, -0x1 ;  /* 0xffffffffff0f7424 */ /* 0x000fe400078e00ff */
[----:B--2---:R-:W-:-:S05]  /*1fb80*/  IMAD R7, R10, R7, RZ ;  /* 0x000000070a077224 */ /* 0x004fca00078e02ff */
[-C--:B------:R-:W-:Y:S02]  /*1fb90*/  ISETP.GE.AND P2, PT, R25, R7.reuse, PT ;  /* 0x000000071900720c */ /* 0x080fe40003f46270 */
[-C--:B---3--:R-:W-:Y:S02]  /*1fba0*/  ISETP.GE.AND P1, PT, R9, R7.reuse, PT ;  /* 0x000000070900720c */ /* 0x088fe40003f26270 */
[----:B----4-:R-:W-:-:S09]  /*1fbb0*/  ISETP.GE.AND P0, PT, R8, R7, PT ;  /* 0x000000070800720c */ /* 0x010fd20003f06270 */
[C---:B------:R-:W-:Y:S02]  /*1fbc0*/  @!P2 LOP3.LUT R2, R4.reuse, 0x40, RZ, 0xc0, !PT ;  /* 0x000000400402a812 */ /* 0x040fe400078ec0ff */
[----:B------:R-:W-:Y:S02]  /*1fbd0*/  @!P1 LOP3.LUT R3, R4, 0x40, RZ, 0xc0, !PT ;  /* 0x0000004004039812 */ /* 0x000fe400078ec0ff */
[----:B------:R-:W-:Y:S02]  /*1fbe0*/  @!P2 SHF.R.U32.HI R2, RZ, 0x2, R2 ;  /* 0x00000002ff02a819 */ /* 0x000fe40000011602 */
[----:B------:R-:W-:Y:S02]  /*1fbf0*/  @!P1 SHF.R.U32.HI R3, RZ, 0x2, R3 ;  /* 0x00000002ff039819 */ /* 0x000fe40000011603 */
[----:B------:R-:W-:Y:S02]  /*1fc00*/  @!P2 ISETP.NE.U32.AND P6, PT, R2, RZ, PT ;  /* 0x000000ff0200a20c */ /* 0x000fe40003fc5070 */
[----:B------:R-:W-:-:S02]  /*1fc10*/  @!P2 LOP3.LUT R2, R5, 0x80, RZ, 0xc0, !PT ;  /* 0x000000800502a812 */ /* 0x000fc400078ec0ff */
[----:B------:R-:W-:Y:S02]  /*1fc20*/  @!P0 LOP3.LUT R8, R4, 0x40, RZ, 0xc0, !PT ;  /* 0x0000004004088812 */ /* 0x000fe400078ec0ff */
[----:B------:R-:W-:Y:S02]  /*1fc30*/  @!P2 SHF.R.U32.HI R2, RZ, 0x3, R2 ;  /* 0x00000003ff02a819 */ /* 0x000fe40000011602 */
[----:B------:R-:W-:-:S05]  /*1fc40*/  @!P0 SHF.R.U32.HI R8, RZ, 0x2, R8 ;  /* 0x00000002ff088819 */ /* 0x000fca0000011608 */
[----:B------:R-:W-:Y:S02]  /*1fc50*/  @P6 LOP3.LUT R16, R16, 0x1000, RZ, 0xfc, !PT ;  /* 0x0000100010106812 */ /* 0x000fe400078efcff */
[----:B------:R-:W-:Y:S02]  /*1fc60*/  @!P2 ISETP.NE.U32.AND P6, PT, R2, RZ, PT ;  /* 0x000000ff0200a20c */ /* 0x000fe40003fc5070 */
[----:B------:R-:W-:Y:S02]  /*1fc70*/  LOP3.LUT R16, R16, 0xfffff7ff, RZ, 0xc0, !PT ;  /* 0xfffff7ff10107812 */ /* 0x000fe400078ec0ff */
[----:B------:R-:W-:-:S04]  /*1fc80*/  @!P1 LOP3.LUT R2, R5, 0x80, RZ, 0xc0, !PT ;  /* 0x0000008005029812 */ /* 0x000fc800078ec0ff */
[----:B------:R-:W-:-:S05]  /*1fc90*/  @!P1 SHF.R.U32.HI R2, RZ, 0x3, R2 ;  /* 0x00000003ff029819 */ /* 0x000fca0000011602 */
[----:B------:R-:W-:Y:S02]  /*1fca0*/  @P6 LOP3.LUT R16, R16, 0x800, RZ, 0xfc, !PT ;  /* 0x0000080010106812 */ /* 0x000fe400078efcff */
[----:B------:R-:W-:Y:S02]  /*1fcb0*/  @!P1 ISETP.NE.U32.AND P6, PT, R3, RZ, PT ;  /* 0x000000ff0300920c */ /* 0x000fe40003fc5070 */
[----:B------:R-:W-:-:S11]  /*1fcc0*/  LOP3.LUT R16, R16, 0xffffbfff, RZ, 0xc0, !PT ;  /* 0xffffbfff10107812 */ /* 0x000fd600078ec0ff */
[----:B------:R-:W-:Y:S02]  /*1fcd0*/  @P6 LOP3.LUT R16, R16, 0x4000, RZ, 0xfc, !PT ;  /* 0x0000400010106812 */ /* 0x000fe400078efcff */
[----:B------:R-:W-:Y:S02]  /*1fce0*/  @!P1 ISETP.NE.U32.AND P6, PT, R2, RZ, PT ;  /* 0x000000ff0200920c */ /* 0x000fe40003fc5070 */
[----:B------:R-:W-:-:S11]  /*1fcf0*/  LOP3.LUT R16, R16, 0xffffdfff, RZ, 0xc0, !PT ;  /* 0xffffdfff10107812 */ /* 0x000fd600078ec0ff */
        /* <DEDUP_REMOVED lines=12> */
.L_x_1580:
[----:B------:R-:W-:Y:S05]  /*1fdc0*/  BSYNC B0 ;  /* 0x0000000000007941 */ /* 0x000fea0003800000 */
.L_x_1579:
        /* <DEDUP_REMOVED lines=11> */
.L_x_1581:
[----:B------:R-:W-:-:S04]  /*1fe80*/  LOP3.LUT R16, R16, 0xfdffffff, RZ, 0xc0, !PT ;  /* 0xfdffffff10107812 */ /* 0x000fc800078ec0ff */
[----:B------:R-:W-:-:S04]  /*1fe90*/  @P3 LOP3.LUT R16, R16, 0x2000000, RZ, 0xfc, !PT ;  /* 0x0200000010103812 */ /* 0x000fc800078efcff */
[C---:B------:R-:W-:Y:S02]  /*1fea0*/  LOP3.LUT P3, RZ, R16.reuse, 0x200, RZ, 0xc0, !PT ;  /* 0x0000020010ff7812 */ /* 0x040fe4000786c0ff */
[----:B------:R-:W-:Y:S01]  /*1feb0*/  LOP3.LUT R16, R16, 0xfeffffff, RZ, 0xc0, !PT ;  /* 0xfeffffff10107812 */ /* 0x000fe200078ec0ff */
[----:B------:R-:W-:-:S03]  /*1fec0*/  IMAD.MOV.U32 R13, RZ, RZ, R6 ;  /* 0x000000ffff0d7224 */ /* 0x000fc600078e0006 */
[----:B------:R-:W-:Y:S01]  /*1fed0*/  @P1 LOP3.LUT R16, R16, 0x1000000, RZ, 0xfc, !PT ;  /* 0x0100000010101812 */ /* 0x000fe200078efcff */
[----:B------:R-:W-:-:S03]  /*1fee0*/  IMAD.MOV.U32 R12, RZ, RZ, 0x1 ;  /* 0x00000001ff0c7424 */ /* 0x000fc600078e00ff */
[C---:B------:R-:W-:Y:S02]  /*1fef0*/  LOP3.LUT P1, RZ, R16.reuse, 0x100, RZ, 0xc0, !PT ;  /* 0x0000010010ff7812 */ /* 0x040fe4000782c0ff */
[----:B------:R-:W-:Y:S01]  /*1ff00*/  LOP3.LUT R16, R16, 0xffdfffff, RZ, 0xc0, !PT ;  /* 0xffdfffff10107812 */ /* 0x000fe200078ec0ff */
[----:B------:R-:W-:-:S03]  /*1ff10*/  IMAD.MOV.U32 R3, RZ, RZ, R14 ;  /* 0x000000ffff037224 */ /* 0x000fc600078e000e */
[----:B------:R-:W-:Y:S02]  /*1ff20*/  @P0 LOP3.LUT R16, R16, 0x200000, RZ, 0xfc, !PT ;  /* 0x0020000010100812 */ /* 0x000fe400078efcff */
[----:B------:R-:W-:Y:S02]  /*1ff30*/  @!P2 LEA R3, P6, R20, R3, 0x1 ;  /* 0x000000031403a211 */ /* 0x000fe400078c08ff */
[----:B------:R-:W-:-:S03]  /*1ff40*/  LOP3.LUT P0, RZ, R16, 0x1000, RZ, 0xc0, !PT ;  /* 0x0000100010ff7812 */ /* 0x000fc6000780c0ff */
[----:B------:R-:W-:Y:S01]  /*1ff50*/  @!P2 IMAD.X R2, RZ, RZ, R2, P6 ;  /* 0x000000ffff02a224 */ /* 0x000fe200030e0602 */
[----:B------:R-:W-:-:S04]  /*1ff60*/  LOP3.LUT P6, RZ, R16, 0x800, RZ, 0xc0, !PT ;  /* 0x0000080010ff7812 */ /* 0x000fc800078cc0ff */
[----:B------:R-:W-:-:S04]  /*1ff70*/  @!P2 LOP3.LUT R3, R3, R2, RZ, 0x3c, !PT ;  /* 0x000000020303a212 */ /* 0x000fc800078e3cff */
[----:B------:R-:W-:-:S04]  /*1ff80*/  @!P2 LOP3.LUT R2, R3, R2, RZ, 0x3c, !PT ;  /* 0x000000020302a212 */ /* 0x000fc800078e3cff */
[----:B------:R-:W-:-:S05]  /*1ff90*/  @!P2 LOP3.LUT R3, R3, R2, RZ, 0x3c, !PT ;  /* 0x000000020303a212 */ /* 0x000fca00078e3cff */
[----:B------:R-:W-:Y:S01]  /*1ffa0*/  @!PT LDS RZ, [RZ] ;  /* 0x00000000fffff984 */ /* 0x000fe20000000800 */
[----:B------:R-:W-:Y:S01]  /*1ffb0*/  @!PT LDS RZ, [RZ] ;  /* 0x00000000fffff984 */ /* 0x000fe20000000800 */
[----:B------:R-:W-:Y:S01]  /*1ffc0*/  @!PT LDS RZ, [RZ] ;  /* 0x00000000fffff984 */ /* 0x000fe20000000800 */
[----:B------:R0:W-:Y:S01]  /*1ffd0*/  @!P2 LDGSTS.E.BYPASS.LTC128B.128 [R23+0x26400], desc[UR42][R2.64], !P4 ;  /* 0x264000000217afae */ /* 0x0001e2000e101d6a */
[----:B------:R-:W-:-:S03]  /*1ffe0*/  LOP3.LUT P4, RZ, R16, 0x4000000, RZ, 0xc0, !PT ;  /* 0x0400000010ff7812 */ /* 0x000fc6000788c0ff */
[----:B------:R0:W-:Y:S01]  /*1fff0*/  @!P2 LDGSTS.E.BYPASS.LTC128B.128 [R23+0x28400], desc[UR42][R2.64+0x80], !P3 ;  /* 0x284000800217afae */ /* 0x0001e2000d901d6a */
[----:B------:R-:W-:-:S03]  /*20000*/  LOP3.LUT P3, RZ, R16, 0x2000000, RZ, 0xc0, !PT ;  /* 0x0200000010ff7812 */ /* 0x000fc6000786c0ff */
        /* <DEDUP_REMOVED lines=9> */
[----:B------:R0:W-:Y:S04]  /*200a0*/  @!P2 LDGSTS.E.BYPASS.LTC128B.128 [R23+0x32400], desc[UR42][R2.64+0x300], P0 ;  /* 0x324003000217afae */ /* 0x0001e80008101d6a */
[----:B------:R0:W-:Y:S04]  /*200b0*/  @!P2 LDGSTS.E.BYPASS.LTC128B.128 [R23+0x34400], desc[UR42][R2.64+0x380], P6 ;  /* 0x344003800217afae */ /* 0x0001e8000b101d6a */
[----:B0-----:R-:W-:Y:S05]  /*200c0*/  WARPSYNC.COLLECTIVE R15, `(.L_x_1582) ;  /* 0x000000000f087348 */ /* 0x001fea0003c00000 */
[----:B------:R1:W2:Y:S02]  /*200d0*/  SHFL.IDX P6, R14, R13, R12, R11 ;  /* 0x0000000c0d0e7389 */ /* 0x0002a400000c000b */
[----:B012---:R-:W-:Y:S01]  /*200e0*/  ENDCOLLECTIVE ;  /* 0x000000000000791b */ /* 0x007fe20003800000 */
.L_x_1582:
[----:B------:R-:W-:-:S04]  /*200f0*/  @P5 LOP3.LUT R16, R16, 0x800000, RZ, 0xfc, !PT ;  /* 0x0080000010105812 */ /* 0x000fc800078efcff */
[C---:B------:R-:W-:Y:S02]  /*20100*/  LOP3.LUT P5, RZ, R16.reuse, 0x400, RZ, 0xc0, !PT ;  /* 0x0000040010ff7812 */ /* 0x040fe400078ac0ff */
[----:B------:R-:W-:Y:S01]  /*20110*/  LOP3.LUT P0, RZ, R16, 0x4000, RZ, 0xc0, !PT ;  /* 0x0000400010ff7812 */ /* 0x000fe2000780c0ff */
[----:B------:R-:W-:Y:S02]  /*20120*/  IMAD.MOV.U32 R13, RZ, RZ, R0 ;  /* 0x000000ffff0d7224 */ /* 0x000fe400078e0000 */
[----:B------:R-:W-:-:S10]  /*20130*/  IMAD.MOV.U32 R2, RZ, RZ, R14 ;  /* 0x000000ffff027224 */ /* 0x000fd400078e000e */
[----:B------:R-:W-:Y:S05]  /*20140*/  WARPSYNC.COLLECTIVE R15, `(.L_x_1583) ;  /* 0x000000000f087348 */ /* 0x000fea0003c00000 */
[----:B------:R0:W1:Y:S02]  /*20150*/  SHFL.IDX P6, R14, R13, R12, R11 ;  /* 0x0000000c0d0e7389 */ /* 0x00006400000c000b */
[----:B01----:R-:W-:Y:S01]  /*20160*/  ENDCOLLECTIVE ;  /* 0x000000000000791b */ /* 0x003fe20003800000 */
.L_x_1583:
[----:B------:R-:W-:Y:S02]  /*20170*/  IMAD.MOV.U32 R13, RZ, RZ, R6 ;  /* 0x000000ffff0d7224 */ /* 0x000fe400078e0006 */
[----:B------:R-:W-:Y:S02]  /*20180*/  IMAD.MOV.U32 R12, RZ, RZ, 0x2 ;  /* 0x00000002ff0c7424 */ /* 0x000fe400078e00ff */
[----:B------:R-:W-:Y:S01]  /*20190*/  IMAD.MOV.U32 R3, RZ, RZ, R14 ;  /* 0x000000ffff037224 */ /* 0x000fe200078e000e */
[----:B------:R-:W-:-:S04]  /*201a0*/  LOP3.LUT P6, RZ, R16, 0x2000, RZ, 0xc0, !PT ;  /* 0x0000200010ff7812 */ /* 0x000fc800078cc0ff */
[----:B------:R-:W-:-:S05]  /*201b0*/  @!P1 LEA R3, P2, R20, R3, 0x1 ;  /* 0x0000000314039211 */ /* 0x000fca00078408ff */
[----:B------:R-:W-:Y:S01]  /*201c0*/  @!P1 IMAD.X R2, RZ, RZ, R2, P2 ;  /* 0x000000ffff029224 */ /* 0x000fe200010e0602 */
[C---:B------:R-:W-:Y:S02]  /*201d0*/  LOP3.LUT P2, RZ, R16.reuse, 0x10000, RZ, 0xc0, !PT ;  /* 0x0001000010ff7812 */ /* 0x040fe4000784c0ff */
[----:B------:R-:W-:Y:S02]  /*201e0*/  LOP3.LUT R16, R16, 0xfff7ffff, RZ, 0xc0, !PT ;  /* 0xfff7ffff10107812 */ /* 0x000fe400078ec0ff */
[----:B------:R-:W-:-:S04]  /*201f0*/  @!P1 LOP3.LUT R3, R3, R2, RZ, 0x3c, !PT ;  /* 0x0000000203039212 */ /* 0x000fc800078e3cff */
[----:B------:R-:W-:-:S04]  /*20200*/  @!P1 LOP3.LUT R2, R3, R2, RZ, 0x3c, !PT ;  /* 0x0000000203029212 */ /* 0x000fc800078e3cff */
[----:B------:R-:W-:Y:S02]  /*20210*/  @!P1 LOP3.LUT R3, R3, R2, RZ, 0x3c, !PT ;  /* 0x0000000203039212 */ /* 0x000fe400078e3cff */
[----:B------:R-:W-:-:S03]  /*20220*/  @P2 LOP3.LUT R16, R16, 0x80000, RZ, 0xfc, !PT ;  /* 0x0008000010102812 */ /* 0x000fc600078efcff */
[----:B------:R-:W-:Y:S01]  /*20230*/  @!PT LDS RZ, [RZ] ;  /* 0x00000000fffff984 */ /* 0x000fe20000000800 */
[----:B------:R-:W-:Y:S01]  /*20240*/  @!PT LDS RZ, [RZ] ;  /* 0x00000000fffff984 */ /* 0x000fe20000000800 */
[----:B------:R-:W-:Y:S01]  /*20250*/  @!PT LDS RZ, [RZ] ;  /* 0x00000000fffff984 */ /* 0x000fe20000000800 */
[----:B------:R0:W-:Y:S01]  /*20260*/  @!P1 LDGSTS.E.BYPASS.LTC128B.128 [R23+0x26c00], desc[UR42][R2.64], !P5 ;  /* 0x26c0000002179fae */ /* 0x0001e2000e901d6a */
[C---:B------:R-:W-:Y:S02]  /*20270*/  LOP3.LUT P2, RZ, R16.reuse, 0x200, RZ, 0xc0, !PT ;  /* 0x0000020010ff7812 */ /* 0x040fe4000784c0ff */
[C---:B------:R-:W-:Y:S02]  /*20280*/  LOP3.LUT P5, RZ, R16.reuse, 0x800000, RZ, 0xc0, !PT ;  /* 0x0080000010ff7812 */ /* 0x040fe400078ac0ff */
[----:B------:R-:W-:-:S09]  /*20290*/  LOP3.LUT R16, R16, 0xffefffff, RZ, 0xc0, !PT ;  /* 0xffefffff10107812 */ /* 0x000fd200078ec0ff */
[----:B------:R-:W-:Y:S01]  /*202a0*/  @P2 LOP3.LUT R16, R16, 0x100000, RZ, 0xfc, !PT ;  /* 0x0010000010102812 */ /* 0x000fe200078efcff */
[----:B------:R0:W-:Y:S03]  /*202b0*/  @!P1 LDGSTS.E.BYPASS.LTC128B.128 [R23+0x28c00], desc[UR42][R2.64+0x80], !P2 ;  /* 0x28c0008002179fae */ /* 0x0001e6000d101d6a */
[C---:B------:R-:W-:Y:S01]  /*202c0*/  LOP3.LUT P2, RZ, R16.reuse, 0x400, RZ, 0xc0, !PT ;  /* 0x0000040010ff7812 */ /* 0x040fe2000784c0ff */
[----:B------:R0:W-:Y:S01]  /*202d0*/  @!P1 LDGSTS.E.BYPASS.LTC128B.128 [R23+0x2ac00], desc[UR42][R2.64+0x100], !P5 ;  /* 0x2ac0010002179fae */ /* 0x0001e2000e901d6a */
[----:B------:R-:W-:-:S13]  /*202e0*/  LOP3.LUT P5, RZ, R16, 0x400000, RZ, 0xc0, !PT ;  /* 0x0040000010ff7812 */ /* 0x000fda00078ac0ff */
[----:B------:R0:W-:Y:S04]  /*202f0*/  @!P1 LDGSTS.E.BYPASS.LTC128B.128 [R23+0x2cc00], desc[UR42][R2.64+0x180], !P5 ;  /* 0x2cc0018002179fae */ /* 0x0001e8000e901d6a */
[----:B------:R0:W-:Y:S04]  /*20300*/  @!P1 LDGSTS.E.BYPASS.LTC128B.128 [R23+0x2ec00], desc[UR42][R2.64+0x200], !P4 ;  /* 0x2ec0020002179fae */ /* 0x0001e8000e101d6a */
[----:B------:R0:W-:Y:S04]  /*20310*/  @!P1 LDGSTS.E.BYPASS.LTC128B.128 [R23+0x30c00], desc[UR42][R2.64+0x280], !P3 ;  /* 0x30c0028002179fae */ /* 0x0001e8000d901d6a */
[----:B------:R0:W-:Y:S01]  /*20320*/  @!P1 LDGSTS.E.BYPASS.LTC128B.128 [R23+0x32c00], desc[UR42][R2.64+0x300], P0 ;  /* 0x32c0030002179fae */ /* 0x0001e20008101d6a */
[----:B------:R-:W-:-:S03]  /*20330*/  LOP3.LUT P0, RZ, R16, 0x200000, RZ, 0xc0, !PT ;  /* 0x0020000010ff7812 */ /* 0x000fc6000780c0ff */
[----:B------:R0:W-:Y:S10]  /*20340*/  @!P1 LDGSTS.E.BYPASS.LTC128B.128 [R23+0x34c00], desc[UR42][R2.64+0x380], P6 ;  /* 0x34c0038002179fae */ /* 0x0001f4000b101d6a */
[----:B0-----:R-:W-:Y:S05]  /*20350*/  WARPSYNC.COLLECTIVE R15, `(.L_x_1584) ;  /* 0x000000000f087348 */ /* 0x001fea0003c00000 */
[----:B------:R1:W2:Y:S02]  /*20360*/  SHFL.IDX P6, R14, R13, R12, R11 ;  /* 0x0000000c0d0e7389 */ /* 0x0002a400000c000b */
[----:B012---:R-:W-:Y:S01]  /*20370*/  ENDCOLLECTIVE ;  /* 0x000000000000791b */ /* 0x007fe20003800000 */
.L_x_1584:
[----:B------:R-:W-:Y:S02]  /*20380*/  IMAD.MOV.U32 R13, RZ, RZ, R0 ;  /* 0x000000ffff0d7224 */ /* 0x000fe400078e0000 */
[----:B------:R-:W-:-:S07]  /*20390*/  IMAD.MOV.U32 R8, RZ, RZ, R14 ;  /* 0x000000ffff087224 */ /* 0x000fce00078e000e */
[----:B------:R-:W-:Y:S05]  /*203a0*/  WARPSYNC.COLLECTIVE R15, `(.L_x_1585) ;  /* 0x000000000f087348 */ /* 0x000fea0003c00000 */
[----:B------:R0:W1:Y:S02]  /*203b0*/  SHFL.IDX P6, R14, R13, R12, R11 ;  /* 0x0000000c0d0e7389 */ /* 0x00006400000c000b */
[----:B01----:R-:W-:Y:S01]  /*203c0*/  ENDCOLLECTIVE ;  /* 0x000000000000791b */ /* 0x003fe20003800000 */
.L_x_1585:
[----:B------:R-:W-:Y:S02]  /*203d0*/  IMAD.MOV.U32 R13, RZ, RZ, R6 ;  /* 0x000000ffff0d7224 */ /* 0x000fe400078e0006 */
[----:B------:R-:W-:Y:S01]  /*203e0*/  IMAD.MOV.U32 R12, RZ, RZ, 0x3 ;  /* 0x00000003ff0c7424 */ /* 0x000fe200078e00ff */
[----:B------:R-:W-:Y:S02]  /*203f0*/  @!P0 LEA R9, P1, R20, R14, 0x1 ;  /* 0x0000000e14098211 */ /* 0x000fe400078208ff */
[----:B------:R-:W-:-:S03]  /*20400*/  LOP3.LUT P6, RZ, R16, 0x20000, RZ, 0xc0, !PT ;  /* 0x0002000010ff7812 */ /* 0x000fc600078cc0ff */
[----:B------:R-:W-:Y:S01]  /*20410*/  @!P0 IMAD.X R10, RZ, RZ, R8, P1 ;  /* 0x000000ffff0a8224 */ /* 0x000fe200008e0608 */
[----:B------:R-:W-:Y:S01]  /*20420*/  LOP3.LUT P1, RZ, R16, 0x100, RZ, 0xc0, !PT ;  /* 0x0000010010ff7812 */ /* 0x000fe2000782c0ff */
[----:B------:R-:W-:Y:S02]  /*20430*/  @!P0 IMAD.MOV.U32 R2, RZ, RZ, R9 ;  /* 0x000000ffff028224 */ /* 0x000fe400078e0009 */
[----:B------:R-:W-:-:S05]  /*20440*/  @!P0 IMAD.MOV.U32 R3, RZ, RZ, R10 ;  /* 0x000000ffff038224 */ /* 0x000fca00078e000a */
[----:B------:R-:W-:Y:S01]  /*20450*/  @!PT LDS RZ, [RZ] ;  /* 0x00000000fffff984 */ /* 0x000fe20000000800 */
[----:B------:R-:W-:Y:S01]  /*20460*/  @!PT LDS RZ, [RZ] ;  /* 0x00000000fffff984 */ /* 0x000fe20000000800 */
[----:B------:R-:W-:Y:S01]  /*20470*/  @!PT LDS RZ, [RZ] ;  /* 0x00000000fffff984 */ /* 0x000fe20000000800 */
[----:B------:R0:W-:Y:S01]  /*20480*/  @!P0 LDGSTS.E.BYPASS.LTC128B.128 [R23+0x27400], desc[UR42][R2.64], !P2 ;  /* 0x2740000002178fae */ /* 0x0001e2000d101d6a */
[----:B------:R-:W-:-:S13]  /*20490*/  LOP3.LUT P2, RZ, R16, 0x100000, RZ, 0xc0, !PT ;  /* 0x0010000010ff7812 */ /* 0x000fda000784c0ff */
[----:B------:R0:W-:Y:S01]  /*204a0*/  @!P0 LDGSTS.E.BYPASS.LTC128B.128 [R23+0x29400], desc[UR42][R2.64+0x80], !P2 ;  /* 0x2940008002178fae */ /* 0x0001e2000d101d6a */
[----:B------:R-:W-:-:S03]  /*204b0*/  LOP3.LUT P2, RZ, R16, 0x80000, RZ, 0xc0, !PT ;  /* 0x0008000010ff7812 */ /* 0x000fc6000784c0ff */
[----:B------:R0:W-:Y:S04]  /*204c0*/  @!P0 LDGSTS.E.BYPASS.LTC128B.128 [R23+0x2b400], desc[UR42][R2.64+0x100], !P1 ;  /* 0x2b40010002178fae */ /* 0x0001e8000c901d6a */
[----:B------:R0:W-:Y:S04]  /*204d0*/  @!P0 LDGSTS.E.BYPASS.LTC128B.128 [R23+0x2d400], desc[UR42][R2.64+0x180], !P5 ;  /* 0x2d40018002178fae */ /* 0x0001e8000e901d6a */
[----:B------:R0:W-:Y:S04]  /*204e0*/  @!P0 LDGSTS.E.BYPASS.LTC128B.128 [R23+0x2f400], desc[UR42][R2.64+0x200], !P4 ;  /* 0x2f40020002178fae */ /* 0x0001e8000e101d6a */
[----:B------:R0:W-:Y:S04]  /*204f0*/  @!P0 LDGSTS.E.BYPASS.LTC128B.128 [R23+0x31400], desc[UR42][R2.64+0x280], !P3 ;  /* 0x3140028002178fae */ /* 0x0001e8000d901d6a */
[----:B------:R0:W-:Y:S02]  /*20500*/  @!P0 LDGSTS.E.BYPASS.LTC128B.128 [R23+0x33400], desc[UR42][R2.64+0x300], P6 ;  /* 0x3340030002178fae */ /* 0x0001e4000b101d6a */
[----:B0-----:R-:W-:Y:S05]  /*20510*/  WARPSYNC.COLLECTIVE R15, `(.L_x_1586) ;  /* 0x000000000f087348 */ /* 0x001fea0003c00000 */
[----:B------:R1:W2:Y:S02]  /*20520*/  SHFL.IDX P6, R14, R13, R12, R11 ;  /* 0x0000000c0d0e7389 */ /* 0x0002a400000c000b */
[----:B012---:R-:W-:Y:S01]  /*20530*/  ENDCOLLECTIVE ;  /* 0x000000000000791b */ /* 0x007fe20003800000 */
.L_x_1586:
[----:B------:R-:W-:Y:S01]  /*20540*/  @!PT LDS RZ, [RZ] ;  /* 0x00000000fffff984 */ /* 0x000fe20000000800 */
[----:B------:R-:W-:Y:S01]  /*20550*/  @!PT LDS RZ, [RZ] ;  /* 0x00000000fffff984 */ /* 0x000fe20000000800 */
[----:B------:R-:W-:Y:S01]  /*20560*/  @!PT LDS RZ, [RZ] ;  /* 0x00000000fffff984 */ /* 0x000fe20000000800 */
[----:B------:R0:W-:Y:S01]  /*20570*/  @!P0 LDGSTS.E.BYPASS.LTC128B.128 [R23+0x35400], desc[UR42][R2.64+0x380], P2 ;  /* 0x3540038002178fae */ /* 0x0001e20009101d6a */
[----:B------:R-:W-:Y:S02]  /*20580*/  IMAD.MOV.U32 R13, RZ, RZ, R0 ;  /* 0x000000ffff0d7224 */ /* 0x000fe400078e0000 */
[----:B------:R-:W-:-:S07]  /*20590*/  IMAD.MOV.U32 R6, RZ, RZ, R14 ;  /* 0x000000ffff067224 */ /* 0x000fce00078e000e */
[----:B0-----:R-:W-:Y:S05]  /*205a0*/  WARPSYNC.COLLECTIVE R15, `(.L_x_1587) ;  /* 0x000000000f087348 */ /* 0x001fea0003c00000 */
[----:B------:R1:W2:Y:S02]  /*205b0*/  SHFL.IDX P6, R14, R13, R12, R11 ;  /* 0x0000000c0d0e7389 */ /* 0x0002a400000c000b */
[----:B012---:R-:W-:Y:S01]  /*205c0*/  ENDCOLLECTIVE ;  /* 0x000000000000791b */ /* 0x007fe20003800000 */
.L_x_1587:
[----:B------:R-:W-:Y:S01]  /*205d0*/  IMAD.MOV.U32 R0, RZ, RZ, R14 ;  /* 0x000000ffff007224 */ /* 0x000fe200078e000e */
[----:B------:R-:W-:Y:S06]  /*205e0*/  BRA `(.L_x_1588) ;  /* 0xffffffac00b47947 */ /* 0x000fec000383ffff */
.L_x_1468:
[----:B0-----:R0:W1:Y:S02]  /*205f0*/  SYNCS.PHASECHK.TRANS64.TRYWAIT P0, [R18+URZ+0x38820], R0 ;  /* 0x03882000120075a7 */ /* 0x001064000800017f */
[----:B-1----:R-:W-:Y:S05]  /*20600*/  @!P0 NANOSLEEP.SYNCS 0x989680 ;  /* 0x009896800000895d */ /* 0x002fea0003900000 */
[----:B------:R-:W1:Y:S02]  /*20610*/  @!P0 SYNCS.PHASECHK.TRANS64 P0, [R18+URZ+0x38820], R0 ;  /* 0x03882000120085a7 */ /* 0x000e64000800007f */
[----:B-1----:R-:W-:Y:S05]  /*20620*/  @!P0 BRA `(.L_x_1468) ;  /* 0xfffffffc00f08947 */ /* 0x002fea000383ffff */
[----:B------:R-:W-:Y:S05]  /*20630*/  BRA `(.L_x_1589) ;  /* 0xffffffb0005c7947 */ /* 0x000fea000383ffff */
.L_x_1471:
[----:B0-----:R0:W1:Y:S02]  /*20640*/  SYNCS.PHASECHK.TRANS64.TRYWAIT P0, [R26+URZ+0x38860], R0 ;  /* 0x038860001a0075a7 */ /* 0x001064000800017f */
[----:B-1----:R-:W-:Y:S05]  /*20650*/  @!P0 NANOSLEEP.SYNCS 0x989680 ;  /* 0x009896800000895d */ /* 0x002fea0003900000 */
[----:B------:R-:W1:Y:S02]  /*20660*/  @!P0 SYNCS.PHASECHK.TRANS64 P0, [R26+URZ+0x38860], R0 ;  /* 0x038860001a0085a7 */ /* 0x000e64000800007f */
[----:B-1----:R-:W-:Y:S05]  /*20670*/  @!P0 BRA `(.L_x_1471) ;  /* 0xfffffffc00f08947 */ /* 0x002fea000383ffff */
[----:B------:R-:W-:Y:S05]  /*20680*/  BRA `(.L_x_1590) ;  /* 0xffffffb0006c7947 */ /* 0x000fea000383ffff */
.L_x_1472:
        /* <DEDUP_REMOVED lines=8> */
.L_x_1592:
[----:B------:R-:W-:Y:S05]  /*20710*/  BSYNC B0 ;  /* 0x0000000000007941 */ /* 0x000fea0003800000 */
.L_x_1591:
        /* <DEDUP_REMOVED lines=15> */
.L_x_1593:
        /* <DEDUP_REMOVED lines=39> */
.L_x_1594:
[----:B------:R-:W-:Y:S02]  /*20a80*/  IMAD.MOV.U32 R13, RZ, RZ, R5 ;  /* 0x000000ffff0d7224 */ /* 0x000fe400078e0005 */
[----:B------:R-:W-:-:S07]  /*20a90*/  IMAD.MOV.U32 R3, RZ, RZ, R14 ;  /* 0x000000ffff037224 */ /* 0x000fce00078e000e */
[----:B------:R-:W-:Y:S05]  /*20aa0*/  WARPSYNC.COLLECTIVE R15, `(.L_x_1595) ;  /* 0x000000000f087348 */ /* 0x000fea0003c00000 */
[----:B------:R0:W1:Y:S02]  /*20ab0*/  SHFL.IDX P6, R14, R13, R12, R11 ;  /* 0x0000000c0d0e7389 */ /* 0x00006400000c000b */
[----:B01----:R-:W-:Y:S01]  /*20ac0*/  ENDCOLLECTIVE ;  /* 0x000000000000791b */ /* 0x003fe20003800000 */
.L_x_1595:
        /* <DEDUP_REMOVED lines=29> */
.L_x_1596:
[----:B------:R-:W-:Y:S02]  /*20ca0*/  IMAD.MOV.U32 R13, RZ, RZ, R5 ;  /* 0x000000ffff0d7224 */ /* 0x000fe400078e0005 */
[----:B------:R-:W-:-:S07]  /*20cb0*/  IMAD.MOV.U32 R7, RZ, RZ, R14 ;  /* 0x000000ffff077224 */ /* 0x000fce00078e000e */
[----:B------:R-:W-:Y:S05]  /*20cc0*/  WARPSYNC.COLLECTIVE R15, `(.L_x_1597) ;  /* 0x000000000f087348 */ /* 0x000fea0003c00000 */
[----:B------:R0:W1:Y:S02]  /*20cd0*/  SHFL.IDX P6, R14, R13, R12, R11 ;  /* 0x0000000c0d0e7389 */ /* 0x00006400000c000b */
[----:B01----:R-:W-:Y:S01]  /*20ce0*/  ENDCOLLECTIVE ;  /* 0x000000000000791b */ /* 0x003fe20003800000 */
.L_x_1597:
        /* <DEDUP_REMOVED lines=29> */
.L_x_1598:
[----:B------:R-:W-:Y:S02]  /*20ec0*/  IMAD.MOV.U32 R13, RZ, RZ, R5 ;  /* 0x000000ffff0d7224 */ /* 0x000fe400078e0005 */
[----:B------:R-:W-:-:S07]  /*20ed0*/  IMAD.MOV.U32 R6, RZ, RZ, R14 ;  /* 0x000000ffff067224 */ /* 0x000fce00078e000e */
[----:B------:R-:W-:Y:S05]  /*20ee0*/  WARPSYNC.COLLECTIVE R15, `(.L_x_1599) ;  /* 0x000000000f087348 */ /* 0x000fea0003c00000 */
[----:B------:R0:W1:Y:S02]  /*20ef0*/  SHFL.IDX P6, R14, R13, R12, R11 ;  /* 0x0000000c0d0e7389 */ /* 0x00006400000c000b */
[----:B01----:R-:W-:Y:S01]  /*20f00*/  ENDCOLLECTIVE ;  /* 0x000000000000791b */ /* 0x003fe20003800000 */
.L_x_1599:
[----:B------:R-:W-:Y:S01]  /*20f10*/  IMAD.MOV.U32 R2, RZ, RZ, R14 ;  /* 0x000000ffff027224 */ /* 0x000fe200078e000e */
[----:B------:R-:W-:Y:S06]  /*20f20*/  BRA `(.L_x_1600) ;  /* 0xffffffac00fc7947 */ /* 0x000fec000383ffff */
.L_x_1479:
[----:B0-----:R0:W1:Y:S02]  /*20f30*/  SYNCS.PHASECHK.TRANS64.TRYWAIT P0, [R6+URZ+0x38840], R25 ;  /* 0x03884019060075a7 */ /* 0x001064000800017f */
[----:B-1----:R-:W-:Y:S05]  /*20f40*/  @!P0 NANOSLEEP.SYNCS 0x989680 ;  /* 0x009896800000895d */ /* 0x002fea0003900000 */
[----:B------:R-:W1:Y:S02]  /*20f50*/  @!P0 SYNCS.PHASECHK.TRANS64 P0, [R6+URZ+0x38840], R25 ;  /* 0x03884019060085a7 */ /* 0x000e64000800007f */
[----:B-1----:R-:W-:Y:S05]  /*20f60*/  @!P0 BRA `(.L_x_1479) ;  /* 0xfffffffc00f08947 */ /* 0x002fea000383ffff */
[----:B------:R-:W-:Y:S05]  /*20f70*/  BRA `(.L_x_1601) ;  /* 0xffffffb400887947 */ /* 0x000fea000383ffff */
.L_x_1480:
        /* <DEDUP_REMOVED lines=8> */
.L_x_1603:
[----:B------:R-:W-:Y:S05]  /*21000*/  BSYNC B1 ;  /* 0x0000000000017941 */ /* 0x000fea0003800000 */
.L_x_1602:
        /* <DEDUP_REMOVED lines=9> */
.L_x_1604:
[----:B------:R-:W-:Y:S02]  /*210a0*/  IMAD.MOV.U32 R13, RZ, RZ, R26 ;  /* 0x000000ffff0d7224 */ /* 0x000fe400078e001a */
[----:B------:R-:W-:Y:S02]  /*210b0*/  IMAD.MOV.U32 R12, RZ, RZ, 0x1 ;  /* 0x00000001ff0c7424 */ /* 0x000fe400078e00ff */
[----:B------:R-:W-:-:S07]  /*210c0*/  IMAD.MOV.U32 R2, RZ, RZ, R14 ;  /* 0x000000ffff027224 */ /* 0x000fce00078e000e */
[----:B------:R-:W-:Y:S05]  /*210d0*/  WARPSYNC.COLLECTIVE R15, `(.L_x_1605) ;  /* 0x000000000f087348 */ /* 0x000fea0003c00000 */
[----:B------:R0:W1:Y:S02]  /*210e0*/  SHFL.IDX P6, R14, R13, R12, R11 ;  /* 0x0000000c0d0e7389 */ /* 0x00006400000c000b */
[----:B01----:R-:W-:Y:S01]  /*210f0*/  ENDCOLLECTIVE ;  /* 0x000000000000791b */ /* 0x003fe20003800000 */
.L_x_1605:
        /* <DEDUP_REMOVED lines=11> */
.L_x_1606:
[----:B------:R-:W-:Y:S02]  /*211b0*/  IMAD.MOV.U32 R13, RZ, RZ, R26 ;  /* 0x000000ffff0d7224 */ /* 0x000fe400078e001a */
[----:B------:R-:W-:Y:S02]  /*211c0*/  IMAD.MOV.U32 R12, RZ, RZ, 0x2 ;  /* 0x00000002ff0c7424 */ /* 0x000fe400078e00ff */
[----:B------:R-:W-:-:S07]  /*211d0*/  IMAD.MOV.U32 R2, RZ, RZ, R14 ;  /* 0x000000ffff027224 */ /* 0x000fce00078e000e */
[----:B------:R-:W-:Y:S05]  /*211e0*/  WARPSYNC.COLLECTIVE R15, `(.L_x_1607) ;  /* 0x000000000f087348 */ /* 0x000fea0003c00000 */
[----:B------:R0:W1:Y:S02]  /*211f0*/  SHFL.IDX P6, R14, R13, R12, R11 ;  /* 0x0000000c0d0e7389 */ /* 0x00006400000c000b */
[----:B01----:R-:W-:Y:S01]  /*21200*/  ENDCOLLECTIVE ;  /* 0x000000000000791b */ /* 0x003fe20003800000 */
.L_x_1607:
        /* <DEDUP_REMOVED lines=11> */
.L_x_1608:
[----:B------:R-:W-:Y:S02]  /*212c0*/  IMAD.MOV.U32 R13, RZ, RZ, R26 ;  /* 0x000000ffff0d7224 */ /* 0x000fe400078e001a */
[----:B------:R-:W-:Y:S02]  /*212d0*/  IMAD.MOV.U32 R12, RZ, RZ, 0x3 ;  /* 0x00000003ff0c7424 */ /* 0x000fe400078e00ff */
[----:B------:R-:W-:-:S07]  /*212e0*/  IMAD.MOV.U32 R2, RZ, RZ, R14 ;  /* 0x000000ffff027224 */ /* 0x000fce00078e000e */
[----:B------:R-:W-:Y:S05]  /*212f0*/  WARPSYNC.COLLECTIVE R15, `(.L_x_1609) ;  /* 0x000000000f087348 */ /* 0x000fea0003c00000 */
[----:B------:R0:W1:Y:S02]  /*21300*/  SHFL.IDX P6, R14, R13, R12, R11 ;  /* 0x0000000c0d0e7389 */ /* 0x00006400000c000b */
[----:B01----:R-:W-:Y:S01]  /*21310*/  ENDCOLLECTIVE ;  /* 0x000000000000791b */ /* 0x003fe20003800000 */
.L_x_1609:
        /* <DEDUP_REMOVED lines=11> */
.L_x_1610:
[----:B------:R-:W-:Y:S01]  /*213d0*/  IMAD.MOV.U32 R2, RZ, RZ, R14 ;  /* 0x000000ffff027224 */ /* 0x000fe200078e000e */
[----:B------:R-:W-:Y:S06]  /*213e0*/  BRA `(.L_x_1611) ;  /* 0xffffffb400107947 */ /* 0x000fec000383ffff */
.L_x_1485:
[----:B---3--:R3:W4:Y:S02]  /*213f0*/  SYNCS.PHASECHK.TRANS64.TRYWAIT P0, [R6+URZ+0x38860], R25 ;  /* 0x03886019060075a7 */ /* 0x008724000800017f */
[----:B----4-:R-:W-:Y:S05]  /*21400*/  @!P0 NANOSLEEP.SYNCS 0x989680 ;  /* 0x009896800000895d */ /* 0x010fea0003900000 */
[----:B------:R-:W4:Y:S02]  /*21410*/  @!P0 SYNCS.PHASECHK.TRANS64 P0, [R6+URZ+0x38860], R25 ;  /* 0x03886019060085a7 */ /* 0x000f24000800007f */
[----:B----4-:R-:W-:Y:S05]  /*21420*/  @!P0 BRA `(.L_x_1485) ;  /* 0xfffffffc00f08947 */ /* 0x010fea000383ffff */
[----:B------:R-:W-:Y:S05]  /*21430*/  BRA `(.L_x_1612) ;  /* 0xffffffb400607947 */ /* 0x000fea000383ffff */
.L_x_1486:
        /* <DEDUP_REMOVED lines=8> */
.L_x_1614:
[----:B------:R-:W-:Y:S05]  /*214c0*/  BSYNC B1 ;  /* 0x0000000000017941 */ /* 0x000fea0003800000 */
.L_x_1613:
        /* <DEDUP_REMOVED lines=13> */
.L_x_1615:
        /* <DEDUP_REMOVED lines=17> */
.L_x_1616:
        /* <DEDUP_REMOVED lines=16> */
.L_x_1617:
        /* <DEDUP_REMOVED lines=19> */
.L_x_1618:
        /* <DEDUP_REMOVED lines=14> */
.L_x_1619:
        /* <DEDUP_REMOVED lines=16> */
.L_x_1620:
        /* <DEDUP_REMOVED lines=14> */
.L_x_1621:
[----:B------:R-:W-:Y:S05]  /*21ba0*/  BRA `(.L_x_1622) ;  /* 0xffffffb000c47947 */ /* 0x000fea000383ffff */
.L_x_1494:
        /* <DEDUP_REMOVED lines=8> */
.L_x_1624:
[----:B------:R-:W-:Y:S05]  /*21c30*/  BSYNC B0 ;  /* 0x0000000000007941 */ /* 0x000fea0003800000 */
.L_x_1623:
        /* <DEDUP_REMOVED lines=9> */
.L_x_1625:
        /* <DEDUP_REMOVED lines=24> */
.L_x_1626:
[----:B------:R-:W-:Y:S01]  /*21e50*/  IMAD.MOV.U32 R12, RZ, RZ, 0x2 ;  /* 0x00000002ff0c7424 */ /* 0x000fe200078e00ff */
[----:B------:R-:W-:-:S05]  /*21e60*/  SEL R14, R14, RZ, P1 ;  /* 0x000000ff0e0e7207 */ /* 0x000fca0000800000 */
[----:B------:R-:W-:-:S04]  /*21e70*/  IMAD.IADD R5, R13, 0x1, R14 ;  /* 0x000000010d057824 */ /* 0x000fc800078e020e */
[----:B------:R-:W-:-:S07]  /*21e80*/  IMAD.MOV.U32 R13, RZ, RZ, R5 ;  /* 0x000000ffff0d7224 */ /* 0x000fce00078e0005 */
[----:B------:R-:W-:Y:S05]  /*21e90*/  WARPSYNC.COLLECTIVE R15, `(.L_x_1627) ;  /* 0x000000000f087348 */ /* 0x000fea0003c00000 */
[----:B------:R0:W1:Y:S02]  /*21ea0*/  SHFL.UP P6, R14, R13, R12, R11 ;  /* 0x0400000c0d0e7389 */ /* 0x00006400000c000b */
[----:B01----:R-:W-:Y:S01]  /*21eb0*/  ENDCOLLECTIVE ;  /* 0x000000000000791b */ /* 0x003fe20003800000 */
.L_x_1627:
[----:B------:R-:W-:Y:S01]  /*21ec0*/  IMAD.MOV.U32 R12, RZ, RZ, 0x4 ;  /* 0x00000004ff0c7424 */ /* 0x000fe200078e00ff */
[----:B------:R-:W-:-:S05]  /*21ed0*/  SEL R2, R14, RZ, P2 ;  /* 0x000000ff0e027207 */ /* 0x000fca0001000000 */
[----:B------:R-:W-:-:S04]  /*21ee0*/  IMAD.IADD R2, R5, 0x1, R2 ;  /* 0x0000000105027824 */ /* 0x000fc800078e0202 */
[----:B------:R-:W-:-:S07]  /*21ef0*/  IMAD.MOV.U32 R13, RZ, RZ, R2 ;  /* 0x000000ffff0d7224 */ /* 0x000fce00078e0002 */
[----:B------:R-:W-:Y:S05]  /*21f00*/  WARPSYNC.COLLECTIVE R15, `(.L_x_1628) ;  /* 0x000000000f087348 */ /* 0x000fea0003c00000 */
[----:B------:R0:W1:Y:S02]  /*21f10*/  SHFL.UP P6, R14, R13, R12, R11 ;  /* 0x0400000c0d0e7389 */ /* 0x00006400000c000b */
[----:B01----:R-:W-:Y:S01]  /*21f20*/  ENDCOLLECTIVE ;  /* 0x000000000000791b */ /* 0x003fe20003800000 */
.L_x_1628:
[----:B------:R-:W-:Y:S01]  /*21f30*/  IMAD.MOV.U32 R12, RZ, RZ, 0x8 ;  /* 0x00000008ff0c7424 */ /* 0x000fe200078e00ff */
[----:B------:R-:W-:-:S05]  /*21f40*/  SEL R3, R14, RZ, P3 ;  /* 0x000000ff0e037207 */ /* 0x000fca0001800000 */
[----:B------:R-:W-:-:S04]  /*21f50*/  IMAD.IADD R8, R2, 0x1, R3 ;  /* 0x0000000102087824 */ /* 0x000fc800078e0203 */
[----:B------:R-:W-:-:S07]  /*21f60*/  IMAD.MOV.U32 R13, RZ, RZ, R8 ;  /* 0x000000ffff0d7224 */ /* 0x000fce00078e0008 */
[----:B------:R-:W-:Y:S05]  /*21f70*/  WARPSYNC.COLLECTIVE R15, `(.L_x_1629) ;  /* 0x000000000f087348 */ /* 0x000fea0003c00000 */
[----:B------:R0:W1:Y:S02]  /*21f80*/  SHFL.UP P6, R14, R13, R12, R11 ;  /* 0x0400000c0d0e7389 */ /* 0x00006400000c000b */
[----:B01----:R-:W-:Y:S01]  /*21f90*/  ENDCOLLECTIVE ;  /* 0x000000000000791b */ /* 0x003fe20003800000 */
.L_x_1629:
[----:B------:R-:W-:Y:S01]  /*21fa0*/  IMAD.MOV.U32 R12, RZ, RZ, 0x10 ;  /* 0x00000010ff0c7424 */ /* 0x000fe200078e00ff */
[----:B------:R-:W-:-:S05]  /*21fb0*/  SEL R5, R14, RZ, P4 ;  /* 0x000000ff0e057207 */ /* 0x000fca0002000000 */
[----:B------:R-:W-:-:S04]  /*21fc0*/  IMAD.IADD R5, R8, 0x1, R5 ;  /* 0x0000000108057824 */ /* 0x000fc800078e0205 */
[----:B------:R-:W-:-:S07]  /*21fd0*/  IMAD.MOV.U32 R13, RZ, RZ, R5 ;  /* 0x000000ffff0d7224 */ /* 0x000fce00078e0005 */
[----:B------:R-:W-:Y:S05]  /*21fe0*/  WARPSYNC.COLLECTIVE R15, `(.L_x_1630) ;  /* 0x000000000f087348 */ /* 0x000fea0003c00000 */
[----:B------:R0:W1:Y:S02]  /*21ff0*/  SHFL.UP P6, R14, R13, R12, R11 ;  /* 0x0400000c0d0e7389 */ /* 0x00006400000c000b */
[----:B01----:R-:W-:Y:S01]  /*22000*/  ENDCOLLECTIVE ;  /* 0x000000000000791b */ /* 0x003fe20003800000 */
.L_x_1630:
        /* <DEDUP_REMOVED lines=8> */
.L_x_1631:
[----:B------:R-:W-:Y:S05]  /*22090*/  BRA `(.L_x_1632) ;  /* 0xffffffb4005c7947 */ /* 0x000fea000383ffff */
.L_x_1497:
[----:B------:R-:W-:Y:S01]  /*220a0*/  BSSY B0, `(.L_x_1633) ;  /* 0x0000007000007945 */ /* 0x000fe20003800000 */
[----:B------:R-:W-:Y:S02]  /*220b0*/  IMAD.MOV.U32 R12, RZ, RZ, 0x1 ;  /* 0x00000001ff0c7424 */ /* 0x000fe400078e00ff */
[----:B------:R-:W-:Y:S02]  /*220c0*/  IMAD.MOV.U32 R11, RZ, RZ, RZ ;  /* 0x000000ffff0b7224 */ /* 0x000fe400078e00ff */
[----:B------:R-:W-:-:S07]  /*220d0*/  IMAD.MOV.U32 R15, RZ, RZ, -0x1 ;  /* 0xffffffffff0f7424 */ /* 0x000fce00078e00ff */
[----:B------:R-:W-:Y:S05]  /*220e0*/  WARPSYNC.COLLECTIVE R15, `(.L_x_1634) ;  /* 0x000000000f087348 */ /* 0x000fea0003c00000 */
[----:B------:R0:W1:Y:S02]  /*220f0*/  SHFL.UP P6, R14, R13, R12, R11 ;  /* 0x0400000c0d0e7389 */ /* 0x00006400000c000b */
[----:B01----:R-:W-:Y:S01]  /*22100*/  ENDCOLLECTIVE ;  /* 0x000000000000791b */ /* 0x003fe20003800000 */
.L_x_1634:
[----:B------:R-:W-:Y:S05]  /*22110*/  BSYNC B0 ;  /* 0x0000000000007941 */ /* 0x000fea0003800000 */
.L_x_1633:
        /* <DEDUP_REMOVED lines=8> */
.L_x_1635:
[----:B------:R-:W-:Y:S01]  /*221a0*/  IMAD.MOV.U32 R12, RZ, RZ, 0x4 ;  /* 0x00000004ff0c7424 */ /* 0x000fe200078e00ff */
[----:B------:R-:W-:-:S05]  /*221b0*/  SEL R2, R14, RZ, P2 ;  /* 0x000000ff0e027207 */ /* 0x000fca0001000000 */
[----:B------:R-:W-:-:S04]  /*221c0*/  IMAD.IADD R2, R13, 0x1, R2 ;  /* 0x000000010d027824 */ /* 0x000fc800078e0202 */
[----:B------:R-:W-:-:S07]  /*221d0*/  IMAD.MOV.U32 R13, RZ, RZ, R2 ;  /* 0x000000ffff0d7224 */ /* 0x000fce00078e0002 */
[----:B------:R-:W-:Y:S05]  /*221e0*/  WARPSYNC.COLLECTIVE R15, `(.L_x_1636) ;  /* 0x000000000f087348 */ /* 0x000fea0003c00000 */
[----:B------:R0:W1:Y:S02]  /*221f0*/  SHFL.UP P6, R14, R13, R12, R11 ;  /* 0x0400000c0d0e7389 */ /* 0x00006400000c000b */
[----:B01----:R-:W-:Y:S01]  /*22200*/  ENDCOLLECTIVE ;  /* 0x000000000000791b */ /* 0x003fe20003800000 */
.L_x_1636:
[----:B------:R-:W-:Y:S01]  /*22210*/  IMAD.MOV.U32 R12, RZ, RZ, 0x8 ;  /* 0x00000008ff0c7424 */ /* 0x000fe200078e00ff */
[----:B------:R-:W-:-:S05]  /*22220*/  SEL R3, R14, RZ, P3 ;  /* 0x000000ff0e037207 */ /* 0x000fca0001800000 */
[----:B------:R-:W-:-:S04]  /*22230*/  IMAD.IADD R3, R2, 0x1, R3 ;  /* 0x0000000102037824 */ /* 0x000fc800078e0203 */
[----:B------:R-:W-:-:S07]  /*22240*/  IMAD.MOV.U32 R13, RZ, RZ, R3 ;  /* 0x000000ffff0d7224 */ /* 0x000fce00078e0003 */
[----:B------:R-:W-:Y:S05]  /*22250*/  WARPSYNC.COLLECTIVE R15, `(.L_x_1637) ;  /* 0x000000000f087348 */ /* 0x000fea0003c00000 */
[----:B------:R0:W1:Y:S02]  /*22260*/  SHFL.UP P6, R14, R13, R12, R11 ;  /* 0x0400000c0d0e7389 */ /* 0x00006400000c000b */
[----:B01----:R-:W-:Y:S01]  /*22270*/  ENDCOLLECTIVE ;  /* 0x000000000000791b */ /* 0x003fe20003800000 */
.L_x_1637:
[----:B------:R-:W-:Y:S01]  /*22280*/  IMAD.MOV.U32 R12, RZ, RZ, 0x10 ;  /* 0x00000010ff0c7424 */ /* 0x000fe200078e00ff */
[----:B------:R-:W-:-:S05]  /*22290*/  SEL R14, R14, RZ, P4 ;  /* 0x000000ff0e0e7207 */ /* 0x000fca0002000000 */
[----:B------:R-:W-:-:S04]  /*222a0*/  IMAD.IADD R5, R3, 0x1, R14 ;  /* 0x0000000103057824 */ /* 0x000fc800078e020e */
[----:B------:R-:W-:-:S07]  /*222b0*/  IMAD.MOV.U32 R13, RZ, RZ, R5 ;  /* 0x000000ffff0d7224 */ /* 0x000fce00078e0005 */
[----:B------:R-:W-:Y:S05]  /*222c0*/  WARPSYNC.COLLECTIVE R15, `(.L_x_1638) ;  /* 0x000000000f087348 */ /* 0x000fea0003c00000 */
[----:B------:R0:W1:Y:S02]  /*222d0*/  SHFL.UP P6, R14, R13, R12, R11 ;  /* 0x0400000c0d0e7389 */ /* 0x00006400000c000b */
[----:B01----:R-:W-:Y:S01]  /*222e0*/  ENDCOLLECTIVE ;  /* 0x000000000000791b */ /* 0x003fe20003800000 */
.L_x_1638:
        /* <DEDUP_REMOVED lines=8> */
.L_x_1639:
[----:B------:R-:W-:Y:S05]  /*22370*/  BRA `(.L_x_1640) ;  /* 0xffffffb400487947 */ /* 0x000fea000383ffff */
.L_x_1499:
[----:B------:R-:W-:Y:S01]  /*22380*/  BSSY B0, `(.L_x_1641) ;  /* 0x0000006000007945 */ /* 0x000fe20003800000 */
[----:B------:R-:W-:Y:S01]  /*22390*/  PLOP3.LUT P6, PT, P6, PT, PT, 0x8, 0x0 ;  /* 0x000000000000781c */ /* 0x000fe200037ce170 */
[----:B------:R-:W-:-:S12]  /*223a0*/  IMAD.MOV.U32 R15, RZ, RZ, -0x1 ;  /* 0xffffffffff0f7424 */ /* 0x000fd800078e00ff */
[----:B0-----:R-:W-:Y:S05]  /*223b0*/  WARPSYNC.COLLECTIVE R15, `(.L_x_1642) ;  /* 0x000000000f087348 */ /* 0x001fea0003c00000 */
[----:B------:R-:W-:Y:S01]  /*223c0*/  VOTE.ANY R14, PT, P6 ;  /* 0x00000000000e7806 */ /* 0x000fe200030e0100 */
[----:B0-----:R-:W-:Y:S06]  /*223d0*/  ENDCOLLECTIVE ;  /* 0x000000000000791b */ /* 0x001fec0003800000 */
.L_x_1642:
[----:B------:R-:W-:Y:S05]  /*223e0*/  BSYNC B0 ;  /* 0x0000000000007941 */ /* 0x000fea0003800000 */
.L_x_1641:
        /* <DEDUP_REMOVED lines=9> */
.L_x_1643:
[----:B------:R-:W-:Y:S02]  /*22480*/  IMAD.MOV.U32 R13, RZ, RZ, R4 ;  /* 0x000000ffff0d7224 */ /* 0x000fe400078e0004 */
[----:B------:R-:W-:-:S07]  /*22490*/  IMAD.MOV.U32 R7, RZ, RZ, R14 ;  /* 0x000000ffff077224 */ /* 0x000fce00078e000e */
[----:B------:R-:W-:Y:S05]  /*224a0*/  WARPSYNC.COLLECTIVE R15, `(.L_x_1644) ;  /* 0x000000000f087348 */ /* 0x000fea0003c00000 */
[----:B------:R0:W1:Y:S02]  /*224b0*/  SHFL.IDX P6, R14, R13, R12, R11 ;  /* 0x0000000c0d0e7389 */ /* 0x00006400000c000b */
[----:B01----:R-:W-:Y:S01]  /*224c0*/  ENDCOLLECTIVE ;  /* 0x000000000000791b */ /* 0x003fe20003800000 */
.L_x_1644:
[----:B------:R-:W-:Y:S01]  /*224d0*/  IMAD.MOV.U32 R4, RZ, RZ, R14 ;  /* 0x000000ffff047224 */ /* 0x000fe200078e000e */
[----:B------:R-:W-:Y:S06]  /*224e0*/  BRA `(.L_x_1645) ;  /* 0xffffffb400287947 */ /* 0x000fec000383ffff */
.L_x_1501:
[----:B------:R-:W-:Y:S01]  /*224f0*/  BSSY B0, `(.L_x_1646) ;  /* 0x0000007000007945 */ /* 0x000fe20003800000 */
[----:B------:R-:W-:Y:S02]  /*22500*/  IMAD.MOV.U32 R13, RZ, RZ, R3 ;  /* 0x000000ffff0d7224 */ /* 0x000fe400078e0003 */
[----:B------:R-:W-:Y:S02]  /*22510*/  IMAD.MOV.U32 R11, RZ, RZ, 0x1f ;  /* 0x0000001fff0b7424 */ /* 0x000fe400078e00ff */
[----:B------:R-:W-:-:S07]  /*22520*/  IMAD.MOV.U32 R15, RZ, RZ, -0x1 ;  /* 0xffffffffff0f7424 */ /* 0x000fce00078e00ff */
[----:B0123--:R-:W-:Y:S05]  /*22530*/  WARPSYNC.COLLECTIVE R15, `(.L_x_1647) ;  /* 0x000000000f087348 */ /* 0x00ffea0003c00000 */
[----:B------:R4:W0:Y:S02]  /*22540*/  SHFL.IDX P6, R14, R13, R12, R11 ;  /* 0x0000000c0d0e7389 */ /* 0x00082400000c000b */
[----:B01234-:R-:W-:Y:S01]  /*22550*/  ENDCOLLECTIVE ;  /* 0x000000000000791b */ /* 0x01ffe20003800000 */
.L_x_1647:
[----:B------:R-:W-:Y:S05]  /*22560*/  BSYNC B0 ;  /* 0x0000000000007941 */ /* 0x000fea0003800000 */
.L_x_1646:
[----:B------:R-:W-:Y:S01]  /*22570*/  IMAD.MOV.U32 R24, RZ, RZ, R14 ;  /* 0x000000ffff187224 */ /* 0x000fe200078e000e */
[----:B------:R-:W-:Y:S06]  /*22580*/  BRA `(.L_x_1500) ;  /* 0xffffffb400187947 */ /* 0x000fec000383ffff */
.L_x_1505:
[----:B-1----:R1:W4:Y:S02]  /*22590*/  SYNCS.PHASECHK.TRANS64.TRYWAIT P0, [R7+URZ+0x38820], R0 ;  /* 0x03882000070075a7 */ /* 0x002324000800017f */
[----:B----4-:R-:W-:Y:S05]  /*225a0*/  @!P0 NANOSLEEP.SYNCS 0x989680 ;  /* 0x009896800000895d */ /* 0x010fea0003900000 */
[----:B------:R-:W4:Y:S02]  /*225b0*/  @!P0 SYNCS.PHASECHK.TRANS64 P0, [R7+URZ+0x38820], R0 ;  /* 0x03882000070085a7 */ /* 0x000f24000800007f */
[----:B----4-:R-:W-:Y:S05]  /*225c0*/  @!P0 BRA `(.L_x_1505) ;  /* 0xfffffffc00f08947 */ /* 0x010fea000383ffff */
[----:B------:R-:W-:Y:S05]  /*225d0*/  BRA `(.L_x_1648) ;  /* 0xffffffb800707947 */ /* 0x000fea000383ffff */
.L_x_1506:
        /* <DEDUP_REMOVED lines=11> */
.L_x_1650:
[----:B------:R-:W-:Y:S05]  /*22690*/  BSYNC B0 ;  /* 0x0000000000007941 */ /* 0x000fea0003800000 */
.L_x_1649:
[----:B------:R-:W-:Y:S05]  /*226a0*/  BRA `(.L_x_1651) ;  /* 0xffffffb800587947 */ /* 0x000fea000383ffff */
.L_x_1507:
[----:B------:R-:W-:Y:S01]  /*226b0*/  BSSY B0, `(.L_x_1652) ;  /* 0x0000006000007945 */ /* 0x000fe20003800000 */
[----:B------:R-:W-:-:S07]  /*226c0*/  IMAD.MOV.U32 R15, RZ, RZ, -0x1 ;  /* 0xffffffffff0f7424 */ /* 0x000fce00078e00ff */
[----:B0123--:R-:W-:Y:S05]  /*226d0*/  WARPSYNC.COLLECTIVE R15, `(.L_x_1653) ;  /* 0x000000000f0c7348 */ /* 0x00ffea0003c00000 */
[----:B------:R-:W-:Y:S02]  /*226e0*/  ELECT P6, UR62, PT ;  /* 0x00000000003e782f */ /* 0x000fe400038c0000 */
[----:B------:R-:W-:Y:S01]  /*226f0*/  MOV R14, UR62 ;  /* 0x0000003e000e7c02 */ /* 0x000fe20008000f00 */
[----:B0123--:R-:W-:Y:S10]  /*22700*/  ENDCOLLECTIVE ;  /* 0x000000000000791b */ /* 0x00fff40003800000 */
.L_x_1653:
[----:B------:R-:W-:Y:S05]  /*22710*/  BSYNC B0 ;  /* 0x0000000000007941 */ /* 0x000fea0003800000 */
.L_x_1652:
[----:B------:R-:W-:Y:S05]  /*22720*/  BRA `(.L_x_1654) ;  /* 0xffffffb8004c7947 */ /* 0x000fea000383ffff */
.L_x_1509:
[----:B-1----:R1:W4:Y:S02]  /*22730*/  SYNCS.PHASECHK.TRANS64.TRYWAIT P1, [R5+URZ+0x38840], R0 ;  /* 0x03884000050075a7 */ /* 0x002324000802017f */
[----:B----4-:R-:W-:Y:S05]  /*22740*/  @!P1 NANOSLEEP.SYNCS 0x989680 ;  /* 0x009896800000995d */ /* 0x010fea0003900000 */
[----:B------:R-:W4:Y:S02]  /*22750*/  @!P1 SYNCS.PHASECHK.TRANS64 P1, [R5+URZ+0x38840], R0 ;  /* 0x03884000050095a7 */ /* 0x000f24000802007f */
[----:B----4-:R-:W-:Y:S05]  /*22760*/  @!P1 BRA `(.L_x_1509) ;  /* 0xfffffffc00f09947 */ /* 0x010fea000383ffff */
[----:B------:R-:W-:Y:S05]  /*22770*/  BRA `(.L_x_1655) ;  /* 0xffffffb8006c7947 */ /* 0x000fea000383ffff */
.L_x_1511:
[----:B----4-:R4:W0:Y:S02]  /*22780*/  SYNCS.PHASECHK.TRANS64.TRYWAIT P1, [R3+URZ+0x38840], R2 ;  /* 0x03884002030075a7 */ /* 0x010824000802017f */
[----:B0-----:R-:W-:Y:S05]  /*22790*/  @!P1 NANOSLEEP.SYNCS 0x989680 ;  /* 0x009896800000995d */ /* 0x001fea0003900000 */
[----:B------:R-:W0:Y:S02]  /*227a0*/  @!P1 SYNCS.PHASECHK.TRANS64 P1, [R3+URZ+0x38840], R2 ;  /* 0x03884002030095a7 */ /* 0x000e24000802007f */
[----:B0-----:R-:W-:Y:S05]  /*227b0*/  @!P1 BRA `(.L_x_1511) ;  /* 0xfffffffc00f09947 */ /* 0x001fea000383ffff */
[----:B------:R-:W-:Y:S05]  /*227c0*/  BRA `(.L_x_1656) ;  /* 0xffffffb800787947 */ /* 0x000fea000383ffff */
.L_x_1513:
[----:B------:R0:W0:Y:S02]  /*227d0*/  SYNCS.PHASECHK.TRANS64.TRYWAIT P1, [R5+URZ+0x38860], R0 ;  /* 0x03886000050075a7 */ /* 0x000024000802017f */
[----:B0-----:R-:W-:Y:S05]  /*227e0*/  @!P1 NANOSLEEP.SYNCS 0x989680 ;  /* 0x009896800000995d */ /* 0x001fea0003900000 */
[----:B------:R-:W0:Y:S02]  /*227f0*/  @!P1 SYNCS.PHASECHK.TRANS64 P1, [R5+URZ+0x38860], R0 ;  /* 0x03886000050095a7 */ /* 0x000e24000802007f */
[----:B0-----:R-:W-:Y:S05]  /*22800*/  @!P1 BRA `(.L_x_1513) ;  /* 0xfffffffc00f09947 */ /* 0x001fea000383ffff */
[----:B------:R-:W-:Y:S05]  /*22810*/  BRA `(.L_x_1657) ;  /* 0xffffffb800747947 */ /* 0x000fea000383ffff */
.L_x_1658:
        /* <DEDUP_REMOVED lines=14> */
.L_x_5651:


//--------------------- .text._ZN7cutlass13device_kernelIN5flash11enable_sm90INS1_16FlashAttnFwdSm90INS1_25CollectiveMainloopFwdSm90ILi2EN4cute5tupleIJNS5_1CILi1EEES8_S8_EEENS6_IJNS7_ILi64EEESA_SA_EEELi512ENS_6half_tEfNS_4arch4Sm90ELb0ELb1ELb0ELb0ELb1ELb0ELb0ELb0ELb0ELb1ELb1ELb0EEENS1_21CollectiveEpilogueFwdINS6_IJSA_NS7_ILi512EEESA_EEES9_SC_SE_Li256ELb0ELb1ELb1ELb0EEENS1_19SingleTileSchedulerILb0ELb1ELb1ELi64EEEEEEEEEvNT_6ParamsE --------------------------
	.section	.text._ZN7cutlass13device_kernelIN5flash11enable_sm90INS1_16FlashAttnFwdSm90INS1_25CollectiveMainloopFwdSm90ILi2EN4cute5tupleIJNS5_1CILi1EEES8_S8_EEENS6_IJNS7_ILi64EEESA_SA_EEELi512ENS_6half_tEfNS_4arch4Sm90ELb0ELb1ELb0ELb0ELb1ELb0ELb0ELb0ELb0ELb1ELb1ELb0EEENS1_21CollectiveEpilogueFwdINS6_IJSA_NS7_ILi512EEESA_EEES9_SC_SE_Li256ELb0ELb1ELb1ELb0EEENS1_19SingleTileSchedulerILb0ELb1ELb1ELi64EEEEEEEEEvNT_6ParamsE,"ax",@progbits
	.align	128
.text._ZN7cutlass13device_kernelIN5flash11enable_sm90INS1_16FlashAttnFwdSm90INS1_25CollectiveMainloopFwdSm90ILi2EN4cute5tupleIJNS5_1CILi1EEES8_S8_EEENS6_IJNS7_ILi64EEESA_SA_EEELi512ENS_6half_tEfNS_4arch4Sm90ELb0ELb1ELb0ELb0ELb1ELb0ELb0ELb0ELb0ELb1ELb1ELb0EEENS1_21CollectiveEpilogueFwdINS6_IJSA_NS7_ILi512EEESA_EEES9_SC_SE_Li256ELb0ELb1ELb1ELb0EEENS1_19SingleTileSchedulerILb0ELb1ELb1ELi64EEEEEEEEEvNT_6ParamsE:
        .type           _ZN7cutlass13device_kernelIN5flash11enable_sm90INS1_16FlashAttnFwdSm90INS1_25CollectiveMainloopFwdSm90ILi2EN4cute5tupleIJNS5_1CILi1EEES8_S8_EEENS6_IJNS7_ILi64EEESA_SA_EEELi512ENS_6half_tEfNS_4arch4Sm90ELb0ELb1ELb0ELb0ELb1ELb0ELb0ELb0ELb0ELb1ELb1ELb0EEENS1_21CollectiveEpilogueFwdINS6_IJSA_NS7_ILi512EEESA_EEES9_SC_SE_Li256ELb0ELb1ELb1ELb0EEENS1_19SingleTileSchedulerILb0ELb1ELb1ELi64EEEEEEEEEvNT_6ParamsE,@function
        .size           _ZN7cutlass13device_kernelIN5flash11enable_sm90INS1_16FlashAttnFwdSm90INS1_25CollectiveMainloopFwdSm90ILi2EN4cute5tupleIJNS5_1CILi1EEES8_S8_EEENS6_IJNS7_ILi64EEESA_SA_EEELi512ENS_6half_tEfNS_4arch4Sm90ELb0ELb1ELb0ELb0ELb1ELb0ELb0ELb0ELb0ELb1ELb1ELb0EEENS1_21CollectiveEpilogueFwdINS6_IJSA_NS7_ILi512EEESA_EEES9_SC_SE_Li256ELb0ELb1ELb1ELb0EEENS1_19SingleTileSchedulerILb0ELb1ELb1ELi64EEEEEEEEEvNT_6ParamsE,(.L_x_5652 - _ZN7cutlass13device_kernelIN5flash11enable_sm90INS1_16FlashAttnFwdSm90INS1_25CollectiveMainloopFwdSm90ILi2EN4cute5tupleIJNS5_1CILi1EEES8_S8_EEENS6_IJNS7_ILi64EEESA_SA_EEELi512ENS_6half_tEfNS_4arch4Sm90ELb0ELb1ELb0ELb0ELb1ELb0ELb0ELb0ELb0ELb1ELb1ELb0EEENS1_21CollectiveEpilogueFwdINS6_IJSA_NS7_ILi512EEESA_EEES9_SC_SE_Li256ELb0ELb1ELb1ELb0EEENS1_19SingleTileSchedulerILb0ELb1ELb1ELi64EEEEEEEEEvNT_6ParamsE)
        .other          _ZN7cutlass13device_kernelIN5flash11enable_sm90INS1_16FlashAttnFwdSm90INS1_25CollectiveMainloopFwdSm90ILi2EN4cute5tupleIJNS5_1CILi1EEES8_S8_EEENS6_IJNS7_ILi64EEESA_SA_EEELi512ENS_6half_tEfNS_4arch4Sm90ELb0ELb1ELb0ELb0ELb1ELb0ELb0ELb0ELb0ELb1ELb1ELb0EEENS1_21CollectiveEpilogueFwdINS6_IJSA_NS7_ILi512EEESA_EEES9_SC_SE_Li256ELb0ELb1ELb1ELb0EEENS1_19SingleTileSchedulerILb0ELb1ELb1ELi64EEEEEEEEEvNT_6ParamsE,@"STO_CUDA_ENTRY STV_DEFAULT"
_ZN7cutlass13device_kernelIN5flash11enable_sm90INS1_16FlashAttnFwdSm90INS1_25CollectiveMainloopFwdSm90ILi2EN4cute5tupleIJNS5_1CILi1EEES8_S8_EEENS6_IJNS7_ILi64EEESA_SA_EEELi512ENS_6half_tEfNS_4arch4Sm90ELb0ELb1ELb0ELb0ELb1ELb0ELb0ELb0ELb0ELb1ELb1ELb0EEENS1_21CollectiveEpilogueFwdINS6_IJSA_NS7_ILi512EEESA_EEES9_SC_SE_Li256ELb0ELb1ELb1ELb0EEENS1_19SingleTileSchedulerILb0ELb1ELb1ELi64EEEEEEEEEvNT_6ParamsE:
        /* <DEDUP_REMOVED lines=40> */
.L_x_1659:
        /* <DEDUP_REMOVED lines=22> */
.L_x_1660:
        /* <DEDUP_REMOVED lines=18> */
.L_x_1661:
        /* <DEDUP_REMOVED lines=22> */
.L_x_1662:
        /* <DEDUP_REMOVED lines=23> */
.L_x_1663:
        /* <DEDUP_REMOVED lines=9> */
.L_x_1666:
[----:B------:R-:W-:-:S08]  /*0860*/  NOP ;  /* 0x0000000000007918 */ /* 0x000fd00000000000 */
[----:B------:R-:W0:Y:S02]  /*0870*/  USETMAXREG.TRY_ALLOC.CTAPOOL UP0, 0xe8 ;  /* 0x000000e8000079c8 */ /* 0x000e240008000600 */
[----:B0-----:R-:W-:-:S13]  /*0880*/  PLOP3.LUT P0, PT, PT, PT, UP0, 0x80, 0x0 ;  /* 0x000000000000781c */ /* 0x001fda0003f0f008 */
[----:B------:R-:W-:Y:S05]  /*0890*/  @!P0 BRA `(.L_x_1666) ;  /* 0xfffffffc00f08947 */ /* 0x000fea000383ffff */
[----:B------:R-:W0:Y:S01]  /*08a0*/  LDC R2, c[0x0][0xc50] ;  /* 0x00031400ff027b82 */ /* 0x000e220000000800 */
[----:B------:R-:W-:-:S04]  /*08b0*/  LOP3.LUT R0, R30, 0xffffff80, RZ, 0xc0, !PT ;  /* 0xffffff801e007812 */ /* 0x000fc800078ec0ff */
[----:B------:R-:W-:-:S03]  /*08c0*/  ISETP.NE.AND P0, PT, R0, 0x80, PT ;  /* 0x000000800000780c */ /* 0x000fc60003f05270 */
[----:B------:R-:W1:Y:S08]  /*08d0*/  S2UR UR4, SR_CTAID.Y ;  /* 0x00000000000479c3 */ /* 0x000e700000002600 */
[----:B------:R-:W2:Y:S08]  /*08e0*/  S2UR UR5, SR_CTAID.Z ;  /* 0x00000000000579c3 */ /* 0x000eb00000002700 */
[----:B------:R-:W-:Y:S06]  /*08f0*/  @!P0 BAR.ARV 0x8, 0x100 ;  /* 0x0204000000008b1d */ /* 0x000fec0000002000 */
[----:B0-----:R-:W-:-:S02]  /*0900*/  ISETP.NE.AND P1, PT, R2, 0x1, PT ;  /* 0x000000010200780c */ /* 0x001fc40003f25270 */
[----:B------:R-:W-:Y:S01]  /*0910*/  ISETP.GE.U32.AND P0, PT, R30, 0x100, PT ;  /* 0x000001001e00780c */ /* 0x000fe20003f06070 */
[----:B-1----:R-:W-:-:S10]  /*0920*/  IMAD.U32 R18, RZ, RZ, UR4 ;  /* 0x00000004ff127e24 */ /* 0x002fd4000f8e00ff */
[----:B------:R-:W0:Y:S08]  /*0930*/  @P1 LDC R0, c[0x0][0xc54] ;  /* 0x00031500ff001b82 */ /* 0x000e300000000800 */
[----:B------:R-:W-:Y:S08]  /*0940*/  @P0 BAR.ARV 0xf, 0x100 ;  /* 0x03c4000000000b1d */ /* 0x000ff00000002000 */
[----:B------:R-:W1:Y:S01]  /*0950*/  @P1 LDC R3, c[0x0][0xc58] ;  /* 0x00031600ff031b82 */ /* 0x000e620000000800 */
[----:B--2---:R-:W-:Y:S01]  /*0960*/  ISETP.LE.AND P0, PT, RZ, UR5, PT ;  /* 0x00000005ff007c0c */ /* 0x004fe2000bf03270 */
[----:B0-----:R-:W-:-:S05]  /*0970*/  @P1 IMAD.HI.U32 R0, R0, UR4, RZ ;  /* 0x0000000400001c27 */ /* 0x001fca000f8e00ff */
[----:B-1----:R-:W-:-:S05]  /*0980*/  @P1 SHF.R.U32.HI R18, RZ, R3, R0 ;  /* 0x00000003ff121219 */ /* 0x002fca0000011600 */
[----:B------:R-:W-:-:S04]  /*0990*/  IMAD.MOV R3, RZ, RZ, -R18 ;  /* 0x000000ffff037224 */ /* 0x000fc800078e0a12 */
[----:B------:R-:W-:Y:S01]  /*09a0*/  IMAD R8, R2, R3, UR4 ;  /* 0x0000000402087e24 */ /* 0x000fe2000f8e0203 */
[----:B------:R-:W-:Y:S06]  /*09b0*/  @!P0 BRA `(.L_x_1667) ;  /* 0x0000012800048947 */ /* 0x000fec0003800000 */
[----:B------:R-:W0:Y:S01]  /*09c0*/  S2R R152, SR_CTAID.X ;  /* 0x0000000000987919 */ /* 0x000e220000002500 */
[----:B------:R-:W-:Y:S01]  /*09d0*/  ULDC.64 UR4, c[0x0][0x418] ;  /* 0x0001060000047ab9 */ /* 0x000fe20000000a00 */
[----:B------:R-:W-:Y:S01]  /*09e0*/  ULDC UR41, c[0x0][0x424] ;  /* 0x0001090000297ab9 */ /* 0x000fe20000000800 */
[----:B------:R-:W-:Y:S01]  /*09f0*/  UISETP.NE.U32.AND UP0, UPT, UR4, URZ, UPT ;  /* 0x0000003f0400728c */ /* 0x000fe2000bf05070 */
[----:B------:R-:W1:Y:S01]  /*0a00*/  S2UR UR42, SR_CgaCtaId ;  /* 0x00000000002a79c3 */ /* 0x000e620000008800 */
[----:B------:R-:W-:Y:S01]  /*0a10*/  ULDC UR6, c[0x0][0x2f0] ;  /* 0x0000bc0000067ab9 */ /* 0x000fe20000000800 */
[----:B------:R-:W-:Y:S01]  /*0a20*/  VIADD R22, R30, 0xffffff80 ;  /* 0xffffff801e167836 */ /* 0x000fe20000000000 */
[----:B------:R-:W-:-:S04]  /*0a30*/  UISETP.NE.AND.EX UP0, UPT, UR5, URZ, UPT, UP0 ;  /* 0x0000003f0500728c */ /* 0x000fc8000bf05300 */
[----:B------:R-:W-:Y:S02]  /*0a40*/  USEL UR41, UR41, 0x1, UP0 ;  /* 0x0000000129297887 */ /* 0x000fe40008000000 */
[----:B------:R-:W-:Y:S02]  /*0a50*/  UISETP.NE.AND UP0, UPT, UR9, 0x1, UPT ;  /* 0x000000010900788c */ /* 0x000fe4000bf05270 */
[----:B------:R-:W-:-:S04]  /*0a60*/  UIMAD UR4, UR41, UR6, 0x3f ;  /* 0x0000003f290474a4 */ /* 0x000fc8000f8e0206 */
[----:B------:R-:W-:Y:S01]  /*0a70*/  PLOP3.LUT P0, PT, PT, PT, UP0, 0x80, 0x0 ;  /* 0x000000000000781c */ /* 0x000fe20003f0f008 */
[----:B------:R-:W-:-:S04]  /*0a80*/  USHF.R.S32.HI UR5, URZ, 0x1f, UR4 ;  /* 0x0000001f3f057899 */ /* 0x000fc80008011404 */
[----:B------:R-:W-:-:S04]  /*0a90*/  ULEA.HI UR5, UR5, UR4, URZ, 0x6 ;  /* 0x0000000405057291 */ /* 0x000fc8000f8f303f */
[----:B------:R-:W-:Y:S01]  /*0aa0*/  USHF.R.S32.HI UR5, URZ, 0x6, UR5 ;  /* 0x000000063f057899 */ /* 0x000fe20008011405 */
[----:B0-----:R-:W-:-:S03]  /*0ab0*/  IMAD.SHL.U32 R152, R152, 0x40, RZ ;  /* 0x0000004098987824 */ /* 0x001fc600078e00ff */
[----:B-1----:R-:W-:Y:S08]  /*0ac0*/  @!P0 BRA `(.L_x_1668) ;  /* 0x0000002000f48947 */ /* 0x002ff00003800000 */
[----:B------:R-:W0:Y:S01]  /*0ad0*/  LDC R0, c[0x0][0x448] ;  /* 0x00011200ff007b82 */ /* 0x000e220000000800 */
[----:B------:R-:W-:Y:S02]  /*0ae0*/  ULDC UR7, c[0x0][0x288] ;  /* 0x0000a20000077ab9 */ /* 0x000fe40000000800 */
[----:B------:R-:W-:-:S04]  /*0af0*/  UIADD3 UR4, -UR7, 0x1, URZ ;  /* 0x0000000107047890 */ /* 0x000fc8000fffe13f */
[----:B------:R-:W-:Y:S01]  /*0b00*/  UIMAD UR4, UR41, UR6, UR4 ;  /* 0x00000006290472a4 */ /* 0x000fe2000f8e0204 */
[----:B------:R-:W1:Y:S01]  /*0b10*/  LDC.64 R6, c[0x0][0x9e0] ;  /* 0x00027800ff067b82 */ /* 0x000e620000000a00 */
[----:B0-----:R-:W-:Y:S02]  /*0b20*/  ISETP.NE.AND P1, PT, R0, 0x1, PT ;  /* 0x000000010000780c */ /* 0x001fe40003f25270 */
[----:B------:R-:W-:Y:S02]  /*0b30*/  IADD3 R0, R152, 0x3f, RZ ;  /* 0x0000003f98007810 */ /* 0x000fe40007ffe0ff */
[----:B-1----:R-:W-:-:S09]  /*0b40*/  ISETP.GE.AND P2, PT, R7, 0x1, PT ;  /* 0x000000010700780c */ /* 0x002fd20003f46270 */
[----:B------:R-:W0:Y:S08]  /*0b50*/  @P1 LDC R3, c[0x0][0x44c] ;  /* 0x00011300ff031b82 */ /* 0x000e300000000800 */
[----:B------:R-:W1:Y:S01]  /*0b60*/  @P1 LDC R5, c[0x0][0x450] ;  /* 0x00011400ff051b82 */ /* 0x000e620000000800 */
[----:B0-----:R-:W-:-:S05]  /*0b70*/  @P1 IMAD.HI.U32 R2, R0, R3, RZ ;  /* 0x0000000300021227 */ /* 0x001fca00078e00ff */
[----:B-1----:R-:W-:-:S05]  /*0b80*/  @P1 SHF.R.U32.HI R0, RZ, R5, R2 ;  /* 0x00000005ff001219 */ /* 0x002fca0000011602 */
[----:B------:R-:W-:-:S04]  /*0b90*/  VIADD R3, R0, UR4 ;  /* 0x0000000400037c36 */ /* 0x000fc80008000000 */
[----:B------:R-:W-:Y:S01]  /*0ba0*/  IMAD.IADD R0, R3, 0x1, R6 ;  /* 0x0000000103007824 */ /* 0x000fe200078e0206 */
[----:B------:R-:W-:Y:S06]  /*0bb0*/  @!P2 BRA `(.L_x_1669) ;  /* 0x000000000040a947 */ /* 0x000fec0003800000 */
[C---:B------:R-:W-:Y:S01]  /*0bc0*/  ISETP.GT.AND P0, PT, R3.reuse, RZ, PT ;  /* 0x000000ff0300720c */ /* 0x040fe20003f04270 */
[----:B------:R-:W-:-:S12]  /*0bd0*/  VIADD R2, R3, 0xffffffff ;  /* 0xffffffff03027836 */ /* 0x000fd80000000000 */
[----:B------:R-:W-:Y:S05]  /*0be0*/  @P0 BRA `(.L_x_1670) ;  /* 0x00000000001c0947 */ /* 0x000fea0003800000 */
[----:B------:R-:W-:Y:S01]  /*0bf0*/  ISETP.NE.AND P0, PT, R7, 0x1, PT ;  /* 0x000000010700780c */ /* 0x000fe20003f05270 */
[----:B------:R-:W-:-:S12]  /*0c00*/  IMAD.MOV R3, RZ, RZ, -R3 ;  /* 0x000000ffff037224 */ /* 0x000fd800078e0a03 */
[----:B------:R-:W0:Y:S02]  /*0c10*/  @P0 LDC.64 R4, c[0x0][0x9e8] ;  /* 0x00027a00ff040b82 */ /* 0x000e240000000a00 */
[----:B0-----:R-:W-:-:S05]  /*0c20*/  @P0 IMAD.HI.U32 R2, R3, R4, RZ ;  /* 0x0000000403020227 */ /* 0x001fca00078e00ff */
[----:B------:R-:W-:-:S04]  /*0c30*/  @P0 SHF.R.U32.HI R3, RZ, R5, R2 ;  /* 0x00000005ff030219 */ /* 0x000fc80000011602 */
[----:B------:R-:W-:Y:S01]  /*0c40*/  LOP3.LUT R2, RZ, R3, RZ, 0x33, !PT ;  /* 0x00000003ff027212 */ /* 0x000fe200078e33ff */
[----:B------:R-:W-:Y:S06]  /*0c50*/  BRA `(.L_x_1671) ;  /* 0x0000000000107947 */ /* 0x000fec0003800000 */
.L_x_1670:
[----:B------:R-:W-:-:S13]  /*0c60*/  ISETP.NE.AND P0, PT, R7, 0x1, PT ;  /* 0x000000010700780c */ /* 0x000fda0003f05270 */
[----:B------:R-:W0:Y:S02]  /*0c70*/  @P0 LDC.64 R4, c[0x0][0x9e8] ;  /* 0x00027a00ff040b82 */ /* 0x000e240000000a00 */
[----:B0-----:R-:W-:-:S05]  /*0c80*/  @P0 IMAD.HI.U32 R4, R2, R4, RZ ;  /* 0x0000000402040227 */ /* 0x001fca00078e00ff */
[----:B------:R-:W-:-:S07]  /*0c90*/  @P0 SHF.R.U32.HI R2, RZ, R5, R4 ;  /* 0x00000005ff020219 */ /* 0x000fce0000011604 */
.L_x_1671:
[----:B------:R-:W-:-:S05]  /*0ca0*/  IMAD R3, R2, R7, R7 ;  /* 0x0000000702037224 */ /* 0x000fca00078e0207 */
[----:B------:R-:W-:-:S07]  /*0cb0*/  VIMNMX R0, R0, R3, PT ;  /* 0x0000000300007248 */ /* 0x000fce0003fe0100 */
.L_x_1669:
[----:B------:R-:W0:Y:S01]  /*0cc0*/  @P1 LDC R5, c[0x0][0x44c] ;  /* 0x00011300ff051b82 */ /* 0x000e220000000800 */
[----:B------:R-:W-:Y:S01]  /*0cd0*/  IADD3 R0, R0, 0x3f, RZ ;  /* 0x0000003f00007810 */ /* 0x000fe20007ffe0ff */
[----:B------:R-:W-:Y:S01]  /*0ce0*/  UIMAD UR41, UR41, UR6, -UR7 ;  /* 0x00000006292972a4 */ /* 0x000fe2000f8e0a07 */
[----:B------:R-:W-:Y:S02]  /*0cf0*/  ULDC UR4, c[0x0][0x9dc] ;  /* 0x0002770000047ab9 */ /* 0x000fe40000000800 */
[----:B------:R-:W-:-:S03]  /*0d00*/  SHF.R.S32.HI R3, RZ, 0x1f, R0 ;  /* 0x0000001fff037819 */ /* 0x000fc60000011400 */
[----:B------:R-:W1:Y:S01]  /*0d10*/  @P1 LDC R9, c[0x0][0x450] ;  /* 0x00011400ff091b82 */ /* 0x000e620000000800 */
[----:B------:R-:W-:-:S04]  /*0d20*/  LEA.HI R3, R3, R0, RZ, 0x6 ;  /* 0x0000000003037211 */ /* 0x000fc800078f30ff */
[----:B------:R-:W-:-:S04]  /*0d30*/  SHF.R.S32.HI R3, RZ, 0x6, R3 ;  /* 0x00000006ff037819 */ /* 0x000fc80000011403 */
[----:B------:R-:W-:Y:S01]  /*0d40*/  VIMNMX R11, R3, UR5, PT ;  /* 0x00000005030b7c48 */ /* 0x000fe2000bfe0100 */
[----:B0-----:R-:W-:-:S05]  /*0d50*/  @P1 IMAD.HI.U32 R2, R152, R5, RZ ;  /* 0x0000000598021227 */ /* 0x001fca00078e00ff */
[----:B-1----:R-:W-:-:S05]  /*0d60*/  @P1 SHF.R.U32.HI R152, RZ, R9, R2 ;  /* 0x00000009ff981219 */ /* 0x002fca0000011602 */
[----:B------:R-:W-:-:S04]  /*0d70*/  VIADD R152, R152, UR41 ;  /* 0x0000002998987c36 */ /* 0x000fc80008000000 */
[----:B------:R-:W-:Y:S01]  /*0d80*/  VIADD R0, R152, -UR4 ;  /* 0x8000000498007c36 */ /* 0x000fe20008000000 */
[----:B------:R-:W-:Y:S06]  /*0d90*/  @!P2 BRA `(.L_x_1672) ;  /* 0x00000000003ca947 */ /* 0x000fec0003800000 */
[----:B------:R-:W-:-:S13]  /*0da0*/  ISETP.GT.AND P0, PT, R152, -0x1, PT ;  /* 0xffffffff9800780c */ /* 0x000fda0003f04270 */
[----:B------:R-:W-:Y:S05]  /*0db0*/  @P0 BRA `(.L_x_1673) ;  /* 0x00000000001c0947 */ /* 0x000fea0003800000 */
[----:B------:R-:W-:Y:S02]  /*0dc0*/  ISETP.NE.AND P0, PT, R7, 0x1, PT ;  /* 0x000000010700780c */ /* 0x000fe40003f05270 */
[----:B------:R-:W-:-:S11]  /*0dd0*/  LOP3.LUT R3, RZ, R152, RZ, 0x33, !PT ;  /* 0x00000098ff037212 */ /* 0x000fd600078e33ff */
[----:B------:R-:W0:Y:S02]  /*0de0*/  @P0 LDC.64 R4, c[0x0][0x9e8] ;  /* 0x00027a00ff040b82 */ /* 0x000e240000000a00 */
[----:B0-----:R-:W-:-:S05]  /*0df0*/  @P0 IMAD.HI.U32 R2, R3, R4, RZ ;  /* 0x0000000403020227 */ /* 0x001fca00078e00ff */
[----:B------:R-:W-:-:S04]  /*0e00*/  @P0 SHF.R.U32.HI R3, RZ, R5, R2 ;  /* 0x00000005ff030219 */ /* 0x000fc80000011602 */
[----:B------:R-:W-:Y:S01]  /*0e10*/  LOP3.LUT R152, RZ, R3, RZ, 0x33, !PT ;  /* 0x00000003ff987212 */ /* 0x000fe200078e33ff */
[----:B------:R-:W-:Y:S06]  /*0e20*/  BRA `(.L_x_1674) ;  /* 0x0000000000107947 */ /* 0x000fec0003800000 */
.L_x_1673:
[----:B------:R-:W-:-:S13]  /*0e30*/  ISETP.NE.AND P0, PT, R7, 0x1, PT ;  /* 0x000000010700780c */ /* 0x000fda0003f05270 */
[----:B------:R-:W0:Y:S02]  /*0e40*/  @P0 LDC.64 R2, c[0x0][0x9e8] ;  /* 0x00027a00ff020b82 */ /* 0x000e240000000a00 */
[----:B0-----:R-:W-:-:S05]  /*0e50*/  @P0 IMAD.HI.U32 R2, R152, R2, RZ ;  /* 0x0000000298020227 */ /* 0x001fca00078e00ff */
[----:B------:R-:W-:-:S07]  /*0e60*/  @P0 SHF.R.U32.HI R152, RZ, R3, R2 ;  /* 0x00000003ff980219 */ /* 0x000fce0000011602 */
.L_x_1674:
[----:B------:R-:W-:-:S05]  /*0e70*/  IMAD R3, R152, R7, RZ ;  /* 0x0000000798037224 */ /* 0x000fca00078e02ff */
[----:B------:R-:W-:-:S07]  /*0e80*/  VIMNMX R0, R0, R3, !PT ;  /* 0x0000000300007248 */ /* 0x000fce0007fe0100 */
.L_x_1672:
[----:B------:R-:W-:Y:S01]  /*0e90*/  SHF.R.S32.HI R3, RZ, 0x1f, R0 ;  /* 0x0000001fff037819 */ /* 0x000fe20000011400 */
[----:B------:R-:W-:Y:S01]  /*0ea0*/  IMAD.MOV.U32 R4, RZ, RZ, RZ ;  /* 0x000000ffff047224 */ /* 0x000fe200078e00ff */
[----:B------:R-:W-:Y:S02]  /*0eb0*/  LOP3.LUT R7, R8, 0xffff, RZ, 0xc0, !PT ;  /* 0x0000ffff08077812 */ /* 0x000fe400078ec0ff */
[----:B------:R-:W-:Y:S02]  /*0ec0*/  LEA.HI R3, R3, R0, RZ, 0x6 ;  /* 0x0000000003037211 */ /* 0x000fe400078f30ff */
[----:B------:R-:W-:Y:S02]  /*0ed0*/  SHF.R.U32.HI R0, RZ, 0x10, R8 ;  /* 0x00000010ff007819 */ /* 0x000fe40000011608 */
[----:B------:R-:W-:Y:S02]  /*0ee0*/  SHF.R.S32.HI R3, RZ, 0x6, R3 ;  /* 0x00000006ff037819 */ /* 0x000fe40000011403 */
[----:B------:R-:W-:-:S02]  /*0ef0*/  ISETP.NE.AND P0, PT, R0, RZ, PT ;  /* 0x000000ff0000720c */ /* 0x000fc40003f05270 */
[----:B------:R-:W-:-:S04]  /*0f00*/  VIMNMX R10, RZ, R3, !PT ;  /* 0x00000003ff0a7248 */ /* 0x000fc80007fe0100 */
[----:B------:R-:W-:-:S07]  /*0f10*/  ISETP.GT.AND P1, PT, R11, R10, PT ;  /* 0x0000000a0b00720c */ /* 0x000fce0003f24270 */
[----:B------:R-:W0:Y:S06]  /*0f20*/  @!P0 LDC R0, c[0x0][0x9f0] ;  /* 0x00027c00ff008b82 */ /* 0x000e2c0000000800 */
[----:B------:R-:W-:Y:S05]  /*0f30*/  @!P1 BRA `(.L_x_1675) ;  /* 0x0000000000709947 */ /* 0x000fea0003800000 */
[-C--:B0-----:R-:W-:Y:S02]  /*0f40*/  IABS R6, R0.reuse ;  /* 0x0000000000067213 */ /* 0x081fe40000000000 */
[----:B------:R-:W-:Y:S02]  /*0f50*/  IADD3 R2, R0, -0x1, R11 ;  /* 0xffffffff00027810 */ /* 0x000fe40007ffe00b */
[----:B------:R-:W0:Y:S03]  /*0f60*/  I2F.RP R4, R6 ;  /* 0x0000000600047306 */ /* 0x000e260000209400 */
[----:B------:R-:W-:Y:S01]  /*0f70*/  IMAD.IADD R5, R2, 0x1, -R10 ;  /* 0x0000000102057824 */ /* 0x000fe200078e0a0a */
[----:B------:R-:W-:-:S04]  /*0f80*/  IABS R2, R0 ;  /* 0x0000000000027213 */ /* 0x000fc80000000000 */
[----:B------:R-:W-:Y:S02]  /*0f90*/  IABS R8, R5 ;  /* 0x0000000500087213 */ /* 0x000fe40000000000 */
[----:B------:R-:W-:-:S04]  /*0fa0*/  LOP3.LUT R5, R5, R0, RZ, 0x3c, !PT ;  /* 0x0000000005057212 */ /* 0x000fc800078e3cff */
[----:B------:R-:W-:Y:S01]  /*0fb0*/  ISETP.GE.AND P2, PT, R5, RZ, PT ;  /* 0x000000ff0500720c */ /* 0x000fe20003f46270 */
[----:B0-----:R-:W0:Y:S02]  /*0fc0*/  MUFU.RCP R4, R4 ;  /* 0x0000000400047308 */ /* 0x001e240000001000 */
[----:B0-----:R-:W-:Y:S02]  /*0fd0*/  VIADD R3, R4, 0xffffffe ;  /* 0x0ffffffe04037836 */ /* 0x001fe40000000000 */
[----:B------:R-:W-:Y:S02]  /*0fe0*/  IMAD.MOV R4, RZ, RZ, -R2 ;  /* 0x000000ffff047224 */ /* 0x000fe400078e0a02 */
[----:B------:R-:W-:Y:S02]  /*0ff0*/  IMAD.MOV.U32 R2, RZ, RZ, RZ ;  /* 0x000000ffff027224 */ /* 0x000fe400078e00ff */
[----:B------:R-:W0:Y:S02]  /*1000*/  F2I.FTZ.U32.TRUNC.NTZ R3, R3 ;  /* 0x0000000300037305 */ /* 0x000e24000021f000 */
[----:B0-----:R-:W-:-:S05]  /*1010*/  IADD3 R9, RZ, -R3, RZ ;  /* 0x80000003ff097210 */ /* 0x001fca0007ffe0ff */
[----:B------:R-:W-:-:S04]  /*1020*/  IMAD R9, R9, R6, RZ ;  /* 0x0000000609097224 */ /* 0x000fc800078e02ff */
[----:B------:R-:W-:-:S04]  /*1030*/  IMAD.HI.U32 R2, R3, R9, R2 ;  /* 0x0000000903027227 */ /* 0x000fc800078e0002 */
[----:B------:R-:W-:-:S04]  /*1040*/  IMAD.MOV.U32 R3, RZ, RZ, R8 ;  /* 0x000000ffff037224 */ /* 0x000fc800078e0008 */
[----:B------:R-:W-:-:S04]  /*1050*/  IMAD.HI.U32 R2, R2, R3, RZ ;  /* 0x0000000302027227 */ /* 0x000fc800078e00ff */
[----:B------:R-:W-:-:S05]  /*1060*/  IMAD R3, R2, R4, R3 ;  /* 0x0000000402037224 */ /* 0x000fca00078e0203 */
[----:B------:R-:W-:-:S13]  /*1070*/  ISETP.GT.U32.AND P1, PT, R6, R3, PT ;  /* 0x000000030600720c */ /* 0x000fda0003f24070 */
[-C--:B------:R-:W-:Y:S01]  /*1080*/  @!P1 IADD3 R3, R3, -R6.reuse, RZ ;  /* 0x8000000603039210 */ /* 0x080fe20007ffe0ff */
[----:B------:R-:W-:Y:S01]  /*1090*/  @!P1 VIADD R2, R2, 0x1 ;  /* 0x0000000102029836 */ /* 0x000fe20000000000 */
[----:B------:R-:W-:Y:S02]  /*10a0*/  ISETP.NE.AND P1, PT, R0, RZ, PT ;  /* 0x000000ff0000720c */ /* 0x000fe40003f25270 */
[----:B------:R-:W-:-:S13]  /*10b0*/  ISETP.GE.U32.AND P0, PT, R3, R6, PT ;  /* 0x000000060300720c */ /* 0x000fda0003f06070 */
[----:B------:R-:W-:-:S04]  /*10c0*/  @P0 VIADD R2, R2, 0x1 ;  /* 0x0000000102020836 */ /* 0x000fc80000000000 */
[----:B------:R-:W-:Y:S01]  /*10d0*/  @!P2 IMAD.MOV R2, RZ, RZ, -R2 ;  /* 0x000000ffff02a224 */ /* 0x000fe200078e0a02 */
[----:B------:R-:W-:-:S05]  /*10e0*/  @!P1 LOP3.LUT R2, RZ, R0, RZ, 0x33, !PT ;  /* 0x00000000ff029212 */ /* 0x000fca00078e33ff */
[----:B------:R-:W-:-:S07]  /*10f0*/  IMAD.MOV.U32 R4, RZ, RZ, R2 ;  /* 0x000000ffff047224 */ /* 0x000fce00078e0002 */
.L_x_1675:
[-C--:B------:R-:W-:Y:S01]  /*1100*/  IMAD R3, R7, R4.reuse, R10 ;  /* 0x0000000407037224 */ /* 0x080fe200078e020a */
[----:B------:R-:W-:Y:S02]  /*1110*/  PLOP3.LUT P0, PT, PT, PT, PT, 0x80, 0x0 ;  /* 0x000000000000781c */ /* 0x000fe40003f0f070 */
[----:B------:R-:W-:Y:S02]  /*1120*/  CS2R R150, SRZ ;  /* 0x0000000000967805 */ /* 0x000fe4000001ff00 */
[----:B------:R-:W-:Y:S02]  /*1130*/  MOV R2, RZ ;  /* 0x000000ff00027202 */ /* 0x000fe40000000f00 */
[----:B------:R-:W-:Y:S02]  /*1140*/  CS2R R148, SRZ ;  /* 0x0000000000947805 */ /* 0x000fe4000001ff00 */
[----:B0-----:R-:W-:Y:S01]  /*1150*/  VIADDMNMX R0, R3, R4, R11, PT ;  /* 0x0000000403007246 */ /* 0x001fe2000380010b */
[----:B------:R-:W-:Y:S01]  /*1160*/  IMAD.MOV.U32 R4, RZ, RZ, RZ ;  /* 0x000000ffff047224 */ /* 0x000fe200078e00ff */
[----:B------:R-:W-:-:S02]  /*1170*/  CS2R R146, SRZ ;  /* 0x0000000000927805 */ /* 0x000fc4000001ff00 */
[----:B------:R-:W-:Y:S02]  /*1180*/  CS2R R144, SRZ ;  /* 0x0000000000907805 */ /* 0x000fe4000001ff00 */
[----:B------:R-:W-:Y:S02]  /*1190*/  ISETP.GT.AND P1, PT, R0, R3, PT ;  /* 0x000000030000720c */ /* 0x000fe40003f24270 */
        /* <DEDUP_REMOVED lines=93> */
.L_x_1677:
[----:B------:R-:W-:-:S04]  /*1770*/  SHF.L.U32 R2, RZ, 0x1f, RZ ;  /* 0x0000001fff027819 */ /* 0x000fc800000006ff */
[----:B------:R-:W0:Y:S02]  /*1780*/  SYNCS.PHASECHK.TRANS64.TRYWAIT P1, [UR5+0x28c50], R2 ;  /* 0x028c5002ff0075a7 */ /* 0x000e240008020145 */
[----:B0-----:R-:W-:Y:S05]  /*1790*/  @!P1 BRA `(.L_x_1678) ;  /* 0x0000011800949947 */ /* 0x001fea0003800000 */
.L_x_1828:
        /* <DEDUP_REMOVED lines=39> */
.L_x_1679:
        /* <DEDUP_REMOVED lines=9> */
.L_x_1686:
[----:B------:R-:W-:Y:S01]  /*1aa0*/  BAR.SYNC.DEFER_BLOCKING 0xe, 0x100 ;  /* 0x0384000000007b1d */ /* 0x000fe20000010000 */
[----:B01----:R-:W-:Y:S01]  /*1ab0*/  IMAD.U32 R5, RZ, RZ, UR4 ;  /* 0x00000004ff057e24 */ /* 0x003fe2000f8e00ff */
[----:B------:R-:W-:Y:S01]  /*1ac0*/  UIADD3 UR4, UR4, 0x1, URZ ;  /* 0x0000000104047890 */ /* 0x000fe2000fffe03f */
[C---:B------:R-:W-:Y:S01]  /*1ad0*/  ISETP.GT.AND P2, PT, R0.reuse, R3, PT ;  /* 0x000000030000720c */ /* 0x040fe20003f44270 */
[----:B------:R-:W-:Y:S02]  /*1ae0*/  VIADD R0, R0, 0xffffffff ;  /* 0xffffffff00007836 */ /* 0x000fe40000000000 */
        /* <DEDUP_REMOVED lines=138> */
.L_x_1681:
[----:B------:R-:W-:Y:S01]  /*2390*/  ULEA UR7, UR4, UR5, 0x3 ;  /* 0x0000000504077291 */ /* 0x000fe2000f8e183f */
[----:B------:R-:W-:-:S08]  /*23a0*/  SHF.L.U32 R2, R7, 0x1f, RZ ;  /* 0x0000001f07027819 */ /* 0x000fd000000006ff */
[----:B------:R0:W1:Y:S01]  /*23b0*/  SYNCS.PHASECHK.TRANS64.TRYWAIT P1, [UR7+0x28c50], R2 ;  /* 0x028c5002ff0075a7 */ /* 0x0000620008020147 */
[----:B------:R-:W-:Y:S05]  /*23c0*/  @!P0 BRA `(.L_x_1682) ;  /* 0x0000000000048947 */ /* 0x000fea0003800000 */
[----:B------:R-:W-:Y:S01]  /*23d0*/  BPT.TRAP 0x1 ;  /* 0x000000040000795c */ /* 0x000fe20000300000 */
.L_x_1682:
[----:B-1----:R-:W-:Y:S05]  /*23e0*/  @P1 BRA `(.L_x_1683) ;  /* 0x0000000000081947 */ /* 0x002fea0003800000 */
[----:B------:R-:W1:Y:S02]  /*23f0*/  SYNCS.PHASECHK.TRANS64.TRYWAIT P1, [UR7+0x28c50], R2 ;  /* 0x028c5002ff0075a7 */ /* 0x000e640008020147 */
[----:B-1----:R-:W-:Y:S05]  /*2400*/  @!P1 BRA `(.L_x_1684) ;  /* 0x0000010c00909947 */ /* 0x002fea0003800000 */
.L_x_1683:
        /* <DEDUP_REMOVED lines=26> */
.L_x_1685:
[----:B------:R-:W-:-:S04]  /*25b0*/  UIADD3 UR7, UR7, 0x28c60, URZ ;  /* 0x00028c6007077890 */ /* 0x000fc8000fffe03f */
[----:B------:R-:W-:-:S09]  /*25c0*/  UPRMT UR7, UR42, 0x654, UR7 ;  /* 0x000006542a077896 */ /* 0x000fd20008000007 */
[----:B------:R-:W-:Y:S01]  /*25d0*/  SYNCS.ARRIVE.TRANS64.RED.A1T0 RZ, [UR7], RZ ;  /* 0x000000ffffff79a7 */ /* 0x000fe20008100407 */
[----:B------:R-:W-:Y:S05]  /*25e0*/  @P2 BRA `(.L_x_1686) ;  /* 0xfffffff4002c2947 */ /* 0x000fea000383ffff */
[----:B------:R-:W-:-:S12]  /*25f0*/  USHF.L.U32 UR4, UR4, 0x6, URZ ;  /* 0x0000000604047899 */ /* 0x000fd8000800063f */
.L_x_1680:
[----:B------:R-:W-:Y:S01]  /*2600*/  BAR.SYNC.DEFER_BLOCKING 0xe, 0x100 ;  /* 0x0384000000007b1d */ /* 0x000fe20000010000 */
[----:B------:R-:W-:Y:S02]  /*2610*/  IADD3 R4, R4, UR4, RZ ;  /* 0x0000000404047c10 */ /* 0x000fe4000fffe0ff */
[----:B------:R-:W-:Y:S02]  /*2620*/  PLOP3.LUT P0, PT, PT, PT, PT, 0x8, 0x0 ;  /* 0x000000000000781c */ /* 0x000fe40003f0e170 */
        /* <DEDUP_REMOVED lines=135> */
.L_x_1668:
[----:B------:R-:W0:Y:S01]  /*2ea0*/  LDC R19, c[0x0][0x448] ;  /* 0x00011200ff137b82 */ /* 0x000e220000000800 */
[----:B------:R-:W-:Y:S01]  /*2eb0*/  VIADD R0, R152, 0x3f ;  /* 0x0000003f98007836 */ /* 0x000fe20000000000 */
[----:B------:R-:W-:Y:S01]  /*2ec0*/  ULDC UR4, c[0x0][0x288] ;  /* 0x0000a20000047ab9 */ /* 0x000fe20000000800 */
[----:B------:R-:W-:Y:S01]  /*2ed0*/  LOP3.LUT R16, R16, 0xfffffffd, RZ, 0xc0, !PT ;  /* 0xfffffffd10107812 */ /* 0x000fe200078ec0ff */
[----:B------:R-:W-:-:S04]  /*2ee0*/  UIADD3 UR7, -UR4, 0x1, URZ ;  /* 0x0000000104077890 */ /* 0x000fc8000fffe13f */
[----:B------:R-:W1:Y:S01]  /*2ef0*/  LDC.64 R4, c[0x0][0x9e0] ;  /* 0x00027800ff047b82 */ /* 0x000e620000000a00 */
[----:B------:R-:W-:Y:S01]  /*2f00*/  UIMAD UR7, UR41, UR6, UR7 ;  /* 0x00000006290772a4 */ /* 0x000fe2000f8e0207 */
[----:B0-----:R-:W-:Y:S02]  /*2f10*/  ISETP.NE.AND P2, PT, R19, 0x1, PT ;  /* 0x000000011300780c */ /* 0x001fe40003f45270 */
[----:B-1----:R-:W-:-:S11]  /*2f20*/  ISETP.GE.AND P1, PT, R5, 0x1, PT ;  /* 0x000000010500780c */ /* 0x002fd60003f26270 */
[----:B------:R-:W0:Y:S01]  /*2f30*/  @P2 LDC R3, c[0x0][0x44c] ;  /* 0x00011300ff032b82 */ /* 0x000e220000000800 */
[----:B------:R-:W-:-:S04]  /*2f40*/  @P2 LOP3.LUT R16, R16, 0x2, RZ, 0xfc, !PT ;  /* 0x0000000210102812 */ /* 0x000fc800078efcff */
[----:B------:R-:W-:-:S03]  /*2f50*/  LOP3.LUT R16, R16, 0xfffffffe, RZ, 0xc0, !PT ;  /* 0xfffffffe10107812 */ /* 0x000fc600078ec0ff */
[----:B------:R-:W1:Y:S01]  /*2f60*/  @P2 LDC R2, c[0x0][0x450] ;  /* 0x00011400ff022b82 */ /* 0x000e620000000800 */
[----:B------:R-:W-:Y:S01]  /*2f70*/  @P1 LOP3.LUT R16, R16, 0x1, RZ, 0xfc, !PT ;  /* 0x0000000110101812 */ /* 0x000fe200078efcff */
[----:B0-----:R-:W-:-:S05]  /*2f80*/  @P2 IMAD.HI.U32 R3, R0, R3, RZ ;  /* 0x0000000300032227 */ /* 0x001fca00078e00ff */
[----:B-1----:R-:W-:-:S05]  /*2f90*/  @P2 SHF.R.U32.HI R0, RZ, R2, R3 ;  /* 0x00000002ff002219 */ /* 0x002fca0000011603 */
[----:B------:R-:W-:-:S05]  /*2fa0*/  VIADD R3, R0, UR7 ;  /* 0x0000000700037c36 */ /* 0x000fca0008000000 */
[----:B------:R-:W-:Y:S01]  /*2fb0*/  IADD3 R0, R3, R4, RZ ;  /* 0x0000000403007210 */ /* 0x000fe20007ffe0ff */
        /* <DEDUP_REMOVED lines=11> */
.L_x_1688:
[----:B------:R-:W-:-:S13]  /*3070*/  ISETP.NE.AND P0, PT, R5, 0x1, PT ;  /* 0x000000010500780c */ /* 0x000fda0003f05270 */
[----:B------:R-:W0:Y:S02]  /*3080*/  @P0 LDC.64 R6, c[0x0][0x9e8] ;  /* 0x00027a00ff060b82 */ /* 0x000e240000000a00 */
[----:B0-----:R-:W-:-:S05]  /*3090*/  @P0 IMAD.HI.U32 R4, R2, R6, RZ ;  /* 0x0000000602040227 */ /* 0x001fca00078e00ff */
[----:B------:R-:W-:-:S07]  /*30a0*/  @P0 SHF.R.U32.HI R2, RZ, R7, R4 ;  /* 0x00000007ff020219 */ /* 0x000fce0000011604 */
.L_x_1689:
[----:B------:R-:W-:-:S05]  /*30b0*/  IMAD R3, R2, R5, R5 ;  /* 0x0000000502037224 */ /* 0x000fca00078e0205 */
[----:B------:R-:W-:-:S07]  /*30c0*/  VIMNMX R0, R0, R3, PT ;  /* 0x0000000300007248 */ /* 0x000fce0003fe0100 */
.L_x_1687:
[----:B------:R-:W0:Y:S01]  /*30d0*/  @P2 LDC R7, c[0x0][0x44c] ;  /* 0x00011300ff072b82 */ /* 0x000e220000000800 */
[----:B------:R-:W-:Y:S01]  /*30e0*/  VIADD R0, R0, 0x3f ;  /* 0x0000003f00007836 */ /* 0x000fe20000000000 */
[----:B------:R-:W-:Y:S01]  /*30f0*/  UIMAD UR4, UR41, UR6, -UR4 ;  /* 0x00000006290472a4 */ /* 0x000fe2000f8e0a04 */
[----:B------:R-:W-:-:S03]  /*3100*/  IMAD.MOV.U32 R2, RZ, RZ, R152 ;  /* 0x000000ffff027224 */ /* 0x000fc600078e0098 */
[----:B------:R-:W-:Y:S02]  /*3110*/  SHF.R.S32.HI R3, RZ, 0x1f, R0 ;  /* 0x0000001fff037819 */ /* 0x000fe40000011400 */
[----:B------:R-:W1:Y:S02]  /*3120*/  @P2 LDC R4, c[0x0][0x450] ;  /* 0x00011400ff042b82 */ /* 0x000e640000000800 */
[----:B------:R-:W-:-:S04]  /*3130*/  LEA.HI R3, R3, R0, RZ, 0x6 ;  /* 0x0000000003037211 */ /* 0x000fc800078f30ff */
[----:B------:R-:W-:-:S04]  /*3140*/  SHF.R.S32.HI R3, RZ, 0x6, R3 ;  /* 0x00000006ff037819 */ /* 0x000fc80000011403 */
[----:B------:R-:W-:Y:S01]  /*3150*/  VIMNMX R6, R3, UR5, PT ;  /* 0x0000000503067c48 */ /* 0x000fe2000bfe0100 */
[----:B0-----:R-:W-:-:S05]  /*3160*/  @P2 IMAD.HI.U32 R7, R152, R7, RZ ;  /* 0x0000000798072227 */ /* 0x001fca00078e00ff */
[----:B-1----:R-:W-:-:S04]  /*3170*/  @P2 SHF.R.U32.HI R2, RZ, R4, R7 ;  /* 0x00000004ff022219 */ /* 0x002fc80000011607 */
[----:B------:R-:W-:Y:S01]  /*3180*/  IADD3 R0, R2, UR4, RZ ;  /* 0x0000000402007c10 */ /* 0x000fe2000fffe0ff */
[----:B------:R-:W-:-:S04]  /*3190*/  ULDC UR4, c[0x0][0x9dc] ;  /* 0x0002770000047ab9 */ /* 0x000fc80000000800 */
        /* <DEDUP_REMOVED lines=11> */
.L_x_1691:
[----:B------:R-:W-:-:S13]  /*3250*/  ISETP.NE.AND P0, PT, R5, 0x1, PT ;  /* 0x000000010500780c */ /* 0x000fda0003f05270 */
[----:B------:R-:W0:Y:S02]  /*3260*/  @P0 LDC.64 R10, c[0x0][0x9e8] ;  /* 0x00027a00ff0a0b82 */ /* 0x000e240000000a00 */
[----:B0-----:R-:W-:-:S05]  /*3270*/  @P0 IMAD.HI.U32 R4, R0, R10, RZ ;  /* 0x0000000a00040227 */ /* 0x001fca00078e00ff */
[----:B------:R-:W-:-:S07]  /*3280*/  @P0 SHF.R.U32.HI R0, RZ, R11, R4 ;  /* 0x0000000bff000219 */ /* 0x000fce0000011604 */
.L_x_1692:
[----:B------:R-:W-:-:S05]  /*3290*/  IMAD R3, R0, R5, RZ ;  /* 0x0000000500037224 */ /* 0x000fca00078e02ff */
[----:B------:R-:W-:-:S07]  /*32a0*/  VIMNMX R2, R2, R3, !PT ;  /* 0x0000000302027248 */ /* 0x000fce0007fe0100 */
.L_x_1690:
[----:B------:R-:W-:Y:S01]  /*32b0*/  SHF.R.U32.HI R9, RZ, 0x10, R8 ;  /* 0x00000010ff097819 */ /* 0x000fe20000011608 */
[----:B------:R-:W-:Y:S01]  /*32c0*/  IMAD.MOV.U32 R0, RZ, RZ, RZ ;  /* 0x000000ffff007224 */ /* 0x000fe200078e00ff */
[----:B------:R-:W-:Y:S02]  /*32d0*/  SHF.R.S32.HI R3, RZ, 0x1f, R2 ;  /* 0x0000001fff037819 */ /* 0x000fe40000011402 */
[----:B------:R-:W-:Y:S02]  /*32e0*/  ISETP.NE.AND P1, PT, R9, RZ, PT ;  /* 0x000000ff0900720c */ /* 0x000fe40003f25270 */
[----:B------:R-:W-:Y:S02]  /*32f0*/  LEA.HI R3, R3, R2, RZ, 0x6 ;  /* 0x0000000203037211 */ /* 0x000fe400078f30ff */
[----:B------:R-:W-:Y:S02]  /*3300*/  LOP3.LUT R8, R8, 0xffff, RZ, 0xc0, !PT ;  /* 0x0000ffff08087812 */ /* 0x000fe400078ec0ff */
[----:B------:R-:W-:-:S04]  /*3310*/  SHF.R.S32.HI R3, RZ, 0x6, R3 ;  /* 0x00000006ff037819 */ /* 0x000fc80000011403 */
[----:B------:R-:W-:-:S03]  /*3320*/  VIMNMX R17, RZ, R3, !PT ;  /* 0x00000003ff117248 */ /* 0x000fc60007fe0100 */
[----:B------:R-:W0:Y:S01]  /*3330*/  @!P1 LDC R9, c[0x0][0x9f0] ;  /* 0x00027c00ff099b82 */ /* 0x000e220000000800 */
[----:B------:R-:W-:-:S13]  /*3340*/  ISETP.GT.AND P0, PT, R6, R17, PT ;  /* 0x000000110600720c */ /* 0x000fda0003f04270 */
[----:B------:R-:W-:Y:S05]  /*3350*/  @!P0 BRA `(.L_x_1693) ;  /* 0x0000000000708947 */ /* 0x000fea0003800000 */
[-C--:B0-----:R-:W-:Y:S02]  /*3360*/  IABS R5, R9.reuse ;  /* 0x0000000900057213 */ /* 0x081fe40000000000 */
[----:B------:R-:W-:Y:S02]  /*3370*/  IADD3 R0, R9, -0x1, R6 ;  /* 0xffffffff09007810 */ /* 0x000fe40007ffe006 */
[----:B------:R-:W0:Y:S01]  /*3380*/  I2F.RP R4, R5 ;  /* 0x0000000500047306 */ /* 0x000e220000209400 */
[----:B------:R-:W-:Y:S02]  /*3390*/  IABS R11, R9 ;  /* 0x00000009000b7213 */ /* 0x000fe40000000000 */
[----:B------:R-:W-:-:S05]  /*33a0*/  IADD3 R0, -R17, R0, RZ ;  /* 0x0000000011007210 */ /* 0x000fca0007ffe1ff */
[----:B0-----:R-:W0:Y:S02]  /*33b0*/  MUFU.RCP R4, R4 ;  /* 0x0000000400047308 */ /* 0x001e240000001000 */
[----:B0-----:R-:W-:Y:S02]  /*33c0*/  VIADD R2, R4, 0xffffffe ;  /* 0x0ffffffe04027836 */ /* 0x001fe40000000000 */
[----:B------:R-:W-:-:S04]  /*33d0*/  IMAD.MOV R4, RZ, RZ, -R11 ;  /* 0x000000ffff047224 */ /* 0x000fc800078e0a0b */
[----:B------:R0:W1:Y:S02]  /*33e0*/  F2I.FTZ.U32.TRUNC.NTZ R3, R2 ;  /* 0x0000000200037305 */ /* 0x000064000021f000 */
[----:B0-----:R-:W-:Y:S02]  /*33f0*/  IMAD.MOV.U32 R2, RZ, RZ, RZ ;  /* 0x000000ffff027224 */ /* 0x001fe400078e00ff */
[----:B-1----:R-:W-:-:S04]  /*3400*/  IMAD.MOV R10, RZ, RZ, -R3 ;  /* 0x000000ffff0a7224 */ /* 0x002fc800078e0a03 */
[----:B------:R-:W-:Y:S01]  /*3410*/  IMAD R7, R10, R5, RZ ;  /* 0x000000050a077224 */ /* 0x000fe200078e02ff */
[----:B------:R-:W-:Y:S02]  /*3420*/  IABS R10, R0 ;  /* 0x00000000000a7213 */ /* 0x000fe40000000000 */
[----:B------:R-:W-:Y:S01]  /*3430*/  LOP3.LUT R0, R0, R9, RZ, 0x3c, !PT ;  /* 0x0000000900007212 */ /* 0x000fe200078e3cff */
[----:B------:R-:W-:-:S03]  /*3440*/  IMAD.HI.U32 R3, R3, R7, R2 ;  /* 0x0000000703037227 */ /* 0x000fc600078e0002 */
[----:B------:R-:W-:Y:S01]  /*3450*/  ISETP.GE.AND P2, PT, R0, RZ, PT ;  /* 0x000000ff0000720c */ /* 0x000fe20003f46270 */
[----:B------:R-:W-:-:S04]  /*3460*/  IMAD.MOV.U32 R2, RZ, RZ, R10 ;  /* 0x000000ffff027224 */ /* 0x000fc800078e000a */
[----:B------:R-:W-:-:S04]  /*3470*/  IMAD.HI.U32 R3, R3, R2, RZ ;  /* 0x0000000203037227 */ /* 0x000fc800078e00ff */
[----:B------:R-:W-:-:S05]  /*3480*/  IMAD R2, R3, R4, R2 ;  /* 0x0000000403027224 */ /* 0x000fca00078e0202 */
[----:B------:R-:W-:-:S13]  /*3490*/  ISETP.GT.U32.AND P1, PT, R5, R2, PT ;  /* 0x000000020500720c */ /* 0x000fda0003f24070 */
[----:B------:R-:W-:Y:S01]  /*34a0*/  @!P1 IMAD.IADD R2, R2, 0x1, -R5 ;  /* 0x0000000102029824 */ /* 0x000fe200078e0a05 */
[----:B------:R-:W-:Y:S02]  /*34b0*/  @!P1 IADD3 R3, R3, 0x1, RZ ;  /* 0x0000000103039810 */ /* 0x000fe40007ffe0ff */
[----:B------:R-:W-:Y:S02]  /*34c0*/  ISETP.NE.AND P1, PT, R9, RZ, PT ;  /* 0x000000ff0900720c */ /* 0x000fe40003f25270 */
[----:B------:R-:W-:-:S13]  /*34d0*/  ISETP.GE.U32.AND P0, PT, R2, R5, PT ;  /* 0x000000050200720c */ /* 0x000fda0003f06070 */
[----:B------:R-:W-:-:S04]  /*34e0*/  @P0 VIADD R3, R3, 0x1 ;  /* 0x0000000103030836 */ /* 0x000fc80000000000 */
[----:B------:R-:W-:-:S04]  /*34f0*/  IMAD.MOV.U32 R0, RZ, RZ, R3 ;  /* 0x000000ffff007224 */ /* 0x000fc800078e0003 */
[----:B------:R-:W-:Y:S01]  /*3500*/  @!P2 IMAD.MOV R0, RZ, RZ, -R0 ;  /* 0x000000ffff00a224 */ /* 0x000fe200078e0a00 */
[----:B------:R-:W-:-:S07]  /*3510*/  @!P1 LOP3.LUT R0, RZ, R9, RZ, 0x33, !PT ;  /* 0x00000009ff009212 */ /* 0x000fce00078e33ff */
.L_x_1693:
[-C--:B------:R-:W-:Y:S01]  /*3520*/  IMAD R17, R8, R0.reuse, R17 ;  /* 0x0000000008117224 */ /* 0x080fe200078e0211 */
[----:B------:R-:W-:Y:S01]  /*3530*/  PLOP3.LUT P0, PT, PT, PT, PT, 0x80, 0x0 ;  /* 0x000000000000781c */ /* 0x000fe20003f0f070 */
[----:B------:R-:W-:Y:S01]  /*3540*/  IMAD.MOV.U32 R2, RZ, RZ, RZ ;  /* 0x000000ffff027224 */ /* 0x000fe200078e00ff */
[----:B------:R-:W-:Y:S02]  /*3550*/  MOV R4, RZ ;  /* 0x000000ff00047202 */ /* 0x000fe40000000f00 */
[----:B------:R-:W-:Y:S02]  /*3560*/  CS2R R150, SRZ ;  /* 0x0000000000967805 */ /* 0x000fe4000001ff00 */
[----:B------:R-:W-:Y:S02]  /*3570*/  VIADDMNMX R0, R17, R0, R6, PT ;  /* 0x0000000011007246 */ /* 0x000fe40003800106 */
[----:B------:R-:W-:Y:S02]  /*3580*/  CS2R R148, SRZ ;  /* 0x0000000000947805 */ /* 0x000fe4000001ff00 */
[----:B------:R-:W-:-:S02]  /*3590*/  CS2R R146, SRZ ;  /* 0x0000000000927805 */ /* 0x000fc4000001ff00 */
[----:B------:R-:W-:Y:S02]  /*35a0*/  CS2R R144, SRZ ;  /* 0x0000000000907805 */ /* 0x000fe4000001ff00 */
[----:B------:R-:W-:Y:S02]  /*35b0*/  R2UR UR43, R0 ;  /* 0x00000000002b72ca */ /* 0x000fe400000e0000 */
        /* <DEDUP_REMOVED lines=12> */
[----:B------:R-:W-:Y:S02]  /*3680*/  ISETP.LT.AND P1, PT, R17, UR43, PT ;  /* 0x0000002b11007c0c */ /* 0x000fe4000bf21270 */
        /* <DEDUP_REMOVED lines=54> */
[----:B------:R-:W1:Y:S02]  /*39f0*/  SHFL.IDX PT, R0, R25, RZ, 0x1f ;  /* 0x00001fff19007589 */ /* 0x000e6400000e0000 */
[----:B-1----:R-:W-:-:S13]  /*3a00*/  R2UR UR4, R0 ;  /* 0x00000000000472ca */ /* 0x002fda00000e0000 */
        /* <DEDUP_REMOVED lines=9> */
[----:B------:R-:W-:-:S04]  /*3aa0*/  ULOP3.LUT UR5, UR5, 0x3fff, URZ, 0xc0, !UPT ;  /* 0x00003fff05057892 */ /* 0x000fc8000f8ec03f */
[----:B------:R-:W-:-:S04]  /*3ab0*/  ULOP3.LUT UR38, UR5, 0x2000000, URZ, 0xfc, !UPT ;  /* 0x0200000005267892 */ /* 0x000fc8000f8efc3f */
[----:B------:R-:W-:Y:S08]  /*3ac0*/  @!P0 BRA `(.L_x_1694) ;  /* 0x0000000000408947 */ /* 0x000ff00003800000 */
[----:B------:R-:W-:Y:S01]  /*3ad0*/  MOV R0, 0x0 ;  /* 0x0000000000007802 */ /* 0x000fe20000000f00 */
[----:B------:R-:W-:Y:S01]  /*3ae0*/  ULDC.64 UR4, c[0x4][0x90] ;  /* 0x0100240000047ab9 */ /* 0x000fe20000000a00 */
[----:B------:R-:W-:Y:S01]  /*3af0*/  ULDC.64 UR6, c[0x4][0x20] ;  /* 0x0100080000067ab9 */ /* 0x000fe20000000a00 */
[----:B------:R-:W-:Y:S01]  /*3b00*/  IMAD.U32 R4, RZ, RZ, UR4 ;  /* 0x00000004ff047e24 */ /* 0x000fe2000f8e00ff */
[----:B------:R1:W2:Y:S01]  /*3b10*/  LDC.64 R2, c[0x4][R0] ;  /* 0x0100000000027b82 */ /* 0x0002a20000000a00 */
[----:B------:R-:W-:Y:S01]  /*3b20*/  IMAD.U32 R5, RZ, RZ, UR5 ;  /* 0x00000005ff057e24 */ /* 0x000fe2000f8e00ff */
[----:B------:R-:W-:Y:S01]  /*3b30*/  ULDC.64 UR4, c[0x4][0x98] ;  /* 0x0100260000047ab9 */ /* 0x000fe20000000a00 */
[----:B------:R-:W-:Y:S01]  /*3b40*/  MOV R10, UR6 ;  /* 0x00000006000a7c02 */ /* 0x000fe20008000f00 */
[----:B------:R-:W-:Y:S02]  /*3b50*/  IMAD.U32 R6, RZ, RZ, UR4 ;  /* 0x00000004ff067e24 */ /* 0x000fe4000f8e00ff */
[----:B------:R-:W-:-:S02]  /*3b60*/  IMAD.U32 R7, RZ, RZ, UR5 ;  /* 0x00000005ff077e24 */ /* 0x000fc4000f8e00ff */
[----:B------:R-:W-:Y:S02]  /*3b70*/  IMAD.U32 R11, RZ, RZ, UR7 ;  /* 0x00000007ff0b7e24 */ /* 0x000fe4000f8e00ff */
[----:B------:R-:W-:Y:S02]  /*3b80*/  IMAD.MOV.U32 R8, RZ, RZ, 0x70 ;  /* 0x00000070ff087424 */ /* 0x000fe400078e00ff */
[----:B------:R-:W-:Y:S02]  /*3b90*/  IMAD.MOV.U32 R12, RZ, RZ, 0x1 ;  /* 0x00000001ff0c7424 */ /* 0x000fe400078e00ff */
[----:B-1----:R-:W-:-:S07]  /*3ba0*/  IMAD.MOV.U32 R13, RZ, RZ, RZ ;  /* 0x000000ffff0d7224 */ /* 0x002fce00078e00ff */
[----:B------:R-:W-:-:S07]  /*3bb0*/  LEPC R20, `(.L_x_1694) ;  /* 0x000000001014794e */ /* 0x000fce0000000000 */
[----:B0-2---:R-:W-:Y:S05]  /*3bc0*/  CALL.ABS.NOINC R2 ;  /* 0x0000000002007343 */ /* 0x005fea0003c00000 */
.L_x_1694:
[----:B------:R-:W-:Y:S02]  /*3bd0*/  SHF.L.U32 R13, RZ, 0x1f, RZ ;  /* 0x0000001fff0d7819 */ /* 0x000fe400000006ff */
[----:B------:R-:W-:Y:S02]  /*3be0*/  LOP3.LUT R3, R24, 0xffffff80, RZ, 0xc0, !PT ;  /* 0xffffff8018037812 */ /* 0x000fe400078ec0ff */
[----:B------:R-:W1:Y:S01]  /*3bf0*/  SYNCS.PHASECHK.TRANS64.TRYWAIT P0, [UR40+0x28c00], R13 ;  /* 0x028c000dff0075a7 */ /* 0x000e620008000168 */
[----:B------:R-:W-:Y:S02]  /*3c00*/  LEA.HI R0, R25, R25, RZ, 0x1 ;  /* 0x0000001919007211 */ /* 0x000fe400078f08ff */
[----:B------:R-:W-:Y:S02]  /*3c10*/  IADD3 R5, R22, -R3, RZ ;  /* 0x8000000316057210 */ /* 0x000fe40007ffe0ff */
[----:B------:R-:W-:Y:S02]  /*3c20*/  LOP3.LUT R2, R0, 0xfffffe, RZ, 0xc0, !PT ;  /* 0x00fffffe00027812 */ /* 0x000fe400078ec0ff */
[----:B------:R-:W-:-:S04]  /*3c30*/  SHF.R.S32.HI R4, RZ, 0x1f, R5 ;  /* 0x0000001fff047819 */ /* 0x000fc80000011405 */
[----:B------:R-:W-:-:S04]  /*3c40*/  LEA.HI R3, R4, R5, RZ, 0x2 ;  /* 0x0000000504037211 */ /* 0x000fc800078f10ff */
[--C-:B------:R-:W-:Y:S02]  /*3c50*/  SHF.R.S32.HI R6, RZ, 0x2, R3.reuse ;  /* 0x00000002ff067819 */ /* 0x100fe40000011403 */
[----:B------:R-:W-:Y:S01]  /*3c60*/  SHF.R.S32.HI R7, RZ, 0x1f, R3 ;  /* 0x0000001fff077819 */ /* 0x000fe20000011403 */
[----:B-1----:R-:W-:Y:S06]  /*3c70*/  @!P0 BRA `(.L_x_1695) ;  /* 0x000000f4008c8947 */ /* 0x002fec0003800000 */
.L_x_1829:
[----:B------:R-:W-:Y:S01]  /*3c80*/  ULOP3.LUT UR4, UR39, 0x1, URZ, 0xfc, !UPT ;  /* 0x0000000127047892 */ /* 0x000fe2000f8efc3f */
[----:B-1----:R-:W-:Y:S01]  /*3c90*/  LOP3.LUT R0, R3, 0x7ffffffc, RZ, 0xc0, !PT ;  /* 0x7ffffffc03007812 */ /* 0x002fe200078ec0ff */
[----:B------:R-:W-:Y:S01]  /*3ca0*/  IMAD.IADD R3, R25, 0x1, -R2 ;  /* 0x0000000119037824 */ /* 0x000fe200078e0a02 */
[----:B------:R-:W-:Y:S02]  /*3cb0*/  LEA.HI R7, R7, R6, RZ, 0x3 ;  /* 0x0000000607077211 */ /* 0x000fe400078f18ff */
[----:B------:R-:W-:Y:S01]  /*3cc0*/  LEA.HI R4, R4, R5, RZ, 0x5 ;  /* 0x0000000504047211 */ /* 0x000fe200078f28ff */
[----:B------:R-:W-:Y:S01]  /*3cd0*/  IMAD.U32 R2, RZ, RZ, UR4 ;  /* 0x00000004ff027e24 */ /* 0x000fe2000f8e00ff */
[----:B------:R-:W-:Y:S01]  /*3ce0*/  LOP3.LUT R7, R7, 0xfffffff8, RZ, 0xc0, !PT ;  /* 0xfffffff807077812 */ /* 0x000fe200078ec0ff */
[----:B------:R-:W-:Y:S01]  /*3cf0*/  IMAD.IADD R0, R5, 0x1, -R0 ;  /* 0x0000000105007824 */ /* 0x000fe200078e0a00 */
[----:B------:R-:W-:Y:S02]  /*3d00*/  SHF.R.S32.HI R4, RZ, 0x5, R4 ;  /* 0x00000005ff047819 */ /* 0x000fe40000011404 */
[----:B------:R-:W-:Y:S01]  /*3d10*/  ISETP.NE.AND P4, PT, R2, 0x3, PT ;  /* 0x000000030200780c */ /* 0x000fe20003f85270 */
[----:B------:R-:W-:Y:S01]  /*3d20*/  IMAD.IADD R7, R6, 0x1, -R7 ;  /* 0x0000000106077824 */ /* 0x000fe200078e0a07 */
[----:B------:R-:W-:-:S03]  /*3d30*/  SHF.L.U32 R0, R0, 0x1, RZ ;  /* 0x0000000100007819 */ /* 0x000fc600000006ff */
[----:B0-----:R-:W-:Y:S02]  /*3d40*/  IMAD R9, R4, 0x10, R7 ;  /* 0x0000001004097824 */ /* 0x001fe400078e0207 */
[----:B------:R-:W-:-:S06]  /*3d50*/  IMAD R10, R3, 0x100, R0 ;  /* 0x00000100030a7824 */ /* 0x000fcc00078e0200 */
[----:B------:R-:W-:Y:S05]  /*3d60*/  @!P4 BRA `(.L_x_1696) ;  /* 0x000000000004c947 */ /* 0x000fea0003800000 */
[----:B------:R-:W-:Y:S01]  /*3d70*/  BPT.TRAP 0x1 ;  /* 0x000000040000795c */ /* 0x000fe20000300000 */
.L_x_1696:
[----:B------:R0:W1:Y:S01]  /*3d80*/  SYNCS.PHASECHK.TRANS64.TRYWAIT P0, [UR40+0x28c30], R13 ;  /* 0x028c300dff0075a7 */ /* 0x0000620008000168 */
[----:B------:R-:W-:Y:S05]  /*3d90*/  @!P4 BRA `(.L_x_1697) ;  /* 0x000000000004c947 */ /* 0x000fea0003800000 */
[----:B------:R-:W-:Y:S01]  /*3da0*/  BPT.TRAP 0x1 ;  /* 0x000000040000795c */ /* 0x000fe20000300000 */
.L_x_1697:
[----:B-1----:R-:W-:Y:S05]  /*3db0*/  @P0 BRA `(.L_x_1698) ;  /* 0x0000000000080947 */ /* 0x002fea0003800000 */
[----:B------:R-:W1:Y:S02]  /*3dc0*/  SYNCS.PHASECHK.TRANS64.TRYWAIT P0, [UR40+0x28c30], R13 ;  /* 0x028c300dff0075a7 */ /* 0x000e640008000168 */
[----:B-1----:R-:W-:Y:S05]  /*3dd0*/  @!P0 BRA `(.L_x_1699) ;  /* 0x000000f4004c8947 */ /* 0x002fea0003800000 */
.L_x_1698:
        /* <DEDUP_REMOVED lines=12> */
[----:B------:R-:W-:Y:S02]  /*3ea0*/  UIADD3 UR12, UR4, 0x2, URZ ;  /* 0x00000002040c7890 */ /* 0x000fe4000fffe03f */
[----:B------:R-:W-:-:S02]  /*3eb0*/  UMOV UR8, UR4 ;  /* 0x0000000400087c82 */ /* 0x000fc40008000000 */
[----:B------:R-:W-:Y:S01]  /*3ec0*/  UMOV UR10, UR24 ;  /* 0x00000018000a7c82 */ /* 0x000fe20008000000 */
[----:B------:R-:W-:Y:S01]  /*3ed0*/  UIADD3 UR14, UR24, 0x2, URZ ;  /* 0x00000002180e7890 */ /* 0x000fe2000fffe03f */
        /* <DEDUP_REMOVED lines=23> */
.L_x_1700:
[----:B------:R-:W-:Y:S01]  /*4050*/  ISETP.NE.AND P0, PT, R19, 0x1, PT ;  /* 0x000000011300780c */ /* 0x000fe20003f05270 */
[----:B------:R-:W-:Y:S01]  /*4060*/  UMOV UR6, 0xffffffc0 ;  /* 0xffffffc000067882 */ /* 0x000fe20000000000 */
[----:B-1----:R-:W-:Y:S01]  /*4070*/  LEA.HI R2, R23, R22, RZ, 0x2 ;  /* 0x0000001617027211 */ /* 0x002fe200078f10ff */
[----:B------:R-:W-:Y:S01]  /*4080*/  UIMAD UR5, UR43, UR6, 0x41 ;  /* 0x000000412b0574a4 */ /* 0x000fe2000f8e0206 */
[----:B------:R-:W-:Y:S01]  /*4090*/  LOP3.LUT P1, RZ, R16, 0x1, RZ, 0xc0, !PT ;  /* 0x0000000110ff7812 */ /* 0x000fe2000782c0ff */
[----:B------:R-:W-:Y:S01]  /*40a0*/  UIADD3 UR4, UR40, 0x28c40, URZ ;  /* 0x00028c4028047890 */ /* 0x000fe2000fffe03f */
[----:B------:R-:W-:Y:S01]  /*40b0*/  LOP3.LUT R3, R2, 0xfffffffc, RZ, 0xc0, !PT ;  /* 0xfffffffc02037812 */ /* 0x000fe200078ec0ff */
[----:B------:R-:W-:Y:S01]  /*40c0*/  ULDC UR11, c[0x0][0x2f0] ;  /* 0x0000bc00000b7ab9 */ /* 0x000fe20000000800 */
[----:B------:R-:W-:Y:S02]  /*40d0*/  ULEA UR10, UR43, 0xffffffc0, 0x6 ;  /* 0xffffffc02b0a7891 */ /* 0x000fe4000f8e303f */
[----:B------:R-:W-:Y:S01]  /*40e0*/  UIMAD UR5, UR41, UR11, UR5 ;  /* 0x0000000b290572a4 */ /* 0x000fe2000f8e0205 */
[----:B------:R-:W-:Y:S01]  /*40f0*/  IMAD.IADD R3, R22, 0x1, -R3 ;  /* 0x0000000116037824 */ /* 0x000fe200078e0a03 */
[----:B------:R-:W-:Y:S01]  /*4100*/  UPRMT UR4, UR42, 0x654, UR4 ;  /* 0x000006542a047896 */ /* 0x000fe20008000004 */
[----:B------:R-:W1:Y:S01]  /*4110*/  @P0 LDC R5, c[0x0][0x44c] ;  /* 0x00011300ff050b82 */ /* 0x000e620000000800 */
[----:B------:R-:W-:Y:S01]  /*4120*/  ULDC UR7, c[0x0][0x9dc] ;  /* 0x0002770000077ab9 */ /* 0x000fe20000000800 */
[----:B------:R-:W-:Y:S01]  /*4130*/  ULDC UR14, c[0x0][0x288] ;  /* 0x0000a200000e7ab9 */ /* 0x000fe20000000800 */
[----:B------:R-:W-:Y:S01]  /*4140*/  LEA.HI R2, R3, R3, RZ, 0x1 ;  /* 0x0000000303027211 */ /* 0x000fe200078f08ff */
[----:B------:R-:W-:Y:S01]  /*4150*/  ULOP3.LUT UR7, URZ, UR7, URZ, 0x33, !UPT ;  /* 0x000000073f077292 */ /* 0x000fe2000f8e333f */
[----:B------:R-:W-:-:S02]  /*4160*/  ULDC UR15, c[0x0][0x9e0] ;  /* 0x00027800000f7ab9 */ /* 0x000fc40000000800 */
[----:B------:R-:W-:Y:S01]  /*4170*/  LOP3.LUT R2, R2, 0x1ffffffe, RZ, 0xc0, !PT ;  /* 0x1ffffffe02027812 */ /* 0x000fe200078ec0ff */
[----:B------:R-:W2:Y:S04]  /*4180*/  @P0 LDC R7, c[0x0][0x450] ;  /* 0x00011400ff070b82 */ /* 0x000ea80000000800 */
[----:B------:R-:W-:Y:S01]  /*4190*/  IMAD.IADD R2, R3, 0x1, -R2 ;  /* 0x0000000103027824 */ /* 0x000fe200078e0a02 */
[----:B------:R-:W-:Y:S01]  /*41a0*/  IADD3 R3, R152, R9, RZ ;  /* 0x0000000998037210 */ /* 0x000fe20007ffe0ff */
[----:B------:R-:W-:Y:S01]  /*41b0*/  SYNCS.ARRIVE.TRANS64.RED.A1T0 RZ, [UR4], RZ ;  /* 0x000000ffffff79a7 */ /* 0x000fe20008100404 */
[----:B------:R-:W-:-:S03]  /*41c0*/  UIMAD UR4, UR41, UR11, -UR10 ;  /* 0x0000000b290472a4 */ /* 0x000fc6000f8e0a0a */
[----:B------:R-:W-:-:S04]  /*41d0*/  IMAD R2, R2, 0x8, R3 ;  /* 0x0000000802027824 */ /* 0x000fc800078e0203 */
[----:B------:R-:W-:Y:S01]  /*41e0*/  IMAD.MOV.U32 R3, RZ, RZ, R2 ;  /* 0x000000ffff037224 */ /* 0x000fe200078e0002 */
[----:B------:R-:W-:Y:S01]  /*41f0*/  IADD3 R8, -R0, UR4, RZ ;  /* 0x0000000400087c10 */ /* 0x000fe2000fffe1ff */
[----:B-1----:R-:W-:-:S04]  /*4200*/  @P0 IMAD.HI.U32 R4, R2, R5, RZ ;  /* 0x0000000502040227 */ /* 0x002fc800078e00ff */
[----:B------:R-:W-:Y:S01]  /*4210*/  IMAD.U32 R5, RZ, RZ, UR5 ;  /* 0x00000005ff057e24 */ /* 0x000fe2000f8e00ff */
[----:B--2---:R-:W-:-:S04]  /*4220*/  @P0 SHF.R.U32.HI R3, RZ, R7, R4 ;  /* 0x00000007ff030219 */ /* 0x004fc80000011604 */
[----:B------:R-:W-:Y:S01]  /*4230*/  IADD3 R4, R5, -UR14, -R0 ;  /* 0x8000000e05047c10 */ /* 0x000fe2000fffe800 */
[----:B------:R-:W1:Y:S03]  /*4240*/  SHFL.IDX PT, R7, R3, RZ, 0x1c1f ;  /* 0x001c1fff03077589 */ /* 0x000e6600000e0000 */
[C---:B------:R-:W-:Y:S01]  /*4250*/  IADD3 R12, R4.reuse, UR7, RZ ;  /* 0x00000007040c7c10 */ /* 0x040fe2000fffe0ff */
[----:B------:R-:W-:-:S05]  /*4260*/  VIADD R11, R4, UR15 ;  /* 0x0000000f040b7c36 */ /* 0x000fca0008000000 */
[----:B-1----:R-:W-:Y:S01]  /*4270*/  VIADDMNMX R4, R7, R11, R8, PT ;  /* 0x0000000b07047246 */ /* 0x002fe20003800108 */
[----:B------:R-:W-:Y:S01]  /*4280*/  IMAD.IADD R5, R12, 0x1, R7 ;  /* 0x000000010c057824 */ /* 0x000fe200078e0207 */
[----:B------:R-:W-:Y:S06]  /*4290*/  @!P1 BRA `(.L_x_1701) ;  /* 0x0000000000689947 */ /* 0x000fec0003800000 */
[----:B------:R-:W-:Y:S01]  /*42a0*/  IMAD.U32 R6, RZ, RZ, UR11 ;  /* 0x0000000bff067e24 */ /* 0x000fe2000f8e00ff */
[----:B------:R-:W-:Y:S03]  /*42b0*/  BSSY B0, `(.L_x_1702) ;  /* 0x0000014000007945 */ /* 0x000fe60003800000 */
[----:B------:R-:W-:-:S04]  /*42c0*/  IMAD R6, R6, UR41, R7 ;  /* 0x0000002906067c24 */ /* 0x000fc8000f8e0207 */
[----:B------:R-:W-:-:S05]  /*42d0*/  VIADD R7, R6, -UR14 ;  /* 0x8000000e06077c36 */ /* 0x000fca0008000000 */
[----:B------:R-:W-:-:S13]  /*42e0*/  ISETP.GT.AND P0, PT, R7, -0x1, PT ;  /* 0xffffffff0700780c */ /* 0x000fda0003f04270 */
[----:B------:R-:W-:Y:S05]  /*42f0*/  @P0 BRA `(.L_x_1703) ;  /* 0x0000000000240947 */ /* 0x000fea0003800000 */
[----:B------:R-:W-:Y:S01]  /*4300*/  ULDC UR4, c[0x0][0x9e4] ;  /* 0x0002790000047ab9 */ /* 0x000fe20000000800 */
[----:B------:R-:W-:Y:S01]  /*4310*/  LOP3.LUT R7, RZ, R7, RZ, 0x33, !PT ;  /* 0x00000007ff077212 */ /* 0x000fe200078e33ff */
[----:B------:R-:W-:-:S05]  /*4320*/  IMAD.U32 R14, RZ, RZ, UR4 ;  /* 0x00000004ff0e7e24 */ /* 0x000fca000f8e00ff */
[----:B------:R-:W-:-:S13]  /*4330*/  ISETP.NE.AND P0, PT, R14, 0x1, PT ;  /* 0x000000010e00780c */ /* 0x000fda0003f05270 */
[----:B------:R-:W1:Y:S02]  /*4340*/  @P0 LDC.64 R20, c[0x0][0x9e8] ;  /* 0x00027a00ff140b82 */ /* 0x000e640000000a00 */
[----:B-1----:R-:W-:-:S05]  /*4350*/  @P0 IMAD.HI.U32 R6, R7, R20, RZ ;  /* 0x0000001407060227 */ /* 0x002fca00078e00ff */
[----:B------:R-:W-:-:S04]  /*4360*/  @P0 SHF.R.U32.HI R7, RZ, R21, R6 ;  /* 0x00000015ff070219 */ /* 0x000fc80000011606 */
[----:B------:R-:W-:Y:S01]  /*4370*/  LOP3.LUT R7, RZ, R7, RZ, 0x33, !PT ;  /* 0x00000007ff077212 */ /* 0x000fe200078e33ff */
[----:B------:R-:W-:Y:S06]  /*4380*/  BRA `(.L_x_1704) ;  /* 0x0000000000187947 */ /* 0x000fec0003800000 */
.L_x_1703:
[----:B------:R-:W-:Y:S02]  /*4390*/  ULDC UR4, c[0x0][0x9e4] ;  /* 0x0002790000047ab9 */ /* 0x000fe40000000800 */
[----:B------:R-:W-:-:S04]  /*43a0*/  MOV R14, UR4 ;  /* 0x00000004000e7c02 */ /* 0x000fc80008000f00 */
[----:B------:R-:W-:-:S13]  /*43b0*/  ISETP.NE.AND P0, PT, R14, 0x1, PT ;  /* 0x000000010e00780c */ /* 0x000fda0003f05270 */
[----:B------:R-:W1:Y:S02]  /*43c0*/  @P0 LDC.64 R20, c[0x0][0x9e8] ;  /* 0x00027a00ff140b82 */ /* 0x000e640000000a00 */
[----:B-1----:R-:W-:-:S05]  /*43d0*/  @P0 IMAD.HI.U32 R6, R7, R20, RZ ;  /* 0x0000001407060227 */ /* 0x002fca00078e00ff */
[----:B------:R-:W-:-:S07]  /*43e0*/  @P0 SHF.R.U32.HI R7, RZ, R21, R6 ;  /* 0x00000015ff070219 */ /* 0x000fce0000011606 */
.L_x_1704:
[----:B------:R-:W-:Y:S05]  /*43f0*/  BSYNC B0 ;  /* 0x0000000000007941 */ /* 0x000fea0003800000 */
.L_x_1702:
[----:B------:R-:W-:-:S04]  /*4400*/  IMAD R7, R7, R14, -UR10 ;  /* 0x8000000a07077e24 */ /* 0x000fc8000f8e020e */
[----:B------:R-:W-:-:S05]  /*4410*/  IMAD.IADD R7, R7, 0x1, -R0 ;  /* 0x0000000107077824 */ /* 0x000fca00078e0a00 */
[----:B------:R-:W-:Y:S02]  /*4420*/  VIADDMNMX R4, R7, R14, R4, PT ;  /* 0x0000000e07047246 */ /* 0x000fe40003800104 */
[----:B------:R-:W-:-:S07]  /*4430*/  VIMNMX R5, R5, R7, !PT ;  /* 0x0000000705057248 */ /* 0x000fce0007fe0100 */
.L_x_1701:
[----:B------:R-:W1:Y:S02]  /*4440*/  SHFL.IDX PT, R3, R3, 0x1, 0x1c1f ;  /* 0x003c1f0003037f89 */ /* 0x000e6400000e0000 */
        /* <DEDUP_REMOVED lines=10> */
[----:B------:R-:W-:Y:S02]  /*44f0*/  LOP3.LUT R3, RZ, R3, RZ, 0x33, !PT ;  /* 0x00000003ff037212 */ /* 0x000fe400078e33ff */
[----:B------:R-:W-:-:S04]  /*4500*/  MOV R12, UR4 ;  /* 0x00000004000c7c02 */ /* 0x000fc80008000f00 */
[----:B------:R-:W-:-:S13]  /*4510*/  ISETP.NE.AND P0, PT, R12, 0x1, PT ;  /* 0x000000010c00780c */ /* 0x000fda0003f05270 */
[----:B------:R-:W1:Y:S02]  /*4520*/  @P0 LDC.64 R14, c[0x0][0x9e8] ;  /* 0x00027a00ff0e0b82 */ /* 0x000e640000000a00 */
[----:B-1----:R-:W-:-:S05]  /*4530*/  @P0 IMAD.HI.U32 R8, R3, R14, RZ ;  /* 0x0000000e03080227 */ /* 0x002fca00078e00ff */
[----:B------:R-:W-:-:S04]  /*4540*/  @P0 SHF.R.U32.HI R3, RZ, R15, R8 ;  /* 0x0000000fff030219 */ /* 0x000fc80000011608 */
[----:B------:R-:W-:Y:S01]  /*4550*/  LOP3.LUT R3, RZ, R3, RZ, 0x33, !PT ;  /* 0x00000003ff037212 */ /* 0x000fe200078e33ff */
[----:B------:R-:W-:Y:S06]  /*4560*/  BRA `(.L_x_1708) ;  /* 0x0000000000187947 */ /* 0x000fec0003800000 */
.L_x_1707:
[----:B------:R-:W-:Y:S02]  /*4570*/  ULDC UR4, c[0x0][0x9e4] ;  /* 0x0002790000047ab9 */ /* 0x000fe40000000800 */
[----:B------:R-:W-:-:S05]  /*4580*/  IMAD.U32 R12, RZ, RZ, UR4 ;  /* 0x00000004ff0c7e24 */ /* 0x000fca000f8e00ff */
[----:B------:R-:W-:-:S13]  /*4590*/  ISETP.NE.AND P0, PT, R12, 0x1, PT ;  /* 0x000000010c00780c */ /* 0x000fda0003f05270 */
[----:B------:R-:W1:Y:S02]  /*45a0*/  @P0 LDC.64 R14, c[0x0][0x9e8] ;  /* 0x00027a00ff0e0b82 */ /* 0x000e640000000a00 */
[----:B-1----:R-:W-:-:S05]  /*45b0*/  @P0 IMAD.HI.U32 R8, R3, R14, RZ ;  /* 0x0000000e03080227 */ /* 0x002fca00078e00ff */
[----:B------:R-:W-:-:S07]  /*45c0*/  @P0 SHF.R.U32.HI R3, RZ, R15, R8 ;  /* 0x0000000fff030219 */ /* 0x000fce0000011608 */
.L_x_1708:
[----:B------:R-:W-:Y:S05]  /*45d0*/  BSYNC B0 ;  /* 0x0000000000007941 */ /* 0x000fea0003800000 */
.L_x_1706:
[----:B------:R-:W-:-:S04]  /*45e0*/  IMAD R3, R3, R12, -UR10 ;  /* 0x8000000a03037e24 */ /* 0x000fc8000f8e020c */
[----:B------:R-:W-:-:S05]  /*45f0*/  IMAD.IADD R3, R3, 0x1, -R0 ;  /* 0x0000000103037824 */ /* 0x000fca00078e0a00 */
[----:B------:R-:W-:Y:S02]  /*4600*/  VIADDMNMX R6, R3, R12, R6, PT ;  /* 0x0000000c03067246 */ /* 0x000fe40003800106 */
[----:B------:R-:W-:-:S07]  /*4610*/  VIMNMX R7, R7, R3, !PT ;  /* 0x0000000307077248 */ /* 0x000fce0007fe0100 */
.L_x_1705:
[----:B------:R-:W-:Y:S01]  /*4620*/  UIMAD UR4, UR43, UR6, 0x40 ;  /* 0x000000402b0474a4 */ /* 0x000fe2000f8e0206 */
[----:B------:R-:W-:Y:S03]  /*4630*/  BAR.SYNC.DEFER_BLOCKING 0xf, 0x100 ;  /* 0x03c4000000007b1d */ /* 0x000fe60000010000 */
[----:B------:R-:W-:Y:S02]  /*4640*/  UISETP.GE.AND UP5, UPT, UR4, 0x1, UPT ;  /* 0x000000010400788c */ /* 0x000fe4000bfa6270 */
[----:B------:R-:W-:Y:S02]  /*4650*/  UISETP.GE.AND UP6, UPT, UR4, 0x2, UPT ;  /* 0x000000020400788c */ /* 0x000fe4000bfc6270 */
[----:B------:R-:W-:Y:S02]  /*4660*/  UISETP.GE.AND UP0, UPT, UR4, 0x9, UPT ;  /* 0x000000090400788c */ /* 0x000fe4000bf06270 */
[----:B------:R-:W-:Y:S01]  /*4670*/  PLOP3.LUT P1, PT, PT, PT, UP5, 0x40, 0x0 ;  /* 0x000000000000781c */ /* 0x000fe20003f2e858 */
[----:B------:R-:W-:Y:S01]  /*4680*/  UISETP.GE.AND UP1, UPT, UR4, 0xa, UPT ;  /* 0x0000000a0400788c */ /* 0x000fe2000bf26270 */
[----:B------:R-:W-:Y:S01]  /*4690*/  PLOP3.LUT P3, PT, PT, PT, UP6, 0x40, 0x0 ;  /* 0x000000000000781c */ /* 0x000fe20003f6e868 */
[----:B------:R-:W-:Y:S01]  /*46a0*/  UISETP.GE.AND UP2, UPT, UR4, 0x11, UPT ;  /* 0x000000110400788c */ /* 0x000fe2000bf46270 */
[C---:B------:R-:W-:Y:S01]  /*46b0*/  ISETP.GT.AND P1, PT, R5.reuse, RZ, P1 ;  /* 0x000000ff0500720c */ /* 0x040fe20000f24270 */
[----:B------:R-:W-:Y:S01]  /*46c0*/  UISETP.GE.AND UP3, UPT, UR4, 0x12, UPT ;  /* 0x000000120400788c */ /* 0x000fe2000bf66270 */
[----:B------:R-:W-:Y:S01]  /*46d0*/  ISETP.GT.AND P3, PT, R5, 0x1, P3 ;  /* 0x000000010500780c */ /* 0x000fe20001f64270 */
[----:B------:R-:W-:Y:S01]  /*46e0*/  UISETP.GE.AND UP4, UPT, UR4, 0x19, UPT ;  /* 0x000000190400788c */ /* 0x000fe2000bf86270 */
[----:B------:R-:W-:Y:S01]  /*46f0*/  ISETP.LT.OR P1, PT, R4, 0x1, P1 ;  /* 0x000000010400780c */ /* 0x000fe20000f21670 */
[----:B------:R-:W-:Y:S01]  /*4700*/  ULDC UR10, c[0x0][0x988] ;  /* 0x00026200000a7ab9 */ /* 0x000fe20000000800 */
[----:B------:R-:W-:Y:S01]  /*4710*/  PLOP3.LUT P2, PT, PT, PT, UP6, 0x40, 0x0 ;  /* 0x000000000000781c */ /* 0x000fe20003f4e868 */
[----:B------:R-:W-:Y:S01]  /*4720*/  UISETP.GE.AND UP6, UPT, UR4, 0x21, UPT ;  /* 0x000000210400788c */ /* 0x000fe2000bfc6270 */
[----:B------:R-:W-:-:S02]  /*4730*/  FSEL R24, R24, -INF , !P1 ;  /* 0xff80000018187808 */ /* 0x000fc40004800000 */
[----:B------:R-:W-:Y:S02]  /*4740*/  PLOP3.LUT P1, PT, PT, PT, UP0, 0x40, 0x0 ;  /* 0x000000000000781c */ /* 0x000fe40003f2e808 */
[----:B------:R-:W-:Y:S02]  /*4750*/  ISETP.LT.OR P3, PT, R4, 0x2, P3 ;  /* 0x000000020400780c */ /* 0x000fe40001f61670 */
[----:B------:R-:W-:Y:S02]  /*4760*/  ISETP.GT.AND P2, PT, R7, 0x1, P2 ;  /* 0x000000010700780c */ /* 0x000fe40001744270 */
[----:B------:R-:W-:Y:S02]  /*4770*/  ISETP.GT.AND P1, PT, R5, 0x8, P1 ;  /* 0x000000080500780c */ /* 0x000fe40000f24270 */
[----:B------:R-:W-:Y:S01]  /*4780*/  PLOP3.LUT P0, PT, PT, PT, UP5, 0x40, 0x0 ;  /* 0x000000000000781c */ /* 0x000fe20003f0e858 */
[----:B------:R-:W-:Y:S01]  /*4790*/  UISETP.GE.AND UP5, UPT, UR4, 0x1a, UPT ;  /* 0x0000001a0400788c */ /* 0x000fe2000bfa6270 */
[----:B------:R-:W-:-:S02]  /*47a0*/  FSEL R25, R25, -INF , !P3 ;  /* 0xff80000019197808 */ /* 0x000fc40005800000 */
[----:B------:R-:W-:Y:S02]  /*47b0*/  PLOP3.LUT P3, PT, PT, PT, UP1, 0x40, 0x0 ;  /* 0x000000000000781c */ /* 0x000fe40003f6e818 */
[----:B------:R-:W-:Y:S02]  /*47c0*/  ISETP.LT.OR P2, PT, R6, 0x2, P2 ;  /* 0x000000020600780c */ /* 0x000fe40001741670 */
[----:B------:R-:W-:Y:S02]  /*47d0*/  ISETP.LT.OR P1, PT, R4, 0x9, P1 ;  /* 0x000000090400780c */ /* 0x000fe40000f21670 */
[----:B------:R-:W-:Y:S02]  /*47e0*/  ISETP.GT.AND P0, PT, R7, RZ, P0 ;  /* 0x000000ff0700720c */ /* 0x000fe40000704270 */
[----:B------:R-:W-:Y:S02]  /*47f0*/  ISETP.GT.AND P3, PT, R5, 0x9, P3 ;  /* 0x000000090500780c */ /* 0x000fe40001f64270 */
[----:B------:R-:W-:-:S02]  /*4800*/  FSEL R27, R27, -INF , !P2 ;  /* 0xff8000001b1b7808 */ /* 0x000fc40005000000 */
[----:B------:R-:W-:Y:S02]  /*4810*/  FSEL R28, R28, -INF , !P1 ;  /* 0xff8000001c1c7808 */ /* 0x000fe40004800000 */
[----:B------:R-:W-:Y:S01]  /*4820*/  PLOP3.LUT P2, PT, PT, PT, UP1, 0x40, 0x0 ;  /* 0x000000000000781c */ /* 0x000fe20003f4e818 */
[----:B------:R-:W-:Y:S01]  /*4830*/  UISETP.GE.AND UP1, UPT, UR4, 0x29, UPT ;  /* 0x000000290400788c */ /* 0x000fe2000bf26270 */
[----:B------:R-:W-:Y:S02]  /*4840*/  PLOP3.LUT P1, PT, PT, PT, UP2, 0x40, 0x0 ;  /* 0x000000000000781c */ /* 0x000fe40003f2e828 */
[----:B------:R-:W-:Y:S02]  /*4850*/  ISETP.LT.OR P0, PT, R6, 0x1, P0 ;  /* 0x000000010600780c */ /* 0x000fe40000701670 */
[----:B------:R-:W-:Y:S02]  /*4860*/  ISETP.LT.OR P3, PT, R4, 0xa, P3 ;  /* 0x0000000a0400780c */ /* 0x000fe40001f61670 */
[----:B------:R-:W-:-:S02]  /*4870*/  ISETP.GT.AND P2, PT, R7, 0x9, P2 ;  /* 0x000000090700780c */ /* 0x000fc40001744270 */
[----:B------:R-:W-:Y:S02]  /*4880*/  ISETP.GT.AND P1, PT, R5, 0x10, P1 ;  /* 0x000000100500780c */ /* 0x000fe40000f24270 */
[----:B------:R-:W-:Y:S02]  /*4890*/  FSEL R26, R26, -INF , !P0 ;  /* 0xff8000001a1a7808 */ /* 0x000fe40004000000 */
[----:B------:R-:W-:Y:S01]  /*48a0*/  PLOP3.LUT P0, PT, PT, PT, UP0, 0x40, 0x0 ;  /* 0x000000000000781c */ /* 0x000fe20003f0e808 */
[----:B------:R-:W-:Y:S01]  /*48b0*/  UISETP.GE.AND UP0, UPT, UR4, 0x22, UPT ;  /* 0x000000220400788c */ /* 0x000fe2000bf06270 */
[----:B------:R-:W-:Y:S02]  /*48c0*/  FSEL R29, R29, -INF , !P3 ;  /* 0xff8000001d1d7808 */ /* 0x000fe40005800000 */
[----:B------:R-:W-:Y:S01]  /*48d0*/  PLOP3.LUT P3, PT, PT, PT, UP3, 0x40, 0x0 ;  /* 0x000000000000781c */ /* 0x000fe20003f6e838 */
[----:B------:R-:W-:Y:S01]  /*48e0*/  UP2UR UR5, UPR, URZ, 0x1 ;  /* 0x000000013f057883 */ /* 0x000fe20008000000 */
[----:B------:R-:W-:-:S02]  /*48f0*/  ISETP.LT.OR P2, PT, R6, 0xa, P2 ;  /* 0x0000000a0600780c */ /* 0x000fc40001741670 */
[----:B------:R-:W-:Y:S02]  /*4900*/  ISETP.LT.OR P1, PT, R4, 0x11, P1 ;  /* 0x000000110400780c */ /* 0x000fe40000f21670 */
[----:B------:R-:W-:Y:S02]  /*4910*/  ISETP.GT.AND P0, PT, R7, 0x8, P0 ;  /* 0x000000080700780c */ /* 0x000fe40000704270 */
[----:B------:R-:W-:Y:S02]  /*4920*/  ISETP.GT.AND P3, PT, R5, 0x11, P3 ;  /* 0x000000110500780c */ /* 0x000fe40001f64270 */
[----:B------:R-:W-:Y:S02]  /*4930*/  FSEL R31, R31, -INF , !P2 ;  /* 0xff8000001f1f7808 */ /* 0x000fe40005000000 */
[----:B------:R-:W-:Y:S02]  /*4940*/  FSEL R32, R32, -INF , !P1 ;  /* 0xff80000020207808 */ /* 0x000fe40004800000 */
[----:B------:R-:W-:-:S02]  /*4950*/  PLOP3.LUT P2, PT, PT, PT, UP4, 0x40, 0x0 ;  /* 0x000000000000781c */ /* 0x000fc40003f4e848 */
[----:B------:R-:W-:Y:S02]  /*4960*/  PLOP3.LUT P1, PT, PT, PT, UP5, 0x40, 0x0 ;  /* 0x000000000000781c */ /* 0x000fe40003f2e858 */
[----:B------:R-:W-:Y:S02]  /*4970*/  ISETP.LT.OR P0, PT, R6, 0x9, P0 ;  /* 0x000000090600780c */ /* 0x000fe40000701670 */
[----:B------:R-:W-:Y:S02]  /*4980*/  ISETP.LT.OR P3, PT, R4, 0x12, P3 ;  /* 0x000000120400780c */ /* 0x000fe40001f61670 */
[C---:B------:R-:W-:Y:S02]  /*4990*/  ISETP.GT.AND P2, PT, R5.reuse, 0x18, P2 ;  /* 0x000000180500780c */ /* 0x040fe40001744270 */
[----:B------:R-:W-:Y:S02]  /*49a0*/  ISETP.GT.AND P1, PT, R5, 0x19, P1 ;  /* 0x000000190500780c */ /* 0x000fe40000f24270 */
[----:B------:R-:W-:-:S02]  /*49b0*/  FSEL R30, R30, -INF , !P0 ;  /* 0xff8000001e1e7808 */ /* 0x000fc40004000000 */
[----:B------:R-:W-:Y:S01]  /*49c0*/  PLOP3.LUT P0, PT, PT, PT, UP2, 0x40, 0x0 ;  /* 0x000000000000781c */ /* 0x000fe20003f0e828 */
[----:B------:R-:W-:Y:S01]  /*49d0*/  UISETP.GE.AND UP2, UPT, UR4, 0x2a, UPT ;  /* 0x0000002a0400788c */ /* 0x000fe2000bf46270 */
[----:B------:R-:W-:Y:S02]  /*49e0*/  FSEL R33, R33, -INF , !P3 ;  /* 0xff80000021217808 */ /* 0x000fe40005800000 */
[----:B------:R-:W-:Y:S01]  /*49f0*/  PLOP3.LUT P3, PT, PT, PT, UP6, 0x40, 0x0 ;  /* 0x000000000000781c */ /* 0x000fe20003f6e868 */
[----:B------:R-:W-:Y:S01]  /*4a00*/  UISETP.GE.AND UP6, UPT, UR4, 0x3a, UPT ;  /* 0x0000003a0400788c */ /* 0x000fe2000bfc6270 */
[C---:B------:R-:W-:Y:S02]  /*4a10*/  ISETP.LT.OR P2, PT, R4.reuse, 0x19, P2 ;  /* 0x000000190400780c */ /* 0x040fe40001741670 */
[----:B------:R-:W-:Y:S02]  /*4a20*/  ISETP.LT.OR P1, PT, R4, 0x1a, P1 ;  /* 0x0000001a0400780c */ /* 0x000fe40000f21670 */
[----:B------:R-:W-:-:S02]  /*4a30*/  ISETP.GT.AND P0, PT, R7, 0x10, P0 ;  /* 0x000000100700780c */ /* 0x000fc40000704270 */
[----:B------:R-:W-:Y:S02]  /*4a40*/  ISETP.GT.AND P3, PT, R5, 0x20, P3 ;  /* 0x000000200500780c */ /* 0x000fe40001f64270 */
[----:B------:R-:W-:Y:S02]  /*4a50*/  FSEL R36, R36, -INF , !P2 ;  /* 0xff80000024247808 */ /* 0x000fe40005000000 */
[----:B------:R-:W-:Y:S02]  /*4a60*/  FSEL R37, R37, -INF , !P1 ;  /* 0xff80000025257808 */ /* 0x000fe40004800000 */
[----:B------:R-:W-:Y:S01]  /*4a70*/  PLOP3.LUT P2, PT, PT, PT, UP0, 0x40, 0x0 ;  /* 0x000000000000781c */ /* 0x000fe20003f4e808 */
[----:B------:R-:W-:Y:S01]  /*4a80*/  UISETP.GE.AND UP0, UPT, UR4, 0x21, UPT ;  /* 0x000000210400788c */ /* 0x000fe2000bf06270 */
[----:B------:R-:W-:Y:S02]  /*4a90*/  PLOP3.LUT P1, PT, PT, PT, UP1, 0x40, 0x0 ;  /* 0x000000000000781c */ /* 0x000fe40003f2e818 */
[----:B------:R-:W-:-:S02]  /*4aa0*/  ISETP.LT.OR P0, PT, R6, 0x11, P0 ;  /* 0x000000110600780c */ /* 0x000fc40000701670 */
[----:B------:R-:W-:Y:S02]  /*4ab0*/  ISETP.LT.OR P3, PT, R4, 0x21, P3 ;  /* 0x000000210400780c */ /* 0x000fe40001f61670 */
[C---:B------:R-:W-:Y:S02]  /*4ac0*/  ISETP.GT.AND P2, PT, R5.reuse, 0x21, P2 ;  /* 0x000000210500780c */ /* 0x040fe40001744270 */
[----:B------:R-:W-:Y:S02]  /*4ad0*/  ISETP.GT.AND P1, PT, R5, 0x28, P1 ;  /* 0x000000280500780c */ /* 0x000fe40000f24270 */
[----:B------:R-:W-:Y:S02]  /*4ae0*/  FSEL R34, R34, -INF , !P0 ;  /* 0xff80000022227808 */ /* 0x000fe40004000000 */
[----:B------:R-:W-:Y:S01]  /*4af0*/  PLOP3.LUT P0, PT, PT, PT, UP3, 0x40, 0x0 ;  /* 0x000000000000781c */ /* 0x000fe20003f0e838 */
[----:B------:R-:W-:Y:S01]  /*4b00*/  UISETP.GE.AND UP3, UPT, UR4, 0x31, UPT ;  /* 0x000000310400788c */ /* 0x000fe2000bf66270 */
[----:B------:R-:W-:-:S02]  /*4b10*/  FSEL R40, R40, -INF , !P3 ;  /* 0xff80000028287808 */ /* 0x000fc40005800000 */
[----:B------:R-:W-:Y:S02]  /*4b20*/  PLOP3.LUT P3, PT, PT, PT, UP2, 0x40, 0x0 ;  /* 0x000000000000781c */ /* 0x000fe40003f6e828 */
[C---:B------:R-:W-:Y:S02]  /*4b30*/  ISETP.LT.OR P2, PT, R4.reuse, 0x22, P2 ;  /* 0x000000220400780c */ /* 0x040fe40001741670 */
[----:B------:R-:W-:Y:S02]  /*4b40*/  ISETP.LT.OR P1, PT, R4, 0x29, P1 ;  /* 0x000000290400780c */ /* 0x000fe40000f21670 */
[----:B------:R-:W-:Y:S02]  /*4b50*/  ISETP.GT.AND P3, PT, R5, 0x29, P3 ;  /* 0x000000290500780c */ /* 0x000fe40001f64270 */
[----:B------:R-:W-:Y:S02]  /*4b60*/  FSEL R41, R41, -INF , !P2 ;  /* 0xff80000029297808 */ /* 0x000fe40005000000 */
[----:B------:R-:W-:-:S02]  /*4b70*/  FSEL R44, R44, -INF , !P1 ;  /* 0xff8000002c2c7808 */ /* 0x000fc40004800000 */
[----:B------:R-:W-:Y:S01]  /*4b80*/  PLOP3.LUT P2, PT, PT, PT, UP4, 0x40, 0x0 ;  /* 0x000000000000781c */ /* 0x000fe20003f4e848 */
[----:B------:R-:W-:Y:S01]  /*4b90*/  UISETP.GE.AND UP4, UPT, UR4, 0x32, UPT ;  /* 0x000000320400788c */ /* 0x000fe2000bf86270 */
[----:B------:R-:W-:Y:S02]  /*4ba0*/  PLOP3.LUT P1, PT, PT, PT, UP3, 0x40, 0x0 ;  /* 0x000000000000781c */ /* 0x000fe40003f2e838 */
[----:B------:R-:W-:Y:S02]  /*4bb0*/  ISETP.LT.OR P3, PT, R4, 0x2a, P3 ;  /* 0x0000002a0400780c */ /* 0x000fe40001f61670 */
[----:B------:R-:W-:Y:S02]  /*4bc0*/  ISETP.GT.AND P1, PT, R5, 0x30, P1 ;  /* 0x000000300500780c */ /* 0x000fe40000f24270 */
[----:B------:R-:W-:Y:S02]  /*4bd0*/  FSEL R45, R45, -INF , !P3 ;  /* 0xff8000002d2d7808 */ /* 0x000fe40005800000 */
[----:B------:R-:W-:-:S02]  /*4be0*/  PLOP3.LUT P3, PT, PT, PT, UP4, 0x40, 0x0 ;  /* 0x000000000000781c */ /* 0x000fc40003f6e848 */
[----:B------:R-:W-:Y:S02]  /*4bf0*/  ISETP.LT.OR P1, PT, R4, 0x31, P1 ;  /* 0x000000310400780c */ /* 0x000fe40000f21670 */
[----:B------:R-:W-:Y:S02]  /*4c00*/  ISETP.GT.AND P3, PT, R5, 0x31, P3 ;  /* 0x000000310500780c */ /* 0x000fe40001f64270 */
[----:B------:R-:W-:Y:S02]  /*4c10*/  FSEL R48, R48, -INF , !P1 ;  /* 0xff80000030307808 */ /* 0x000fe40004800000 */
[----:B------:R-:W-:Y:S01]  /*4c20*/  PLOP3.LUT P1, PT, PT, PT, UP5, 0x40, 0x0 ;  /* 0x000000000000781c */ /* 0x000fe20003f2e858 */
[----:B------:R-:W-:Y:S01]  /*4c30*/  UISETP.GE.AND UP5, UPT, UR4, 0x39, UPT ;  /* 0x000000390400788c */ /* 0x000fe2000bfa6270 */
[----:B------:R-:W-:Y:S02]  /*4c40*/  ISETP.LT.OR P3, PT, R4, 0x32, P3 ;  /* 0x000000320400780c */ /* 0x000fe40001f61670 */
[----:B------:R-:W-:-:S02]  /*4c50*/  FMNMX.FTZ R3, R24, R25, !PT ;  /* 0x0000001918037209 */ /* 0x000fc40007810000 */
[----:B------:R-:W-:Y:S02]  /*4c60*/  FSEL R49, R49, -INF , !P3 ;  /* 0xff80000031317808 */ /* 0x000fe40005800000 */
[----:B------:R-:W-:Y:S02]  /*4c70*/  PLOP3.LUT P3, PT, PT, PT, UP5, 0x40, 0x0 ;  /* 0x000000000000781c */ /* 0x000fe40003f6e858 */
[----:B------:R-:W-:Y:S02]  /*4c80*/  ISETP.GT.AND P0, PT, R7, 0x11, P0 ;  /* 0x000000110700780c */ /* 0x000fe40000704270 */
[----:B------:R-:W-:Y:S02]  /*4c90*/  ISETP.GT.AND P3, PT, R5, 0x38, P3 ;  /* 0x000000380500780c */ /* 0x000fe40001f64270 */
[----:B------:R-:W-:Y:S02]  /*4ca0*/  ISETP.GT.AND P2, PT, R7, 0x18, P2 ;  /* 0x000000180700780c */ /* 0x000fe40001744270 */
[----:B------:R-:W-:-:S02]  /*4cb0*/  ISETP.LT.OR P3, PT, R4, 0x39, P3 ;  /* 0x000000390400780c */ /* 0x000fc40001f61670 */
[----:B------:R-:W-:Y:S02]  /*4cc0*/  ISETP.LT.OR P0, PT, R6, 0x12, P0 ;  /* 0x000000120600780c */ /* 0x000fe40000701670 */
[----:B------:R-:W-:Y:S02]  /*4cd0*/  FSEL R52, R52, -INF , !P3 ;  /* 0xff80000034347808 */ /* 0x000fe40005800000 */
[----:B------:R-:W-:Y:S02]  /*4ce0*/  PLOP3.LUT P3, PT, PT, PT, UP6, 0x40, 0x0 ;  /* 0x000000000000781c */ /* 0x000fe40003f6e868 */
[----:B------:R-:W-:Y:S02]  /*4cf0*/  ISETP.LT.OR P2, PT, R6, 0x19, P2 ;  /* 0x000000190600780c */ /* 0x000fe40001741670 */
[----:B------:R-:W-:Y:S02]  /*4d00*/  ISETP.GT.AND P3, PT, R5, 0x39, P3 ;  /* 0x000000390500780c */ /* 0x000fe40001f64270 */
[----:B------:R-:W-:-:S02]  /*4d10*/  FSEL R35, R35, -INF , !P0 ;  /* 0xff80000023237808 */ /* 0x000fc40004000000 */
[----:B------:R-:W-:Y:S02]  /*4d20*/  ISETP.LT.OR P3, PT, R4, 0x3a, P3 ;  /* 0x0000003a0400780c */ /* 0x000fe40001f61670 */
[----:B------:R-:W-:Y:S02]  /*4d30*/  FMNMX.FTZ R4, R28, R3, !PT ;  /* 0x000000031c047209 */ /* 0x000fe40007810000 */
[----:B------:R-:W-:Y:S02]  /*4d40*/  FSEL R53, R53, -INF , !P3 ;  /* 0xff80000035357808 */ /* 0x000fe40005800000 */
[----:B------:R-:W-:Y:S02]  /*4d50*/  FMNMX.FTZ R3, R29, R4, !PT ;  /* 0x000000041d037209 */ /* 0x000fe40007810000 */
[----:B------:R-:W-:Y:S01]  /*4d60*/  PLOP3.LUT P3, PT, PT, PT, UP0, 0x40, 0x0 ;  /* 0x000000000000781c */ /* 0x000fe20003f6e808 */
[----:B------:R-:W-:Y:S01]  /*4d70*/  UISETP.NE.AND UP0, UPT, UR5, URZ, UPT ;  /* 0x0000003f0500728c */ /* 0x000fe2000bf05270 */
[----:B------:R-:W-:-:S02]  /*4d80*/  FMNMX.FTZ R4, R32, R3, !PT ;  /* 0x0000000320047209 */ /* 0x000fc40007810000 */
[----:B------:R-:W-:Y:S02]  /*4d90*/  ISETP.GT.AND P1, PT, R7, 0x19, P1 ;  /* 0x000000190700780c */ /* 0x000fe40000f24270 */
[----:B------:R-:W-:Y:S02]  /*4da0*/  FMNMX.FTZ R3, R33, R4, !PT ;  /* 0x0000000421037209 */ /* 0x000fe40007810000 */
[----:B------:R-:W-:Y:S02]  /*4db0*/  PLOP3.LUT P0, PT, PT, PT, UP0, 0x40, 0x0 ;  /* 0x000000000000781c */ /* 0x000fe40003f0e808 */
[----:B------:R-:W-:Y:S02]  /*4dc0*/  FMNMX.FTZ R4, R36, R3, !PT ;  /* 0x0000000324047209 */ /* 0x000fe40007810000 */
[----:B------:R-:W-:Y:S02]  /*4dd0*/  FSEL R38, R38, -INF , !P2 ;  /* 0xff80000026267808 */ /* 0x000fe40005000000 */
[----:B------:R-:W-:-:S02]  /*4de0*/  FMNMX.FTZ R3, R37, R4, !PT ;  /* 0x0000000425037209 */ /* 0x000fc40007810000 */
[----:B------:R-:W-:Y:S02]  /*4df0*/  ISETP.GT.AND P3, PT, R7, 0x20, P3 ;  /* 0x000000200700780c */ /* 0x000fe40001f64270 */
[----:B------:R-:W-:Y:S02]  /*4e00*/  FMNMX.FTZ R4, R40, R3, !PT ;  /* 0x0000000328047209 */ /* 0x000fe40007810000 */
[----:B------:R-:W-:Y:S02]  /*4e10*/  ISETP.LT.OR P1, PT, R6, 0x1a, P1 ;  /* 0x0000001a0600780c */ /* 0x000fe40000f21670 */
[----:B------:R-:W-:Y:S02]  /*4e20*/  FMNMX.FTZ R3, R41, R4, !PT ;  /* 0x0000000429037209 */ /* 0x000fe40007810000 */
[----:B------:R-:W-:Y:S02]  /*4e30*/  PLOP3.LUT P2, PT, PT, PT, UP1, 0x40, 0x0 ;  /* 0x000000000000781c */ /* 0x000fe40003f4e818 */
[----:B------:R-:W-:-:S02]  /*4e40*/  FMNMX.FTZ R4, R44, R3, !PT ;  /* 0x000000032c047209 */ /* 0x000fc40007810000 */
[----:B------:R-:W-:Y:S02]  /*4e50*/  ISETP.GT.AND P0, PT, R7, 0x21, P0 ;  /* 0x000000210700780c */ /* 0x000fe40000704270 */
[----:B------:R-:W-:Y:S02]  /*4e60*/  FMNMX.FTZ R3, R45, R4, !PT ;  /* 0x000000042d037209 */ /* 0x000fe40007810000 */
[----:B------:R-:W-:Y:S02]  /*4e70*/  ISETP.LT.OR P3, PT, R6, 0x21, P3 ;  /* 0x000000210600780c */ /* 0x000fe40001f61670 */
[----:B------:R-:W-:Y:S02]  /*4e80*/  FMNMX.FTZ R4, R48, R3, !PT ;  /* 0x0000000330047209 */ /* 0x000fe40007810000 */
[----:B------:R-:W-:Y:S02]  /*4e90*/  FSEL R39, R39, -INF , !P1 ;  /* 0xff80000027277808 */ /* 0x000fe40004800000 */
[----:B------:R-:W-:-:S02]  /*4ea0*/  FMNMX.FTZ R3, R49, R4, !PT ;  /* 0x0000000431037209 */ /* 0x000fc40007810000 */
[----:B------:R-:W-:Y:S02]  /*4eb0*/  PLOP3.LUT P1, PT, PT, PT, UP2, 0x40, 0x0 ;  /* 0x000000000000781c */ /* 0x000fe40003f2e828 */
[----:B------:R-:W-:Y:S02]  /*4ec0*/  FMNMX.FTZ R4, R52, R3, !PT ;  /* 0x0000000334047209 */ /* 0x000fe40007810000 */
[----:B------:R-:W-:Y:S02]  /*4ed0*/  ISETP.LT.OR P0, PT, R6, 0x22, P0 ;  /* 0x000000220600780c */ /* 0x000fe40000701670 */
[----:B------:R-:W-:Y:S02]  /*4ee0*/  FMNMX.FTZ R4, R53, R4, !PT ;  /* 0x0000000435047209 */ /* 0x000fe40007810000 */
[----:B------:R-:W-:Y:S02]  /*4ef0*/  FSEL R42, R42, -INF , !P3 ;  /* 0xff8000002a2a7808 */ /* 0x000fe40005800000 */
[----:B------:R-:W-:Y:S01]  /*4f00*/  ISETP.GT.AND P2, PT, R7, 0x28, P2 ;  /* 0x000000280700780c */ /* 0x000fe20001744270 */
[----:B------:R-:W1:Y:S01]  /*4f10*/  SHFL.BFLY PT, R3, R4, 0x2, 0x1f ;  /* 0x0c401f0004037f89 */ /* 0x000e6200000e0000 */
[----:B------:R-:W-:-:S02]  /*4f20*/  PLOP3.LUT P3, PT, PT, PT, UP3, 0x40, 0x0 ;  /* 0x000000000000781c */ /* 0x000fc40003f6e838 */
[----:B------:R-:W-:Y:S02]  /*4f30*/  FSEL R43, R43, -INF , !P0 ;  /* 0xff8000002b2b7808 */ /* 0x000fe40004000000 */
[C---:B------:R-:W-:Y:S02]  /*4f40*/  ISETP.GT.AND P1, PT, R7.reuse, 0x29, P1 ;  /* 0x000000290700780c */ /* 0x040fe40000f24270 */
[C---:B------:R-:W-:Y:S02]  /*4f50*/  ISETP.LT.OR P2, PT, R6.reuse, 0x29, P2 ;  /* 0x000000290600780c */ /* 0x040fe40001741670 */
[----:B------:R-:W-:Y:S02]  /*4f60*/  PLOP3.LUT P0, PT, PT, PT, UP4, 0x40, 0x0 ;  /* 0x000000000000781c */ /* 0x000fe40003f0e848 */
[----:B------:R-:W-:Y:S02]  /*4f70*/  ISETP.GT.AND P3, PT, R7, 0x30, P3 ;  /* 0x000000300700780c */ /* 0x000fe40001f64270 */
[----:B------:R-:W-:-:S02]  /*4f80*/  ISETP.LT.OR P1, PT, R6, 0x2a, P1 ;  /* 0x0000002a0600780c */ /* 0x000fc40000f21670 */
[----:B------:R-:W-:Y:S02]  /*4f90*/  FSEL R46, R46, -INF , !P2 ;  /* 0xff8000002e2e7808 */ /* 0x000fe40005000000 */
[----:B------:R-:W-:Y:S02]  /*4fa0*/  ISETP.LT.OR P3, PT, R6, 0x31, P3 ;  /* 0x000000310600780c */ /* 0x000fe40001f61670 */
[----:B------:R-:W-:Y:S02]  /*4fb0*/  PLOP3.LUT P2, PT, PT, PT, UP5, 0x40, 0x0 ;  /* 0x000000000000781c */ /* 0x000fe40003f4e858 */
[----:B------:R-:W-:Y:S02]  /*4fc0*/  FSEL R47, R47, -INF , !P1 ;  /* 0xff8000002f2f7808 */ /* 0x000fe40004800000 */
[----:B------:R-:W-:Y:S02]  /*4fd0*/  ISETP.GT.AND P0, PT, R7, 0x31, P0 ;  /* 0x000000310700780c */ /* 0x000fe40000704270 */
[----:B-1----:R-:W-:-:S02]  /*4fe0*/  FMNMX.FTZ R3, R4, R3, !PT ;  /* 0x0000000304037209 */ /* 0x002fc40007810000 */
[----:B------:R-:W-:Y:S02]  /*4ff0*/  FSEL R50, R50, -INF , !P3 ;  /* 0xff80000032327808 */ /* 0x000fe40005800000 */
[----:B------:R-:W-:Y:S01]  /*5000*/  PLOP3.LUT P1, PT, PT, PT, UP6, 0x40, 0x0 ;  /* 0x000000000000781c */ /* 0x000fe20003f2e868 */
[----:B------:R-:W1:Y:S01]  /*5010*/  SHFL.BFLY PT, R8, R3, 0x1, 0x1f ;  /* 0x0c201f0003087f89 */ /* 0x000e6200000e0000 */
[C---:B------:R-:W-:Y:S02]  /*5020*/  ISETP.GT.AND P2, PT, R7.reuse, 0x38, P2 ;  /* 0x000000380700780c */ /* 0x040fe40001744270 */
[C---:B------:R-:W-:Y:S02]  /*5030*/  ISETP.LT.OR P0, PT, R6.reuse, 0x32, P0 ;  /* 0x000000320600780c */ /* 0x040fe40000701670 */
[----:B------:R-:W-:Y:S02]  /*5040*/  ISETP.GT.AND P1, PT, R7, 0x39, P1 ;  /* 0x000000390700780c */ /* 0x000fe40000f24270 */
[----:B------:R-:W-:-:S02]  /*5050*/  ISETP.LT.OR P2, PT, R6, 0x39, P2 ;  /* 0x000000390600780c */ /* 0x000fc40001741670 */
[----:B------:R-:W-:Y:S02]  /*5060*/  FSEL R51, R51, -INF , !P0 ;  /* 0xff80000033337808 */ /* 0x000fe40004000000 */
[----:B------:R-:W-:Y:S02]  /*5070*/  ISETP.LT.OR P1, PT, R6, 0x3a, P1 ;  /* 0x0000003a0600780c */ /* 0x000fe40000f21670 */
[----:B------:R-:W-:Y:S02]  /*5080*/  FSEL R54, R54, -INF , !P2 ;  /* 0xff80000036367808 */ /* 0x000fe40005000000 */
[----:B------:R-:W-:Y:S02]  /*5090*/  FSEL R55, R55, -INF , !P1 ;  /* 0xff80000037377808 */ /* 0x000fe40004800000 */
[----:B-1----:R-:W-:Y:S02]  /*50a0*/  FMNMX.FTZ R11, R3, R8, !PT ;  /* 0x00000008030b7209 */ /* 0x002fe40007810000 */
[----:B------:R-:W-:-:S02]  /*50b0*/  FMNMX.FTZ R3, R26, R27, !PT ;  /* 0x0000001b1a037209 */ /* 0x000fc40007810000 */
        /* <DEDUP_REMOVED lines=26> */
[----:B------:R-:W-:Y:S01]  /*5260*/  FFMA.FTZ R5, R53, UR10, -R5 ;  /* 0x0000000a35057c23 */ /* 0x000fe20008010805 */
[----:B------:R-:W-:Y:S01]  /*5270*/  FMNMX.FTZ R4, R46, R3, !PT ;  /* 0x000000032e047209 */ /* 0x000fe20007810000 */
[----:B------:R-:W-:Y:S03]  /*5280*/  MUFU.EX2 R24, R24 ;  /* 0x0000001800187308 */ /* 0x000fe60000000800 */
[----:B------:R-:W-:-:S04]  /*5290*/  FMNMX.FTZ R3, R47, R4, !PT ;  /* 0x000000042f037209 */ /* 0x000fc80007810000 */
[----:B------:R-:W-:Y:S01]  /*52a0*/  FMNMX.FTZ R4, R50, R3, !PT ;  /* 0x0000000332047209 */ /* 0x000fe20007810000 */
[----:B------:R-:W-:Y:S03]  /*52b0*/  MUFU.EX2 R15, R5 ;  /* 0x00000005000f7308 */ /* 0x000fe60000000800 */
[----:B------:R-:W-:-:S04]  /*52c0*/  FMNMX.FTZ R3, R51, R4, !PT ;  /* 0x0000000433037209 */ /* 0x000fc80007810000 */
[----:B------:R-:W-:Y:S01]  /*52d0*/  FMNMX.FTZ R4, R54, R3, !PT ;  /* 0x0000000336047209 */ /* 0x000fe20007810000 */
[----:B------:R-:W1:Y:S03]  /*52e0*/  MUFU.EX2 R25, R25 ;  /* 0x0000001900197308 */ /* 0x000e660000000800 */
[----:B------:R-:W-:-:S05]  /*52f0*/  FMNMX.FTZ R4, R55, R4, !PT ;  /* 0x0000000437047209 */ /* 0x000fca0007810000 */
[----:B------:R-:W2:Y:S01]  /*5300*/  SHFL.BFLY PT, R3, R4, 0x2, 0x1f ;  /* 0x0c401f0004037f89 */ /* 0x000ea200000e0000 */
[----:B------:R-:W-:Y:S08]  /*5310*/  MUFU.EX2 R28, R28 ;  /* 0x0000001c001c7308 */ /* 0x000ff00000000800 */
[----:B------:R-:W3:Y:S01]  /*5320*/  MUFU.EX2 R29, R29 ;  /* 0x0000001d001d7308 */ /* 0x000ee20000000800 */
[----:B-1----:R-:W-:-:S07]  /*5330*/  F2FP.F16.F32.PACK_AB R152, R25, R24 ;  /* 0x000000181998723e */ /* 0x002fce00000000ff */
[----:B------:R-:W-:Y:S01]  /*5340*/  MUFU.EX2 R32, R32 ;  /* 0x0000002000207308 */ /* 0x000fe20000000800 */
[----:B--2---:R-:W-:-:S07]  /*5350*/  FMNMX.FTZ R3, R4, R3, !PT ;  /* 0x0000000304037209 */ /* 0x004fce0007810000 */
[----:B------:R-:W1:Y:S01]  /*5360*/  MUFU.EX2 R33, R33 ;  /* 0x0000002100217308 */ /* 0x000e620000000800 */
[----:B---3--:R-:W-:Y:S01]  /*5370*/  F2FP.F16.F32.PACK_AB R154, R29, R28 ;  /* 0x0000001c1d9a723e */ /* 0x008fe200000000ff */
[----:B------:R-:W2:Y:S06]  /*5380*/  SHFL.BFLY PT, R12, R3, 0x1, 0x1f ;  /* 0x0c201f00030c7f89 */ /* 0x000eac00000e0000 */
[----:B------:R-:W-:Y:S08]  /*5390*/  MUFU.EX2 R36, R36 ;  /* 0x0000002400247308 */ /* 0x000ff00000000800 */
[----:B------:R-:W3:Y:S01]  /*53a0*/  MUFU.EX2 R37, R37 ;  /* 0x0000002500257308 */ /* 0x000ee20000000800 */
[----:B-1----:R-:W-:-:S07]  /*53b0*/  F2FP.F16.F32.PACK_AB R156, R33, R32 ;  /* 0x00000020219c723e */ /* 0x002fce00000000ff */
[----:B------:R-:W-:Y:S01]  /*53c0*/  MUFU.EX2 R40, R40 ;  /* 0x0000002800287308 */ /* 0x000fe20000000800 */
[----:B--2---:R-:W-:-:S04]  /*53d0*/  FMNMX.FTZ R12, R3, R12, !PT ;  /* 0x0000000c030c7209 */ /* 0x004fc80007810000 */
[C---:B------:R-:W-:Y:S01]  /*53e0*/  FSETP.NEU.FTZ.AND P0, PT, R12.reuse, -INF , PT ;  /* 0xff8000000c00780b */ /* 0x040fe20003f1d000 */
[----:B------:R-:W-:Y:S02]  /*53f0*/  FMUL.FTZ R3, R12, UR10 ;  /* 0x0000000a0c037c20 */ /* 0x000fe40008410000 */
[----:B------:R-:W-:Y:S01]  /*5400*/  MUFU.EX2 R41, R41 ;  /* 0x0000002900297308 */ /* 0x000fe20000000800 */
[----:B---3--:R-:W-:Y:S02]  /*5410*/  F2FP.F16.F32.PACK_AB R158, R37, R36 ;  /* 0x00000024259e723e */ /* 0x008fe400000000ff */
[----:B------:R-:W-:Y:S02]  /*5420*/  FSEL R7, R3, RZ, P0 ;  /* 0x000000ff03077208 */ /* 0x000fe40000000000 */
[----:B------:R-:W-:-:S03]  /*5430*/  LEA.HI R3, R23, R22, RZ, 0x4 ;  /* 0x0000001617037211 */ /* 0x000fc600078f20ff */
[----:B------:R-:W-:Y:S01]  /*5440*/  MUFU.EX2 R44, R44 ;  /* 0x0000002c002c7308 */ /* 0x000fe20000000800 */
[--C-:B------:R-:W-:Y:S01]  /*5450*/  FFMA.FTZ R26, R26, UR10, -R7.reuse ;  /* 0x0000000a1a1a7c23 */ /* 0x100fe20008010807 */
[----:B------:R-:W-:Y:S01]  /*5460*/  LOP3.LUT R5, R3, 0xfffffff0, RZ, 0xc0, !PT ;  /* 0xfffffff003057812 */ /* 0x000fe200078ec0ff */
[--C-:B------:R-:W-:Y:S01]  /*5470*/  FFMA.FTZ R27, R27, UR10, -R7.reuse ;  /* 0x0000000a1b1b7c23 */ /* 0x100fe20008010807 */
[--C-:B------:R-:W-:Y:S01]  /*5480*/  FFMA.FTZ R30, R30, UR10, -R7.reuse ;  /* 0x0000000a1e1e7c23 */ /* 0x100fe20008010807 */
[--C-:B------:R-:W-:Y:S01]  /*5490*/  FFMA.FTZ R31, R31, UR10, -R7.reuse ;  /* 0x0000000a1f1f7c23 */ /* 0x100fe20008010807 */
[----:B------:R-:W-:Y:S01]  /*54a0*/  FFMA.FTZ R34, R34, UR10, -R7 ;  /* 0x0000000a22227c23 */ /* 0x000fe20008010807 */
[----:B------:R-:W-:Y:S01]  /*54b0*/  IMAD.IADD R5, R22, 0x1, -R5 ;  /* 0x0000000116057824 */ /* 0x000fe200078e0a05 */
[----:B------:R-:W-:Y:S01]  /*54c0*/  MUFU.EX2 R26, R26 ;  /* 0x0000001a001a7308 */ /* 0x000fe20000000800 */
[----:B------:R-:W-:Y:S01]  /*54d0*/  LEA.HI R22, R23, R22, RZ, 0x5 ;  /* 0x0000001617167211 */ /* 0x000fe200078f28ff */
[--C-:B------:R-:W-:Y:S01]  /*54e0*/  FFMA.FTZ R35, R35, UR10, -R7.reuse ;  /* 0x0000000a23237c23 */ /* 0x100fe20008010807 */
[----:B------:R-:W-:Y:S01]  /*54f0*/  FFMA.FTZ R38, R38, UR10, -R7 ;  /* 0x0000000a26267c23 */ /* 0x000fe20008010807 */
[----:B------:R-:W-:Y:S01]  /*5500*/  SHF.R.S32.HI R4, RZ, 0x1f, R5 ;  /* 0x0000001fff047819 */ /* 0x000fe20000011405 */
[----:B------:R-:W-:Y:S01]  /*5510*/  FFMA.FTZ R39, R39, UR10, -R7 ;  /* 0x0000000a27277c23 */ /* 0x000fe20008010807 */
[----:B------:R-:W-:-:S02]  /*5520*/  IMAD.SHL.U32 R22, R22, 0x20, RZ ;  /* 0x0000002016167824 */ /* 0x000fc400078e00ff */
[--C-:B------:R-:W-:Y:S01]  /*5530*/  FFMA.FTZ R42, R42, UR10, -R7.reuse ;  /* 0x0000000a2a2a7c23 */ /* 0x100fe20008010807 */
[----:B------:R-:W-:Y:S01]  /*5540*/  LEA.HI R4, R4, R5, RZ, 0x3 ;  /* 0x0000000504047211 */ /* 0x000fe200078f18ff */
[----:B------:R-:W1:Y:S01]  /*5550*/  MUFU.EX2 R27, R27 ;  /* 0x0000001b001b7308 */ /* 0x000e620000000800 */
[--C-:B------:R-:W-:Y:S01]  /*5560*/  FFMA.FTZ R43, R43, UR10, -R7.reuse ;  /* 0x0000000a2b2b7c23 */ /* 0x100fe20008010807 */
[--C-:B------:R-:W-:Y:S01]  /*5570*/  FFMA.FTZ R46, R46, UR10, -R7.reuse ;  /* 0x0000000a2e2e7c23 */ /* 0x100fe20008010807 */
[C---:B------:R-:W-:Y:S01]  /*5580*/  LOP3.LUT R6, R4.reuse, 0xfffffff8, RZ, 0xc0, !PT ;  /* 0xfffffff804067812 */ /* 0x040fe200078ec0ff */
[----:B------:R-:W-:Y:S02]  /*5590*/  IMAD.SHL.U32 R14, R4, 0x40, RZ ;  /* 0x00000040040e7824 */ /* 0x000fe400078e00ff */
[--C-:B------:R-:W-:Y:S01]  /*55a0*/  FFMA.FTZ R47, R47, UR10, -R7.reuse ;  /* 0x0000000a2f2f7c23 */ /* 0x100fe20008010807 */
[--C-:B------:R-:W-:Y:S01]  /*55b0*/  FFMA.FTZ R50, R50, UR10, -R7.reuse ;  /* 0x0000000a32327c23 */ /* 0x100fe20008010807 */
[----:B------:R-:W-:Y:S01]  /*55c0*/  FFMA.FTZ R51, R51, UR10, -R7 ;  /* 0x0000000a33337c23 */ /* 0x000fe20008010807 */
[----:B------:R-:W-:Y:S01]  /*55d0*/  IMAD.IADD R6, R5, 0x1, -R6 ;  /* 0x0000000105067824 */ /* 0x000fe200078e0a06 */
[----:B------:R-:W-:Y:S01]  /*55e0*/  SHF.R.S32.HI R5, RZ, 0x4, R3 ;  /* 0x00000004ff057819 */ /* 0x000fe20000011403 */
[----:B------:R-:W-:Y:S01]  /*55f0*/  MUFU.EX2 R30, R30 ;  /* 0x0000001e001e7308 */ /* 0x000fe20000000800 */
[----:B------:R-:W-:Y:S01]  /*5600*/  LOP3.LUT R14, R14, 0x7ffffe00, RZ, 0xc0, !PT ;  /* 0x7ffffe000e0e7812 */ /* 0x000fe200078ec0ff */
[--C-:B------:R-:W-:Y:S01]  /*5610*/  FFMA.FTZ R54, R54, UR10, -R7.reuse ;  /* 0x0000000a36367c23 */ /* 0x100fe20008010807 */
[----:B------:R-:W-:Y:S01]  /*5620*/  SHF.L.U32 R3, R6, 0x6, RZ ;  /* 0x0000000606037819 */ /* 0x000fe200000006ff */
[----:B------:R-:W-:Y:S01]  /*5630*/  IMAD.SHL.U32 R8, R5, 0x8, RZ ;  /* 0x0000000805087824 */ /* 0x000fe200078e00ff */
[----:B------:R-:W-:Y:S01]  /*5640*/  LOP3.LUT R5, R22, 0x7ffffc00, RZ, 0xc0, !PT ;  /* 0x7ffffc0016057812 */ /* 0x000fe200078ec0ff */
[----:B------:R-:W-:Y:S01]  /*5650*/  FFMA.FTZ R55, R55, UR10, -R7 ;  /* 0x0000000a37377c23 */ /* 0x000fe20008010807 */
[----:B------:R-:W-:Y:S01]  /*5660*/  LOP3.LUT R3, R3, 0x1c0, RZ, 0xc0, !PT ;  /* 0x000001c003037812 */ /* 0x000fe200078ec0ff */
[----:B------:R-:W2:Y:S01]  /*5670*/  MUFU.EX2 R31, R31 ;  /* 0x0000001f001f7308 */ /* 0x000ea20000000800 */
[----:B------:R-:W-:Y:S01]  /*5680*/  LOP3.LUT P0, RZ, R6, 0x4, RZ, 0xc0, !PT ;  /* 0x0000000406ff7812 */ /* 0x000fe2000780c0ff */
[----:B------:R-:W-:Y:S01]  /*5690*/  IMAD.MOV.U32 R7, RZ, RZ, -0x40 ;  /* 0xffffffc0ff077424 */ /* 0x000fe200078e00ff */
[----:B------:R-:W-:-:S02]  /*56a0*/  LOP3.LUT R8, R3, 0x8, R8, 0xf8, !PT ;  /* 0x0000000803087812 */ /* 0x000fc400078ef808 */
[----:B------:R-:W-:Y:S02]  /*56b0*/  SHF.R.U32.HI R3, RZ, 0x3, R3 ;  /* 0x00000003ff037819 */ /* 0x000fe40000011603 */
[----:B------:R-:W-:Y:S01]  /*56c0*/  LOP3.LUT P1, RZ, R6, 0x2, RZ, 0xc0, !PT ;  /* 0x0000000206ff7812 */ /* 0x000fe2000782c0ff */
[----:B------:R-:W-:Y:S01]  /*56d0*/  MUFU.EX2 R34, R34 ;  /* 0x0000002200227308 */ /* 0x000fe20000000800 */
[----:B------:R-:W-:Y:S01]  /*56e0*/  LOP3.LUT R8, R8, R3, RZ, 0x3c, !PT ;  /* 0x0000000308087212 */ /* 0x000fe200078e3cff */
[----:B------:R-:W-:Y:S01]  /*56f0*/  FADD.FTZ R3, R24, R25 ;  /* 0x0000001918037221 */ /* 0x000fe20000010000 */
[----:B------:R-:W-:Y:S02]  /*5700*/  SEL R7, R7, 0x40, P0 ;  /* 0x0000004007077807 */ /* 0x000fe40000000000 */
[----:B------:R-:W-:Y:S01]  /*5710*/  IADD3 R8, R8, R14, R5 ;  /* 0x0000000e08087210 */ /* 0x000fe20007ffe005 */
[----:B------:R-:W-:Y:S01]  /*5720*/  FADD.FTZ R4, R28, R3 ;  /* 0x000000031c047221 */ /* 0x000fe20000010000 */
[----:B-1----:R-:W-:Y:S01]  /*5730*/  F2FP.F16.F32.PACK_AB R153, R27, R26 ;  /* 0x0000001a1b99723e */ /* 0x002fe200000000ff */
[----:B------:R-:W1:Y:S01]  /*5740*/  MUFU.EX2 R35, R35 ;  /* 0x0000002300237308 */ /* 0x000e620000000800 */
[----:B--2---:R-:W-:Y:S01]  /*5750*/  F2FP.F16.F32.PACK_AB R155, R31, R30 ;  /* 0x0000001e1f9b723e */ /* 0x004fe200000000ff */
[----:B------:R-:W-:Y:S01]  /*5760*/  FADD.FTZ R3, R29, R4 ;  /* 0x000000041d037221 */ /* 0x000fe20000010000 */
[----:B------:R-:W-:-:S03]  /*5770*/  F2FP.F16.F32.PACK_AB R160, R41, R40 ;  /* 0x0000002829a0723e */ /* 0x000fc600000000ff */
[----:B------:R-:W-:Y:S01]  /*5780*/  FADD.FTZ R4, R32, R3 ;  /* 0x0000000320047221 */ /* 0x000fe20000010000 */
[----:B------:R-:W-:Y:S01]  /*5790*/  FADD.FTZ R3, R26, R27 ;  /* 0x0000001b1a037221 */ /* 0x000fe20000010000 */
[----:B------:R-:W2:Y:S02]  /*57a0*/  MUFU.EX2 R38, R38 ;  /* 0x0000002600267308 */ /* 0x000ea40000000800 */
[----:B------:R-:W-:Y:S01]  /*57b0*/  FADD.FTZ R5, R33, R4 ;  /* 0x0000000421057221 */ /* 0x000fe20000010000 */
[----:B------:R-:W-:-:S03]  /*57c0*/  FADD.FTZ R4, R30, R3 ;  /* 0x000000031e047221 */ /* 0x000fc60000010000 */
[----:B------:R-:W-:Y:S01]  /*57d0*/  FADD.FTZ R6, R36, R5 ;  /* 0x0000000524067221 */ /* 0x000fe20000010000 */
[----:B------:R-:W-:Y:S01]  /*57e0*/  FADD.FTZ R3, R31, R4 ;  /* 0x000000041f037221 */ /* 0x000fe20000010000 */
[----:B------:R-:W3:Y:S01]  /*57f0*/  MUFU.EX2 R39, R39 ;  /* 0x0000002700277308 */ /* 0x000ee20000000800 */
[----:B-1----:R-:W-:Y:S01]  /*5800*/  F2FP.F16.F32.PACK_AB R157, R35, R34 ;  /* 0x00000022239d723e */ /* 0x002fe200000000ff */
[----:B------:R-:W-:Y:S01]  /*5810*/  FADD.FTZ R5, R37, R6 ;  /* 0x0000000625057221 */ /* 0x000fe20000010000 */
[----:B------:R-:W-:-:S03]  /*5820*/  FADD.FTZ R4, R34, R3 ;  /* 0x0000000322047221 */ /* 0x000fc60000010000 */
[----:B------:R-:W-:Y:S01]  /*5830*/  FADD.FTZ R6, R40, R5 ;  /* 0x0000000528067221 */ /* 0x000fe20000010000 */
[----:B------:R-:W-:Y:S01]  /*5840*/  FADD.FTZ R3, R35, R4 ;  /* 0x0000000423037221 */ /* 0x000fe20000010000 */
[----:B------:R-:W1:Y:S02]  /*5850*/  MUFU.EX2 R42, R42 ;  /* 0x0000002a002a7308 */ /* 0x000e640000000800 */
[----:B------:R-:W-:Y:S01]  /*5860*/  FADD.FTZ R21, R41, R6 ;  /* 0x0000000629157221 */ /* 0x000fe20000010000 */
[----:B--2---:R-:W-:Y:S01]  /*5870*/  FADD.FTZ R4, R38, R3 ;  /* 0x0000000326047221 */ /* 0x004fe20000010000 */
[----:B------:R-:W-:-:S04]  /*5880*/  LEA R6, R8, UR40, 0x1 ;  /* 0x0000002808067c11 */ /* 0x000fc8000f8e08ff */
[----:B------:R-:W2:Y:S01]  /*5890*/  MUFU.EX2 R43, R43 ;  /* 0x0000002b002b7308 */ /* 0x000ea20000000800 */
[C---:B---3--:R-:W-:Y:S01]  /*58a0*/  FADD.FTZ R3, R39.reuse, R4 ;  /* 0x0000000427037221 */ /* 0x048fe20000010000 */
[C---:B------:R-:W-:Y:S01]  /*58b0*/  IADD3 R8, R6.reuse, 0x26800, RZ ;  /* 0x0002680006087810 */ /* 0x040fe20007ffe0ff */
[----:B------:R-:W-:Y:S01]  /*58c0*/  VIADD R5, R6, 0x26820 ;  /* 0x0002682006057836 */ /* 0x000fe20000000000 */
[----:B------:R-:W-:Y:S01]  /*58d0*/  F2FP.F16.F32.PACK_AB R159, R39, R38 ;  /* 0x00000026279f723e */ /* 0x000fe200000000ff */
[----:B------:R3:W-:Y:S02]  /*58e0*/  STSM.16.M88.4 [R6+0x26800], R152 ;  /* 0x0268009806007844 */ /* 0x0007e40000000200 */
[----:B------:R-:W-:Y:S01]  /*58f0*/  @P1 VIADD R5, R8, 0xffffffe0 ;  /* 0xffffffe008051836 */ /* 0x000fe20000000000 */
[----:B------:R-:W4:Y:S01]  /*5900*/  MUFU.EX2 R46, R46 ;  /* 0x0000002e002e7308 */ /* 0x000f220000000800 */
[----:B-1----:R-:W-:Y:S01]  /*5910*/  FADD.FTZ R4, R42, R3 ;  /* 0x000000032a047221 */ /* 0x002fe20000010000 */
[----:B------:R-:W-:-:S02]  /*5920*/  IMAD.IADD R8, R8, 0x1, R7 ;  /* 0x0000000108087824 */ /* 0x000fc400078e0207 */
[----:B------:R-:W-:Y:S01]  /*5930*/  IMAD.IADD R7, R7, 0x1, R5 ;  /* 0x0000000107077824 */ /* 0x000fe200078e0205 */
[----:B------:R3:W-:Y:S03]  /*5940*/  STSM.16.M88.4 [R5], R156 ;  /* 0x0000009c05007844 */ /* 0x0007e60000000200 */
[----:B------:R-:W1:Y:S01]  /*5950*/  MUFU.EX2 R45, R45 ;  /* 0x0000002d002d7308 */ /* 0x000e620000000800 */
[C---:B--2---:R-:W-:Y:S01]  /*5960*/  FADD.FTZ R3, R43.reuse, R4 ;  /* 0x000000042b037221 */ /* 0x044fe20000010000 */
[----:B------:R-:W-:Y:S01]  /*5970*/  FADD.FTZ R4, R44, R21 ;  /* 0x000000152c047221 */ /* 0x000fe20000010000 */
[----:B------:R-:W-:-:S05]  /*5980*/  F2FP.F16.F32.PACK_AB R161, R43, R42 ;  /* 0x0000002a2ba1723e */ /* 0x000fca00000000ff */
[----:B------:R-:W2:Y:S01]  /*5990*/  MUFU.EX2 R47, R47 ;  /* 0x0000002f002f7308 */ /* 0x000ea20000000800 */
[----:B----4-:R-:W-:-:S07]  /*59a0*/  FADD.FTZ R14, R46, R3 ;  /* 0x000000032e0e7221 */ /* 0x010fce0000010000 */
[----:B------:R-:W-:Y:S01]  /*59b0*/  MUFU.EX2 R48, R48 ;  /* 0x0000003000307308 */ /* 0x000fe20000000800 */
[C---:B-1----:R-:W-:Y:S01]  /*59c0*/  F2FP.F16.F32.PACK_AB R162, R45.reuse, R44 ;  /* 0x0000002c2da2723e */ /* 0x042fe200000000ff */
[----:B------:R-:W-:-:S06]  /*59d0*/  FADD.FTZ R45, R45, R4 ;  /* 0x000000042d2d7221 */ /* 0x000fcc0000010000 */
[----:B------:R-:W1:Y:S01]  /*59e0*/  MUFU.EX2 R49, R49 ;  /* 0x0000003100317308 */ /* 0x000e620000000800 */
[C---:B--2---:R-:W-:Y:S01]  /*59f0*/  F2FP.F16.F32.PACK_AB R163, R47.reuse, R46 ;  /* 0x0000002e2fa3723e */ /* 0x044fe200000000ff */
[----:B------:R-:W-:-:S04]  /*5a00*/  FADD.FTZ R47, R47, R14 ;  /* 0x0000000e2f2f7221 */ /* 0x000fc80000010000 */
[----:B------:R3:W-:Y:S02]  /*5a10*/  STSM.16.M88.4 [R8], R160 ;  /* 0x000000a008007844 */ /* 0x0007e40000000200 */
[----:B------:R-:W-:Y:S08]  /*5a20*/  MUFU.EX2 R50, R50 ;  /* 0x0000003200327308 */ /* 0x000ff00000000800 */
[----:B------:R-:W2:Y:S01]  /*5a30*/  MUFU.EX2 R51, R51 ;  /* 0x0000003300337308 */ /* 0x000ea20000000800 */
[----:B-1----:R-:W-:Y:S01]  /*5a40*/  F2FP.F16.F32.PACK_AB R164, R49, R48 ;  /* 0x0000003031a4723e */ /* 0x002fe200000000ff */
[----:B------:R-:W-:-:S04]  /*5a50*/  FADD.FTZ R48, R48, R45 ;  /* 0x0000002d30307221 */ /* 0x000fc80000010000 */
[----:B------:R-:W-:Y:S02]  /*5a60*/  FADD.FTZ R49, R49, R48 ;  /* 0x0000003031317221 */ /* 0x000fe40000010000 */
[----:B------:R-:W1:Y:S08]  /*5a70*/  MUFU.EX2 R52, R52 ;  /* 0x0000003400347308 */ /* 0x000e700000000800 */
[----:B------:R-:W4:Y:S01]  /*5a80*/  MUFU.EX2 R54, R54 ;  /* 0x0000003600367308 */ /* 0x000f220000000800 */
[----:B--2---:R-:W-:Y:S01]  /*5a90*/  F2FP.F16.F32.PACK_AB R165, R51, R50 ;  /* 0x0000003233a5723e */ /* 0x004fe200000000ff */
[----:B------:R-:W-:-:S04]  /*5aa0*/  FADD.FTZ R50, R50, R47 ;  /* 0x0000002f32327221 */ /* 0x000fc80000010000 */
[----:B------:R-:W-:Y:S02]  /*5ab0*/  FADD.FTZ R51, R51, R50 ;  /* 0x0000003233337221 */ /* 0x000fe40000010000 */
[----:B------:R-:W2:Y:S01]  /*5ac0*/  MUFU.EX2 R55, R55 ;  /* 0x0000003700377308 */ /* 0x000ea20000000800 */
[----:B-1----:R-:W-:Y:S01]  /*5ad0*/  F2FP.F16.F32.PACK_AB R166, R15, R52 ;  /* 0x000000340fa6723e */ /* 0x002fe200000000ff */
[----:B------:R-:W-:-:S04]  /*5ae0*/  FADD.FTZ R52, R52, R49 ;  /* 0x0000003134347221 */ /* 0x000fc80000010000 */
[----:B------:R-:W-:Y:S01]  /*5af0*/  FADD.FTZ R3, R15, R52 ;  /* 0x000000340f037221 */ /* 0x000fe20000010000 */
[----:B----4-:R-:W-:Y:S01]  /*5b00*/  FADD.FTZ R4, R54, R51 ;  /* 0x0000003336047221 */ /* 0x010fe20000010000 */
[----:B--2---:R-:W-:-:S03]  /*5b10*/  F2FP.F16.F32.PACK_AB R167, R55, R54 ;  /* 0x0000003637a7723e */ /* 0x004fc600000000ff */
[----:B------:R-:W-:Y:S02]  /*5b20*/  FADD.FTZ R4, R55, R4 ;  /* 0x0000000437047221 */ /* 0x000fe40000010000 */
[----:B------:R3:W-:Y:S01]  /*5b30*/  STSM.16.M88.4 [R7], R164 ;  /* 0x000000a407007844 */ /* 0x0007e20000000200 */
[----:B------:R-:W-:Y:S05]  /*5b40*/  @!P4 BRA `(.L_x_1709) ;  /* 0x000000000004c947 */ /* 0x000fea0003800000 */
[----:B------:R-:W-:Y:S01]  /*5b50*/  BPT.TRAP 0x1 ;  /* 0x000000040000795c */ /* 0x000fe20000300000 */
.L_x_1709:
[----:B------:R1:W2:Y:S01]  /*5b60*/  SYNCS.PHASECHK.TRANS64.TRYWAIT P0, [UR40+0x28c50], R13 ;  /* 0x028c500dff0075a7 */ /* 0x0002a20008000168 */
[----:B------:R-:W-:Y:S05]  /*5b70*/  @!P4 BRA `(.L_x_1710) ;  /* 0x000000000004c947 */ /* 0x000fea0003800000 */
[----:B------:R-:W-:Y:S01]  /*5b80*/  BPT.TRAP 0x1 ;  /* 0x000000040000795c */ /* 0x000fe20000300000 */
.L_x_1710:
[----:B--2---:R-:W-:Y:S05]  /*5b90*/  @P0 BRA `(.L_x_1711) ;  /* 0x0000000000080947 */ /* 0x004fea0003800000 */
[----:B------:R-:W2:Y:S02]  /*5ba0*/  SYNCS.PHASECHK.TRANS64.TRYWAIT P0, [UR40+0x28c50], R13 ;  /* 0x028c500dff0075a7 */ /* 0x000ea40008000168 */
[----:B--2---:R-:W-:Y:S05]  /*5bb0*/  @!P0 BRA `(.L_x_1712) ;  /* 0x000000d400ec8947 */ /* 0x004fea0003800000 */
.L_x_1711:
        /* <DEDUP_REMOVED lines=36> */
.L_x_1713:
[----:B------:R-:W-:Y:S01]  /*5e00*/  ISETP.NE.AND P1, PT, R19, 0x1, PT ;  /* 0x000000011300780c */ /* 0x000fe20003f25270 */
[----:B012---:R-:W0:Y:S01]  /*5e10*/  S2R R13, SR_CTAID.X ;  /* 0x00000000000d7919 */ /* 0x007e220000002500 */
[----:B------:R-:W-:Y:S01]  /*5e20*/  UIMAD UR5, UR41, UR11, -UR14 ;  /* 0x0000000b290572a4 */ /* 0x000fe2000f8e0a0e */
[----:B------:R-:W-:Y:S01]  /*5e30*/  LOP3.LUT P0, RZ, R16, 0x1, RZ, 0xc0, !PT ;  /* 0x0000000110ff7812 */ /* 0x000fe2000780c0ff */
[----:B------:R-:W-:Y:S02]  /*5e40*/  UIADD3 UR4, UR40, 0x28c60, URZ ;  /* 0x00028c6028047890 */ /* 0x000fe4000fffe03f */
[----:B------:R-:W-:Y:S02]  /*5e50*/  UIADD3 UR43, UR43, -0x2, URZ ;  /* 0xfffffffe2b2b7890 */ /* 0x000fe4000fffe03f */
[----:B------:R-:W-:-:S05]  /*5e60*/  UPRMT UR4, UR42, 0x654, UR4 ;  /* 0x000006542a047896 */ /* 0x000fca0008000004 */
[----:B------:R-:W1:Y:S08]  /*5e70*/  @P1 LDC R14, c[0x0][0x44c] ;  /* 0x00011300ff0e1b82 */ /* 0x000e700000000800 */
[----:B------:R-:W2:Y:S01]  /*5e80*/  @P1 LDC R15, c[0x0][0x450] ;  /* 0x00011400ff0f1b82 */ /* 0x000ea20000000800 */
[----:B------:R-:W-:Y:S01]  /*5e90*/  SYNCS.ARRIVE.TRANS64.RED.A1T0 RZ, [UR4], RZ ;  /* 0x000000ffffff79a7 */ /* 0x000fe20008100404 */
[----:B0-----:R-:W-:-:S05]  /*5ea0*/  SHF.L.U32 R13, R13, 0x6, RZ ;  /* 0x000000060d0d7819 */ /* 0x001fca00000006ff */
[----:B-1----:R-:W-:-:S05]  /*5eb0*/  @P1 IMAD.HI.U32 R14, R13, R14, RZ ;  /* 0x0000000e0d0e1227 */ /* 0x002fca00078e00ff */
[----:B--2---:R-:W-:-:S05]  /*5ec0*/  @P1 SHF.R.U32.HI R13, RZ, R15, R14 ;  /* 0x0000000fff0d1219 */ /* 0x004fca000001160e */
[----:B------:R-:W-:-:S04]  /*5ed0*/  VIADD R13, R13, UR5 ;  /* 0x000000050d0d7c36 */ /* 0x000fc80008000000 */
[----:B------:R-:W-:-:S05]  /*5ee0*/  VIADD R14, R13, UR15 ;  /* 0x0000000f0d0e7c36 */ /* 0x000fca0008000000 */
[----:B------:R-:W-:Y:S01]  /*5ef0*/  R2UR UR6, R14 ;  /* 0x000000000e0672ca */ /* 0x000fe200000e0000 */
[----:B------:R-:W-:-:S14]  /*5f00*/  @!P0 BRA `(.L_x_1714) ;  /* 0x0000000000548947 */ /* 0x000fdc0003800000 */
[C---:B------:R-:W-:Y:S01]  /*5f10*/  ISETP.GT.AND P0, PT, R13.reuse, RZ, PT ;  /* 0x000000ff0d00720c */ /* 0x040fe20003f04270 */
[----:B------:R-:W-:-:S05]  /*5f20*/  VIADD R14, R13, 0xffffffff ;  /* 0xffffffff0d0e7836 */ /* 0x000fca0000000000 */
[----:B------:R-:W-:-:S07]  /*5f30*/  R2UR UR15, R14 ;  /* 0x000000000e0f72ca */ /* 0x000fce00000e0000 */
[----:B------:R-:W-:Y:S08]  /*5f40*/  @P0 BRA `(.L_x_1715) ;  /* 0x0000000000240947 */ /* 0x000ff00003800000 */
[----:B------:R-:W-:Y:S01]  /*5f50*/  R2UR UR15, R13 ;  /* 0x000000000d0f72ca */ /* 0x000fe200000e0000 */
[----:B------:R-:W-:Y:S02]  /*5f60*/  ULDC UR18, c[0x0][0x9e4] ;  /* 0x0002790000127ab9 */ /* 0x000fe40000000800 */
[----:B------:R-:W-:-:S10]  /*5f70*/  UISETP.NE.AND UP0, UPT, UR18, 0x1, UPT ;  /* 0x000000011200788c */ /* 0x000fd4000bf05270 */
[----:B------:R-:W-:Y:S01]  /*5f80*/  UIADD3 UR15, -UR15, URZ, URZ ;  /* 0x0000003f0f0f7290 */ /* 0x000fe2000fffe13f */
[----:B------:R-:W-:-:S03]  /*5f90*/  @UP0 ULDC.64 UR22, c[0x0][0x9e8] ;  /* 0x00027a0000160ab9 */ /* 0x000fc60000000a00 */
[----:B------:R-:W-:-:S04]  /*5fa0*/  UIMAD.WIDE.U32 UR4, UR15, UR22, URZ ;  /* 0x000000160f0472a5 */ /* 0x000fc8000f8e003f */
[----:B------:R-:W-:-:S04]  /*5fb0*/  @UP0 USHF.R.U32.HI UR15, URZ, UR23, UR5 ;  /* 0x000000173f0f0299 */ /* 0x000fc80008011605 */
[----:B------:R-:W-:Y:S01]  /*5fc0*/  ULOP3.LUT UR15, URZ, UR15, URZ, 0x33, !UPT ;  /* 0x0000000f3f0f7292 */ /* 0x000fe2000f8e333f */
[----:B------:R-:W-:Y:S11]  /*5fd0*/  BRA `(.L_x_1716) ;  /* 0x0000000000147947 */ /* 0x000ff60003800000 */
.L_x_1715:
[----:B------:R-:W-:Y:S02]  /*5fe0*/  ULDC UR18, c[0x0][0x9e4] ;  /* 0x0002790000127ab9 */ /* 0x000fe40000000800 */
[----:B------:R-:W-:-:S11]  /*5ff0*/  UISETP.NE.AND UP0, UPT, UR18, 0x1, UPT ;  /* 0x000000011200788c */ /* 0x000fd6000bf05270 */
[----:B------:R-:W-:Y:S02]  /*6000*/  @UP0 ULDC.64 UR22, c[0x0][0x9e8] ;  /* 0x00027a0000160ab9 */ /* 0x000fe40000000a00 */
[----:B------:R-:W-:-:S04]  /*6010*/  UIMAD.WIDE.U32 UR4, UR15, UR22, URZ ;  /* 0x000000160f0472a5 */ /* 0x000fc8000f8e003f */
[----:B------:R-:W-:-:S12]  /*6020*/  @UP0 USHF.R.U32.HI UR15, URZ, UR23, UR5 ;  /* 0x000000173f0f0299 */ /* 0x000fd80008011605 */
.L_x_1716:
[----:B------:R-:W-:-:S04]  /*6030*/  UIMAD UR15, UR15, UR18, UR18 ;  /* 0x000000120f0f72a4 */ /* 0x000fc8000f8e0212 */
[----:B------:R-:W-:-:S04]  /*6040*/  UISETP.LT.AND UP0, UPT, UR6, UR15, UPT ;  /* 0x0000000f0600728c */ /* 0x000fc8000bf01270 */
[----:B------:R-:W-:-:S12]  /*6050*/  USEL UR6, UR6, UR15, UP0 ;  /* 0x0000000f06067287 */ /* 0x000fd80008000000 */
.L_x_1714:
[----:B------:R-:W-:Y:S01]  /*6060*/  R2UR UR25, R17 ;  /* 0x00000000111972ca */ /* 0x000fe200000e0000 */
[----:B------:R-:W-:Y:S01]  /*6070*/  USHF.R.S32.HI UR4, URZ, 0x1f, UR6 ;  /* 0x0000001f3f047899 */ /* 0x000fe20008011406 */
[----:B------:R-:W-:-:S03]  /*6080*/  UMOV UR5, URZ ;  /* 0x0000003f00057c82 */ /* 0x000fc60008000000 */
[----:B------:R-:W-:-:S04]  /*6090*/  ULEA.HI UR4, UR4, UR6, URZ, 0x6 ;  /* 0x0000000604047291 */ /* 0x000fc8000f8f303f */
[----:B------:R-:W-:-:S04]  /*60a0*/  USHF.R.S32.HI UR4, URZ, 0x6, UR4 ;  /* 0x000000063f047899 */ /* 0x000fc80008011404 */
[----:B------:R-:W-:-:S04]  /*60b0*/  UISETP.LT.AND UP0, UPT, UR25, UR4, UPT ;  /* 0x000000041900728c */ /* 0x000fc8000bf01270 */
[----:B------:R-:W-:-:S03]  /*60c0*/  USEL UR25, UR25, UR4, !UP0 ;  /* 0x0000000419197287 */ /* 0x000fc6000c000000 */
[----:B------:R-:W-:Y:S01]  /*60d0*/  UMOV UR4, URZ ;  /* 0x0000003f00047c82 */ /* 0x000fe20008000000 */
[----:B------:R-:W-:-:S06]  /*60e0*/  UISETP.GE.AND UP0, UPT, UR43, UR25, UPT ;  /* 0x000000192b00728c */ /* 0x000fcc000bf06270 */
[----:B------:R-:W-:-:S13]  /*60f0*/  PLOP3.LUT P0, PT, PT, PT, UP0, 0x80, 0x0 ;  /* 0x000000000000781c */ /* 0x000fda0003f0f008 */
[----:B------:R-:W-:Y:S05]  /*6100*/  @!P0 BRA `(.L_x_1717) ;  /* 0x00000024000c8947 */ /* 0x000fea0003800000 */
[----:B------:R-:W-:Y:S01]  /*6110*/  IMAD.MOV.U32 R14, RZ, RZ, R12 ;  /* 0x000000ffff0e7224 */ /* 0x000fe200078e000c */
[----:B------:R-:W-:Y:S01]  /*6120*/  MOV R15, R11 ;  /* 0x0000000b000f7202 */ /* 0x000fe20000000f00 */
[----:B------:R-:W-:Y:S01]  /*6130*/  UMOV UR5, URZ ;  /* 0x0000003f00057c82 */ /* 0x000fe20008000000 */
[----:B------:R-:W-:Y:S01]  /*6140*/  UMOV UR6, URZ ;  /* 0x0000003f00067c82 */ /* 0x000fe20008000000 */
[----:B------:R-:W-:Y:S01]  /*6150*/  ULDC UR30, c[0x0][0x9e4] ;  /* 0x00027900001e7ab9 */ /* 0x000fe20000000800 */
[----:B------:R-:W-:Y:S01]  /*6160*/  ULDC UR28, c[0x0][0x288] ;  /* 0x0000a200001c7ab9 */ /* 0x000fe20000000800 */
[----:B------:R-:W-:Y:S01]  /*6170*/  ULDC UR27, c[0x0][0x2f0] ;  /* 0x0000bc00001b7ab9 */ /* 0x000fe20000000800 */
[----:B------:R-:W-:Y:S01]  /*6180*/  ULDC UR26, c[0x0][0x988] ;  /* 0x00026200001a7ab9 */ /* 0x000fe20000000800 */
[----:B------:R-:W-:-:S05]  /*6190*/  ULDC UR29, c[0x0][0x9e0] ;  /* 0x00027800001d7ab9 */ /* 0x000fca0000000800 */
.L_x_1736:
[----:B------:R-:W-:-:S04]  /*61a0*/  UIADD3 UR4, UR6, 0x1, URZ ;  /* 0x0000000106047890 */ /* 0x000fc8000fffe03f */
[----:B------:R-:W-:-:S04]  /*61b0*/  UISETP.NE.AND UP0, UPT, UR4, 0x2, UPT ;  /* 0x000000020400788c */ /* 0x000fc8000bf05270 */
[----:B------:R-:W-:Y:S02]  /*61c0*/  USEL UR10, URZ, 0x1, UP0 ;  /* 0x000000013f0a7887 */ /* 0x000fe40008000000 */
[----:B------:R-:W-:Y:S02]  /*61d0*/  USEL UR4, UR4, URZ, UP0 ;  /* 0x0000003f04047287 */ /* 0x000fe40008000000 */
[----:B------:R-:W-:Y:S01]  /*61e0*/  ULOP3.LUT UR5, UR5, UR10, URZ, 0x3c, !UPT ;  /* 0x0000000a05057292 */ /* 0x000fe2000f8e3c3f */
[----:B0-----:R-:W-:Y:S11]  /*61f0*/  @!P4 BRA `(.L_x_1718) ;  /* 0x000000000004c947 */ /* 0x001ff60003800000 */
[----:B------:R-:W-:Y:S01]  /*6200*/  BPT.TRAP 0x1 ;  /* 0x000000040000795c */ /* 0x000fe20000300000 */
.L_x_1718:
[----:B------:R-:W-:Y:S01]  /*6210*/  ULEA UR31, UR4, UR40, 0x3 ;  /* 0x00000028041f7291 */ /* 0x000fe2000f8e183f */
[----:B------:R-:W-:-:S05]  /*6220*/  IMAD.U32 R13, RZ, RZ, UR5 ;  /* 0x00000005ff0d7e24 */ /* 0x000fca000f8e00ff */
[----:B------:R-:W-:-:S04]  /*6230*/  SHF.L.U32 R13, R13, 0x1f, RZ ;  /* 0x0000001f0d0d7819 */ /* 0x000fc800000006ff */
[----:B------:R0:W1:Y:S01]  /*6240*/  SYNCS.PHASECHK.TRANS64.TRYWAIT P0, [UR31+0x28c30], R13 ;  /* 0x028c300dff0075a7 */ /* 0x000062000800015f */
[----:B------:R-:W-:Y:S05]  /*6250*/  @!P4 BRA `(.L_x_1719) ;  /* 0x000000000004c947 */ /* 0x000fea0003800000 */
[----:B------:R-:W-:Y:S01]  /*6260*/  BPT.TRAP 0x1 ;  /* 0x000000040000795c */ /* 0x000fe20000300000 */
.L_x_1719:
[----:B-1----:R-:W-:Y:S05]  /*6270*/  @P0 BRA `(.L_x_1720) ;  /* 0x0000000000080947 */ /* 0x002fea0003800000 */
[----:B------:R-:W1:Y:S02]  /*6280*/  SYNCS.PHASECHK.TRANS64.TRYWAIT P0, [UR31+0x28c30], R13 ;  /* 0x028c300dff0075a7 */ /* 0x000e64000800015f */
[----:B-1----:R-:W-:Y:S05]  /*6290*/  @!P0 BRA `(.L_x_1721) ;  /* 0x000000d0004c8947 */ /* 0x002fea0003800000 */
.L_x_1720:
        /* <DEDUP_REMOVED lines=22> */
.L_x_1722:
[----:B------:R-:W-:Y:S01]  /*6400*/  ISETP.NE.AND P0, PT, R19, 0x1, PT ;  /* 0x000000011300780c */ /* 0x000fe20003f05270 */
[----:B------:R-:W-:Y:S01]  /*6410*/  USHF.L.U32 UR15, UR43, 0x6, URZ ;  /* 0x000000062b0f7899 */ /* 0x000fe2000800063f */
[----:B------:R-:W-:Y:S01]  /*6420*/  LOP3.LUT P5, RZ, R16, 0x1, RZ, 0xc0, !PT ;  /* 0x0000000110ff7812 */ /* 0x000fe200078ac0ff */
[----:B------:R-:W-:Y:S01]  /*6430*/  UMOV UR11, UR27 ;  /* 0x0000001b000b7c82 */ /* 0x000fe20008000000 */
[----:B------:R-:W-:Y:S01]  /*6440*/  UIADD3 UR10, UR31, 0x28c40, URZ ;  /* 0x00028c401f0a7890 */ /* 0x000fe2000fffe03f */
[----:B------:R-:W-:Y:S02]  /*6450*/  UMOV UR14, UR28 ;  /* 0x0000001c000e7c82 */ /* 0x000fe40008000000 */
[----:B------:R-:W-:Y:S01]  /*6460*/  IMAD.U32 R23, RZ, RZ, UR15 ;  /* 0x0000000fff177e24 */ /* 0x000fe2000f8e00ff */
[----:B------:R-:W-:-:S05]  /*6470*/  UPRMT UR10, UR42, 0x654, UR10 ;  /* 0x000006542a0a7896 */ /* 0x000fca000800000a */
[----:B------:R-:W1:Y:S08]  /*6480*/  @P0 LDC R11, c[0x0][0x44c] ;  /* 0x00011300ff0b0b82 */ /* 0x000e700000000800 */
[----:B------:R-:W2:Y:S01]  /*6490*/  @P0 LDC R21, c[0x0][0x450] ;  /* 0x00011400ff150b82 */ /* 0x000ea20000000800 */
[----:B------:R-:W-:Y:S01]  /*64a0*/  SYNCS.ARRIVE.TRANS64.RED.A1T0 RZ, [UR10], RZ ;  /* 0x000000ffffff79a7 */ /* 0x000fe2000810040a */
[----:B-1----:R-:W-:-:S04]  /*64b0*/  @P0 IMAD.HI.U32 R12, R2, R11, RZ ;  /* 0x0000000b020c0227 */ /* 0x002fc800078e00ff */
[----:B------:R-:W-:Y:S01]  /*64c0*/  IMAD.MOV.U32 R11, RZ, RZ, R2 ;  /* 0x000000ffff0b7224 */ /* 0x000fe200078e0002 */
[----:B--2---:R-:W-:Y:S01]  /*64d0*/  @P0 SHF.R.U32.HI R11, RZ, R21, R12 ;  /* 0x00000015ff0b0219 */ /* 0x004fe2000001160c */
[----:B------:R-:W-:Y:S01]  /*64e0*/  IMAD.U32 R21, RZ, RZ, UR11 ;  /* 0x0000000bff157e24 */ /* 0x000fe2000f8e00ff */
[----:B------:R-:W-:-:S03]  /*64f0*/  IADD3 R12, -R0, 0x1, -R23 ;  /* 0x00000001000c7810 */ /* 0x000fc60007ffe917 */
[----:B------:R-:W1:Y:S02]  /*6500*/  SHFL.IDX PT, R22, R11, RZ, 0x1c1f ;  /* 0x001c1fff0b167589 */ /* 0x000e6400000e0000 */
[----:B------:R-:W-:-:S05]  /*6510*/  IMAD R12, R21, UR41, R12 ;  /* 0x00000029150c7c24 */ /* 0x000fca000f8e020c */
[----:B------:R-:W-:-:S05]  /*6520*/  IADD3 R12, R12, -UR14, RZ ;  /* 0x8000000e0c0c7c10 */ /* 0x000fca000fffe0ff */
[C---:B------:R-:W-:Y:S02]  /*6530*/  VIADD R23, R12.reuse, UR29 ;  /* 0x0000001d0c177c36 */ /* 0x040fe40008000000 */
[----:B------:R-:W-:Y:S02]  /*6540*/  VIADD R185, R12, UR7 ;  /* 0x000000070cb97c36 */ /* 0x000fe40008000000 */
[----:B-1----:R-:W-:Y:S02]  /*6550*/  IMAD.IADD R12, R23, 0x1, R22 ;  /* 0x00000001170c7824 */ /* 0x002fe400078e0216 */
[----:B------:R-:W-:Y:S01]  /*6560*/  IMAD.IADD R20, R22, 0x1, R185 ;  /* 0x0000000116147824 */ /* 0x000fe200078e02b9 */
[----:B------:R-:W-:Y:S06]  /*6570*/  @!P5 BRA `(.L_x_1723) ;  /* 0x000000000060d947 */ /* 0x000fec0003800000 */
[----:B------:R-:W-:Y:S01]  /*6580*/  MOV R21, UR11 ;  /* 0x0000000b00157c02 */ /* 0x000fe20008000f00 */
[----:B------:R-:W-:Y:S04]  /*6590*/  BSSY B0, `(.L_x_1724) ;  /* 0x0000012000007945 */ /* 0x000fe80003800000 */
[----:B------:R-:W-:-:S04]  /*65a0*/  IMAD R21, R21, UR41, R22 ;  /* 0x0000002915157c24 */ /* 0x000fc8000f8e0216 */
[----:B------:R-:W-:-:S05]  /*65b0*/  VIADD R21, R21, -UR14 ;  /* 0x8000000e15157c36 */ /* 0x000fca0008000000 */
[----:B------:R-:W-:-:S13]  /*65c0*/  ISETP.GT.AND P0, PT, R21, -0x1, PT ;  /* 0xffffffff1500780c */ /* 0x000fda0003f04270 */
[----:B------:R-:W-:Y:S05]  /*65d0*/  @P0 BRA `(.L_x_1725) ;  /* 0x0000000000200947 */ /* 0x000fea0003800000 */
[----:B------:R-:W-:Y:S01]  /*65e0*/  IMAD.U32 R184, RZ, RZ, UR30 ;  /* 0x0000001effb87e24 */ /* 0x000fe2000f8e00ff */
[----:B------:R-:W-:-:S04]  /*65f0*/  LOP3.LUT R21, RZ, R21, RZ, 0x33, !PT ;  /* 0x00000015ff157212 */ /* 0x000fc800078e33ff */
[----:B------:R-:W-:-:S13]  /*6600*/  ISETP.NE.AND P0, PT, R184, 0x1, PT ;  /* 0x00000001b800780c */ /* 0x000fda0003f05270 */
[----:B------:R-:W1:Y:S02]  /*6610*/  @P0 LDC.64 R186, c[0x0][0x9e8] ;  /* 0x00027a00ffba0b82 */ /* 0x000e640000000a00 */
[----:B-1----:R-:W-:-:S05]  /*6620*/  @P0 IMAD.HI.U32 R22, R21, R186, RZ ;  /* 0x000000ba15160227 */ /* 0x002fca00078e00ff */
[----:B------:R-:W-:-:S04]  /*6630*/  @P0 SHF.R.U32.HI R21, RZ, R187, R22 ;  /* 0x000000bbff150219 */ /* 0x000fc80000011616 */
[----:B------:R-:W-:Y:S01]  /*6640*/  LOP3.LUT R21, RZ, R21, RZ, 0x33, !PT ;  /* 0x00000015ff157212 */ /* 0x000fe200078e33ff */
[----:B------:R-:W-:Y:S06]  /*6650*/  BRA `(.L_x_1726) ;  /* 0x0000000000147947 */ /* 0x000fec0003800000 */
.L_x_1725:
[----:B------:R-:W-:-:S05]  /*6660*/  IMAD.U32 R184, RZ, RZ, UR30 ;  /* 0x0000001effb87e24 */ /* 0x000fca000f8e00ff */
[----:B------:R-:W-:-:S13]  /*6670*/  ISETP.NE.AND P0, PT, R184, 0x1, PT ;  /* 0x00000001b800780c */ /* 0x000fda0003f05270 */
[----:B------:R-:W1:Y:S02]  /*6680*/  @P0 LDC.64 R186, c[0x0][0x9e8] ;  /* 0x00027a00ffba0b82 */ /* 0x000e640000000a00 */
[----:B-1----:R-:W-:-:S05]  /*6690*/  @P0 IMAD.HI.U32 R22, R21, R186, RZ ;  /* 0x000000ba15160227 */ /* 0x002fca00078e00ff */
[----:B------:R-:W-:-:S07]  /*66a0*/  @P0 SHF.R.U32.HI R21, RZ, R187, R22 ;  /* 0x000000bbff150219 */ /* 0x000fce0000011616 */
.L_x_1726:
[----:B------:R-:W-:Y:S05]  /*66b0*/  BSYNC B0 ;  /* 0x0000000000007941 */ /* 0x000fea0003800000 */
.L_x_1724:
[----:B------:R-:W-:-:S04]  /*66c0*/  IMAD R21, R21, R184, -UR15 ;  /* 0x8000000f15157e24 */ /* 0x000fc8000f8e02b8 */
[----:B------:R-:W-:-:S05]  /*66d0*/  IMAD.IADD R21, R21, 0x1, -R0 ;  /* 0x0000000115157824 */ /* 0x000fca00078e0a00 */
[----:B------:R-:W-:Y:S02]  /*66e0*/  VIADDMNMX R12, R21, R184, R12, PT ;  /* 0x000000b8150c7246 */ /* 0x000fe4000380010c */
[----:B------:R-:W-:-:S07]  /*66f0*/  VIMNMX R20, R20, R21, !PT ;  /* 0x0000001514147248 */ /* 0x000fce0007fe0100 */
.L_x_1723:
[----:B------:R-:W-:Y:S01]  /*6700*/  UISETP.GT.AND UP0, UPT, UR43, -0x1, UPT ;  /* 0xffffffff2b00788c */ /* 0x000fe2000bf04270 */
[----:B------:R-:W1:Y:S05]  /*6710*/  SHFL.IDX PT, R22, R11, 0x1, 0x1c1f ;  /* 0x003c1f000b167f89 */ /* 0x000e6a00000e0000 */
[----:B------:R-:W-:-:S04]  /*6720*/  PLOP3.LUT P0, PT, PT, PT, UP0, 0x80, 0x0 ;  /* 0x000000000000781c */ /* 0x000fc80003f0f008 */
[C---:B------:R-:W-:Y:S02]  /*6730*/  ISETP.GT.AND P1, PT, R20.reuse, RZ, P0 ;  /* 0x000000ff1400720c */ /* 0x040fe40000724270 */
[----:B------:R-:W-:Y:S02]  /*6740*/  ISETP.GT.AND P3, PT, R20, 0x1, P0 ;  /* 0x000000011400780c */ /* 0x000fe40000764270 */
[----:B------:R-:W-:Y:S02]  /*6750*/  ISETP.LT.OR P2, PT, R12, 0x1, P1 ;  /* 0x000000010c00780c */ /* 0x000fe40000f41670 */
[----:B------:R-:W-:Y:S02]  /*6760*/  ISETP.GT.AND P1, PT, R20, 0x8, P0 ;  /* 0x000000081400780c */ /* 0x000fe40000724270 */
[----:B------:R-:W-:Y:S02]  /*6770*/  FSEL R152, R152, -INF , !P2 ;  /* 0xff80000098987808 */ /* 0x000fe40005000000 */
[----:B------:R-:W-:-:S02]  /*6780*/  ISETP.GT.AND P2, PT, R20, 0x9, P0 ;  /* 0x000000091400780c */ /* 0x000fc40000744270 */
[C---:B------:R-:W-:Y:S02]  /*6790*/  ISETP.LT.OR P3, PT, R12.reuse, 0x2, P3 ;  /* 0x000000020c00780c */ /* 0x040fe40001f61670 */
[C---:B------:R-:W-:Y:S02]  /*67a0*/  ISETP.LT.OR P1, PT, R12.reuse, 0x9, P1 ;  /* 0x000000090c00780c */ /* 0x040fe40000f21670 */
[----:B------:R-:W-:Y:S02]  /*67b0*/  ISETP.LT.OR P2, PT, R12, 0xa, P2 ;  /* 0x0000000a0c00780c */ /* 0x000fe40001741670 */
[----:B------:R-:W-:Y:S02]  /*67c0*/  FSEL R153, R153, -INF , !P3 ;  /* 0xff80000099997808 */ /* 0x000fe40005800000 */
[----:B------:R-:W-:Y:S02]  /*67d0*/  FSEL R156, R156, -INF , !P1 ;  /* 0xff8000009c9c7808 */ /* 0x000fe40004800000 */
[----:B------:R-:W-:-:S02]  /*67e0*/  FSEL R157, R157, -INF , !P2 ;  /* 0xff8000009d9d7808 */ /* 0x000fc40005000000 */
[C---:B------:R-:W-:Y:S02]  /*67f0*/  ISETP.GT.AND P3, PT, R20.reuse, 0x10, P0 ;  /* 0x000000101400780c */ /* 0x040fe40000764270 */
[C---:B------:R-:W-:Y:S02]  /*6800*/  ISETP.GT.AND P1, PT, R20.reuse, 0x11, P0 ;  /* 0x000000111400780c */ /* 0x040fe40000724270 */
[----:B------:R-:W-:Y:S02]  /*6810*/  ISETP.GT.AND P2, PT, R20, 0x18, P0 ;  /* 0x000000181400780c */ /* 0x000fe40000744270 */
[C---:B------:R-:W-:Y:S02]  /*6820*/  ISETP.LT.OR P3, PT, R12.reuse, 0x11, P3 ;  /* 0x000000110c00780c */ /* 0x040fe40001f61670 */
[C---:B------:R-:W-:Y:S02]  /*6830*/  ISETP.LT.OR P1, PT, R12.reuse, 0x12, P1 ;  /* 0x000000120c00780c */ /* 0x040fe40000f21670 */
[----:B------:R-:W-:-:S02]  /*6840*/  ISETP.LT.OR P2, PT, R12, 0x19, P2 ;  /* 0x000000190c00780c */ /* 0x000fc40001741670 */
[----:B------:R-:W-:Y:S02]  /*6850*/  FSEL R160, R160, -INF , !P3 ;  /* 0xff800000a0a07808 */ /* 0x000fe40005800000 */
[----:B------:R-:W-:Y:S02]  /*6860*/  FSEL R161, R161, -INF , !P1 ;  /* 0xff800000a1a17808 */ /* 0x000fe40004800000 */
[----:B------:R-:W-:Y:S02]  /*6870*/  FSEL R164, R164, -INF , !P2 ;  /* 0xff800000a4a47808 */ /* 0x000fe40005000000 */
[C---:B------:R-:W-:Y:S02]  /*6880*/  ISETP.GT.AND P3, PT, R20.reuse, 0x19, P0 ;  /* 0x000000191400780c */ /* 0x040fe40000764270 */
[C---:B------:R-:W-:Y:S02]  /*6890*/  ISETP.GT.AND P1, PT, R20.reuse, 0x20, P0 ;  /* 0x000000201400780c */ /* 0x040fe40000724270 */
        /* <DEDUP_REMOVED lines=18> */
[----:B------:R-:W-:Y:S01]  /*69c0*/  ISETP.GT.AND P2, PT, R20, 0x39, P0 ;  /* 0x000000391400780c */ /* 0x000fe20000744270 */
[----:B-1----:R-:W-:Y:S01]  /*69d0*/  IMAD.IADD R20, R185, 0x1, R22 ;  /* 0x00000001b9147824 */ /* 0x002fe200078e0216 */
[----:B------:R-:W-:-:S02]  /*69e0*/  ISETP.LT.OR P3, PT, R12, 0x32, P3 ;  /* 0x000000320c00780c */ /* 0x000fc40001f61670 */
[C---:B------:R-:W-:Y:S02]  /*69f0*/  ISETP.LT.OR P1, PT, R12.reuse, 0x39, P1 ;  /* 0x000000390c00780c */ /* 0x040fe40000f21670 */
[----:B------:R-:W-:Y:S02]  /*6a00*/  ISETP.LT.OR P2, PT, R12, 0x3a, P2 ;  /* 0x0000003a0c00780c */ /* 0x000fe40001741670 */
[----:B------:R-:W-:Y:S02]  /*6a10*/  IADD3 R12, R23, R22, RZ ;  /* 0x00000016170c7210 */ /* 0x000fe40007ffe0ff */
[----:B------:R-:W-:Y:S02]  /*6a20*/  FSEL R177, R177, -INF , !P3 ;  /* 0xff800000b1b17808 */ /* 0x000fe40005800000 */
[----:B------:R-:W-:Y:S02]  /*6a30*/  FSEL R180, R180, -INF , !P1 ;  /* 0xff800000b4b47808 */ /* 0x000fe40004800000 */
[----:B------:R-:W-:Y:S01]  /*6a40*/  FSEL R181, R181, -INF , !P2 ;  /* 0xff800000b5b57808 */ /* 0x000fe20005000000 */
[----:B------:R-:W-:Y:S06]  /*6a50*/  @!P5 BRA `(.L_x_1727) ;  /* 0x000000000060d947 */ /* 0x000fec0003800000 */
[----:B------:R-:W-:Y:S01]  /*6a60*/  IMAD.U32 R11, RZ, RZ, UR11 ;  /* 0x0000000bff0b7e24 */ /* 0x000fe2000f8e00ff */
[----:B------:R-:W-:Y:S03]  /*6a70*/  BSSY B0, `(.L_x_1728) ;  /* 0x0000012000007945 */ /* 0x000fe60003800000 */
        /* <DEDUP_REMOVED lines=12> */
.L_x_1729:
[----:B------:R-:W-:-:S04]  /*6b40*/  MOV R184, UR30 ;  /* 0x0000001e00b87c02 */ /* 0x000fc80008000f00 */
[----:B------:R-:W-:-:S13]  /*6b50*/  ISETP.NE.AND P1, PT, R184, 0x1, PT ;  /* 0x00000001b800780c */ /* 0x000fda0003f25270 */
[----:B------:R-:W1:Y:S02]  /*6b60*/  @P1 LDC.64 R22, c[0x0][0x9e8] ;  /* 0x00027a00ff161b82 */ /* 0x000e640000000a00 */
[----:B-1----:R-:W-:-:S05]  /*6b70*/  @P1 IMAD.HI.U32 R22, R11, R22, RZ ;  /* 0x000000160b161227 */ /* 0x002fca00078e00ff */
[----:B------:R-:W-:-:S07]  /*6b80*/  @P1 SHF.R.U32.HI R11, RZ, R23, R22 ;  /* 0x00000017ff0b1219 */ /* 0x000fce0000011616 */
.L_x_1730:
[----:B------:R-:W-:Y:S05]  /*6b90*/  BSYNC B0 ;  /* 0x0000000000007941 */ /* 0x000fea0003800000 */
.L_x_1728:
[----:B------:R-:W-:-:S04]  /*6ba0*/  IMAD R11, R11, R184, -UR15 ;  /* 0x8000000f0b0b7e24 */ /* 0x000fc8000f8e02b8 */
[----:B------:R-:W-:-:S05]  /*6bb0*/  IMAD.IADD R11, R11, 0x1, -R0 ;  /* 0x000000010b0b7824 */ /* 0x000fca00078e0a00 */
[----:B------:R-:W-:Y:S02]  /*6bc0*/  VIADDMNMX R12, R11, R184, R12, PT ;  /* 0x000000b80b0c7246 */ /* 0x000fe4000380010c */
[----:B------:R-:W-:-:S07]  /*6bd0*/  VIMNMX R20, R20, R11, !PT ;  /* 0x0000000b14147248 */ /* 0x000fce0007fe0100 */
.L_x_1727:
[----:B------:R-:W-:Y:S01]  /*6be0*/  FMNMX.FTZ R22, R152, R15, !PT ;  /* 0x0000000f98167209 */ /* 0x000fe20007810000 */
[----:B------:R-:W-:Y:S01]  /*6bf0*/  UMOV UR10, UR26 ;  /* 0x0000001a000a7c82 */ /* 0x000fe20008000000 */
[----:B------:R-:W-:Y:S02]  /*6c00*/  ISETP.GT.AND P1, PT, R20, 0x1, P0 ;  /* 0x000000011400780c */ /* 0x000fe40000724270 */
[----:B------:R-:W-:Y:S02]  /*6c10*/  FMNMX.FTZ R11, R153, R22, !PT ;  /* 0x00000016990b7209 */ /* 0x000fe40007810000 */
[----:B------:R-:W-:Y:S02]  /*6c20*/  ISETP.LT.OR P1, PT, R12, 0x2, P1 ;  /* 0x000000020c00780c */ /* 0x000fe40000f21670 */
[----:B------:R-:W-:Y:S02]  /*6c30*/  FMNMX.FTZ R22, R156, R11, !PT ;  /* 0x0000000b9c167209 */ /* 0x000fe40007810000 */
[----:B------:R-:W-:-:S02]  /*6c40*/  FSEL R155, R155, -INF , !P1 ;  /* 0xff8000009b9b7808 */ /* 0x000fc40004800000 */
[----:B------:R-:W-:Y:S02]  /*6c50*/  FMNMX.FTZ R11, R157, R22, !PT ;  /* 0x000000169d0b7209 */ /* 0x000fe40007810000 */
[----:B------:R-:W-:Y:S02]  /*6c60*/  ISETP.GT.AND P1, PT, R20, RZ, P0 ;  /* 0x000000ff1400720c */ /* 0x000fe40000724270 */
[----:B------:R-:W-:Y:S02]  /*6c70*/  FMNMX.FTZ R22, R160, R11, !PT ;  /* 0x0000000ba0167209 */ /* 0x000fe40007810000 */
[----:B------:R-:W-:Y:S02]  /*6c80*/  ISETP.GT.AND P3, PT, R20, 0x9, P0 ;  /* 0x000000091400780c */ /* 0x000fe40000764270 */
[----:B------:R-:W-:Y:S02]  /*6c90*/  FMNMX.FTZ R11, R161, R22, !PT ;  /* 0x00000016a10b7209 */ /* 0x000fe40007810000 */
[----:B------:R-:W-:-:S02]  /*6ca0*/  ISETP.LT.OR P1, PT, R12, 0x1, P1 ;  /* 0x000000010c00780c */ /* 0x000fc40000f21670 */
[----:B------:R-:W-:Y:S02]  /*6cb0*/  FMNMX.FTZ R22, R164, R11, !PT ;  /* 0x0000000ba4167209 */ /* 0x000fe40007810000 */
[----:B------:R-:W-:Y:S02]  /*6cc0*/  ISETP.GT.AND P2, PT, R20, 0x8, P0 ;  /* 0x000000081400780c */ /* 0x000fe40000744270 */
[----:B------:R-:W-:Y:S02]  /*6cd0*/  FMNMX.FTZ R11, R165, R22, !PT ;  /* 0x00000016a50b7209 */ /* 0x000fe40007810000 */
[----:B------:R-:W-:Y:S02]  /*6ce0*/  ISETP.LT.OR P3, PT, R12, 0xa, P3 ;  /* 0x0000000a0c00780c */ /* 0x000fe40001f61670 */
[----:B------:R-:W-:Y:S02]  /*6cf0*/  FMNMX.FTZ R22, R168, R11, !PT ;  /* 0x0000000ba8167209 */ /* 0x000fe40007810000 */
[----:B------:R-:W-:-:S02]  /*6d00*/  ISETP.LT.OR P2, PT, R12, 0x9, P2 ;  /* 0x000000090c00780c */ /* 0x000fc40001741670 */
[----:B------:R-:W-:Y:S02]  /*6d10*/  FMNMX.FTZ R11, R169, R22, !PT ;  /* 0x00000016a90b7209 */ /* 0x000fe40007810000 */
[----:B------:R-:W-:Y:S02]  /*6d20*/  FSEL R159, R159, -INF , !P3 ;  /* 0xff8000009f9f7808 */ /* 0x000fe40005800000 */
[----:B------:R-:W-:Y:S02]  /*6d30*/  FMNMX.FTZ R22, R172, R11, !PT ;  /* 0x0000000bac167209 */ /* 0x000fe40007810000 */
[----:B------:R-:W-:Y:S02]  /*6d40*/  ISETP.GT.AND P3, PT, R20, 0x11, P0 ;  /* 0x000000111400780c */ /* 0x000fe40000764270 */
[----:B------:R-:W-:Y:S02]  /*6d50*/  FMNMX.FTZ R11, R173, R22, !PT ;  /* 0x00000016ad0b7209 */ /* 0x000fe40007810000 */
[----:B------:R-:W-:-:S02]  /*6d60*/  FSEL R158, R158, -INF , !P2 ;  /* 0xff8000009e9e7808 */ /* 0x000fc40005000000 */
        /* <DEDUP_REMOVED lines=8> */
[----:B------:R-:W-:Y:S01]  /*6df0*/  ISETP.GT.AND P3, PT, R20, 0x20, P0 ;  /* 0x000000201400780c */ /* 0x000fe20000764270 */
[----:B------:R-:W1:Y:S01]  /*6e00*/  SHFL.BFLY PT, R11, R22, 0x2, 0x1f ;  /* 0x0c401f00160b7f89 */ /* 0x000e6200000e0000 */
[----:B------:R-:W-:Y:S02]  /*6e10*/  FSEL R162, R162, -INF , !P2 ;  /* 0xff800000a2a27808 */ /* 0x000fe40005000000 */
[----:B------:R-:W-:Y:S02]  /*6e20*/  ISETP.LT.OR P3, PT, R12, 0x21, P3 ;  /* 0x000000210c00780c */ /* 0x000fe40001f61670 */
[----:B------:R-:W-:-:S02]  /*6e30*/  ISETP.GT.AND P2, PT, R20, 0x19, P0 ;  /* 0x000000191400780c */ /* 0x000fc40000744270 */
[----:B------:R-:W-:Y:S02]  /*6e40*/  FSEL R170, R170, -INF , !P3 ;  /* 0xff800000aaaa7808 */ /* 0x000fe40005800000 */
[----:B------:R-:W-:-:S04]  /*6e50*/  ISETP.LT.OR P2, PT, R12, 0x1a, P2 ;  /* 0x0000001a0c00780c */ /* 0x000fc80001741670 */
[----:B------:R-:W-:Y:S02]  /*6e60*/  FSEL R167, R167, -INF , !P2 ;  /* 0xff800000a7a77808 */ /* 0x000fe40005000000 */
[----:B------:R-:W-:-:S04]  /*6e70*/  ISETP.GT.AND P2, PT, R20, 0x28, P0 ;  /* 0x000000281400780c */ /* 0x000fc80000744270 */
[----:B------:R-:W-:-:S04]  /*6e80*/  ISETP.LT.OR P2, PT, R12, 0x29, P2 ;  /* 0x000000290c00780c */ /* 0x000fc80001741670 */
[----:B------:R-:W-:Y:S02]  /*6e90*/  FSEL R174, R174, -INF , !P2 ;  /* 0xff800000aeae7808 */ /* 0x000fe40005000000 */
[----:B-1----:R-:W-:Y:S02]  /*6ea0*/  FMNMX.FTZ R21, R22, R11, !PT ;  /* 0x0000000b16157209 */ /* 0x002fe40007810000 */
[----:B------:R-:W-:-:S03]  /*6eb0*/  ISETP.GT.AND P2, PT, R20, 0x30, P0 ;  /* 0x000000301400780c */ /* 0x000fc60000744270 */
[----:B------:R-:W1:Y:S01]  /*6ec0*/  SHFL.BFLY PT, R184, R21, 0x1, 0x1f ;  /* 0x0c201f0015b87f89 */ /* 0x000e6200000e0000 */
[----:B------:R-:W-:-:S04]  /*6ed0*/  ISETP.LT.OR P2, PT, R12, 0x31, P2 ;  /* 0x000000310c00780c */ /* 0x000fc80001741670 */
[----:B------:R-:W-:Y:S02]  /*6ee0*/  FSEL R178, R178, -INF , !P2 ;  /* 0xff800000b2b27808 */ /* 0x000fe40005000000 */
[----:B------:R-:W-:-:S04]  /*6ef0*/  ISETP.GT.AND P2, PT, R20, 0x38, P0 ;  /* 0x000000381400780c */ /* 0x000fc80000744270 */
[----:B------:R-:W-:-:S04]  /*6f00*/  ISETP.LT.OR P2, PT, R12, 0x39, P2 ;  /* 0x000000390c00780c */ /* 0x000fc80001741670 */
[----:B------:R-:W-:Y:S02]  /*6f10*/  FSEL R182, R182, -INF , !P2 ;  /* 0xff800000b6b67808 */ /* 0x000fe40005000000 */
[----:B-1----:R-:W-:Y:S02]  /*6f20*/  FMNMX.FTZ R11, R21, R184, !PT ;  /* 0x000000b8150b7209 */ /* 0x002fe40007810000 */
[----:B------:R-:W-:Y:S02]  /*6f30*/  FSEL R21, R154, -INF , !P1 ;  /* 0xff8000009a157808 */ /* 0x000fe40004800000 */
[----:B------:R-:W-:Y:S01]  /*6f40*/  ISETP.GT.AND P1, PT, R20, 0x18, P0 ;  /* 0x000000181400780c */ /* 0x000fe20000724270 */
[----:B------:R-:W-:Y:S01]  /*6f50*/  FMUL.FTZ R154, R11, UR10 ;  /* 0x0000000a0b9a7c20 */ /* 0x000fe20008410000 */
[----:B------:R-:W-:Y:S02]  /*6f60*/  FMNMX.FTZ R22, R21, R14, !PT ;  /* 0x0000000e15167209 */ /* 0x000fe40007810000 */
[----:B------:R-:W-:-:S02]  /*6f70*/  ISETP.LT.OR P1, PT, R12, 0x19, P1 ;  /* 0x000000190c00780c */ /* 0x000fc40000f21670 */
[----:B------:R-:W-:Y:S02]  /*6f80*/  FMNMX.FTZ R23, R155, R22, !PT ;  /* 0x000000169b177209 */ /* 0x000fe40007810000 */
[----:B------:R-:W-:Y:S02]  /*6f90*/  FSETP.NEU.FTZ.AND P3, PT, R11, -INF , PT ;  /* 0xff8000000b00780b */ /* 0x000fe40003f7d000 */
[----:B------:R-:W-:Y:S02]  /*6fa0*/  FMNMX.FTZ R22, R158, R23, !PT ;  /* 0x000000179e167209 */ /* 0x000fe40007810000 */
[----:B------:R-:W-:Y:S02]  /*6fb0*/  FSEL R166, R166, -INF , !P1 ;  /* 0xff800000a6a67808 */ /* 0x000fe40004800000 */
[----:B------:R-:W-:Y:S02]  /*6fc0*/  FMNMX.FTZ R23, R159, R22, !PT ;  /* 0x000000169f177209 */ /* 0x000fe40007810000 */
[----:B------:R-:W-:-:S02]  /*6fd0*/  ISETP.GT.AND P1, PT, R20, 0x21, P0 ;  /* 0x000000211400780c */ /* 0x000fc40000724270 */
[----:B------:R-:W-:Y:S02]  /*6fe0*/  FMNMX.FTZ R22, R162, R23, !PT ;  /* 0x00000017a2167209 */ /* 0x000fe40007810000 */
[----:B------:R-:W-:Y:S02]  /*6ff0*/  ISETP.LT.OR P1, PT, R12, 0x22, P1 ;  /* 0x000000220c00780c */ /* 0x000fe40000f21670 */
[----:B------:R-:W-:Y:S02]  /*7000*/  FMNMX.FTZ R23, R163, R22, !PT ;  /* 0x00000016a3177209 */ /* 0x000fe40007810000 */
[----:B------:R-:W-:Y:S02]  /*7010*/  FSEL R22, R154, RZ, P3 ;  /* 0x000000ff9a167208 */ /* 0x000fe40001800000 */
[----:B------:R-:W-:Y:S02]  /*7020*/  FMNMX.FTZ R154, R166, R23, !PT ;  /* 0x00000017a69a7209 */ /* 0x000fe40007810000 */
[----:B------:R-:W-:Y:S01]  /*7030*/  FSEL R171, R171, -INF , !P1 ;  /* 0xff800000abab7808 */ /* 0x000fe20004800000 */
[--C-:B------:R-:W-:Y:S01]  /*7040*/  FFMA.FTZ R184, R160, UR10, -R22.reuse ;  /* 0x0000000aa0b87c23 */ /* 0x100fe20008010816 */
[----:B------:R-:W-:Y:S01]  /*7050*/  FMNMX.FTZ R23, R167, R154, !PT ;  /* 0x0000009aa7177209 */ /* 0x000fe20007810000 */
[--C-:B------:R-:W-:Y:S01]  /*7060*/  FFMA.FTZ R160, R168, UR10, -R22.reuse ;  /* 0x0000000aa8a07c23 */ /* 0x100fe20008010816 */
[----:B------:R-:W-:Y:S01]  /*7070*/  ISETP.GT.AND P1, PT, R20, 0x29, P0 ;  /* 0x000000291400780c */ /* 0x000fe20000724270 */
[--C-:B------:R-:W-:Y:S01]  /*7080*/  FFMA.FTZ R152, R152, UR10, -R22.reuse ;  /* 0x0000000a98987c23 */ /* 0x100fe20008010816 */
[----:B------:R-:W-:Y:S01]  /*7090*/  FMNMX.FTZ R154, R170, R23, !PT ;  /* 0x00000017aa9a7209 */ /* 0x000fe20007810000 */
[--C-:B------:R-:W-:Y:S01]  /*70a0*/  FFMA.FTZ R23, R153, UR10, -R22.reuse ;  /* 0x0000000a99177c23 */ /* 0x100fe20008010816 */
[----:B------:R-:W-:Y:S01]  /*70b0*/  ISETP.LT.OR P1, PT, R12, 0x2a, P1 ;  /* 0x0000002a0c00780c */ /* 0x000fe20000f21670 */
[--C-:B------:R-:W-:Y:S01]  /*70c0*/  FFMA.FTZ R156, R156, UR10, -R22.reuse ;  /* 0x0000000a9c9c7c23 */ /* 0x100fe20008010816 */
[----:B------:R-:W-:Y:S01]  /*70d0*/  FMNMX.FTZ R153, R171, R154, !PT ;  /* 0x0000009aab997209 */ /* 0x000fe20007810000 */
[----:B------:R-:W-:Y:S01]  /*70e0*/  MUFU.EX2 R152, R152 ;  /* 0x0000009800987308 */ /* 0x000fe20000000800 */
[----:B------:R-:W-:Y:S01]  /*70f0*/  FSEL R175, R175, -INF , !P1 ;  /* 0xff800000afaf7808 */ /* 0x000fe20004800000 */
[----:B------:R-:W-:Y:S01]  /*7100*/  FFMA.FTZ R181, R181, UR10, -R22 ;  /* 0x0000000ab5b57c23 */ /* 0x000fe20008010816 */
[----:B------:R-:W-:-:S02]  /*7110*/  ISETP.GT.AND P1, PT, R20, 0x31, P0 ;  /* 0x000000311400780c */ /* 0x000fc40000724270 */
[----:B------:R-:W-:Y:S02]  /*7120*/  FMNMX.FTZ R154, R174, R153, !PT ;  /* 0x00000099ae9a7209 */ /* 0x000fe40007810000 */
[----:B------:R-:W-:Y:S01]  /*7130*/  ISETP.LT.OR P1, PT, R12, 0x32, P1 ;  /* 0x000000320c00780c */ /* 0x000fe20000f21670 */
[----:B------:R-:W-:Y:S01]  /*7140*/  MUFU.EX2 R23, R23 ;  /* 0x0000001700177308 */ /* 0x000fe20000000800 */
[----:B------:R-:W-:Y:S02]  /*7150*/  FMNMX.FTZ R153, R175, R154, !PT ;  /* 0x0000009aaf997209 */ /* 0x000fe40007810000 */
[----:B------:R-:W-:Y:S02]  /*7160*/  ISETP.GT.AND P0, PT, R20, 0x39, P0 ;  /* 0x000000391400780c */ /* 0x000fe40000704270 */
[----:B------:R-:W-:Y:S02]  /*7170*/  FSEL R179, R179, -INF , !P1 ;  /* 0xff800000b3b37808 */ /* 0x000fe40004800000 */
[----:B------:R-:W-:Y:S01]  /*7180*/  FMNMX.FTZ R20, R178, R153, !PT ;  /* 0x00000099b2147209 */ /* 0x000fe20007810000 */
[--C-:B------:R-:W-:Y:S01]  /*7190*/  FFMA.FTZ R153, R157, UR10, -R22.reuse ;  /* 0x0000000a9d997c23 */ /* 0x100fe20008010816 */
[----:B------:R-:W-:Y:S01]  /*71a0*/  ISETP.LT.OR P0, PT, R12, 0x3a, P0 ;  /* 0x0000003a0c00780c */ /* 0x000fe20000701670 */
[----:B------:R-:W-:Y:S01]  /*71b0*/  MUFU.EX2 R154, R156 ;  /* 0x0000009c009a7308 */ /* 0x000fe20000000800 */
[----:B------:R-:W-:Y:S01]  /*71c0*/  FMNMX.FTZ R157, R179, R20, !PT ;  /* 0x00000014b39d7209 */ /* 0x000fe20007810000 */
[--C-:B------:R-:W-:Y:S01]  /*71d0*/  FFMA.FTZ R20, R164, UR10, -R22.reuse ;  /* 0x0000000aa4147c23 */ /* 0x100fe20008010816 */
[----:B------:R-:W-:Y:S01]  /*71e0*/  FSEL R183, R183, -INF , !P0 ;  /* 0xff800000b7b77808 */ /* 0x000fe20004000000 */
[--C-:B------:R-:W-:Y:S01]  /*71f0*/  FFMA.FTZ R164, R172, UR10, -R22.reuse ;  /* 0x0000000aaca47c23 */ /* 0x100fe20008010816 */
[----:B------:R-:W-:Y:S01]  /*7200*/  FMNMX.FTZ R12, R182, R157, !PT ;  /* 0x0000009db60c7209 */ /* 0x000fe20007810000 */
[--C-:B------:R-:W-:Y:S01]  /*7210*/  FFMA.FTZ R157, R161, UR10, -R22.reuse ;  /* 0x0000000aa19d7c23 */ /* 0x100fe20008010816 */
[----:B------:R-:W-:Y:S01]  /*7220*/  FSEL R168, R11, RZ, P3 ;  /* 0x000000ff0ba87208 */ /* 0x000fe20001800000 */
[----:B------:R-:W-:Y:S01]  /*7230*/  MUFU.EX2 R153, R153 ;  /* 0x0000009900997308 */ /* 0x000fe20000000800 */
[----:B------:R-:W-:Y:S01]  /*7240*/  FMNMX.FTZ R12, R183, R12, !PT ;  /* 0x0000000cb70c7209 */ /* 0x000fe20007810000 */
[--C-:B------:R-:W-:Y:S01]  /*7250*/  FFMA.FTZ R161, R165, UR10, -R22.reuse ;  /* 0x0000000aa5a17c23 */ /* 0x100fe20008010816 */
[--C-:B------:R-:W-:Y:S01]  /*7260*/  FFMA.FTZ R165, R169, UR10, -R22.reuse ;  /* 0x0000000aa9a57c23 */ /* 0x100fe20008010816 */
[----:B------:R-:W-:Y:S01]  /*7270*/  FADD.FTZ R168, -R168, R15 ;  /* 0x0000000fa8a87221 */ /* 0x000fe20000010100 */
[--C-:B------:R-:W-:Y:S01]  /*7280*/  FFMA.FTZ R169, R173, UR10, -R22.reuse ;  /* 0x0000000aada97c23 */ /* 0x100fe20008010816 */
[----:B------:R-:W1:Y:S01]  /*7290*/  SHFL.BFLY PT, R185, R12, 0x2, 0x1f ;  /* 0x0c401f000cb97f89 */ /* 0x000e6200000e0000 */
[--C-:B------:R-:W-:Y:S01]  /*72a0*/  FFMA.FTZ R173, R177, UR10, -R22.reuse ;  /* 0x0000000ab1ad7c23 */ /* 0x100fe20008010816 */
[----:B------:R-:W-:Y:S01]  /*72b0*/  FMUL.FTZ R15, R168, UR10 ;  /* 0x0000000aa80f7c20 */ /* 0x000fe20008410000 */
[----:B------:R-:W-:Y:S01]  /*72c0*/  MUFU.EX2 R156, R184 ;  /* 0x000000b8009c7308 */ /* 0x000fe20000000800 */
[--C-:B------:R-:W-:Y:S01]  /*72d0*/  FFMA.FTZ R168, R176, UR10, -R22.reuse ;  /* 0x0000000ab0a87c23 */ /* 0x100fe20008010816 */
[----:B------:R-:W-:Y:S01]  /*72e0*/  FFMA.FTZ R172, R180, UR10, -R22 ;  /* 0x0000000ab4ac7c23 */ /* 0x000fe20008010816 */
[----:B------:R-:W-:-:S05]  /*72f0*/  ISETP.NE.AND P0, PT, R10, RZ, PT ;  /* 0x000000ff0a00720c */ /* 0x000fca0003f05270 */
[----:B------:R-:W2:Y:S08]  /*7300*/  MUFU.EX2 R15, R15 ;  /* 0x0000000f000f7308 */ /* 0x000eb00000000800 */
[----:B------:R-:W3:Y:S01]  /*7310*/  MUFU.EX2 R157, R157 ;  /* 0x0000009d009d7308 */ /* 0x000ee20000000800 */
[----:B-1----:R-:W-:-:S07]  /*7320*/  FMNMX.FTZ R185, R12, R185, !PT ;  /* 0x000000b90cb97209 */ /* 0x002fce0007810000 */
[----:B------:R-:W1:Y:S01]  /*7330*/  MUFU.EX2 R20, R20 ;  /* 0x0000001400147308 */ /* 0x000e620000000800 */
[----:B--2---:R-:W-:Y:S01]  /*7340*/  FFMA.FTZ R22, R15, R3, R152 ;  /* 0x000000030f167223 */ /* 0x004fe20000010098 */
[----:B------:R-:W2:Y:S01]  /*7350*/  SHFL.BFLY PT, R12, R185, 0x1, 0x1f ;  /* 0x0c201f00b90c7f89 */ /* 0x000ea200000e0000 */
[C---:B------:R-:W-:Y:S01]  /*7360*/  F2FP.F16.F32.PACK_AB R152, R23.reuse, R152 ;  /* 0x000000981798723e */ /* 0x040fe200000000ff */
[-C--:B------:R-:W-:Y:S01]  /*7370*/  FMUL.FTZ R24, R24, R15.reuse ;  /* 0x0000000f18187220 */ /* 0x080fe20000410000 */
[----:B------:R-:W-:Y:S01]  /*7380*/  FADD.FTZ R177, R23, R22 ;  /* 0x0000001617b17221 */ /* 0x000fe20000010000 */
[-C--:B------:R-:W-:Y:S01]  /*7390*/  FMUL.FTZ R25, R25, R15.reuse ;  /* 0x0000000f19197220 */ /* 0x080fe20000410000 */
[-C--:B------:R-:W-:Y:S01]  /*73a0*/  FMUL.FTZ R28, R28, R15.reuse ;  /* 0x0000000f1c1c7220 */ /* 0x080fe20000410000 */
[----:B------:R-:W4:Y:S01]  /*73b0*/  MUFU.EX2 R161, R161 ;  /* 0x000000a100a17308 */ /* 0x000f220000000800 */
[----:B------:R-:W-:Y:S01]  /*73c0*/  FADD.FTZ R22, R154, R177 ;  /* 0x000000b19a167221 */ /* 0x000fe20000010000 */
[----:B------:R-:W-:Y:S01]  /*73d0*/  F2FP.F16.F32.PACK_AB R154, R153, R154 ;  /* 0x0000009a999a723e */ /* 0x000fe200000000ff */
[-C--:B------:R-:W-:Y:S01]  /*73e0*/  FMUL.FTZ R29, R29, R15.reuse ;  /* 0x0000000f1d1d7220 */ /* 0x080fe20000410000 */
[----:B------:R-:W-:Y:S01]  /*73f0*/  FMUL.FTZ R32, R32, R15 ;  /* 0x0000000f20207220 */ /* 0x000fe20000410000 */
[----:B------:R-:W-:Y:S01]  /*7400*/  FADD.FTZ R177, R153, R22 ;  /* 0x0000001699b17221 */ /* 0x000fe20000010000 */
[----:B------:R-:W-:-:S02]  /*7410*/  IMAD.U32 R22, RZ, RZ, UR6 ;  /* 0x00000006ff167e24 */ /* 0x000fc4000f8e00ff */
[-C--:B------:R-:W-:Y:S01]  /*7420*/  FMUL.FTZ R33, R33, R15.reuse ;  /* 0x0000000f21217220 */ /* 0x080fe20000410000 */
[----:B------:R-:W5:Y:S01]  /*7430*/  MUFU.EX2 R160, R160 ;  /* 0x000000a000a07308 */ /* 0x000f620000000800 */
[----:B------:R-:W-:Y:S01]  /*7440*/  FADD.FTZ R180, R156, R177 ;  /* 0x000000b19cb47221 */ /* 0x000fe20000010000 */
[----:B------:R-:W-:Y:S01]  /*7450*/  @!P0 IMAD R22, R22, 0x40, R9 ;  /* 0x0000004016168824 */ /* 0x000fe200078e0209 */
[----:B---3--:R-:W-:Y:S01]  /*7460*/  F2FP.F16.F32.PACK_AB R156, R157, R156 ;  /* 0x0000009c9d9c723e */ /* 0x008fe200000000ff */
[-C--:B------:R-:W-:Y:S01]  /*7470*/  FMUL.FTZ R36, R36, R15.reuse ;  /* 0x0000000f24247220 */ /* 0x080fe20000410000 */
[-C--:B------:R-:W-:Y:S01]  /*7480*/  FMUL.FTZ R37, R37, R15.reuse ;  /* 0x0000000f25257220 */ /* 0x080fe20000410000 */
[-C--:B------:R-:W-:Y:S01]  /*7490*/  FMUL.FTZ R40, R40, R15.reuse ;  /* 0x0000000f28287220 */ /* 0x080fe20000410000 */
[-C--:B------:R-:W-:Y:S01]  /*74a0*/  FMUL.FTZ R41, R41, R15.reuse ;  /* 0x0000000f29297220 */ /* 0x080fe20000410000 */
[----:B------:R-:W3:Y:S01]  /*74b0*/  MUFU.EX2 R165, R165 ;  /* 0x000000a500a57308 */ /* 0x000ee20000000800 */
[-C--:B------:R-:W-:Y:S01]  /*74c0*/  FMUL.FTZ R44, R44, R15.reuse ;  /* 0x0000000f2c2c7220 */ /* 0x080fe20000410000 */
[----:B--2---:R-:W-:Y:S01]  /*74d0*/  FMNMX.FTZ R12, R185, R12, !PT ;  /* 0x0000000cb90c7209 */ /* 0x004fe20007810000 */
[----:B------:R-:W-:Y:S01]  /*74e0*/  FADD.FTZ R185, R157, R180 ;  /* 0x000000b49db97221 */ /* 0x000fe20000010000 */
[-C--:B------:R-:W-:Y:S01]  /*74f0*/  FMUL.FTZ R45, R45, R15.reuse ;  /* 0x0000000f2d2d7220 */ /* 0x080fe20000410000 */
[-C--:B------:R-:W-:Y:S01]  /*7500*/  FMUL.FTZ R48, R48, R15.reuse ;  /* 0x0000000f30307220 */ /* 0x080fe20000410000 */
[C---:B------:R-:W-:Y:S01]  /*7510*/  FSETP.NEU.FTZ.AND P1, PT, R12.reuse, -INF , PT ;  /* 0xff8000000c00780b */ /* 0x040fe20003f3d000 */
[----:B------:R-:W-:Y:S01]  /*7520*/  FMUL.FTZ R3, R12, UR10 ;  /* 0x0000000a0c037c20 */ /* 0x000fe20008410000 */
[----:B------:R-:W2:Y:S01]  /*7530*/  MUFU.EX2 R164, R164 ;  /* 0x000000a400a47308 */ /* 0x000ea20000000800 */
[-C--:B------:R-:W-:Y:S01]  /*7540*/  FMUL.FTZ R49, R49, R15.reuse ;  /* 0x0000000f31317220 */ /* 0x080fe20000410000 */
[-C--:B------:R-:W-:Y:S01]  /*7550*/  FMUL.FTZ R52, R52, R15.reuse ;  /* 0x0000000f34347220 */ /* 0x080fe20000410000 */
[-C--:B------:R-:W-:Y:S01]  /*7560*/  FMUL.FTZ R53, R53, R15.reuse ;  /* 0x0000000f35357220 */ /* 0x080fe20000410000 */
[----:B------:R-:W-:Y:S01]  /*7570*/  FSEL R176, R3, RZ, P1 ;  /* 0x000000ff03b07208 */ /* 0x000fe20000800000 */
[-C--:B------:R-:W-:Y:S01]  /*7580*/  FMUL.FTZ R56, R56, R15.reuse ;  /* 0x0000000f38387220 */ /* 0x080fe20000410000 */
[----:B------:R-:W-:Y:S01]  /*7590*/  FSEL R3, R12, RZ, P1 ;  /* 0x000000ff0c037208 */ /* 0x000fe20000800000 */
[-C--:B------:R-:W-:Y:S01]  /*75a0*/  FMUL.FTZ R57, R57, R15.reuse ;  /* 0x0000000f39397220 */ /* 0x080fe20000410000 */
[----:B------:R-:W0:Y:S01]  /*75b0*/  MUFU.EX2 R169, R169 ;  /* 0x000000a900a97308 */ /* 0x000e220000000800 */
[--C-:B------:R-:W-:Y:S01]  /*75c0*/  FFMA.FTZ R177, R155, UR10, -R176.reuse ;  /* 0x0000000a9bb17c23 */ /* 0x100fe200080108b0 */
[----:B------:R-:W-:Y:S01]  /*75d0*/  @!P0 LEA R155, R22, UR40, 0x2 ;  /* 0x00000028169b8c11 */ /* 0x000fe2000f8e10ff */
[----:B-1----:R-:W-:Y:S01]  /*75e0*/  FADD.FTZ R22, R20, R185 ;  /* 0x000000b914167221 */ /* 0x002fe20000010000 */
[--C-:B------:R-:W-:Y:S01]  /*75f0*/  FFMA.FTZ R180, R159, UR10, -R176.reuse ;  /* 0x0000000a9fb47c23 */ /* 0x100fe200080108b0 */
[----:B------:R-:W-:Y:S01]  /*7600*/  FFMA.FTZ R184, R162, UR10, -R176 ;  /* 0x0000000aa2b87c23 */ /* 0x000fe200080108b0 */
[----:B------:R-:W-:Y:S01]  /*7610*/  FADD.FTZ R3, -R3, R14 ;  /* 0x0000000e03037221 */ /* 0x000fe20000010100 */
[----:B----4-:R-:W-:Y:S01]  /*7620*/  FADD.FTZ R159, R161, R22 ;  /* 0x00000016a19f7221 */ /* 0x010fe20000010000 */
[----:B------:R-:W-:Y:S01]  /*7630*/  MUFU.EX2 R168, R168 ;  /* 0x000000a800a87308 */ /* 0x000fe20000000800 */
[--C-:B------:R-:W-:Y:S01]  /*7640*/  FFMA.FTZ R21, R21, UR10, -R176.reuse ;  /* 0x0000000a15157c23 */ /* 0x100fe200080108b0 */
[----:B------:R-:W-:Y:S01]  /*7650*/  FMUL.FTZ R3, R3, UR10 ;  /* 0x0000000a03037c20 */ /* 0x000fe20008410000 */
[----:B-----5:R-:W-:Y:S01]  /*7660*/  FADD.FTZ R162, R160, R159 ;  /* 0x0000009fa0a27221 */ /* 0x020fe20000010000 */
        /* <DEDUP_REMOVED lines=10> */
[----:B---3--:R-:W-:Y:S01]  /*7710*/  F2FP.F16.F32.PACK_AB R160, R165, R160 ;  /* 0x000000a0a5a0723e */ /* 0x008fe200000000ff */
[--C-:B------:R-:W-:Y:S01]  /*7720*/  FFMA.FTZ R179, R179, UR10, -R176.reuse ;  /* 0x0000000ab3b37c23 */ /* 0x100fe200080108b0 */
[----:B------:R1:W-:Y:S01]  /*7730*/  MUFU.EX2 R14, R177 ;  /* 0x000000b1000e7308 */ /* 0x0003e20000000800 */
[--C-:B------:R-:W-:Y:S01]  /*7740*/  FFMA.FTZ R182, R182, UR10, -R176.reuse ;  /* 0x0000000ab6b67c23 */ /* 0x100fe200080108b0 */
[----:B------:R-:W-:Y:S01]  /*7750*/  FFMA.FTZ R176, R183, UR10, -R176 ;  /* 0x0000000ab7b07c23 */ /* 0x000fe200080108b0 */
[----:B------:R-:W-:Y:S01]  /*7760*/  @!P0 STS [R155+0x28800], R15 ;  /* 0x0288000f9b008388 */ /* 0x000fe20000000800 */
[-C--:B------:R-:W-:Y:S01]  /*7770*/  FMUL.FTZ R60, R60, R15.reuse ;  /* 0x0000000f3c3c7220 */ /* 0x080fe20000410000 */
[-C--:B------:R-:W-:Y:S01]  /*7780*/  FMUL.FTZ R61, R61, R15.reuse ;  /* 0x0000000f3d3d7220 */ /* 0x080fe20000410000 */
[-C--:B------:R-:W-:Y:S01]  /*7790*/  FMUL.FTZ R64, R64, R15.reuse ;  /* 0x0000000f40407220 */ /* 0x080fe20000410000 */
[-C--:B------:R-:W-:Y:S01]  /*77a0*/  FMUL.FTZ R65, R65, R15.reuse ;  /* 0x0000000f41417220 */ /* 0x080fe20000410000 */
[----:B------:R-:W-:Y:S01]  /*77b0*/  MUFU.EX2 R172, R172 ;  /* 0x000000ac00ac7308 */ /* 0x000fe20000000800 */
[----:B-1----:R-:W-:Y:S01]  /*77c0*/  FADD.FTZ R177, R165, R162 ;  /* 0x000000a2a5b17221 */ /* 0x002fe20000010000 */
[-C--:B------:R-:W-:Y:S01]  /*77d0*/  FMUL.FTZ R68, R68, R15.reuse ;  /* 0x0000000f44447220 */ /* 0x080fe20000410000 */
[-C--:B------:R-:W-:Y:S01]  /*77e0*/  FMUL.FTZ R69, R69, R15.reuse ;  /* 0x0000000f45457220 */ /* 0x080fe20000410000 */
[-C--:B------:R-:W-:Y:S01]  /*77f0*/  FMUL.FTZ R72, R72, R15.reuse ;  /* 0x0000000f48487220 */ /* 0x080fe20000410000 */
[----:B--2---:R-:W-:Y:S01]  /*7800*/  FADD.FTZ R162, R164, R177 ;  /* 0x000000b1a4a27221 */ /* 0x004fe20000010000 */
        /* <DEDUP_REMOVED lines=10> */
[----:B------:R0:W2:Y:S01]  /*78b0*/  MUFU.EX2 R22, R3 ;  /* 0x0000000300167308 */ /* 0x0000a20000000800 */
[-C--:B------:R-:W-:Y:S01]  /*78c0*/  FMUL.FTZ R92, R92, R15.reuse ;  /* 0x0000000f5c5c7220 */ /* 0x080fe20000410000 */
[-C--:B------:R-:W-:Y:S01]  /*78d0*/  FMUL.FTZ R93, R93, R15.reuse ;  /* 0x0000000f5d5d7220 */ /* 0x080fe20000410000 */
[-C--:B------:R-:W-:Y:S01]  /*78e0*/  FMUL.FTZ R96, R96, R15.reuse ;  /* 0x0000000f60607220 */ /* 0x080fe20000410000 */
[-C--:B------:R-:W-:Y:S01]  /*78f0*/  FMUL.FTZ R97, R97, R15.reuse ;  /* 0x0000000f61617220 */ /* 0x080fe20000410000 */
[-C--:B------:R-:W-:Y:S01]  /*7900*/  FMUL.FTZ R100, R100, R15.reuse ;  /* 0x0000000f64647220 */ /* 0x080fe20000410000 */
[-C--:B------:R-:W-:Y:S01]  /*7910*/  FMUL.FTZ R101, R101, R15.reuse ;  /* 0x0000000f65657220 */ /* 0x080fe20000410000 */
[----:B------:R-:W-:Y:S01]  /*7920*/  FMUL.FTZ R104, R104, R15 ;  /* 0x0000000f68687220 */ /* 0x000fe20000410000 */
[----:B------:R-:W3:Y:S01]  /*7930*/  MUFU.EX2 R181, R181 ;  /* 0x000000b500b57308 */ /* 0x000ee20000000800 */
[----:B0-----:R-:W-:Y:S01]  /*7940*/  FADD.FTZ R3, R169, R162 ;  /* 0x000000a2a9037221 */ /* 0x001fe20000010000 */
[----:B-1----:R-:W-:Y:S01]  /*7950*/  F2FP.F16.F32.PACK_AB R153, R14, R21 ;  /* 0x000000150e99723e */ /* 0x002fe200000000ff */
[-C--:B------:R-:W-:Y:S01]  /*7960*/  FMUL.FTZ R105, R105, R15.reuse ;  /* 0x0000000f69697220 */ /* 0x080fe20000410000 */
[-C--:B------:R-:W-:Y:S01]  /*7970*/  FMUL.FTZ R108, R108, R15.reuse ;  /* 0x0000000f6c6c7220 */ /* 0x080fe20000410000 */
[----:B------:R-:W-:Y:S01]  /*7980*/  FADD.FTZ R162, R168, R3 ;  /* 0x00000003a8a27221 */ /* 0x000fe20000010000 */
[-C--:B------:R-:W-:Y:S01]  /*7990*/  FMUL.FTZ R109, R109, R15.reuse ;  /* 0x0000000f6d6d7220 */ /* 0x080fe20000410000 */
[-C--:B------:R-:W-:Y:S01]  /*79a0*/  FMUL.FTZ R112, R112, R15.reuse ;  /* 0x0000000f70707220 */ /* 0x080fe20000410000 */
[----:B------:R0:W1:Y:S01]  /*79b0*/  MUFU.EX2 R159, R158 ;  /* 0x0000009e009f7308 */ /* 0x0000620000000800 */
[----:B------:R-:W-:Y:S01]  /*79c0*/  FADD.FTZ R3, R173, R162 ;  /* 0x000000a2ad037221 */ /* 0x000fe20000010000 */
[----:B--2---:R-:W-:Y:S01]  /*79d0*/  FFMA.FTZ R23, R22, R4, R21 ;  /* 0x0000000416177223 */ /* 0x004fe20000010015 */
[----:B------:R-:W-:Y:S01]  /*79e0*/  F2FP.F16.F32.PACK_AB R162, R169, R164 ;  /* 0x000000a4a9a2723e */ /* 0x000fe200000000ff */
[----:B------:R2:W-:Y:S01]  /*79f0*/  @!P0 STS [R155+0x28820], R22 ;  /* 0x028820169b008388 */ /* 0x0005e20000000800 */
[----:B------:R-:W-:Y:S01]  /*7a00*/  F2FP.F16.F32.PACK_AB R164, R173, R168 ;  /* 0x000000a8ada4723e */ /* 0x000fe200000000ff */
[----:B------:R-:W-:Y:S01]  /*7a10*/  FADD.FTZ R4, R14, R23 ;  /* 0x000000170e047221 */ /* 0x000fe20000010000 */
[-C--:B------:R-:W-:Y:S01]  /*7a20*/  FMUL.FTZ R113, R113, R15.reuse ;  /* 0x0000000f71717220 */ /* 0x080fe20000410000 */
[----:B------:R-:W2:Y:S01]  /*7a30*/  MUFU.EX2 R180, R180 ;  /* 0x000000b400b47308 */ /* 0x000ea20000000800 */
[----:B0-----:R-:W-:Y:S01]  /*7a40*/  F2FP.F16.F32.PACK_AB R158, R161, R20 ;  /* 0x00000014a19e723e */ /* 0x001fe200000000ff */
[----:B------:R-:W-:Y:S01]  /*7a50*/  FADD.FTZ R20, R172, R3 ;  /* 0x00000003ac147221 */ /* 0x000fe20000010000 */
[----:B---3--:R-:W-:Y:S01]  /*7a60*/  F2FP.F16.F32.PACK_AB R166, R181, R172 ;  /* 0x000000acb5a6723e */ /* 0x008fe200000000ff */
[-C--:B------:R-:W-:Y:S01]  /*7a70*/  FMUL.FTZ R116, R116, R15.reuse ;  /* 0x0000000f74747220 */ /* 0x080fe20000410000 */
[-C--:B------:R-:W-:Y:S01]  /*7a80*/  FMUL.FTZ R117, R117, R15.reuse ;  /* 0x0000000f75757220 */ /* 0x080fe20000410000 */
[----:B------:R-:W-:Y:S01]  /*7a90*/  FADD.FTZ R3, R181, R20 ;  /* 0x00000014b5037221 */ /* 0x000fe20000010000 */
[-C--:B------:R-:W-:Y:S01]  /*7aa0*/  FMUL.FTZ R120, R120, R15.reuse ;  /* 0x0000000f78787220 */ /* 0x080fe20000410000 */
[----:B------:R-:W-:Y:S01]  /*7ab0*/  MUFU.EX2 R157, R184 ;  /* 0x000000b8009d7308 */ /* 0x000fe20000000800 */
[----:B-1----:R-:W-:Y:S01]  /*7ac0*/  FADD.FTZ R23, R159, R4 ;  /* 0x000000049f177221 */ /* 0x002fe20000010000 */
[-C--:B------:R-:W-:Y:S01]  /*7ad0*/  FMUL.FTZ R121, R121, R15.reuse ;  /* 0x0000000f79797220 */ /* 0x080fe20000410000 */
[-C--:B------:R-:W-:Y:S01]  /*7ae0*/  FMUL.FTZ R124, R124, R15.reuse ;  /* 0x0000000f7c7c7220 */ /* 0x080fe20000410000 */
[-C--:B------:R-:W-:Y:S01]  /*7af0*/  FMUL.FTZ R125, R125, R15.reuse ;  /* 0x0000000f7d7d7220 */ /* 0x080fe20000410000 */
[-C--:B------:R-:W-:Y:S01]  /*7b00*/  FMUL.FTZ R128, R128, R15.reuse ;  /* 0x0000000f80807220 */ /* 0x080fe20000410000 */
[-C--:B------:R-:W-:Y:S01]  /*7b10*/  FMUL.FTZ R129, R129, R15.reuse ;  /* 0x0000000f81817220 */ /* 0x080fe20000410000 */
[----:B------:R-:W-:Y:S01]  /*7b20*/  FMUL.FTZ R132, R132, R15 ;  /* 0x0000000f84847220 */ /* 0x000fe20000410000 */
[----:B------:R-:W-:Y:S01]  /*7b30*/  MUFU.EX2 R20, R163 ;  /* 0x000000a300147308 */ /* 0x000fe20000000800 */
[----:B--2---:R-:W-:Y:S01]  /*7b40*/  F2FP.F16.F32.PACK_AB R155, R180, R159 ;  /* 0x0000009fb49b723e */ /* 0x004fe200000000ff */
        /* <DEDUP_REMOVED lines=10> */
[----:B------:R-:W-:Y:S01]  /*7bf0*/  FMUL.FTZ R149, R149, R15 ;  /* 0x0000000f95957220 */ /* 0x000fe20000410000 */
        /* <DEDUP_REMOVED lines=13> */
[----:B------:R3:W-:Y:S01]  /*7cd0*/  STSM.16.M88.4 [R6+0x26800], R152 ;  /* 0x0268009806007844 */ /* 0x0007e20000000200 */
[-C--:B------:R-:W-:Y:S01]  /*7ce0*/  FMUL.FTZ R47, R47, R22.reuse ;  /* 0x000000162f2f7220 */ /* 0x080fe20000410000 */
[-C--:B------:R-:W-:Y:S01]  /*7cf0*/  FMUL.FTZ R50, R50, R22.reuse ;  /* 0x0000001632327220 */ /* 0x080fe20000410000 */
[-C--:B------:R-:W-:Y:S01]  /*7d00*/  FMUL.FTZ R51, R51, R22.reuse ;  /* 0x0000001633337220 */ /* 0x080fe20000410000 */
[-C--:B------:R-:W-:Y:S01]  /*7d10*/  FMUL.FTZ R54, R54, R22.reuse ;  /* 0x0000001636367220 */ /* 0x080fe20000410000 */
[-C--:B------:R-:W-:Y:S01]  /*7d20*/  FMUL.FTZ R55, R55, R22.reuse ;  /* 0x0000001637377220 */ /* 0x080fe20000410000 */
[----:B------:R-:W4:Y:S01]  /*7d30*/  MUFU.EX2 R172, R171 ;  /* 0x000000ab00ac7308 */ /* 0x000f220000000800 */
[----:B-1----:R-:W-:Y:S01]  /*7d40*/  FADD.FTZ R170, R180, R23 ;  /* 0x00000017b4aa7221 */ /* 0x002fe20000010000 */
[----:B0-----:R-:W-:Y:S01]  /*7d50*/  F2FP.F16.F32.PACK_AB R159, R168, R185 ;  /* 0x000000b9a89f723e */ /* 0x001fe200000000ff */
[-C--:B------:R-:W-:Y:S01]  /*7d60*/  FMUL.FTZ R58, R58, R22.reuse ;  /* 0x000000163a3a7220 */ /* 0x080fe20000410000 */
[-C--:B------:R-:W-:Y:S01]  /*7d70*/  FMUL.FTZ R59, R59, R22.reuse ;  /* 0x000000163b3b7220 */ /* 0x080fe20000410000 */
[----:B------:R-:W-:Y:S01]  /*7d80*/  FADD.FTZ R23, R157, R170 ;  /* 0x000000aa9d177221 */ /* 0x000fe20000010000 */
[----:B------:R-:W-:Y:S01]  /*7d90*/  F2FP.F16.F32.PACK_AB R157, R20, R157 ;  /* 0x0000009d149d723e */ /* 0x000fe200000000ff */
[-C--:B------:R-:W-:Y:S01]  /*7da0*/  FMUL.FTZ R62, R62, R22.reuse ;  /* 0x000000163e3e7220 */ /* 0x080fe20000410000 */
[----:B------:R0:W1:Y:S01]  /*7db0*/  MUFU.EX2 R163, R174 ;  /* 0x000000ae00a37308 */ /* 0x0000620000000800 */
[----:B------:R-:W-:Y:S01]  /*7dc0*/  FADD.FTZ R170, R20, R23 ;  /* 0x0000001714aa7221 */ /* 0x000fe20000010000 */
[-C--:B------:R-:W-:Y:S01]  /*7dd0*/  FMUL.FTZ R63, R63, R22.reuse ;  /* 0x000000163f3f7220 */ /* 0x080fe20000410000 */
[----:B------:R3:W-:Y:S01]  /*7de0*/  STSM.16.M88.4 [R5], R156 ;  /* 0x0000009c05007844 */ /* 0x0007e20000000200 */
[-C--:B------:R-:W-:Y:S01]  /*7df0*/  FMUL.FTZ R66, R66, R22.reuse ;  /* 0x0000001642427220 */ /* 0x080fe20000410000 */
[----:B------:R-:W-:Y:S01]  /*7e00*/  FADD.FTZ R23, R185, R170 ;  /* 0x000000aab9177221 */ /* 0x000fe20000010000 */
[-C--:B------:R-:W-:Y:S01]  /*7e10*/  FMUL.FTZ R67, R67, R22.reuse ;  /* 0x0000001643437220 */ /* 0x080fe20000410000 */
[-C--:B------:R-:W-:Y:S01]  /*7e20*/  FMUL.FTZ R70, R70, R22.reuse ;  /* 0x0000001646467220 */ /* 0x080fe20000410000 */
[----:B------:R-:W5:Y:S01]  /*7e30*/  MUFU.EX2 R4, R175 ;  /* 0x000000af00047308 */ /* 0x000f620000000800 */
[----:B0-----:R-:W-:Y:S01]  /*7e40*/  FADD.FTZ R174, R168, R23 ;  /* 0x00000017a8ae7221 */ /* 0x001fe20000010000 */
[-C--:B------:R-:W-:Y:S01]  /*7e50*/  FMUL.FTZ R71, R71, R22.reuse ;  /* 0x0000001647477220 */ /* 0x080fe20000410000 */
[-C--:B------:R-:W-:Y:S01]  /*7e60*/  FMUL.FTZ R74, R74, R22.reuse ;  /* 0x000000164a4a7220 */ /* 0x080fe20000410000 */
[-C--:B------:R-:W-:Y:S01]  /*7e70*/  FMUL.FTZ R75, R75, R22.reuse ;  /* 0x000000164b4b7220 */ /* 0x080fe20000410000 */
[----:B--2---:R-:W-:Y:S01]  /*7e80*/  FADD.FTZ R23, R161, R174 ;  /* 0x000000aea1177221 */ /* 0x004fe20000010000 */
[----:B----4-:R-:W-:Y:S01]  /*7e90*/  F2FP.F16.F32.PACK_AB R161, R172, R161 ;  /* 0x000000a1aca1723e */ /* 0x010fe200000000ff */
[-C--:B------:R-:W-:Y:S01]  /*7ea0*/  FMUL.FTZ R78, R78, R22.reuse ;  /* 0x000000164e4e7220 */ /* 0x080fe20000410000 */
[----:B------:R-:W0:Y:S01]  /*7eb0*/  MUFU.EX2 R165, R178 ;  /* 0x000000b200a57308 */ /* 0x000e220000000800 */
[----:B------:R-:W-:Y:S01]  /*7ec0*/  FADD.FTZ R174, R172, R23 ;  /* 0x00000017acae7221 */ /* 0x000fe20000010000 */
[-C--:B------:R-:W-:Y:S01]  /*7ed0*/  FMUL.FTZ R79, R79, R22.reuse ;  /* 0x000000164f4f7220 */ /* 0x080fe20000410000 */
[-C--:B------:R-:W-:Y:S01]  /*7ee0*/  FMUL.FTZ R82, R82, R22.reuse ;  /* 0x0000001652527220 */ /* 0x080fe20000410000 */
[-C--:B------:R-:W-:Y:S01]  /*7ef0*/  FMUL.FTZ R83, R83, R22.reuse ;  /* 0x0000001653537220 */ /* 0x080fe20000410000 */
[----:B-1----:R-:W-:Y:S01]  /*7f00*/  FADD.FTZ R23, R163, R174 ;  /* 0x000000aea3177221 */ /* 0x002fe20000010000 */
[-C--:B------:R-:W-:Y:S01]  /*7f10*/  FMUL.FTZ R86, R86, R22.reuse ;  /* 0x0000001656567220 */ /* 0x080fe20000410000 */
[-C--:B------:R-:W-:Y:S01]  /*7f20*/  FMUL.FTZ R87, R87, R22.reuse ;  /* 0x0000001657577220 */ /* 0x080fe20000410000 */
[----:B------:R-:W1:Y:S01]  /*7f30*/  MUFU.EX2 R170, R179 ;  /* 0x000000b300aa7308 */ /* 0x000e620000000800 */
[C---:B-----5:R-:W-:Y:S01]  /*7f40*/  FADD.FTZ R174, R4.reuse, R23 ;  /* 0x0000001704ae7221 */ /* 0x060fe20000010000 */
[----:B------:R-:W-:Y:S01]  /*7f50*/  F2FP.F16.F32.PACK_AB R163, R4, R163 ;  /* 0x000000a304a3723e */ /* 0x000fe200000000ff */
[-C--:B------:R-:W-:Y:S01]  /*7f60*/  FMUL.FTZ R90, R90, R22.reuse ;  /* 0x000000165a5a7220 */ /* 0x080fe20000410000 */
[-C--:B------:R-:W-:Y:S01]  /*7f70*/  FMUL.FTZ R91, R91, R22.reuse ;  /* 0x000000165b5b7220 */ /* 0x080fe20000410000 */
[-C--:B------:R-:W-:Y:S01]  /*7f80*/  FMUL.FTZ R94, R94, R22.reuse ;  /* 0x000000165e5e7220 */ /* 0x080fe20000410000 */
[-C--:B------:R-:W-:Y:S01]  /*7f90*/  FMUL.FTZ R95, R95, R22.reuse ;  /* 0x000000165f5f7220 */ /* 0x080fe20000410000 */
[----:B------:R3:W-:Y:S01]  /*7fa0*/  STSM.16.M88.4 [R8], R160 ;  /* 0x000000a008007844 */ /* 0x0007e20000000200 */
        /* <DEDUP_REMOVED lines=9> */
[C---:B-1----:R-:W-:Y:S01]  /*8040*/  FADD.FTZ R14, R170.reuse, R23 ;  /* 0x00000017aa0e7221 */ /* 0x042fe20000010000 */
[----:B------:R-:W-:Y:S01]  /*8050*/  F2FP.F16.F32.PACK_AB R165, R170, R165 ;  /* 0x000000a5aaa5723e */ /* 0x000fe200000000ff */
[-C--:B------:R-:W-:Y:S01]  /*8060*/  FMUL.FTZ R110, R110, R22.reuse ;  /* 0x000000166e6e7220 */ /* 0x080fe20000410000 */
[-C--:B------:R-:W-:Y:S01]  /*8070*/  FMUL.FTZ R111, R111, R22.reuse ;  /* 0x000000166f6f7220 */ /* 0x080fe20000410000 */
[-C--:B------:R-:W-:Y:S01]  /*8080*/  FMUL.FTZ R114, R114, R22.reuse ;  /* 0x0000001672727220 */ /* 0x080fe20000410000 */
[-C--:B------:R-:W-:Y:S01]  /*8090*/  FMUL.FTZ R115, R115, R22.reuse ;  /* 0x0000001673737220 */ /* 0x080fe20000410000 */
[-C--:B------:R-:W-:Y:S01]  /*80a0*/  FMUL.FTZ R118, R118, R22.reuse ;  /* 0x0000001676767220 */ /* 0x080fe20000410000 */
[-C--:B------:R-:W-:Y:S01]  /*80b0*/  FMUL.FTZ R119, R119, R22.reuse ;  /* 0x0000001677777220 */ /* 0x080fe20000410000 */
[----:B--2---:R-:W-:Y:S01]  /*80c0*/  FADD.FTZ R15, R167, R14 ;  /* 0x0000000ea70f7221 */ /* 0x004fe20000010000 */
[-C--:B------:R-:W-:Y:S01]  /*80d0*/  FMUL.FTZ R122, R122, R22.reuse ;  /* 0x000000167a7a7220 */ /* 0x080fe20000410000 */
[-C--:B------:R-:W-:Y:S01]  /*80e0*/  FMUL.FTZ R123, R123, R22.reuse ;  /* 0x000000167b7b7220 */ /* 0x080fe20000410000 */
[-C--:B------:R-:W-:Y:S01]  /*80f0*/  FMUL.FTZ R126, R126, R22.reuse ;  /* 0x000000167e7e7220 */ /* 0x080fe20000410000 */
[-C--:B------:R-:W-:Y:S01]  /*8100*/  FMUL.FTZ R127, R127, R22.reuse ;  /* 0x000000167f7f7220 */ /* 0x080fe20000410000 */
[-C--:B------:R-:W-:Y:S01]  /*8110*/  FMUL.FTZ R130, R130, R22.reuse ;  /* 0x0000001682827220 */ /* 0x080fe20000410000 */
[-C--:B------:R-:W-:Y:S01]  /*8120*/  FMUL.FTZ R131, R131, R22.reuse ;  /* 0x0000001683837220 */ /* 0x080fe20000410000 */
[-C--:B------:R-:W-:Y:S01]  /*8130*/  FMUL.FTZ R134, R134, R22.reuse ;  /* 0x0000001686867220 */ /* 0x080fe20000410000 */
[C---:B0-----:R-:W-:Y:S01]  /*8140*/  F2FP.F16.F32.PACK_AB R167, R176.reuse, R167 ;  /* 0x000000a7b0a7723e */ /* 0x041fe200000000ff */
[----:B------:R-:W-:Y:S01]  /*8150*/  FADD.FTZ R4, R176, R15 ;  /* 0x0000000fb0047221 */ /* 0x000fe20000010000 */
[-C--:B------:R-:W-:Y:S01]  /*8160*/  FMUL.FTZ R135, R135, R22.reuse ;  /* 0x0000001687877220 */ /* 0x080fe20000410000 */
[-C--:B------:R-:W-:Y:S01]  /*8170*/  FMUL.FTZ R138, R138, R22.reuse ;  /* 0x000000168a8a7220 */ /* 0x080fe20000410000 */
[-C--:B------:R-:W-:Y:S01]  /*8180*/  FMUL.FTZ R139, R139, R22.reuse ;  /* 0x000000168b8b7220 */ /* 0x080fe20000410000 */
[----:B------:R3:W-:Y:S01]  /*8190*/  STSM.16.M88.4 [R7], R164 ;  /* 0x000000a407007844 */ /* 0x0007e20000000200 */
        /* <DEDUP_REMOVED lines=8> */
.L_x_1731:
[----:B------:R0:W1:Y:S01]  /*8220*/  SYNCS.PHASECHK.TRANS64.TRYWAIT P0, [UR31+0x28c50], R13 ;  /* 0x028c500dff0075a7 */ /* 0x000062000800015f */
[----:B------:R-:W-:Y:S05]  /*8230*/  @!P4 BRA `(.L_x_1732) ;  /* 0x000000000004c947 */ /* 0x000fea0003800000 */
[----:B------:R-:W-:Y:S01]  /*8240*/  BPT.TRAP 0x1 ;  /* 0x000000040000795c */ /* 0x000fe20000300000 */
.L_x_1732:
[----:B-1----:R-:W-:Y:S05]  /*8250*/  @P0 BRA `(.L_x_1733) ;  /* 0x0000000000080947 */ /* 0x002fea0003800000 */
[----:B------:R-:W1:Y:S02]  /*8260*/  SYNCS.PHASECHK.TRANS64.TRYWAIT P0, [UR31+0x28c50], R13 ;  /* 0x028c500dff0075a7 */ /* 0x000e64000800015f */
[----:B-1----:R-:W-:Y:S05]  /*8270*/  @!P0 BRA `(.L_x_1734) ;  /* 0x000000b0006c8947 */ /* 0x002fea0003800000 */
.L_x_1733:
        /* <DEDUP_REMOVED lines=29> */
[----:B--2---:R-:W2:Y:S02]  /*8450*/  FENCE.VIEW.ASYNC.S ;  /* 0x00000000000073c6 */ /* 0x004ea40000000000 */
[----:B--2---:R-:W-:Y:S01]  /*8460*/  NOP ;  /* 0x0000000000007918 */ /* 0x004fe20000000000 */
[----:B------:R-:W-:Y:S06]  /*8470*/  BAR.ARV 0xe, 0x100 ;  /* 0x0384000000007b1d */ /* 0x000fec0000002000 */
[----:B------:R-:W-:Y:S05]  /*8480*/  @!P4 BRA `(.L_x_1735) ;  /* 0x000000000004c947 */ /* 0x000fea0003800000 */
[----:B------:R-:W-:Y:S01]  /*8490*/  BPT.TRAP 0x1 ;  /* 0x000000040000795c */ /* 0x000fe20000300000 */
.L_x_1735:
[----:B------:R-:W-:Y:S01]  /*84a0*/  UISETP.GT.AND UP0, UPT, UR43, UR25, UPT ;  /* 0x000000192b00728c */ /* 0x000fe2000bf04270 */
[----:B-1----:R-:W-:Y:S01]  /*84b0*/  IMAD.MOV.U32 R14, RZ, RZ, R12 ;  /* 0x000000ffff0e7224 */ /* 0x002fe200078e000c */
[----:B------:R-:W-:Y:S01]  /*84c0*/  UIADD3 UR6, UR31, 0x28c60, URZ ;  /* 0x00028c601f067890 */ /* 0x000fe2000fffe03f */
[----:B------:R-:W-:Y:S01]  /*84d0*/  MOV R15, R11 ;  /* 0x0000000b000f7202 */ /* 0x000fe20000000f00 */
[----:B------:R-:W-:Y:S02]  /*84e0*/  UIADD3 UR43, UR43, -0x1, URZ ;  /* 0xffffffff2b2b7890 */ /* 0x000fe4000fffe03f */
[----:B------:R-:W-:Y:S01]  /*84f0*/  PLOP3.LUT P0, PT, PT, PT, UP0, 0x80, 0x0 ;  /* 0x000000000000781c */ /* 0x000fe20003f0f008 */
[----:B------:R-:W-:-:S09]  /*8500*/  UPRMT UR6, UR42, 0x654, UR6 ;  /* 0x000006542a067896 */ /* 0x000fd20008000006 */
[----:B------:R-:W-:Y:S01]  /*8510*/  SYNCS.ARRIVE.TRANS64.RED.A1T0 RZ, [UR6], RZ ;  /* 0x000000ffffff79a7 */ /* 0x000fe20008100406 */
[----:B------:R-:W-:Y:S02]  /*8520*/  UMOV UR6, UR4 ;  /* 0x0000000400067c82 */ /* 0x000fe40008000000 */
[----:B------:R-:W-:Y:S05]  /*8530*/  @P0 BRA `(.L_x_1736) ;  /* 0xffffffdc00180947 */ /* 0x000fea000383ffff */
.L_x_1717:
[----:B------:R-:W-:Y:S01]  /*8540*/  ISETP.NE.AND P1, PT, R19, 0x1, PT ;  /* 0x000000011300780c */ /* 0x000fe20003f25270 */
[----:B0-----:R-:W0:Y:S01]  /*8550*/  S2R R13, SR_CTAID.X ;  /* 0x00000000000d7919 */ /* 0x001e220000002500 */
[----:B------:R-:W-:Y:S01]  /*8560*/  UIADD3 UR14, -UR14, 0x1, URZ ;  /* 0x000000010e0e7890 */ /* 0x000fe2000fffe13f */
[----:B------:R-:W-:Y:S01]  /*8570*/  LOP3.LUT P0, RZ, R16, 0x1, RZ, 0xc0, !PT ;  /* 0x0000000110ff7812 */ /* 0x000fe2000780c0ff */
[----:B------:R-:W-:Y:S02]  /*8580*/  ULDC UR6, c[0x0][0x9dc] ;  /* 0x0002770000067ab9 */ /* 0x000fe40000000800 */
[----:B------:R-:W-:-:S07]  /*8590*/  UIMAD UR14, UR41, UR11, UR14 ;  /* 0x0000000b290e72a4 */ /* 0x000fce000f8e020e */
[----:B------:R-:W1:Y:S08]  /*85a0*/  @P1 LDC R14, c[0x0][0x44c] ;  /* 0x00011300ff0e1b82 */ /* 0x000e700000000800 */
[----:B------:R-:W2:Y:S01]  /*85b0*/  @P1 LDC R15, c[0x0][0x450] ;  /* 0x00011400ff0f1b82 */ /* 0x000ea20000000800 */
[----:B0-----:R-:W-:-:S05]  /*85c0*/  LEA R13, R13, 0x3f, 0x6 ;  /* 0x0000003f0d0d7811 */ /* 0x001fca00078e30ff */
[----:B-1----:R-:W-:-:S05]  /*85d0*/  @P1 IMAD.HI.U32 R14, R13, R14, RZ ;  /* 0x0000000e0d0e1227 */ /* 0x002fca00078e00ff */
[----:B--2---:R-:W-:-:S05]  /*85e0*/  @P1 SHF.R.U32.HI R13, RZ, R15, R14 ;  /* 0x0000000fff0d1219 */ /* 0x004fca000001160e */
[----:B------:R-:W-:-:S04]  /*85f0*/  VIADD R13, R13, UR14 ;  /* 0x0000000e0d0d7c36 */ /* 0x000fc80008000000 */
[----:B------:R-:W-:Y:S01]  /*8600*/  VIADD R14, R13, -UR6 ;  /* 0x800000060d0e7c36 */ /* 0x000fe20008000000 */
[----:B------:R-:W-:Y:S06]  /*8610*/  @!P0 BRA `(.L_x_1737) ;  /* 0x0000000000448947 */ /* 0x000fec0003800000 */
[----:B------:R-:W-:-:S13]  /*8620*/  ISETP.GT.AND P0, PT, R13, -0x1, PT ;  /* 0xffffffff0d00780c */ /* 0x000fda0003f04270 */
[----:B------:R-:W-:Y:S05]  /*8630*/  @P0 BRA `(.L_x_1738) ;  /* 0x0000000000200947 */ /* 0x000fea0003800000 */
[----:B------:R-:W0:Y:S01]  /*8640*/  LDC R22, c[0x0][0x9e4] ;  /* 0x00027900ff167b82 */ /* 0x000e220000000800 */
[----:B------:R-:W-:Y:S02]  /*8650*/  LOP3.LUT R13, RZ, R13, RZ, 0x33, !PT ;  /* 0x0000000dff0d7212 */ /* 0x000fe400078e33ff */
[----:B0-----:R-:W-:-:S13]  /*8660*/  ISETP.NE.AND P0, PT, R22, 0x1, PT ;  /* 0x000000011600780c */ /* 0x001fda0003f05270 */
[----:B------:R-:W0:Y:S02]  /*8670*/  @P0 LDC.64 R20, c[0x0][0x9e8] ;  /* 0x00027a00ff140b82 */ /* 0x000e240000000a00 */
[----:B0-----:R-:W-:-:S05]  /*8680*/  @P0 IMAD.HI.U32 R20, R13, R20, RZ ;  /* 0x000000140d140227 */ /* 0x001fca00078e00ff */
[----:B------:R-:W-:-:S04]  /*8690*/  @P0 SHF.R.U32.HI R13, RZ, R21, R20 ;  /* 0x00000015ff0d0219 */ /* 0x000fc80000011614 */
[----:B------:R-:W-:Y:S01]  /*86a0*/  LOP3.LUT R13, RZ, R13, RZ, 0x33, !PT ;  /* 0x0000000dff0d7212 */ /* 0x000fe200078e33ff */
[----:B------:R-:W-:Y:S06]  /*86b0*/  BRA `(.L_x_1739) ;  /* 0x0000000000147947 */ /* 0x000fec0003800000 */
.L_x_1738:
[----:B------:R-:W0:Y:S02]  /*86c0*/  LDC R22, c[0x0][0x9e4] ;  /* 0x00027900ff167b82 */ /* 0x000e240000000800 */
[----:B0-----:R-:W-:-:S13]  /*86d0*/  ISETP.NE.AND P0, PT, R22, 0x1, PT ;  /* 0x000000011600780c */ /* 0x001fda0003f05270 */
[----:B------:R-:W0:Y:S02]  /*86e0*/  @P0 LDC.64 R20, c[0x0][0x9e8] ;  /* 0x00027a00ff140b82 */ /* 0x000e240000000a00 */
[----:B0-----:R-:W-:-:S05]  /*86f0*/  @P0 IMAD.HI.U32 R20, R13, R20, RZ ;  /* 0x000000140d140227 */ /* 0x001fca00078e00ff */
[----:B------:R-:W-:-:S07]  /*8700*/  @P0 SHF.R.U32.HI R13, RZ, R21, R20 ;  /* 0x00000015ff0d0219 */ /* 0x000fce0000011614 */
.L_x_1739:
[----:B------:R-:W-:-:S05]  /*8710*/  IMAD R13, R13, R22, RZ ;  /* 0x000000160d0d7224 */ /* 0x000fca00078e02ff */
[----:B------:R-:W-:-:S07]  /*8720*/  VIMNMX R14, R14, R13, !PT ;  /* 0x0000000d0e0e7248 */ /* 0x000fce0007fe0100 */
.L_x_1737:
[----:B------:R-:W-:-:S05]  /*8730*/  VIADD R14, R14, 0x3f ;  /* 0x0000003f0e0e7836 */ /* 0x000fca0000000000 */
[----:B------:R-:W-:-:S04]  /*8740*/  SHF.R.S32.HI R13, RZ, 0x1f, R14 ;  /* 0x0000001fff0d7819 */ /* 0x000fc8000001140e */
[----:B------:R-:W-:-:S04]  /*8750*/  LEA.HI R13, R13, R14, RZ, 0x6 ;  /* 0x0000000e0d0d7211 */ /* 0x000fc800078f30ff */
[----:B------:R-:W-:-:S04]  /*8760*/  SHF.R.S32.HI R14, RZ, 0x6, R13 ;  /* 0x00000006ff0e7819 */ /* 0x000fc8000001140d */
[----:B------:R-:W-:-:S04]  /*8770*/  VIMNMX R13, R17, R14, !PT ;  /* 0x0000000e110d7248 */ /* 0x000fc80007fe0100 */
[----:B------:R-:W-:-:S13]  /*8780*/  ISETP.LE.AND P0, PT, R13, UR43, PT ;  /* 0x0000002b0d007c0c */ /* 0x000fda000bf03270 */
[----:B------:R-:W-:Y:S05]  /*8790*/  @!P0 BRA `(.L_x_1740) ;  /* 0x00000018003c8947 */ /* 0x000fea0003800000 */
[----:B------:R-:W-:Y:S01]  /*87a0*/  IMAD.MOV.U32 R15, RZ, RZ, R12 ;  /* 0x000000ffff0f7224 */ /* 0x000fe200078e000c */
[----:B------:R-:W-:Y:S01]  /*87b0*/  MOV R20, R11 ;  /* 0x0000000b00147202 */ /* 0x000fe20000000f00 */
[----:B------:R-:W-:Y:S01]  /*87c0*/  UMOV UR27, UR4 ;  /* 0x00000004001b7c82 */ /* 0x000fe20008000000 */
[----:B------:R-:W-:-:S05]  /*87d0*/  ULDC UR25, c[0x0][0x988] ;  /* 0x0002620000197ab9 */ /* 0x000fca0000000800 */
.L_x_1751:
[----:B------:R-:W-:Y:S01]  /*87e0*/  UIADD3 UR4, UR27, 0x1, URZ ;  /* 0x000000011b047890 */ /* 0x000fe2000fffe03f */
[----:B------:R-:W-:Y:S01]  /*87f0*/  IMAD.U32 R12, RZ, RZ, UR43 ;  /* 0x0000002bff0c7e24 */ /* 0x000fe2000f8e00ff */
[----:B------:R-:W-:Y:S02]  /*8800*/  UIADD3 UR6, UR43, -0x1, URZ ;  /* 0xffffffff2b067890 */ /* 0x000fe4000fffe03f */
[----:B------:R-:W-:Y:S02]  /*8810*/  UISETP.NE.AND UP0, UPT, UR4, 0x2, UPT ;  /* 0x000000020400788c */ /* 0x000fe4000bf05270 */
[----:B------:R-:W-:Y:S02]  /*8820*/  ISETP.GT.AND P0, PT, R12, R13, PT ;  /* 0x0000000d0c00720c */ /* 0x000fe40003f04270 */
[----:B------:R-:W-:Y:S02]  /*8830*/  USEL UR10, URZ, 0x1, UP0 ;  /* 0x000000013f0a7887 */ /* 0x000fe40008000000 */
[----:B------:R-:W-:-:S02]  /*8840*/  USEL UR4, UR4, URZ, UP0 ;  /* 0x0000003f04047287 */ /* 0x000fc40008000000 */
[----:B------:R-:W-:Y:S01]  /*8850*/  ULOP3.LUT UR5, UR5, UR10, URZ, 0x3c, !UPT ;  /* 0x0000000a05057292 */ /* 0x000fe2000f8e3c3f */
[----:B------:R-:W-:Y:S01]  /*8860*/  UMOV UR43, UR6 ;  /* 0x00000006002b7c82 */ /* 0x000fe20008000000 */
[----:B012---:R-:W-:Y:S10]  /*8870*/  @!P4 BRA `(.L_x_1741) ;  /* 0x000000000004c947 */ /* 0x007ff40003800000 */
[----:B------:R-:W-:Y:S01]  /*8880*/  BPT.TRAP 0x1 ;  /* 0x000000040000795c */ /* 0x000fe20000300000 */
.L_x_1741:
[----:B------:R-:W-:Y:S01]  /*8890*/  ULEA UR26, UR4, UR40, 0x3 ;  /* 0x00000028041a7291 */ /* 0x000fe2000f8e183f */
[----:B------:R-:W-:-:S05]  /*88a0*/  IMAD.U32 R14, RZ, RZ, UR5 ;  /* 0x00000005ff0e7e24 */ /* 0x000fca000f8e00ff */
[----:B------:R-:W-:-:S04]  /*88b0*/  SHF.L.U32 R14, R14, 0x1f, RZ ;  /* 0x0000001f0e0e7819 */ /* 0x000fc800000006ff */
[----:B------:R0:W1:Y:S01]  /*88c0*/  SYNCS.PHASECHK.TRANS64.TRYWAIT P1, [UR26+0x28c30], R14 ;  /* 0x028c300eff0075a7 */ /* 0x000062000802015a */
[----:B------:R-:W-:Y:S05]  /*88d0*/  @!P4 BRA `(.L_x_1742) ;  /* 0x000000000004c947 */ /* 0x000fea0003800000 */
[----:B------:R-:W-:Y:S01]  /*88e0*/  BPT.TRAP 0x1 ;  /* 0x000000040000795c */ /* 0x000fe20000300000 */
.L_x_1742:
[----:B-1----:R-:W-:Y:S05]  /*88f0*/  @P1 BRA `(.L_x_1743) ;  /* 0x0000000000081947 */ /* 0x002fea0003800000 */
[----:B------:R-:W1:Y:S02]  /*8900*/  SYNCS.PHASECHK.TRANS64.TRYWAIT P1, [UR26+0x28c30], R14 ;  /* 0x028c300eff0075a7 */ /* 0x000e64000802015a */
[----:B-1----:R-:W-:Y:S05]  /*8910*/  @!P1 BRA `(.L_x_1744) ;  /* 0x000000a800dc9947 */ /* 0x002fea0003800000 */
.L_x_1743:
        /* <DEDUP_REMOVED lines=22> */
.L_x_1745:
[----:B------:R-:W-:Y:S01]  /*8a80*/  FMNMX.FTZ R12, R152, R20, !PT ;  /* 0x00000014980c7209 */ /* 0x000fe20007810000 */
[----:B------:R-:W-:Y:S01]  /*8a90*/  UMOV UR10, UR25 ;  /* 0x00000019000a7c82 */ /* 0x000fe20008000000 */
[----:B------:R-:W-:Y:S01]  /*8aa0*/  ISETP.NE.AND P1, PT, R10, RZ, PT ;  /* 0x000000ff0a00720c */ /* 0x000fe20003f25270 */
[----:B------:R-:W-:Y:S01]  /*8ab0*/  UIADD3 UR11, UR26, 0x28c40, URZ ;  /* 0x00028c401a0b7890 */ /* 0x000fe2000fffe03f */
[----:B-1----:R-:W-:-:S03]  /*8ac0*/  FMNMX.FTZ R11, R153, R12, !PT ;  /* 0x0000000c990b7209 */ /* 0x002fc60007810000 */
        /* <DEDUP_REMOVED lines=40> */
[----:B------:R-:W-:Y:S01]  /*8d50*/  FMUL.FTZ R20, R20, UR10 ;  /* 0x0000000a14147c20 */ /* 0x000fe20008410000 */
[----:B------:R-:W-:Y:S01]  /*8d60*/  FMNMX.FTZ R12, R178, R23, !PT ;  /* 0x00000017b20c7209 */ /* 0x000fe20007810000 */
[--C-:B------:R-:W-:Y:S01]  /*8d70*/  FFMA.FTZ R168, R172, UR10, -R184.reuse ;  /* 0x0000000aaca87c23 */ /* 0x100fe200080108b8 */
[--C-:B------:R-:W-:Y:S01]  /*8d80*/  FFMA.FTZ R172, R176, UR10, -R184.reuse ;  /* 0x0000000ab0ac7c23 */ /* 0x100fe200080108b8 */
[--C-:B------:R-:W-:Y:S01]  /*8d90*/  FFMA.FTZ R176, R180, UR10, -R184.reuse ;  /* 0x0000000ab4b07c23 */ /* 0x100fe200080108b8 */
[----:B------:R-:W-:Y:S01]  /*8da0*/  FMNMX.FTZ R23, R179, R12, !PT ;  /* 0x0000000cb3177209 */ /* 0x000fe20007810000 */
[----:B------:R-:W1:Y:S01]  /*8db0*/  MUFU.EX2 R20, R20 ;  /* 0x0000001400147308 */ /* 0x000e620000000800 */
[----:B------:R-:W-:-:S02]  /*8dc0*/  FFMA.FTZ R181, R181, UR10, -R184 ;  /* 0x0000000ab5b57c23 */ /* 0x000fc400080108b8 */
[----:B------:R-:W-:Y:S01]  /*8dd0*/  FMNMX.FTZ R12, R182, R23, !PT ;  /* 0x00000017b60c7209 */ /* 0x000fe20007810000 */
[--C-:B------:R-:W-:Y:S01]  /*8de0*/  FFMA.FTZ R23, R157, UR10, -R184.reuse ;  /* 0x0000000a9d177c23 */ /* 0x100fe200080108b8 */
[--C-:B------:R-:W-:Y:S01]  /*8df0*/  FFMA.FTZ R157, R161, UR10, -R184.reuse ;  /* 0x0000000aa19d7c23 */ /* 0x100fe200080108b8 */
[--C-:B------:R-:W-:Y:S01]  /*8e00*/  FFMA.FTZ R161, R165, UR10, -R184.reuse ;  /* 0x0000000aa5a17c23 */ /* 0x100fe200080108b8 */
[----:B------:R-:W-:Y:S01]  /*8e10*/  FMNMX.FTZ R12, R183, R12, !PT ;  /* 0x0000000cb70c7209 */ /* 0x000fe20007810000 */
[----:B------:R-:W2:Y:S01]  /*8e20*/  MUFU.EX2 R21, R21 ;  /* 0x0000001500157308 */ /* 0x000ea20000000800 */
[--C-:B------:R-:W-:Y:S01]  /*8e30*/  FFMA.FTZ R165, R169, UR10, -R184.reuse ;  /* 0x0000000aa9a57c23 */ /* 0x100fe200080108b8 */
[--C-:B------:R-:W-:Y:S01]  /*8e40*/  FFMA.FTZ R169, R173, UR10, -R184.reuse ;  /* 0x0000000aada97c23 */ /* 0x100fe200080108b8 */
[----:B------:R-:W-:Y:S01]  /*8e50*/  FFMA.FTZ R173, R177, UR10, -R184 ;  /* 0x0000000ab1ad7c23 */ /* 0x000fe200080108b8 */
[----:B------:R-:W3:Y:S04]  /*8e60*/  SHFL.BFLY PT, R153, R12, 0x2, 0x1f ;  /* 0x0c401f000c997f89 */ /* 0x000ee800000e0000 */
[----:B------:R-:W4:Y:S01]  /*8e70*/  MUFU.EX2 R152, R152 ;  /* 0x0000009800987308 */ /* 0x000f220000000800 */
[-C--:B-1----:R-:W-:Y:S01]  /*8e80*/  FMUL.FTZ R24, R24, R20.reuse ;  /* 0x0000001418187220 */ /* 0x082fe20000410000 */
[-C--:B------:R-:W-:Y:S01]  /*8e90*/  FMUL.FTZ R25, R25, R20.reuse ;  /* 0x0000001419197220 */ /* 0x080fe20000410000 */
[-C--:B------:R-:W-:Y:S01]  /*8ea0*/  FMUL.FTZ R28, R28, R20.reuse ;  /* 0x000000141c1c7220 */ /* 0x080fe20000410000 */
[-C--:B------:R-:W-:Y:S01]  /*8eb0*/  FMUL.FTZ R29, R29, R20.reuse ;  /* 0x000000141d1d7220 */ /* 0x080fe20000410000 */
[-C--:B------:R-:W-:Y:S01]  /*8ec0*/  FMUL.FTZ R32, R32, R20.reuse ;  /* 0x0000001420207220 */ /* 0x080fe20000410000 */
[-C--:B------:R-:W-:Y:S01]  /*8ed0*/  FMUL.FTZ R33, R33, R20.reuse ;  /* 0x0000001421217220 */ /* 0x080fe20000410000 */
[-C--:B------:R-:W-:Y:S01]  /*8ee0*/  FMUL.FTZ R36, R36, R20.reuse ;  /* 0x0000001424247220 */ /* 0x080fe20000410000 */
[----:B------:R-:W-:Y:S01]  /*8ef0*/  MUFU.EX2 R22, R22 ;  /* 0x0000001600167308 */ /* 0x000fe20000000800 */
[----:B--2---:R-:W-:Y:S01]  /*8f00*/  FFMA.FTZ R3, R20, R3, R21 ;  /* 0x0000000314037223 */ /* 0x004fe20000010015 */
[-C--:B------:R-:W-:Y:S01]  /*8f10*/  FMUL.FTZ R37, R37, R20.reuse ;  /* 0x0000001425257220 */ /* 0x080fe20000410000 */
[-C--:B------:R-:W-:Y:S01]  /*8f20*/  FMUL.FTZ R40, R40, R20.reuse ;  /* 0x0000001428287220 */ /* 0x080fe20000410000 */
[-C--:B------:R-:W-:Y:S01]  /*8f30*/  FMUL.FTZ R41, R41, R20.reuse ;  /* 0x0000001429297220 */ /* 0x080fe20000410000 */
[-C--:B------:R-:W-:Y:S01]  /*8f40*/  FMUL.FTZ R44, R44, R20.reuse ;  /* 0x000000142c2c7220 */ /* 0x080fe20000410000 */
[-C--:B------:R-:W-:Y:S01]  /*8f50*/  FMUL.FTZ R45, R45, R20.reuse ;  /* 0x000000142d2d7220 */ /* 0x080fe20000410000 */
[-C--:B------:R-:W-:Y:S01]  /*8f60*/  FMUL.FTZ R48, R48, R20.reuse ;  /* 0x0000001430307220 */ /* 0x080fe20000410000 */
[----:B------:R-:W-:Y:S01]  /*8f70*/  MUFU.EX2 R23, R23 ;  /* 0x0000001700177308 */ /* 0x000fe20000000800 */
[C---:B----4-:R-:W-:Y:S01]  /*8f80*/  FADD.FTZ R3, R152.reuse, R3 ;  /* 0x0000000398037221 */ /* 0x050fe20000010000 */
[----:B------:R-:W-:Y:S01]  /*8f90*/  F2FP.F16.F32.PACK_AB R152, R152, R21 ;  /* 0x000000159898723e */ /* 0x000fe200000000ff */
[-C--:B------:R-:W-:Y:S01]  /*8fa0*/  FMUL.FTZ R49, R49, R20.reuse ;  /* 0x0000001431317220 */ /* 0x080fe20000410000 */
[----:B---3--:R-:W-:Y:S01]  /*8fb0*/  FMNMX.FTZ R153, R12, R153, !PT ;  /* 0x000000990c997209 */ /* 0x008fe20007810000 */
[-C--:B------:R-:W-:Y:S01]  /*8fc0*/  FMUL.FTZ R52, R52, R20.reuse ;  /* 0x0000001434347220 */ /* 0x080fe20000410000 */
[-C--:B------:R-:W-:Y:S01]  /*8fd0*/  FMUL.FTZ R53, R53, R20.reuse ;  /* 0x0000001435357220 */ /* 0x080fe20000410000 */
[-C--:B------:R-:W-:Y:S01]  /*8fe0*/  FMUL.FTZ R56, R56, R20.reuse ;  /* 0x0000001438387220 */ /* 0x080fe20000410000 */
[----:B------:R-:W-:Y:S01]  /*8ff0*/  MUFU.EX2 R156, R156 ;  /* 0x0000009c009c7308 */ /* 0x000fe20000000800 */
[----:B------:R-:W1:Y:S01]  /*9000*/  SHFL.BFLY PT, R12, R153, 0x1, 0x1f ;  /* 0x0c201f00990c7f89 */ /* 0x000e6200000e0000 */
        /* <DEDUP_REMOVED lines=22> */
[----:B------:R-:W-:Y:S01]  /*9170*/  MUFU.EX2 R161, R161 ;  /* 0x000000a100a17308 */ /* 0x000fe20000000800 */
[----:B-1----:R-:W-:Y:S01]  /*9180*/  FMNMX.FTZ R12, R153, R12, !PT ;  /* 0x0000000c990c7209 */ /* 0x002fe20007810000 */
[-C--:B------:R-:W-:Y:S01]  /*9190*/  FMUL.FTZ R97, R97, R20.reuse ;  /* 0x0000001461617220 */ /* 0x080fe20000410000 */
[-C--:B------:R-:W-:Y:S01]  /*91a0*/  FMUL.FTZ R100, R100, R20.reuse ;  /* 0x0000001464647220 */ /* 0x080fe20000410000 */
[-C--:B------:R-:W-:Y:S01]  /*91b0*/  FMUL.FTZ R101, R101, R20.reuse ;  /* 0x0000001465657220 */ /* 0x080fe20000410000 */
[-C--:B------:R-:W-:Y:S01]  /*91c0*/  FMUL.FTZ R104, R104, R20.reuse ;  /* 0x0000001468687220 */ /* 0x080fe20000410000 */
[C---:B------:R-:W-:Y:S01]  /*91d0*/  FMUL.FTZ R186, R12.reuse, UR10 ;  /* 0x0000000a0cba7c20 */ /* 0x040fe20008410000 */
[----:B------:R-:W-:Y:S01]  /*91e0*/  FADD.FTZ R153, -R12, R15 ;  /* 0x0000000f0c997221 */ /* 0x000fe20000010100 */
[----:B------:R-:W-:Y:S01]  /*91f0*/  MUFU.EX2 R164, R164 ;  /* 0x000000a400a47308 */ /* 0x000fe20000000800 */
[-C--:B------:R-:W-:Y:S01]  /*9200*/  FMUL.FTZ R105, R105, R20.reuse ;  /* 0x0000001469697220 */ /* 0x080fe20000410000 */
        /* <DEDUP_REMOVED lines=18> */
[----:B------:R-:W-:Y:S01]  /*9330*/  FFMA.FTZ R183, R183, UR10, -R186 ;  /* 0x0000000ab7b77c23 */ /* 0x000fe200080108ba */
[-C--:B------:R-:W-:Y:S01]  /*9340*/  FMUL.FTZ R108, R108, R20.reuse ;  /* 0x000000146c6c7220 */ /* 0x080fe20000410000 */
[-C--:B------:R-:W-:Y:S01]  /*9350*/  FMUL.FTZ R109, R109, R20.reuse ;  /* 0x000000146d6d7220 */ /* 0x080fe20000410000 */
[-C--:B------:R-:W-:Y:S01]  /*9360*/  FMUL.FTZ R112, R112, R20.reuse ;  /* 0x0000001470707220 */ /* 0x080fe20000410000 */
[----:B------:R-:W2:Y:S01]  /*9370*/  MUFU.EX2 R155, R155 ;  /* 0x0000009b009b7308 */ /* 0x000ea20000000800 */
[-C--:B------:R-:W-:Y:S01]  /*9380*/  FMUL.FTZ R113, R113, R20.reuse ;  /* 0x0000001471717220 */ /* 0x080fe20000410000 */
[-C--:B------:R-:W-:Y:S01]  /*9390*/  FMUL.FTZ R116, R116, R20.reuse ;  /* 0x0000001474747220 */ /* 0x080fe20000410000 */
[-C--:B------:R-:W-:Y:S01]  /*93a0*/  FMUL.FTZ R117, R117, R20.reuse ;  /* 0x0000001475757220 */ /* 0x080fe20000410000 */
[-C--:B------:R-:W-:Y:S01]  /*93b0*/  FMUL.FTZ R120, R120, R20.reuse ;  /* 0x0000001478787220 */ /* 0x080fe20000410000 */
[-C--:B------:R-:W-:Y:S01]  /*93c0*/  FMUL.FTZ R121, R121, R20.reuse ;  /* 0x0000001479797220 */ /* 0x080fe20000410000 */
[-C--:B------:R-:W-:Y:S01]  /*93d0*/  FMUL.FTZ R124, R124, R20.reuse ;  /* 0x000000147c7c7220 */ /* 0x080fe20000410000 */
[----:B------:R-:W-:Y:S01]  /*93e0*/  FMUL.FTZ R125, R125, R20 ;  /* 0x000000147d7d7220 */ /* 0x000fe20000410000 */
[----:B------:R3:W4:Y:S01]  /*93f0*/  MUFU.EX2 R184, R154 ;  /* 0x0000009a00b87308 */ /* 0x0007220000000800 */
[----:B-1----:R-:W-:Y:S01]  /*9400*/  FFMA.FTZ R4, R177, R4, R180 ;  /* 0x00000004b1047223 */ /* 0x002fe200000100b4 */
[-C--:B------:R-:W-:Y:S01]  /*9410*/  FMUL.FTZ R128, R128, R20.reuse ;  /* 0x0000001480807220 */ /* 0x080fe20000410000 */
[-C--:B------:R-:W-:Y:S01]  /*9420*/  FMUL.FTZ R129, R129, R20.reuse ;  /* 0x0000001481817220 */ /* 0x080fe20000410000 */
[-C--:B------:R-:W-:Y:S01]  /*9430*/  FMUL.FTZ R132, R132, R20.reuse ;  /* 0x0000001484847220 */ /* 0x080fe20000410000 */
[-C--:B------:R-:W-:Y:S01]  /*9440*/  FMUL.FTZ R133, R133, R20.reuse ;  /* 0x0000001485857220 */ /* 0x080fe20000410000 */
[-C--:B------:R-:W-:Y:S01]  /*9450*/  FMUL.FTZ R136, R136, R20.reuse ;  /* 0x0000001488887220 */ /* 0x080fe20000410000 */
[----:B------:R-:W-:Y:S01]  /*9460*/  FMUL.FTZ R137, R137, R20 ;  /* 0x0000001489897220 */ /* 0x000fe20000410000 */
[----:B------:R-:W1:Y:S01]  /*9470*/  MUFU.EX2 R185, R185 ;  /* 0x000000b900b97308 */ /* 0x000e620000000800 */
[----:B---3--:R-:W-:-:S02]  /*9480*/  IMAD.U32 R154, RZ, RZ, UR27 ;  /* 0x0000001bff9a7e24 */ /* 0x008fc4000f8e00ff */
[----:B--2---:R-:W-:Y:S01]  /*9490*/  FADD.FTZ R167, R155, R4 ;  /* 0x000000049ba77221 */ /* 0x004fe20000010000 */
[----:B------:R-:W-:Y:S01]  /*94a0*/  FADD.FTZ R4, R22, R3 ;  /* 0x0000000316047221 */ /* 0x000fe20000010000 */
[-C--:B------:R-:W-:Y:S01]  /*94b0*/  FMUL.FTZ R140, R140, R20.reuse ;  /* 0x000000148c8c7220 */ /* 0x080fe20000410000 */
[----:B------:R-:W-:Y:S02]  /*94c0*/  @!P1 IMAD R153, R154, 0x40, R9 ;  /* 0x000000409a999824 */ /* 0x000fe400078e0209 */
[-C--:B------:R-:W-:Y:S01]  /*94d0*/  FMUL.FTZ R141, R141, R20.reuse ;  /* 0x000000148d8d7220 */ /* 0x080fe20000410000 */
[----:B------:R-:W-:Y:S01]  /*94e0*/  FADD.FTZ R3, R23, R4 ;  /* 0x0000000417037221 */ /* 0x000fe20000010000 */
[----:B------:R-:W2:Y:S01]  /*94f0*/  MUFU.EX2 R158, R158 ;  /* 0x0000009e009e7308 */ /* 0x000ea20000000800 */
[----:B----4-:R-:W-:Y:S01]  /*9500*/  FADD.FTZ R154, R184, R167 ;  /* 0x000000a7b89a7221 */ /* 0x010fe20000010000 */
[-C--:B------:R-:W-:Y:S01]  /*9510*/  FMUL.FTZ R144, R144, R20.reuse ;  /* 0x0000001490907220 */ /* 0x080fe20000410000 */
[----:B------:R-:W-:Y:S01]  /*9520*/  FADD.FTZ R4, R156, R3 ;  /* 0x000000039c047221 */ /* 0x000fe20000010000 */
[----:B------:R-:W-:Y:S01]  /*9530*/  @!P1 LEA R3, R153, UR40, 0x2 ;  /* 0x0000002899039c11 */ /* 0x000fe2000f8e10ff */
[----:B------:R-:W-:Y:S01]  /*9540*/  FMUL.FTZ R145, R145, R20 ;  /* 0x0000001491917220 */ /* 0x000fe20000410000 */
[C---:B------:R-:W-:Y:S01]  /*9550*/  F2FP.F16.F32.PACK_AB R156, R157.reuse, R156 ;  /* 0x0000009c9d9c723e */ /* 0x040fe200000000ff */
[----:B------:R-:W-:Y:S01]  /*9560*/  FADD.FTZ R153, R157, R4 ;  /* 0x000000049d997221 */ /* 0x000fe20000010000 */
[----:B------:R-:W-:Y:S01]  /*9570*/  MUFU.EX2 R15, R181 ;  /* 0x000000b5000f7308 */ /* 0x000fe20000000800 */
[----:B-1----:R-:W-:Y:S01]  /*9580*/  FADD.FTZ R167, R185, R154 ;  /* 0x0000009ab9a77221 */ /* 0x002fe20000010000 */
[----:B------:R-:W-:Y:S01]  /*9590*/  @!P1 STS [R3+0x28800], R20 ;  /* 0x0288001403009388 */ /* 0x000fe20000000800 */
[----:B------:R-:W-:Y:S01]  /*95a0*/  FADD.FTZ R4, R160, R153 ;  /* 0x00000099a0047221 */ /* 0x000fe20000010000 */
[-C--:B------:R-:W-:Y:S01]  /*95b0*/  FMUL.FTZ R148, R148, R20.reuse ;  /* 0x0000001494947220 */ /* 0x080fe20000410000 */
[----:B------:R-:W-:Y:S01]  /*95c0*/  FMUL.FTZ R149, R149, R20 ;  /* 0x0000001495957220 */ /* 0x000fe20000410000 */
[----:B------:R1:W-:Y:S01]  /*95d0*/  @!P1 STS [R3+0x28820], R177 ;  /* 0x028820b103009388 */ /* 0x0003e20000000800 */
[----:B------:R-:W-:Y:S01]  /*95e0*/  FADD.FTZ R21, R161, R4 ;  /* 0x00000004a1157221 */ /* 0x000fe20000010000 */
[----:B------:R-:W3:Y:S01]  /*95f0*/  MUFU.EX2 R181, R163 ;  /* 0x000000a300b57308 */ /* 0x000ee20000000800 */
[----:B--2---:R-:W-:Y:S01]  /*9600*/  FADD.FTZ R154, R158, R167 ;  /* 0x000000a79e9a7221 */ /* 0x004fe20000010000 */
[-C--:B------:R-:W-:Y:S01]  /*9610*/  FMUL.FTZ R26, R26, R177.reuse ;  /* 0x000000b11a1a7220 */ /* 0x080fe20000410000 */
[----:B------:R-:W-:Y:S01]  /*9620*/  FADD.FTZ R4, R164, R21 ;  /* 0x00000015a4047221 */ /* 0x000fe20000010000 */
[-C--:B------:R-:W-:Y:S01]  /*9630*/  FMUL.FTZ R27, R27, R177.reuse ;  /* 0x000000b11b1b7220 */ /* 0x080fe20000410000 */
        /* <DEDUP_REMOVED lines=10> */
[-C--:B------:R-:W-:Y:S01]  /*96e0*/  FMUL.FTZ R47, R47, R177.reuse ;  /* 0x000000b12f2f7220 */ /* 0x080fe20000410000 */
[----:B------:R-:W4:Y:S01]  /*96f0*/  MUFU.EX2 R166, R166 ;  /* 0x000000a600a67308 */ /* 0x000f220000000800 */
[C---:B---3--:R-:W-:Y:S01]  /*9700*/  FADD.FTZ R154, R181.reuse, R154 ;  /* 0x0000009ab59a7221 */ /* 0x048fe20000010000 */
[----:B------:R-:W-:Y:S01]  /*9710*/  F2FP.F16.F32.PACK_AB R157, R181, R158 ;  /* 0x0000009eb59d723e */ /* 0x000fe200000000ff */
[-C--:B------:R-:W-:Y:S01]  /*9720*/  FMUL.FTZ R50, R50, R177.reuse ;  /* 0x000000b132327220 */ /* 0x080fe20000410000 */
[----:B------:R-:W-:Y:S01]  /*9730*/  F2FP.F16.F32.PACK_AB R158, R161, R160 ;  /* 0x000000a0a19e723e */ /* 0x000fe200000000ff */
[-C--:B------:R-:W-:Y:S01]  /*9740*/  FMUL.FTZ R51, R51, R177.reuse ;  /* 0x000000b133337220 */ /* 0x080fe20000410000 */
[-C--:B------:R-:W-:Y:S01]  /*9750*/  FMUL.FTZ R54, R54, R177.reuse ;  /* 0x000000b136367220 */ /* 0x080fe20000410000 */
[-C--:B------:R-:W-:Y:S01]  /*9760*/  FMUL.FTZ R55, R55, R177.reuse ;  /* 0x000000b137377220 */ /* 0x080fe20000410000 */
[----:B------:R-:W1:Y:S01]  /*9770*/  MUFU.EX2 R165, R165 ;  /* 0x000000a500a57308 */ /* 0x000e620000000800 */
[----:B--2---:R-:W-:Y:S01]  /*9780*/  FADD.FTZ R153, R159, R154 ;  /* 0x0000009a9f997221 */ /* 0x004fe20000010000 */
[----:B------:R-:W-:Y:S01]  /*9790*/  F2FP.F16.F32.PACK_AB R154, R23, R22 ;  /* 0x00000016179a723e */ /* 0x000fe200000000ff */
        /* <DEDUP_REMOVED lines=9> */
[----:B------:R-:W-:Y:S01]  /*9830*/  F2FP.F16.F32.PACK_AB R153, R155, R180 ;  /* 0x000000b49b99723e */ /* 0x000fe200000000ff */
[-C--:B------:R-:W-:Y:S01]  /*9840*/  FMUL.FTZ R70, R70, R177.reuse ;  /* 0x000000b146467220 */ /* 0x080fe20000410000 */
[----:B------:R-:W-:Y:S01]  /*9850*/  F2FP.F16.F32.PACK_AB R155, R185, R184 ;  /* 0x000000b8b99b723e */ /* 0x000fe200000000ff */
[----:B------:R-:W-:Y:S01]  /*9860*/  BAR.SYNC.DEFER_BLOCKING 0xf, 0x100 ;  /* 0x03c4000000007b1d */ /* 0x000fe20000010000 */
[-C--:B------:R-:W-:Y:S01]  /*9870*/  FMUL.FTZ R71, R71, R177.reuse ;  /* 0x000000b147477220 */ /* 0x080fe20000410000 */
[C---:B-1----:R-:W-:Y:S01]  /*9880*/  FADD.FTZ R3, R165.reuse, R4 ;  /* 0x00000004a5037221 */ /* 0x042fe20000010000 */
[----:B------:R-:W-:Y:S01]  /*9890*/  F2FP.F16.F32.PACK_AB R160, R165, R164 ;  /* 0x000000a4a5a0723e */ /* 0x000fe200000000ff */
[-C--:B------:R-:W-:Y:S01]  /*98a0*/  FMUL.FTZ R74, R74, R177.reuse ;  /* 0x000000b14a4a7220 */ /* 0x080fe20000410000 */
[-C--:B------:R-:W-:Y:S01]  /*98b0*/  FMUL.FTZ R75, R75, R177.reuse ;  /* 0x000000b14b4b7220 */ /* 0x080fe20000410000 */
[----:B------:R-:W1:Y:S01]  /*98c0*/  MUFU.EX2 R168, R168 ;  /* 0x000000a800a87308 */ /* 0x000e620000000800 */
[-C--:B------:R-:W-:Y:S01]  /*98d0*/  FMUL.FTZ R78, R78, R177.reuse ;  /* 0x000000b14e4e7220 */ /* 0x080fe20000410000 */
[-C--:B------:R-:W-:Y:S01]  /*98e0*/  FMUL.FTZ R79, R79, R177.reuse ;  /* 0x000000b14f4f7220 */ /* 0x080fe20000410000 */
[-C--:B------:R-:W-:Y:S01]  /*98f0*/  FMUL.FTZ R82, R82, R177.reuse ;  /* 0x000000b152527220 */ /* 0x080fe20000410000 */
[----:B--2---:R-:W-:Y:S01]  /*9900*/  FADD.FTZ R22, R162, R167 ;  /* 0x000000a7a2167221 */ /* 0x004fe20000010000 */
        /* <DEDUP_REMOVED lines=11> */
[----:B------:R-:W3:Y:S01]  /*99c0*/  MUFU.EX2 R169, R169 ;  /* 0x000000a900a97308 */ /* 0x000ee20000000800 */
[----:B-1----:R-:W-:Y:S01]  /*99d0*/  FADD.FTZ R4, R168, R3 ;  /* 0x00000003a8047221 */ /* 0x002fe20000010000 */
[----:B------:R1:W-:Y:S01]  /*99e0*/  STSM.16.M88.4 [R6+0x26800], R152 ;  /* 0x0268009806007844 */ /* 0x0003e20000000200 */
[-C--:B------:R-:W-:Y:S01]  /*99f0*/  FMUL.FTZ R103, R103, R177.reuse ;  /* 0x000000b167677220 */ /* 0x080fe20000410000 */
[-C--:B------:R-:W-:Y:S01]  /*9a00*/  FMUL.FTZ R106, R106, R177.reuse ;  /* 0x000000b16a6a7220 */ /* 0x080fe20000410000 */
[-C--:B------:R-:W-:Y:S01]  /*9a10*/  FMUL.FTZ R107, R107, R177.reuse ;  /* 0x000000b16b6b7220 */ /* 0x080fe20000410000 */
[----:B------:R1:W-:Y:S01]  /*9a20*/  STSM.16.M88.4 [R5], R156 ;  /* 0x0000009c05007844 */ /* 0x0003e20000000200 */
[-C--:B------:R-:W-:Y:S01]  /*9a30*/  FMUL.FTZ R110, R110, R177.reuse ;  /* 0x000000b16e6e7220 */ /* 0x080fe20000410000 */
        /* <DEDUP_REMOVED lines=30> */
[----:B------:R-:W-:-:S02]  /*9c20*/  FMUL.FTZ R151, R151, R177 ;  /* 0x000000b197977220 */ /* 0x000fc40000410000 */
[----:B------:R-:W2:Y:S01]  /*9c30*/  MUFU.EX2 R178, R178 ;  /* 0x000000b200b27308 */ /* 0x000ea20000000800 */
[C---:B---3--:R-:W-:Y:S01]  /*9c40*/  FADD.FTZ R21, R175.reuse, R170 ;  /* 0x000000aaaf157221 */ /* 0x048fe20000010000 */
[----:B------:R-:W-:-:S05]  /*9c50*/  F2FP.F16.F32.PACK_AB R163, R175, R174 ;  /* 0x000000aeafa3723e */ /* 0x000fca00000000ff */
[----:B------:R1:W-:Y:S01]  /*9c60*/  STSM.16.M88.4 [R8], R160 ;  /* 0x000000a008007844 */ /* 0x0003e20000000200 */
[----:B------:R-:W3:Y:S01]  /*9c70*/  MUFU.EX2 R176, R176 ;  /* 0x000000b000b07308 */ /* 0x000ee20000000800 */
[----:B----4-:R-:W-:-:S07]  /*9c80*/  FADD.FTZ R3, R173, R4 ;  /* 0x00000004ad037221 */ /* 0x010fce0000010000 */
[----:B------:R-:W4:Y:S01]  /*9c90*/  MUFU.EX2 R179, R179 ;  /* 0x000000b300b37308 */ /* 0x000f220000000800 */
[----:B--2---:R-:W-:-:S07]  /*9ca0*/  FADD.FTZ R164, R178, R21 ;  /* 0x00000015b2a47221 */ /* 0x004fce0000010000 */
[----:B------:R-:W2:Y:S01]  /*9cb0*/  MUFU.EX2 R167, R182 ;  /* 0x000000b600a77308 */ /* 0x000ea20000000800 */
[----:B---3--:R-:W-:-:S04]  /*9cc0*/  FADD.FTZ R166, R176, R3 ;  /* 0x00000003b0a67221 */ /* 0x008fc80000010000 */
[C---:B------:R-:W-:Y:S01]  /*9cd0*/  FADD.FTZ R3, R15.reuse, R166 ;  /* 0x000000a60f037221 */ /* 0x040fe20000010000 */
[----:B------:R-:W-:Y:S02]  /*9ce0*/  F2FP.F16.F32.PACK_AB R166, R15, R176 ;  /* 0x000000b00fa6723e */ /* 0x000fe400000000ff */
[----:B------:R-:W3:Y:S01]  /*9cf0*/  MUFU.EX2 R22, R183 ;  /* 0x000000b700167308 */ /* 0x000ee20000000800 */
[----:B----4-:R-:W-:Y:S01]  /*9d00*/  FADD.FTZ R4, R179, R164 ;  /* 0x000000a4b3047221 */ /* 0x010fe20000010000 */
[----:B------:R-:W-:Y:S02]  /*9d10*/  F2FP.F16.F32.PACK_AB R164, R173, R172 ;  /* 0x000000acada4723e */ /* 0x000fe400000000ff */
[----:B------:R-:W-:Y:S01]  /*9d20*/  F2FP.F16.F32.PACK_AB R165, R179, R178 ;  /* 0x000000b2b3a5723e */ /* 0x000fe200000000ff */
[----:B--2---:R-:W-:Y:S01]  /*9d30*/  FADD.FTZ R21, R167, R4 ;  /* 0x00000004a7157221 */ /* 0x004fe20000010000 */
[----:B---3--:R-:W-:-:S03]  /*9d40*/  F2FP.F16.F32.PACK_AB R167, R22, R167 ;  /* 0x000000a716a7723e */ /* 0x008fc600000000ff */
[----:B------:R-:W-:Y:S02]  /*9d50*/  FADD.FTZ R4, R22, R21 ;  /* 0x0000001516047221 */ /* 0x000fe40000010000 */
[----:B------:R1:W-:Y:S01]  /*9d60*/  STSM.16.M88.4 [R7], R164 ;  /* 0x000000a407007844 */ /* 0x0003e20000000200 */
[----:B------:R-:W-:Y:S05]  /*9d70*/  @!P4 BRA `(.L_x_1746) ;  /* 0x000000000004c947 */ /* 0x000fea0003800000 */
[----:B------:R-:W-:Y:S01]  /*9d80*/  BPT.TRAP 0x1 ;  /* 0x000000040000795c */ /* 0x000fe20000300000 */
.L_x_1746:
[----:B------:R2:W3:Y:S01]  /*9d90*/  SYNCS.PHASECHK.TRANS64.TRYWAIT P1, [UR26+0x28c50], R14 ;  /* 0x028c500eff0075a7 */ /* 0x0004e2000802015a */
[----:B------:R-:W-:Y:S05]  /*9da0*/  @!P4 BRA `(.L_x_1747) ;  /* 0x000000000004c947 */ /* 0x000fea0003800000 */
[----:B------:R-:W-:Y:S01]  /*9db0*/  BPT.TRAP 0x1 ;  /* 0x000000040000795c */ /* 0x000fe20000300000 */
.L_x_1747:
[----:B---3--:R-:W-:Y:S05]  /*9dc0*/  @P1 BRA `(.L_x_1748) ;  /* 0x0000000000081947 */ /* 0x008fea0003800000 */
[----:B------:R-:W3:Y:S02]  /*9dd0*/  SYNCS.PHASECHK.TRANS64.TRYWAIT P1, [UR26+0x28c50], R14 ;  /* 0x028c500eff0075a7 */ /* 0x000ee4000802015a */
[----:B---3--:R-:W-:Y:S05]  /*9de0*/  @!P1 BRA `(.L_x_1749) ;  /* 0x0000009400c09947 */ /* 0x008fea0003800000 */
.L_x_1748:
        /* <DEDUP_REMOVED lines=34> */
.L_x_1750:
[----:B------:R-:W-:Y:S01]  /*a010*/  UIADD3 UR26, UR26, 0x28c60, URZ ;  /* 0x00028c601a1a7890 */ /* 0x000fe2000fffe03f */
[----:B---3--:R-:W-:Y:S01]  /*a020*/  MOV R15, R12 ;  /* 0x0000000c000f7202 */ /* 0x008fe20000000f00 */
[----:B------:R-:W-:Y:S01]  /*a030*/  UMOV UR27, UR4 ;  /* 0x00000004001b7c82 */ /* 0x000fe20008000000 */
[----:B------:R-:W-:Y:S01]  /*a040*/  IMAD.MOV.U32 R20, RZ, RZ, R11 ;  /* 0x000000ffff147224 */ /* 0x000fe200078e000b */
[----:B------:R-:W-:-:S09]  /*a050*/  UPRMT UR26, UR42, 0x654, UR26 ;  /* 0x000006542a1a7896 */ /* 0x000fd2000800001a */
[----:B------:R-:W-:Y:S01]  /*a060*/  SYNCS.ARRIVE.TRANS64.RED.A1T0 RZ, [UR26], RZ ;  /* 0x000000ffffff79a7 */ /* 0x000fe2000810041a */
[----:B------:R-:W-:Y:S05]  /*a070*/  @P0 BRA `(.L_x_1751) ;  /* 0xffffffe400d80947 */ /* 0x000fea000383ffff */
[----:B------:R-:W-:-:S05]  /*a080*/  UMOV UR43, UR6 ;  /* 0x00000006002b7c82 */ /* 0x000fca0008000000 */
.L_x_1740:
[----:B------:R-:W-:-:S13]  /*a090*/  ISETP.LE.AND P0, PT, R17, UR43, PT ;  /* 0x0000002b11007c0c */ /* 0x000fda000bf03270 */
[----:B------:R-:W-:Y:S05]  /*a0a0*/  @!P0 BRA `(.L_x_1752) ;  /* 0x0000002000f48947 */ /* 0x000fea0003800000 */
[----:B0-2---:R-:W-:Y:S01]  /*a0b0*/  IMAD.MOV.U32 R14, RZ, RZ, R12 ;  /* 0x000000ffff0e7224 */ /* 0x005fe200078e000c */
[----:B------:R-:W-:Y:S01]  /*a0c0*/  UMOV UR26, UR4 ;  /* 0x00000004001a7c82 */ /* 0x000fe20008000000 */
[----:B------:R-:W-:Y:S01]  /*a0d0*/  IMAD.MOV.U32 R15, RZ, RZ, R11 ;  /* 0x000000ffff0f7224 */ /* 0x000fe200078e000b */
[----:B------:R-:W-:Y:S01]  /*a0e0*/  ULDC UR27, c[0x0][0x9e4] ;  /* 0x00027900001b7ab9 */ /* 0x000fe20000000800 */
[----:B------:R-:W-:Y:S01]  /*a0f0*/  ULDC UR28, c[0x0][0x288] ;  /* 0x0000a200001c7ab9 */ /* 0x000fe20000000800 */
[----:B------:R-:W-:Y:S01]  /*a100*/  ULDC UR29, c[0x0][0x2f0] ;  /* 0x0000bc00001d7ab9 */ /* 0x000fe20000000800 */
[----:B------:R-:W-:Y:S01]  /*a110*/  ULDC UR6, c[0x0][0x988] ;  /* 0x0002620000067ab9 */ /* 0x000fe20000000800 */
[----:B------:R-:W-:-:S05]  /*a120*/  ULDC UR30, c[0x0][0x9e0] ;  /* 0x00027800001e7ab9 */ /* 0x000fca0000000800 */
.L_x_1771:
[----:B------:R-:W-:-:S04]  /*a130*/  UIADD3 UR4, UR26, 0x1, URZ ;  /* 0x000000011a047890 */ /* 0x000fc8000fffe03f */
[----:B------:R-:W-:-:S04]  /*a140*/  UISETP.NE.AND UP0, UPT, UR4, 0x2, UPT ;  /* 0x000000020400788c */ /* 0x000fc8000bf05270 */
[----:B------:R-:W-:Y:S02]  /*a150*/  USEL UR10, URZ, 0x1, UP0 ;  /* 0x000000013f0a7887 */ /* 0x000fe40008000000 */
[----:B------:R-:W-:Y:S02]  /*a160*/  USEL UR4, UR4, URZ, UP0 ;  /* 0x0000003f04047287 */ /* 0x000fe40008000000 */
[----:B------:R-:W-:Y:S01]  /*a170*/  ULOP3.LUT UR5, UR5, UR10, URZ, 0x3c, !UPT ;  /* 0x0000000a05057292 */ /* 0x000fe2000f8e3c3f */
[----:B0-----:R-:W-:Y:S11]  /*a180*/  @!P4 BRA `(.L_x_1753) ;  /* 0x000000000004c947 */ /* 0x001ff60003800000 */
[----:B------:R-:W-:Y:S01]  /*a190*/  BPT.TRAP 0x1 ;  /* 0x000000040000795c */ /* 0x000fe20000300000 */
.L_x_1753:
[----:B------:R-:W-:Y:S01]  /*a1a0*/  ULEA UR25, UR4, UR40, 0x3 ;  /* 0x0000002804197291 */ /* 0x000fe2000f8e183f */
[----:B------:R-:W-:-:S05]  /*a1b0*/  IMAD.U32 R13, RZ, RZ, UR5 ;  /* 0x00000005ff0d7e24 */ /* 0x000fca000f8e00ff */
[----:B------:R-:W-:-:S04]  /*a1c0*/  SHF.L.U32 R13, R13, 0x1f, RZ ;  /* 0x0000001f0d0d7819 */ /* 0x000fc800000006ff */
[----:B------:R0:W2:Y:S01]  /*a1d0*/  SYNCS.PHASECHK.TRANS64.TRYWAIT P0, [UR25+0x28c30], R13 ;  /* 0x028c300dff0075a7 */ /* 0x0000a20008000159 */
[----:B------:R-:W-:Y:S05]  /*a1e0*/  @!P4 BRA `(.L_x_1754) ;  /* 0x000000000004c947 */ /* 0x000fea0003800000 */
[----:B------:R-:W-:Y:S01]  /*a1f0*/  BPT.TRAP 0x1 ;  /* 0x000000040000795c */ /* 0x000fe20000300000 */
.L_x_1754:
[----:B--2---:R-:W-:Y:S05]  /*a200*/  @P0 BRA `(.L_x_1755) ;  /* 0x0000000000080947 */ /* 0x004fea0003800000 */
[----:B------:R-:W2:Y:S02]  /*a210*/  SYNCS.PHASECHK.TRANS64.TRYWAIT P0, [UR25+0x28c30], R13 ;  /* 0x028c300dff0075a7 */ /* 0x000ea40008000159 */
[----:B--2---:R-:W-:Y:S05]  /*a220*/  @!P0 BRA `(.L_x_1756) ;  /* 0x0000009000c88947 */ /* 0x004fea0003800000 */
.L_x_1755:
[----:B------:R-:W-:Y:S01]  /*a230*/  ULEA UR10, UR4, UR24, 0x9 ;  /* 0x00000018040a7291 */ /* 0x000fe2000f8e483f */
[----:B-1-3--:R-:W-:Y:S01]  /*a240*/  WARPGROUP.ARRIVE ;  /* 0x00000000000079c5 */ /* 0x00afe20000000000 */
        /* <DEDUP_REMOVED lines=20> */
.L_x_1757:
[----:B------:R-:W-:Y:S01]  /*a390*/  ISETP.NE.AND P0, PT, R19, 0x1, PT ;  /* 0x000000011300780c */ /* 0x000fe20003f05270 */
[----:B------:R-:W-:Y:S01]  /*a3a0*/  USHF.L.U32 UR11, UR43, 0x6, URZ ;  /* 0x000000062b0b7899 */ /* 0x000fe2000800063f */
[----:B------:R-:W-:Y:S01]  /*a3b0*/  IMAD.U32 R190, RZ, RZ, UR29 ;  /* 0x0000001dffbe7e24 */ /* 0x000fe2000f8e00ff */
[----:B------:R-:W-:Y:S01]  /*a3c0*/  UIADD3 UR10, UR25, 0x28c40, URZ ;  /* 0x00028c40190a7890 */ /* 0x000fe2000fffe03f */
[----:B------:R-:W-:-:S03]  /*a3d0*/  LOP3.LUT P5, RZ, R16, 0x1, RZ, 0xc0, !PT ;  /* 0x0000000110ff7812 */ /* 0x000fc600078ac0ff */
[----:B------:R-:W-:Y:S01]  /*a3e0*/  IMAD.U32 R23, RZ, RZ, UR11 ;  /* 0x0000000bff177e24 */ /* 0x000fe2000f8e00ff */
[----:B------:R-:W-:-:S05]  /*a3f0*/  UPRMT UR10, UR42, 0x654, UR10 ;  /* 0x000006542a0a7896 */ /* 0x000fca000800000a */
[----:B------:R-:W2:Y:S08]  /*a400*/  @P0 LDC R11, c[0x0][0x44c] ;  /* 0x00011300ff0b0b82 */ /* 0x000eb00000000800 */
[----:B------:R-:W1:Y:S01]  /*a410*/  @P0 LDC R21, c[0x0][0x450] ;  /* 0x00011400ff150b82 */ /* 0x000e620000000800 */
[----:B------:R-:W-:Y:S01]  /*a420*/  SYNCS.ARRIVE.TRANS64.RED.A1T0 RZ, [UR10], RZ ;  /* 0x000000ffffff79a7 */ /* 0x000fe2000810040a */
[----:B--2---:R-:W-:Y:S01]  /*a430*/  @P0 IMAD.HI.U32 R12, R2, R11, RZ ;  /* 0x0000000b020c0227 */ /* 0x004fe200078e00ff */
[----:B------:R-:W-:-:S04]  /*a440*/  MOV R11, R2 ;  /* 0x00000002000b7202 */ /* 0x000fc80000000f00 */
[----:B-1----:R-:W-:Y:S02]  /*a450*/  @P0 SHF.R.U32.HI R11, RZ, R21, R12 ;  /* 0x00000015ff0b0219 */ /* 0x002fe4000001160c */
[----:B------:R-:W-:-:S03]  /*a460*/  IADD3 R12, -R0, 0x1, -R23 ;  /* 0x00000001000c7810 */ /* 0x000fc60007ffe917 */
[----:B------:R-:W1:Y:S02]  /*a470*/  SHFL.IDX PT, R21, R11, RZ, 0x1c1f ;  /* 0x001c1fff0b157589 */ /* 0x000e6400000e0000 */
[----:B------:R-:W-:-:S04]  /*a480*/  IMAD R12, R190, UR41, R12 ;  /* 0x00000029be0c7c24 */ /* 0x000fc8000f8e020c */
[----:B------:R-:W-:-:S04]  /*a490*/  VIADD R12, R12, -UR28 ;  /* 0x8000001c0c0c7c36 */ /* 0x000fc80008000000 */
[C---:B------:R-:W-:Y:S01]  /*a4a0*/  VIADD R23, R12.reuse, UR30 ;  /* 0x0000001e0c177c36 */ /* 0x040fe20008000000 */
[----:B------:R-:W-:-:S03]  /*a4b0*/  IADD3 R184, R12, UR7, RZ ;  /* 0x000000070cb87c10 */ /* 0x000fc6000fffe0ff */
[--C-:B-1----:R-:W-:Y:S02]  /*a4c0*/  IMAD.IADD R12, R23, 0x1, R21.reuse ;  /* 0x00000001170c7824 */ /* 0x102fe400078e0215 */
[----:B------:R-:W-:Y:S01]  /*a4d0*/  IMAD.IADD R20, R184, 0x1, R21 ;  /* 0x00000001b8147824 */ /* 0x000fe200078e0215 */
[----:B------:R-:W-:Y:S06]  /*a4e0*/  @!P5 BRA `(.L_x_1758) ;  /* 0x00000000005cd947 */ /* 0x000fec0003800000 */
[----:B------:R-:W-:Y:S01]  /*a4f0*/  IMAD R21, R190, UR41, R21 ;  /* 0x00000029be157c24 */ /* 0x000fe2000f8e0215 */
[----:B------:R-:W-:Y:S03]  /*a500*/  BSSY B0, `(.L_x_1759) ;  /* 0x0000011000007945 */ /* 0x000fe60003800000 */
        /* <DEDUP_REMOVED lines=11> */
.L_x_1760:
[----:B------:R-:W-:-:S04]  /*a5c0*/  MOV R186, UR27 ;  /* 0x0000001b00ba7c02 */ /* 0x000fc80008000f00 */
[----:B------:R-:W-:-:S13]  /*a5d0*/  ISETP.NE.AND P0, PT, R186, 0x1, PT ;  /* 0x00000001ba00780c */ /* 0x000fda0003f05270 */
[----:B------:R-:W1:Y:S02]  /*a5e0*/  @P0 LDC.64 R188, c[0x0][0x9e8] ;  /* 0x00027a00ffbc0b82 */ /* 0x000e640000000a00 */
[----:B-1----:R-:W-:-:S05]  /*a5f0*/  @P0 IMAD.HI.U32 R22, R21, R188, RZ ;  /* 0x000000bc15160227 */ /* 0x002fca00078e00ff */
[----:B------:R-:W-:-:S07]  /*a600*/  @P0 SHF.R.U32.HI R21, RZ, R189, R22 ;  /* 0x000000bdff150219 */ /* 0x000fce0000011616 */
.L_x_1761:
[----:B------:R-:W-:Y:S05]  /*a610*/  BSYNC B0 ;  /* 0x0000000000007941 */ /* 0x000fea0003800000 */
.L_x_1759:
[----:B------:R-:W-:-:S04]  /*a620*/  IMAD R21, R21, R186, -UR11 ;  /* 0x8000000b15157e24 */ /* 0x000fc8000f8e02ba */
[----:B------:R-:W-:-:S05]  /*a630*/  IMAD.IADD R21, R21, 0x1, -R0 ;  /* 0x0000000115157824 */ /* 0x000fca00078e0a00 */
[----:B------:R-:W-:Y:S02]  /*a640*/  VIADDMNMX R12, R21, R186, R12, PT ;  /* 0x000000ba150c7246 */ /* 0x000fe4000380010c */
[----:B------:R-:W-:-:S07]  /*a650*/  VIMNMX R20, R20, R21, !PT ;  /* 0x0000001514147248 */ /* 0x000fce0007fe0100 */
.L_x_1758:
        /* <DEDUP_REMOVED lines=48> */
[----:B------:R-:W-:Y:S01]  /*a960*/  ISETP.LT.OR P2, PT, R12, 0x3a, P2 ;  /* 0x0000003a0c00780c */ /* 0x000fe20001741670 */
[----:B------:R-:W-:Y:S01]  /*a970*/  IMAD.IADD R12, R23, 0x1, R11 ;  /* 0x00000001170c7824 */ /* 0x000fe200078e020b */
[----:B------:R-:W-:Y:S02]  /*a980*/  FSEL R177, R177, -INF , !P3 ;  /* 0xff800000b1b17808 */ /* 0x000fe40005800000 */
[----:B------:R-:W-:Y:S02]  /*a990*/  FSEL R180, R180, -INF , !P1 ;  /* 0xff800000b4b47808 */ /* 0x000fe40004800000 */
[----:B------:R-:W-:Y:S01]  /*a9a0*/  FSEL R181, R181, -INF , !P2 ;  /* 0xff800000b5b57808 */ /* 0x000fe20005000000 */
[----:B------:R-:W-:Y:S06]  /*a9b0*/  @!P5 BRA `(.L_x_1762) ;  /* 0x00000000005cd947 */ /* 0x000fec0003800000 */
[----:B------:R-:W-:Y:S01]  /*a9c0*/  IMAD R11, R190, UR41, R11 ;  /* 0x00000029be0b7c24 */ /* 0x000fe2000f8e020b */
[----:B------:R-:W-:Y:S03]  /*a9d0*/  BSSY B0, `(.L_x_1763) ;  /* 0x0000011000007945 */ /* 0x000fe60003800000 */
[----:B------:R-:W-:-:S05]  /*a9e0*/  VIADD R11, R11, -UR28 ;  /* 0x8000001c0b0b7c36 */ /* 0x000fca0008000000 */
[----:B------:R-:W-:-:S13]  /*a9f0*/  ISETP.GT.AND P1, PT, R11, -0x1, PT ;  /* 0xffffffff0b00780c */ /* 0x000fda0003f24270 */
[----:B------:R-:W-:Y:S05]  /*aa00*/  @P1 BRA `(.L_x_1764) ;  /* 0x0000000000201947 */ /* 0x000fea0003800000 */
[----:B------:R-:W-:Y:S02]  /*aa10*/  MOV R184, UR27 ;  /* 0x0000001b00b87c02 */ /* 0x000fe40008000f00 */
[----:B------:R-:W-:Y:S02]  /*aa20*/  LOP3.LUT R11, RZ, R11, RZ, 0x33, !PT ;  /* 0x0000000bff0b7212 */ /* 0x000fe400078e33ff */
[----:B------:R-:W-:-:S13]  /*aa30*/  ISETP.NE.AND P1, PT, R184, 0x1, PT ;  /* 0x00000001b800780c */ /* 0x000fda0003f25270 */
[----:B------:R-:W1:Y:S02]  /*aa40*/  @P1 LDC.64 R22, c[0x0][0x9e8] ;  /* 0x00027a00ff161b82 */ /* 0x000e640000000a00 */
[----:B-1----:R-:W-:-:S05]  /*aa50*/  @P1 IMAD.HI.U32 R22, R11, R22, RZ ;  /* 0x000000160b161227 */ /* 0x002fca00078e00ff */
[----:B------:R-:W-:-:S04]  /*aa60*/  @P1 SHF.R.U32.HI R11, RZ, R23, R22 ;  /* 0x00000017ff0b1219 */ /* 0x000fc80000011616 */
[----:B------:R-:W-:Y:S01]  /*aa70*/  LOP3.LUT R11, RZ, R11, RZ, 0x33, !PT ;  /* 0x0000000bff0b7212 */ /* 0x000fe200078e33ff */
[----:B------:R-:W-:Y:S06]  /*aa80*/  BRA `(.L_x_1765) ;  /* 0x0000000000147947 */ /* 0x000fec0003800000 */
.L_x_1764:
[----:B------:R-:W-:-:S05]  /*aa90*/  IMAD.U32 R184, RZ, RZ, UR27 ;  /* 0x0000001bffb87e24 */ /* 0x000fca000f8e00ff */
[----:B------:R-:W-:-:S13]  /*aaa0*/  ISETP.NE.AND P1, PT, R184, 0x1, PT ;  /* 0x00000001b800780c */ /* 0x000fda0003f25270 */
[----:B------:R-:W1:Y:S02]  /*aab0*/  @P1 LDC.64 R22, c[0x0][0x9e8] ;  /* 0x00027a00ff161b82 */ /* 0x000e640000000a00 */
[----:B-1----:R-:W-:-:S05]  /*aac0*/  @P1 IMAD.HI.U32 R22, R11, R22, RZ ;  /* 0x000000160b161227 */ /* 0x002fca00078e00ff */
[----:B------:R-:W-:-:S07]  /*aad0*/  @P1 SHF.R.U32.HI R11, RZ, R23, R22 ;  /* 0x00000017ff0b1219 */ /* 0x000fce0000011616 */
.L_x_1765:
[----:B------:R-:W-:Y:S05]  /*aae0*/  BSYNC B0 ;  /* 0x0000000000007941 */ /* 0x000fea0003800000 */
.L_x_1763:
[----:B------:R-:W-:-:S04]  /*aaf0*/  IMAD R11, R11, R184, -UR11 ;  /* 0x8000000b0b0b7e24 */ /* 0x000fc8000f8e02b8 */
[----:B------:R-:W-:-:S05]  /*ab00*/  IMAD.IADD R11, R11, 0x1, -R0 ;  /* 0x000000010b0b7824 */ /* 0x000fca00078e0a00 */
[----:B------:R-:W-:Y:S02]  /*ab10*/  VIADDMNMX R12, R11, R184, R12, PT ;  /* 0x000000b80b0c7246 */ /* 0x000fe4000380010c */
[----:B------:R-:W-:-:S07]  /*ab20*/  VIMNMX R20, R20, R11, !PT ;  /* 0x0000000b14147248 */ /* 0x000fce0007fe0100 */
.L_x_1762:
        /* <DEDUP_REMOVED lines=148> */
[C---:B------:R-:W-:Y:S01]  /*b470*/  FMUL.FTZ R176, R12.reuse, UR10 ;  /* 0x0000000a0cb07c20 */ /* 0x040fe20008410000 */
[----:B------:R-:W2:Y:S01]  /*b480*/  MUFU.EX2 R164, R164 ;  /* 0x000000a400a47308 */ /* 0x000ea20000000800 */
[-C--:B------:R-:W-:Y:S01]  /*b490*/  FMUL.FTZ R49, R49, R15.reuse ;  /* 0x0000000f31317220 */ /* 0x080fe20000410000 */
[----:B------:R-:W-:Y:S01]  /*b4a0*/  FSEL R3, R12, RZ, P0 ;  /* 0x000000ff0c037208 */ /* 0x000fe20000000000 */
[-C--:B------:R-:W-:Y:S01]  /*b4b0*/  FMUL.FTZ R52, R52, R15.reuse ;  /* 0x0000000f34347220 */ /* 0x080fe20000410000 */
[----:B------:R-:W-:Y:S01]  /*b4c0*/  FSEL R176, R176, RZ, P0 ;  /* 0x000000ffb0b07208 */ /* 0x000fe20000000000 */
[-C--:B------:R-:W-:Y:S01]  /*b4d0*/  FMUL.FTZ R53, R53, R15.reuse ;  /* 0x0000000f35357220 */ /* 0x080fe20000410000 */
[-C--:B------:R-:W-:Y:S01]  /*b4e0*/  FMUL.FTZ R56, R56, R15.reuse ;  /* 0x0000000f38387220 */ /* 0x080fe20000410000 */
[----:B------:R-:W-:Y:S01]  /*b4f0*/  FADD.FTZ R3, -R3, R14 ;  /* 0x0000000e03037221 */ /* 0x000fe20000010100 */
[----:B------:R-:W0:Y:S01]  /*b500*/  MUFU.EX2 R169, R169 ;  /* 0x000000a900a97308 */ /* 0x000e220000000800 */
[--C-:B------:R-:W-:Y:S01]  /*b510*/  FFMA.FTZ R177, R155, UR10, -R176.reuse ;  /* 0x0000000a9bb17c23 */ /* 0x100fe200080108b0 */
[----:B------:R-:W-:Y:S01]  /*b520*/  @!P1 LEA R155, R22, UR40, 0x2 ;  /* 0x00000028169b9c11 */ /* 0x000fe2000f8e10ff */
[----:B-1----:R-:W-:Y:S01]  /*b530*/  FADD.FTZ R22, R20, R185 ;  /* 0x000000b914167221 */ /* 0x002fe20000010000 */
[--C-:B------:R-:W-:Y:S01]  /*b540*/  FFMA.FTZ R180, R159, UR10, -R176.reuse ;  /* 0x0000000a9fb47c23 */ /* 0x100fe200080108b0 */
[--C-:B------:R-:W-:Y:S01]  /*b550*/  FFMA.FTZ R184, R162, UR10, -R176.reuse ;  /* 0x0000000aa2b87c23 */ /* 0x100fe200080108b0 */
[----:B------:R-:W-:Y:S01]  /*b560*/  FFMA.FTZ R21, R21, UR10, -R176 ;  /* 0x0000000a15157c23 */ /* 0x000fe200080108b0 */
[----:B----4-:R-:W-:Y:S01]  /*b570*/  FADD.FTZ R159, R161, R22 ;  /* 0x00000016a19f7221 */ /* 0x010fe20000010000 */
[----:B------:R-:W-:Y:S01]  /*b580*/  MUFU.EX2 R168, R168 ;  /* 0x000000a800a87308 */ /* 0x000fe20000000800 */
[----:B------:R-:W-:Y:S01]  /*b590*/  FMUL.FTZ R3, R3, UR10 ;  /* 0x0000000a03037c20 */ /* 0x000fe20008410000 */
[--C-:B------:R-:W-:Y:S01]  /*b5a0*/  FFMA.FTZ R158, R158, UR10, -R176.reuse ;  /* 0x0000000a9e9e7c23 */ /* 0x100fe200080108b0 */
        /* <DEDUP_REMOVED lines=10> */
[----:B---3--:R-:W-:Y:S01]  /*b650*/  F2FP.F16.F32.PACK_AB R160, R165, R160 ;  /* 0x000000a0a5a0723e */ /* 0x008fe200000000ff */
[--C-:B------:R-:W-:Y:S01]  /*b660*/  FFMA.FTZ R179, R179, UR10, -R176.reuse ;  /* 0x0000000ab3b37c23 */ /* 0x100fe200080108b0 */
[--C-:B------:R-:W-:Y:S01]  /*b670*/  FFMA.FTZ R182, R182, UR10, -R176.reuse ;  /* 0x0000000ab6b67c23 */ /* 0x100fe200080108b0 */
[----:B------:R1:W-:Y:S01]  /*b680*/  MUFU.EX2 R14, R177 ;  /* 0x000000b1000e7308 */ /* 0x0003e20000000800 */
[----:B------:R-:W-:Y:S01]  /*b690*/  FFMA.FTZ R176, R183, UR10, -R176 ;  /* 0x0000000ab7b07c23 */ /* 0x000fe200080108b0 */
[----:B------:R-:W-:Y:S01]  /*b6a0*/  @!P1 STS [R155+0x28800], R15 ;  /* 0x0288000f9b009388 */ /* 0x000fe20000000800 */
[-C--:B------:R-:W-:Y:S01]  /*b6b0*/  FMUL.FTZ R57, R57, R15.reuse ;  /* 0x0000000f39397220 */ /* 0x080fe20000410000 */
        /* <DEDUP_REMOVED lines=171> */
.L_x_1766:
[----:B------:R0:W1:Y:S01]  /*c170*/  SYNCS.PHASECHK.TRANS64.TRYWAIT P0, [UR25+0x28c50], R13 ;  /* 0x028c500dff0075a7 */ /* 0x0000620008000159 */
[----:B------:R-:W-:Y:S05]  /*c180*/  @!P4 BRA `(.L_x_1767) ;  /* 0x000000000004c947 */ /* 0x000fea0003800000 */
[----:B------:R-:W-:Y:S01]  /*c190*/  BPT.TRAP 0x1 ;  /* 0x000000040000795c */ /* 0x000fe20000300000 */
.L_x_1767:
[----:B-1----:R-:W-:Y:S05]  /*c1a0*/  @P0 BRA `(.L_x_1768) ;  /* 0x0000000000080947 */ /* 0x002fea0003800000 */
[----:B------:R-:W1:Y:S02]  /*c1b0*/  SYNCS.PHASECHK.TRANS64.TRYWAIT P0, [UR25+0x28c50], R13 ;  /* 0x028c500dff0075a7 */ /* 0x000e640008000159 */
[----:B-1----:R-:W-:Y:S05]  /*c1c0*/  @!P0 BRA `(.L_x_1769) ;  /* 0x0000007000f88947 */ /* 0x002fea0003800000 */
.L_x_1768:
        /* <DEDUP_REMOVED lines=34> */
.L_x_1770:
[----:B------:R-:W-:Y:S01]  /*c3f0*/  UIADD3 UR25, UR25, 0x28c60, URZ ;  /* 0x00028c6019197890 */ /* 0x000fe2000fffe03f */
[----:B------:R-:W-:Y:S01]  /*c400*/  ISETP.LT.AND P0, PT, R17, UR43, PT ;  /* 0x0000002b11007c0c */ /* 0x000fe2000bf01270 */
[----:B------:R-:W-:Y:S01]  /*c410*/  UIADD3 UR43, UR43, -0x1, URZ ;  /* 0xffffffff2b2b7890 */ /* 0x000fe2000fffe03f */
[----:B-1----:R-:W-:Y:S01]  /*c420*/  MOV R14, R12 ;  /* 0x0000000c000e7202 */ /* 0x002fe20000000f00 */
[----:B------:R-:W-:Y:S01]  /*c430*/  UPRMT UR25, UR42, 0x654, UR25 ;  /* 0x000006542a197896 */ /* 0x000fe20008000019 */
[----:B------:R-:W-:Y:S01]  /*c440*/  IMAD.MOV.U32 R15, RZ, RZ, R11 ;  /* 0x000000ffff0f7224 */ /* 0x000fe200078e000b */
[----:B------:R-:W-:-:S07]  /*c450*/  UMOV UR26, UR4 ;  /* 0x00000004001a7c82 */ /* 0x000fce0008000000 */
[----:B------:R-:W-:Y:S01]  /*c460*/  SYNCS.ARRIVE.TRANS64.RED.A1T0 RZ, [UR25], RZ ;  /* 0x000000ffffff79a7 */ /* 0x000fe20008100419 */
[----:B------:R-:W-:Y:S05]  /*c470*/  @P0 BRA `(.L_x_1771) ;  /* 0xffffffdc002c0947 */ /* 0x000fea000383ffff */
.L_x_1752:
[----:B------:R-:W4:Y:S01]  /*c480*/  SHFL.BFLY PT, R0, R3, 0x2, 0x1f ;  /* 0x0c401f0003007f89 */ /* 0x000f2200000e0000 */
[----:B------:R-:W-:Y:S08]  /*c490*/  BAR.ARV 0x8, 0x100 ;  /* 0x0204000000007b1d */ /* 0x000ff00000002000 */
[----:B------:R-:W-:Y:S01]  /*c4a0*/  BAR.SYNC.DEFER_BLOCKING 0xf, 0x100 ;  /* 0x03c4000000007b1d */ /* 0x000fe20000010000 */
[----:B------:R-:W-:-:S05]  /*c4b0*/  ISETP.NE.AND P0, PT, R10, RZ, PT ;  /* 0x000000ff0a00720c */ /* 0x000fca0003f05270 */
[----:B-1-3--:R-:W1:Y:S01]  /*c4c0*/  SHFL.BFLY PT, R7, R4, 0x2, 0x1f ;  /* 0x0c401f0004077f89 */ /* 0x00ae6200000e0000 */
[----:B----4-:R-:W-:-:S05]  /*c4d0*/  FADD.FTZ R2, R0, R3 ;  /* 0x0000000300027221 */ /* 0x010fca0000010000 */
[----:B------:R-:W3:Y:S01]  /*c4e0*/  SHFL.BFLY PT, R5, R2, 0x1, 0x1f ;  /* 0x0c201f0002057f89 */ /* 0x000ee200000e0000 */
[----:B-1----:R-:W-:Y:S01]  /*c4f0*/  FADD.FTZ R7, R7, R4 ;  /* 0x0000000407077221 */ /* 0x002fe20000010000 */
[----:B------:R-:W-:-:S04]  /*c500*/  IMAD.MOV.U32 R4, RZ, RZ, -0x800000 ;  /* 0xff800000ff047424 */ /* 0x000fc800078e00ff */
[----:B------:R-:W1:Y:S01]  /*c510*/  SHFL.BFLY PT, R0, R7, 0x1, 0x1f ;  /* 0x0c201f0007007f89 */ /* 0x000e6200000e0000 */
[----:B---3--:R-:W-:Y:S01]  /*c520*/  FADD.FTZ R6, R2, R5 ;  /* 0x0000000502067221 */ /* 0x008fe20000010000 */
[----:B------:R-:W-:Y:S02]  /*c530*/  IMAD.MOV.U32 R5, RZ, RZ, RZ ;  /* 0x000000ffff057224 */ /* 0x000fe400078e00ff */
[----:B------:R-:W-:Y:S02]  /*c540*/  IMAD.U32 R2, RZ, RZ, UR4 ;  /* 0x00000004ff027e24 */ /* 0x000fe4000f8e00ff */
[----:B------:R-:W-:-:S03]  /*c550*/  FSETP.NE.FTZ.AND P1, PT, R6, RZ, PT ;  /* 0x000000ff0600720b */ /* 0x000fc60003f35000 */
[----:B------:R-:W-:-:S04]  /*c560*/  LEA R2, R2, R9, 0x6 ;  /* 0x0000000902027211 */ /* 0x000fc800078e30ff */
[----:B------:R-:W-:-:S06]  /*c570*/  @!P0 LEA R2, R2, UR40, 0x2 ;  /* 0x0000002802028c11 */ /* 0x000fcc000f8e10ff */
[----:B------:R-:W3:Y:S01]  /*c580*/  @P1 MUFU.RCP R5, R6 ;  /* 0x0000000600051308 */ /* 0x000ee20000001000 */
[----:B-1----:R-:W-:Y:S01]  /*c590*/  FADD.FTZ R8, R7, R0 ;  /* 0x0000000007087221 */ /* 0x002fe20000010000 */
[----:B------:R-:W-:-:S04]  /*c5a0*/  IMAD.MOV.U32 R0, RZ, RZ, RZ ;  /* 0x000000ffff007224 */ /* 0x000fc800078e00ff */
[----:B------:R-:W-:Y:S02]  /*c5b0*/  FSETP.NE.FTZ.AND P2, PT, R8, RZ, PT ;  /* 0x000000ff0800720b */ /* 0x000fe40003f55000 */
[----:B------:R1:W4:Y:S01]  /*c5c0*/  @P1 MUFU.LG2 R3, R6 ;  /* 0x0000000600031308 */ /* 0x0003220000000c00 */
[----:B---3--:R-:W-:Y:S01]  /*c5d0*/  @!P0 STS [R2+0x28800], R5 ;  /* 0x0288000502008388 */ /* 0x008fe20000000800 */
[----:B-1----:R-:W-:Y:S02]  /*c5e0*/  IMAD.U32 R6, RZ, RZ, UR10 ;  /* 0x0000000aff067e24 */ /* 0x002fe4000f8e00ff */
[----:B------:R-:W-:-:S07]  /*c5f0*/  FMUL.FTZ R24, R24, R5 ;  /* 0x0000000518187220 */ /* 0x000fce0000410000 */
[----:B------:R-:W1:Y:S01]  /*c600*/  @P2 MUFU.RCP R0, R8 ;  /* 0x0000000800002308 */ /* 0x000e620000001000 */
[-C--:B------:R-:W-:Y:S01]  /*c610*/  FMUL.FTZ R25, R25, R5.reuse ;  /* 0x0000000519197220 */ /* 0x080fe20000410000 */
[----:B------:R-:W-:Y:S01]  /*c620*/  @P1 FMUL.FTZ R6, R6, 0.69314718246459960938 ;  /* 0x3f31721806061820 */ /* 0x000fe20000410000 */
[-C--:B------:R-:W-:Y:S01]  /*c630*/  FMUL.FTZ R28, R28, R5.reuse ;  /* 0x000000051c1c7220 */ /* 0x080fe20000410000 */
[-C--:B------:R-:W-:Y:S01]  /*c640*/  FMUL.FTZ R29, R29, R5.reuse ;  /* 0x000000051d1d7220 */ /* 0x080fe20000410000 */
[----:B----4-:R-:W-:Y:S01]  /*c650*/  @P1 FMUL.FTZ R3, R3, 0.69314718246459960938 ;  /* 0x3f31721803031820 */ /* 0x010fe20000410000 */
[-C--:B------:R-:W-:Y:S01]  /*c660*/  FMUL.FTZ R32, R32, R5.reuse ;  /* 0x0000000520207220 */ /* 0x080fe20000410000 */
[-C--:B------:R-:W-:Y:S01]  /*c670*/  FMUL.FTZ R33, R33, R5.reuse ;  /* 0x0000000521217220 */ /* 0x080fe20000410000 */
[----:B------:R3:W4:Y:S01]  /*c680*/  @P2 MUFU.LG2 R7, R8 ;  /* 0x0000000800072308 */ /* 0x0007220000000c00 */
        /* <DEDUP_REMOVED lines=8> */
[----:B-1----:R1:W-:Y:S01]  /*c710*/  @!P0 STS [R2+0x28820], R0 ;  /* 0x0288200002008388 */ /* 0x0023e20000000800 */
[----:B---3--:R-:W-:-:S02]  /*c720*/  IMAD.U32 R8, RZ, RZ, UR10 ;  /* 0x0000000aff087e24 */ /* 0x008fc4000f8e00ff */
[-C--:B------:R-:W-:Y:S01]  /*c730*/  FMUL.FTZ R52, R52, R5.reuse ;  /* 0x0000000534347220 */ /* 0x080fe20000410000 */
[-C--:B------:R-:W-:Y:S01]  /*c740*/  FMUL.FTZ R53, R53, R5.reuse ;  /* 0x0000000535357220 */ /* 0x080fe20000410000 */
[-C--:B------:R-:W-:Y:S01]  /*c750*/  FMUL.FTZ R56, R56, R5.reuse ;  /* 0x0000000538387220 */ /* 0x080fe20000410000 */
[----:B------:R-:W-:Y:S01]  /*c760*/  @P2 FMUL.FTZ R8, R8, 0.69314718246459960938 ;  /* 0x3f31721808082820 */ /* 0x000fe20000410000 */
[-C--:B------:R-:W-:Y:S01]  /*c770*/  FMUL.FTZ R57, R57, R5.reuse ;  /* 0x0000000539397220 */ /* 0x080fe20000410000 */
[-C--:B------:R-:W-:Y:S01]  /*c780*/  FMUL.FTZ R60, R60, R5.reuse ;  /* 0x000000053c3c7220 */ /* 0x080fe20000410000 */
[----:B----4-:R-:W-:Y:S01]  /*c790*/  @P2 FMUL.FTZ R7, R7, 0.69314718246459960938 ;  /* 0x3f31721807072820 */ /* 0x010fe20000410000 */
[-C--:B------:R-:W-:Y:S01]  /*c7a0*/  FMUL.FTZ R61, R61, R5.reuse ;  /* 0x000000053d3d7220 */ /* 0x080fe20000410000 */
[----:B-1----:R-:W-:Y:S02]  /*c7b0*/  IMAD.MOV.U32 R2, RZ, RZ, -0x800000 ;  /* 0xff800000ff027424 */ /* 0x002fe400078e00ff */
        /* <DEDUP_REMOVED lines=112> */
.L_x_1676:
[----:B------:R-:W-:Y:S05]  /*cec0*/  @P0 BRA `(.L_x_1772) ;  /* 0x0000002000e00947 */ /* 0x000fea0003800000 */
[----:B------:R-:W1:Y:S01]  /*ced0*/  S2R R0, SR_TID.X ;  /* 0x0000000000007919 */ /* 0x000e620000002100 */
[----:B------:R-:W3:Y:S01]  /*cee0*/  S2UR UR5, SR_CgaCtaId ;  /* 0x00000000000579c3 */ /* 0x000ee20000008800 */
[----:B------:R-:W-:Y:S01]  /*cef0*/  UMOV UR4, 0x400 ;  /* 0x0000040000047882 */ /* 0x000fe20000000000 */
[----:B------:R-:W-:-:S06]  /*cf00*/  IMAD.MOV R3, RZ, RZ, -R18 ;  /* 0x000000ffff037224 */ /* 0x000fcc00078e0a12 */
[----:B------:R-:W-:Y:S01]  /*cf10*/  BAR.SYNC.DEFER_BLOCKING 0x1, 0x100 ;  /* 0x0044000000007b1d */ /* 0x000fe20000010000 */
[----:B0-----:R-:W-:-:S07]  /*cf20*/  SHF.R.S32.HI R9, RZ, 0x1f, R18 ;  /* 0x0000001fff097819 */ /* 0x001fce0000011412 */
[----:B------:R-:W0:Y:S08]  /*cf30*/  S2UR UR6, SR_CTAID.Y ;  /* 0x00000000000679c3 */ /* 0x000e300000002600 */
[----:B------:R-:W0:Y:S01]  /*cf40*/  LDC R12, c[0x0][0xc50] ;  /* 0x00031400ff0c7b82 */ /* 0x000e220000000800 */
[----:B---3--:R-:W-:-:S07]  /*cf50*/  ULEA UR4, UR5, UR4, 0x18 ;  /* 0x0000000405047291 */ /* 0x008fce000f8ec03f */
[----:B------:R-:W3:Y:S01]  /*cf60*/  LDC R6, c[0x0][0xbe8] ;  /* 0x0002fa00ff067b82 */ /* 0x000ee20000000800 */
[----:B------:R-:W-:Y:S01]  /*cf70*/  UIADD3 UR4, UR4, 0x28c20, URZ ;  /* 0x00028c2004047890 */ /* 0x000fe2000fffe03f */
[----:B-1----:R-:W-:-:S03]  /*cf80*/  IADD3 R152, R0, -0x80, RZ ;  /* 0xffffff8000987810 */ /* 0x002fc60007ffe0ff */
[----:B------:R-:W-:Y:S01]  /*cf90*/  UPRMT UR4, URZ, 0x654, UR4 ;  /* 0x000006543f047896 */ /* 0x000fe20008000004 */
[----:B------:R-:W-:-:S04]  /*cfa0*/  SHF.R.S32.HI R153, RZ, 0x1f, R152 ;  /* 0x0000001fff997819 */ /* 0x000fc80000011498 */
[----:B------:R-:W-:Y:S01]  /*cfb0*/  LEA.HI R10, R153, R152, RZ, 0x7 ;  /* 0x00000098990a7211 */ /* 0x000fe200078f38ff */
[----:B0-----:R-:W-:-:S03]  /*cfc0*/  IMAD R3, R12, R3, UR6 ;  /* 0x000000060c037e24 */ /* 0x001fc6000f8e0203 */
[----:B------:R-:W-:Y:S01]  /*cfd0*/  SYNCS.ARRIVE.TRANS64.RED.A1T0 RZ, [UR4], RZ ;  /* 0x000000ffffff79a7 */ /* 0x000fe20008100404 */
[----:B------:R-:W-:Y:S02]  /*cfe0*/  SHF.R.S32.HI R8, RZ, 0x7, R10 ;  /* 0x00000007ff087819 */ /* 0x000fe4000001140a */
[----:B------:R-:W-:-:S03]  /*cff0*/  LOP3.LUT R5, R10, 0xffffff80, RZ, 0xc0, !PT ;  /* 0xffffff800a057812 */ /* 0x000fc600078ec0ff */
[----:B------:R-:W0:Y:S02]  /*d000*/  SHFL.IDX PT, R7, R8, RZ, 0x1f ;  /* 0x00001fff08077589 */ /* 0x000e2400000e0000 */
[----:B------:R-:W-:Y:S01]  /*d010*/  IMAD.IADD R0, R152, 0x1, -R5 ;  /* 0x0000000198007824 */ /* 0x000fe200078e0a05 */
[----:B------:R-:W-:-:S04]  /*d020*/  SHF.R.S32.HI R5, RZ, 0x1f, R3 ;  /* 0x0000001fff057819 */ /* 0x000fc80000011403 */
[----:B------:R-:W-:Y:S02]  /*d030*/  SHF.R.S32.HI R157, RZ, 0x1f, R0 ;  /* 0x0000001fff9d7819 */ /* 0x000fe40000011400 */
[----:B0-----:R-:W-:Y:S02]  /*d040*/  ISETP.NE.AND P0, PT, R7, RZ, PT ;  /* 0x000000ff0700720c */ /* 0x001fe40003f05270 */
[----:B------:R-:W-:-:S11]  /*d050*/  LEA.HI R7, R157, R0, RZ, 0x2 ;  /* 0x000000009d077211 */ /* 0x000fd600078f10ff */
[----:B---3--:R-:W-:Y:S05]  /*d060*/  @P0 BRA `(.L_x_1773) ;  /* 0x0000000400380947 */ /* 0x008fea0003800000 */
[----:B------:R-:W0:Y:S01]  /*d070*/  LDC R19, c[0x0][0xbe8] ;  /* 0x0002fa00ff137b82 */ /* 0x000e220000000800 */
[----:B------:R-:W-:Y:S01]  /*d080*/  LOP3.LUT R11, R10, 0xffffff80, RZ, 0xc0, !PT ;  /* 0xffffff800a0b7812 */ /* 0x000fe200078ec0ff */
[----:B------:R-:W1:Y:S01]  /*d090*/  S2R R155, SR_CTAID.X ;  /* 0x00000000009b7919 */ /* 0x000e620000002500 */
[----:B------:R-:W-:Y:S01]  /*d0a0*/  LEA.HI R12, R153, R152, RZ, 0x2 ;  /* 0x00000098990c7211 */ /* 0x000fe200078f10ff */
[----:B------:R-:W-:Y:S02]  /*d0b0*/  ULDC.64 UR4, c[0x0][0xbd0] ;  /* 0x0002f40000047ab9 */ /* 0x000fe40000000a00 */
[----:B------:R-:W-:Y:S01]  /*d0c0*/  IMAD.IADD R16, R152, 0x1, -R11 ;  /* 0x0000000198107824 */ /* 0x000fe200078e0a0b */
[----:B------:R-:W-:Y:S01]  /*d0d0*/  LOP3.LUT R15, R12, 0xfffffffc, RZ, 0xc0, !PT ;  /* 0xfffffffc0c0f7812 */ /* 0x000fe200078ec0ff */
[----:B------:R-:W3:Y:S03]  /*d0e0*/  S2UR UR6, SR_CTAID.Z ;  /* 0x00000000000679c3 */ /* 0x000ee60000002700 */
[----:B------:R-:W-:Y:S01]  /*d0f0*/  SHF.R.S32.HI R11, RZ, 0x1f, R16 ;  /* 0x0000001fff0b7819 */ /* 0x000fe20000011410 */
[----:B------:R-:W-:-:S03]  /*d100*/  IMAD.IADD R15, R152, 0x1, -R15 ;  /* 0x00000001980f7824 */ /* 0x000fc600078e0a0f */
[-C--:B------:R-:W-:Y:S01]  /*d110*/  LEA.HI R20, R11, R16.reuse, RZ, 0x2 ;  /* 0x000000100b147211 */ /* 0x080fe200078f10ff */
[----:B------:R-:W2:Y:S01]  /*d120*/  LDC.64 R22, c[0x0][0xbd8] ;  /* 0x0002f600ff167b82 */ /* 0x000ea20000000a00 */
[----:B------:R-:W-:Y:S02]  /*d130*/  LEA.HI R12, R15, R15, RZ, 0x1 ;  /* 0x0000000f0f0c7211 */ /* 0x000fe400078f08ff */
[--C-:B------:R-:W-:Y:S02]  /*d140*/  SHF.R.S32.HI R10, RZ, 0x2, R20.reuse ;  /* 0x00000002ff0a7819 */ /* 0x100fe40000011414 */
[----:B------:R-:W-:Y:S02]  /*d150*/  SHF.R.S32.HI R13, RZ, 0x1f, R20 ;  /* 0x0000001fff0d7819 */ /* 0x000fe40000011414 */
[----:B------:R-:W-:Y:S02]  /*d160*/  LEA.HI R11, R11, R16, RZ, 0x5 ;  /* 0x000000100b0b7211 */ /* 0x000fe400078f28ff */
[----:B0-----:R-:W-:-:S02]  /*d170*/  ISETP.NE.AND P0, PT, R19, 0x1, PT ;  /* 0x000000011300780c */ /* 0x001fc40003f05270 */
[----:B------:R-:W-:Y:S02]  /*d180*/  LEA.HI R13, R13, R10, RZ, 0x3 ;  /* 0x0000000a0d0d7211 */ /* 0x000fe400078f18ff */
[----:B------:R-:W-:Y:S02]  /*d190*/  LOP3.LUT R12, R12, 0x1ffffffe, RZ, 0xc0, !PT ;  /* 0x1ffffffe0c0c7812 */ /* 0x000fe400078ec0ff */
[----:B------:R-:W-:Y:S02]  /*d1a0*/  LOP3.LUT R13, R13, 0xfffffff8, RZ, 0xc0, !PT ;  /* 0xfffffff80d0d7812 */ /* 0x000fe400078ec0ff */
[----:B------:R-:W-:Y:S01]  /*d1b0*/  SHF.R.S32.HI R11, RZ, 0x5, R11 ;  /* 0x00000005ff0b7819 */ /* 0x000fe2000001140b */
[----:B------:R-:W-:Y:S01]  /*d1c0*/  IMAD.IADD R15, R15, 0x1, -R12 ;  /* 0x000000010f0f7824 */ /* 0x000fe200078e0a0c */
[----:B------:R-:W-:Y:S01]  /*d1d0*/  IADD3 R10, R10, -R13, RZ ;  /* 0x8000000d0a0a7210 */ /* 0x000fe20007ffe0ff */
[----:B------:R-:W-:Y:S02]  /*d1e0*/  IMAD R13, R9, UR4, RZ ;  /* 0x00000004090d7c24 */ /* 0x000fe4000f8e02ff */
[----:B------:R-:W0:Y:S02]  /*d1f0*/  @P0 LDC R17, c[0x0][0xbec] ;  /* 0x0002fb00ff110b82 */ /* 0x000e240000000800 */
[----:B------:R-:W-:-:S02]  /*d200*/  IMAD R154, R11, 0x10, R10 ;  /* 0x000000100b9a7824 */ /* 0x000fc400078e020a */
[----:B------:R-:W-:Y:S01]  /*d210*/  IMAD.WIDE.U32 R10, R18, UR4, RZ ;  /* 0x00000004120a7c25 */ /* 0x000fe2000f8e00ff */
[----:B---3--:R-:W-:-:S03]  /*d220*/  USHF.R.S32.HI UR4, URZ, 0x1f, UR6 ;  /* 0x0000001f3f047899 */ /* 0x008fc60008011406 */
[----:B------:R-:W3:Y:S01]  /*d230*/  @P0 LDC R21, c[0x0][0xbf0] ;  /* 0x0002fc00ff150b82 */ /* 0x000ee20000000800 */
[----:B------:R-:W-:Y:S02]  /*d240*/  IMAD R12, R15, 0x8, R154 ;  /* 0x000000080f0c7824 */ /* 0x000fe400078e029a */
[----:B--2---:R-:W-:Y:S02]  /*d250*/  IMAD R14, R22, UR4, RZ ;  /* 0x00000004160e7c24 */ /* 0x004fe4000f8e02ff */
[----:B------:R-:W-:Y:S01]  /*d260*/  IMAD R13, R18, UR5, R13 ;  /* 0x00000005120d7c24 */ /* 0x000fe2000f8e020d */
[----:B-1----:R-:W-:Y:S01]  /*d270*/  LEA R12, R155, R12, 0x6 ;  /* 0x0000000c9b0c7211 */ /* 0x002fe200078e30ff */
[----:B------:R-:W-:Y:S01]  /*d280*/  IMAD R15, R23, UR6, R14 ;  /* 0x00000006170f7c24 */ /* 0x000fe2000f8e020e */
[----:B------:R-:W-:Y:S01]  /*d290*/  ULDC.64 UR4, c[0x0][0xbe0] ;  /* 0x0002f80000047ab9 */ /* 0x000fe20000000a00 */
[----:B------:R-:W-:Y:S02]  /*d2a0*/  IMAD.IADD R11, R11, 0x1, R13 ;  /* 0x000000010b0b7824 */ /* 0x000fe400078e020d */
[----:B------:R-:W-:-:S02]  /*d2b0*/  IMAD.MOV.U32 R13, RZ, RZ, R12 ;  /* 0x000000ffff0d7224 */ /* 0x000fc400078e000c */
[----:B------:R-:W-:-:S04]  /*d2c0*/  IMAD.WIDE.U32 R10, R22, UR6, R10 ;  /* 0x00000006160a7c25 */ /* 0x000fc8000f8e000a */
[----:B0-----:R-:W-:-:S04]  /*d2d0*/  @P0 IMAD.HI.U32 R14, R12, R17, RZ ;  /* 0x000000110c0e0227 */ /* 0x001fc800078e00ff */
[----:B------:R-:W-:Y:S01]  /*d2e0*/  IMAD.IADD R11, R11, 0x1, R15 ;  /* 0x000000010b0b7824 */ /* 0x000fe200078e020f */
[----:B---3--:R-:W-:Y:S01]  /*d2f0*/  @P0 SHF.R.U32.HI R13, RZ, R21, R14 ;  /* 0x00000015ff0d0219 */ /* 0x008fe2000001160e */
[----:B------:R-:W-:Y:S02]  /*d300*/  IMAD R14, R5, UR4, RZ ;  /* 0x00000004050e7c24 */ /* 0x000fe4000f8e02ff */
[----:B------:R-:W-:Y:S01]  /*d310*/  IMAD.WIDE.U32 R10, R3, UR4, R10 ;  /* 0x00000004030a7c25 */ /* 0x000fe2000f8e000a */
[----:B------:R-:W-:-:S03]  /*d320*/  SHF.R.S32.HI R17, RZ, 0x1f, R13 ;  /* 0x0000001fff117819 */ /* 0x000fc6000001140d */
[----:B------:R-:W-:Y:S01]  /*d330*/  IMAD.MOV R15, RZ, RZ, -R13 ;  /* 0x000000ffff0f7224 */ /* 0x000fe200078e0a0d */
[----:B------:R-:W-:Y:S01]  /*d340*/  IADD3 R10, P0, R13, R10, RZ ;  /* 0x0000000a0d0a7210 */ /* 0x000fe20007f1e0ff */
[----:B------:R-:W-:Y:S01]  /*d350*/  IMAD R14, R3, UR5, R14 ;  /* 0x00000005030e7c24 */ /* 0x000fe2000f8e020e */
[----:B------:R-:W-:Y:S01]  /*d360*/  ULDC.64 UR4, c[0x0][0xbc8] ;  /* 0x0002f20000047ab9 */ /* 0x000fe20000000a00 */
[----:B------:R-:W-:Y:S01]  /*d370*/  IMAD R15, R19, R15, R12 ;  /* 0x0000000f130f7224 */ /* 0x000fe200078e020c */
[----:B------:R-:W-:Y:S02]  /*d380*/  LOP3.LUT R13, R20, 0x7ffffffc, RZ, 0xc0, !PT ;  /* 0x7ffffffc140d7812 */ /* 0x000fe400078ec0ff */
[----:B------:R-:W-:Y:S01]  /*d390*/  IADD3.X R11, R17, R11, R14, P0, !PT ;  /* 0x0000000b110b7210 */ /* 0x000fe200007fe40e */
[----:B------:R-:W-:Y:S01]  /*d3a0*/  IMAD R14, R155, 0x40, R154 ;  /* 0x000000409b0e7824 */ /* 0x000fe200078e029a */
[----:B------:R-:W-:Y:S01]  /*d3b0*/  SHF.R.S32.HI R12, RZ, 0x1f, R15 ;  /* 0x0000001fff0c7819 */ /* 0x000fe2000001140f */
[----:B------:R-:W-:-:S04]  /*d3c0*/  IMAD.WIDE.U32 R10, R15, UR4, R10 ;  /* 0x000000040f0a7c25 */ /* 0x000fc8000f8e000a */
[----:B------:R-:W-:-:S04]  /*d3d0*/  IMAD R12, R12, UR4, RZ ;  /* 0x000000040c0c7c24 */ /* 0x000fc8000f8e02ff */
[----:B------:R-:W-:Y:S01]  /*d3e0*/  IMAD R15, R15, UR5, R12 ;  /* 0x000000050f0f7c24 */ /* 0x000fe2000f8e020c */
[-C--:B------:R-:W-:Y:S01]  /*d3f0*/  LEA.HI R12, R8, R8.reuse, RZ, 0x1 ;  /* 0x00000008080c7211 */ /* 0x080fe200078f08ff */
[----:B------:R-:W-:Y:S02]  /*d400*/  ULDC.64 UR4, c[0x0][0xba8] ;  /* 0x0002ea0000047ab9 */ /* 0x000fe40000000a00 */
[----:B------:R-:W-:Y:S01]  /*d410*/  IMAD.IADD R11, R11, 0x1, R15 ;  /* 0x000000010b0b7824 */ /* 0x000fe200078e020f */
[----:B------:R-:W-:Y:S01]  /*d420*/  LEA R17, P0, R10, UR4, 0x2 ;  /* 0x000000040a117c11 */ /* 0x000fe2000f8010ff */
[----:B------:R-:W-:Y:S01]  /*d430*/  ULDC UR4, c[0x0][0xa88] ;  /* 0x0002a20000047ab9 */ /* 0x000fe20000000800 */
[----:B------:R-:W-:Y:S02]  /*d440*/  LOP3.LUT R15, R12, 0xfffffe, RZ, 0xc0, !PT ;  /* 0x00fffffe0c0f7812 */ /* 0x000fe400078ec0ff */
[----:B------:R-:W-:Y:S01]  /*d450*/  LEA.HI.X R20, R10, UR5, R11, 0x2, P0 ;  /* 0x000000050a147c11 */ /* 0x000fe200080f140b */
[----:B------:R-:W-:Y:S01]  /*d460*/  SHFL.IDX PT, R12, R17, 0x1, 0x1c1f ;  /* 0x003c1f00110c7f89 */ /* 0x000fe200000e0000 */
[----:B------:R-:W-:Y:S01]  /*d470*/  IADD3 R21, -R15, R8, RZ ;  /* 0x000000080f157210 */ /* 0x000fe20007ffe1ff */
[----:B------:R-:W-:-:S02]  /*d480*/  IMAD.IADD R15, R16, 0x1, -R13 ;  /* 0x00000001100f7824 */ /* 0x000fc400078e0a0d */
[----:B------:R-:W-:Y:S02]  /*d490*/  SHFL.IDX PT, R10, R17, RZ, 0x1c1f ;  /* 0x001c1fff110a7589 */ /* 0x000fe400000e0000 */
[----:B------:R-:W-:Y:S02]  /*d4a0*/  IMAD.U32 R16, R21, -0x100, RZ ;  /* 0xffffff0015107824 */ /* 0x000fe400078e00ff */
[----:B------:R-:W0:Y:S01]  /*d4b0*/  SHFL.IDX PT, R11, R20, RZ, 0x1c1f ;  /* 0x001c1fff140b7589 */ /* 0x000e2200000e0000 */
[----:B------:R-:W-:Y:S02]  /*d4c0*/  IMAD.SHL.U32 R21, R15, 0x2, RZ ;  /* 0x000000020f157824 */ /* 0x000fe400078e00ff */
[----:B------:R-:W-:Y:S01]  /*d4d0*/  IMAD R15, R19, UR4, RZ ;  /* 0x00000004130f7c24 */ /* 0x000fe2000f8e02ff */
[----:B------:R-:W1:Y:S02]  /*d4e0*/  SHFL.IDX PT, R13, R20, 0x1, 0x1c1f ;  /* 0x003c1f00140d7f89 */ /* 0x000e6400000e0000 */
[----:B------:R-:W-:-:S02]  /*d4f0*/  ISETP.NE.AND P0, PT, R21, R16, PT ;  /* 0x000000101500720c */ /* 0x000fc40003f05270 */
[C---:B------:R-:W-:Y:S02]  /*d500*/  IADD3 R16, R14.reuse, 0x8, RZ ;  /* 0x000000080e107810 */ /* 0x040fe40007ffe0ff */
[-C--:B------:R-:W-:Y:S02]  /*d510*/  ISETP.GE.OR P1, PT, R14, R15.reuse, P0 ;  /* 0x0000000f0e00720c */ /* 0x080fe40000726670 */
[----:B------:R-:W-:-:S11]  /*d520*/  ISETP.GE.OR P0, PT, R16, R15, P0 ;  /* 0x0000000f1000720c */ /* 0x000fd60000706670 */
[----:B0-----:R0:W-:Y:S04]  /*d530*/  @!P1 ST.E desc[UR36][R10.64], R4 ;  /* 0x000000040a009985 */ /* 0x0011e8000c101924 */
[----:B-1----:R0:W-:Y:S02]  /*d540*/  @!P0 ST.E desc[UR36][R12.64], R2 ;  /* 0x000000020c008985 */ /* 0x0021e4000c101924 */
.L_x_1773:
[----:B------:R-:W-:Y:S01]  /*d550*/  ISETP.NE.AND P0, PT, R6, 0x1, PT ;  /* 0x000000010600780c */ /* 0x000fe20003f05270 */
[----:B--2---:R-:W1:Y:S01]  /*d560*/  S2R R14, SR_CTAID.X ;  /* 0x00000000000e7919 */ /* 0x004e620000002500 */
[--C-:B0-----:R-:W-:Y:S01]  /*d570*/  SHF.R.S32.HI R2, RZ, 0x2, R7.reuse ;  /* 0x00000002ff027819 */ /* 0x101fe20000011407 */
[----:B------:R-:W0:Y:S01]  /*d580*/  S2UR UR6, SR_CTAID.Z ;  /* 0x00000000000679c3 */ /* 0x000e220000002700 */
[----:B------:R-:W-:Y:S01]  /*d590*/  SHF.R.S32.HI R11, RZ, 0x1f, R7 ;  /* 0x0000001fff0b7819 */ /* 0x000fe20000011407 */
[----:B------:R-:W-:Y:S01]  /*d5a0*/  ULDC.64 UR4, c[0x0][0xb38] ;  /* 0x0002ce0000047ab9 */ /* 0x000fe20000000a00 */
[----:B------:R-:W-:Y:S01]  /*d5b0*/  LEA.HI R153, R153, R152, RZ, 0x2 ;  /* 0x0000009899997211 */ /* 0x000fe200078f10ff */
[----:B------:R-:W-:Y:S01]  /*d5c0*/  IMAD R9, R9, UR4, RZ ;  /* 0x0000000409097c24 */ /* 0x000fe2000f8e02ff */
[----:B------:R-:W-:Y:S01]  /*d5d0*/  LEA.HI R11, R11, R2, RZ, 0x3 ;  /* 0x000000020b0b7211 */ /* 0x000fe200078f18ff */
[----:B------:R-:W-:Y:S01]  /*d5e0*/  BSSY B0, `(.L_x_1774) ;  /* 0x00000ff000007945 */ /* 0x000fe20003800000 */
[----:B------:R-:W-:Y:S01]  /*d5f0*/  LOP3.LUT R153, R153, 0xfffffffc, RZ, 0xc0, !PT ;  /* 0xfffffffc99997812 */ /* 0x000fe200078ec0ff */
[----:B------:R-:W2:Y:S01]  /*d600*/  LDC.64 R12, c[0x0][0xb40] ;  /* 0x0002d000ff0c7b82 */ /* 0x000ea20000000a00 */
[----:B------:R-:W-:Y:S01]  /*d610*/  LOP3.LUT R11, R11, 0xfffffff8, RZ, 0xc0, !PT ;  /* 0xfffffff80b0b7812 */ /* 0x000fe200078ec0ff */
[----:B------:R-:W-:Y:S01]  /*d620*/  IMAD R9, R18, UR5, R9 ;  /* 0x0000000512097c24 */ /* 0x000fe2000f8e0209 */
[----:B------:R-:W-:Y:S01]  /*d630*/  LEA.HI R157, R157, R0, RZ, 0x5 ;  /* 0x000000009d9d7211 */ /* 0x000fe200078f28ff */
[----:B------:R-:W-:-:S02]  /*d640*/  IMAD.IADD R153, R152, 0x1, -R153 ;  /* 0x0000000198997824 */ /* 0x000fc400078e0a99 */
[----:B------:R-:W-:Y:S01]  /*d650*/  IMAD.IADD R4, R2, 0x1, -R11 ;  /* 0x0000000102047824 */ /* 0x000fe200078e0a0b */
[----:B------:R-:W-:Y:S01]  /*d660*/  SHF.R.S32.HI R157, RZ, 0x5, R157 ;  /* 0x00000005ff9d7819 */ /* 0x000fe2000001149d */
[----:B------:R-:W3:Y:S01]  /*d670*/  @P0 LDC R16, c[0x0][0xbec] ;  /* 0x0002fb00ff100b82 */ /* 0x000ee20000000800 */
[----:B------:R-:W-:Y:S01]  /*d680*/  LEA.HI R2, R153, R153, RZ, 0x1 ;  /* 0x0000009999027211 */ /* 0x000fe200078f08ff */
[----:B------:R-:W-:-:S03]  /*d690*/  IMAD.WIDE.U32 R18, R18, UR4, RZ ;  /* 0x0000000412127c25 */ /* 0x000fc6000f8e00ff */
[----:B------:R-:W-:Y:S01]  /*d6a0*/  LOP3.LUT R2, R2, 0x1ffffffe, RZ, 0xc0, !PT ;  /* 0x1ffffffe02027812 */ /* 0x000fe200078ec0ff */
[----:B------:R-:W-:Y:S02]  /*d6b0*/  IMAD R157, R157, 0x10, R4 ;  /* 0x000000109d9d7824 */ /* 0x000fe400078e0204 */
[----:B------:R-:W4:Y:S01]  /*d6c0*/  @P0 LDC R17, c[0x0][0xbf0] ;  /* 0x0002fc00ff110b82 */ /* 0x000f220000000800 */
[----:B0-----:R-:W-:Y:S01]  /*d6d0*/  USHF.R.S32.HI UR4, URZ, 0x1f, UR6 ;  /* 0x0000001f3f047899 */ /* 0x001fe20008011406 */
[----:B------:R-:W-:Y:S02]  /*d6e0*/  IMAD.IADD R2, R153, 0x1, -R2 ;  /* 0x0000000199027824 */ /* 0x000fe400078e0a02 */
[----:B------:R-:W-:-:S03]  /*d6f0*/  IMAD.IADD R19, R19, 0x1, R9 ;  /* 0x0000000113137824 */ /* 0x000fc600078e0209 */
[----:B------:R-:W-:Y:S01]  /*d700*/  LEA R11, R2, R157, 0x3 ;  /* 0x0000009d020b7211 */ /* 0x000fe200078e18ff */
[----:B--2---:R-:W-:Y:S01]  /*d710*/  IMAD R2, R12, UR4, RZ ;  /* 0x000000040c027c24 */ /* 0x004fe2000f8e02ff */
[----:B------:R-:W-:-:S03]  /*d720*/  ULDC.64 UR4, c[0x0][0xb48] ;  /* 0x0002d20000047ab9 */ /* 0x000fc60000000a00 */
[----:B-1----:R-:W-:Y:S02]  /*d730*/  IMAD R15, R14, 0x40, R11 ;  /* 0x000000400e0f7824 */ /* 0x002fe400078e020b */
[----:B------:R-:W-:Y:S02]  /*d740*/  IMAD R13, R13, UR6, R2 ;  /* 0x000000060d0d7c24 */ /* 0x000fe4000f8e0202 */
[----:B---3--:R-:W-:-:S04]  /*d750*/  @P0 IMAD.HI.U32 R16, R15, R16, RZ ;  /* 0x000000100f100227 */ /* 0x008fc800078e00ff */
[----:B------:R-:W-:-:S04]  /*d760*/  IMAD.WIDE.U32 R10, R12, UR6, R18 ;  /* 0x000000060c0a7c25 */ /* 0x000fc8000f8e0012 */
[----:B------:R-:W-:Y:S01]  /*d770*/  IMAD.MOV.U32 R9, RZ, RZ, R15 ;  /* 0x000000ffff097224 */ /* 0x000fe200078e000f */
[----:B----4-:R-:W-:Y:S01]  /*d780*/  @P0 SHF.R.U32.HI R9, RZ, R17, R16 ;  /* 0x00000011ff090219 */ /* 0x010fe20000011610 */
[----:B------:R-:W-:Y:S02]  /*d790*/  IMAD R2, R5, UR4, RZ ;  /* 0x0000000405027c24 */ /* 0x000fe4000f8e02ff */
[----:B------:R-:W-:Y:S01]  /*d7a0*/  IMAD.IADD R11, R11, 0x1, R13 ;  /* 0x000000010b0b7824 */ /* 0x000fe200078e020d */
[----:B------:R-:W-:Y:S01]  /*d7b0*/  IADD3 R5, -R9, RZ, RZ ;  /* 0x000000ff09057210 */ /* 0x000fe20007ffe1ff */
[C---:B------:R-:W-:Y:S01]  /*d7c0*/  IMAD R13, R3.reuse, UR5, R2 ;  /* 0x00000005030d7c24 */ /* 0x040fe2000f8e0202 */
[----:B------:R-:W-:Y:S01]  /*d7d0*/  SHF.R.S32.HI R4, RZ, 0x1f, R9 ;  /* 0x0000001fff047819 */ /* 0x000fe20000011409 */
[----:B------:R-:W-:Y:S01]  /*d7e0*/  IMAD.WIDE.U32 R2, R3, UR4, R10 ;  /* 0x0000000403027c25 */ /* 0x000fe2000f8e000a */
[----:B------:R-:W-:-:S03]  /*d7f0*/  ULDC.64 UR4, c[0x0][0xb30] ;  /* 0x0002cc0000047ab9 */ /* 0x000fc60000000a00 */
        /* <DEDUP_REMOVED lines=13> */
[-C--:B------:R-:W-:Y:S02]  /*d8d0*/  LEA.HI R9, R8, R8.reuse, RZ, 0x1 ;  /* 0x0000000808097211 */ /* 0x080fe400078f08ff */
[----:B------:R-:W-:Y:S01]  /*d8e0*/  LEA R4, P0, R2, UR4, 0x2 ;  /* 0x0000000402047c11 */ /* 0x000fe2000f8010ff */
[----:B------:R-:W-:Y:S01]  /*d8f0*/  ULDC UR4, c[0x0][0xa88] ;  /* 0x0002a20000047ab9 */ /* 0x000fe20000000800 */
[----:B------:R-:W-:Y:S01]  /*d900*/  LOP3.LUT R11, R9, 0xfffffe, RZ, 0xc0, !PT ;  /* 0x00fffffe090b7812 */ /* 0x000fe200078ec0ff */
[----:B------:R-:W-:Y:S01]  /*d910*/  IMAD R6, R6, UR4, RZ ;  /* 0x0000000406067c24 */ /* 0x000fe2000f8e02ff */
[----:B------:R-:W-:Y:S01]  /*d920*/  LOP3.LUT R9, R7, 0x7ffffffc, RZ, 0xc0, !PT ;  /* 0x7ffffffc07097812 */ /* 0x000fe200078ec0ff */
[----:B------:R-:W-:Y:S01]  /*d930*/  IMAD R7, R14, 0x40, R157 ;  /* 0x000000400e077824 */ /* 0x000fe200078e029d */
[----:B------:R-:W-:Y:S02]  /*d940*/  LEA.HI.X R5, R2, UR5, R5, 0x2, P0 ;  /* 0x0000000502057c11 */ /* 0x000fe400080f1405 */
[----:B------:R-:W-:Y:S01]  /*d950*/  IADD3 R11, -R11, R8, RZ ;  /* 0x000000080b0b7210 */ /* 0x000fe20007ffe1ff */
[----:B------:R-:W-:Y:S01]  /*d960*/  IMAD.IADD R0, R0, 0x1, -R9 ;  /* 0x0000000100007824 */ /* 0x000fe200078e0a09 */
[----:B------:R-:W-:Y:S01]  /*d970*/  ISETP.GE.AND P0, PT, R7, R6, PT ;  /* 0x000000060700720c */ /* 0x000fe20003f06270 */
[----:B------:R0:W1:Y:S02]  /*d980*/  SHFL.IDX PT, R2, R4, RZ, 0x1c1f ;  /* 0x001c1fff04027589 */ /* 0x00006400000e0000 */
[----:B------:R-:W-:-:S02]  /*d990*/  IMAD R0, R11, 0x80, R0 ;  /* 0x000000800b007824 */ /* 0x000fc400078e0200 */
[----:B------:R0:W2:Y:S02]  /*d9a0*/  SHFL.IDX PT, R3, R5, RZ, 0x1c1f ;  /* 0x001c1fff05037589 */ /* 0x0000a400000e0000 */
[----:B------:R-:W-:-:S06]  /*d9b0*/  IMAD.SHL.U32 R0, R0, 0x2, RZ ;  /* 0x0000000200007824 */ /* 0x000fcc00078e00ff */
[----:B0-----:R-:W-:Y:S05]  /*d9c0*/  @P0 BRA `(.L_x_1775) ;  /* 0x0000000c00000947 */ /* 0x001fea0003800000 */
[C---:B------:R-:W-:Y:S01]  /*d9d0*/  VIADD R9, R0.reuse, 0x8 ;  /* 0x0000000800097836 */ /* 0x040fe20000000000 */
[----:B------:R-:W-:Y:S01]  /*d9e0*/  ULDC UR4, c[0x0][0xac8] ;  /* 0x0002b20000047ab9 */ /* 0x000fe20000000800 */
[C---:B------:R-:W-:Y:S01]  /*d9f0*/  IADD3 R11, R0.reuse, 0x10, RZ ;  /* 0x00000010000b7810 */ /* 0x040fe20007ffe0ff */
        /* <DEDUP_REMOVED lines=36> */
[----:B------:R-:W-:Y:S02]  /*dc40*/  ISETP.GE.AND P5, PT, R21, UR4, PT ;  /* 0x0000000415007c0c */ /* 0x000fe4000bfa6270 */
[----:B------:R-:W-:Y:S02]  /*dc50*/  @!P1 LEA.HI R17, R17, R17, RZ, 0x1 ;  /* 0x0000001111119211 */ /* 0x000fe400078f08ff */
[----:B0-----:R-:W-:Y:S02]  /*dc60*/  @!P0 LOP3.LUT R9, R16, 0xfffffffe, RZ, 0xc0, !PT ;  /* 0xfffffffe10098812 */ /* 0x001fe400078ec0ff */
        /* <DEDUP_REMOVED lines=16> */
[----:B------:R-:W-:Y:S02]  /*dd70*/  @!P6 LOP3.LUT R17, R22, 0xfffffffe, RZ, 0xc0, !PT ;  /* 0xfffffffe1611e812 */ /* 0x000fe400078ec0ff */
[----:B------:R-:W-:Y:S01]  /*dd80*/  IADD3 R24, R0, 0x60, RZ ;  /* 0x0000006000187810 */ /* 0x000fe20007ffe0ff */
[--C-:B0-----:R-:W-:Y:S01]  /*dd90*/  @!P2 IMAD.WIDE R8, R13, 0x4, R2.reuse ;  /* 0x000000040d08a825 */ /* 0x101fe200078e0202 */
[----:B------:R-:W-:Y:S02]  /*dda0*/  ISETP.GE.AND P1, PT, R23, UR4, PT ;  /* 0x0000000417007c0c */ /* 0x000fe4000bf26270 */
[----:B------:R-:W-:Y:S01]  /*ddb0*/  ISETP.GE.AND P0, PT, R24, UR4, PT ;  /* 0x0000000418007c0c */ /* 0x000fe2000bf06270 */
[--C-:B-1----:R-:W-:Y:S01]  /*ddc0*/  @!P3 IMAD.WIDE R10, R19, 0x4, R2.reuse ;  /* 0x00000004130ab825 */ /* 0x102fe200078e0202 */
[----:B------:R0:W-:Y:S01]  /*ddd0*/  @!P2 ST.E.64 desc[UR36][R8.64], R48 ;  /* 0x000000300800a985 */ /* 0x0001e2000c101b24 */
[----:B------:R-:W-:Y:S02]  /*dde0*/  IADD3 R22, R0, 0x88, RZ ;  /* 0x0000008800167810 */ /* 0x000fe40007ffe0ff */
[----:B------:R-:W-:Y:S01]  /*ddf0*/  @!P4 IMAD.WIDE R12, R15, 0x4, R2 ;  /* 0x000000040f0cc825 */ /* 0x000fe200078e0202 */
[----:B------:R1:W-:Y:S01]  /*de00*/  @!P3 ST.E.64 desc[UR36][R10.64], R52 ;  /* 0x000000340a00b985 */ /* 0x0003e2000c101b24 */
[----:B------:R-:W-:-:S02]  /*de10*/  ISETP.GE.AND P2, PT, R18, UR4, PT ;  /* 0x0000000412007c0c */ /* 0x000fc4000bf46270 */
        /* <DEDUP_REMOVED lines=29> */
[----:B---3--:R-:W-:-:S02]  /*dff0*/  @!P5 LOP3.LUT R15, R20, 0xfffffffe, RZ, 0xc0, !PT ;  /* 0xfffffffe140fd812 */ /* 0x008fc400078ec0ff */
[----:B------:R-:W-:Y:S02]  /*e000*/  @!P4 LOP3.LUT R21, R21, 0xfffffffe, RZ, 0xc0, !PT ;  /* 0xfffffffe1515c812 */ /* 0x000fe400078ec0ff */
[----:B----4-:R-:W-:Y:S01]  /*e010*/  @!P3 LOP3.LUT R17, R22, 0xfffffffe, RZ, 0xc0, !PT ;  /* 0xfffffffe1611b812 */ /* 0x010fe200078ec0ff */
[----:B------:R-:W-:Y:S01]  /*e020*/  VIADD R22, R0, 0xc0 ;  /* 0x000000c000167836 */ /* 0x000fe20000000000 */
[----:B------:R-:W-:Y:S01]  /*e030*/  ISETP.GE.AND P0, PT, R23, UR4, PT ;  /* 0x0000000417007c0c */ /* 0x000fe2000bf06270 */
[--C-:B0-----:R-:W-:Y:S01]  /*e040*/  @!P2 IMAD.WIDE R8, R13, 0x4, R2.reuse ;  /* 0x000000040d08a825 */ /* 0x101fe200078e0202 */
[----:B------:R-:W-:Y:S02]  /*e050*/  ISETP.GE.AND P1, PT, R24, UR4, PT ;  /* 0x0000000418007c0c */ /* 0x000fe4000bf26270 */
[----:B------:R-:W-:Y:S01]  /*e060*/  IADD3 R20, R0, 0xb0, RZ ;  /* 0x000000b000147810 */ /* 0x000fe20007ffe0ff */
[----:B-1----:R-:W-:Y:S01]  /*e070*/  @!P6 IMAD.WIDE R10, R19, 0x4, R2 ;  /* 0x00000004130ae825 */ /* 0x002fe200078e0202 */
[----:B------:R0:W-:Y:S01]  /*e080*/  @!P2 ST.E.64 desc[UR36][R8.64], R76 ;  /* 0x0000004c0800a985 */ /* 0x0001e2000c101b24 */
[----:B------:R-:W-:-:S02]  /*e090*/  ISETP.GE.AND P2, PT, R18, UR4, PT ;  /* 0x0000000412007c0c */ /* 0x000fc4000bf46270 */
[--C-:B------:R-:W-:Y:S01]  /*e0a0*/  @!P5 IMAD.WIDE R12, R15, 0x4, R2.reuse ;  /* 0x000000040f0cd825 */ /* 0x100fe200078e0202 */
        /* <DEDUP_REMOVED lines=8> */
[C---:B------:R-:W-:Y:S01]  /*e130*/  VIADD R19, R0.reuse, 0xa8 ;  /* 0x000000a800137836 */ /* 0x040fe20000000000 */
[----:B------:R4:W-:Y:S01]  /*e140*/  @!P3 ST.E.64 desc[UR36][R16.64], R92 ;  /* 0x0000005c1000b985 */ /* 0x0009e2000c101b24 */
[----:B------:R-:W-:Y:S01]  /*e150*/  VIADD R21, R0, 0xb8 ;  /* 0x000000b800157836 */ /* 0x000fe20000000000 */
[----:B------:R-:W-:Y:S02]  /*e160*/  @!P1 LEA.HI R24, R24, R24, RZ, 0x1 ;  /* 0x0000001818189211 */ /* 0x000fe400078f08ff */
[----:B------:R-:W-:Y:S02]  /*e170*/  ISETP.GE.AND P3, PT, R19, UR4, PT ;  /* 0x0000000413007c0c */ /* 0x000fe4000bf66270 */
[----:B------:R-:W-:Y:S02]  /*e180*/  ISETP.GE.AND P5, PT, R21, UR4, PT ;  /* 0x0000000415007c0c */ /* 0x000fe4000bfa6270 */
[----:B0-----:R-:W-:Y:S02]  /*e190*/  @!P0 LOP3.LUT R9, R23, 0xfffffffe, RZ, 0xc0, !PT ;  /* 0xfffffffe17098812 */ /* 0x001fe400078ec0ff */
[----:B------:R-:W-:-:S02]  /*e1a0*/  @!P2 LEA.HI R18, R18, R18, RZ, 0x1 ;  /* 0x000000121212a211 */ /* 0x000fc400078f08ff */
        /* <DEDUP_REMOVED lines=14> */
[----:B------:R-:W-:Y:S01]  /*e290*/  @!P2 ST.E.64 desc[UR36][R12.64], R104 ;  /* 0x000000680c00a985 */ /* 0x000fe2000c101b24 */
[----:B------:R-:W-:-:S02]  /*e2a0*/  @!P5 LOP3.LUT R21, R21, 0xfffffffe, RZ, 0xc0, !PT ;  /* 0xfffffffe1515d812 */ /* 0x000fc400078ec0ff */
[----:B----4-:R-:W-:Y:S02]  /*e2b0*/  @!P6 LOP3.LUT R17, R22, 0xfffffffe, RZ, 0xc0, !PT ;  /* 0xfffffffe1611e812 */ /* 0x010fe400078ec0ff */
[----:B------:R-:W-:Y:S01]  /*e2c0*/  IADD3 R20, R0, 0xd8, RZ ;  /* 0x000000d800147810 */ /* 0x000fe20007ffe0ff */
[--C-:B0-----:R-:W-:Y:S01]  /*e2d0*/  @!P3 IMAD.WIDE R8, R19, 0x4, R2.reuse ;  /* 0x000000041308b825 */ /* 0x101fe200078e0202 */
[----:B------:R-:W-:Y:S02]  /*e2e0*/  ISETP.GE.AND P0, PT, R18, UR4, PT ;  /* 0x0000000412007c0c */ /* 0x000fe4000bf06270 */
[----:B------:R-:W-:Y:S01]  /*e2f0*/  ISETP.GE.AND P2, PT, R20, UR4, PT ;  /* 0x0000000414007c0c */ /* 0x000fe2000bf46270 */
[--C-:B-1----:R-:W-:Y:S01]  /*e300*/  @!P4 IMAD.WIDE R10, R15, 0x4, R2.reuse ;  /* 0x000000040f0ac825 */ /* 0x102fe200078e0202 */
[----:B------:R0:W-:Y:S03]  /*e310*/  @!P3 ST.E.64 desc[UR36][R8.64], R108 ;  /* 0x0000006c0800b985 */ /* 0x0001e6000c101b24 */
[--C-:B------:R-:W-:Y:S01]  /*e320*/  @!P5 IMAD.WIDE R14, R21, 0x4, R2.reuse ;  /* 0x00000004150ed825 */ /* 0x100fe200078e0202 */
[----:B------:R1:W-:Y:S03]  /*e330*/  @!P4 ST.E.64 desc[UR36][R10.64], R112 ;  /* 0x000000700a00c985 */ /* 0x0003e6000c101b24 */
[----:B------:R-:W-:Y:S01]  /*e340*/  VIADD R19, R0, 0xd0 ;  /* 0x000000d000137836 */ /* 0x000fe20000000000 */
[----:B------:R2:W-:Y:S01]  /*e350*/  @!P5 ST.E.64 desc[UR36][R14.64], R116 ;  /* 0x000000740e00d985 */ /* 0x0005e2000c101b24 */
[----:B------:R-:W-:Y:S01]  /*e360*/  @!P6 IMAD.WIDE R16, R17, 0x4, R2 ;  /* 0x000000041110e825 */ /* 0x000fe200078e0202 */
[----:B------:R-:W-:-:S02]  /*e370*/  @!P0 LEA.HI R18, R18, R18, RZ, 0x1 ;  /* 0x0000001212128211 */ /* 0x000fc400078f08ff */
[----:B------:R-:W-:Y:S01]  /*e380*/  ISETP.GE.AND P1, PT, R19, UR4, PT ;  /* 0x0000000413007c0c */ /* 0x000fe2000bf26270 */
[C---:B------:R-:W-:Y:S01]  /*e390*/  VIADD R21, R0.reuse, 0xe0 ;  /* 0x000000e000157836 */ /* 0x040fe20000000000 */
[----:B------:R3:W-:Y:S01]  /*e3a0*/  @!P6 ST.E.64 desc[UR36][R16.64], R120 ;  /* 0x000000781000e985 */ /* 0x0007e2000c101b24 */
[----:B0-----:R-:W-:Y:S01]  /*e3b0*/  VIADD R9, R0, 0xf8 ;  /* 0x000000f800097836 */ /* 0x001fe20000000000 */
[----:B------:R-:W-:Y:S01]  /*e3c0*/  @!P2 LEA.HI R20, R20, R20, RZ, 0x1 ;  /* 0x000000141414a211 */ /* 0x000fe200078f08ff */
[C---:B------:R-:W-:Y:S01]  /*e3d0*/  VIADD R12, R0.reuse, 0xe8 ;  /* 0x000000e8000c7836 */ /* 0x040fe20000000000 */
[----:B------:R-:W-:Y:S01]  /*e3e0*/  ISETP.GE.AND P3, PT, R21, UR4, PT ;  /* 0x0000000415007c0c */ /* 0x000fe2000bf66270 */
[----:B------:R-:W-:Y:S01]  /*e3f0*/  VIADD R13, R0, 0xf0 ;  /* 0x000000f0000d7836 */ /* 0x000fe20000000000 */
[----:B------:R-:W-:Y:S02]  /*e400*/  ISETP.GE.AND P6, PT, R9, UR4, PT ;  /* 0x0000000409007c0c */ /* 0x000fe4000bfc6270 */
[----:B------:R-:W-:-:S02]  /*e410*/  ISETP.GE.AND P4, PT, R12, UR4, PT ;  /* 0x000000040c007c0c */ /* 0x000fc4000bf86270 */
[----:B------:R-:W-:Y:S02]  /*e420*/  ISETP.GE.AND P5, PT, R13, UR4, PT ;  /* 0x000000040d007c0c */ /* 0x000fe4000bfa6270 */
[----:B------:R-:W-:-:S04]  /*e430*/  @!P1 LEA.HI R19, R19, R19, RZ, 0x1 ;  /* 0x0000001313139211 */ /* 0x000fc800078f08ff */
[----:B-1----:R-:W-:Y:S02]  /*e440*/  @!P1 LOP3.LUT R11, R19, 0xfffffffe, RZ, 0xc0, !PT ;  /* 0xfffffffe130b9812 */ /* 0x002fe400078ec0ff */
[----:B------:R-:W-:Y:S02]  /*e450*/  @!P3 LEA.HI R21, R21, R21, RZ, 0x1 ;  /* 0x000000151515b211 */ /* 0x000fe400078f08ff */
[----:B------:R-:W-:Y:S02]  /*e460*/  @!P6 LEA.HI R10, R9, R9, RZ, 0x1 ;  /* 0x00000009090ae211 */ /* 0x000fe400078f08ff */
[----:B------:R-:W-:Y:S02]  /*e470*/  @!P4 LEA.HI R12, R12, R12, RZ, 0x1 ;  /* 0x0000000c0c0cc211 */ /* 0x000fe400078f08ff */
[----:B------:R-:W-:Y:S02]  /*e480*/  @!P5 LEA.HI R8, R13, R13, RZ, 0x1 ;  /* 0x0000000d0d08d211 */ /* 0x000fe400078f08ff */
[----:B------:R-:W-:-:S02]  /*e490*/  @!P0 LOP3.LUT R9, R18, 0xfffffffe, RZ, 0xc0, !PT ;  /* 0xfffffffe12098812 */ /* 0x000fc400078ec0ff */
[----:B------:R-:W-:Y:S02]  /*e4a0*/  @!P2 LOP3.LUT R13, R20, 0xfffffffe, RZ, 0xc0, !PT ;  /* 0xfffffffe140da812 */ /* 0x000fe400078ec0ff */
[----:B--2---:R-:W-:Y:S02]  /*e4b0*/  @!P3 LOP3.LUT R15, R21, 0xfffffffe, RZ, 0xc0, !PT ;  /* 0xfffffffe150fb812 */ /* 0x004fe400078ec0ff */
[----:B---3--:R-:W-:Y:S01]  /*e4c0*/  @!P4 LOP3.LUT R17, R12, 0xfffffffe, RZ, 0xc0, !PT ;  /* 0xfffffffe0c11c812 */ /* 0x008fe200078ec0ff */
        /* <DEDUP_REMOVED lines=16> */
.L_x_1775:
[----:B------:R-:W-:Y:S05]  /*e5d0*/  BSYNC B0 ;  /* 0x0000000000007941 */ /* 0x000fea0003800000 */
.L_x_1774:
[----:B------:R-:W-:Y:S01]  /*e5e0*/  IADD3 R7, R7, 0x8, RZ ;  /* 0x0000000807077810 */ /* 0x000fe20007ffe0ff */
[----:B0-2---:R3:W4:Y:S03]  /*e5f0*/  SHFL.IDX PT, R3, R5, 0x1, 0x1c1f ;  /* 0x003c1f0005037f89 */ /* 0x00572600000e0000 */
[----:B------:R-:W-:Y:S01]  /*e600*/  ISETP.GE.AND P0, PT, R7, R6, PT ;  /* 0x000000060700720c */ /* 0x000fe20003f06270 */
[----:B-1----:R3:W0:-:S12]  /*e610*/  SHFL.IDX PT, R2, R4, 0x1, 0x1c1f ;  /* 0x003c1f0004027f89 */ /* 0x00261800000e0000 */
[----:B---3--:R-:W-:Y:S05]  /*e620*/  @P0 BRA `(.L_x_1667) ;  /* 0x0000004800e80947 */ /* 0x008fea0003800000 */
        /* <DEDUP_REMOVED lines=15> */
[C---:B------:R-:W-:Y:S01]  /*e720*/  IADD3 R18, R0.reuse, 0x50, RZ ;  /* 0x0000005000127810 */ /* 0x040fe20007ffe0ff */
[C---:B------:R-:W-:Y:S01]  /*e730*/  VIADD R19, R0.reuse, 0x58 ;  /* 0x0000005800137836 */ /* 0x040fe20000000000 */
[C---:B------:R-:W-:Y:S01]  /*e740*/  @!P0 LEA.HI R4, R0.reuse, R0, RZ, 0x1 ;  /* 0x0000000000048211 */ /* 0x040fe200078f08ff */
[----:B------:R-:W-:Y:S01]  /*e750*/  VIADD R20, R0, 0x80 ;  /* 0x0000008000147836 */ /* 0x000fe20000000000 */
[----:B------:R-:W-:-:S02]  /*e760*/  @!P1 LEA.HI R6, R5, R5, RZ, 0x1 ;  /* 0x0000000505069211 */ /* 0x000fc400078f08ff */
[----:B------:R-:W-:Y:S02]  /*e770*/  @!P2 LEA.HI R8, R7, R7, RZ, 0x1 ;  /* 0x000000070708a211 */ /* 0x000fe400078f08ff */
[----:B------:R-:W-:Y:S02]  /*e780*/  @!P0 LOP3.LUT R5, R4, 0xfffffffe, RZ, 0xc0, !PT ;  /* 0xfffffffe04058812 */ /* 0x000fe400078ec0ff */
[----:B------:R-:W-:Y:S02]  /*e790*/  @!P1 LOP3.LUT R7, R6, 0xfffffffe, RZ, 0xc0, !PT ;  /* 0xfffffffe06079812 */ /* 0x000fe400078ec0ff */
[----:B------:R-:W-:Y:S01]  /*e7a0*/  @!P2 LOP3.LUT R9, R8, 0xfffffffe, RZ, 0xc0, !PT ;  /* 0xfffffffe0809a812 */ /* 0x000fe200078ec0ff */
[--C-:B0---4-:R-:W-:Y:S01]  /*e7b0*/  @!P0 IMAD.WIDE R4, R5, 0x4, R2.reuse ;  /* 0x0000000405048825 */ /* 0x111fe200078e0202 */
[----:B------:R-:W-:Y:S02]  /*e7c0*/  ISETP.GE.AND P3, PT, R15, UR4, PT ;  /* 0x000000040f007c0c */ /* 0x000fe4000bf66270 */
[----:B------:R-:W-:Y:S01]  /*e7d0*/  ISETP.GE.AND P4, PT, R16, UR4, PT ;  /* 0x0000000410007c0c */ /* 0x000fe2000bf86270 */
[----:B------:R-:W-:Y:S01]  /*e7e0*/  @!P1 IMAD.WIDE R6, R7, 0x4, R2 ;  /* 0x0000000407069825 */ /* 0x000fe200078e0202 */
[----:B------:R0:W-:Y:S01]  /*e7f0*/  @!P0 ST.E.64 desc[UR36][R4.64], R26 ;  /* 0x0000001a04008985 */ /* 0x0001e2000c101b24 */
[----:B------:R-:W-:-:S02]  /*e800*/  ISETP.GE.AND P0, PT, R12, UR4, PT ;  /* 0x000000040c007c0c */ /* 0x000fc4000bf06270 */
[----:B------:R-:W-:Y:S01]  /*e810*/  @!P2 IMAD.WIDE R8, R9, 0x4, R2 ;  /* 0x000000040908a825 */ /* 0x000fe200078e0202 */
[----:B------:R1:W-:Y:S01]  /*e820*/  @!P1 ST.E.64 desc[UR36][R6.64], R30 ;  /* 0x0000001e06009985 */ /* 0x0003e2000c101b24 */
[----:B------:R-:W-:Y:S02]  /*e830*/  ISETP.GE.AND P1, PT, R13, UR4, PT ;  /* 0x000000040d007c0c */ /* 0x000fe4000bf26270 */
[----:B------:R-:W-:Y:S01]  /*e840*/  @!P5 LEA.HI R10, R10, R10, RZ, 0x1 ;  /* 0x0000000a0a0ad211 */ /* 0x000fe200078f08ff */
[----:B------:R2:W-:Y:S01]  /*e850*/  @!P2 ST.E.64 desc[UR36][R8.64], R34 ;  /* 0x000000220800a985 */ /* 0x0005e2000c101b24 */
[----:B------:R-:W-:Y:S02]  /*e860*/  ISETP.GE.AND P2, PT, R14, UR4, PT ;  /* 0x000000040e007c0c */ /* 0x000fe4000bf46270 */
[----:B------:R-:W-:Y:S02]  /*e870*/  @!P6 LEA.HI R11, R11, R11, RZ, 0x1 ;  /* 0x0000000b0b0be211 */ /* 0x000fe400078f08ff */
[----:B------:R-:W-:-:S02]  /*e880*/  @!P3 LEA.HI R15, R15, R15, RZ, 0x1 ;  /* 0x0000000f0f0fb211 */ /* 0x000fc400078f08ff */
[----:B0-----:R-:W-:Y:S02]  /*e890*/  @!P5 LOP3.LUT R5, R10, 0xfffffffe, RZ, 0xc0, !PT ;  /* 0xfffffffe0a05d812 */ /* 0x001fe400078ec0ff */
[----:B------:R-:W-:Y:S02]  /*e8a0*/  @!P0 LEA.HI R12, R12, R12, RZ, 0x1 ;  /* 0x0000000c0c0c8211 */ /* 0x000fe400078f08ff */
[----:B-1----:R-:W-:Y:S01]  /*e8b0*/  @!P6 LOP3.LUT R7, R11, 0xfffffffe, RZ, 0xc0, !PT ;  /* 0xfffffffe0b07e812 */ /* 0x002fe200078ec0ff */
[--C-:B------:R-:W-:Y:S01]  /*e8c0*/  @!P5 IMAD.WIDE R4, R5, 0x4, R2.reuse ;  /* 0x000000040504d825 */ /* 0x100fe200078e0202 */
[----:B------:R-:W-:Y:S02]  /*e8d0*/  @!P1 LEA.HI R13, R13, R13, RZ, 0x1 ;  /* 0x0000000d0d0d9211 */ /* 0x000fe400078f08ff */
[----:B------:R-:W-:Y:S01]  /*e8e0*/  @!P2 LEA.HI R14, R14, R14, RZ, 0x1 ;  /* 0x0000000e0e0ea211 */ /* 0x000fe200078f08ff */
[----:B------:R-:W-:Y:S01]  /*e8f0*/  @!P6 IMAD.WIDE R6, R7, 0x4, R2 ;  /* 0x000000040706e825 */ /* 0x000fe200078e0202 */
[----:B------:R-:W-:Y:S01]  /*e900*/  @!P4 LEA.HI R16, R16, R16, RZ, 0x1 ;  /* 0x000000101010c211 */ /* 0x000fe200078f08ff */
[----:B------:R0:W-:Y:S01]  /*e910*/  @!P5 ST.E.64 desc[UR36][R4.64], R38 ;  /* 0x000000260400d985 */ /* 0x0001e2000c101b24 */
[----:B--2---:R-:W-:-:S02]  /*e920*/  @!P0 LOP3.LUT R9, R12, 0xfffffffe, RZ, 0xc0, !PT ;  /* 0xfffffffe0c098812 */ /* 0x004fc400078ec0ff */
[----:B------:R-:W-:Y:S01]  /*e930*/  @!P1 LOP3.LUT R13, R13, 0xfffffffe, RZ, 0xc0, !PT ;  /* 0xfffffffe0d0d9812 */ /* 0x000fe200078ec0ff */
[----:B------:R1:W-:Y:S01]  /*e940*/  @!P6 ST.E.64 desc[UR36][R6.64], R42 ;  /* 0x0000002a0600e985 */ /* 0x0003e2000c101b24 */
[----:B------:R-:W-:Y:S01]  /*e950*/  @!P2 LOP3.LUT R11, R14, 0xfffffffe, RZ, 0xc0, !PT ;  /* 0xfffffffe0e0ba812 */ /* 0x000fe200078ec0ff */
[----:B------:R-:W-:Y:S01]  /*e960*/  VIADD R14, R0, 0x60 ;  /* 0x00000060000e7836 */ /* 0x000fe20000000000 */
[----:B------:R-:W-:Y:S02]  /*e970*/  @!P3 LOP3.LUT R15, R15, 0xfffffffe, RZ, 0xc0, !PT ;  /* 0xfffffffe0f0fb812 */ /* 0x000fe400078ec0ff */
        /* <DEDUP_REMOVED lines=16> */
[C---:B------:R-:W-:Y:S02]  /*ea80*/  IADD3 R17, R0.reuse, 0x78, RZ ;  /* 0x0000007800117810 */ /* 0x040fe40007ffe0ff */
[----:B------:R-:W-:Y:S01]  /*ea90*/  VIADD R15, R0, 0x68 ;  /* 0x00000068000f7836 */ /* 0x000fe20000000000 */
[----:B------:R4:W-:Y:S01]  /*eaa0*/  @!P4 ST.E.64 desc[UR36][R12.64], R62 ;  /* 0x0000003e0c00c985 */ /* 0x0009e2000c101b24 */
        /* <DEDUP_REMOVED lines=46> */
[----:B0-----:R-:W-:Y:S01]  /*ed90*/  @!P6 LOP3.LUT R5, R18, 0xfffffffe, RZ, 0xc0, !PT ;  /* 0xfffffffe1205e812 */ /* 0x001fe200078ec0ff */
[----:B------:R-:W-:Y:S01]  /*eda0*/  VIADD R18, R0, 0xc0 ;  /* 0x000000c000127836 */ /* 0x000fe20000000000 */
        /* <DEDUP_REMOVED lines=16> */
[----:B----4-:R-:W-:Y:S02]  /*eeb0*/  @!P1 LOP3.LUT R13, R20, 0xfffffffe, RZ, 0xc0, !PT ;  /* 0xfffffffe140d9812 */ /* 0x010fe400078ec0ff */
[----:B------:R-:W-:Y:S01]  /*eec0*/  IADD3 R19, R0, 0xc8, RZ ;  /* 0x000000c800137810 */ /* 0x000fe20007ffe0ff */
        /* <DEDUP_REMOVED lines=15> */
[C---:B------:R-:W-:Y:S01]  /*efc0*/  VIADD R15, R0.reuse, 0xd8 ;  /* 0x000000d8000f7836 */ /* 0x040fe20000000000 */
[----:B------:R4:W-:Y:S01]  /*efd0*/  @!P1 ST.E.64 desc[UR36][R12.64], R118 ;  /* 0x000000760c009985 */ /* 0x0009e2000c101b24 */
[----:B------:R-:W-:Y:S01]  /*efe0*/  VIADD R17, R0, 0xe8 ;  /* 0x000000e800117836 */ /* 0x000fe20000000000 */
[----:B------:R-:W-:Y:S01]  /*eff0*/  @!P5 LEA.HI R18, R18, R18, RZ, 0x1 ;  /* 0x000000121212d211 */ /* 0x000fe200078f08ff */
[----:B------:R-:W-:Y:S01]  /*f000*/  VIADD R0, R0, 0xf8 ;  /* 0x000000f800007836 */ /* 0x000fe20000000000 */
[----:B------:R-:W-:Y:S02]  /*f010*/  ISETP.GE.AND P1, PT, R15, UR4, PT ;  /* 0x000000040f007c0c */ /* 0x000fe4000bf26270 */
[----:B------:R-:W-:-:S02]  /*f020*/  ISETP.GE.AND P3, PT, R17, UR4, PT ;  /* 0x0000000411007c0c */ /* 0x000fc4000bf66270 */
[----:B------:R-:W-:Y:S02]  /*f030*/  @!P6 LEA.HI R19, R19, R19, RZ, 0x1 ;  /* 0x000000131313e211 */ /* 0x000fe400078f08ff */
        /* <DEDUP_REMOVED lines=29> */
[----:B---3--:R-:W-:-:S05]  /*f210*/  LOP3.LUT R5, R0, 0xfffffffe, RZ, 0xc0, !PT ;  /* 0xfffffffe00057812 */ /* 0x008fca00078ec0ff */
[----:B------:R-:W-:-:S05]  /*f220*/  IMAD.WIDE R2, R5, 0x4, R2 ;  /* 0x0000000405027825 */ /* 0x000fca00078e0202 */
[----:B------:R0:W-:Y:S01]  /*f230*/  ST.E.64 desc[UR36][R2.64], R150 ;  /* 0x0000009602007985 */ /* 0x0001e2000c101b24 */
[----:B------:R-:W-:Y:S05]  /*f240*/  BRA `(.L_x_1667) ;  /* 0x0000003c00e07947 */ /* 0x000fea0003800000 */
.L_x_1772:
[----:B------:R-:W1:Y:S02]  /*f250*/  S2R R0, SR_TID.X ;  /* 0x0000000000007919 */ /* 0x000e640000002100 */
[----:B-1----:R-:W-:-:S05]  /*f260*/  VIADD R2, R0, 0xffffff80 ;  /* 0xffffff8000027836 */ /* 0x002fca0000000000 */
[----:B------:R-:W-:-:S13]  /*f270*/  ISETP.GT.AND P0, PT, R2, 0x3f, PT ;  /* 0x0000003f0200780c */ /* 0x000fda0003f04270 */
[----:B------:R-:W-:Y:S05]  /*f280*/  @P0 BRA `(.L_x_1667) ;  /* 0x0000003c00d00947 */ /* 0x000fea0003800000 */
[----:B------:R-:W1:Y:S01]  /*f290*/  S2R R3, SR_CTAID.X ;  /* 0x0000000000037919 */ /* 0x000e620000002500 */
[----:B------:R-:W3:Y:S01]  /*f2a0*/  LDC R6, c[0x0][0xbe8] ;  /* 0x0002fa00ff067b82 */ /* 0x000ee20000000800 */
[----:B------:R-:W-:Y:S01]  /*f2b0*/  ULDC UR4, c[0x0][0xa88] ;  /* 0x0002a20000047ab9 */ /* 0x000fe20000000800 */
[----:B-1----:R-:W-:Y:S02]  /*f2c0*/  IMAD R0, R3, 0x40, R0 ;  /* 0x0000004003007824 */ /* 0x002fe400078e0200 */
[----:B---3--:R-:W-:Y:S02]  /*f2d0*/  IMAD R3, R6, UR4, RZ ;  /* 0x0000000406037c24 */ /* 0x008fe4000f8e02ff */
[----:B------:R-:W-:-:S05]  /*f2e0*/  VIADD R0, R0, 0xffffff80 ;  /* 0xffffff8000007836 */ /* 0x000fca0000000000 */
[----:B------:R-:W-:-:S13]  /*f2f0*/  ISETP.GE.AND P0, PT, R0, R3, PT ;  /* 0x000000030000720c */ /* 0x000fda0003f06270 */
[----:B------:R-:W-:Y:S05]  /*f300*/  @P0 BRA `(.L_x_1667) ;  /* 0x0000003c00b00947 */ /* 0x000fea0003800000 */
[----:B------:R-:W-:Y:S01]  /*f310*/  ISETP.NE.AND P0, PT, R6, 0x1, PT ;  /* 0x000000010600780c */ /* 0x000fe20003f05270 */
[----:B------:R-:W1:Y:S01]  /*f320*/  S2UR UR4, SR_CTAID.Z ;  /* 0x00000000000479c3 */ /* 0x000e620000002700 */
[----:B------:R-:W-:Y:S01]  /*f330*/  SHF.R.S32.HI R5, RZ, 0x1f, R18 ;  /* 0x0000001fff057819 */ /* 0x000fe20000011412 */
[----:B------:R-:W-:Y:S02]  /*f340*/  ULDC.64 UR6, c[0x0][0xbd0] ;  /* 0x0002f40000067ab9 */ /* 0x000fe40000000a00 */
[----:B------:R-:W-:-:S04]  /*f350*/  IMAD.WIDE.U32 R2, R18, UR6, RZ ;  /* 0x0000000612027c25 */ /* 0x000fc8000f8e00ff */
[----:B0-----:R-:W0:Y:S01]  /*f360*/  LDC.64 R12, c[0x0][0xbd8] ;  /* 0x0002f600ff0c7b82 */ /* 0x001e220000000a00 */
[----:B------:R-:W-:-:S04]  /*f370*/  IMAD R5, R5, UR6, RZ ;  /* 0x0000000605057c24 */ /* 0x000fc8000f8e02ff */
[C---:B------:R-:W-:Y:S01]  /*f380*/  IMAD R5, R18.reuse, UR7, R5 ;  /* 0x0000000712057c24 */ /* 0x040fe2000f8e0205 */
[----:B------:R-:W-:Y:S02]  /*f390*/  IADD3 R18, -R18, RZ, RZ ;  /* 0x000000ff12127210 */ /* 0x000fe40007ffe1ff */
[----:B------:R-:W3:Y:S01]  /*f3a0*/  @P0 LDC R9, c[0x0][0xbec] ;  /* 0x0002fb00ff090b82 */ /* 0x000ee20000000800 */
[----:B------:R-:W-:Y:S02]  /*f3b0*/  IMAD.IADD R3, R3, 0x1, R5 ;  /* 0x0000000103037824 */ /* 0x000fe400078e0205 */
[----:B------:R-:W-:-:S05]  /*f3c0*/  IMAD.MOV.U32 R5, RZ, RZ, R0 ;  /* 0x000000ffff057224 */ /* 0x000fca00078e0000 */
[----:B------:R-:W4:Y:S01]  /*f3d0*/  S2UR UR8, SR_CTAID.Y ;  /* 0x00000000000879c3 */ /* 0x000f220000002600 */
[----:B-1----:R-:W-:-:S07]  /*f3e0*/  USHF.R.S32.HI UR5, URZ, 0x1f, UR4 ;  /* 0x0000001f3f057899 */ /* 0x002fce0008011404 */
[----:B------:R-:W4:Y:S01]  /*f3f0*/  LDC R7, c[0x0][0xc50] ;  /* 0x00031400ff077b82 */ /* 0x000f220000000800 */
[C---:B0-----:R-:W-:Y:S02]  /*f400*/  IMAD R8, R12.reuse, UR5, RZ ;  /* 0x000000050c087c24 */ /* 0x041fe4000f8e02ff */
[----:B------:R-:W-:-:S04]  /*f410*/  IMAD.WIDE.U32 R2, R12, UR4, R2 ;  /* 0x000000040c027c25 */ /* 0x000fc8000f8e0002 */
[----:B------:R-:W-:Y:S01]  /*f420*/  IMAD R13, R13, UR4, R8 ;  /* 0x000000040d0d7c24 */ /* 0x000fe2000f8e0208 */
[----:B------:R-:W0:Y:S01]  /*f430*/  @P0 LDC R11, c[0x0][0xbf0] ;  /* 0x0002fc00ff0b0b82 */ /* 0x000e220000000800 */
[----:B---3--:R-:W-:Y:S01]  /*f440*/  @P0 IMAD.HI.U32 R4, R0, R9, RZ ;  /* 0x0000000900040227 */ /* 0x008fe200078e00ff */
[----:B------:R-:W-:-:S03]  /*f450*/  ULDC.64 UR4, c[0x0][0xbe0] ;  /* 0x0002f80000047ab9 */ /* 0x000fc60000000a00 */
[----:B------:R-:W-:Y:S02]  /*f460*/  IMAD.IADD R3, R13, 0x1, R3 ;  /* 0x000000010d037824 */ /* 0x000fe400078e0203 */
[----:B----4-:R-:W-:-:S04]  /*f470*/  IMAD R9, R7, R18, UR8 ;  /* 0x0000000807097e24 */ /* 0x010fc8000f8e0212 */
[----:B------:R-:W-:Y:S01]  /*f480*/  IMAD.WIDE.U32 R2, R9, UR4, R2 ;  /* 0x0000000409027c25 */ /* 0x000fe2000f8e0002 */
[----:B0-----:R-:W-:Y:S02]  /*f490*/  @P0 SHF.R.U32.HI R5, RZ, R11, R4 ;  /* 0x0000000bff050219 */ /* 0x001fe40000011604 */
[----:B------:R-:W-:Y:S02]  /*f4a0*/  SHF.R.S32.HI R4, RZ, 0x1f, R9 ;  /* 0x0000001fff047819 */ /* 0x000fe40000011409 */
[----:B------:R-:W-:Y:S01]  /*f4b0*/  IADD3 R2, P0, R5, R2, RZ ;  /* 0x0000000205027210 */ /* 0x000fe20007f1e0ff */
[----:B------:R-:W-:Y:S02]  /*f4c0*/  IMAD.MOV R7, RZ, RZ, -R5 ;  /* 0x000000ffff077224 */ /* 0x000fe400078e0a05 */
[----:B------:R-:W-:Y:S02]  /*f4d0*/  IMAD R4, R4, UR4, RZ ;  /* 0x0000000404047c24 */ /* 0x000fe4000f8e02ff */
[----:B------:R-:W-:-:S02]  /*f4e0*/  IMAD R7, R6, R7, R0 ;  /* 0x0000000706077224 */ /* 0x000fc400078e0200 */
[----:B------:R-:W-:Y:S01]  /*f4f0*/  IMAD R4, R9, UR5, R4 ;  /* 0x0000000509047c24 */ /* 0x000fe2000f8e0204 */
[----:B------:R-:W-:Y:S01]  /*f500*/  SHF.R.S32.HI R9, RZ, 0x1f, R5 ;  /* 0x0000001fff097819 */ /* 0x000fe20000011405 */
[----:B------:R-:W-:Y:S01]  /*f510*/  ULDC.64 UR4, c[0x0][0xbc8] ;  /* 0x0002f20000047ab9 */ /* 0x000fe20000000a00 */
[----:B------:R-:W-:Y:S02]  /*f520*/  SHF.R.S32.HI R0, RZ, 0x1f, R7 ;  /* 0x0000001fff007819 */ /* 0x000fe40000011407 */
[----:B------:R-:W-:-:S03]  /*f530*/  IADD3.X R3, R9, R3, R4, P0, !PT ;  /* 0x0000000309037210 */ /* 0x000fc600007fe404 */
[----:B------:R-:W-:Y:S02]  /*f540*/  IMAD R0, R0, UR4, RZ ;  /* 0x0000000400007c24 */ /* 0x000fe4000f8e02ff */
[----:B------:R-:W-:-:S04]  /*f550*/  IMAD.WIDE.U32 R2, R7, UR4, R2 ;  /* 0x0000000407027c25 */ /* 0x000fc8000f8e0002 */
[----:B------:R-:W-:Y:S01]  /*f560*/  IMAD R5, R7, UR5, R0 ;  /* 0x0000000507057c24 */ /* 0x000fe2000f8e0200 */
[----:B------:R-:W-:Y:S02]  /*f570*/  ULDC.64 UR4, c[0x0][0xba8] ;  /* 0x0002ea0000047ab9 */ /* 0x000fe40000000a00 */
[----:B------:R-:W-:Y:S02]  /*f580*/  LEA R4, P0, R2, UR4, 0x2 ;  /* 0x0000000402047c11 */ /* 0x000fe4000f8010ff */
[----:B------:R-:W-:-:S04]  /*f590*/  IADD3 R3, R3, R5, RZ ;  /* 0x0000000503037210 */ /* 0x000fc80007ffe0ff */
[----:B------:R-:W-:Y:S01]  /*f5a0*/  LEA.HI.X R5, R2, UR5, R3, 0x2, P0 ;  /* 0x0000000502057c11 */ /* 0x000fe200080f1403 */
[----:B------:R-:W-:-:S05]  /*f5b0*/  IMAD.MOV.U32 R3, RZ, RZ, -0x800000 ;  /* 0xff800000ff037424 */ /* 0x000fca00078e00ff */
[----:B------:R1:W-:Y:S01]  /*f5c0*/  STG.E desc[UR36][R4.64], R3 ;  /* 0x0000000304007986 */ /* 0x0003e2000c101924 */
[----:B------:R-:W-:Y:S05]  /*f5d0*/  BRA `(.L_x_1667) ;  /* 0x0000003800fc7947 */ /* 0x000fea0003800000 */
.L_x_1665:
        /* <DEDUP_REMOVED lines=18> */
.L_x_1776:
[----:B------:R-:W-:Y:S01]  /*f700*/  ULDC UR7, c[0x0][0xc50] ;  /* 0x0003140000077ab9 */ /* 0x000fe20000000800 */
[----:B------:R-:W-:Y:S01]  /*f710*/  UMOV UR40, UR6 ;  /* 0x0000000600287c82 */ /* 0x000fe20008000000 */
[----:B------:R-:W-:-:S11]  /*f720*/  UISETP.NE.AND UP0, UPT, UR7, 0x1, UPT ;  /* 0x000000010700788c */ /* 0x000fd6000bf05270 */
[----:B------:R-:W-:Y:S01]  /*f730*/  @UP0 ULDC UR4, c[0x0][0xc54] ;  /* 0x0003150000040ab9 */ /* 0x000fe20000000800 */
[----:B------:R-:W-:Y:S01]  /*f740*/  @UP0 ULDC UR8, c[0x0][0xc58] ;  /* 0x0003160000080ab9 */ /* 0x000fe20000000800 */
[----:B------:R-:W-:-:S04]  /*f750*/  UIMAD.WIDE.U32 UR4, UR6, UR4, URZ ;  /* 0x00000004060472a5 */ /* 0x000fc8000f8e003f */
[----:B------:R-:W-:-:S12]  /*f760*/  @UP0 USHF.R.U32.HI UR40, URZ, UR8, UR5 ;  /* 0x000000083f280299 */ /* 0x000fd80008011605 */
.L_x_1777:
[----:B------:R-:W-:Y:S01]  /*f770*/  ISETP.GE.AND P0, PT, R17, RZ, PT ;  /* 0x000000ff1100720c */ /* 0x000fe20003f06270 */
[----:B------:R-:W-:Y:S01]  /*f780*/  UIADD3 UR45, -UR40, URZ, URZ ;  /* 0x0000003f282d7290 */ /* 0x000fe2000fffe13f */
[----:B------:R-:W-:Y:S02]  /*f790*/  IMAD.MOV.U32 R21, RZ, RZ, 0x1 ;  /* 0x00000001ff157424 */ /* 0x000fe400078e00ff */
[----:B------:R-:W-:Y:S01]  /*f7a0*/  IMAD.MOV.U32 R0, RZ, RZ, RZ ;  /* 0x000000ffff007224 */ /* 0x000fe200078e00ff */
[----:B------:R-:W-:Y:S01]  /*f7b0*/  UIMAD UR45, UR7, UR45, UR6 ;  /* 0x0000002d072d72a4 */ /* 0x000fe2000f8e0206 */
[----:B------:R-:W-:-:S07]  /*f7c0*/  IMAD.MOV.U32 R4, RZ, RZ, 0x1 ;  /* 0x00000001ff047424 */ /* 0x000fce00078e00ff */
[----:B------:R-:W-:Y:S05]  /*f7d0*/  @!P0 BRA `(.L_x_1778) ;  /* 0x0000003400b48947 */ /* 0x000fea0003800000 */
[----:B------:R-:W0:Y:S01]  /*f7e0*/  LDC.64 R2, c[0x0][0xa28] ;  /* 0x00028a00ff027b82 */ /* 0x000e220000000a00 */
[----:B------:R-:W-:Y:S01]  /*f7f0*/  MOV R28, RZ ;  /* 0x000000ff001c7202 */ /* 0x000fe20000000f00 */
[----:B------:R-:W-:Y:S01]  /*f800*/  ULDC.64 UR4, c[0x0][0x418] ;  /* 0x0001060000047ab9 */ /* 0x000fe20000000a00 */
[----:B------:R-:W-:Y:S01]  /*f810*/  ULDC UR6, c[0x0][0x448] ;  /* 0x0001120000067ab9 */ /* 0x000fe20000000800 */
[----:B------:R-:W-:Y:S01]  /*f820*/  ULDC UR10, c[0x0][0x2f0] ;  /* 0x0000bc00000a7ab9 */ /* 0x000fe20000000800 */
[----:B------:R-:W-:Y:S01]  /*f830*/  ULDC UR11, c[0x0][0x288] ;  /* 0x0000a200000b7ab9 */ /* 0x000fe20000000800 */
[----:B0-----:R-:W-:-:S04]  /*f840*/  ISETP.NE.U32.AND P0, PT, R2, RZ, PT ;  /* 0x000000ff0200720c */ /* 0x001fc80003f05070 */
[----:B------:R-:W-:-:S13]  /*f850*/  ISETP.NE.AND.EX P0, PT, R3, RZ, PT, P0 ;  /* 0x000000ff0300720c */ /* 0x000fda0003f05300 */
[----:B------:R-:W0:Y:S02]  /*f860*/  @P0 LDC.64 R2, c[0x0][0xa28] ;  /* 0x00028a00ff020b82 */ /* 0x000e240000000a00 */
[----:B0-----:R-:W-:-:S05]  /*f870*/  @P0 IMAD.WIDE R2, R17, 0x4, R2 ;  /* 0x0000000411020825 */ /* 0x001fca00078e0202 */
[----:B------:R0:W5:Y:S01]  /*f880*/  @P0 LDG.E R28, desc[UR36][R2.64] ;  /* 0x00000024021c0981 */ /* 0x000162000c1e1900 */
[----:B------:R-:W1:Y:S01]  /*f890*/  S2UR UR41, SR_CTAID.X ;  /* 0x00000000002979c3 */ /* 0x000e620000002500 */
[----:B------:R-:W-:Y:S02]  /*f8a0*/  UISETP.NE.U32.AND UP0, UPT, UR4, URZ, UPT ;  /* 0x0000003f0400728c */ /* 0x000fe4000bf05070 */
[----:B------:R-:W-:Y:S02]  /*f8b0*/  UISETP.NE.AND UP1, UPT, UR6, 0x1, UPT ;  /* 0x000000010600788c */ /* 0x000fe4000bf25270 */
[----:B------:R-:W-:Y:S01]  /*f8c0*/  UISETP.NE.AND.EX UP0, UPT, UR5, URZ, UPT, UP0 ;  /* 0x0000003f0500728c */ /* 0x000fe2000bf05300 */
[----:B------:R-:W-:Y:S02]  /*f8d0*/  ULDC UR6, c[0x0][0x424] ;  /* 0x0001090000067ab9 */ /* 0x000fe40000000800 */
[----:B------:R-:W-:Y:S01]  /*f8e0*/  ULDC.64 UR4, c[0x0][0x9e0] ;  /* 0x0002780000047ab9 */ /* 0x000fe20000000a00 */
[----:B------:R-:W-:-:S02]  /*f8f0*/  USEL UR9, UR6, 0x1, UP0 ;  /* 0x0000000106097887 */ /* 0x000fc40008000000 */
[----:B------:R-:W-:Y:S02]  /*f900*/  UISETP.GE.AND UP0, UPT, UR5, 0x1, UPT ;  /* 0x000000010500788c */ /* 0x000fe4000bf06270 */
[----:B------:R-:W-:Y:S01]  /*f910*/  UIMAD UR47, UR9, UR10, URZ ;  /* 0x0000000a092f72a4 */ /* 0x000fe2000f8e023f */
[----:B------:R-:W-:Y:S01]  /*f920*/  @UP1 ULDC UR7, c[0x0][0x44c] ;  /* 0x0001130000071ab9 */ /* 0x000fe20000000800 */
[----:B------:R-:W-:Y:S02]  /*f930*/  UIMAD UR9, UR9, UR10, 0x3f ;  /* 0x0000003f090974a4 */ /* 0x000fe4000f8e020a */
[----:B------:R-:W-:Y:S01]  /*f940*/  PLOP3.LUT P1, PT, PT, PT, UP0, 0x80, 0x0 ;  /* 0x000000000000781c */ /* 0x000fe20003f2f008 */
[----:B------:R-:W-:Y:S01]  /*f950*/  @UP1 ULDC UR12, c[0x0][0x450] ;  /* 0x00011400000c1ab9 */ /* 0x000fe20000000800 */
[----:B------:R-:W-:Y:S02]  /*f960*/  UP2UR UR48, UPR, URZ, 0x2 ;  /* 0x000000023f307883 */ /* 0x000fe40008000000 */
[----:B-1----:R-:W-:-:S04]  /*f970*/  USHF.L.U32 UR41, UR41, 0x6, URZ ;  /* 0x0000000629297899 */ /* 0x002fc8000800063f */
[----:B------:R-:W-:-:S04]  /*f980*/  UIADD3 UR8, UR41, 0x3f, URZ ;  /* 0x0000003f29087890 */ /* 0x000fc8000fffe03f */
[----:B------:R-:W-:Y:S02]  /*f990*/  UIMAD.WIDE.U32 UR6, UR8, UR7, URZ ;  /* 0x00000007080672a5 */ /* 0x000fe4000f8e003f */
[----:B------:R-:W-:Y:S02]  /*f9a0*/  UIADD3 UR6, UR47, 0x1, -UR11 ;  /* 0x000000012f067890 */ /* 0x000fe4000fffe80b */
[----:B------:R-:W-:Y:S02]  /*f9b0*/  @UP1 USHF.R.U32.HI UR8, URZ, UR12, UR7 ;  /* 0x0000000c3f081299 */ /* 0x000fe40008011607 */
[----:B------:R-:W-:Y:S02]  /*f9c0*/  USHF.R.S32.HI UR7, URZ, 0x1f, UR9 ;  /* 0x0000001f3f077899 */ /* 0x000fe40008011409 */
[----:B------:R-:W-:Y:S02]  /*f9d0*/  UIADD3 UR6, UR6, UR8, URZ ;  /* 0x0000000806067290 */ /* 0x000fe4000fffe03f */
[----:B------:R-:W-:-:S02]  /*f9e0*/  ULEA.HI UR7, UR7, UR9, URZ, 0x6 ;  /* 0x0000000907077291 */ /* 0x000fc4000f8f303f */
[----:B------:R-:W-:Y:S02]  /*f9f0*/  UIADD3 UR4, UR6, UR4, URZ ;  /* 0x0000000406047290 */ /* 0x000fe4000fffe03f */
[----:B------:R-:W-:Y:S01]  /*fa00*/  USHF.R.S32.HI UR42, URZ, 0x6, UR7 ;  /* 0x000000063f2a7899 */ /* 0x000fe20008011407 */
[----:B0-----:R-:W-:Y:S11]  /*fa10*/  @!P1 BRA `(.L_x_1779) ;  /* 0x0000000000449947 */ /* 0x001ff60003800000 */
[----:B------:R-:W-:Y:S01]  /*fa20*/  ISETP.LT.AND P0, PT, RZ, UR6, PT ;  /* 0x00000006ff007c0c */ /* 0x000fe2000bf01270 */
[----:B------:R-:W-:-:S12]  /*fa30*/  UIADD3 UR8, UR6, -0x1, URZ ;  /* 0xffffffff06087890 */ /* 0x000fd8000fffe03f */
[----:B------:R-:W-:Y:S05]  /*fa40*/  @P0 BRA `(.L_x_1780) ;  /* 0x00000000001c0947 */ /* 0x000fea0003800000 */
[----:B------:R-:W-:Y:S02]  /*fa50*/  UISETP.NE.AND UP0, UPT, UR5, 0x1, UPT ;  /* 0x000000010500788c */ /* 0x000fe4000bf05270 */
[----:B------:R-:W-:-:S09]  /*fa60*/  UIADD3 UR8, -UR6, URZ, URZ ;  /* 0x0000003f06087290 */ /* 0x000fd2000fffe13f */
[----:B------:R-:W-:Y:S02]  /*fa70*/  @UP0 ULDC.64 UR12, c[0x0][0x9e8] ;  /* 0x00027a00000c0ab9 */ /* 0x000fe40000000a00 */
[----:B------:R-:W-:-:S04]  /*fa80*/  UIMAD.WIDE.U32 UR6, UR8, UR12, URZ ;  /* 0x0000000c080672a5 */ /* 0x000fc8000f8e003f */
[----:B------:R-:W-:-:S04]  /*fa90*/  @UP0 USHF.R.U32.HI UR8, URZ, UR13, UR7 ;  /* 0x0000000d3f080299 */ /* 0x000fc80008011607 */
[----:B------:R-:W-:Y:S01]  /*faa0*/  ULOP3.LUT UR8, URZ, UR8, URZ, 0x33, !UPT ;  /* 0x000000083f087292 */ /* 0x000fe2000f8e333f */
[----:B------:R-:W-:Y:S11]  /*fab0*/  BRA `(.L_x_1781) ;  /* 0x0000000000107947 */ /* 0x000ff60003800000 */
.L_x_1780:
[----:B------:R-:W-:-:S11]  /*fac0*/  UISETP.NE.AND UP0, UPT, UR5, 0x1, UPT ;  /* 0x000000010500788c */ /* 0x000fd6000bf05270 */
[----:B------:R-:W-:Y:S02]  /*fad0*/  @UP0 ULDC.64 UR12, c[0x0][0x9e8] ;  /* 0x00027a00000c0ab9 */ /* 0x000fe40000000a00 */
[----:B------:R-:W-:-:S04]  /*fae0*/  UIMAD.WIDE.U32 UR6, UR8, UR12, URZ ;  /* 0x0000000c080672a5 */ /* 0x000fc8000f8e003f */
[----:B------:R-:W-:-:S12]  /*faf0*/  @UP0 USHF.R.U32.HI UR8, URZ, UR13, UR7 ;  /* 0x0000000d3f080299 */ /* 0x000fd80008011607 */
.L_x_1781:
[----:B------:R-:W-:-:S04]  /*fb00*/  UIMAD UR8, UR8, UR5, UR5 ;  /* 0x00000005080872a4 */ /* 0x000fc8000f8e0205 */
[----:B------:R-:W-:-:S04]  /*fb10*/  UISETP.LT.AND UP0, UPT, UR4, UR8, UPT ;  /* 0x000000080400728c */ /* 0x000fc8000bf01270 */
[----:B------:R-:W-:-:S12]  /*fb20*/  USEL UR4, UR4, UR8, UP0 ;  /* 0x0000000804047287 */ /* 0x000fd80008000000 */
.L_x_1779:
[----:B------:R-:W-:Y:S02]  /*fb30*/  UISETP.NE.AND UP0, UPT, UR48, URZ, UPT ;  /* 0x0000003f3000728c */ /* 0x000fe4000bf05270 */
[----:B------:R-:W-:-:S04]  /*fb40*/  UIADD3 UR4, UR4, 0x3f, URZ ;  /* 0x0000003f04047890 */ /* 0x000fc8000fffe03f */
[----:B------:R-:W-:-:S04]  /*fb50*/  USHF.R.S32.HI UR8, URZ, 0x1f, UR4 ;  /* 0x0000001f3f087899 */ /* 0x000fc80008011404 */
[----:B------:R-:W-:Y:S01]  /*fb60*/  ULEA.HI UR8, UR8, UR4, URZ, 0x6 ;  /* 0x0000000408087291 */ /* 0x000fe2000f8f303f */
[----:B------:R-:W-:Y:S01]  /*fb70*/  @UP0 ULDC UR6, c[0x0][0x44c] ;  /* 0x0001130000060ab9 */ /* 0x000fe20000000800 */
[----:B------:R-:W-:Y:S01]  /*fb80*/  @UP0 ULDC UR9, c[0x0][0x450] ;  /* 0x0001140000090ab9 */ /* 0x000fe20000000800 */
[----:B------:R-:W-:Y:S02]  /*fb90*/  UIMAD.WIDE.U32 UR6, UR41, UR6, URZ ;  /* 0x00000006290672a5 */ /* 0x000fe4000f8e003f */
[----:B------:R-:W-:Y:S01]  /*fba0*/  UMOV UR4, UR41 ;  /* 0x0000002900047c82 */ /* 0x000fe20008000000 */
[----:B------:R-:W-:Y:S02]  /*fbb0*/  USHF.R.S32.HI UR43, URZ, 0x6, UR8 ;  /* 0x000000063f2b7899 */ /* 0x000fe40008011408 */
[----:B------:R-:W-:Y:S02]  /*fbc0*/  @UP0 USHF.R.U32.HI UR4, URZ, UR9, UR7 ;  /* 0x000000093f040299 */ /* 0x000fe40008011607 */
[----:B------:R-:W-:-:S02]  /*fbd0*/  UISETP.LT.AND UP0, UPT, UR42, UR43, UPT ;  /* 0x0000002b2a00728c */ /* 0x000fc4000bf01270 */
[----:B------:R-:W-:Y:S01]  /*fbe0*/  UIADD3 UR4, UR4, -UR11, UR47 ;  /* 0x8000000b04047290 */ /* 0x000fe2000fffe02f */
[----:B------:R-:W-:Y:S01]  /*fbf0*/  ULDC UR8, c[0x0][0x9dc] ;  /* 0x0002770000087ab9 */ /* 0x000fe20000000800 */
[----:B------:R-:W-:Y:S02]  /*fc00*/  USEL UR12, UR42, UR43, UP0 ;  /* 0x0000002b2a0c7287 */ /* 0x000fe40008000000 */
[----:B------:R-:W-:Y:S01]  /*fc10*/  UIADD3 UR8, UR4, -UR8, URZ ;  /* 0x8000000804087290 */ /* 0x000fe2000fffe03f */
[----:B------:R-:W-:Y:S11]  /*fc20*/  @!P1 BRA `(.L_x_1782) ;  /* 0x0000000000449947 */ /* 0x000ff60003800000 */
[----:B------:R-:W-:-:S06]  /*fc30*/  UISETP.GT.AND UP0, UPT, UR4, -0x1, UPT ;  /* 0xffffffff0400788c */ /* 0x000fcc000bf04270 */
[----:B------:R-:W-:-:S13]  /*fc40*/  PLOP3.LUT P0, PT, PT, PT, UP0, 0x80, 0x0 ;  /* 0x000000000000781c */ /* 0x000fda0003f0f008 */
[----:B------:R-:W-:Y:S05]  /*fc50*/  @P0 BRA `(.L_x_1783) ;  /* 0x00000000001c0947 */ /* 0x000fea0003800000 */
[----:B------:R-:W-:Y:S02]  /*fc60*/  UISETP.NE.AND UP0, UPT, UR5, 0x1, UPT ;  /* 0x000000010500788c */ /* 0x000fe4000bf05270 */
[----:B------:R-:W-:-:S09]  /*fc70*/  ULOP3.LUT UR4, URZ, UR4, URZ, 0x33, !UPT ;  /* 0x000000043f047292 */ /* 0x000fd2000f8e333f */
[----:B------:R-:W-:Y:S02]  /*fc80*/  @UP0 ULDC.64 UR10, c[0x0][0x9e8] ;  /* 0x00027a00000a0ab9 */ /* 0x000fe40000000a00 */
[----:B------:R-:W-:-:S04]  /*fc90*/  UIMAD.WIDE.U32 UR6, UR4, UR10, URZ ;  /* 0x0000000a040672a5 */ /* 0x000fc8000f8e003f */
[----:B------:R-:W-:-:S04]  /*fca0*/  @UP0 USHF.R.U32.HI UR4, URZ, UR11, UR7 ;  /* 0x0000000b3f040299 */ /* 0x000fc80008011607 */
[----:B------:R-:W-:Y:S01]  /*fcb0*/  ULOP3.LUT UR4, URZ, UR4, URZ, 0x33, !UPT ;  /* 0x000000043f047292 */ /* 0x000fe2000f8e333f */
[----:B------:R-:W-:Y:S11]  /*fcc0*/  BRA `(.L_x_1784) ;  /* 0x0000000000107947 */ /* 0x000ff60003800000 */
.L_x_1783:
[----:B------:R-:W-:-:S11]  /*fcd0*/  UISETP.NE.AND UP0, UPT, UR5, 0x1, UPT ;  /* 0x000000010500788c */ /* 0x000fd6000bf05270 */
[----:B------:R-:W-:Y:S02]  /*fce0*/  @UP0 ULDC.64 UR10, c[0x0][0x9e8] ;  /* 0x00027a00000a0ab9 */ /* 0x000fe40000000a00 */
[----:B------:R-:W-:-:S04]  /*fcf0*/  UIMAD.WIDE.U32 UR6, UR4, UR10, URZ ;  /* 0x0000000a040672a5 */ /* 0x000fc8000f8e003f */
[----:B------:R-:W-:-:S12]  /*fd00*/  @UP0 USHF.R.U32.HI UR4, URZ, UR11, UR7 ;  /* 0x0000000b3f040299 */ /* 0x000fd80008011607 */
.L_x_1784:
[----:B------:R-:W-:-:S04]  /*fd10*/  UIMAD UR4, UR4, UR5, URZ ;  /* 0x00000005040472a4 */ /* 0x000fc8000f8e023f */
[----:B------:R-:W-:-:S04]  /*fd20*/  UISETP.LT.AND UP0, UPT, UR8, UR4, UPT ;  /* 0x000000040800728c */ /* 0x000fc8000bf01270 */
[----:B------:R-:W-:-:S12]  /*fd30*/  USEL UR8, UR8, UR4, !UP0 ;  /* 0x0000000408087287 */ /* 0x000fd8000c000000 */
.L_x_1782:
[----:B------:R-:W-:Y:S02]  /*fd40*/  USHF.R.S32.HI UR4, URZ, 0x1f, UR8 ;  /* 0x0000001f3f047899 */ /* 0x000fe40008011408 */
[----:B------:R-:W-:Y:S02]  /*fd50*/  USHF.R.U32.HI UR9, URZ, 0x10, UR45 ;  /* 0x000000103f097899 */ /* 0x000fe4000801162d */
[----:B------:R-:W-:Y:S02]  /*fd60*/  ULEA.HI UR4, UR4, UR8, URZ, 0x6 ;  /* 0x0000000804047291 */ /* 0x000fe4000f8f303f */
[----:B------:R-:W-:Y:S02]  /*fd70*/  ULOP3.LUT UR45, UR45, 0xffff, URZ, 0xc0, !UPT ;  /* 0x0000ffff2d2d7892 */ /* 0x000fe4000f8ec03f */
[----:B------:R-:W-:Y:S01]  /*fd80*/  USHF.R.S32.HI UR4, URZ, 0x6, UR4 ;  /* 0x000000063f047899 */ /* 0x000fe20008011404 */
[----:B------:R-:W-:-:S03]  /*fd90*/  UMOV UR38, URZ ;  /* 0x0000003f00267c82 */ /* 0x000fc60008000000 */
[----:B------:R-:W-:-:S04]  /*fda0*/  UISETP.LT.AND UP0, UPT, URZ, UR4, UPT ;  /* 0x000000043f00728c */ /* 0x000fc8000bf01270 */
[----:B------:R-:W-:Y:S02]  /*fdb0*/  USEL UR44, URZ, UR4, !UP0 ;  /* 0x000000043f2c7287 */ /* 0x000fe4000c000000 */
[----:B------:R-:W-:Y:S02]  /*fdc0*/  UISETP.NE.AND UP0, UPT, UR9, URZ, UPT ;  /* 0x0000003f0900728c */ /* 0x000fe4000bf05270 */
[----:B------:R-:W-:-:S06]  /*fdd0*/  UISETP.GT.AND UP1, UPT, UR12, UR44, UPT ;  /* 0x0000002c0c00728c */ /* 0x000fcc000bf24270 */
[----:B------:R-:W-:-:S03]  /*fde0*/  PLOP3.LUT P0, PT, PT, PT, UP1, 0x80, 0x0 ;  /* 0x000000000000781c */ /* 0x000fc60003f0f018 */
[----:B------:R-:W-:-:S10]  /*fdf0*/  @!UP0 ULDC UR9, c[0x0][0x9f0] ;  /* 0x00027c0000098ab9 */ /* 0x000fd40000000800 */
[----:B------:R-:W-:Y:S05]  /*fe00*/  @!P0 BRA `(.L_x_1785) ;  /* 0x00000000007c8947 */ /* 0x000fea0003800000 */
[----:B------:R-:W-:Y:S01]  /*fe10*/  IABS R0, UR9 ;  /* 0x0000000900007c13 */ /* 0x000fe20008000000 */
[----:B------:R-:W-:Y:S02]  /*fe20*/  UIADD3 UR4, UR9, -0x1, UR12 ;  /* 0xffffffff09047890 */ /* 0x000fe4000fffe00c */
[----:B------:R-:W-:Y:S02]  /*fe30*/  IABS R4, UR9 ;  /* 0x0000000900047c13 */ /* 0x000fe40008000000 */
[----:B------:R-:W-:Y:S01]  /*fe40*/  R2UR UR10, R0 ;  /* 0x00000000000a72ca */ /* 0x000fe200000e0000 */
[----:B------:R-:W-:-:S03]  /*fe50*/  UIADD3 UR6, -UR44, UR4, URZ ;  /* 0x000000042c067290 */ /* 0x000fc6000fffe13f */
[----:B------:R-:W-:-:S03]  /*fe60*/  UMOV UR4, URZ ;  /* 0x0000003f00047c82 */ /* 0x000fc60008000000 */
[----:B------:R-:W-:Y:S01]  /*fe70*/  IABS R3, UR6 ;  /* 0x0000000600037c13 */ /* 0x000fe20008000000 */
[----:B------:R-:W-:-:S03]  /*fe80*/  ULOP3.LUT UR6, UR6, UR9, URZ, 0x3c, !UPT ;  /* 0x0000000906067292 */ /* 0x000fc6000f8e3c3f */
[----:B------:R-:W-:Y:S02]  /*fe90*/  R2UR UR8, R3 ;  /* 0x00000000030872ca */ /* 0x000fe400000e0000 */
        /* <DEDUP_REMOVED lines=22> */
.L_x_1785:
[----:B------:R-:W-:Y:S02]  /*10000*/  UIMAD UR49, UR45, UR38, UR44 ;  /* 0x000000262d3172a4 */ /* 0x000fe4000f8e022c */
[----:B------:R-:W-:Y:S02]  /*10010*/  IMAD.U32 R0, RZ, RZ, UR38 ;  /* 0x00000026ff007e24 */ /* 0x000fe4000f8e00ff */
[----:B------:R-:W-:Y:S02]  /*10020*/  IMAD.MOV.U32 R21, RZ, RZ, 0x1 ;  /* 0x00000001ff157424 */ /* 0x000fe400078e00ff */
        /* <DEDUP_REMOVED lines=29> */
.L_x_1786:
        /* <DEDUP_REMOVED lines=19> */
[----:B-1---5:R-:W-:Y:S05]  /*10330*/  CALL.ABS.NOINC R2 ;  /* 0x0000000002007343 */ /* 0x022fea0003c00000 */
.L_x_1788:
        /* <DEDUP_REMOVED lines=15> */
.L_x_1787:
[----:B------:R-:W0:Y:S01]  /*10430*/  LDC.64 R2, c[0x0][0x9f8] ;  /* 0x00027e00ff027b82 */ /* 0x000e220000000a00 */
[----:B------:R-:W-:-:S07]  /*10440*/  MOV R24, R17 ;  /* 0x0000001100187202 */ /* 0x000fce0000000f00 */
        /* <DEDUP_REMOVED lines=15> */
[----:B------:R-:W-:-:S04]  /*10540*/  IMAD.IADD R5, R31, 0x1, R18 ;  /* 0x000000011f057824 */ /* 0x000fc800078e0212 */
[C---:B-----5:R-:W-:Y:S01]  /*10550*/  IMAD.IADD R19, R5.reuse, 0x1, R28 ;  /* 0x0000000105137824 */ /* 0x060fe200078e021c */
[----:B------:R-:W-:-:S04]  /*10560*/  ISETP.GE.AND P0, PT, R5, UR47, PT ;  /* 0x0000002f05007c0c */ /* 0x000fc8000bf06270 */
[----:B------:R-:W-:Y:S01]  /*10570*/  ISETP.GT.U32.OR P0, PT, R31, 0x3f, P0 ;  /* 0x0000003f1f00780c */ /* 0x000fe20000704470 */
[----:B------:R-:W1:Y:S01]  /*10580*/  @P1 LDC R0, c[0x0][0x434] ;  /* 0x00010d00ff001b82 */ /* 0x000e620000000800 */
[----:B------:R-:W-:Y:S02]  /*10590*/  MOV R7, R19 ;  /* 0x0000001300077202 */ /* 0x000fe40000000f00 */
[----:B------:R-:W-:-:S05]  /*105a0*/  @P1 LOP3.LUT R16, R16, 0x400, RZ, 0xfc, !PT ;  /* 0x0000040010101812 */ /* 0x000fca00078efcff */
        /* <DEDUP_REMOVED lines=15> */
[----:B------:R-:W-:Y:S01]  /*106a0*/  IMAD.MOV R0, RZ, RZ, -R7 ;  /* 0x000000ffff007224 */ /* 0x000fe200078e0a07 */
[----:B------:R-:W-:Y:S02]  /*106b0*/  LOP3.LUT R16, R16, 0xffffffdf, RZ, 0xc0, !PT ;  /* 0xffffffdf10107812 */ /* 0x000fe400078ec0ff */
[----:B------:R-:W-:Y:S01]  /*106c0*/  CS2R R26, SRZ ;  /* 0x00000000001a7805 */ /* 0x000fe2000001ff00 */
[----:B------:R-:W-:Y:S01]  /*106d0*/  IMAD R19, R37, R0, R19 ;  /* 0x0000000025137224 */ /* 0x000fe200078e0213 */
[----:B0-----:R-:W-:-:S04]  /*106e0*/  SHF.L.U32 R4, R30, 0x3, RZ ;  /* 0x000000031e047819 */ /* 0x001fc800000006ff */
        /* <DEDUP_REMOVED lines=8> */
[----:B------:R-:W-:Y:S02]  /*10770*/  ISETP.GE.AND P2, PT, R2, UR4, PT ;  /* 0x0000000402007c0c */ /* 0x000fe4000bf46270 */
[----:B------:R-:W-:Y:S02]  /*10780*/  LOP3.LUT R3, R22, 0x180, RZ, 0xfc, !PT ;  /* 0x0000018016037812 */ /* 0x000fe400078efcff */
[----:B------:R-:W-:Y:S02]  /*10790*/  @P6 LOP3.LUT R16, R16, 0x20, RZ, 0xfc, !PT ;  /* 0x0000002010106812 */ /* 0x000fe400078efcff */
[----:B------:R-:W-:Y:S02]  /*107a0*/  ISETP.GE.AND P5, PT, R22, UR4, PT ;  /* 0x0000000416007c0c */ /* 0x000fe4000bfa6270 */
[----:B------:R-:W-:-:S02]  /*107b0*/  LOP3.LUT R16, R16, 0xffffffef, RZ, 0xc0, !PT ;  /* 0xffffffef10107812 */ /* 0x000fc400078ec0ff */
[----:B------:R-:W-:Y:S02]  /*107c0*/  SEL R0, RZ, 0xffffffff, P6 ;  /* 0xffffffffff007807 */ /* 0x000fe40003000000 */
[----:B------:R-:W-:Y:S02]  /*107d0*/  @P4 LOP3.LUT R16, R16, 0x10, RZ, 0xfc, !PT ;  /* 0x0000001010104812 */ /* 0x000fe400078efcff */
[----:B------:R-:W-:Y:S02]  /*107e0*/  LOP3.LUT R2, R22, 0x140, RZ, 0xfc, !PT ;  /* 0x0000014016027812 */ /* 0x000fe400078efcff */
[----:B------:R-:W-:-:S04]  /*107f0*/  LOP3.LUT R16, R16, 0xfffffff7, RZ, 0xc0, !PT ;  /* 0xfffffff710107812 */ /* 0x000fc800078ec0ff */
[----:B------:R-:W-:-:S04]  /*10800*/  @P3 LOP3.LUT R16, R16, 0x8, RZ, 0xfc, !PT ;  /* 0x0000000810103812 */ /* 0x000fc800078efcff */
[----:B------:R-:W-:-:S04]  /*10810*/  LOP3.LUT R16, R16, 0xfffffffb, RZ, 0xc0, !PT ;  /* 0xfffffffb10107812 */ /* 0x000fc800078ec0ff */
[----:B------:R-:W-:-:S04]  /*10820*/  @P2 LOP3.LUT R16, R16, 0x4, RZ, 0xfc, !PT ;  /* 0x0000000410102812 */ /* 0x000fc800078efcff */
[----:B------:R-:W-:-:S04]  /*10830*/  LOP3.LUT R16, R16, 0xffffffbf, RZ, 0xc0, !PT ;  /* 0xffffffbf10107812 */ /* 0x000fc800078ec0ff */
[----:B------:R-:W-:-:S04]  /*10840*/  @P5 LOP3.LUT R16, R16, 0x40, RZ, 0xfc, !PT ;  /* 0x0000004010105812 */ /* 0x000fc800078efcff */
[----:B------:R-:W-:Y:S02]  /*10850*/  LOP3.LUT R16, R16, 0xfffffffd, RZ, 0xc0, !PT ;  /* 0xfffffffd10107812 */ /* 0x000fe400078ec0ff */
[--C-:B--2---:R-:W-:Y:S01]  /*10860*/  @!P0 SHF.R.S32.HI R27, RZ, 0x1f, R5.reuse ;  /* 0x0000001fff1b8819 */ /* 0x104fe20000011405 */
[----:B------:R-:W-:Y:S01]  /*10870*/  @!P0 IMAD.MOV.U32 R26, RZ, RZ, R5 ;  /* 0x000000ffff1a8224 */ /* 0x000fe200078e0005 */
[----:B------:R-:W-:Y:S01]  /*10880*/  ISETP.GE.AND P0, PT, R3, UR4, PT ;  /* 0x0000000403007c0c */ /* 0x000fe2000bf06270 */
[----:B------:R-:W-:Y:S01]  /*10890*/  IMAD.SHL.U32 R3, R0, 0x2, RZ ;  /* 0x0000000200037824 */ /* 0x000fe200078e00ff */
[----:B------:R-:W-:Y:S02]  /*108a0*/  SEL R0, RZ, 0x1, P5 ;  /* 0x00000001ff007807 */ /* 0x000fe40002800000 */
[----:B------:R-:W-:Y:S02]  /*108b0*/  SEL R34, RZ, 0x40, P0 ;  /* 0x00000040ff227807 */ /* 0x000fe40000000000 */
[----:B------:R-:W-:-:S02]  /*108c0*/  ISETP.GE.AND P0, PT, R2, UR4, PT ;  /* 0x0000000402007c0c */ /* 0x000fc4000bf06270 */
[----:B------:R-:W-:Y:S02]  /*108d0*/  LOP3.LUT R5, R22, 0x1c0, RZ, 0xfc, !PT ;  /* 0x000001c016057812 */ /* 0x000fe400078efcff */
[----:B------:R-:W-:Y:S02]  /*108e0*/  LOP3.LUT R0, R3, 0x2, R0, 0xe2, !PT ;  /* 0x0000000203007812 */ /* 0x000fe400078ee200 */
[----:B------:R-:W-:Y:S02]  /*108f0*/  SEL R3, RZ, 0x4, P4 ;  /* 0x00000004ff037807 */ /* 0x000fe40002000000 */
[----:B------:R-:W-:Y:S02]  /*10900*/  SEL R2, RZ, 0x8, P3 ;  /* 0x00000008ff027807 */ /* 0x000fe40001800000 */
[----:B------:R-:W-:Y:S01]  /*10910*/  ISETP.GE.AND P1, PT, R5, UR4, PT ;  /* 0x0000000405007c0c */ /* 0x000fe2000bf26270 */
[----:B------:R-:W-:Y:S01]  /*10920*/  UMOV UR4, 0xffffffff ;  /* 0xffffffff00047882 */ /* 0x000fe20000000000 */
[----:B------:R-:W-:-:S02]  /*10930*/  LOP3.LUT R0, R2, R0, R3, 0xfe, !PT ;  /* 0x0000000002007212 */ /* 0x000fc400078efe03 */
[----:B------:R-:W-:Y:S02]  /*10940*/  SEL R3, RZ, 0x10, P2 ;  /* 0x00000010ff037807 */ /* 0x000fe40001000000 */
[----:B------:R-:W-:Y:S02]  /*10950*/  SEL R2, RZ, 0x20, P0 ;  /* 0x00000020ff027807 */ /* 0x000fe40000000000 */
[----:B------:R-:W-:Y:S02]  /*10960*/  SEL R17, RZ, 0x80, P1 ;  /* 0x00000080ff117807 */ /* 0x000fe40000800000 */
[----:B------:R-:W-:Y:S02]  /*10970*/  @P0 LOP3.LUT R16, R16, 0x2, RZ, 0xfc, !PT ;  /* 0x0000000210100812 */ /* 0x000fe400078efcff */
[----:B------:R-:W-:Y:S01]  /*10980*/  LOP3.LUT R3, R2, R0, R3, 0xfe, !PT ;  /* 0x0000000002037212 */ /* 0x000fe200078efe03 */
[----:B------:R-:W-:Y:S06]  /*10990*/  BRA.DIV UR4, `(.L_x_1789) ;  /* 0x0000002e041c7947 */ /* 0x000fec000b800000 */
.L_x_1831:
[----:B------:R-:W-:Y:S01]  /*109a0*/  ULOP3.LUT UR4, UR39, 0x2, URZ, 0xfc, !UPT ;  /* 0x0000000227047892 */ /* 0x000fe2000f8efc3f */
[----:B------:R-:W-:Y:S01]  /*109b0*/  ISETP.GT.U32.AND P1, PT, R31, 0x3f, PT ;  /* 0x0000003f1f00780c */ /* 0x000fe20003f24070 */
[----:B------:R-:W-:Y:S01]  /*109c0*/  IMAD.U32 R23, RZ, RZ, UR40 ;  /* 0x00000028ff177e24 */ /* 0x000fe2000f8e00ff */
[----:B------:R-:W-:Y:S02]  /*109d0*/  LOP3.LUT R16, R16, 0xffffff7f, RZ, 0xc0, !PT ;  /* 0xffffff7f10107812 */ /* 0x000fe400078ec0ff */
[----:B------:R-:W-:Y:S02]  /*109e0*/  LOP3.LUT R34, R3, R34, RZ, 0xfc, !PT ;  /* 0x0000002203227212 */ /* 0x000fe400078efcff */
[----:B------:R-:W-:Y:S02]  /*109f0*/  MOV R33, UR4 ;  /* 0x0000000400217c02 */ /* 0x000fe40008000f00 */
[----:B------:R-:W-:Y:S02]  /*10a00*/  SHF.R.S32.HI R23, RZ, 0x1f, R23 ;  /* 0x0000001fff177819 */ /* 0x000fe40000011417 */
[----:B------:R-:W-:-:S02]  /*10a10*/  ISETP.NE.AND P0, PT, R33, 0x3, PT ;  /* 0x000000032100780c */ /* 0x000fc40003f05270 */
[----:B------:R-:W-:-:S11]  /*10a20*/  LOP3.LUT R17, R34, R17, RZ, 0xfc, !PT ;  /* 0x0000001122117212 */ /* 0x000fd600078efcff */
[----:B------:R-:W-:-:S04]  /*10a30*/  @P0 LOP3.LUT R16, R16, 0x80, RZ, 0xfc, !PT ;  /* 0x0000008010100812 */ /* 0x000fc800078efcff */
[----:B------:R-:W-:-:S04]  /*10a40*/  LOP3.LUT R16, R16, 0xfffff7ff, RZ, 0xc0, !PT ;  /* 0xfffff7ff10107812 */ /* 0x000fc800078ec0ff */
[----:B------:R-:W-:Y:S01]  /*10a50*/  @P1 LOP3.LUT R16, R16, 0x800, RZ, 0xfc, !PT ;  /* 0x0000080010101812 */ /* 0x000fe200078efcff */
[----:B------:R-:W-:Y:S06]  /*10a60*/  @!P0 BRA `(.L_x_1790) ;  /* 0x0000000000048947 */ /* 0x000fec0003800000 */
[----:B------:R-:W-:Y:S01]  /*10a70*/  BPT.TRAP 0x1 ;  /* 0x000000040000795c */ /* 0x000fe20000300000 */
.L_x_1790:
[----:B------:R-:W-:-:S05]  /*10a80*/  IMAD.MOV.U32 R0, RZ, RZ, 0x1 ;  /* 0x00000001ff007424 */ /* 0x000fca00078e00ff */
[----:B------:R-:W-:-:S04]  /*10a90*/  SHF.L.U32 R0, R0, 0x1f, RZ ;  /* 0x0000001f00007819 */ /* 0x000fc800000006ff */
[----:B------:R-:W0:Y:S02]  /*10aa0*/  SYNCS.PHASECHK.TRANS64.TRYWAIT P0, [UR46+0x28c40], R0 ;  /* 0x028c4000ff0075a7 */ /* 0x000e24000800016e */
[----:B0-----:R-:W-:Y:S05]  /*10ab0*/  @!P0 BRA `(.L_x_1791) ;  /* 0x0000002800f48947 */ /* 0x001fea0003800000 */
.L_x_1832:
        /* <DEDUP_REMOVED lines=19> */
[----:B------:R-:W-:Y:S01]  /*10bf0*/  IMAD.WIDE.U32 R2, R5, UR40, R2 ;  /* 0x0000002805027c25 */ /* 0x000fe2000f8e0002 */
[----:B------:R-:W-:-:S03]  /*10c00*/  UMOV UR5, 0xffffffff ;  /* 0xffffffff00057882 */ /* 0x000fc60000000000 */
[----:B------:R-:W-:Y:S01]  /*10c10*/  VIADD R5, R3, UR4 ;  /* 0x0000000403057c36 */ /* 0x000fe20008000000 */
[----:B------:R-:W-:Y:S01]  /*10c20*/  ULDC UR4, c[0x0][0x2f4] ;  /* 0x0000bd0000047ab9 */ /* 0x000fe20000000800 */
[----:B------:R-:W-:Y:S02]  /*10c30*/  LOP3.LUT R3, R4, 0x1c0, RZ, 0xc0, !PT ;  /* 0x000001c004037812 */ /* 0x000fe400078ec0ff */
[----:B------:R-:W-:Y:S02]  /*10c40*/  ISETP.GE.AND P2, PT, R22, UR4, PT ;  /* 0x0000000416007c0c */ /* 0x000fe4000bf46270 */
[----:B------:R-:W-:Y:S02]  /*10c50*/  LOP3.LUT R3, R3, 0x38, R4, 0xf8, !PT ;  /* 0x0000003803037812 */ /* 0x000fe400078ef804 */
[----:B------:R-:W-:Y:S02]  /*10c60*/  LEA R0, P0, R2, UR6, 0x1 ;  /* 0x0000000602007c11 */ /* 0x000fe4000f8008ff */
[----:B------:R-:W-:Y:S01]  /*10c70*/  LOP3.LUT R3, R3, 0x38, R30, 0x78, !PT ;  /* 0x0000003803037812 */ /* 0x000fe200078e781e */
[----:B------:R-:W-:Y:S01]  /*10c80*/  IMAD.SHL.U32 R30, R6, 0x8, RZ ;  /* 0x00000008061e7824 */ /* 0x000fe200078e00ff */
[----:B------:R-:W-:-:S02]  /*10c90*/  LEA.HI.X R5, R2, UR7, R5, 0x1, P0 ;  /* 0x0000000702057c11 */ /* 0x000fc400080f0c05 */
[----:B------:R-:W-:Y:S02]  /*10ca0*/  ISETP.GE.AND P0, PT, R18, 0x1, PT ;  /* 0x000000011200780c */ /* 0x000fe40003f06270 */
[----:B------:R-:W-:Y:S02]  /*10cb0*/  LOP3.LUT R30, R3, 0x200, R30, 0xf8, !PT ;  /* 0x00000200031e7812 */ /* 0x000fe400078ef81e */
[----:B------:R-:W-:Y:S01]  /*10cc0*/  @P2 LOP3.LUT R16, R16, 0x1, RZ, 0xfc, !PT ;  /* 0x0000000110102812 */ /* 0x000fe200078efcff */
[----:B------:R-:W-:Y:S08]  /*10cd0*/  BRA.DIV UR5, `(.L_x_1792) ;  /* 0x0000002a05847947 */ /* 0x000ff0000b800000 */
[----:B------:R-:W0:Y:S01]  /*10ce0*/  SHFL.IDX PT, R14, R0, RZ, 0x181f ;  /* 0x00181fff000e7589 */ /* 0x000e2200000e0000 */
[----:B------:R-:W-:-:S03]  /*10cf0*/  @P0 LEA R7, R30, UR46, 0x1 ;  /* 0x0000002e1e070c11 */ /* 0x000fc6000f8e08ff */
[----:B------:R-:W1:Y:S04]  /*10d00*/  SHFL.IDX PT, R2, R5, RZ, 0x181f ;  /* 0x00181fff05027589 */ /* 0x000e6800000e0000 */
[----:B------:R-:W-:Y:S01]  /*10d10*/  SHFL.IDX PT, R4, R5, 0x1, 0x181f ;  /* 0x00381f0005047f89 */ /* 0x000fe200000e0000 */
[----:B0-----:R-:W-:-:S05]  /*10d20*/  @P0 LEA R14, P1, R22, R14, 0x1 ;  /* 0x0000000e160e0211 */ /* 0x001fca00078208ff */
[----:B-1----:R-:W-:Y:S01]  /*10d30*/  @P0 IMAD.X R3, RZ, RZ, R2, P1 ;  /* 0x000000ffff030224 */ /* 0x002fe200008e0602 */
[----:B------:R-:W-:Y:S02]  /*10d40*/  @P0 MOV R2, R14 ;  /* 0x0000000e00020202 */ /* 0x000fe40000000f00 */
        /* <DEDUP_REMOVED lines=16> */
.L_x_1842:
[----:B------:R-:W-:-:S13]  /*10e50*/  ISETP.GE.AND P0, PT, R18, 0x31, PT ;  /* 0x000000311200780c */ /* 0x000fda0003f06270 */
[----:B0-2---:R-:W-:Y:S02]  /*10e60*/  @P0 LEA R2, P1, R22, R14, 0x1 ;  /* 0x0000000e16020211 */ /* 0x005fe400078208ff */
[----:B------:R-:W-:-:S03]  /*10e70*/  @P0 LEA R5, R30, UR46, 0x1 ;  /* 0x0000002e1e050c11 */ /* 0x000fc6000f8e08ff */
[----:B-1----:R-:W-:-:S05]  /*10e80*/  @P0 IMAD.X R3, RZ, RZ, R4, P1 ;  /* 0x000000ffff030224 */ /* 0x002fca00008e0604 */
        /* <DEDUP_REMOVED lines=11> */
.L_x_1793:
        /* <DEDUP_REMOVED lines=11> */
[----:B------:R-:W-:Y:S01]  /*10ff0*/  MOV R4, UR4 ;  /* 0x0000000400047c02 */ /* 0x000fe20008000f00 */
[----:B------:R-:W-:Y:S01]  /*11000*/  IMAD.U32 R5, RZ, RZ, UR5 ;  /* 0x00000005ff057e24 */ /* 0x000fe2000f8e00ff */
[----:B------:R-:W0:Y:S01]  /*11010*/  LDC.64 R2, c[0x4][R2] ;  /* 0x0100000002027b82 */ /* 0x000e220000000a00 */
[----:B------:R-:W-:Y:S01]  /*11020*/  IMAD.U32 R6, RZ, RZ, UR6 ;  /* 0x00000006ff067e24 */ /* 0x000fe2000f8e00ff */
[----:B------:R-:W-:Y:S01]  /*11030*/  MOV R10, UR8 ;  /* 0x00000008000a7c02 */ /* 0x000fe20008000f00 */
[----:B------:R-:W-:Y:S01]  /*11040*/  IMAD.U32 R7, RZ, RZ, UR7 ;  /* 0x00000007ff077e24 */ /* 0x000fe2000f8e00ff */
[----:B------:R-:W-:Y:S01]  /*11050*/  MOV R13, RZ ;  /* 0x000000ff000d7202 */ /* 0x000fe20000000f00 */
[----:B------:R-:W-:-:S02]  /*11060*/  IMAD.U32 R11, RZ, RZ, UR9 ;  /* 0x00000009ff0b7e24 */ /* 0x000fc4000f8e00ff */
[----:B------:R-:W-:Y:S02]  /*11070*/  IMAD.MOV.U32 R8, RZ, RZ, 0x70 ;  /* 0x00000070ff087424 */ /* 0x000fe400078e00ff */
[----:B------:R-:W-:-:S07]  /*11080*/  IMAD.MOV.U32 R12, RZ, RZ, 0x1 ;  /* 0x00000001ff0c7424 */ /* 0x000fce00078e00ff */
[----:B------:R-:W-:-:S07]  /*11090*/  LEPC R20, `(.L_x_1794) ;  /* 0x000000001014794e */ /* 0x000fce0000000000 */
[----:B0-----:R-:W-:Y:S05]  /*110a0*/  CALL.ABS.NOINC R2 ;  /* 0x0000000002007343 */ /* 0x001fea0003c00000 */
.L_x_1794:
[----:B------:R-:W-:Y:S01]  /*110b0*/  UISETP.NE.AND UP0, UPT, UR48, URZ, UPT ;  /* 0x0000003f3000728c */ /* 0x000fe2000bf05270 */
[----:B------:R-:W0:Y:S01]  /*110c0*/  S2R R20, SR_CTAID.Z ;  /* 0x0000000000147919 */ /* 0x000e220000002700 */
[----:B------:R-:W-:Y:S01]  /*110d0*/  VIADD R9, R31, UR41 ;  /* 0x000000291f097c36 */ /* 0x000fe20008000000 */
[----:B------:R-:W-:Y:S01]  /*110e0*/  R2UR UR6, R23 ;  /* 0x00000000170672ca */ /* 0x000fe200000e0000 */
[----:B------:R-:W-:Y:S02]  /*110f0*/  ULDC.64 UR8, c[0x0][0x2d8] ;  /* 0x0000b60000087ab9 */ /* 0x000fe40000000a00 */
[----:B------:R-:W-:Y:S01]  /*11100*/  PLOP3.LUT P0, PT, PT, PT, UP0, 0x80, 0x0 ;  /* 0x000000000000781c */ /* 0x000fe20003f0f008 */
[----:B------:R-:W-:-:S04]  /*11110*/  IMAD.MOV.U32 R7, RZ, RZ, R9 ;  /* 0x000000ffff077224 */ /* 0x000fc800078e0009 */
[----:B------:R-:W-:-:S05]  /*11120*/  @UP0 ULDC UR4, c[0x0][0x44c] ;  /* 0x0001130000040ab9 */ /* 0x000fca0000000800 */
[----:B------:R-:W-:-:S03]  /*11130*/  UIMAD UR6, UR6, UR8, URZ ;  /* 0x00000008060672a4 */ /* 0x000fc6000f8e023f */
[----:B------:R-:W-:Y:S01]  /*11140*/  @P0 IMAD.HI.U32 R0, R9, UR4, RZ ;  /* 0x0000000409000c27 */ /* 0x000fe2000f8e00ff */
[----:B------:R-:W-:Y:S01]  /*11150*/  PLOP3.LUT P0, PT, PT, PT, UP0, 0x80, 0x0 ;  /* 0x000000000000781c */ /* 0x000fe20003f0f008 */
[----:B------:R-:W-:Y:S01]  /*11160*/  @UP0 ULDC UR4, c[0x0][0x450] ;  /* 0x0001140000040ab9 */ /* 0x000fe20000000800 */
[----:B------:R-:W-:-:S11]  /*11170*/  UIMAD UR6, UR40, UR9, UR6 ;  /* 0x00000009280672a4 */ /* 0x000fd6000f8e0206 */
[----:B------:R-:W-:Y:S01]  /*11180*/  @P0 SHF.R.U32.HI R7, RZ, UR4, R0 ;  /* 0x00000004ff070c19 */ /* 0x000fe20008011600 */
[----:B------:R-:W-:Y:S01]  /*11190*/  UIMAD.WIDE.U32 UR4, UR40, UR8, URZ ;  /* 0x00000008280472a5 */ /* 0x000fe2000f8e003f */
[----:B------:R-:W1:Y:S01]  /*111a0*/  LDC R0, c[0x0][0x448] ;  /* 0x00011200ff007b82 */ /* 0x000e620000000800 */
[----:B0-----:R-:W-:Y:S01]  /*111b0*/  SHF.R.S32.HI R6, RZ, 0x1f, R20 ;  /* 0x0000001fff067819 */ /* 0x001fe20000011414 */
[----:B------:R-:W-:Y:S01]  /*111c0*/  ULDC.64 UR8, c[0x0][0x2e0] ;  /* 0x0000b80000087ab9 */ /* 0x000fe20000000a00 */
[----:B------:R-:W-:Y:S02]  /*111d0*/  UIADD3 UR6, UR5, UR6, URZ ;  /* 0x0000000605067290 */ /* 0x000fe4000fffe03f */
[----:B------:R-:W-:Y:S01]  /*111e0*/  MOV R4, UR4 ;  /* 0x0000000400047c02 */ /* 0x000fe20008000f00 */
[----:B------:R-:W-:Y:S02]  /*111f0*/  IMAD R6, R6, UR8, RZ ;  /* 0x0000000806067c24 */ /* 0x000fe4000f8e02ff */
[----:B------:R-:W-:Y:S01]  /*11200*/  IMAD.U32 R5, RZ, RZ, UR5 ;  /* 0x00000005ff057e24 */ /* 0x000fe2000f8e00ff */
[----:B------:R-:W-:Y:S01]  /*11210*/  ULDC.64 UR4, c[0x0][0x2d0] ;  /* 0x0000b40000047ab9 */ /* 0x000fe20000000a00 */
[----:B------:R-:W-:-:S02]  /*11220*/  IMAD.U32 R3, RZ, RZ, UR6 ;  /* 0x00000006ff037e24 */ /* 0x000fc4000f8e00ff */
[----:B------:R-:W-:Y:S01]  /*11230*/  IMAD.MOV.U32 R2, RZ, RZ, R4 ;  /* 0x000000ffff027224 */ /* 0x000fe200078e0004 */
[----:B------:R-:W-:Y:S01]  /*11240*/  SHF.R.S32.HI R4, RZ, 0x1f, R7 ;  /* 0x0000001fff047819 */ /* 0x000fe20000011407 */
[C---:B------:R-:W-:Y:S02]  /*11250*/  IMAD R5, R20.reuse, UR9, R6 ;  /* 0x0000000914057c24 */ /* 0x040fe4000f8e0206 */
[----:B------:R-:W-:-:S04]  /*11260*/  IMAD.WIDE.U32 R2, R20, UR8, R2 ;  /* 0x0000000814027c25 */ /* 0x000fc8000f8e0002 */
[----:B------:R-:W-:Y:S01]  /*11270*/  IMAD.IADD R3, R3, 0x1, R5 ;  /* 0x0000000103037824 */ /* 0x000fe200078e0205 */
[C---:B------:R-:W-:Y:S01]  /*11280*/  IADD3 R5, -R7.reuse, RZ, RZ ;  /* 0x000000ff07057210 */ /* 0x040fe20007ffe1ff */
[----:B------:R-:W-:Y:S02]  /*11290*/  IMAD R4, R4, UR4, RZ ;  /* 0x0000000404047c24 */ /* 0x000fe4000f8e02ff */
[----:B------:R-:W-:-:S04]  /*112a0*/  IMAD.WIDE.U32 R2, R7, UR4, R2 ;  /* 0x0000000407027c25 */ /* 0x000fc8000f8e0002 */
[----:B-1----:R-:W-:Y:S02]  /*112b0*/  IMAD R5, R0, R5, R9 ;  /* 0x0000000500057224 */ /* 0x002fe400078e0209 */
        /* <DEDUP_REMOVED lines=17> */
[----:B------:R-:W-:Y:S02]  /*113d0*/  VIADD R7, R35, UR41 ;  /* 0x0000002923077c36 */ /* 0x000fe40008000000 */
[----:B------:R-:W1:Y:S01]  /*113e0*/  SHFL.IDX PT, R2, R5, RZ, 0x181f ;  /* 0x00181fff05027589 */ /* 0x000e6200000e0000 */
[----:B------:R-:W-:Y:S02]  /*113f0*/  IMAD R0, R0, UR4, RZ ;  /* 0x0000000400007c24 */ /* 0x000fe4000f8e02ff */
[C---:B------:R-:W-:Y:S01]  /*11400*/  VIADD R11, R7.reuse, 0x10 ;  /* 0x00000010070b7836 */ /* 0x040fe20000000000 */
[----:B------:R-:W-:Y:S02]  /*11410*/  SHFL.IDX PT, R6, R5, 0x1, 0x181f ;  /* 0x00381f0005067f89 */ /* 0x000fe400000e0000 */
[----:B------:R-:W-:-:S13]  /*11420*/  ISETP.GE.AND P0, PT, R7, R0, PT ;  /* 0x000000000700720c */ /* 0x000fda0003f06270 */
[----:B------:R-:W-:Y:S02]  /*11430*/  @!P0 LEA R9, R30, UR46, 0x1 ;  /* 0x0000002e1e098c11 */ /* 0x000fe4000f8e08ff */
[----:B0-----:R-:W-:-:S04]  /*11440*/  @!P0 LEA R14, P2, R22, R14, 0x1 ;  /* 0x0000000e160e8211 */ /* 0x001fc800078408ff */
[----:B-1----:R-:W-:Y:S01]  /*11450*/  @!P0 IADD3.X R3, RZ, R2, RZ, P2, !PT ;  /* 0x00000002ff038210 */ /* 0x002fe200017fe4ff */
[----:B------:R-:W-:Y:S02]  /*11460*/  @!P0 IMAD.MOV.U32 R2, RZ, RZ, R14 ;  /* 0x000000ffff028224 */ /* 0x000fe400078e000e */
[----:B------:R-:W0:Y:S04]  /*11470*/  SHFL.IDX PT, R14, R4, 0x1, 0x181f ;  /* 0x00381f00040e7f89 */ /* 0x000e2800000e0000 */
[----:B------:R1:W-:Y:S01]  /*11480*/  @!P0 LDGSTS.E.BYPASS.LTC128B.128 [R9+0x20400], desc[UR36][R2.64], !P1 ;  /* 0x2040000002098fae */ /* 0x0003e2000c901d64 */
[----:B------:R-:W-:Y:S02]  /*11490*/  ISETP.GE.AND P0, PT, R11, R0, PT ;  /* 0x000000000b00720c */ /* 0x000fe40003f06270 */
[----:B-1----:R-:W-:-:S11]  /*114a0*/  IADD3 R9, R7, 0x20, RZ ;  /* 0x0000002007097810 */ /* 0x002fd60007ffe0ff */
[----:B------:R-:W-:Y:S02]  /*114b0*/  @!P0 LEA R21, R30, UR46, 0x1 ;  /* 0x0000002e1e158c11 */ /* 0x000fe4000f8e08ff */
[----:B0-----:R-:W-:Y:S02]  /*114c0*/  @!P0 LEA R2, P2, R22, R14, 0x1 ;  /* 0x0000000e16028211 */ /* 0x001fe400078408ff */
[----:B------:R-:W0:Y:S03]  /*114d0*/  SHFL.IDX PT, R14, R4, 0x2, 0x181f ;  /* 0x00581f00040e7f89 */ /* 0x000e2600000e0000 */
[----:B------:R-:W-:Y:S02]  /*114e0*/  @!P0 IMAD.X R3, RZ, RZ, R6, P2 ;  /* 0x000000ffff038224 */ /* 0x000fe400010e0606 */
        /* <DEDUP_REMOVED lines=9> */
.L_x_1851:
[----:B------:R-:W-:-:S05]  /*11580*/  VIADD R7, R7, 0x30 ;  /* 0x0000003007077836 */ /* 0x000fca0000000000 */
[----:B------:R-:W-:Y:S02]  /*11590*/  ISETP.GE.AND P0, PT, R7, R0, PT ;  /* 0x000000000700720c */ /* 0x000fe40003f06270 */
[----:B------:R-:W-:-:S04]  /*115a0*/  MOV R0, 0x1 ;  /* 0x0000000100007802 */ /* 0x000fc80000000f00 */
[----:B------:R-:W-:-:S07]  /*115b0*/  SHF.L.U32 R0, R0, 0x1f, RZ ;  /* 0x0000001f00007819 */ /* 0x000fce00000006ff */
[----:B0-2---:R-:W-:Y:S02]  /*115c0*/  @!P0 LEA R2, P2, R22, R14, 0x1 ;  /* 0x0000000e16028211 */ /* 0x005fe400078408ff */
[----:B------:R-:W-:-:S03]  /*115d0*/  @!P0 LEA R5, R30, UR46, 0x1 ;  /* 0x0000002e1e058c11 */ /* 0x000fc6000f8e08ff */
[----:B-1----:R-:W-:-:S05]  /*115e0*/  @!P0 IMAD.X R3, RZ, RZ, R6, P2 ;  /* 0x000000ffff038224 */ /* 0x002fca00010e0606 */
        /* <DEDUP_REMOVED lines=11> */
.L_x_1852:
[----:B------:R-:W-:-:S13]  /*116a0*/  ISETP.NE.AND P0, PT, R33, 0x3, PT ;  /* 0x000000032100780c */ /* 0x000fda0003f05270 */
[----:B------:R-:W-:Y:S05]  /*116b0*/  @!P0 BRA `(.L_x_1797) ;  /* 0x0000000000048947 */ /* 0x000fea0003800000 */
[----:B------:R-:W-:Y:S01]  /*116c0*/  BPT.TRAP 0x1 ;  /* 0x000000040000795c */ /* 0x000fe20000300000 */
.L_x_1797:
[----:B------:R-:W1:Y:S02]  /*116d0*/  SYNCS.PHASECHK.TRANS64.TRYWAIT P0, [UR46+0x28c60], R0 ;  /* 0x028c6000ff0075a7 */ /* 0x000e64000800016e */
[----:B-1----:R-:W-:Y:S05]  /*116e0*/  @!P0 BRA `(.L_x_1798) ;  /* 0x0000002800608947 */ /* 0x002fea0003800000 */
.L_x_1853:
        /* <DEDUP_REMOVED lines=66> */
[----:B------:R0:W1:Y:S02]  /*11b10*/  SHFL.IDX PT, R14, R0, 0x3, 0x181f ;  /* 0x00781f00000e7f89 */ /* 0x00006400000e0000 */
[----:B------:R-:W-:Y:S02]  /*11b20*/  IADD3.X R3, RZ, R9, RZ, P6, !PT ;  /* 0x00000009ff037210 */ /* 0x000fe400037fe4ff */
        /* <DEDUP_REMOVED lines=37> */
.L_x_1863:
        /* <DEDUP_REMOVED lines=30> */
.L_x_1800:
[----:B------:R-:W-:Y:S01]  /*11f60*/  VIADD R25, R25, 0xfffffffe ;  /* 0xfffffffe19197836 */ /* 0x000fe20000000000 */
[----:B------:R-:W-:Y:S01]  /*11f70*/  SYNCS.ARRIVE.TRANS64.A1T0 RZ, [UR46+0x28c50], RZ ;  /* 0x028c50ffffff79a7 */ /* 0x000fe2000810002e */
[----:B------:R-:W-:Y:S01]  /*11f80*/  BSSY B0, `(.L_x_1778) ;  /* 0x00000f2000007945 */ /* 0x000fe20003800000 */
[----:B------:R-:W-:Y:S01]  /*11f90*/  MOV R21, 0x1 ;  /* 0x0000000100157802 */ /* 0x000fe20000000f00 */
[----:B------:R-:W-:Y:S01]  /*11fa0*/  IMAD.MOV.U32 R0, RZ, RZ, 0x1 ;  /* 0x00000001ff007424 */ /* 0x000fe200078e00ff */
[----:B------:R-:W-:-:S13]  /*11fb0*/  ISETP.GE.AND P0, PT, R25, UR49, PT ;  /* 0x0000003119007c0c */ /* 0x000fda000bf06270 */
[----:B------:R-:W-:Y:S05]  /*11fc0*/  @!P0 BRA `(.L_x_1801) ;  /* 0x0000000c00b48947 */ /* 0x000fea0003800000 */
[----:B------:R-:W-:Y:S01]  /*11fd0*/  UIADD3 UR4, UR45, 0x1, URZ ;  /* 0x000000012d047890 */ /* 0x000fe2000fffe03f */
[----:B------:R-:W-:Y:S02]  /*11fe0*/  LOP3.LUT R3, RZ, UR43, RZ, 0x33, !PT ;  /* 0x0000002bff037c12 */ /* 0x000fe4000f8e33ff */
[----:B------:R-:W-:Y:S01]  /*11ff0*/  LOP3.LUT R5, RZ, UR42, RZ, 0x33, !PT ;  /* 0x0000002aff057c12 */ /* 0x000fe2000f8e33ff */
[----:B------:R-:W-:Y:S01]  /*12000*/  UIMAD UR4, UR4, UR38, URZ ;  /* 0x00000026040472a4 */ /* 0x000fe2000f8e023f */
[----:B------:R-:W-:Y:S02]  /*12010*/  IADD3 R35, R36, R28, R35 ;  /* 0x0000001c24237210 */ /* 0x000fe40007ffe023 */
[----:B------:R-:W-:Y:S02]  /*12020*/  LOP3.LUT R28, R34, 0x40, RZ, 0xc0, !PT ;  /* 0x00000040221c7812 */ /* 0x000fe400078ec0ff */
[----:B------:R-:W-:Y:S01]  /*12030*/  LOP3.LUT R25, R17, 0x80, RZ, 0xc0, !PT ;  /* 0x0000008011197812 */ /* 0x000fe200078ec0ff */
[----:B------:R-:W-:Y:S01]  /*12040*/  VIADD R2, R35, 0xffffff40 ;  /* 0xffffff4023027836 */ /* 0x000fe20000000000 */
[----:B------:R-:W-:-:S02]  /*12050*/  LOP3.LUT R0, RZ, UR4, RZ, 0x33, !PT ;  /* 0x00000004ff007c12 */ /* 0x000fc4000f8e33ff */
[----:B------:R-:W-:Y:S02]  /*12060*/  MOV R21, 0x1 ;  /* 0x0000000100157802 */ /* 0x000fe40000000f00 */
[----:B------:R-:W-:Y:S02]  /*12070*/  VIADDMNMX R0, R0, -UR44, R3, !PT ;  /* 0x8000002c00007c46 */ /* 0x000fe4000f800103 */
[----:B------:R-:W-:Y:S02]  /*12080*/  SHF.R.U32.HI R28, RZ, 0x2, R28 ;  /* 0x00000002ff1c7819 */ /* 0x000fe4000001161c */
[----:B------:R-:W-:Y:S01]  /*12090*/  VIMNMX R5, R0, R5, !PT ;  /* 0x0000000500057248 */ /* 0x000fe20007fe0100 */
[----:B------:R-:W-:Y:S01]  /*120a0*/  IMAD.MOV.U32 R0, RZ, RZ, 0x1 ;  /* 0x00000001ff007424 */ /* 0x000fe200078e00ff */
[----:B------:R-:W-:Y:S02]  /*120b0*/  SHF.R.U32.HI R25, RZ, 0x3, R25 ;  /* 0x00000003ff197819 */ /* 0x000fe40000011619 */
[C---:B------:R-:W-:Y:S01]  /*120c0*/  IADD3 R22, -R5.reuse, -0x2, RZ ;  /* 0xfffffffe05167810 */ /* 0x040fe20007ffe1ff */
[----:B------:R-:W-:-:S07]  /*120d0*/  IMAD R9, R5, -0x40, R2 ;  /* 0xffffffc005097824 */ /* 0x000fce00078e0202 */
.L_x_1816:
[----:B------:R-:W-:Y:S01]  /*120e0*/  ISETP.NE.AND P1, PT, R37, 0x1, PT ;  /* 0x000000012500780c */ /* 0x000fe20003f25270 */
[----:B------:R-:W-:Y:S01]  /*120f0*/  BSSY B1, `(.L_x_1802) ;  /* 0x0000014000017945 */ /* 0x000fe20003800000 */
[----:B------:R-:W-:Y:S01]  /*12100*/  ISETP.GT.U32.AND P0, PT, R31, 0x3f, PT ;  /* 0x0000003f1f00780c */ /* 0x000fe20003f04070 */
[----:B------:R-:W-:Y:S02]  /*12110*/  IMAD.MOV.U32 R7, RZ, RZ, R9 ;  /* 0x000000ffff077224 */ /* 0x000fe400078e0009 */
[----:B------:R-:W-:-:S08]  /*12120*/  IMAD.MOV.U32 R6, RZ, RZ, RZ ;  /* 0x000000ffff067224 */ /* 0x000fd000078e00ff */
        /* <DEDUP_REMOVED lines=11> */
[----:B------:R-:W-:-:S04]  /*121e0*/  ULDC.64 UR4, c[0x0][0x418] ;  /* 0x0001060000047ab9 */ /* 0x000fc80000000a00 */
[----:B------:R-:W-:Y:S02]  /*121f0*/  IADD3 R3, R5, R3, RZ ;  /* 0x0000000305037210 */ /* 0x000fe40007ffe0ff */
[----:B------:R-:W-:-:S04]  /*12200*/  LEA R4, P0, R2, UR4, 0x2 ;  /* 0x0000000402047c11 */ /* 0x000fc8000f8010ff */
[----:B------:R-:W-:-:S05]  /*12210*/  LEA.HI.X R5, R2, UR5, R3, 0x2, P0 ;  /* 0x0000000502057c11 */ /* 0x000fca00080f1403 */
[----:B------:R0:W5:Y:S04]  /*12220*/  LDG.E R6, desc[UR36][R4.64] ;  /* 0x0000002404067981 */ /* 0x000168000c1e1900 */
.L_x_1803:
[----:B------:R-:W-:Y:S05]  /*12230*/  BSYNC B1 ;  /* 0x0000000000017941 */ /* 0x000fea0003800000 */
.L_x_1802:
[----:B------:R-:W-:-:S13]  /*12240*/  ISETP.NE.AND P0, PT, R33, 0x3, PT ;  /* 0x000000032100780c */ /* 0x000fda0003f05270 */
[----:B------:R-:W-:Y:S05]  /*12250*/  @!P0 BRA `(.L_x_1804) ;  /* 0x0000000000048947 */ /* 0x000fea0003800000 */
[----:B------:R-:W-:Y:S01]  /*12260*/  BPT.TRAP 0x1 ;  /* 0x000000040000795c */ /* 0x000fe20000300000 */
.L_x_1804:
[----:B------:R-:W-:Y:S01]  /*12270*/  LEA R10, R0, UR46, 0x3 ;  /* 0x0000002e000a7c11 */ /* 0x000fe2000f8e18ff */
[----:B------:R-:W-:Y:S01]  /*12280*/  BSSY B1, `(.L_x_1805) ;  /* 0x0000004000017945 */ /* 0x000fe20003800000 */
[----:B------:R-:W-:-:S04]  /*12290*/  SHF.L.U32 R20, R21, 0x1f, RZ ;  /* 0x0000001f15147819 */ /* 0x000fc800000006ff */
[----:B------:R-:W1:Y:S02]  /*122a0*/  SYNCS.PHASECHK.TRANS64.TRYWAIT P0, [R10+URZ+0x28c40], R20 ;  /* 0x028c40140a0075a7 */ /* 0x000e64000800017f */
[----:B-1----:R-:W-:Y:S05]  /*122b0*/  @!P0 BRA `(.L_x_1806) ;  /* 0x0000002400948947 */ /* 0x002fea0003800000 */
.L_x_1864:
[----:B------:R-:W-:Y:S05]  /*122c0*/  BSYNC B1 ;  /* 0x0000000000017941 */ /* 0x000fea0003800000 */
.L_x_1805:
        /* <DEDUP_REMOVED lines=25> */
[----:B------:R-:W-:Y:S01]  /*12460*/  IADD3 R29, R3, UR4, RZ ;  /* 0x00000004031d7c10 */ /* 0x000fe2000fffe0ff */
[----:B------:R-:W-:-:S03]  /*12470*/  UMOV UR4, 0xffffffff ;  /* 0xffffffff00047882 */ /* 0x000fc60000000000 */
        /* <DEDUP_REMOVED lines=17> */
[----:B------:R3:W0:Y:S01]  /*12590*/  SHFL.IDX PT, R14, R26, 0x3, 0x181f ;  /* 0x00781f001a0e7f89 */ /* 0x00062200000e0000 */
[----:B--2---:R-:W-:-:S05]  /*125a0*/  IADD3.X R3, RZ, R3, RZ, P0, !PT ;  /* 0x00000003ff037210 */ /* 0x004fca00007fe4ff */
[----:B------:R3:W-:Y:S04]  /*125b0*/  LDGSTS.E.BYPASS.LTC128B.128 [R27+0x23400], desc[UR36][R2.64], !P1 ;  /* 0x23400000021b7fae */ /* 0x0007e8000c901d64 */
.L_x_1874:
        /* <DEDUP_REMOVED lines=8> */
.L_x_1808:
        /* <DEDUP_REMOVED lines=10> */
.L_x_1809:
[----:B------:R2:W-:Y:S01]  /*126e0*/  SYNCS.ARRIVE.TRANS64.A1T0 RZ, [R10+URZ+0x28c30], RZ ;  /* 0x028c30ff0aff79a7 */ /* 0x0005e2000810003f */
[----:B------:R-:W-:Y:S05]  /*126f0*/  @!P2 BRA `(.L_x_1810) ;  /* 0x000000000004a947 */ /* 0x000fea0003800000 */
[----:B------:R-:W-:Y:S01]  /*12700*/  BPT.TRAP 0x1 ;  /* 0x000000040000795c */ /* 0x000fe20000300000 */
.L_x_1810:
[----:B------:R-:W3:Y:S01]  /*12710*/  SYNCS.PHASECHK.TRANS64.TRYWAIT P0, [R10+URZ+0x28c60], R20 ;  /* 0x028c60140a0075a7 */ /* 0x000ee2000800017f */
[----:B------:R-:W-:Y:S04]  /*12720*/  BSSY B1, `(.L_x_1811) ;  /* 0x0000002000017945 */ /* 0x000fe80003800000 */
[----:B---3--:R-:W-:Y:S05]  /*12730*/  @!P0 BRA `(.L_x_1812) ;  /* 0x0000002400948947 */ /* 0x008fea0003800000 */
.L_x_1875:
[----:B------:R-:W-:Y:S05]  /*12740*/  BSYNC B1 ;  /* 0x0000000000017941 */ /* 0x000fea0003800000 */
.L_x_1811:
        /* <DEDUP_REMOVED lines=51> */
[----:B------:R0:W1:Y:S01]  /*12a80*/  SHFL.IDX PT, R14, R18, 0x3, 0x181f ;  /* 0x00781f00120e7f89 */ /* 0x00006200000e0000 */
[----:B------:R-:W-:Y:S02]  /*12a90*/  IADD3.X R3, RZ, R20, RZ, P0, !PT ;  /* 0x00000014ff037210 */ /* 0x000fe400007fe4ff */
        /* <DEDUP_REMOVED lines=24> */
.L_x_1885:
        /* <DEDUP_REMOVED lines=20> */
.L_x_1814:
        /* <DEDUP_REMOVED lines=10> */
.L_x_1815:
[----:B------:R-:W-:Y:S01]  /*12e00*/  VIADD R0, R0, 0x1 ;  /* 0x0000000100007836 */ /* 0x000fe20000000000 */
[----:B------:R-:W-:Y:S01]  /*12e10*/  IADD3 R22, R22, -0x1, RZ ;  /* 0xffffffff16167810 */ /* 0x000fe20007ffe0ff */
[----:B------:R1:W-:Y:S01]  /*12e20*/  SYNCS.ARRIVE.TRANS64.A1T0 RZ, [R10+URZ+0x28c50], RZ ;  /* 0x028c50ff0aff79a7 */ /* 0x0003e2000810003f */
[----:B------:R-:W-:Y:S02]  /*12e30*/  VIADD R9, R9, 0xffffffc0 ;  /* 0xffffffc009097836 */ /* 0x000fe40000000000 */
[----:B------:R-:W-:-:S04]  /*12e40*/  ISETP.NE.AND P0, PT, R0, 0x2, PT ;  /* 0x000000020000780c */ /* 0x000fc80003f05270 */
[----:B------:R-:W-:Y:S02]  /*12e50*/  SEL R0, R0, RZ, P0 ;  /* 0x000000ff00007207 */ /* 0x000fe40000000000 */
[----:B0-----:R-:W-:Y:S02]  /*12e60*/  SEL R2, RZ, 0x1, P0 ;  /* 0x00000001ff027807 */ /* 0x001fe40000000000 */
[----:B------:R-:W-:Y:S02]  /*12e70*/  ISETP.GT.AND P0, PT, R22, UR49, PT ;  /* 0x0000003116007c0c */ /* 0x000fe4000bf04270 */
[----:B------:R-:W-:-:S11]  /*12e80*/  LOP3.LUT R21, R21, R2, RZ, 0x3c, !PT ;  /* 0x0000000215157212 */ /* 0x000fd600078e3cff */
[----:B-1----:R-:W-:Y:S05]  /*12e90*/  @P0 BRA `(.L_x_1816) ;  /* 0xfffffff000900947 */ /* 0x002fea000383ffff */
.L_x_1801:
[----:B------:R-:W-:Y:S05]  /*12ea0*/  BSYNC B0 ;  /* 0x0000000000007941 */ /* 0x000fea0003800000 */
.L_x_1778:
[----:B------:R-:W0:Y:S01]  /*12eb0*/  S2R R3, SR_CgaCtaId ;  /* 0x0000000000037919 */ /* 0x000e220000008800 */
[----:B------:R-:W-:Y:S01]  /*12ec0*/  MOV R2, 0x400 ;  /* 0x0000040000027802 */ /* 0x000fe20000000f00 */
[----:B------:R-:W-:Y:S01]  /*12ed0*/  BSSY B0, `(.L_x_1817) ;  /* 0x0000005000007945 */ /* 0x000fe20003800000 */
[----:B------:R-:W-:Y:S02]  /*12ee0*/  SHF.L.U32 R4, R4, 0x1f, RZ ;  /* 0x0000001f04047819 */ /* 0x000fe400000006ff */
[----:B0-----:R-:W-:-:S04]  /*12ef0*/  LEA R5, R3, R2, 0x18 ;  /* 0x0000000203057211 */ /* 0x001fc800078ec0ff */
[----:B------:R-:W0:Y:S02]  /*12f00*/  SYNCS.PHASECHK.TRANS64.TRYWAIT P0, [R5+URZ+0x28c20], R4 ;  /* 0x028c2004050075a7 */ /* 0x000e24000800017f */
[----:B0-----:R-:W-:Y:S05]  /*12f10*/  @!P0 BRA `(.L_x_1818) ;  /* 0x0000002400748947 */ /* 0x001fea0003800000 */
.L_x_1886:
[----:B------:R-:W-:Y:S05]  /*12f20*/  BSYNC B0 ;  /* 0x0000000000007941 */ /* 0x000fea0003800000 */
.L_x_1817:
[----:B------:R-:W-:-:S03]  /*12f30*/  UMOV UR4, 0xffffffff ;  /* 0xffffffff00047882 */ /* 0x000fc60000000000 */
[----:B------:R-:W-:Y:S05]  /*12f40*/  BRA.DIV UR4, `(.L_x_1819) ;  /* 0x00000026047c7947 */ /* 0x000fea000b800000 */
[----:B------:R-:W1:Y:S02]  /*12f50*/  S2R R2, SR_TID.X ;  /* 0x0000000000027919 */ /* 0x000e640000002100 */
[----:B-1----:R-:W-:-:S04]  /*12f60*/  SHF.R.U32.HI R2, RZ, 0x5, R2 ;  /* 0x00000005ff027819 */ /* 0x002fc80000011602 */
[----:B------:R-:W-:-:S05]  /*12f70*/  LOP3.LUT R2, R2, 0x3, RZ, 0xc0, !PT ;  /* 0x0000000302027812 */ /* 0x000fca00078ec0ff */
[----:B------:R1:W3:Y:S02]  /*12f80*/  SHFL.IDX PT, R14, R2, RZ, 0x1f ;  /* 0x00001fff020e7589 */ /* 0x0002e400000e0000 */
.L_x_1889:
[----:B---3--:R-:W-:-:S13]  /*12f90*/  ISETP.NE.AND P0, PT, R14, RZ, PT ;  /* 0x000000ff0e00720c */ /* 0x008fda0003f05270 */
[----:B------:R-:W-:Y:S05]  /*12fa0*/  @P0 BRA `(.L_x_1667) ;  /* 0x0000000000880947 */ /* 0x000fea0003800000 */
[----:B------:R-:W-:-:S03]  /*12fb0*/  UMOV UR4, 0xffffffff ;  /* 0xffffffff00047882 */ /* 0x000fc60000000000 */
[----:B------:R-:W-:Y:S05]  /*12fc0*/  BRA.DIV UR4, `(.L_x_1820) ;  /* 0x0000002604907947 */ /* 0x000fea000b800000 */
[----:B------:R-:W-:-:S13]  /*12fd0*/  ELECT P6, URZ, PT ;  /* 0x00000000003f782f */ /* 0x000fda00038c0000 */
.L_x_1892:
[----:B------:R-:W-:Y:S05]  /*12fe0*/  @!P6 BRA `(.L_x_1667) ;  /* 0x000000000078e947 */ /* 0x000fea0003800000 */
[----:B------:R-:W-:-:S06]  /*12ff0*/  ULOP3.LUT UR4, UR39, 0x2, URZ, 0xfc, !UPT ;  /* 0x0000000227047892 */ /* 0x000fcc000f8efc3f */
[----:B-1----:R-:W-:-:S05]  /*13000*/  IMAD.U32 R2, RZ, RZ, UR4 ;  /* 0x00000004ff027e24 */ /* 0x002fca000f8e00ff */
[----:B------:R-:W-:-:S13]  /*13010*/  ISETP.NE.AND P0, PT, R2, 0x3, PT ;  /* 0x000000030200780c */ /* 0x000fda0003f05270 */
[----:B------:R-:W-:Y:S05]  /*13020*/  @!P0 BRA `(.L_x_1821) ;  /* 0x0000000000048947 */ /* 0x000fea0003800000 */
[----:B------:R-:W-:Y:S01]  /*13030*/  BPT.TRAP 0x1 ;  /* 0x000000040000795c */ /* 0x000fe20000300000 */
.L_x_1821:
[C---:B0-----:R-:W-:Y:S01]  /*13040*/  IMAD R4, R0.reuse, 0x8, R5 ;  /* 0x0000000800047824 */ /* 0x041fe200078e0205 */
[----:B------:R-:W-:Y:S02]  /*13050*/  SHF.L.U32 R3, R21, 0x1f, RZ ;  /* 0x0000001f15037819 */ /* 0x000fe400000006ff */
[----:B------:R-:W-:Y:S02]  /*13060*/  IADD3 R0, R0, 0x1, RZ ;  /* 0x0000000100007810 */ /* 0x000fe40007ffe0ff */
[----:B------:R-:W0:Y:S02]  /*13070*/  SYNCS.PHASECHK.TRANS64.TRYWAIT P1, [R4+URZ+0x28c40], R3 ;  /* 0x028c4003040075a7 */ /* 0x000e24000802017f */
[----:B------:R-:W-:-:S04]  /*13080*/  ISETP.NE.AND P2, PT, R0, 0x2, PT ;  /* 0x000000020000780c */ /* 0x000fc80003f45270 */
[----:B------:R-:W-:Y:S01]  /*13090*/  SEL R2, RZ, 0x1, P2 ;  /* 0x00000001ff027807 */ /* 0x000fe20001000000 */
[----:B0-----:R-:W-:Y:S08]  /*130a0*/  @!P1 BRA `(.L_x_1822) ;  /* 0x0000002400789947 */ /* 0x001ff00003800000 */
.L_x_1893:
[----:B------:R-:W-:Y:S02]  /*130b0*/  SEL R0, R0, RZ, P2 ;  /* 0x000000ff00007207 */ /* 0x000fe40001000000 */
[----:B------:R-:W-:Y:S01]  /*130c0*/  LOP3.LUT R2, R21, R2, RZ, 0x3c, !PT ;  /* 0x0000000215027212 */ /* 0x000fe200078e3cff */
[----:B------:R-:W-:Y:S06]  /*130d0*/  @!P0 BRA `(.L_x_1823) ;  /* 0x0000000000048947 */ /* 0x000fec0003800000 */
[----:B------:R-:W-:Y:S01]  /*130e0*/  BPT.TRAP 0x1 ;  /* 0x000000040000795c */ /* 0x000fe20000300000 */
.L_x_1823:
[----:B------:R-:W-:Y:S01]  /*130f0*/  IMAD R5, R0, 0x8, R5 ;  /* 0x0000000800057824 */ /* 0x000fe200078e0205 */
[----:B------:R-:W-:-:S04]  /*13100*/  SHF.L.U32 R0, R2, 0x1f, RZ ;  /* 0x0000001f02007819 */ /* 0x000fc800000006ff */
[----:B------:R-:W1:Y:S02]  /*13110*/  SYNCS.PHASECHK.TRANS64.TRYWAIT P1, [R5+URZ+0x28c40], R0 ;  /* 0x028c4000050075a7 */ /* 0x000e64000802017f */
[----:B-1----:R-:W-:Y:S05]  /*13120*/  @!P1 BRA `(.L_x_1824) ;  /* 0x00000024006c9947 */ /* 0x002fea0003800000 */
.L_x_1894:
[----:B------:R-:W-:Y:S05]  /*13130*/  @!P0 BRA `(.L_x_1825) ;  /* 0x0000000000048947 */ /* 0x000fea0003800000 */
[----:B------:R-:W-:Y:S01]  /*13140*/  BPT.TRAP 0x1 ;  /* 0x000000040000795c */ /* 0x000fe20000300000 */
.L_x_1825:
[----:B------:R-:W3:Y:S02]  /*13150*/  SYNCS.PHASECHK.TRANS64.TRYWAIT P1, [R4+URZ+0x28c60], R3 ;  /* 0x028c6003040075a7 */ /* 0x000ee4000802017f */
[----:B---3--:R-:W-:Y:S05]  /*13160*/  @!P1 BRA `(.L_x_1826) ;  /* 0x0000002400709947 */ /* 0x008fea0003800000 */
.L_x_1895:
[----:B------:R-:W-:Y:S05]  /*13170*/  @!P0 BRA `(.L_x_1827) ;  /* 0x0000000000048947 */ /* 0x000fea0003800000 */
[----:B------:R-:W-:Y:S01]  /*13180*/  BPT.TRAP 0x1 ;  /* 0x000000040000795c */ /* 0x000fe20000300000 */
.L_x_1827:
[----:B----4-:R4:W0:Y:S02]  /*13190*/  SYNCS.PHASECHK.TRANS64.TRYWAIT P0, [R5+URZ+0x28c60], R0 ;  /* 0x028c6000050075a7 */ /* 0x010824000800017f */
[----:B0-----:R-:W-:Y:S05]  /*131a0*/  @!P0 NANOSLEEP.SYNCS 0x989680 ;  /* 0x009896800000895d */ /* 0x001fea0003900000 */
[----:B------:R-:W0:Y:S02]  /*131b0*/  @!P0 SYNCS.PHASECHK.TRANS64 P0, [R5+URZ+0x28c60], R0 ;  /* 0x028c6000050085a7 */ /* 0x000e24000800007f */
[----:B0-----:R-:W-:Y:S05]  /*131c0*/  @!P0 BRA `(.L_x_1827) ;  /* 0xfffffffc00f08947 */ /* 0x001fea000383ffff */
.L_x_1667:
[----:B------:R-:W-:Y:S05]  /*131d0*/  BSYNC B6 ;  /* 0x0000000000067941 */ /* 0x000fea0003800000 */
.L_x_1664:
[----:B------:R-:W-:Y:S05]  /*131e0*/  EXIT ;  /* 0x000000000000794d */ /* 0x000fea0003800000 */
.L_x_1678:
[----:B0-----:R-:W-:-:S04]  /*131f0*/  IMAD.U32 R5, RZ, RZ, UR5 ;  /* 0x00000005ff057e24 */ /* 0x001fc8000f8e00ff */
[----:B------:R0:W1:Y:S03]  /*13200*/  SYNCS.PHASECHK.TRANS64.TRYWAIT P1, [R5+URZ+0x28c50], R2 ;  /* 0x028c5002050075a7 */ /* 0x000066000802017f */
[----:B-1----:R-:W-:Y:S05]  /*13210*/  @!P1 NANOSLEEP.SYNCS 0x989680 ;  /* 0x009896800000995d */ /* 0x002fea0003900000 */
[----:B------:R-:W1:Y:S02]  /*13220*/  @!P1 SYNCS.PHASECHK.TRANS64 P1, [R5+URZ+0x28c50], R2 ;  /* 0x028c5002050095a7 */ /* 0x000e64000802007f */
[----:B-1----:R-:W-:Y:S05]  /*13230*/  @!P1 BRA `(.L_x_1678) ;  /* 0xfffffffc00ec9947 */ /* 0x002fea000383ffff */
[----:B------:R-:W-:Y:S05]  /*13240*/  BRA `(.L_x_1828) ;  /* 0xfffffee400547947 */ /* 0x000fea000383ffff */
.L_x_1684:
[----:B-1----:R-:W-:-:S04]  /*13250*/  IMAD.U32 R5, RZ, RZ, UR7 ;  /* 0x00000007ff057e24 */ /* 0x002fc8000f8e00ff */
[----:B------:R1:W2:Y:S03]  /*13260*/  SYNCS.PHASECHK.TRANS64.TRYWAIT P1, [R5+URZ+0x28c50], R2 ;  /* 0x028c5002050075a7 */ /* 0x0002a6000802017f */
[----:B--2---:R-:W-:Y:S05]  /*13270*/  @!P1 NANOSLEEP.SYNCS 0x989680 ;  /* 0x009896800000995d */ /* 0x004fea0003900000 */
[----:B------:R-:W2:Y:S02]  /*13280*/  @!P1 SYNCS.PHASECHK.TRANS64 P1, [R5+URZ+0x28c50], R2 ;  /* 0x028c5002050095a7 */ /* 0x000ea4000802007f */
[----:B--2---:R-:W-:Y:S05]  /*13290*/  @!P1 BRA `(.L_x_1684) ;  /* 0xfffffffc00ec9947 */ /* 0x004fea000383ffff */
[----:B------:R-:W-:Y:S05]  /*132a0*/  BRA `(.L_x_1683) ;  /* 0xfffffef000587947 */ /* 0x000fea000383ffff */
.L_x_1695:
[----:B-1----:R-:W-:-:S04]  /*132b0*/  MOV R0, UR40 ;  /* 0x0000002800007c02 */ /* 0x002fc80008000f00 */
[----:B------:R1:W2:Y:S03]  /*132c0*/  SYNCS.PHASECHK.TRANS64.TRYWAIT P0, [R0+URZ+0x28c00], R13 ;  /* 0x028c000d000075a7 */ /* 0x0002a6000800017f */
[----:B--2---:R-:W-:Y:S05]  /*132d0*/  @!P0 NANOSLEEP.SYNCS 0x989680 ;  /* 0x009896800000895d */ /* 0x004fea0003900000 */
[----:B------:R-:W2:Y:S02]  /*132e0*/  @!P0 SYNCS.PHASECHK.TRANS64 P0, [R0+URZ+0x28c00], R13 ;  /* 0x028c000d000085a7 */ /* 0x000ea4000800007f */
[----:B--2---:R-:W-:Y:S05]  /*132f0*/  @!P0 BRA `(.L_x_1695) ;  /* 0xfffffffc00ec8947 */ /* 0x004fea000383ffff */
[----:B------:R-:W-:Y:S05]  /*13300*/  BRA `(.L_x_1829) ;  /* 0xffffff08005c7947 */ /* 0x000fea000383ffff */
.L_x_1699:
[----:B-1----:R-:W-:-:S04]  /*13310*/  IMAD.U32 R2, RZ, RZ, UR40 ;  /* 0x00000028ff027e24 */ /* 0x002fc8000f8e00ff */
[----:B------:R1:W2:Y:S03]  /*13320*/  SYNCS.PHASECHK.TRANS64.TRYWAIT P0, [R2+URZ+0x28c30], R13 ;  /* 0x028c300d020075a7 */ /* 0x0002a6000800017f */
[----:B--2---:R-:W-:Y:S05]  /*13330*/  @!P0 NANOSLEEP.SYNCS 0x989680 ;  /* 0x009896800000895d */ /* 0x004fea0003900000 */
[----:B------:R-:W2:Y:S02]  /*13340*/  @!P0 SYNCS.PHASECHK.TRANS64 P0, [R2+URZ+0x28c30], R13 ;  /* 0x028c300d020085a7 */ /* 0x000ea4000800007f */
[----:B--2---:R-:W-:Y:S05]  /*13350*/  @!P0 BRA `(.L_x_1699) ;  /* 0xfffffffc00ec8947 */ /* 0x004fea000383ffff */
[----:B------:R-:W-:Y:S05]  /*13360*/  BRA `(.L_x_1698) ;  /* 0xffffff08009c7947 */ /* 0x000fea000383ffff */
.L_x_1712:
[----:B--2---:R-:W-:-:S04]  /*13370*/  IMAD.U32 R14, RZ, RZ, UR40 ;  /* 0x00000028ff0e7e24 */ /* 0x004fc8000f8e00ff */
[----:B------:R2:W4:Y:S03]  /*13380*/  SYNCS.PHASECHK.TRANS64.TRYWAIT P0, [R14+URZ+0x28c50], R13 ;  /* 0x028c500d0e0075a7 */ /* 0x000526000800017f */
[----:B----4-:R-:W-:Y:S05]  /*13390*/  @!P0 NANOSLEEP.SYNCS 0x989680 ;  /* 0x009896800000895d */ /* 0x010fea0003900000 */
[----:B------:R-:W4:Y:S02]  /*133a0*/  @!P0 SYNCS.PHASECHK.TRANS64 P0, [R14+URZ+0x28c50], R13 ;  /* 0x028c500d0e0085a7 */ /* 0x000f24000800007f */
[----:B----4-:R-:W-:Y:S05]  /*133b0*/  @!P0 BRA `(.L_x_1712) ;  /* 0xfffffffc00ec8947 */ /* 0x010fea000383ffff */
[----:B------:R-:W-:Y:S05]  /*133c0*/  BRA `(.L_x_1711) ;  /* 0xffffff2400fc7947 */ /* 0x000fea000383ffff */
.L_x_1721:
[----:B-1----:R-:W-:-:S04]  /*133d0*/  IMAD.U32 R12, RZ, RZ, UR31 ;  /* 0x0000001fff0c7e24 */ /* 0x002fc8000f8e00ff */
[----:B------:R1:W2:Y:S03]  /*133e0*/  SYNCS.PHASECHK.TRANS64.TRYWAIT P0, [R12+URZ+0x28c30], R13 ;  /* 0x028c300d0c0075a7 */ /* 0x0002a6000800017f */
[----:B--2---:R-:W-:Y:S05]  /*133f0*/  @!P0 NANOSLEEP.SYNCS 0x989680 ;  /* 0x009896800000895d */ /* 0x004fea0003900000 */
[----:B------:R-:W2:Y:S02]  /*13400*/  @!P0 SYNCS.PHASECHK.TRANS64 P0, [R12+URZ+0x28c30], R13 ;  /* 0x028c300d0c0085a7 */ /* 0x000ea4000800007f */
[----:B--2---:R-:W-:Y:S05]  /*13410*/  @!P0 BRA `(.L_x_1721) ;  /* 0xfffffffc00ec8947 */ /* 0x004fea000383ffff */
[----:B------:R-:W-:Y:S05]  /*13420*/  BRA `(.L_x_1720) ;  /* 0xffffff2c009c7947 */ /* 0x000fea000383ffff */
.L_x_1734:
[----:B-1----:R-:W-:-:S04]  /*13430*/  MOV R14, UR31 ;  /* 0x0000001f000e7c02 */ /* 0x002fc80008000f00 */
[----:B------:R1:W2:Y:S03]  /*13440*/  SYNCS.PHASECHK.TRANS64.TRYWAIT P0, [R14+URZ+0x28c50], R13 ;  /* 0x028c500d0e0075a7 */ /* 0x0002a6000800017f */
[----:B--2---:R-:W-:Y:S05]  /*13450*/  @!P0 NANOSLEEP.SYNCS 0x989680 ;  /* 0x009896800000895d */ /* 0x004fea0003900000 */
[----:B------:R-:W2:Y:S02]  /*13460*/  @!P0 SYNCS.PHASECHK.TRANS64 P0, [R14+URZ+0x28c50], R13 ;  /* 0x028c500d0e0085a7 */ /* 0x000ea4000800007f */
[----:B--2---:R-:W-:Y:S05]  /*13470*/  @!P0 BRA `(.L_x_1734) ;  /* 0xfffffffc00ec8947 */ /* 0x004fea000383ffff */
[----:B------:R-:W-:Y:S05]  /*13480*/  BRA `(.L_x_1733) ;  /* 0xffffff4c007c7947 */ /* 0x000fea000383ffff */
.L_x_1744:
[----:B-1----:R-:W-:-:S04]  /*13490*/  IMAD.U32 R11, RZ, RZ, UR26 ;  /* 0x0000001aff0b7e24 */ /* 0x002fc8000f8e00ff */
[----:B------:R1:W2:Y:S03]  /*134a0*/  SYNCS.PHASECHK.TRANS64.TRYWAIT P1, [R11+URZ+0x28c30], R14 ;  /* 0x028c300e0b0075a7 */ /* 0x0002a6000802017f */
[----:B--2---:R-:W-:Y:S05]  /*134b0*/  @!P1 NANOSLEEP.SYNCS 0x989680 ;  /* 0x009896800000995d */ /* 0x004fea0003900000 */
[----:B------:R-:W2:Y:S02]  /*134c0*/  @!P1 SYNCS.PHASECHK.TRANS64 P1, [R11+URZ+0x28c30], R14 ;  /* 0x028c300e0b0095a7 */ /* 0x000ea4000802007f */
[----:B--2---:R-:W-:Y:S05]  /*134d0*/  @!P1 BRA `(.L_x_1744) ;  /* 0xfffffffc00ec9947 */ /* 0x004fea000383ffff */
[----:B------:R-:W-:Y:S05]  /*134e0*/  BRA `(.L_x_1743) ;  /* 0xffffff54000c7947 */ /* 0x000fea000383ffff */
.L_x_1749:
[----:B---3--:R-:W-:-:S04]  /*134f0*/  IMAD.U32 R15, RZ, RZ, UR26 ;  /* 0x0000001aff0f7e24 */ /* 0x008fc8000f8e00ff */
[----:B------:R3:W4:Y:S03]  /*13500*/  SYNCS.PHASECHK.TRANS64.TRYWAIT P1, [R15+URZ+0x28c50], R14 ;  /* 0x028c500e0f0075a7 */ /* 0x000726000802017f */
[----:B----4-:R-:W-:Y:S05]  /*13510*/  @!P1 NANOSLEEP.SYNCS 0x989680 ;  /* 0x009896800000995d */ /* 0x010fea0003900000 */
[----:B------:R-:W4:Y:S02]  /*13520*/  @!P1 SYNCS.PHASECHK.TRANS64 P1, [R15+URZ+0x28c50], R14 ;  /* 0x028c500e0f0095a7 */ /* 0x000f24000802007f */
[----:B----4-:R-:W-:Y:S05]  /*13530*/  @!P1 BRA `(.L_x_1749) ;  /* 0xfffffffc00ec9947 */ /* 0x010fea000383ffff */
[----:B------:R-:W-:Y:S05]  /*13540*/  BRA `(.L_x_1748) ;  /* 0xffffff6800287947 */ /* 0x000fea000383ffff */
.L_x_1756:
[----:B--2---:R-:W-:-:S04]  /*13550*/  IMAD.U32 R12, RZ, RZ, UR25 ;  /* 0x00000019ff0c7e24 */ /* 0x004fc8000f8e00ff */
[----:B------:R2:W4:Y:S03]  /*13560*/  SYNCS.PHASECHK.TRANS64.TRYWAIT P0, [R12+URZ+0x28c30], R13 ;  /* 0x028c300d0c0075a7 */ /* 0x000526000800017f */
[----:B----4-:R-:W-:Y:S05]  /*13570*/  @!P0 NANOSLEEP.SYNCS 0x989680 ;  /* 0x009896800000895d */ /* 0x010fea0003900000 */
[----:B------:R-:W4:Y:S02]  /*13580*/  @!P0 SYNCS.PHASECHK.TRANS64 P0, [R12+URZ+0x28c30], R13 ;  /* 0x028c300d0c0085a7 */ /* 0x000f24000800007f */
[----:B----4-:R-:W-:Y:S05]  /*13590*/  @!P0 BRA `(.L_x_1756) ;  /* 0xfffffffc00ec8947 */ /* 0x010fea000383ffff */
[----:B------:R-:W-:Y:S05]  /*135a0*/  BRA `(.L_x_1755) ;  /* 0xffffff6c00207947 */ /* 0x000fea000383ffff */
.L_x_1769:
[----:B-1----:R-:W-:-:S04]  /*135b0*/  MOV R14, UR25 ;  /* 0x00000019000e7c02 */ /* 0x002fc80008000f00 */
[----:B------:R1:W2:Y:S03]  /*135c0*/  SYNCS.PHASECHK.TRANS64.TRYWAIT P0, [R14+URZ+0x28c50], R13 ;  /* 0x028c500d0e0075a7 */ /* 0x0002a6000800017f */
[----:B--2---:R-:W-:Y:S05]  /*135d0*/  @!P0 NANOSLEEP.SYNCS 0x989680 ;  /* 0x009896800000895d */ /* 0x004fea0003900000 */
[----:B------:R-:W2:Y:S02]  /*135e0*/  @!P0 SYNCS.PHASECHK.TRANS64 P0, [R14+URZ+0x28c50], R13 ;  /* 0x028c500d0e0085a7 */ /* 0x000ea4000800007f */
[----:B--2---:R-:W-:Y:S05]  /*135f0*/  @!P0 BRA `(.L_x_1769) ;  /* 0xfffffffc00ec8947 */ /* 0x004fea000383ffff */
[----:B------:R-:W-:Y:S05]  /*13600*/  BRA `(.L_x_1768) ;  /* 0xffffff8800f07947 */ /* 0x000fea000383ffff */
.L_x_1789:
[----:B------:R-:W-:Y:S01]  /*13610*/  IMAD.MOV.U32 R13, RZ, RZ, R23 ;  /* 0x000000ffff0d7224 */ /* 0x000fe200078e0017 */
[----:B------:R-:W-:Y:S01]  /*13620*/  MOV R15, 0xffffffff ;  /* 0xffffffff000f7802 */ /* 0x000fe20000000f00 */
[----:B------:R-:W-:Y:S02]  /*13630*/  IMAD.MOV.U32 R12, RZ, RZ, RZ ;  /* 0x000000ffff0c7224 */ /* 0x000fe400078e00ff */
[----:B------:R-:W-:-:S07]  /*13640*/  IMAD.MOV.U32 R11, RZ, RZ, 0x1f ;  /* 0x0000001fff0b7424 */ /* 0x000fce00078e00ff */
[----:B------:R-:W-:Y:S05]  /*13650*/  WARPSYNC.COLLECTIVE R15, `(.L_x_1830) ;  /* 0x000000000f087348 */ /* 0x000fea0003c00000 */
[----:B------:R0:W1:Y:S02]  /*13660*/  SHFL.IDX P6, R14, R13, R12, R11 ;  /* 0x0000000c0d0e7389 */ /* 0x00006400000c000b */
[----:B01----:R-:W-:Y:S01]  /*13670*/  ENDCOLLECTIVE ;  /* 0x000000000000791b */ /* 0x003fe20003800000 */
.L_x_1830:
[----:B------:R-:W-:Y:S05]  /*13680*/  BRA `(.L_x_1831) ;  /* 0xffffffd000c47947 */ /* 0x000fea000383ffff */
.L_x_1791:
[----:B0-----:R-:W-:-:S04]  /*13690*/  IMAD.U32 R3, RZ, RZ, UR46 ;  /* 0x0000002eff037e24 */ /* 0x001fc8000f8e00ff */
[----:B------:R0:W1:Y:S03]  /*136a0*/  SYNCS.PHASECHK.TRANS64.TRYWAIT P0, [R3+URZ+0x28c40], R0 ;  /* 0x028c4000030075a7 */ /* 0x000066000800017f */
[----:B-1----:R-:W-:Y:S05]  /*136b0*/  @!P0 NANOSLEEP.SYNCS 0x989680 ;  /* 0x009896800000895d */ /* 0x002fea0003900000 */
[----:B------:R-:W1:Y:S02]  /*136c0*/  @!P0 SYNCS.PHASECHK.TRANS64 P0, [R3+URZ+0x28c40], R0 ;  /* 0x028c4000030085a7 */ /* 0x000e64000800007f */
[----:B-1----:R-:W-:Y:S05]  /*136d0*/  @!P0 BRA `(.L_x_1791) ;  /* 0xfffffffc00ec8947 */ /* 0x002fea000383ffff */
[----:B------:R-:W-:Y:S05]  /*136e0*/  BRA `(.L_x_1832) ;  /* 0xffffffd000f47947 */ /* 0x000fea000383ffff */
.L_x_1792:
[----:B------:R-:W-:Y:S01]  /*136f0*/  BSSY B0, `(.L_x_1833) ;  /* 0x0000008000007945 */ /* 0x000fe20003800000 */
[----:B------:R-:W-:Y:S01]  /*13700*/  IMAD.MOV.U32 R13, RZ, RZ, R5 ;  /* 0x000000ffff0d7224 */ /* 0x000fe200078e0005 */
[----:B------:R-:W-:Y:S01]  /*13710*/  MOV R11, 0x181f ;  /* 0x0000181f000b7802 */ /* 0x000fe20000000f00 */
[----:B------:R-:W-:Y:S02]  /*13720*/  IMAD.MOV.U32 R12, RZ, RZ, RZ ;  /* 0x000000ffff0c7224 */ /* 0x000fe400078e00ff */
[----:B------:R-:W-:-:S07]  /*13730*/  IMAD.MOV.U32 R15, RZ, RZ, -0x1 ;  /* 0xffffffffff0f7424 */ /* 0x000fce00078e00ff */
[----:B------:R-:W-:Y:S05]  /*13740*/  WARPSYNC.COLLECTIVE R15, `(.L_x_1834) ;  /* 0x000000000f087348 */ /* 0x000fea0003c00000 */
[----:B------:R0:W1:Y:S02]  /*13750*/  SHFL.IDX P6, R14, R13, R12, R11 ;  /* 0x0000000c0d0e7389 */ /* 0x00006400000c000b */
[----:B01----:R-:W-:Y:S01]  /*13760*/  ENDCOLLECTIVE ;  /* 0x000000000000791b */ /* 0x003fe20003800000 */
.L_x_1834:
[----:B------:R-:W-:Y:S05]  /*13770*/  BSYNC B0 ;  /* 0x0000000000007941 */ /* 0x000fea0003800000 */
.L_x_1833:
[----:B------:R-:W-:Y:S01]  /*13780*/  IMAD.MOV.U32 R13, RZ, RZ, R0 ;  /* 0x000000ffff0d7224 */ /* 0x000fe200078e0000 */
[----:B------:R-:W-:Y:S01]  /*13790*/  MOV R12, RZ ;  /* 0x000000ff000c7202 */ /* 0x000fe20000000f00 */
[----:B------:R-:W-:Y:S01]  /*137a0*/  IMAD.MOV.U32 R11, RZ, RZ, 0x181f ;  /* 0x0000181fff0b7424 */ /* 0x000fe200078e00ff */
[----:B------:R-:W-:Y:S01]  /*137b0*/  @P0 LEA R7, R30, UR46, 0x1 ;  /* 0x0000002e1e070c11 */ /* 0x000fe2000f8e08ff */
[----:B------:R-:W-:Y:S02]  /*137c0*/  IMAD.MOV.U32 R15, RZ, RZ, -0x1 ;  /* 0xffffffffff0f7424 */ /* 0x000fe400078e00ff */
[----:B------:R-:W-:-:S07]  /*137d0*/  IMAD.MOV.U32 R2, RZ, RZ, R14 ;  /* 0x000000ffff027224 */ /* 0x000fce00078e000e */
[----:B------:R-:W-:Y:S05]  /*137e0*/  WARPSYNC.COLLECTIVE R15, `(.L_x_1835) ;  /* 0x000000000f087348 */ /* 0x000fea0003c00000 */
[----:B------:R0:W1:Y:S02]  /*137f0*/  SHFL.IDX P6, R14, R13, R12, R11 ;  /* 0x0000000c0d0e7389 */ /* 0x00006400000c000b */
[----:B01----:R-:W-:Y:S01]  /*13800*/  ENDCOLLECTIVE ;  /* 0x000000000000791b */ /* 0x003fe20003800000 */
.L_x_1835:
        /* <DEDUP_REMOVED lines=8> */
.L_x_1836:
        /* <DEDUP_REMOVED lines=11> */
.L_x_1837:
[----:B------:R-:W-:Y:S02]  /*13940*/  IMAD.MOV.U32 R13, RZ, RZ, R5 ;  /* 0x000000ffff0d7224 */ /* 0x000fe400078e0005 */
[----:B------:R-:W-:Y:S01]  /*13950*/  IMAD.MOV.U32 R12, RZ, RZ, 0x2 ;  /* 0x00000002ff0c7424 */ /* 0x000fe200078e00ff */
[----:B------:R-:W-:-:S13]  /*13960*/  @P0 LEA R2, P1, R22, R14, 0x1 ;  /* 0x0000000e16020211 */ /* 0x000fda00078208ff */
[----:B------:R-:W-:Y:S05]  /*13970*/  WARPSYNC.COLLECTIVE R15, `(.L_x_1838) ;  /* 0x000000000f087348 */ /* 0x000fea0003c00000 */
[----:B------:R0:W1:Y:S02]  /*13980*/  SHFL.IDX P6, R14, R13, R12, R11 ;  /* 0x0000000c0d0e7389 */ /* 0x00006400000c000b */
[----:B01----:R-:W-:Y:S01]  /*13990*/  ENDCOLLECTIVE ;  /* 0x000000000000791b */ /* 0x003fe20003800000 */
.L_x_1838:
[----:B------:R-:W-:-:S05]  /*139a0*/  @P0 IMAD.X R3, RZ, RZ, R4, P1 ;  /* 0x000000ffff030224 */ /* 0x000fca00008e0604 */
        /* <DEDUP_REMOVED lines=11> */
.L_x_1839:
[----:B------:R-:W-:Y:S01]  /*13a60*/  IMAD.MOV.U32 R13, RZ, RZ, R5 ;  /* 0x000000ffff0d7224 */ /* 0x000fe200078e0005 */
[----:B------:R-:W-:Y:S02]  /*13a70*/  MOV R12, 0x3 ;  /* 0x00000003000c7802 */ /* 0x000fe40000000f00 */
[----:B------:R-:W-:-:S13]  /*13a80*/  @P0 LEA R2, P1, R22, R14, 0x1 ;  /* 0x0000000e16020211 */ /* 0x000fda00078208ff */
[----:B------:R-:W-:Y:S05]  /*13a90*/  WARPSYNC.COLLECTIVE R15, `(.L_x_1840) ;  /* 0x000000000f087348 */ /* 0x000fea0003c00000 */
[----:B------:R0:W1:Y:S02]  /*13aa0*/  SHFL.IDX P6, R14, R13, R12, R11 ;  /* 0x0000000c0d0e7389 */ /* 0x00006400000c000b */
[----:B01----:R-:W-:Y:S01]  /*13ab0*/  ENDCOLLECTIVE ;  /* 0x000000000000791b */ /* 0x003fe20003800000 */
.L_x_1840:
        /* <DEDUP_REMOVED lines=10> */
.L_x_1841:
[----:B------:R-:W-:Y:S05]  /*13b60*/  BRA `(.L_x_1842) ;  /* 0xffffffd000b87947 */ /* 0x000fea000383ffff */
.L_x_1795:
[----:B------:R-:W-:Y:S01]  /*13b70*/  IMAD.MOV.U32 R13, RZ, RZ, R5 ;  /* 0x000000ffff0d7224 */ /* 0x000fe200078e0005 */
[----:B------:R-:W-:Y:S01]  /*13b80*/  MOV R12, RZ ;  /* 0x000000ff000c7202 */ /* 0x000fe20000000f00 */
[----:B------:R-:W-:Y:S02]  /*13b90*/  IMAD.MOV.U32 R11, RZ, RZ, 0x181f ;  /* 0x0000181fff0b7424 */ /* 0x000fe400078e00ff */
[----:B------:R-:W-:Y:S02]  /*13ba0*/  IMAD.MOV.U32 R15, RZ, RZ, -0x1 ;  /* 0xffffffffff0f7424 */ /* 0x000fe400078e00ff */
[----:B------:R-:W-:-:S07]  /*13bb0*/  VIADD R7, R35, UR41 ;  /* 0x0000002923077c36 */ /* 0x000fce0008000000 */
[----:B------:R-:W-:Y:S05]  /*13bc0*/  WARPSYNC.COLLECTIVE R15, `(.L_x_1843) ;  /* 0x000000000f087348 */ /* 0x000fea0003c00000 */
[----:B------:R0:W1:Y:S02]  /*13bd0*/  SHFL.IDX P6, R14, R13, R12, R11 ;  /* 0x0000000c0d0e7389 */ /* 0x00006400000c000b */
[----:B01----:R-:W-:Y:S01]  /*13be0*/  ENDCOLLECTIVE ;  /* 0x000000000000791b */ /* 0x003fe20003800000 */
.L_x_1843:
[----:B------:R-:W-:Y:S01]  /*13bf0*/  MOV R13, R4 ;  /* 0x00000004000d7202 */ /* 0x000fe20000000f00 */
[----:B------:R-:W-:-:S07]  /*13c00*/  IMAD.MOV.U32 R2, RZ, RZ, R14 ;  /* 0x000000ffff027224 */ /* 0x000fce00078e000e */
[----:B------:R-:W-:Y:S05]  /*13c10*/  WARPSYNC.COLLECTIVE R15, `(.L_x_1844) ;  /* 0x000000000f087348 */ /* 0x000fea0003c00000 */
[----:B------:R0:W1:Y:S02]  /*13c20*/  SHFL.IDX P6, R14, R13, R12, R11 ;  /* 0x0000000c0d0e7389 */ /* 0x00006400000c000b */
[----:B01----:R-:W-:Y:S01]  /*13c30*/  ENDCOLLECTIVE ;  /* 0x000000000000791b */ /* 0x003fe20003800000 */
.L_x_1844:
[----:B------:R-:W-:Y:S02]  /*13c40*/  ULDC UR4, c[0x0][0x288] ;  /* 0x0000a20000047ab9 */ /* 0x000fe40000000800 */
[----:B------:R-:W-:-:S05]  /*13c50*/  IMAD R0, R0, UR4, RZ ;  /* 0x0000000400007c24 */ /* 0x000fca000f8e02ff */
[C---:B------:R-:W-:Y:S02]  /*13c60*/  ISETP.GE.AND P0, PT, R7.reuse, R0, PT ;  /* 0x000000000700720c */ /* 0x040fe40003f06270 */
[----:B------:R-:W-:Y:S01]  /*13c70*/  IADD3 R11, R7, 0x10, RZ ;  /* 0x00000010070b7810 */ /* 0x000fe20007ffe0ff */
[----:B------:R-:W-:Y:S02]  /*13c80*/  IMAD.MOV.U32 R13, RZ, RZ, R5 ;  /* 0x000000ffff0d7224 */ /* 0x000fe400078e0005 */
[----:B------:R-:W-:-:S08]  /*13c90*/  IMAD.MOV.U32 R12, RZ, RZ, 0x1 ;  /* 0x00000001ff0c7424 */ /* 0x000fd000078e00ff */
[----:B------:R-:W-:Y:S02]  /*13ca0*/  @!P0 LEA R9, R30, UR46, 0x1 ;  /* 0x0000002e1e098c11 */ /* 0x000fe4000f8e08ff */
[----:B------:R-:W-:-:S05]  /*13cb0*/  @!P0 LEA R14, P2, R22, R14, 0x1 ;  /* 0x0000000e160e8211 */ /* 0x000fca00078408ff */
[----:B------:R-:W-:Y:S02]  /*13cc0*/  @!P0 IMAD.X R3, RZ, RZ, R2, P2 ;  /* 0x000000ffff038224 */ /* 0x000fe400010e0602 */
[----:B------:R-:W-:-:S05]  /*13cd0*/  @!P0 IMAD.MOV.U32 R2, RZ, RZ, R14 ;  /* 0x000000ffff028224 */ /* 0x000fca00078e000e */
[----:B------:R-:W-:Y:S01]  /*13ce0*/  @!PT LDS RZ, [RZ] ;  /* 0x00000000fffff984 */ /* 0x000fe20000000800 */
[----:B------:R-:W-:Y:S01]  /*13cf0*/  @!PT LDS RZ, [RZ] ;  /* 0x00000000fffff984 */ /* 0x000fe20000000800 */
[----:B------:R-:W-:Y:S01]  /*13d00*/  @!PT LDS RZ, [RZ] ;  /* 0x00000000fffff984 */ /* 0x000fe20000000800 */
[----:B------:R0:W-:Y:S01]  /*13d10*/  @!P0 LDGSTS.E.BYPASS.LTC128B.128 [R9+0x20400], desc[UR36][R2.64], !P1 ;  /* 0x2040000002098fae */ /* 0x0001e2000c901d64 */
[----:B------:R-:W-:Y:S01]  /*13d20*/  ISETP.GE.AND P0, PT, R11, R0, PT ;  /* 0x000000000b00720c */ /* 0x000fe20003f06270 */
[----:B------:R-:W-:-:S12]  /*13d30*/  IMAD.MOV.U32 R11, RZ, RZ, 0x181f ;  /* 0x0000181fff0b7424 */ /* 0x000fd800078e00ff */
[----:B0-----:R-:W-:Y:S05]  /*13d40*/  WARPSYNC.COLLECTIVE R15, `(.L_x_1845) ;  /* 0x000000000f087348 */ /* 0x001fea0003c00000 */
[----:B------:R1:W2:Y:S02]  /*13d50*/  SHFL.IDX P6, R14, R13, R12, R11 ;  /* 0x0000000c0d0e7389 */ /* 0x0002a400000c000b */
[----:B012---:R-:W-:Y:S01]  /*13d60*/  ENDCOLLECTIVE ;  /* 0x000000000000791b */ /* 0x007fe20003800000 */
.L_x_1845:
[----:B------:R-:W-:Y:S01]  /*13d70*/  VIADD R9, R7, 0x20 ;  /* 0x0000002007097836 */ /* 0x000fe20000000000 */
[----:B------:R-:W-:Y:S01]  /*13d80*/  @!P0 LEA R21, R30, UR46, 0x1 ;  /* 0x0000002e1e158c11 */ /* 0x000fe2000f8e08ff */
[----:B------:R-:W-:Y:S01]  /*13d90*/  IMAD.MOV.U32 R13, RZ, RZ, R4 ;  /* 0x000000ffff0d7224 */ /* 0x000fe200078e0004 */
[----:B------:R-:W-:-:S07]  /*13da0*/  MOV R6, R14 ;  /* 0x0000000e00067202 */ /* 0x000fce0000000f00 */
[----:B------:R-:W-:Y:S05]  /*13db0*/  WARPSYNC.COLLECTIVE R15, `(.L_x_1846) ;  /* 0x000000000f087348 */ /* 0x000fea0003c00000 */
[----:B------:R0:W1:Y:S02]  /*13dc0*/  SHFL.IDX P6, R14, R13, R12, R11 ;  /* 0x0000000c0d0e7389 */ /* 0x00006400000c000b */
[----:B01----:R-:W-:Y:S01]  /*13dd0*/  ENDCOLLECTIVE ;  /* 0x000000000000791b */ /* 0x003fe20003800000 */
.L_x_1846:
[----:B------:R-:W-:Y:S01]  /*13de0*/  MOV R13, R5 ;  /* 0x00000005000d7202 */ /* 0x000fe20000000f00 */
[----:B------:R-:W-:Y:S01]  /*13df0*/  IMAD.MOV.U32 R12, RZ, RZ, 0x2 ;  /* 0x00000002ff0c7424 */ /* 0x000fe200078e00ff */
[----:B------:R-:W-:-:S13]  /*13e00*/  @!P0 LEA R2, P2, R22, R14, 0x1 ;  /* 0x0000000e16028211 */ /* 0x000fda00078408ff */
[----:B------:R-:W-:Y:S05]  /*13e10*/  WARPSYNC.COLLECTIVE R15, `(.L_x_1847) ;  /* 0x000000000f087348 */ /* 0x000fea0003c00000 */
[----:B------:R0:W1:Y:S02]  /*13e20*/  SHFL.IDX P6, R14, R13, R12, R11 ;  /* 0x0000000c0d0e7389 */ /* 0x00006400000c000b */
[----:B01----:R-:W-:Y:S01]  /*13e30*/  ENDCOLLECTIVE ;  /* 0x000000000000791b */ /* 0x003fe20003800000 */
.L_x_1847:
[----:B------:R-:W-:-:S05]  /*13e40*/  @!P0 IMAD.X R3, RZ, RZ, R6, P2 ;  /* 0x000000ffff038224 */ /* 0x000fca00010e0606 */
[----:B------:R-:W-:Y:S01]  /*13e50*/  @!PT LDS RZ, [RZ] ;  /* 0x00000000fffff984 */ /* 0x000fe20000000800 */
[----:B------:R-:W-:Y:S01]  /*13e60*/  @!PT LDS RZ, [RZ] ;  /* 0x00000000fffff984 */ /* 0x000fe20000000800 */
[----:B------:R-:W-:Y:S01]  /*13e70*/  @!PT LDS RZ, [RZ] ;  /* 0x00000000fffff984 */ /* 0x000fe20000000800 */
[----:B------:R0:W-:Y:S01]  /*13e80*/  @!P0 LDGSTS.E.BYPASS.LTC128B.128 [R21+0x20c00], desc[UR36][R2.64], !P1 ;  /* 0x20c0000002158fae */ /* 0x0001e2000c901d64 */
[----:B------:R-:W-:Y:S01]  /*13e90*/  ISETP.GE.AND P0, PT, R9, R0, PT ;  /* 0x000000000900720c */ /* 0x000fe20003f06270 */
[----:B------:R-:W-:-:S12]  /*13ea0*/  IMAD.MOV.U32 R13, RZ, RZ, R4 ;  /* 0x000000ffff0d7224 */ /* 0x000fd800078e0004 */
[----:B------:R-:W-:Y:S01]  /*13eb0*/  @!P0 LEA R9, R30, UR46, 0x1 ;  /* 0x0000002e1e098c11 */ /* 0x000fe2000f8e08ff */
[----:B0-----:R-:W-:-:S07]  /*13ec0*/  IMAD.MOV.U32 R6, RZ, RZ, R14 ;  /* 0x000000ffff067224 */ /* 0x001fce00078e000e */
[----:B------:R-:W-:Y:S05]  /*13ed0*/  WARPSYNC.COLLECTIVE R15, `(.L_x_1848) ;  /* 0x000000000f087348 */ /* 0x000fea0003c00000 */
[----:B------:R0:W1:Y:S02]  /*13ee0*/  SHFL.IDX P6, R14, R13, R12, R11 ;  /* 0x0000000c0d0e7389 */ /* 0x00006400000c000b */
[----:B01----:R-:W-:Y:S01]  /*13ef0*/  ENDCOLLECTIVE ;  /* 0x000000000000791b */ /* 0x003fe20003800000 */
.L_x_1848:
[----:B------:R-:W-:Y:S02]  /*13f00*/  IMAD.MOV.U32 R13, RZ, RZ, R5 ;  /* 0x000000ffff0d7224 */ /* 0x000fe400078e0005 */
[----:B------:R-:W-:Y:S01]  /*13f10*/  IMAD.MOV.U32 R12, RZ, RZ, 0x3 ;  /* 0x00000003ff0c7424 */ /* 0x000fe200078e00ff */
[----:B------:R-:W-:-:S13]  /*13f20*/  @!P0 LEA R2, P2, R22, R14, 0x1 ;  /* 0x0000000e16028211 */ /* 0x000fda00078408ff */
[----:B------:R-:W-:Y:S05]  /*13f30*/  WARPSYNC.COLLECTIVE R15, `(.L_x_1849) ;  /* 0x000000000f087348 */ /* 0x000fea0003c00000 */
[----:B------:R0:W1:Y:S02]  /*13f40*/  SHFL.IDX P6, R14, R13, R12, R11 ;  /* 0x0000000c0d0e7389 */ /* 0x00006400000c000b */
[----:B01----:R-:W-:Y:S01]  /*13f50*/  ENDCOLLECTIVE ;  /* 0x000000000000791b */ /* 0x003fe20003800000 */
.L_x_1849:
[----:B------:R-:W-:-:S05]  /*13f60*/  @!P0 IADD3.X R3, RZ, R6, RZ, P2, !PT ;  /* 0x00000006ff038210 */ /* 0x000fca00017fe4ff */
        /* <DEDUP_REMOVED lines=9> */
.L_x_1850:
[----:B------:R-:W-:Y:S05]  /*14000*/  BRA `(.L_x_1851) ;  /* 0xffffffd4005c7947 */ /* 0x000fea000383ffff */
.L_x_1796:
[----:B0-----:R-:W-:-:S04]  /*14010*/  IMAD.U32 R3, RZ, RZ, UR46 ;  /* 0x0000002eff037e24 */ /* 0x001fc8000f8e00ff */
[----:B------:R0:W1:Y:S03]  /*14020*/  SYNCS.PHASECHK.TRANS64.TRYWAIT P0, [R3+URZ+0x28c20], R0 ;  /* 0x028c2000030075a7 */ /* 0x000066000800017f */
[----:B-1----:R-:W-:Y:S05]  /*14030*/  @!P0 NANOSLEEP.SYNCS 0x989680 ;  /* 0x009896800000895d */ /* 0x002fea0003900000 */
[----:B------:R-:W1:Y:S02]  /*14040*/  @!P0 SYNCS.PHASECHK.TRANS64 P0, [R3+URZ+0x28c20], R0 ;  /* 0x028c2000030085a7 */ /* 0x000e64000800007f */
[----:B-1----:R-:W-:Y:S05]  /*14050*/  @!P0 BRA `(.L_x_1796) ;  /* 0xfffffffc00ec8947 */ /* 0x002fea000383ffff */
[----:B------:R-:W-:Y:S05]  /*14060*/  BRA `(.L_x_1852) ;  /* 0xffffffd4008c7947 */ /* 0x000fea000383ffff */
.L_x_1798:
[----:B0-----:R-:W-:-:S04]  /*14070*/  IMAD.U32 R3, RZ, RZ, UR46 ;  /* 0x0000002eff037e24 */ /* 0x001fc8000f8e00ff */
[----:B------:R0:W1:Y:S03]  /*14080*/  SYNCS.PHASECHK.TRANS64.TRYWAIT P0, [R3+URZ+0x28c60], R0 ;  /* 0x028c6000030075a7 */ /* 0x000066000800017f */
[----:B-1----:R-:W-:Y:S05]  /*14090*/  @!P0 NANOSLEEP.SYNCS 0x989680 ;  /* 0x009896800000895d */ /* 0x002fea0003900000 */
[----:B------:R-:W1:Y:S02]  /*140a0*/  @!P0 SYNCS.PHASECHK.TRANS64 P0, [R3+URZ+0x28c60], R0 ;  /* 0x028c6000030085a7 */ /* 0x000e64000800007f */
[----:B-1----:R-:W-:Y:S05]  /*140b0*/  @!P0 BRA `(.L_x_1798) ;  /* 0xfffffffc00ec8947 */ /* 0x002fea000383ffff */
[----:B------:R-:W-:Y:S05]  /*140c0*/  BRA `(.L_x_1853) ;  /* 0xffffffd400887947 */ /* 0x000fea000383ffff */
.L_x_1799:
        /* <DEDUP_REMOVED lines=8> */
.L_x_1855:
[----:B------:R-:W-:Y:S05]  /*14150*/  BSYNC B0 ;  /* 0x0000000000007941 */ /* 0x000fea0003800000 */
.L_x_1854:
[----:B------:R-:W-:Y:S01]  /*14160*/  MOV R13, R0 ;  /* 0x00000000000d7202 */ /* 0x000fe20000000f00 */
[----:B------:R-:W-:Y:S01]  /*14170*/  IMAD.MOV.U32 R12, RZ, RZ, RZ ;  /* 0x000000ffff0c7224 */ /* 0x000fe200078e00ff */
[----:B------:R-:W-:Y:S01]  /*14180*/  SHF.L.U32 R8, R22, 0x1, RZ ;  /* 0x0000000116087819 */ /* 0x000fe200000006ff */
[----:B------:R-:W-:Y:S01]  /*14190*/  IMAD.MOV.U32 R11, RZ, RZ, 0x181f ;  /* 0x0000181fff0b7424 */ /* 0x000fe200078e00ff */
[----:B------:R-:W-:Y:S01]  /*141a0*/  LOP3.LUT R4, R17, 0x1, RZ, 0xc0, !PT ;  /* 0x0000000111047812 */ /* 0x000fe200078ec0ff */
[----:B------:R-:W-:Y:S01]  /*141b0*/  IMAD.MOV.U32 R15, RZ, RZ, -0x1 ;  /* 0xffffffffff0f7424 */ /* 0x000fe200078e00ff */
[----:B------:R-:W-:Y:S01]  /*141c0*/  LEA R7, R30, UR46, 0x1 ;  /* 0x0000002e1e077c11 */ /* 0x000fe2000f8e08ff */
[----:B------:R-:W-:Y:S01]  /*141d0*/  IMAD.MOV.U32 R3, RZ, RZ, R14 ;  /* 0x000000ffff037224 */ /* 0x000fe200078e000e */
[----:B------:R-:W-:-:S13]  /*141e0*/  ISETP.NE.U32.AND P1, PT, R4, 0x1, PT ;  /* 0x000000010400780c */ /* 0x000fda0003f25070 */
[----:B------:R-:W-:Y:S05]  /*141f0*/  WARPSYNC.COLLECTIVE R15, `(.L_x_1856) ;  /* 0x000000000f087348 */ /* 0x000fea0003c00000 */
[----:B------:R0:W1:Y:S02]  /*14200*/  SHFL.IDX P6, R14, R13, R12, R11 ;  /* 0x0000000c0d0e7389 */ /* 0x00006400000c000b */
[----:B01----:R-:W-:Y:S01]  /*14210*/  ENDCOLLECTIVE ;  /* 0x000000000000791b */ /* 0x003fe20003800000 */
.L_x_1856:
[C---:B------:R-:W-:Y:S02]  /*14220*/  LOP3.LUT P5, RZ, R17.reuse, 0x2, RZ, 0xc0, !PT ;  /* 0x0000000211ff7812 */ /* 0x040fe400078ac0ff */
[C---:B------:R-:W-:Y:S02]  /*14230*/  LOP3.LUT P4, RZ, R17.reuse, 0x4, RZ, 0xc0, !PT ;  /* 0x0000000411ff7812 */ /* 0x040fe4000788c0ff */
[C---:B------:R-:W-:Y:S02]  /*14240*/  LOP3.LUT P3, RZ, R17.reuse, 0x8, RZ, 0xc0, !PT ;  /* 0x0000000811ff7812 */ /* 0x040fe4000786c0ff */
[C---:B------:R-:W-:Y:S02]  /*14250*/  LOP3.LUT P2, RZ, R17.reuse, 0x10, RZ, 0xc0, !PT ;  /* 0x0000001011ff7812 */ /* 0x040fe4000784c0ff */
[----:B------:R-:W-:Y:S02]  /*14260*/  LOP3.LUT R16, R16, 0xfffffeff, RZ, 0xc0, !PT ;  /* 0xfffffeff10107812 */ /* 0x000fe400078ec0ff */
[----:B------:R-:W-:-:S02]  /*14270*/  PRMT R4, R17, 0x8880, RZ ;  /* 0x0000888011047816 */ /* 0x000fc400000000ff */
[----:B------:R-:W-:Y:S01]  /*14280*/  @P1 LOP3.LUT R16, R16, 0x100, RZ, 0xfc, !PT ;  /* 0x0000010010101812 */ /* 0x000fe200078efcff */
[----:B------:R-:W-:Y:S02]  /*14290*/  IMAD.MOV.U32 R13, RZ, RZ, R6 ;  /* 0x000000ffff0d7224 */ /* 0x000fe400078e0006 */
[----:B------:R-:W-:Y:S01]  /*142a0*/  IMAD.MOV.U32 R12, RZ, RZ, 0x1 ;  /* 0x00000001ff0c7424 */ /* 0x000fe200078e00ff */
        /* <DEDUP_REMOVED lines=22> */
[----:B------:R-:W-:Y:S02]  /*14410*/  ISETP.GT.AND P6, PT, R4, -0x1, PT ;  /* 0xffffffff0400780c */ /* 0x000fe40003fc4270 */
[----:B------:R-:W-:-:S11]  /*14420*/  MOV R4, RZ ;  /* 0x000000ff00047202 */ /* 0x000fd60000000f00 */
[----:B------:R-:W-:Y:S02]  /*14430*/  @P6 LOP3.LUT R16, R16, 0x200, RZ, 0xfc, !PT ;  /* 0x0000020010106812 */ /* 0x000fe400078efcff */
[----:B------:R-:W-:-:S13]  /*14440*/  ISETP.LT.OR P6, PT, R18, 0x1, P6 ;  /* 0x000000011200780c */ /* 0x000fda00037c1670 */
[----:B------:R0:W-:Y:S02]  /*14450*/  LDGSTS.E.BYPASS.LTC128B.128 [R7+0xe400], desc[UR36][R2.64+0x380], !P6 ;  /* 0x0e40038002077fae */ /* 0x0001e4000f101d64 */
[----:B0-----:R-:W-:Y:S05]  /*14460*/  WARPSYNC.COLLECTIVE R15, `(.L_x_1857) ;  /* 0x000000000f087348 */ /* 0x001fea0003c00000 */
[----:B------:R1:W2:Y:S02]  /*14470*/  SHFL.IDX P6, R14, R13, R12, R11 ;  /* 0x0000000c0d0e7389 */ /* 0x0002a400000c000b */
[----:B012---:R-:W-:Y:S01]  /*14480*/  ENDCOLLECTIVE ;  /* 0x000000000000791b */ /* 0x007fe20003800000 */
.L_x_1857:
[----:B------:R-:W-:Y:S01]  /*14490*/  IMAD.MOV.U32 R13, RZ, RZ, R0 ;  /* 0x000000ffff0d7224 */ /* 0x000fe200078e0000 */
[----:B------:R-:W-:-:S07]  /*144a0*/  MOV R5, R14 ;  /* 0x0000000e00057202 */ /* 0x000fce0000000f00 */
[----:B------:R-:W-:Y:S05]  /*144b0*/  WARPSYNC.COLLECTIVE R15, `(.L_x_1858) ;  /* 0x000000000f087348 */ /* 0x000fea0003c00000 */
[----:B------:R0:W1:Y:S02]  /*144c0*/  SHFL.IDX P6, R14, R13, R12, R11 ;  /* 0x0000000c0d0e7389 */ /* 0x00006400000c000b */
[----:B01----:R-:W-:Y:S01]  /*144d0*/  ENDCOLLECTIVE ;  /* 0x000000000000791b */ /* 0x003fe20003800000 */
.L_x_1858:
[----:B------:R-:W-:Y:S01]  /*144e0*/  IMAD.MOV.U32 R13, RZ, RZ, R6 ;  /* 0x000000ffff0d7224 */ /* 0x000fe200078e0006 */
[----:B------:R-:W-:Y:S02]  /*144f0*/  MOV R12, 0x2 ;  /* 0x00000002000c7802 */ /* 0x000fe40000000f00 */
        /* <DEDUP_REMOVED lines=26> */
.L_x_1859:
[----:B------:R-:W-:Y:S02]  /*146a0*/  IMAD.MOV.U32 R13, RZ, RZ, R0 ;  /* 0x000000ffff0d7224 */ /* 0x000fe400078e0000 */
[----:B------:R-:W-:-:S07]  /*146b0*/  IMAD.MOV.U32 R9, RZ, RZ, R14 ;  /* 0x000000ffff097224 */ /* 0x000fce00078e000e */
[----:B------:R-:W-:Y:S05]  /*146c0*/  WARPSYNC.COLLECTIVE R15, `(.L_x_1860) ;  /* 0x000000000f087348 */ /* 0x000fea0003c00000 */
[----:B------:R0:W1:Y:S02]  /*146d0*/  SHFL.IDX P6, R14, R13, R12, R11 ;  /* 0x0000000c0d0e7389 */ /* 0x00006400000c000b */
[----:B01----:R-:W-:Y:S01]  /*146e0*/  ENDCOLLECTIVE ;  /* 0x000000000000791b */ /* 0x003fe20003800000 */
.L_x_1860:
        /* <DEDUP_REMOVED lines=28> */
.L_x_1861:
[----:B------:R-:W-:Y:S02]  /*148b0*/  IMAD.MOV.U32 R13, RZ, RZ, R0 ;  /* 0x000000ffff0d7224 */ /* 0x000fe400078e0000 */
[----:B------:R-:W-:-:S07]  /*148c0*/  IMAD.MOV.U32 R6, RZ, RZ, R14 ;  /* 0x000000ffff067224 */ /* 0x000fce00078e000e */
[----:B------:R-:W-:Y:S05]  /*148d0*/  WARPSYNC.COLLECTIVE R15, `(.L_x_1862) ;  /* 0x000000000f087348 */ /* 0x000fea0003c00000 */
[----:B------:R0:W1:Y:S02]  /*148e0*/  SHFL.IDX P6, R14, R13, R12, R11 ;  /* 0x0000000c0d0e7389 */ /* 0x00006400000c000b */
[----:B01----:R-:W-:Y:S01]  /*148f0*/  ENDCOLLECTIVE ;  /* 0x000000000000791b */ /* 0x003fe20003800000 */
.L_x_1862:
[----:B------:R-:W-:Y:S05]  /*14900*/  BRA `(.L_x_1863) ;  /* 0xffffffd4001c7947 */ /* 0x000fea000383ffff */
.L_x_1806:
[----:B-1----:R1:W2:Y:S02]  /*14910*/  SYNCS.PHASECHK.TRANS64.TRYWAIT P0, [R10+URZ+0x28c40], R20 ;  /* 0x028c40140a0075a7 */ /* 0x0022a4000800017f */
[----:B--2---:R-:W-:Y:S05]  /*14920*/  @!P0 NANOSLEEP.SYNCS 0x989680 ;  /* 0x009896800000895d */ /* 0x004fea0003900000 */
[----:B------:R-:W2:Y:S02]  /*14930*/  @!P0 SYNCS.PHASECHK.TRANS64 P0, [R10+URZ+0x28c40], R20 ;  /* 0x028c40140a0085a7 */ /* 0x000ea4000800007f */
[----:B--2---:R-:W-:Y:S05]  /*14940*/  @!P0 BRA `(.L_x_1806) ;  /* 0xfffffffc00f08947 */ /* 0x004fea000383ffff */
[----:B------:R-:W-:Y:S05]  /*14950*/  BRA `(.L_x_1864) ;  /* 0xffffffd800587947 */ /* 0x000fea000383ffff */
.L_x_1807:
[----:B------:R-:W-:Y:S01]  /*14960*/  BSSY B1, `(.L_x_1865) ;  /* 0x0000008000017945 */ /* 0x000fe20003800000 */
[----:B------:R-:W-:Y:S01]  /*14970*/  IMAD.MOV.U32 R13, RZ, RZ, R29 ;  /* 0x000000ffff0d7224 */ /* 0x000fe200078e001d */
[----:B------:R-:W-:Y:S01]  /*14980*/  MOV R15, 0xffffffff ;  /* 0xffffffff000f7802 */ /* 0x000fe20000000f00 */
[----:B------:R-:W-:Y:S02]  /*14990*/  IMAD.MOV.U32 R12, RZ, RZ, RZ ;  /* 0x000000ffff0c7224 */ /* 0x000fe400078e00ff */
[----:B------:R-:W-:-:S07]  /*149a0*/  IMAD.MOV.U32 R11, RZ, RZ, 0x181f ;  /* 0x0000181fff0b7424 */ /* 0x000fce00078e00ff */
[----:B-1----:R-:W-:Y:S05]  /*149b0*/  WARPSYNC.COLLECTIVE R15, `(.L_x_1866) ;  /* 0x000000000f087348 */ /* 0x002fea0003c00000 */
[----:B------:R0:W2:Y:S02]  /*149c0*/  SHFL.IDX P6, R14, R13, R12, R11 ;  /* 0x0000000c0d0e7389 */ /* 0x0000a400000c000b */
[----:B012---:R-:W-:Y:S01]  /*149d0*/  ENDCOLLECTIVE ;  /* 0x000000000000791b */ /* 0x007fe20003800000 */
.L_x_1866:
[----:B------:R-:W-:Y:S05]  /*149e0*/  BSYNC B1 ;  /* 0x0000000000017941 */ /* 0x000fea0003800000 */
.L_x_1865:
[----:B------:R-:W-:Y:S01]  /*149f0*/  IMAD.MOV.U32 R13, RZ, RZ, R26 ;  /* 0x000000ffff0d7224 */ /* 0x000fe200078e001a */
[----:B------:R-:W-:Y:S01]  /*14a00*/  MOV R11, 0x181f ;  /* 0x0000181f000b7802 */ /* 0x000fe20000000f00 */
[----:B------:R-:W-:Y:S01]  /*14a10*/  IMAD.MOV.U32 R12, RZ, RZ, RZ ;  /* 0x000000ffff0c7224 */ /* 0x000fe200078e00ff */
[----:B------:R-:W-:Y:S01]  /*14a20*/  LEA R27, R17, UR46, 0x1 ;  /* 0x0000002e111b7c11 */ /* 0x000fe2000f8e08ff */
[----:B------:R-:W-:Y:S02]  /*14a30*/  IMAD.MOV.U32 R15, RZ, RZ, -0x1 ;  /* 0xffffffffff0f7424 */ /* 0x000fe400078e00ff */
[----:B------:R-:W-:-:S07]  /*14a40*/  IMAD.MOV.U32 R3, RZ, RZ, R14 ;  /* 0x000000ffff037224 */ /* 0x000fce00078e000e */
[----:B------:R-:W-:Y:S05]  /*14a50*/  WARPSYNC.COLLECTIVE R15, `(.L_x_1867) ;  /* 0x000000000f087348 */ /* 0x000fea0003c00000 */
[----:B------:R0:W1:Y:S02]  /*14a60*/  SHFL.IDX P6, R14, R13, R12, R11 ;  /* 0x0000000c0d0e7389 */ /* 0x00006400000c000b */
[----:B01----:R-:W-:Y:S01]  /*14a70*/  ENDCOLLECTIVE ;  /* 0x000000000000791b */ /* 0x003fe20003800000 */
.L_x_1867:
[----:B------:R-:W-:Y:S01]  /*14a80*/  IMAD.MOV.U32 R13, RZ, RZ, R29 ;  /* 0x000000ffff0d7224 */ /* 0x000fe200078e001d */
[----:B------:R-:W-:Y:S02]  /*14a90*/  MOV R12, 0x1 ;  /* 0x00000001000c7802 */ /* 0x000fe40000000f00 */
[----:B------:R-:W-:-:S13]  /*14aa0*/  IADD3 R2, P0, R14, R8, RZ ;  /* 0x000000080e027210 */ /* 0x000fda0007f1e0ff */
[----:B------:R-:W-:Y:S05]  /*14ab0*/  WARPSYNC.COLLECTIVE R15, `(.L_x_1868) ;  /* 0x000000000f087348 */ /* 0x000fea0003c00000 */
[----:B------:R0:W1:Y:S02]  /*14ac0*/  SHFL.IDX P6, R14, R13, R12, R11 ;  /* 0x0000000c0d0e7389 */ /* 0x00006400000c000b */
[----:B01----:R-:W-:Y:S01]  /*14ad0*/  ENDCOLLECTIVE ;  /* 0x000000000000791b */ /* 0x003fe20003800000 */
.L_x_1868:
        /* <DEDUP_REMOVED lines=10> */
.L_x_1869:
[----:B------:R-:W-:Y:S01]  /*14b80*/  MOV R13, R29 ;  /* 0x0000001d000d7202 */ /* 0x000fe20000000f00 */
[----:B------:R-:W-:Y:S01]  /*14b90*/  IMAD.MOV.U32 R12, RZ, RZ, 0x2 ;  /* 0x00000002ff0c7424 */ /* 0x000fe200078e00ff */
[----:B------:R-:W-:-:S13]  /*14ba0*/  IADD3 R2, P0, R14, R8, RZ ;  /* 0x000000080e027210 */ /* 0x000fda0007f1e0ff */
[----:B------:R-:W-:Y:S05]  /*14bb0*/  WARPSYNC.COLLECTIVE R15, `(.L_x_1870) ;  /* 0x000000000f087348 */ /* 0x000fea0003c00000 */
[----:B------:R0:W1:Y:S02]  /*14bc0*/  SHFL.IDX P6, R14, R13, R12, R11 ;  /* 0x0000000c0d0e7389 */ /* 0x00006400000c000b */
[----:B01----:R-:W-:Y:S01]  /*14bd0*/  ENDCOLLECTIVE ;  /* 0x000000000000791b */ /* 0x003fe20003800000 */
.L_x_1870:
        /* <DEDUP_REMOVED lines=10> */
.L_x_1871:
[----:B------:R-:W-:Y:S02]  /*14c80*/  IMAD.MOV.U32 R13, RZ, RZ, R29 ;  /* 0x000000ffff0d7224 */ /* 0x000fe400078e001d */
[----:B------:R-:W-:Y:S01]  /*14c90*/  IMAD.MOV.U32 R12, RZ, RZ, 0x3 ;  /* 0x00000003ff0c7424 */ /* 0x000fe200078e00ff */
[----:B------:R-:W-:-:S13]  /*14ca0*/  IADD3 R2, P0, R14, R8, RZ ;  /* 0x000000080e027210 */ /* 0x000fda0007f1e0ff */
[----:B------:R-:W-:Y:S05]  /*14cb0*/  WARPSYNC.COLLECTIVE R15, `(.L_x_1872) ;  /* 0x000000000f087348 */ /* 0x000fea0003c00000 */
[----:B------:R0:W1:Y:S02]  /*14cc0*/  SHFL.IDX P6, R14, R13, R12, R11 ;  /* 0x0000000c0d0e7389 */ /* 0x00006400000c000b */
[----:B01----:R-:W-:Y:S01]  /*14cd0*/  ENDCOLLECTIVE ;  /* 0x000000000000791b */ /* 0x003fe20003800000 */
.L_x_1872:
[----:B------:R-:W-:-:S05]  /*14ce0*/  IADD3.X R3, RZ, R3, RZ, P0, !PT ;  /* 0x00000003ff037210 */ /* 0x000fca00007fe4ff */
[----:B------:R-:W-:Y:S01]  /*14cf0*/  @!PT LDS RZ, [RZ] ;  /* 0x00000000fffff984 */ /* 0x000fe20000000800 */
[----:B------:R-:W-:Y:S01]  /*14d00*/  @!PT LDS RZ, [RZ] ;  /* 0x00000000fffff984 */ /* 0x000fe20000000800 */
[----:B------:R-:W-:Y:S01]  /*14d10*/  @!PT LDS RZ, [RZ] ;  /* 0x00000000fffff984 */ /* 0x000fe20000000800 */
[----:B------:R0:W-:Y:S01]  /*14d20*/  LDGSTS.E.BYPASS.LTC128B.128 [R27+0x23400], desc[UR36][R2.64], !P1 ;  /* 0x23400000021b7fae */ /* 0x0001e2000c901d64 */
[----:B------:R-:W-:Y:S01]  /*14d30*/  MOV R13, R26 ;  /* 0x0000001a000d7202 */ /* 0x000fe20000000f00 */
[----:B------:R-:W-:-:S07]  /*14d40*/  IMAD.MOV.U32 R34, RZ, RZ, R14 ;  /* 0x000000ffff227224 */ /* 0x000fce00078e000e */
[----:B0-----:R-:W-:Y:S05]  /*14d50*/  WARPSYNC.COLLECTIVE R15, `(.L_x_1873) ;  /* 0x000000000f087348 */ /* 0x001fea0003c00000 */
[----:B------:R1:W2:Y:S02]  /*14d60*/  SHFL.IDX P6, R14, R13, R12, R11 ;  /* 0x0000000c0d0e7389 */ /* 0x0002a400000c000b */
[----:B012---:R-:W-:Y:S01]  /*14d70*/  ENDCOLLECTIVE ;  /* 0x000000000000791b */ /* 0x007fe20003800000 */
.L_x_1873:
[----:B------:R-:W-:Y:S05]  /*14d80*/  BRA `(.L_x_1874) ;  /* 0xffffffd8000c7947 */ /* 0x000fea000383ffff */
.L_x_1812:
[----:B---3--:R3:W4:Y:S02]  /*14d90*/  SYNCS.PHASECHK.TRANS64.TRYWAIT P0, [R10+URZ+0x28c60], R20 ;  /* 0x028c60140a0075a7 */ /* 0x008724000800017f */
[----:B----4-:R-:W-:Y:S05]  /*14da0*/  @!P0 NANOSLEEP.SYNCS 0x989680 ;  /* 0x009896800000895d */ /* 0x010fea0003900000 */
[----:B------:R-:W4:Y:S02]  /*14db0*/  @!P0 SYNCS.PHASECHK.TRANS64 P0, [R10+URZ+0x28c60], R20 ;  /* 0x028c60140a0085a7 */ /* 0x000f24000800007f */
[----:B----4-:R-:W-:Y:S05]  /*14dc0*/  @!P0 BRA `(.L_x_1812) ;  /* 0xfffffffc00f08947 */ /* 0x010fea000383ffff */
[----:B------:R-:W-:Y:S05]  /*14dd0*/  BRA `(.L_x_1875) ;  /* 0xffffffd800587947 */ /* 0x000fea000383ffff */
.L_x_1813:
[----:B------:R-:W-:Y:S01]  /*14de0*/  BSSY B1, `(.L_x_1876) ;  /* 0x0000008000017945 */ /* 0x000fe20003800000 */
[----:B------:R-:W-:Y:S01]  /*14df0*/  IMAD.MOV.U32 R13, RZ, RZ, R19 ;  /* 0x000000ffff0d7224 */ /* 0x000fe200078e0013 */
[----:B------:R-:W-:Y:S01]  /*14e00*/  MOV R15, 0xffffffff ;  /* 0xffffffff000f7802 */ /* 0x000fe20000000f00 */
[----:B------:R-:W-:Y:S02]  /*14e10*/  IMAD.MOV.U32 R12, RZ, RZ, RZ ;  /* 0x000000ffff0c7224 */ /* 0x000fe400078e00ff */
[----:B------:R-:W-:-:S07]  /*14e20*/  IMAD.MOV.U32 R11, RZ, RZ, 0x181f ;  /* 0x0000181fff0b7424 */ /* 0x000fce00078e00ff */
[----:B-123--:R-:W-:Y:S05]  /*14e30*/  WARPSYNC.COLLECTIVE R15, `(.L_x_1877) ;  /* 0x000000000f087348 */ /* 0x00efea0003c00000 */
[----:B------:R0:W4:Y:S02]  /*14e40*/  SHFL.IDX P6, R14, R13, R12, R11 ;  /* 0x0000000c0d0e7389 */ /* 0x00012400000c000b */
[----:B01234-:R-:W-:Y:S01]  /*14e50*/  ENDCOLLECTIVE ;  /* 0x000000000000791b */ /* 0x01ffe20003800000 */
.L_x_1877:
[----:B------:R-:W-:Y:S05]  /*14e60*/  BSYNC B1 ;  /* 0x0000000000017941 */ /* 0x000fea0003800000 */
.L_x_1876:
[----:B------:R-:W-:Y:S01]  /*14e70*/  IMAD.MOV.U32 R13, RZ, RZ, R18 ;  /* 0x000000ffff0d7224 */ /* 0x000fe200078e0012 */
[----:B------:R-:W-:Y:S01]  /*14e80*/  MOV R11, 0x181f ;  /* 0x0000181f000b7802 */ /* 0x000fe20000000f00 */
[----:B------:R-:W-:Y:S01]  /*14e90*/  IMAD.MOV.U32 R12, RZ, RZ, RZ ;  /* 0x000000ffff0c7224 */ /* 0x000fe200078e00ff */
[----:B------:R-:W-:Y:S01]  /*14ea0*/  LEA R17, R17, UR46, 0x1 ;  /* 0x0000002e11117c11 */ /* 0x000fe2000f8e08ff */
[----:B------:R-:W-:Y:S01]  /*14eb0*/  IMAD.MOV.U32 R15, RZ, RZ, -0x1 ;  /* 0xffffffffff0f7424 */ /* 0x000fe200078e00ff */
[C---:B------:R-:W-:Y:S01]  /*14ec0*/  LOP3.LUT P2, RZ, R16.reuse, 0x20, RZ, 0xc0, !PT ;  /* 0x0000002010ff7812 */ /* 0x040fe2000784c0ff */
[----:B------:R-:W-:Y:S01]  /*14ed0*/  IMAD.MOV.U32 R3, RZ, RZ, R14 ;  /* 0x000000ffff037224 */ /* 0x000fe200078e000e */
[----:B------:R-:W-:-:S13]  /*14ee0*/  LOP3.LUT P1, RZ, R16, 0x10, RZ, 0xc0, !PT ;  /* 0x0000001010ff7812 */ /* 0x000fda000782c0ff */
[----:B------:R-:W-:Y:S05]  /*14ef0*/  WARPSYNC.COLLECTIVE R15, `(.L_x_1878) ;  /* 0x000000000f087348 */ /* 0x000fea0003c00000 */
[----:B------:R0:W1:Y:S02]  /*14f00*/  SHFL.IDX P6, R14, R13, R12, R11 ;  /* 0x0000000c0d0e7389 */ /* 0x00006400000c000b */
[----:B01----:R-:W-:Y:S01]  /*14f10*/  ENDCOLLECTIVE ;  /* 0x000000000000791b */ /* 0x003fe20003800000 */
.L_x_1878:
[----:B------:R-:W-:Y:S01]  /*14f20*/  P2R R4, PR, RZ, 0x20 ;  /* 0x00000020ff047803 */ /* 0x000fe20000000000 */
[----:B------:R-:W-:Y:S01]  /*14f30*/  IMAD.MOV.U32 R13, RZ, RZ, R19 ;  /* 0x000000ffff0d7224 */ /* 0x000fe200078e0013 */
[----:B------:R-:W-:Y:S02]  /*14f40*/  MOV R12, 0x1 ;  /* 0x00000001000c7802 */ /* 0x000fe40000000f00 */
        /* <DEDUP_REMOVED lines=11> */
.L_x_1879:
        /* <DEDUP_REMOVED lines=16> */
.L_x_1880:
[----:B------:R-:W-:Y:S01]  /*15100*/  @!PT LDS RZ, [RZ] ;  /* 0x00000000fffff984 */ /* 0x000fe20000000800 */
[----:B------:R-:W-:Y:S01]  /*15110*/  @!PT LDS RZ, [RZ] ;  /* 0x00000000fffff984 */ /* 0x000fe20000000800 */
[----:B------:R-:W-:Y:S01]  /*15120*/  @!PT LDS RZ, [RZ] ;  /* 0x00000000fffff984 */ /* 0x000fe20000000800 */
[----:B------:R0:W-:Y:S01]  /*15130*/  LDGSTS.E.BYPASS.LTC128B.128 [R17+0xe400], desc[UR36][R2.64+0x380], P1 ;  /* 0x0e40038002117fae */ /* 0x0001e20008901d64 */
[----:B------:R-:W-:Y:S01]  /*15140*/  MOV R13, R19 ;  /* 0x00000013000d7202 */ /* 0x000fe20000000f00 */
[----:B------:R-:W-:Y:S01]  /*15150*/  IMAD.MOV.U32 R12, RZ, RZ, 0x2 ;  /* 0x00000002ff0c7424 */ /* 0x000fe200078e00ff */
        /* <DEDUP_REMOVED lines=12> */
.L_x_1881:
        /* <DEDUP_REMOVED lines=14> */
.L_x_1882:
        /* <DEDUP_REMOVED lines=17> */
.L_x_1883:
[----:B------:R-:W-:Y:S01]  /*15410*/  @!PT LDS RZ, [RZ] ;  /* 0x00000000fffff984 */ /* 0x000fe20000000800 */
[----:B------:R-:W-:Y:S01]  /*15420*/  @!PT LDS RZ, [RZ] ;  /* 0x00000000fffff984 */ /* 0x000fe20000000800 */
[----:B------:R-:W-:Y:S01]  /*15430*/  @!PT LDS RZ, [RZ] ;  /* 0x00000000fffff984 */ /* 0x000fe20000000800 */
[----:B------:R0:W-:Y:S04]  /*15440*/  LDGSTS.E.BYPASS.LTC128B.128 [R17+0x7400], desc[UR36][R2.64+0x180], !P5 ;  /* 0x0740018002117fae */ /* 0x0001e8000e901d64 */
[----:B------:R0:W-:Y:S04]  /*15450*/  LDGSTS.E.BYPASS.LTC128B.128 [R17+0x9400], desc[UR36][R2.64+0x200], !P4 ;  /* 0x0940020002117fae */ /* 0x0001e8000e101d64 */
[----:B------:R0:W-:Y:S01]  /*15460*/  LDGSTS.E.BYPASS.LTC128B.128 [R17+0xb400], desc[UR36][R2.64+0x280], !P3 ;  /* 0x0b40028002117fae */ /* 0x0001e2000d901d64 */
[----:B------:R-:W-:-:S03]  /*15470*/  MOV R13, R18 ;  /* 0x00000012000d7202 */ /* 0x000fc60000000f00 */
[----:B------:R0:W-:Y:S04]  /*15480*/  LDGSTS.E.BYPASS.LTC128B.128 [R17+0xd400], desc[UR36][R2.64+0x300], P0 ;  /* 0x0d40030002117fae */ /* 0x0001e80008101d64 */
[----:B------:R0:W-:Y:S01]  /*15490*/  LDGSTS.E.BYPASS.LTC128B.128 [R17+0xf400], desc[UR36][R2.64+0x380], P1 ;  /* 0x0f40038002117fae */ /* 0x0001e20008901d64 */
[----:B------:R-:W-:-:S07]  /*154a0*/  IMAD.MOV.U32 R19, RZ, RZ, R14 ;  /* 0x000000ffff137224 */ /* 0x000fce00078e000e */
[----:B0-----:R-:W-:Y:S05]  /*154b0*/  WARPSYNC.COLLECTIVE R15, `(.L_x_1884) ;  /* 0x000000000f087348 */ /* 0x001fea0003c00000 */
[----:B------:R1:W2:Y:S02]  /*154c0*/  SHFL.IDX P6, R14, R13, R12, R11 ;  /* 0x0000000c0d0e7389 */ /* 0x0002a400000c000b */
[----:B012---:R-:W-:Y:S01]  /*154d0*/  ENDCOLLECTIVE ;  /* 0x000000000000791b */ /* 0x007fe20003800000 */
.L_x_1884:
[----:B------:R-:W-:Y:S05]  /*154e0*/  BRA `(.L_x_1885) ;  /* 0xffffffd400cc7947 */ /* 0x000fea000383ffff */
.L_x_1818:
[----:B0-----:R0:W1:Y:S02]  /*154f0*/  SYNCS.PHASECHK.TRANS64.TRYWAIT P0, [R5+URZ+0x28c20], R4 ;  /* 0x028c2004050075a7 */ /* 0x001064000800017f */
[----:B-1----:R-:W-:Y:S05]  /*15500*/  @!P0 NANOSLEEP.SYNCS 0x989680 ;  /* 0x009896800000895d */ /* 0x002fea0003900000 */
[----:B------:R-:W1:Y:S02]  /*15510*/  @!P0 SYNCS.PHASECHK.TRANS64 P0, [R5+URZ+0x28c20], R4 ;  /* 0x028c2004050085a7 */ /* 0x000e64000800007f */
[----:B-1----:R-:W-:Y:S05]  /*15520*/  @!P0 BRA `(.L_x_1818) ;  /* 0xfffffffc00f08947 */ /* 0x002fea000383ffff */
[----:B------:R-:W-:Y:S05]  /*15530*/  BRA `(.L_x_1886) ;  /* 0xffffffd800787947 */ /* 0x000fea000383ffff */
.L_x_1819:
[----:B------:R-:W1:Y:S01]  /*15540*/  S2R R2, SR_TID.X ;  /* 0x0000000000027919 */ /* 0x000e620000002100 */
[----:B------:R-:W-:Y:S01]  /*15550*/  BSSY B0, `(.L_x_1887) ;  /* 0x000000a000007945 */ /* 0x000fe20003800000 */
[----:B------:R-:W-:Y:S01]  /*15560*/  IMAD.MOV.U32 R12, RZ, RZ, RZ ;  /* 0x000000ffff0c7224 */ /* 0x000fe200078e00ff */
[----:B------:R-:W-:Y:S01]  /*15570*/  MOV R11, 0x1f ;  /* 0x0000001f000b7802 */ /* 0x000fe20000000f00 */
[----:B------:R-:W-:Y:S01]  /*15580*/  IMAD.MOV.U32 R15, RZ, RZ, -0x1 ;  /* 0xffffffffff0f7424 */ /* 0x000fe200078e00ff */
[----:B-1----:R-:W-:-:S04]  /*15590*/  SHF.R.U32.HI R2, RZ, 0x5, R2 ;  /* 0x00000005ff027819 */ /* 0x002fc80000011602 */
[----:B------:R-:W-:-:S05]  /*155a0*/  LOP3.LUT R2, R2, 0x3, RZ, 0xc0, !PT ;  /* 0x0000000302027812 */ /* 0x000fca00078ec0ff */
[----:B------:R-:W-:-:S07]  /*155b0*/  IMAD.MOV.U32 R13, RZ, RZ, R2 ;  /* 0x000000ffff0d7224 */ /* 0x000fce00078e0002 */
[----:B0-2--5:R-:W-:Y:S05]  /*155c0*/  WARPSYNC.COLLECTIVE R15, `(.L_x_1888) ;  /* 0x000000000f087348 */ /* 0x025fea0003c00000 */
[----:B------:R1:W3:Y:S02]  /*155d0*/  SHFL.IDX P6, R14, R13, R12, R11 ;  /* 0x0000000c0d0e7389 */ /* 0x0002e400000c000b */
[----:B0123-5:R-:W-:Y:S01]  /*155e0*/  ENDCOLLECTIVE ;  /* 0x000000000000791b */ /* 0x02ffe20003800000 */
.L_x_1888:
[----:B------:R-:W-:Y:S05]  /*155f0*/  BSYNC B0 ;  /* 0x0000000000007941 */ /* 0x000fea0003800000 */
.L_x_1887:
[----:B------:R-:W-:Y:S05]  /*15600*/  BRA `(.L_x_1889) ;  /* 0xffffffd800607947 */ /* 0x000fea000383ffff */
.L_x_1820:
[----:B------:R-:W-:Y:S01]  /*15610*/  BSSY B0, `(.L_x_1890) ;  /* 0x0000006000007945 */ /* 0x000fe20003800000 */
[----:B------:R-:W-:-:S07]  /*15620*/  IMAD.MOV.U32 R15, RZ, RZ, -0x1 ;  /* 0xffffffffff0f7424 */ /* 0x000fce00078e00ff */
[----:B012--5:R-:W-:Y:S05]  /*15630*/  WARPSYNC.COLLECTIVE R15, `(.L_x_1891) ;  /* 0x000000000f0c7348 */ /* 0x027fea0003c00000 */
[----:B------:R-:W-:Y:S02]  /*15640*/  ELECT P6, UR62, PT ;  /* 0x00000000003e782f */ /* 0x000fe400038c0000 */
[----:B------:R-:W-:Y:S01]  /*15650*/  MOV R14, UR62 ;  /* 0x0000003e000e7c02 */ /* 0x000fe20008000f00 */
[----:B012--5:R-:W-:Y:S10]  /*15660*/  ENDCOLLECTIVE ;  /* 0x000000000000791b */ /* 0x027ff40003800000 */
.L_x_1891:
[----:B------:R-:W-:Y:S05]  /*15670*/  BSYNC B0 ;  /* 0x0000000000007941 */ /* 0x000fea0003800000 */
.L_x_1890:
[----:B------:R-:W-:Y:S05]  /*15680*/  BRA `(.L_x_1892) ;  /* 0xffffffd800547947 */ /* 0x000fea000383ffff */
.L_x_1822:
[----:B0-----:R0:W1:Y:S02]  /*15690*/  SYNCS.PHASECHK.TRANS64.TRYWAIT P1, [R4+URZ+0x28c40], R3 ;  /* 0x028c4003040075a7 */ /* 0x001064000802017f */
[----:B-1----:R-:W-:Y:S05]  /*156a0*/  @!P1 NANOSLEEP.SYNCS 0x989680 ;  /* 0x009896800000995d */ /* 0x002fea0003900000 */
[----:B------:R-:W1:Y:S02]  /*156b0*/  @!P1 SYNCS.PHASECHK.TRANS64 P1, [R4+URZ+0x28c40], R3 ;  /* 0x028c4003040095a7 */ /* 0x000e64000802007f */
[----:B-1----:R-:W-:Y:S05]  /*156c0*/  @!P1 BRA `(.L_x_1822) ;  /* 0xfffffffc00f09947 */ /* 0x002fea000383ffff */
[----:B------:R-:W-:Y:S05]  /*156d0*/  BRA `(.L_x_1893) ;  /* 0xffffffd800747947 */ /* 0x000fea000383ffff */
.L_x_1824:
[----:B-1----:R1:W3:Y:S02]  /*156e0*/  SYNCS.PHASECHK.TRANS64.TRYWAIT P1, [R5+URZ+0x28c40], R0 ;  /* 0x028c4000050075a7 */ /* 0x0022e4000802017f */
[----:B---3--:R-:W-:Y:S05]  /*156f0*/  @!P1 NANOSLEEP.SYNCS 0x989680 ;  /* 0x009896800000995d */ /* 0x008fea0003900000 */
[----:B------:R-:W3:Y:S02]  /*15700*/  @!P1 SYNCS.PHASECHK.TRANS64 P1, [R5+URZ+0x28c40], R0 ;  /* 0x028c4000050095a7 */ /* 0x000ee4000802007f */
[----:B---3--:R-:W-:Y:S05]  /*15710*/  @!P1 BRA `(.L_x_1824) ;  /* 0xfffffffc00f09947 */ /* 0x008fea000383ffff */
[----:B------:R-:W-:Y:S05]  /*15720*/  BRA `(.L_x_1894) ;  /* 0xffffffd800807947 */ /* 0x000fea000383ffff */
.L_x_1826:
[----:B---3--:R3:W4:Y:S02]  /*15730*/  SYNCS.PHASECHK.TRANS64.TRYWAIT P1, [R4+URZ+0x28c60], R3 ;  /* 0x028c6003040075a7 */ /* 0x008724000802017f */
[----:B----4-:R-:W-:Y:S05]  /*15740*/  @!P1 NANOSLEEP.SYNCS 0x989680 ;  /* 0x009896800000995d */ /* 0x010fea0003900000 */
[----:B------:R-:W4:Y:S02]  /*15750*/  @!P1 SYNCS.PHASECHK.TRANS64 P1, [R4+URZ+0x28c60], R3 ;  /* 0x028c6003040095a7 */ /* 0x000f24000802007f */
[----:B----4-:R-:W-:Y:S05]  /*15760*/  @!P1 BRA `(.L_x_1826) ;  /* 0xfffffffc00f09947 */ /* 0x010fea000383ffff */
[----:B------:R-:W-:Y:S05]  /*15770*/  BRA `(.L_x_1895) ;  /* 0xffffffd8007c7947 */ /* 0x000fea000383ffff */
.L_x_1896:
        /* <DEDUP_REMOVED lines=16> */
.L_x_5652:


//--------------------- .text._ZN7cutlass13device_kernelIN5flash11enable_sm90INS1_16FlashAttnFwdSm90INS1_25CollectiveMainloopFwdSm90ILi2EN4cute5tupleIJNS5_1CILi1EEES8_S8_EEENS6_IJNS7_ILi64EEESA_SA_EEELi512ENS_6half_tEfNS_4arch4Sm90ELb0ELb1ELb0ELb0ELb1ELb0ELb1ELb0ELb0ELb1ELb1ELb0EEENS1_21CollectiveEpilogueFwdINS6_IJSA_NS7_ILi512EEESA_EEES9_SC_SE_Li256ELb0ELb1ELb1ELb0EEENS1_19SingleTileSchedulerILb0ELb1ELb1ELi64EEEEEEEEEvNT_6ParamsE --------------------------
	.section	.text._ZN7cutlass13device_kernelIN5flash11enable_sm90INS1_16FlashAttnFwdSm90INS1_25CollectiveMainloopFwdSm90ILi2EN4cute5tupleIJNS5_1CILi1EEES8_S8_EEENS6_IJNS7_ILi64EEESA_SA_EEELi512ENS_6half_tEfNS_4arch4Sm90ELb0ELb1ELb0ELb0ELb1ELb0ELb1ELb0ELb0ELb1ELb1ELb0EEENS1_21CollectiveEpilogueFwdINS6_IJSA_NS7_ILi512EEESA_EEES9_SC_SE_Li256ELb0ELb1ELb1ELb0EEENS1_19SingleTileSchedulerILb0ELb1ELb1ELi64EEEEEEEEEvNT_6ParamsE,"ax",@progbits
	.align	128
.text._ZN7cutlass13device_kernelIN5flash11enable_sm90INS1_16FlashAttnFwdSm90INS1_25CollectiveMainloopFwdSm90ILi2EN4cute5tupleIJNS5_1CILi1EEES8_S8_EEENS6_IJNS7_ILi64EEESA_SA_EEELi512ENS_6half_tEfNS_4arch4Sm90ELb0ELb1ELb0ELb0ELb1ELb0ELb1ELb0ELb0ELb1ELb1ELb0EEENS1_21CollectiveEpilogueFwdINS6_IJSA_NS7_ILi512EEESA_EEES9_SC_SE_Li256ELb0ELb1ELb1ELb0EEENS1_19SingleTileSchedulerILb0ELb1ELb1ELi64EEEEEEEEEvNT_6ParamsE:
        .type           _ZN7cutlass13device_kernelIN5flash11enable_sm90INS1_16FlashAttnFwdSm90INS1_25CollectiveMainloopFwdSm90ILi2EN4cute5tupleIJNS5_1CILi1EEES8_S8_EEENS6_IJNS7_ILi64EEESA_SA_EEELi512ENS_6half_tEfNS_4arch4Sm90ELb0ELb1ELb0ELb0ELb1ELb0ELb1ELb0ELb0ELb1ELb1ELb0EEENS1_21CollectiveEpilogueFwdINS6_IJSA_NS7_ILi512EEESA_EEES9_SC_SE_Li256ELb0ELb1ELb1ELb0EEENS1_19SingleTileSchedulerILb0ELb1ELb1ELi64EEEEEEEEEvNT_6ParamsE,@function
        .size           _ZN7cutlass13device_kernelIN5flash11enable_sm90INS1_16FlashAttnFwdSm90INS1_25CollectiveMainloopFwdSm90ILi2EN4cute5tupleIJNS5_1CILi1EEES8_S8_EEENS6_IJNS7_ILi64EEESA_SA_EEELi512ENS_6half_tEfNS_4arch4Sm90ELb0ELb1ELb0ELb0ELb1ELb0ELb1ELb0ELb0ELb1ELb1ELb0EEENS1_21CollectiveEpilogueFwdINS6_IJSA_NS7_ILi512EEESA_EEES9_SC_SE_Li256ELb0ELb1ELb1ELb0EEENS1_19SingleTileSchedulerILb0ELb1ELb1ELi64EEEEEEEEEvNT_6ParamsE,(.L_x_5653 - _ZN7cutlass13device_kernelIN5flash11enable_sm90INS1_16FlashAttnFwdSm90INS1_25CollectiveMainloopFwdSm90ILi2EN4cute5tupleIJNS5_1CILi1EEES8_S8_EEENS6_IJNS7_ILi64EEESA_SA_EEELi512ENS_6half_tEfNS_4arch4Sm90ELb0ELb1ELb0ELb0ELb1ELb0ELb1ELb0ELb0ELb1ELb1ELb0EEENS1_21CollectiveEpilogueFwdINS6_IJSA_NS7_ILi512EEESA_EEES9_SC_SE_Li256ELb0ELb1ELb1ELb0EEENS1_19SingleTileSchedulerILb0ELb1ELb1ELi64EEEEEEEEEvNT_6ParamsE)
        .other          _ZN7cutlass13device_kernelIN5flash11enable_sm90INS1_16FlashAttnFwdSm90INS1_25CollectiveMainloopFwdSm90ILi2EN4cute5tupleIJNS5_1CILi1EEES8_S8_EEENS6_IJNS7_ILi64EEESA_SA_EEELi512ENS_6half_tEfNS_4arch4Sm90ELb0ELb1ELb0ELb0ELb1ELb0ELb1ELb0ELb0ELb1ELb1ELb0EEENS1_21CollectiveEpilogueFwdINS6_IJSA_NS7_ILi512EEESA_EEES9_SC_SE_Li256ELb0ELb1ELb1ELb0EEENS1_19SingleTileSchedulerILb0ELb1ELb1ELi64EEEEEEEEEvNT_6ParamsE,@"STO_CUDA_ENTRY STV_DEFAULT"
_ZN7cutlass13device_kernelIN5flash11enable_sm90INS1_16FlashAttnFwdSm90INS1_25CollectiveMainloopFwdSm90ILi2EN4cute5tupleIJNS5_1CILi1EEES8_S8_EEENS6_IJNS7_ILi64EEESA_SA_EEELi512ENS_6half_tEfNS_4arch4Sm90ELb0ELb1ELb0ELb0ELb1ELb0ELb1ELb0ELb0ELb1ELb1ELb0EEENS1_21CollectiveEpilogueFwdINS6_IJSA_NS7_ILi512EEESA_EEES9_SC_SE_Li256ELb0ELb1ELb1ELb0EEENS1_19SingleTileSchedulerILb0ELb1ELb1ELi64EEEEEEEEEvNT_6ParamsE:
        /* <DEDUP_REMOVED lines=43> */
.L_x_1897:
        /* <DEDUP_REMOVED lines=22> */
.L_x_1898:
        /* <DEDUP_REMOVED lines=18> */
.L_x_1899:
        /* <DEDUP_REMOVED lines=22> */
.L_x_1900:
        /* <DEDUP_REMOVED lines=23> */
.L_x_1901:
        /* <DEDUP_REMOVED lines=11> */
.L_x_1904:
[----:B------:R-:W-:-:S08]  /*08b0*/  NOP ;  /* 0x0000000000007918 */ /* 0x000fd00000000000 */
[----:B------:R-:W1:Y:S02]  /*08c0*/  USETMAXREG.TRY_ALLOC.CTAPOOL UP0, 0xe8 ;  /* 0x000000e8000079c8 */ /* 0x000e640008000600 */
[----:B-1----:R-:W-:-:S13]  /*08d0*/  PLOP3.LUT P0, PT, PT, PT, UP0, 0x80, 0x0 ;  /* 0x000000000000781c */ /* 0x002fda0003f0f008 */
[----:B------:R-:W-:Y:S05]  /*08e0*/  @!P0 BRA `(.L_x_1904) ;  /* 0xfffffffc00f08947 */ /* 0x000fea000383ffff */
[----:B0-----:R-:W0:Y:S01]  /*08f0*/  LDC R2, c[0x0][0xd50] ;  /* 0x00035400ff027b82 */ /* 0x001e220000000800 */
        /* <DEDUP_REMOVED lines=17> */
[----:B------:R-:W0:Y:S01]  /*0a10*/  LDC.64 R2, c[0x0][0x418] ;  /* 0x00010600ff027b82 */ /* 0x000e220000000a00 */
[----:B------:R-:W1:Y:S01]  /*0a20*/  S2R R169, SR_CTAID.X ;  /* 0x0000000000a97919 */ /* 0x000e620000002500 */
[----:B------:R-:W-:Y:S01]  /*0a30*/  UISETP.NE.AND UP0, UPT, UR9, 0x1, UPT ;  /* 0x000000010900788c */ /* 0x000fe2000bf05270 */
[----:B------:R-:W2:Y:S05]  /*0a40*/  S2R R201, SR_CgaCtaId ;  /* 0x0000000000c97919 */ /* 0x000eaa0000008800 */
[----:B------:R-:W3:Y:S08]  /*0a50*/  LDC R17, c[0x0][0x424] ;  /* 0x00010900ff117b82 */ /* 0x000ef00000000800 */
[----:B------:R-:W4:Y:S01]  /*0a60*/  LDC R8, c[0x0][0x2f0] ;  /* 0x0000bc00ff087b82 */ /* 0x000f220000000800 */
[----:B0-----:R-:W-:Y:S01]  /*0a70*/  ISETP.NE.U32.AND P0, PT, R2, RZ, PT ;  /* 0x000000ff0200720c */ /* 0x001fe20003f05070 */
[----:B------:R-:W-:-:S03]  /*0a80*/  VIADD R2, R24, 0xffffff80 ;  /* 0xffffff8018027836 */ /* 0x000fc60000000000 */
[----:B------:R-:W-:-:S04]  /*0a90*/  ISETP.NE.AND.EX P0, PT, R3, RZ, PT, P0 ;  /* 0x000000ff0300720c */ /* 0x000fc80003f05300 */
[----:B---3--:R-:W-:Y:S01]  /*0aa0*/  SEL R17, R17, 0x1, P0 ;  /* 0x0000000111117807 */ /* 0x008fe20000000000 */
[----:B-1----:R-:W-:Y:S01]  /*0ab0*/  IMAD.SHL.U32 R169, R169, 0x40, RZ ;  /* 0x00000040a9a97824 */ /* 0x002fe200078e00ff */
[----:B------:R-:W-:-:S03]  /*0ac0*/  PLOP3.LUT P0, PT, PT, PT, UP0, 0x80, 0x0 ;  /* 0x000000000000781c */ /* 0x000fc60003f0f008 */
[----:B----4-:R-:W-:-:S05]  /*0ad0*/  IMAD R0, R17, R8, 0x3f ;  /* 0x0000003f11007424 */ /* 0x010fca00078e0208 */
[----:B------:R-:W-:-:S04]  /*0ae0*/  SHF.R.S32.HI R3, RZ, 0x1f, R0 ;  /* 0x0000001fff037819 */ /* 0x000fc80000011400 */
[----:B------:R-:W-:-:S04]  /*0af0*/  LEA.HI R3, R3, R0, RZ, 0x6 ;  /* 0x0000000003037211 */ /* 0x000fc800078f30ff */
[----:B------:R-:W-:Y:S01]  /*0b00*/  SHF.R.S32.HI R3, RZ, 0x6, R3 ;  /* 0x00000006ff037819 */ /* 0x000fe20000011403 */
[----:B--2---:R-:W-:Y:S06]  /*0b10*/  @!P0 BRA `(.L_x_1906) ;  /* 0x0000002000cc8947 */ /* 0x004fec0003800000 */
[----:B------:R-:W0:Y:S08]  /*0b20*/  LDC R0, c[0x0][0x448] ;  /* 0x00011200ff007b82 */ /* 0x000e300000000800 */
[----:B------:R-:W1:Y:S08]  /*0b30*/  LDC.64 R10, c[0x0][0xad8] ;  /* 0x0002b600ff0a7b82 */ /* 0x000e700000000a00 */
[----:B------:R-:W2:Y:S01]  /*0b40*/  LDC R9, c[0x0][0x288] ;  /* 0x0000a200ff097b82 */ /* 0x000ea20000000800 */
[----:B0-----:R-:W-:Y:S01]  /*0b50*/  ISETP.NE.AND P1, PT, R0, 0x1, PT ;  /* 0x000000010000780c */ /* 0x001fe20003f25270 */
[----:B------:R-:W-:Y:S01]  /*0b60*/  VIADD R0, R169, 0x3f ;  /* 0x0000003fa9007836 */ /* 0x000fe20000000000 */
[----:B-1----:R-:W-:-:S11]  /*0b70*/  ISETP.GE.AND P2, PT, R11, 0x1, PT ;  /* 0x000000010b00780c */ /* 0x002fd60003f46270 */
[----:B------:R-:W0:Y:S01]  /*0b80*/  @P1 LDC R5, c[0x0][0x44c] ;  /* 0x00011300ff051b82 */ /* 0x000e220000000800 */
[----:B--2---:R-:W-:-:S07]  /*0b90*/  IADD3 R6, -R9, 0x1, RZ ;  /* 0x0000000109067810 */ /* 0x004fce0007ffe1ff */
[----:B------:R-:W1:Y:S01]  /*0ba0*/  @P1 LDC R7, c[0x0][0x450] ;  /* 0x00011400ff071b82 */ /* 0x000e620000000800 */
[----:B0-----:R-:W-:-:S04]  /*0bb0*/  @P1 IMAD.HI.U32 R4, R0, R5, RZ ;  /* 0x0000000500041227 */ /* 0x001fc800078e00ff */
[----:B------:R-:W-:Y:S01]  /*0bc0*/  IMAD R5, R17, R8, R6 ;  /* 0x0000000811057224 */ /* 0x000fe200078e0206 */
[----:B-1----:R-:W-:-:S05]  /*0bd0*/  @P1 SHF.R.U32.HI R0, RZ, R7, R4 ;  /* 0x00000007ff001219 */ /* 0x002fca0000011604 */
[----:B------:R-:W-:-:S04]  /*0be0*/  IMAD.IADD R5, R5, 0x1, R0 ;  /* 0x0000000105057824 */ /* 0x000fc800078e0200 */
        /* <DEDUP_REMOVED lines=12> */
.L_x_1908:
[----:B------:R-:W-:-:S13]  /*0cb0*/  ISETP.NE.AND P0, PT, R11, 0x1, PT ;  /* 0x000000010b00780c */ /* 0x000fda0003f05270 */
[----:B------:R-:W0:Y:S02]  /*0cc0*/  @P0 LDC.64 R6, c[0x0][0xae0] ;  /* 0x0002b800ff060b82 */ /* 0x000e240000000a00 */
[----:B0-----:R-:W-:-:S05]  /*0cd0*/  @P0 IMAD.HI.U32 R6, R4, R6, RZ ;  /* 0x0000000604060227 */ /* 0x001fca00078e00ff */
[----:B------:R-:W-:-:S07]  /*0ce0*/  @P0 SHF.R.U32.HI R4, RZ, R7, R6 ;  /* 0x00000007ff040219 */ /* 0x000fce0000011606 */
.L_x_1909:
[----:B------:R-:W-:-:S05]  /*0cf0*/  IMAD R5, R4, R11, R11 ;  /* 0x0000000b04057224 */ /* 0x000fca00078e020b */
[----:B------:R-:W-:-:S07]  /*0d00*/  VIMNMX R0, R0, R5, PT ;  /* 0x0000000500007248 */ /* 0x000fce0003fe0100 */
.L_x_1907:
[----:B------:R-:W0:Y:S01]  /*0d10*/  @P1 LDC R4, c[0x0][0x44c] ;  /* 0x00011300ff041b82 */ /* 0x000e220000000800 */
[----:B------:R-:W-:Y:S01]  /*0d20*/  VIADD R0, R0, 0x3f ;  /* 0x0000003f00007836 */ /* 0x000fe20000000000 */
[----:B------:R-:W-:Y:S01]  /*0d30*/  ULDC UR4, c[0x0][0xad4] ;  /* 0x0002b50000047ab9 */ /* 0x000fe20000000800 */
[----:B------:R-:W-:-:S03]  /*0d40*/  IMAD R6, R17, R8, -R9 ;  /* 0x0000000811067224 */ /* 0x000fc600078e0a09 */
[----:B------:R-:W-:Y:S02]  /*0d50*/  SHF.R.S32.HI R5, RZ, 0x1f, R0 ;  /* 0x0000001fff057819 */ /* 0x000fe40000011400 */
[----:B------:R-:W1:Y:S02]  /*0d60*/  @P1 LDC R7, c[0x0][0x450] ;  /* 0x00011400ff071b82 */ /* 0x000e640000000800 */
[----:B------:R-:W-:-:S04]  /*0d70*/  LEA.HI R5, R5, R0, RZ, 0x6 ;  /* 0x0000000005057211 */ /* 0x000fc800078f30ff */
[----:B------:R-:W-:-:S04]  /*0d80*/  SHF.R.S32.HI R0, RZ, 0x6, R5 ;  /* 0x00000006ff007819 */ /* 0x000fc80000011405 */
[----:B------:R-:W-:Y:S01]  /*0d90*/  VIMNMX R13, R3, R0, PT ;  /* 0x00000000030d7248 */ /* 0x000fe20003fe0100 */
[----:B0-----:R-:W-:-:S05]  /*0da0*/  @P1 IMAD.HI.U32 R4, R169, R4, RZ ;  /* 0x00000004a9041227 */ /* 0x001fca00078e00ff */
[----:B-1----:R-:W-:-:S05]  /*0db0*/  @P1 SHF.R.U32.HI R169, RZ, R7, R4 ;  /* 0x00000007ffa91219 */ /* 0x002fca0000011604 */
[----:B------:R-:W-:-:S04]  /*0dc0*/  IMAD.IADD R6, R6, 0x1, R169 ;  /* 0x0000000106067824 */ /* 0x000fc800078e02a9 */
        /* <DEDUP_REMOVED lines=11> */
.L_x_1911:
[----:B------:R-:W-:-:S13]  /*0e80*/  ISETP.NE.AND P0, PT, R11, 0x1, PT ;  /* 0x000000010b00780c */ /* 0x000fda0003f05270 */
[----:B------:R-:W0:Y:S02]  /*0e90*/  @P0 LDC.64 R4, c[0x0][0xae0] ;  /* 0x0002b800ff040b82 */ /* 0x000e240000000a00 */
[----:B0-----:R-:W-:-:S05]  /*0ea0*/  @P0 IMAD.HI.U32 R4, R6, R4, RZ ;  /* 0x0000000406040227 */ /* 0x001fca00078e00ff */
[----:B------:R-:W-:-:S07]  /*0eb0*/  @P0 SHF.R.U32.HI R6, RZ, R5, R4 ;  /* 0x00000005ff060219 */ /* 0x000fce0000011604 */
.L_x_1912:
[----:B------:R-:W-:-:S05]  /*0ec0*/  IMAD R3, R6, R11, RZ ;  /* 0x0000000b06037224 */ /* 0x000fca00078e02ff */
[----:B------:R-:W-:-:S07]  /*0ed0*/  VIMNMX R0, R0, R3, !PT ;  /* 0x0000000300007248 */ /* 0x000fce0007fe0100 */
.L_x_1910:
        /* <DEDUP_REMOVED lines=13> */
[----:B------:R-:W0:Y:S01]  /*0fb0*/  I2F.RP R6, R9 ;  /* 0x0000000900067306 */ /* 0x000e220000209400 */
[----:B------:R-:W-:Y:S02]  /*0fc0*/  IABS R12, R0 ;  /* 0x00000000000c7213 */ /* 0x000fe40000000000 */
[----:B------:R-:W-:-:S05]  /*0fd0*/  IMAD.IADD R3, R3, 0x1, -R8 ;  /* 0x0000000103037824 */ /* 0x000fca00078e0a08 */
        /* <DEDUP_REMOVED lines=23> */
.L_x_1913:
[-C--:B------:R-:W-:Y:S01]  /*1150*/  IMAD R3, R7, R6.reuse, R8 ;  /* 0x0000000607037224 */ /* 0x080fe200078e0208 */
[----:B------:R-:W-:Y:S02]  /*1160*/  PLOP3.LUT P0, PT, PT, PT, PT, 0x80, 0x0 ;  /* 0x000000000000781c */ /* 0x000fe40003f0f070 */
[----:B------:R-:W-:Y:S02]  /*1170*/  CS2R R4, SRZ ;  /* 0x0000000000047805 */ /* 0x000fe4000001ff00 */
[----:B------:R-:W-:Y:S02]  /*1180*/  CS2R R150, SRZ ;  /* 0x0000000000967805 */ /* 0x000fe4000001ff00 */
[----:B------:R-:W-:Y:S02]  /*1190*/  CS2R R148, SRZ ;  /* 0x0000000000947805 */ /* 0x000fe4000001ff00 */
[----:B0-----:R-:W-:Y:S02]  /*11a0*/  VIADDMNMX R0, R3, R6, R13, PT ;  /* 0x0000000603007246 */ /* 0x001fe4000380010d */
[----:B------:R-:W-:-:S02]  /*11b0*/  CS2R R146, SRZ ;  /* 0x0000000000927805 */ /* 0x000fc4000001ff00 */
[----:B------:R-:W-:Y:S02]  /*11c0*/  CS2R R144, SRZ ;  /* 0x0000000000907805 */ /* 0x000fe4000001ff00 */
[----:B------:R-:W-:Y:S02]  /*11d0*/  CS2R R142, SRZ ;  /* 0x00000000008e7805 */ /* 0x000fe4000001ff00 */
[----:B------:R-:W-:Y:S02]  /*11e0*/  ISETP.GT.AND P1, PT, R0, R3, PT ;  /* 0x000000030000720c */ /* 0x000fe40003f24270 */
        /* <DEDUP_REMOVED lines=60> */
[----:B------:R-:W2:Y:S01]  /*15b0*/  LDL R9, [R1] ;  /* 0x0000000001097983 */ /* 0x000ea20000100800 */
[----:B------:R-:W-:Y:S01]  /*15c0*/  SHF.R.S32.HI R5, RZ, 0x1f, R2 ;  /* 0x0000001fff057819 */ /* 0x000fe20000011402 */
[----:B------:R-:W-:Y:S01]  /*15d0*/  UMOV UR5, 0x40000040 ;  /* 0x4000004000057882 */ /* 0x000fe20000000000 */
[----:B------:R-:W-:Y:S01]  /*15e0*/  MOV R8, 0x400 ;  /* 0x0000040000087802 */ /* 0x000fe20000000f00 */
[----:B------:R-:W-:Y:S01]  /*15f0*/  BAR.SYNC.DEFER_BLOCKING 0xe, 0x100 ;  /* 0x0384000000007b1d */ /* 0x000fe20000010000 */
[----:B------:R-:W-:Y:S02]  /*1600*/  LEA.HI R5, R5, R2, RZ, 0x7 ;  /* 0x0000000205057211 */ /* 0x000fe400078f38ff */
[----:B------:R-:W-:Y:S02]  /*1610*/  LEA R11, R201, R8, 0x18 ;  /* 0x00000008c90b7211 */ /* 0x000fe400078ec0ff */
[----:B------:R-:W-:Y:S01]  /*1620*/  SHF.R.S32.HI R4, RZ, 0x7, R5 ;  /* 0x00000007ff047819 */ /* 0x000fe20000011405 */
[----:B------:R-:W-:Y:S01]  /*1630*/  UMOV UR7, 0x40000040 ;  /* 0x4000004000077882 */ /* 0x000fe20000000000 */
[----:B------:R-:W-:Y:S01]  /*1640*/  UMOV UR9, 0x40000040 ;  /* 0x4000004000097882 */ /* 0x000fe20000000000 */
[----:B------:R-:W-:Y:S01]  /*1650*/  UMOV UR11, 0x40000040 ;  /* 0x40000040000b7882 */ /* 0x000fe20000000000 */
[----:B------:R-:W-:Y:S01]  /*1660*/  UMOV UR13, 0x40000040 ;  /* 0x40000040000d7882 */ /* 0x000fe20000000000 */
[----:B------:R-:W-:Y:S01]  /*1670*/  UMOV UR15, 0x40000040 ;  /* 0x40000040000f7882 */ /* 0x000fe20000000000 */
[----:B------:R-:W0:Y:S01]  /*1680*/  SHFL.IDX PT, R4, R4, RZ, 0x1f ;  /* 0x00001fff04047589 */ /* 0x000e2200000e0000 */
[----:B------:R-:W-:Y:S01]  /*1690*/  UMOV UR17, 0x40000040 ;  /* 0x4000004000117882 */ /* 0x000fe20000000000 */
[----:B------:R-:W-:Y:S01]  /*16a0*/  UMOV UR19, 0x40000040 ;  /* 0x4000004000137882 */ /* 0x000fe20000000000 */
[----:B------:R-:W-:-:S05]  /*16b0*/  LOP3.LUT R5, R5, 0xffffff80, RZ, 0xc0, !PT ;  /* 0xffffff8005057812 */ /* 0x000fca00078ec0ff */
[----:B------:R-:W-:Y:S01]  /*16c0*/  IMAD.IADD R5, R2, 0x1, -R5 ;  /* 0x0000000102057824 */ /* 0x000fe200078e0a05 */
[----:B------:R-:W-:-:S04]  /*16d0*/  WARPGROUP.ARRIVE ;  /* 0x00000000000079c5 */ /* 0x000fc80000000000 */
[----:B------:R-:W-:Y:S02]  /*16e0*/  SHF.R.S32.HI R2, RZ, 0x1f, R5 ;  /* 0x0000001fff027819 */ /* 0x000fe40000011405 */
[----:B0-----:R-:W-:-:S04]  /*16f0*/  LEA.HI R6, R4, R4, RZ, 0x1 ;  /* 0x0000000404067211 */ /* 0x001fc800078f08ff */
[----:B------:R-:W-:Y:S01]  /*1700*/  LOP3.LUT R7, R6, 0x1fffe, RZ, 0xc0, !PT ;  /* 0x0001fffe06077812 */ /* 0x000fe200078ec0ff */
[----:B------:R-:W-:-:S04]  /*1710*/  VIADD R6, R11, 0x36400 ;  /* 0x000364000b067836 */ /* 0x000fc80000000000 */
[----:B------:R-:W-:Y:S01]  /*1720*/  IMAD.IADD R7, R4, 0x1, -R7 ;  /* 0x0000000104077824 */ /* 0x000fe200078e0a07 */
[----:B------:R-:W-:-:S03]  /*1730*/  SHF.R.U32.HI R6, RZ, 0x4, R6 ;  /* 0x00000004ff067819 */ /* 0x000fc60000011606 */
[----:B------:R-:W-:Y:S01]  /*1740*/  IMAD R7, R7, 0x8000, R11 ;  /* 0x0000800007077824 */ /* 0x000fe200078e020b */
[----:B------:R-:W-:-:S03]  /*1750*/  LOP3.LUT R6, R6, 0x3fff, RZ, 0xc0, !PT ;  /* 0x00003fff06067812 */ /* 0x000fc600078ec0ff */
[----:B------:R-:W-:Y:S01]  /*1760*/  VIADD R7, R7, 0x400 ;  /* 0x0000040007077836 */ /* 0x000fe20000000000 */
[----:B------:R-:W-:-:S04]  /*1770*/  LOP3.LUT R6, R6, 0x10000, RZ, 0xfc, !PT ;  /* 0x0001000006067812 */ /* 0x000fc800078efcff */
[----:B------:R-:W-:Y:S02]  /*1780*/  SHF.R.U32.HI R7, RZ, 0x4, R7 ;  /* 0x00000004ff077819 */ /* 0x000fe40000011607 */
[C---:B------:R-:W-:Y:S02]  /*1790*/  R2UR UR4, R6.reuse ;  /* 0x00000000060472ca */ /* 0x040fe400000e0000 */
[----:B------:R-:W-:Y:S02]  /*17a0*/  LOP3.LUT R7, R7, 0x3fff, RZ, 0xc0, !PT ;  /* 0x00003fff07077812 */ /* 0x000fe400078ec0ff */
[----:B--2---:R-:W-:Y:S02]  /*17b0*/  R2UR UR20, R9 ;  /* 0x00000000091472ca */ /* 0x004fe400000e0000 */
[----:B------:R-:W-:Y:S01]  /*17c0*/  LOP3.LUT R9, R7, 0x2000000, RZ, 0xfc, !PT ;  /* 0x0200000007097812 */ /* 0x000fe200078efcff */
[----:B------:R-:W-:-:S03]  /*17d0*/  VIADD R7, R6, 0x2 ;  /* 0x0000000206077836 */ /* 0x000fc60000000000 */
[C---:B------:R-:W-:Y:S01]  /*17e0*/  R2UR UR6, R9.reuse ;  /* 0x00000000090672ca */ /* 0x040fe200000e0000 */
[----:B------:R-:W-:Y:S01]  /*17f0*/  VIADD R4, R9, 0x80 ;  /* 0x0000008009047836 */ /* 0x000fe20000000000 */
[----:B------:R-:W-:Y:S01]  /*1800*/  R2UR UR8, R7 ;  /* 0x00000000070872ca */ /* 0x000fe200000e0000 */
[----:B------:R-:W-:-:S03]  /*1810*/  VIADD R7, R6, 0x4 ;  /* 0x0000000406077836 */ /* 0x000fc60000000000 */
[----:B------:R-:W-:Y:S01]  /*1820*/  R2UR UR10, R4 ;  /* 0x00000000040a72ca */ /* 0x000fe200000e0000 */
[----:B------:R-:W-:Y:S01]  /*1830*/  VIADD R4, R9, 0x100 ;  /* 0x0000010009047836 */ /* 0x000fe20000000000 */
[----:B------:R-:W-:-:S04]  /*1840*/  R2UR UR12, R7 ;  /* 0x00000000070c72ca */ /* 0x000fc800000e0000 */
[----:B------:R-:W-:Y:S01]  /*1850*/  R2UR UR14, R4 ;  /* 0x00000000040e72ca */ /* 0x000fe200000e0000 */
[----:B------:R-:W-:Y:S01]  /*1860*/  HGMMA.64x256x16.F32 R24, gdesc[UR4].tnspB, RZ, !UPT, gsb0 ;  /* 0x43e00000041879f0 */ /* 0x000fe2000c0008ff */
[----:B------:R-:W-:Y:S01]  /*1870*/  VIADD R4, R6, 0x6 ;  /* 0x0000000606047836 */ /* 0x000fe20000000000 */
[----:B------:R-:W-:Y:S01]  /*1880*/  ULOP3.LUT UR6, UR20, 0x1, URZ, 0xfc, !UPT ;  /* 0x0000000114067892 */ /* 0x000fe2000f8efc3f */
[----:B------:R-:W-:-:S03]  /*1890*/  VIADD R6, R9, 0x180 ;  /* 0x0000018009067836 */ /* 0x000fc60000000000 */
[----:B------:R-:W-:Y:S01]  /*18a0*/  R2UR UR16, R4 ;  /* 0x00000000041072ca */ /* 0x000fe200000e0000 */
[----:B------:R-:W-:Y:S01]  /*18b0*/  UISETP.NE.AND UP0, UPT, UR6, 0x3, UPT ;  /* 0x000000030600788c */ /* 0x000fe2000bf05270 */
[----:B------:R-:W-:Y:S02]  /*18c0*/  R2UR UR18, R6 ;  /* 0x00000000061272ca */ /* 0x000fe400000e0000 */
[CC--:B------:R-:W-:Y:S02]  /*18d0*/  LEA.HI R4, R2.reuse, R5.reuse, RZ, 0x2 ;  /* 0x0000000502047211 */ /* 0x0c0fe400078f10ff */
[----:B------:R-:W-:Y:S02]  /*18e0*/  LEA.HI R2, R2, R5, RZ, 0x5 ;  /* 0x0000000502027211 */ /* 0x000fe400078f28ff */
[--C-:B------:R-:W-:Y:S02]  /*18f0*/  SHF.R.S32.HI R6, RZ, 0x2, R4.reuse ;  /* 0x00000002ff067819 */ /* 0x100fe40000011404 */
[----:B------:R-:W-:-:S02]  /*1900*/  SHF.R.S32.HI R7, RZ, 0x1f, R4 ;  /* 0x0000001fff077819 */ /* 0x000fc40000011404 */
[----:B------:R-:W-:Y:S02]  /*1910*/  PLOP3.LUT P1, PT, PT, PT, UP0, 0x80, 0x0 ;  /* 0x000000000000781c */ /* 0x000fe40003f2f008 */
[----:B------:R-:W-:Y:S02]  /*1920*/  LEA.HI R7, R7, R6, RZ, 0x3 ;  /* 0x0000000607077211 */ /* 0x000fe400078f18ff */
[----:B------:R-:W-:Y:S02]  /*1930*/  SHF.R.S32.HI R2, RZ, 0x5, R2 ;  /* 0x00000005ff027819 */ /* 0x000fe40000011402 */
[----:B------:R-:W-:-:S05]  /*1940*/  LOP3.LUT R7, R7, 0xfffffff8, RZ, 0xc0, !PT ;  /* 0xfffffff807077812 */ /* 0x000fca00078ec0ff */
[----:B------:R-:W-:-:S04]  /*1950*/  IMAD.IADD R7, R6, 0x1, -R7 ;  /* 0x0000000106077824 */ /* 0x000fc800078e0a07 */
[----:B------:R-:W-:Y:S02]  /*1960*/  IMAD R7, R2, 0x10, R7 ;  /* 0x0000001002077824 */ /* 0x000fe400078e0207 */
[----:B------:R-:W-:Y:S01]  /*1970*/  IMAD.MOV.U32 R2, RZ, RZ, RZ ;  /* 0x000000ffff027224 */ /* 0x000fe200078e00ff */
[----:B------:R-:W-:Y:S02]  /*1980*/  WARPGROUP.DEPBAR.LE gsb0, 0x0 ;  /* 0x00008000000079c5 */ /* 0x000fe40000010000 */
        /* <DEDUP_REMOVED lines=14> */
.L_x_1915:
[----:B------:R-:W-:Y:S02]  /*1a70*/  VIADD R0, R0, 0xfffffffe ;  /* 0xfffffffe00007836 */ /* 0x000fe40000000000 */
[----:B------:R-:W-:-:S03]  /*1a80*/  VIADD R4, R11, 0x38860 ;  /* 0x000388600b047836 */ /* 0x000fc60000000000 */
[----:B------:R-:W-:Y:S02]  /*1a90*/  ISETP.GE.AND P0, PT, R0, R3, PT ;  /* 0x000000030000720c */ /* 0x000fe40003f06270 */
[----:B------:R-:W-:-:S04]  /*1aa0*/  PRMT R4, R201, 0x654, R4 ;  /* 0x00000654c9047816 */ /* 0x000fc80000000004 */
[----:B------:R0:W-:Y:S07]  /*1ab0*/  SYNCS.ARRIVE.TRANS64.RED.A1T0 RZ, [R4+URZ], RZ ;  /* 0x000000ff04ff79a7 */ /* 0x0001ee000810043f */
[----:B------:R-:W-:Y:S05]  /*1ac0*/  @!P0 BRA `(.L_x_1916) ;  /* 0x0000000800bc8947 */ /* 0x000fea0003800000 */
[----:B------:R-:W-:-:S07]  /*1ad0*/  IMAD.MOV.U32 R2, RZ, RZ, RZ ;  /* 0x000000ffff027224 */ /* 0x000fce00078e00ff */
.L_x_1918:
[----:B------:R-:W-:Y:S01]  /*1ae0*/  BAR.SYNC.DEFER_BLOCKING 0xe, 0x100 ;  /* 0x0384000000007b1d */ /* 0x000fe20000010000 */
[C---:B01----:R-:W-:Y:S02]  /*1af0*/  IMAD R4, R2.reuse, 0x40, R7 ;  /* 0x0000004002047824 */ /* 0x043fe400078e0207 */
[----:B------:R-:W-:Y:S02]  /*1b00*/  VIADD R2, R2, 0x1 ;  /* 0x0000000102027836 */ /* 0x000fe40000000000 */
[----:B------:R-:W-:Y:S01]  /*1b10*/  IMAD R4, R4, 0x4, R11 ;  /* 0x0000000404047824 */ /* 0x000fe200078e020b */
[----:B------:R-:W-:Y:S01]  /*1b20*/  UMOV UR7, 0x40000040 ;  /* 0x4000004000077882 */ /* 0x000fe20000000000 */
[----:B------:R-:W-:Y:S01]  /*1b30*/  UMOV UR11, 0x40000040 ;  /* 0x40000040000b7882 */ /* 0x000fe20000000000 */
[----:B------:R-:W-:Y:S01]  /*1b40*/  ISETP.NE.AND P0, PT, R2, 0x2, PT ;  /* 0x000000020200780c */ /* 0x000fe20003f05270 */
[----:B------:R-:W-:Y:S01]  /*1b50*/  UMOV UR15, 0x40000040 ;  /* 0x40000040000f7882 */ /* 0x000fe20000000000 */
[----:B------:R-:W-:-:S02]  /*1b60*/  UMOV UR19, 0x40000040 ;  /* 0x4000004000137882 */ /* 0x000fc40000000000 */
[----:B------:R-:W-:Y:S02]  /*1b70*/  SEL R2, R2, RZ, P0 ;  /* 0x000000ff02027207 */ /* 0x000fe40000000000 */
[C---:B------:R-:W-:Y:S01]  /*1b80*/  ISETP.GT.AND P0, PT, R0.reuse, R3, PT ;  /* 0x000000030000720c */ /* 0x040fe20003f04270 */
[----:B------:R-:W-:Y:S01]  /*1b90*/  VIADD R0, R0, 0xffffffff ;  /* 0xffffffff00007836 */ /* 0x000fe20000000000 */
[----:B------:R-:W0:Y:S04]  /*1ba0*/  LDS R5, [R4+0x38400] ;  /* 0x0384000004057984 */ /* 0x000e280000000800 */
[----:B------:R1:W2:Y:S02]  /*1bb0*/  LDS R6, [R4+0x38420] ;  /* 0x0384200004067984 */ /* 0x0002a40000000800 */
[----:B-1----:R-:W-:-:S05]  /*1bc0*/  IMAD R4, R2, 0x1000, R9 ;  /* 0x0000100002047824 */ /* 0x002fca00078e0209 */
[----:B------:R-:W-:Y:S01]  /*1bd0*/  R2UR UR6, R4 ;  /* 0x00000000040672ca */ /* 0x000fe200000e0000 */
        /* <DEDUP_REMOVED lines=128> */
[----:B------:R-:W-:-:S05]  /*23e0*/  VIADD R5, R4, 0x80 ;  /* 0x0000008004057836 */ /* 0x000fca0000000000 */
[----:B------:R-:W-:Y:S01]  /*23f0*/  WARPGROUP.ARRIVE ;  /* 0x00000000000079c5 */ /* 0x000fe20000000000 */
[----:B------:R-:W-:Y:S01]  /*2400*/  R2UR UR10, R5 ;  /* 0x00000000050a72ca */ /* 0x000fe200000e0000 */
[C---:B------:R-:W-:Y:S02]  /*2410*/  VIADD R5, R4.reuse, 0x100 ;  /* 0x0000010004057836 */ /* 0x040fe40000000000 */
[----:B------:R-:W-:Y:S02]  /*2420*/  VIADD R4, R4, 0x180 ;  /* 0x0000018004047836 */ /* 0x000fe40000000000 */
[----:B------:R-:W-:Y:S01]  /*2430*/  HGMMA.64x256x16.F32 R24, gdesc[UR4].tnspB, R24, gsb0 ;  /* 0x43e00000041879f0 */ /* 0x000fe20008000818 */
[----:B------:R-:W-:Y:S02]  /*2440*/  R2UR UR14, R5 ;  /* 0x00000000050e72ca */ /* 0x000fe400000e0000 */
[----:B------:R-:W-:Y:S01]  /*2450*/  R2UR UR18, R4 ;  /* 0x00000000041272ca */ /* 0x000fe200000e0000 */
[----:B------:R-:W-:-:S02]  /*2460*/  WARPGROUP.DEPBAR.LE gsb0, 0x0 ;  /* 0x00008000000079c5 */ /* 0x000fc40000010000 */
[----:B------:R-:W-:-:S15]  /*2470*/  WARPGROUP.ARRIVE ;  /* 0x00000000000079c5 */ /* 0x000fde0000000000 */
[----:B------:R-:W-:-:S07]  /*2480*/  NOP ;  /* 0x0000000000007918 */ /* 0x000fce0000000000 */
        /* <DEDUP_REMOVED lines=13> */
.L_x_1917:
[----:B------:R-:W-:-:S04]  /*2560*/  IMAD R4, R2, 0x8, R11 ;  /* 0x0000000802047824 */ /* 0x000fc800078e020b */
[----:B------:R-:W-:-:S05]  /*2570*/  VIADD R4, R4, 0x38860 ;  /* 0x0003886004047836 */ /* 0x000fca0000000000 */
[----:B------:R-:W-:-:S04]  /*2580*/  PRMT R4, R201, 0x654, R4 ;  /* 0x00000654c9047816 */ /* 0x000fc80000000004 */
[----:B------:R1:W-:Y:S01]  /*2590*/  SYNCS.ARRIVE.TRANS64.RED.A1T0 RZ, [R4+URZ], RZ ;  /* 0x000000ff04ff79a7 */ /* 0x0003e2000810043f */
[----:B------:R-:W-:Y:S05]  /*25a0*/  @P0 BRA `(.L_x_1918) ;  /* 0xfffffff4004c0947 */ /* 0x000fea000383ffff */
[----:B------:R-:W-:-:S07]  /*25b0*/  IMAD.SHL.U32 R2, R2, 0x40, RZ ;  /* 0x0000004002027824 */ /* 0x000fce00078e00ff */
.L_x_1916:
[----:B------:R-:W-:Y:S01]  /*25c0*/  BAR.SYNC.DEFER_BLOCKING 0xe, 0x100 ;  /* 0x0384000000007b1d */ /* 0x000fe20000010000 */
[----:B------:R-:W-:Y:S01]  /*25d0*/  IMAD.IADD R2, R7, 0x1, R2 ;  /* 0x0000000107027824 */ /* 0x000fe200078e0202 */
[----:B------:R-:W-:Y:S02]  /*25e0*/  PLOP3.LUT P0, PT, PT, PT, PT, 0x8, 0x0 ;  /* 0x000000000000781c */ /* 0x000fe40003f0e170 */
[----:B01----:R-:W-:Y:S01]  /*25f0*/  CS2R R4, SRZ ;  /* 0x0000000000047805 */ /* 0x003fe2000001ff00 */
[----:B------:R-:W-:-:S05]  /*2600*/  IMAD R2, R2, 0x4, R11 ;  /* 0x0000000402027824 */ /* 0x000fca00078e020b */
        /* <DEDUP_REMOVED lines=132> */
.L_x_1906:
[----:B------:R-:W0:Y:S01]  /*2e50*/  LDC R227, c[0x0][0x448] ;  /* 0x00011200ffe37b82 */ /* 0x000e220000000800 */
[----:B------:R-:W-:Y:S01]  /*2e60*/  VIADD R0, R169, 0x3f ;  /* 0x0000003fa9007836 */ /* 0x000fe20000000000 */
[----:B------:R-:W-:-:S06]  /*2e70*/  LOP3.LUT R16, R16, 0xfffffffd, RZ, 0xc0, !PT ;  /* 0xfffffffd10107812 */ /* 0x000fcc00078ec0ff */
[----:B------:R-:W1:Y:S08]  /*2e80*/  LDC.64 R10, c[0x0][0xad8] ;  /* 0x0002b600ff0a7b82 */ /* 0x000e700000000a00 */
[----:B------:R-:W2:Y:S01]  /*2e90*/  LDC R171, c[0x0][0x288] ;  /* 0x0000a200ffab7b82 */ /* 0x000ea20000000800 */
[----:B0-----:R-:W-:Y:S02]  /*2ea0*/  ISETP.NE.AND P2, PT, R227, 0x1, PT ;  /* 0x00000001e300780c */ /* 0x001fe40003f45270 */
[----:B-1----:R-:W-:-:S11]  /*2eb0*/  ISETP.GE.AND P1, PT, R11, 0x1, PT ;  /* 0x000000010b00780c */ /* 0x002fd60003f26270 */
[----:B------:R-:W0:Y:S01]  /*2ec0*/  @P2 LDC R5, c[0x0][0x44c] ;  /* 0x00011300ff052b82 */ /* 0x000e220000000800 */
[----:B------:R-:W-:Y:S02]  /*2ed0*/  @P2 LOP3.LUT R16, R16, 0x2, RZ, 0xfc, !PT ;  /* 0x0000000210102812 */ /* 0x000fe400078efcff */
[----:B--2---:R-:W-:Y:S02]  /*2ee0*/  IADD3 R6, -R171, 0x1, RZ ;  /* 0x00000001ab067810 */ /* 0x004fe40007ffe1ff */
[----:B------:R-:W-:-:S03]  /*2ef0*/  LOP3.LUT R16, R16, 0xfffffffe, RZ, 0xc0, !PT ;  /* 0xfffffffe10107812 */ /* 0x000fc600078ec0ff */
[----:B------:R-:W1:Y:S01]  /*2f00*/  @P2 LDC R4, c[0x0][0x450] ;  /* 0x00011400ff042b82 */ /* 0x000e620000000800 */
[----:B------:R-:W-:Y:S01]  /*2f10*/  IMAD R7, R17, R8, R6 ;  /* 0x0000000811077224 */ /* 0x000fe200078e0206 */
[----:B------:R-:W-:Y:S01]  /*2f20*/  @P1 LOP3.LUT R16, R16, 0x1, RZ, 0xfc, !PT ;  /* 0x0000000110101812 */ /* 0x000fe200078efcff */
[----:B0-----:R-:W-:-:S05]  /*2f30*/  @P2 IMAD.HI.U32 R5, R0, R5, RZ ;  /* 0x0000000500052227 */ /* 0x001fca00078e00ff */
        /* <DEDUP_REMOVED lines=14> */
.L_x_1920:
[----:B------:R-:W-:-:S13]  /*3020*/  ISETP.NE.AND P0, PT, R11, 0x1, PT ;  /* 0x000000010b00780c */ /* 0x000fda0003f05270 */
[----:B------:R-:W0:Y:S02]  /*3030*/  @P0 LDC.64 R6, c[0x0][0xae0] ;  /* 0x0002b800ff060b82 */ /* 0x000e240000000a00 */
[----:B0-----:R-:W-:-:S05]  /*3040*/  @P0 IMAD.HI.U32 R6, R4, R6, RZ ;  /* 0x0000000604060227 */ /* 0x001fca00078e00ff */
[----:B------:R-:W-:-:S07]  /*3050*/  @P0 SHF.R.U32.HI R4, RZ, R7, R6 ;  /* 0x00000007ff040219 */ /* 0x000fce0000011606 */
.L_x_1921:
[----:B------:R-:W-:-:S05]  /*3060*/  IMAD R5, R4, R11, R11 ;  /* 0x0000000b04057224 */ /* 0x000fca00078e020b */
[----:B------:R-:W-:-:S07]  /*3070*/  VIMNMX R0, R0, R5, PT ;  /* 0x0000000500007248 */ /* 0x000fce0003fe0100 */
.L_x_1919:
[----:B------:R-:W0:Y:S01]  /*3080*/  @P2 LDC R4, c[0x0][0x44c] ;  /* 0x00011300ff042b82 */ /* 0x000e220000000800 */
[----:B------:R-:W-:Y:S01]  /*3090*/  VIADD R0, R0, 0x3f ;  /* 0x0000003f00007836 */ /* 0x000fe20000000000 */
[----:B------:R-:W-:Y:S01]  /*30a0*/  ULDC UR4, c[0x0][0xad4] ;  /* 0x0002b50000047ab9 */ /* 0x000fe20000000800 */
[----:B------:R-:W-:-:S05]  /*30b0*/  IMAD R171, R17, R8, -R171 ;  /* 0x0000000811ab7224 */ /* 0x000fca00078e0aab */
[----:B------:R-:W1:Y:S01]  /*30c0*/  @P2 LDC R6, c[0x0][0x450] ;  /* 0x00011400ff062b82 */ /* 0x000e620000000800 */
[----:B0-----:R-:W-:-:S04]  /*30d0*/  @P2 IMAD.HI.U32 R5, R169, R4, RZ ;  /* 0x00000004a9052227 */ /* 0x001fc800078e00ff */
[----:B------:R-:W-:Y:S01]  /*30e0*/  IMAD.MOV.U32 R4, RZ, RZ, R169 ;  /* 0x000000ffff047224 */ /* 0x000fe200078e00a9 */
[----:B-1----:R-:W-:Y:S02]  /*30f0*/  @P2 SHF.R.U32.HI R4, RZ, R6, R5 ;  /* 0x00000006ff042219 */ /* 0x002fe40000011605 */
[----:B------:R-:W-:-:S03]  /*3100*/  SHF.R.S32.HI R5, RZ, 0x1f, R0 ;  /* 0x0000001fff057819 */ /* 0x000fc60000011400 */
[----:B------:R-:W-:Y:S01]  /*3110*/  IMAD.IADD R4, R171, 0x1, R4 ;  /* 0x00000001ab047824 */ /* 0x000fe200078e0204 */
[----:B------:R-:W-:-:S03]  /*3120*/  LEA.HI R5, R5, R0, RZ, 0x6 ;  /* 0x0000000005057211 */ /* 0x000fc600078f30ff */
[----:B------:R-:W-:Y:S01]  /*3130*/  VIADD R6, R4, -UR4 ;  /* 0x8000000404067c36 */ /* 0x000fe20008000000 */
[----:B------:R-:W-:-:S04]  /*3140*/  SHF.R.S32.HI R0, RZ, 0x6, R5 ;  /* 0x00000006ff007819 */ /* 0x000fc80000011405 */
[----:B------:R-:W-:Y:S02]  /*3150*/  R2UR UR4, R6 ;  /* 0x00000000060472ca */ /* 0x000fe400000e0000 */
[----:B------:R-:W-:Y:S01]  /*3160*/  VIMNMX R170, R3, R0, PT ;  /* 0x0000000003aa7248 */ /* 0x000fe20003fe0100 */
[----:B------:R-:W-:-:S12]  /*3170*/  @!P1 BRA `(.L_x_1922) ;  /* 0x0000000000449947 */ /* 0x000fd80003800000 */
        /* <DEDUP_REMOVED lines=9> */
.L_x_1923:
[----:B------:R-:W-:-:S13]  /*3210*/  ISETP.NE.AND P0, PT, R11, 0x1, PT ;  /* 0x000000010b00780c */ /* 0x000fda0003f05270 */
[----:B------:R-:W0:Y:S02]  /*3220*/  @P0 LDC.64 R6, c[0x0][0xae0] ;  /* 0x0002b800ff060b82 */ /* 0x000e240000000a00 */
[----:B0-----:R-:W-:-:S05]  /*3230*/  @P0 IMAD.HI.U32 R0, R4, R6, RZ ;  /* 0x0000000604000227 */ /* 0x001fca00078e00ff */
[----:B------:R-:W-:-:S07]  /*3240*/  @P0 SHF.R.U32.HI R4, RZ, R7, R0 ;  /* 0x00000007ff040219 */ /* 0x000fce0000011600 */
.L_x_1924:
[----:B------:R-:W-:-:S05]  /*3250*/  IMAD R4, R4, R11, RZ ;  /* 0x0000000b04047224 */ /* 0x000fca00078e02ff */
[----:B------:R-:W-:-:S13]  /*3260*/  R2UR UR5, R4 ;  /* 0x00000000040572ca */ /* 0x000fda00000e0000 */
[----:B------:R-:W-:-:S04]  /*3270*/  UISETP.LT.AND UP0, UPT, UR4, UR5, UPT ;  /* 0x000000050400728c */ /* 0x000fc8000bf01270 */
[----:B------:R-:W-:-:S12]  /*3280*/  USEL UR4, UR4, UR5, !UP0 ;  /* 0x0000000504047287 */ /* 0x000fd8000c000000 */
.L_x_1922:
[----:B------:R-:W-:Y:S01]  /*3290*/  USHF.R.S32.HI UR5, URZ, 0x1f, UR4 ;  /* 0x0000001f3f057899 */ /* 0x000fe20008011404 */
[----:B------:R-:W-:Y:S02]  /*32a0*/  SHF.R.U32.HI R5, RZ, 0x10, R12 ;  /* 0x00000010ff057819 */ /* 0x000fe4000001160c */
[----:B------:R-:W-:Y:S01]  /*32b0*/  LOP3.LUT R12, R12, 0xffff, RZ, 0xc0, !PT ;  /* 0x0000ffff0c0c7812 */ /* 0x000fe200078ec0ff */
[----:B------:R-:W-:Y:S01]  /*32c0*/  ULEA.HI UR5, UR5, UR4, URZ, 0x6 ;  /* 0x0000000405057291 */ /* 0x000fe2000f8f303f */
[----:B------:R-:W-:Y:S02]  /*32d0*/  ISETP.NE.AND P1, PT, R5, RZ, PT ;  /* 0x000000ff0500720c */ /* 0x000fe40003f25270 */
[----:B------:R-:W-:Y:S01]  /*32e0*/  R2UR UR8, R12 ;  /* 0x000000000c0872ca */ /* 0x000fe200000e0000 */
[----:B------:R-:W-:Y:S01]  /*32f0*/  USHF.R.S32.HI UR5, URZ, 0x6, UR5 ;  /* 0x000000063f057899 */ /* 0x000fe20008011405 */
[----:B------:R-:W-:-:S03]  /*3300*/  UMOV UR4, URZ ;  /* 0x0000003f00047c82 */ /* 0x000fc60008000000 */
[----:B------:R-:W-:-:S04]  /*3310*/  UISETP.LT.AND UP0, UPT, URZ, UR5, UPT ;  /* 0x000000053f00728c */ /* 0x000fc8000bf01270 */
[----:B------:R-:W-:Y:S02]  /*3320*/  USEL UR60, URZ, UR5, !UP0 ;  /* 0x000000053f3c7287 */ /* 0x000fe4000c000000 */
[----:B------:R-:W0:Y:S04]  /*3330*/  @!P1 LDC R5, c[0x0][0xae8] ;  /* 0x0002ba00ff059b82 */ /* 0x000e280000000800 */
[----:B------:R-:W-:-:S13]  /*3340*/  ISETP.GT.AND P0, PT, R170, UR60, PT ;  /* 0x0000003caa007c0c */ /* 0x000fda000bf04270 */
[----:B------:R-:W-:Y:S05]  /*3350*/  @!P0 BRA `(.L_x_1925) ;  /* 0x00000000008c8947 */ /* 0x000fea0003800000 */
[-C--:B0-----:R-:W-:Y:S01]  /*3360*/  IABS R0, R5.reuse ;  /* 0x0000000500007213 */ /* 0x081fe20000000000 */
[----:B------:R-:W-:Y:S01]  /*3370*/  UMOV UR4, URZ ;  /* 0x0000003f00047c82 */ /* 0x000fe20008000000 */
[----:B------:R-:W-:Y:S02]  /*3380*/  IABS R7, R5 ;  /* 0x0000000500077213 */ /* 0x000fe40000000000 */
[----:B------:R-:W-:Y:S02]  /*3390*/  R2UR UR9, R0 ;  /* 0x00000000000972ca */ /* 0x000fe400000e0000 */
[C---:B------:R-:W-:Y:S02]  /*33a0*/  IADD3 R0, R5.reuse, -0x1, R170 ;  /* 0xffffffff05007810 */ /* 0x040fe40007ffe0aa */
[----:B------:R-:W-:-:S03]  /*33b0*/  R2UR UR10, R5 ;  /* 0x00000000050a72ca */ /* 0x000fc600000e0000 */
[----:B------:R-:W-:-:S05]  /*33c0*/  VIADD R0, R0, -UR60 ;  /* 0x8000003c00007c36 */ /* 0x000fca0008000000 */
[----:B------:R-:W-:Y:S01]  /*33d0*/  IABS R6, R0 ;  /* 0x0000000000067213 */ /* 0x000fe20000000000 */
[----:B------:R-:W0:Y:S01]  /*33e0*/  I2F.RP R3, UR9 ;  /* 0x0000000900037d06 */ /* 0x000e220008209400 */
[----:B------:R-:W-:Y:S02]  /*33f0*/  LOP3.LUT R0, R0, R5, RZ, 0x3c, !PT ;  /* 0x0000000500007212 */ /* 0x000fe400078e3cff */
[----:B------:R-:W-:Y:S01]  /*3400*/  R2UR UR7, R6 ;  /* 0x00000000060772ca */ /* 0x000fe200000e0000 */
[----:B------:R-:W-:-:S06]  /*3410*/  UISETP.NE.AND UP0, UPT, UR10, URZ, UPT ;  /* 0x0000003f0a00728c */ /* 0x000fcc000bf05270 */
[----:B------:R-:W-:Y:S01]  /*3420*/  PLOP3.LUT P0, PT, PT, PT, UP0, 0x80, 0x0 ;  /* 0x000000000000781c */ /* 0x000fe20003f0f008 */
[----:B0-----:R-:W0:Y:S02]  /*3430*/  MUFU.RCP R3, R3 ;  /* 0x0000000300037308 */ /* 0x001e240000001000 */
[----:B0-----:R-:W-:Y:S02]  /*3440*/  VIADD R4, R3, 0xffffffe ;  /* 0x0ffffffe03047836 */ /* 0x001fe40000000000 */
        /* <DEDUP_REMOVED lines=8> */
[----:B------:R-:W-:Y:S01]  /*34d0*/  UIMAD UR4, UR5, UR6, UR7 ;  /* 0x00000006050472a4 */ /* 0x000fe2000f8e0207 */
[----:B------:R-:W-:-:S03]  /*34e0*/  R2UR UR6, R0 ;  /* 0x00000000000672ca */ /* 0x000fc600000e0000 */
[----:B------:R-:W-:-:S11]  /*34f0*/  UISETP.GT.U32.AND UP2, UPT, UR9, UR4, UPT ;  /* 0x000000040900728c */ /* 0x000fd6000bf44070 */
[----:B------:R-:W-:Y:S02]  /*3500*/  @!UP2 UIADD3 UR4, UR4, -UR9, URZ ;  /* 0x800000090404a290 */ /* 0x000fe4000fffe03f */
[----:B------:R-:W-:Y:S02]  /*3510*/  @!UP2 UIADD3 UR5, UR5, 0x1, URZ ;  /* 0x000000010505a890 */ /* 0x000fe4000fffe03f */
[----:B------:R-:W-:Y:S02]  /*3520*/  UISETP.GE.U32.AND UP1, UPT, UR4, UR9, UPT ;  /* 0x000000090400728c */ /* 0x000fe4000bf26070 */
[----:B------:R-:W-:Y:S01]  /*3530*/  UISETP.GE.AND UP2, UPT, UR6, URZ, UPT ;  /* 0x0000003f0600728c */ /* 0x000fe2000bf46270 */
[----:B------:R-:W-:-:S08]  /*3540*/  @!P0 R2UR UR6, R5 ;  /* 0x00000000050682ca */ /* 0x000fd000000e0000 */
[----:B------:R-:W-:-:S07]  /*3550*/  @UP1 UIADD3 UR5, UR5, 0x1, URZ ;  /* 0x0000000105051890 */ /* 0x000fce000fffe03f */
[----:B------:R-:W-:Y:S02]  /*3560*/  UMOV UR4, UR5 ;  /* 0x0000000500047c82 */ /* 0x000fe40008000000 */
[----:B------:R-:W-:Y:S02]  /*3570*/  @!UP2 UIADD3 UR4, -UR4, URZ, URZ ;  /* 0x0000003f0404a290 */ /* 0x000fe4000fffe13f */
[----:B------:R-:W-:-:S12]  /*3580*/  @!UP0 ULOP3.LUT UR4, URZ, UR6, URZ, 0x33, !UPT ;  /* 0x000000063f048292 */ /* 0x000fd8000f8e333f */
.L_x_1925:
[----:B------:R-:W-:Y:S02]  /*3590*/  UIMAD UR60, UR8, UR4, UR60 ;  /* 0x00000004083c72a4 */ /* 0x000fe4000f8e023c */
[----:B------:R-:W-:Y:S01]  /*35a0*/  IMAD.U32 R3, RZ, RZ, UR4 ;  /* 0x00000004ff037e24 */ /* 0x000fe2000f8e00ff */
[----:B------:R-:W-:Y:S02]  /*35b0*/  PLOP3.LUT P0, PT, PT, PT, PT, 0x80, 0x0 ;  /* 0x000000000000781c */ /* 0x000fe40003f0f070 */
[----:B0-----:R-:W-:Y:S02]  /*35c0*/  CS2R R4, SRZ ;  /* 0x0000000000047805 */ /* 0x001fe4000001ff00 */
[----:B------:R-:W-:Y:S02]  /*35d0*/  CS2R R150, SRZ ;  /* 0x0000000000967805 */ /* 0x000fe4000001ff00 */
[----:B------:R-:W-:Y:S02]  /*35e0*/  CS2R R148, SRZ ;  /* 0x0000000000947805 */ /* 0x000fe4000001ff00 */
[----:B------:R-:W-:-:S02]  /*35f0*/  VIADDMNMX R170, R3, UR60, R170, PT ;  /* 0x0000003c03aa7c46 */ /* 0x000fc4000b8001aa */
[----:B------:R-:W-:Y:S02]  /*3600*/  CS2R R146, SRZ ;  /* 0x0000000000927805 */ /* 0x000fe4000001ff00 */
[----:B------:R-:W-:Y:S02]  /*3610*/  CS2R R144, SRZ ;  /* 0x0000000000907805 */ /* 0x000fe4000001ff00 */
[----:B------:R-:W-:Y:S02]  /*3620*/  CS2R R142, SRZ ;  /* 0x00000000008e7805 */ /* 0x000fe4000001ff00 */
[----:B------:R-:W-:Y:S02]  /*3630*/  ISETP.GT.AND P1, PT, R170, UR60, PT ;  /* 0x0000003caa007c0c */ /* 0x000fe4000bf24270 */
        /* <DEDUP_REMOVED lines=60> */
[----:B------:R-:W-:Y:S02]  /*3a00*/  SHF.R.S32.HI R57, RZ, 0x1f, R2 ;  /* 0x0000001fff397819 */ /* 0x000fe40000011402 */
[----:B------:R-:W-:Y:S02]  /*3a10*/  MOV R202, 0x400 ;  /* 0x0000040000ca7802 */ /* 0x000fe40000000f00 */
[----:B------:R-:W-:Y:S02]  /*3a20*/  LEA.HI R18, R57, R2, RZ, 0x7 ;  /* 0x0000000239127211 */ /* 0x000fe400078f38ff */
[----:B------:R-:W-:Y:S02]  /*3a30*/  LEA R202, R201, R202, 0x18 ;  /* 0x000000cac9ca7211 */ /* 0x000fe400078ec0ff */
[----:B------:R-:W-:-:S05]  /*3a40*/  SHF.R.S32.HI R22, RZ, 0x7, R18 ;  /* 0x00000007ff167819 */ /* 0x000fca0000011412 */
[----:B------:R-:W0:Y:S02]  /*3a50*/  SHFL.IDX PT, R0, R22, RZ, 0x1f ;  /* 0x00001fff16007589 */ /* 0x000e2400000e0000 */
        /* <DEDUP_REMOVED lines=8> */
[----:B------:R-:W-:-:S04]  /*3ae0*/  LOP3.LUT R3, R3, 0x3fff, RZ, 0xc0, !PT ;  /* 0x00003fff03037812 */ /* 0x000fc800078ec0ff */
[----:B------:R-:W-:Y:S01]  /*3af0*/  LOP3.LUT R198, R3, 0x2000000, RZ, 0xfc, !PT ;  /* 0x0200000003c67812 */ /* 0x000fe200078efcff */
[----:B------:R-:W-:Y:S06]  /*3b00*/  @!P0 BRA `(.L_x_1926) ;  /* 0x0000000000408947 */ /* 0x000fec0003800000 */
        /* <DEDUP_REMOVED lines=16> */
.L_x_1926:
        /* <DEDUP_REMOVED lines=11> */
.L_x_2065:
[----:B------:R-:W2:Y:S01]  /*3cc0*/  LDL R0, [R1] ;  /* 0x0000000001007983 */ /* 0x000ea20000100800 */
[----:B------:R-:W-:Y:S01]  /*3cd0*/  LEA.HI R9, R9, R8, RZ, 0x3 ;  /* 0x0000000809097211 */ /* 0x000fe200078f18ff */
[----:B------:R-:W-:Y:S01]  /*3ce0*/  IMAD.IADD R3, R22, 0x1, -R3 ;  /* 0x0000000116037824 */ /* 0x000fe200078e0a03 */
[----:B------:R-:W-:Y:S02]  /*3cf0*/  LEA.HI R4, R4, R7, RZ, 0x5 ;  /* 0x0000000704047211 */ /* 0x000fe400078f28ff */
[----:B------:R-:W-:Y:S02]  /*3d00*/  LOP3.LUT R9, R9, 0xfffffff8, RZ, 0xc0, !PT ;  /* 0xfffffff809097812 */ /* 0x000fe400078ec0ff */
[----:B------:R-:W-:-:S03]  /*3d10*/  SHF.R.S32.HI R4, RZ, 0x5, R4 ;  /* 0x00000005ff047819 */ /* 0x000fc60000011404 */
[----:B------:R-:W-:-:S04]  /*3d20*/  IMAD.IADD R9, R8, 0x1, -R9 ;  /* 0x0000000108097824 */ /* 0x000fc800078e0a09 */
[----:B------:R-:W-:Y:S01]  /*3d30*/  IMAD R197, R4, 0x10, R9 ;  /* 0x0000001004c57824 */ /* 0x000fe200078e0209 */
[----:B--2---:R-:W-:Y:S02]  /*3d40*/  R2UR UR4, R0 ;  /* 0x00000000000472ca */ /* 0x004fe400000e0000 */
[----:B------:R-:W-:-:S05]  /*3d50*/  LOP3.LUT R0, R6, 0x7ffffffc, RZ, 0xc0, !PT ;  /* 0x7ffffffc06007812 */ /* 0x000fca00078ec0ff */
[----:B------:R-:W-:-:S06]  /*3d60*/  IMAD.IADD R0, R7, 0x1, -R0 ;  /* 0x0000000107007824 */ /* 0x000fcc00078e0a00 */
[----:B------:R-:W-:-:S06]  /*3d70*/  ULOP3.LUT UR4, UR4, 0x1, URZ, 0xfc, !UPT ;  /* 0x0000000104047892 */ /* 0x000fcc000f8efc3f */
[----:B------:R-:W-:-:S05]  /*3d80*/  IMAD.U32 R6, RZ, RZ, UR4 ;  /* 0x00000004ff067e24 */ /* 0x000fca000f8e00ff */
[----:B------:R-:W-:Y:S01]  /*3d90*/  ISETP.NE.AND P0, PT, R6, 0x3, PT ;  /* 0x000000030600780c */ /* 0x000fe20003f05270 */
[----:B------:R-:W-:-:S04]  /*3da0*/  IMAD.SHL.U32 R6, R0, 0x2, RZ ;  /* 0x0000000200067824 */ /* 0x000fc800078e00ff */
[----:B------:R-:W-:-:S08]  /*3db0*/  IMAD R199, R3, 0x100, R6 ;  /* 0x0000010003c77824 */ /* 0x000fd000078e0206 */
[----:B------:R-:W-:Y:S05]  /*3dc0*/  @!P0 BRA `(.L_x_1928) ;  /* 0x0000000000048947 */ /* 0x000fea0003800000 */
[----:B------:R-:W-:Y:S01]  /*3dd0*/  BPT.TRAP 0x1 ;  /* 0x000000040000795c */ /* 0x000fe20000300000 */
.L_x_1928:
[----:B------:R1:W2:Y:S01]  /*3de0*/  SYNCS.PHASECHK.TRANS64.TRYWAIT P1, [R202+URZ+0x38830], R5 ;  /* 0x03883005ca0075a7 */ /* 0x0002a2000802017f */
[----:B------:R-:W-:Y:S05]  /*3df0*/  @!P0 BRA `(.L_x_1929) ;  /* 0x0000000000048947 */ /* 0x000fea0003800000 */
[----:B------:R-:W-:Y:S01]  /*3e00*/  BPT.TRAP 0x1 ;  /* 0x000000040000795c */ /* 0x000fe20000300000 */
.L_x_1929:
[----:B--2---:R-:W-:Y:S05]  /*3e10*/  @P1 BRA `(.L_x_1930) ;  /* 0x0000000000081947 */ /* 0x004fea0003800000 */
[----:B------:R-:W2:Y:S02]  /*3e20*/  SYNCS.PHASECHK.TRANS64.TRYWAIT P1, [R202+URZ+0x38830], R5 ;  /* 0x03883005ca0075a7 */ /* 0x000ea4000802017f */
[----:B--2---:R-:W-:Y:S05]  /*3e30*/  @!P1 BRA `(.L_x_1931) ;  /* 0x0000015000409947 */ /* 0x004fea0003800000 */
.L_x_1930:
        /* <DEDUP_REMOVED lines=28> */
[----:B------:R-:W-:Y:S01]  /*4000*/  VIADD R3, R0, 0x4 ;  /* 0x0000000400037836 */ /* 0x000fe20000000000 */
[----:B------:R-:W-:Y:S01]  /*4010*/  UMOV UR9, 0x40000040 ;  /* 0x4000004000097882 */ /* 0x000fe20000000000 */
[----:B------:R-:W-:-:S02]  /*4020*/  VIADD R4, R196, 0x4 ;  /* 0x00000004c4047836 */ /* 0x000fc40000000000 */
[----:B------:R-:W-:Y:S02]  /*4030*/  VIADD R0, R0, 0x6 ;  /* 0x0000000600007836 */ /* 0x000fe40000000000 */
[----:B------:R-:W-:-:S03]  /*4040*/  IMAD.U32 R187, RZ, RZ, UR9 ;  /* 0x00000009ffbb7e24 */ /* 0x000fc6000f8e00ff */
        /* <DEDUP_REMOVED lines=32> */
.L_x_2066:
[----:B------:R-:W-:Y:S05]  /*4250*/  @!P0 BRA `(.L_x_1933) ;  /* 0x0000000000048947 */ /* 0x000fea0003800000 */
[----:B------:R-:W-:Y:S01]  /*4260*/  BPT.TRAP 0x1 ;  /* 0x000000040000795c */ /* 0x000fe20000300000 */
.L_x_1933:
[----:B------:R4:W0:Y:S01]  /*4270*/  SYNCS.PHASECHK.TRANS64.TRYWAIT P1, [R202+URZ+0x38850], R5 ;  /* 0x03885005ca0075a7 */ /* 0x000822000802017f */
[----:B------:R-:W-:Y:S05]  /*4280*/  @!P0 BRA `(.L_x_1934) ;  /* 0x0000000000048947 */ /* 0x000fea0003800000 */
[----:B------:R-:W-:Y:S01]  /*4290*/  BPT.TRAP 0x1 ;  /* 0x000000040000795c */ /* 0x000fe20000300000 */
.L_x_1934:
        /* <DEDUP_REMOVED lines=11> */
.L_x_1935:
        /* <DEDUP_REMOVED lines=8> */
[----:B------:R-:W-:Y:S01]  /*43d0*/  VIADD R4, R21, 0x2 ;  /* 0x0000000215047836 */ /* 0x000fe20000000000 */
        /* <DEDUP_REMOVED lines=13> */
[C---:B------:R-:W-:Y:S01]  /*44b0*/  VIADD R3, R0.reuse, 0x4 ;  /* 0x0000000400037836 */ /* 0x040fe20000000000 */
        /* <DEDUP_REMOVED lines=25> */
[C---:B------:R-:W-:Y:S01]  /*4650*/  VIADD R190, R0.reuse, 0x800 ;  /* 0x0000080000be7836 */ /* 0x040fe20000000000 */
[----:B------:R-:W-:Y:S01]  /*4660*/  UMOV UR57, 0x40000040 ;  /* 0x4000004000397882 */ /* 0x000fe20000000000 */
[----:B------:R-:W-:Y:S01]  /*4670*/  UMOV UR59, 0x40000040 ;  /* 0x40000040003b7882 */ /* 0x000fe20000000000 */
[----:B------:R-:W-:-:S02]  /*4680*/  VIADD R189, R0, 0xa00 ;  /* 0x00000a0000bd7836 */ /* 0x000fc40000000000 */
[C---:B------:R-:W-:Y:S02]  /*4690*/  VIADD R188, R0.reuse, 0xc00 ;  /* 0x00000c0000bc7836 */ /* 0x040fe40000000000 */
        /* <DEDUP_REMOVED lines=11> */
[----:B------:R-:W-:Y:S02]  /*4750*/  VIADD R4, R21, 0x6 ;  /* 0x0000000615047836 */ /* 0x000fe40000000000 */
        /* <DEDUP_REMOVED lines=68> */
[----:B------:R-:W0:Y:S01]  /*4ba0*/  SHFL.IDX PT, R3, R7, RZ, 0x1f ;  /* 0x00001fff07037589 */ /* 0x000e2200000e0000 */
[----:B------:R-:W-:Y:S01]  /*4bb0*/  VIADD R4, R21, 0x800 ;  /* 0x0000080015047836 */ /* 0x000fe20000000000 */
[----:B------:R-:W-:Y:S02]  /*4bc0*/  WARPGROUP.DEPBAR.LE gsb0, 0x0 ;  /* 0x00008000000079c5 */ /* 0x000fe40000010000 */
[----:B------:R-:W-:-:S06]  /*4bd0*/  WARPGROUP.ARRIVE ;  /* 0x00000000000079c5 */ /* 0x000fcc0000000000 */
[----:B------:R-:W-:Y:S01]  /*4be0*/  HGMMA.64x64x16.F32 R24, gdesc[UR4], R24, gsb0 ;  /* 0x00e00000041879f0 */ /* 0x000fe20008000818 */
[----:B0-----:R-:W-:-:S04]  /*4bf0*/  ISETP.GT.AND P1, PT, R3, 0x7f, PT ;  /* 0x0000007f0300780c */ /* 0x001fc80003f24270 */
[----:B------:R-:W-:-:S05]  /*4c00*/  SEL R3, RZ, 0x2, !P1 ;  /* 0x00000002ff037807 */ /* 0x000fca0004800000 */
[C---:B-1234-:R-:W-:Y:S02]  /*4c10*/  IMAD.IADD R5, R3.reuse, 0x1, R190 ;  /* 0x0000000103057824 */ /* 0x05efe400078e02be */
[----:B------:R-:W-:-:S03]  /*4c20*/  IMAD.IADD R7, R3, 0x1, R4 ;  /* 0x0000000103077824 */ /* 0x000fc600078e0204 */
[----:B------:R-:W-:Y:S02]  /*4c30*/  R2UR UR56, R5 ;  /* 0x00000000053872ca */ /* 0x000fe400000e0000 */
[----:B------:R-:W-:Y:S01]  /*4c40*/  R2UR UR58, R7 ;  /* 0x00000000073a72ca */ /* 0x000fe200000e0000 */
        /* <DEDUP_REMOVED lines=133> */
[----:B------:R-:W-:Y:S01]  /*54a0*/  IMAD.MOV.U32 R56, RZ, RZ, 0x40 ;  /* 0x00000040ff387424 */ /* 0x000fe200078e00ff */
[----:B------:R-:W-:Y:S02]  /*54b0*/  WARPGROUP.DEPBAR.LE gsb0, 0x0 ;  /* 0x00008000000079c5 */ /* 0x000fe40000010000 */
[----:B------:R-:W-:-:S06]  /*54c0*/  WARPGROUP.ARRIVE ;  /* 0x00000000000079c5 */ /* 0x000fcc0000000000 */
        /* <DEDUP_REMOVED lines=49> */
[----:B------:R-:W-:-:S04]  /*57e0*/  SEL R3, R56, 0x3e, P1 ;  /* 0x0000003e38037807 */ /* 0x000fc80000800000 */
        /* <DEDUP_REMOVED lines=18> */
.L_x_1937:
[----:B------:R-:W-:Y:S01]  /*5910*/  ISETP.NE.AND P1, PT, R227, 0x1, PT ;  /* 0x00000001e300780c */ /* 0x000fe20003f25270 */
[----:B------:R-:W-:Y:S01]  /*5920*/  IMAD.IADD R191, R169, 0x1, R197 ;  /* 0x00000001a9bf7824 */ /* 0x000fe200078e02c5 */
[----:B------:R-:W-:Y:S01]  /*5930*/  LEA.HI R3, R57, R2, RZ, 0x2 ;  /* 0x0000000239037211 */ /* 0x000fe200078f10ff */
[----:B------:R-:W-:Y:S01]  /*5940*/  IMAD.MOV.U32 R61, RZ, RZ, -0x40 ;  /* 0xffffffc0ff3d7424 */ /* 0x000fe200078e00ff */
[----:B------:R-:W-:Y:S01]  /*5950*/  ULDC UR7, c[0x0][0x2f0] ;  /* 0x0000bc0000077ab9 */ /* 0x000fe20000000800 */
[----:B------:R-:W-:Y:S01]  /*5960*/  ULDC UR6, c[0x0][0x288] ;  /* 0x0000a20000067ab9 */ /* 0x000fe20000000800 */
[----:B------:R-:W-:Y:S01]  /*5970*/  LOP3.LUT R3, R3, 0xfffffffc, RZ, 0xc0, !PT ;  /* 0xfffffffc03037812 */ /* 0x000fe200078ec0ff */
[----:B------:R-:W-:Y:S01]  /*5980*/  ULDC UR18, c[0x0][0xad8] ;  /* 0x0002b60000127ab9 */ /* 0x000fe20000000800 */
[----:B------:R-:W-:Y:S02]  /*5990*/  LOP3.LUT P6, RZ, R16, 0x1, RZ, 0xc0, !PT ;  /* 0x0000000110ff7812 */ /* 0x000fe400078cc0ff */
[----:B------:R-:W-:Y:S01]  /*59a0*/  LEA R62, R170, 0xffffffc0, 0x6 ;  /* 0xffffffc0aa3e7811 */ /* 0x000fe200078e30ff */
[----:B------:R-:W-:-:S02]  /*59b0*/  IMAD.IADD R3, R2, 0x1, -R3 ;  /* 0x0000000102037824 */ /* 0x000fc400078e0a03 */
[----:B------:R-:W0:Y:S03]  /*59c0*/  @P1 LDC R20, c[0x0][0x44c] ;  /* 0x00011300ff141b82 */ /* 0x000e260000000800 */
[----:B------:R-:W-:-:S04]  /*59d0*/  LEA.HI R4, R3, R3, RZ, 0x1 ;  /* 0x0000000303047211 */ /* 0x000fc800078f08ff */
[----:B------:R-:W-:Y:S01]  /*59e0*/  LOP3.LUT R4, R4, 0x1ffffffe, RZ, 0xc0, !PT ;  /* 0x1ffffffe04047812 */ /* 0x000fe200078ec0ff */
[----:B------:R-:W1:Y:S04]  /*59f0*/  @P1 LDC R58, c[0x0][0x450] ;  /* 0x00011400ff3a1b82 */ /* 0x000e680000000800 */
[----:B------:R-:W-:-:S04]  /*5a00*/  IMAD.IADD R4, R3, 0x1, -R4 ;  /* 0x0000000103047824 */ /* 0x000fc800078e0a04 */
[----:B------:R-:W-:Y:S02]  /*5a10*/  IMAD R191, R4, 0x8, R191 ;  /* 0x0000000804bf7824 */ /* 0x000fe400078e02bf */
[----:B------:R-:W-:Y:S02]  /*5a20*/  VIADD R4, R202, 0x38840 ;  /* 0x00038840ca047836 */ /* 0x000fe40000000000 */
[----:B------:R-:W-:-:S03]  /*5a30*/  IMAD.MOV.U32 R5, RZ, RZ, R191 ;  /* 0x000000ffff057224 */ /* 0x000fc600078e00bf */
[----:B------:R-:W-:Y:S01]  /*5a40*/  PRMT R4, R201, 0x654, R4 ;  /* 0x00000654c9047816 */ /* 0x000fe20000000004 */
[----:B0-----:R-:W-:-:S03]  /*5a50*/  @P1 IMAD.HI.U32 R3, R191, R20, RZ ;  /* 0x00000014bf031227 */ /* 0x001fc600078e00ff */
[----:B------:R0:W-:Y:S01]  /*5a60*/  SYNCS.ARRIVE.TRANS64.RED.A1T0 RZ, [R4+URZ], RZ ;  /* 0x000000ff04ff79a7 */ /* 0x0001e2000810043f */
[----:B------:R-:W-:Y:S01]  /*5a70*/  IMAD R20, R170, R61, 0x41 ;  /* 0x00000041aa147424 */ /* 0x000fe200078e023d */
[----:B-1----:R-:W-:-:S03]  /*5a80*/  @P1 SHF.R.U32.HI R5, RZ, R58, R3 ;  /* 0x0000003aff051219 */ /* 0x002fc60000011603 */
[C---:B------:R-:W-:Y:S02]  /*5a90*/  IMAD R7, R17.reuse, UR7, R20 ;  /* 0x0000000711077c24 */ /* 0x040fe4000f8e0214 */
[----:B------:R-:W-:Y:S01]  /*5aa0*/  IMAD.U32 R20, RZ, RZ, UR6 ;  /* 0x00000006ff147e24 */ /* 0x000fe2000f8e00ff */
[----:B------:R-:W-:Y:S01]  /*5ab0*/  ULDC UR6, c[0x0][0xad4] ;  /* 0x0002b50000067ab9 */ /* 0x000fe20000000800 */
[----:B------:R-:W1:Y:S01]  /*5ac0*/  SHFL.IDX PT, R58, R5, RZ, 0x1c1f ;  /* 0x001c1fff053a7589 */ /* 0x000e6200000e0000 */
[----:B------:R-:W-:Y:S01]  /*5ad0*/  ULOP3.LUT UR10, URZ, UR6, URZ, 0x33, !UPT ;  /* 0x000000063f0a7292 */ /* 0x000fe2000f8e333f */
[----:B------:R-:W-:Y:S01]  /*5ae0*/  IMAD R3, R17, UR7, -R62 ;  /* 0x0000000711037c24 */ /* 0x000fe2000f8e0a3e */
[----:B------:R-:W-:-:S03]  /*5af0*/  IADD3 R7, R7, -R20, -R6 ;  /* 0x8000001407077210 */ /* 0x000fc60007ffe806 */
[----:B------:R-:W-:Y:S02]  /*5b00*/  IMAD.IADD R59, R3, 0x1, -R6 ;  /* 0x00000001033b7824 */ /* 0x000fe400078e0a06 */
[C---:B------:R-:W-:Y:S02]  /*5b10*/  VIADD R60, R7.reuse, UR18 ;  /* 0x00000012073c7c36 */ /* 0x040fe40008000000 */
[----:B------:R-:W-:Y:S02]  /*5b20*/  VIADD R63, R7, UR10 ;  /* 0x0000000a073f7c36 */ /* 0x000fe40008000000 */
[----:B------:R-:W-:Y:S01]  /*5b30*/  IMAD.U32 R200, RZ, RZ, UR10 ;  /* 0x0000000affc87e24 */ /* 0x000fe2000f8e00ff */
[----:B-1----:R-:W-:Y:S01]  /*5b40*/  VIADDMNMX R3, R58, R60, R59, PT ;  /* 0x0000003c3a037246 */ /* 0x002fe2000380013b */
[----:B0-----:R-:W-:Y:S01]  /*5b50*/  IMAD.IADD R4, R63, 0x1, R58 ;  /* 0x000000013f047824 */ /* 0x001fe200078e023a */
[----:B------:R-:W-:Y:S06]  /*5b60*/  @!P6 BRA `(.L_x_1938) ;  /* 0x000000000064e947 */ /* 0x000fec0003800000 */
[----:B------:R-:W-:Y:S01]  /*5b70*/  IMAD R7, R17, UR7, R58 ;  /* 0x0000000711077c24 */ /* 0x000fe2000f8e023a */
[----:B------:R-:W-:Y:S03]  /*5b80*/  BSSY B0, `(.L_x_1939) ;  /* 0x0000013000007945 */ /* 0x000fe60003800000 */
[----:B------:R-:W-:-:S05]  /*5b90*/  IMAD.IADD R7, R7, 0x1, -R20 ;  /* 0x0000000107077824 */ /* 0x000fca00078e0a14 */
[----:B------:R-:W-:-:S13]  /*5ba0*/  ISETP.GT.AND P1, PT, R7, -0x1, PT ;  /* 0xffffffff0700780c */ /* 0x000fda0003f24270 */
[----:B------:R-:W-:Y:S05]  /*5bb0*/  @P1 BRA `(.L_x_1940) ;  /* 0x0000000000241947 */ /* 0x000fea0003800000 */
[----:B------:R-:W-:Y:S01]  /*5bc0*/  ULDC UR6, c[0x0][0xadc] ;  /* 0x0002b70000067ab9 */ /* 0x000fe20000000800 */
[----:B------:R-:W-:Y:S01]  /*5bd0*/  LOP3.LUT R7, RZ, R7, RZ, 0x33, !PT ;  /* 0x00000007ff077212 */ /* 0x000fe200078e33ff */
[----:B------:R-:W-:-:S05]  /*5be0*/  IMAD.U32 R64, RZ, RZ, UR6 ;  /* 0x00000006ff407e24 */ /* 0x000fca000f8e00ff */
[----:B------:R-:W-:-:S13]  /*5bf0*/  ISETP.NE.AND P1, PT, R64, 0x1, PT ;  /* 0x000000014000780c */ /* 0x000fda0003f25270 */
[----:B------:R-:W0:Y:S02]  /*5c00*/  @P1 LDC.64 R66, c[0x0][0xae0] ;  /* 0x0002b800ff421b82 */ /* 0x000e240000000a00 */
[----:B0-----:R-:W-:-:S05]  /*5c10*/  @P1 IMAD.HI.U32 R58, R7, R66, RZ ;  /* 0x00000042073a1227 */ /* 0x001fca00078e00ff */
[----:B------:R-:W-:-:S04]  /*5c20*/  @P1 SHF.R.U32.HI R7, RZ, R67, R58 ;  /* 0x00000043ff071219 */ /* 0x000fc8000001163a */
[----:B------:R-:W-:Y:S01]  /*5c30*/  LOP3.LUT R7, RZ, R7, RZ, 0x33, !PT ;  /* 0x00000007ff077212 */ /* 0x000fe200078e33ff */
[----:B------:R-:W-:Y:S06]  /*5c40*/  BRA `(.L_x_1941) ;  /* 0x0000000000187947 */ /* 0x000fec0003800000 */
.L_x_1940:
[----:B------:R-:W-:Y:S02]  /*5c50*/  ULDC UR6, c[0x0][0xadc] ;  /* 0x0002b70000067ab9 */ /* 0x000fe40000000800 */
[----:B------:R-:W-:-:S05]  /*5c60*/  IMAD.U32 R64, RZ, RZ, UR6 ;  /* 0x00000006ff407e24 */ /* 0x000fca000f8e00ff */
[----:B------:R-:W-:-:S13]  /*5c70*/  ISETP.NE.AND P1, PT, R64, 0x1, PT ;  /* 0x000000014000780c */ /* 0x000fda0003f25270 */
[----:B------:R-:W0:Y:S02]  /*5c80*/  @P1 LDC.64 R66, c[0x0][0xae0] ;  /* 0x0002b800ff421b82 */ /* 0x000e240000000a00 */
[----:B0-----:R-:W-:-:S05]  /*5c90*/  @P1 IMAD.HI.U32 R58, R7, R66, RZ ;  /* 0x00000042073a1227 */ /* 0x001fca00078e00ff */
[----:B------:R-:W-:-:S07]  /*5ca0*/  @P1 SHF.R.U32.HI R7, RZ, R67, R58 ;  /* 0x00000043ff071219 */ /* 0x000fce000001163a */
.L_x_1941:
[----:B------:R-:W-:Y:S05]  /*5cb0*/  BSYNC B0 ;  /* 0x0000000000007941 */ /* 0x000fea0003800000 */
.L_x_1939:
[----:B------:R-:W-:-:S04]  /*5cc0*/  IMAD R7, R7, R64, -R62 ;  /* 0x0000004007077224 */ /* 0x000fc800078e0a3e */
[----:B------:R-:W-:-:S05]  /*5cd0*/  IMAD.IADD R7, R7, 0x1, -R6 ;  /* 0x0000000107077824 */ /* 0x000fca00078e0a06 */
[----:B------:R-:W-:Y:S02]  /*5ce0*/  VIADDMNMX R3, R7, R64, R3, PT ;  /* 0x0000004007037246 */ /* 0x000fe40003800103 */
[----:B------:R-:W-:-:S07]  /*5cf0*/  VIMNMX R4, R4, R7, !PT ;  /* 0x0000000704047248 */ /* 0x000fce0007fe0100 */
.L_x_1938:
[----:B------:R-:W0:Y:S02]  /*5d00*/  SHFL.IDX PT, R64, R5, 0x1, 0x1c1f ;  /* 0x003c1f0005407f89 */ /* 0x000e2400000e0000 */
[----:B0-----:R-:W-:Y:S01]  /*5d10*/  VIADDMNMX R58, R64, R60, R59, PT ;  /* 0x0000003c403a7246 */ /* 0x001fe2000380013b */
[----:B------:R-:W-:Y:S01]  /*5d20*/  IMAD.IADD R59, R63, 0x1, R64 ;  /* 0x000000013f3b7824 */ /* 0x000fe200078e0240 */
        /* <DEDUP_REMOVED lines=15> */
.L_x_1944:
[----:B------:R-:W-:Y:S02]  /*5e20*/  ULDC UR6, c[0x0][0xadc] ;  /* 0x0002b70000067ab9 */ /* 0x000fe40000000800 */
[----:B------:R-:W-:-:S05]  /*5e30*/  IMAD.U32 R7, RZ, RZ, UR6 ;  /* 0x00000006ff077e24 */ /* 0x000fca000f8e00ff */
[----:B------:R-:W-:-:S13]  /*5e40*/  ISETP.NE.AND P1, PT, R7, 0x1, PT ;  /* 0x000000010700780c */ /* 0x000fda0003f25270 */
[----:B------:R-:W0:Y:S02]  /*5e50*/  @P1 LDC.64 R64, c[0x0][0xae0] ;  /* 0x0002b800ff401b82 */ /* 0x000e240000000a00 */
[----:B0-----:R-:W-:-:S05]  /*5e60*/  @P1 IMAD.HI.U32 R60, R5, R64, RZ ;  /* 0x00000040053c1227 */ /* 0x001fca00078e00ff */
[----:B------:R-:W-:-:S07]  /*5e70*/  @P1 SHF.R.U32.HI R5, RZ, R65, R60 ;  /* 0x00000041ff051219 */ /* 0x000fce000001163c */
.L_x_1945:
[----:B------:R-:W-:Y:S05]  /*5e80*/  BSYNC B0 ;  /* 0x0000000000007941 */ /* 0x000fea0003800000 */
.L_x_1943:
[----:B------:R-:W-:-:S04]  /*5e90*/  IMAD R5, R5, R7, -R62 ;  /* 0x0000000705057224 */ /* 0x000fc800078e0a3e */
[----:B------:R-:W-:-:S05]  /*5ea0*/  IMAD.IADD R5, R5, 0x1, -R6 ;  /* 0x0000000105057824 */ /* 0x000fca00078e0a06 */
[----:B------:R-:W-:Y:S02]  /*5eb0*/  VIADDMNMX R58, R5, R7, R58, PT ;  /* 0x00000007053a7246 */ /* 0x000fe4000380013a */
[----:B------:R-:W-:-:S07]  /*5ec0*/  VIMNMX R59, R59, R5, !PT ;  /* 0x000000053b3b7248 */ /* 0x000fce0007fe0100 */
.L_x_1942:
[----:B------:R-:W-:Y:S01]  /*5ed0*/  IMAD R5, R170, R61, 0x40 ;  /* 0x00000040aa057424 */ /* 0x000fe200078e023d */
[----:B------:R-:W-:Y:S01]  /*5ee0*/  ULDC UR6, c[0x0][0xa80] ;  /* 0x0002a00000067ab9 */ /* 0x000fe20000000800 */
[C---:B------:R-:W-:Y:S01]  /*5ef0*/  R2UR UR10, R198.reuse ;  /* 0x00000000c60a72ca */ /* 0x040fe200000e0000 */
[----:B------:R-:W-:Y:S01]  /*5f00*/  UMOV UR11, 0x40000040 ;  /* 0x40000040000b7882 */ /* 0x000fe20000000000 */
[----:B------:R-:W-:Y:S01]  /*5f10*/  VIADD R221, R198, 0x80 ;  /* 0x00000080c6dd7836 */ /* 0x000fe20000000000 */
[----:B------:R-:W-:Y:S01]  /*5f20*/  BAR.SYNC.DEFER_BLOCKING 0xf, 0x100 ;  /* 0x03c4000000007b1d */ /* 0x000fe20000010000 */
[C---:B------:R-:W-:Y:S02]  /*5f30*/  ISETP.GE.AND P4, PT, R5.reuse, 0x1, PT ;  /* 0x000000010500780c */ /* 0x040fe40003f86270 */
[----:B------:R-:W-:Y:S02]  /*5f40*/  ISETP.GE.AND P3, PT, R5, 0x2, PT ;  /* 0x000000020500780c */ /* 0x000fe40003f66270 */
[----:B------:R-:W-:-:S02]  /*5f50*/  ISETP.GT.AND P2, PT, R4, RZ, !P4 ;  /* 0x000000ff0400720c */ /* 0x000fc40006744270 */
[----:B------:R-:W-:Y:S02]  /*5f60*/  ISETP.GT.AND P4, PT, R59, RZ, !P4 ;  /* 0x000000ff3b00720c */ /* 0x000fe40006784270 */
[----:B------:R-:W-:Y:S02]  /*5f70*/  ISETP.LT.OR P2, PT, R3, 0x1, P2 ;  /* 0x000000010300780c */ /* 0x000fe40001741670 */
[----:B------:R-:W-:Y:S02]  /*5f80*/  ISETP.GT.AND P1, PT, R4, 0x1, !P3 ;  /* 0x000000010400780c */ /* 0x000fe40005f24270 */
[----:B------:R-:W-:Y:S02]  /*5f90*/  ISETP.LT.OR P4, PT, R58, 0x1, P4 ;  /* 0x000000013a00780c */ /* 0x000fe40002781670 */
[----:B------:R-:W-:Y:S02]  /*5fa0*/  FSEL R24, R24, -INF , !P2 ;  /* 0xff80000018187808 */ /* 0x000fe40005000000 */
[----:B------:R-:W-:-:S02]  /*5fb0*/  ISETP.GT.AND P3, PT, R59, 0x1, !P3 ;  /* 0x000000013b00780c */ /* 0x000fc40005f64270 */
[----:B------:R-:W-:Y:S02]  /*5fc0*/  ISETP.LT.OR P1, PT, R3, 0x2, P1 ;  /* 0x000000020300780c */ /* 0x000fe40000f21670 */
[----:B------:R-:W-:Y:S02]  /*5fd0*/  ISETP.GE.AND P2, PT, R5, 0x9, PT ;  /* 0x000000090500780c */ /* 0x000fe40003f46270 */
[----:B------:R-:W-:Y:S02]  /*5fe0*/  FSEL R26, R26, -INF , !P4 ;  /* 0xff8000001a1a7808 */ /* 0x000fe40006000000 */
[----:B------:R-:W-:Y:S02]  /*5ff0*/  ISETP.LT.OR P3, PT, R58, 0x2, P3 ;  /* 0x000000023a00780c */ /* 0x000fe40001f61670 */
[----:B------:R-:W-:Y:S02]  /*6000*/  FSEL R25, R25, -INF , !P1 ;  /* 0xff80000019197808 */ /* 0x000fe40004800000 */
[----:B------:R-:W-:-:S02]  /*6010*/  ISETP.GT.AND P4, PT, R4, 0x8, !P2 ;  /* 0x000000080400780c */ /* 0x000fc40005784270 */
[----:B------:R-:W-:Y:S02]  /*6020*/  ISETP.GE.AND P1, PT, R5, 0xa, PT ;  /* 0x0000000a0500780c */ /* 0x000fe40003f26270 */
[----:B------:R-:W-:Y:S02]  /*6030*/  FSEL R27, R27, -INF , !P3 ;  /* 0xff8000001b1b7808 */ /* 0x000fe40005800000 */
[----:B------:R-:W-:Y:S02]  /*6040*/  ISETP.GT.AND P2, PT, R59, 0x8, !P2 ;  /* 0x000000083b00780c */ /* 0x000fe40005744270 */
[----:B------:R-:W-:Y:S02]  /*6050*/  ISETP.LT.OR P4, PT, R3, 0x9, P4 ;  /* 0x000000090300780c */ /* 0x000fe40002781670 */
[----:B------:R-:W-:Y:S02]  /*6060*/  ISETP.GT.AND P3, PT, R4, 0x9, !P1 ;  /* 0x000000090400780c */ /* 0x000fe40004f64270 */
[----:B------:R-:W-:-:S02]  /*6070*/  ISETP.LT.OR P2, PT, R58, 0x9, P2 ;  /* 0x000000093a00780c */ /* 0x000fc40001741670 */
[----:B------:R-:W-:Y:S02]  /*6080*/  FSEL R28, R28, -INF , !P4 ;  /* 0xff8000001c1c7808 */ /* 0x000fe40006000000 */
[----:B------:R-:W-:Y:S02]  /*6090*/  ISETP.GT.AND P1, PT, R59, 0x9, !P1 ;  /* 0x000000093b00780c */ /* 0x000fe40004f24270 */
[----:B------:R-:W-:Y:S02]  /*60a0*/  ISETP.LT.OR P3, PT, R3, 0xa, P3 ;  /* 0x0000000a0300780c */ /* 0x000fe40001f61670 */
[----:B------:R-:W-:Y:S02]  /*60b0*/  ISETP.GE.AND P4, PT, R5, 0x11, PT ;  /* 0x000000110500780c */ /* 0x000fe40003f86270 */
[----:B------:R-:W-:Y:S02]  /*60c0*/  FSEL R30, R30, -INF , !P2 ;  /* 0xff8000001e1e7808 */ /* 0x000fe40005000000 */
[----:B------:R-:W-:-:S02]  /*60d0*/  ISETP.LT.OR P1, PT, R58, 0xa, P1 ;  /* 0x0000000a3a00780c */ /* 0x000fc40000f21670 */
[----:B------:R-:W-:Y:S02]  /*60e0*/  FSEL R29, R29, -INF , !P3 ;  /* 0xff8000001d1d7808 */ /* 0x000fe40005800000 */
[----:B------:R-:W-:Y:S02]  /*60f0*/  ISETP.GT.AND P2, PT, R4, 0x10, !P4 ;  /* 0x000000100400780c */ /* 0x000fe40006744270 */
[----:B------:R-:W-:Y:S02]  /*6100*/  ISETP.GE.AND P3, PT, R5, 0x12, PT ;  /* 0x000000120500780c */ /* 0x000fe40003f66270 */
[----:B------:R-:W-:Y:S02]  /*6110*/  FSEL R31, R31, -INF , !P1 ;  /* 0xff8000001f1f7808 */ /* 0x000fe40004800000 */
[----:B------:R-:W-:Y:S02]  /*6120*/  ISETP.GT.AND P4, PT, R59, 0x10, !P4 ;  /* 0x000000103b00780c */ /* 0x000fe40006784270 */
[----:B------:R-:W-:-:S02]  /*6130*/  ISETP.LT.OR P2, PT, R3, 0x11, P2 ;  /* 0x000000110300780c */ /* 0x000fc40001741670 */
[----:B------:R-:W-:Y:S02]  /*6140*/  ISETP.GT.AND P1, PT, R4, 0x11, !P3 ;  /* 0x000000110400780c */ /* 0x000fe40005f24270 */
[----:B------:R-:W-:Y:S02]  /*6150*/  ISETP.LT.OR P4, PT, R58, 0x11, P4 ;  /* 0x000000113a00780c */ /* 0x000fe40002781670 */
[----:B------:R-:W-:Y:S02]  /*6160*/  FSEL R32, R32, -INF , !P2 ;  /* 0xff80000020207808 */ /* 0x000fe40005000000 */
[----:B------:R-:W-:Y:S02]  /*6170*/  ISETP.GT.AND P3, PT, R59, 0x11, !P3 ;  /* 0x000000113b00780c */ /* 0x000fe40005f64270 */
[----:B------:R-:W-:Y:S02]  /*6180*/  ISETP.LT.OR P1, PT, R3, 0x12, P1 ;  /* 0x000000120300780c */ /* 0x000fe40000f21670 */
[----:B------:R-:W-:-:S02]  /*6190*/  ISETP.GE.AND P2, PT, R5, 0x19, PT ;  /* 0x000000190500780c */ /* 0x000fc40003f46270 */
[----:B------:R-:W-:Y:S02]  /*61a0*/  FSEL R34, R34, -INF , !P4 ;  /* 0xff80000022227808 */ /* 0x000fe40006000000 */
[----:B------:R-:W-:Y:S02]  /*61b0*/  ISETP.LT.OR P3, PT, R58, 0x12, P3 ;  /* 0x000000123a00780c */ /* 0x000fe40001f61670 */
[----:B------:R-:W-:Y:S02]  /*61c0*/  FSEL R33, R33, -INF , !P1 ;  /* 0xff80000021217808 */ /* 0x000fe40004800000 */
[----:B------:R-:W-:Y:S02]  /*61d0*/  ISETP.GT.AND P4, PT, R4, 0x18, !P2 ;  /* 0x000000180400780c */ /* 0x000fe40005784270 */
[----:B------:R-:W-:Y:S02]  /*61e0*/  ISETP.GE.AND P1, PT, R5, 0x1a, PT ;  /* 0x0000001a0500780c */ /* 0x000fe40003f26270 */
[----:B------:R-:W-:-:S02]  /*61f0*/  FSEL R35, R35, -INF , !P3 ;  /* 0xff80000023237808 */ /* 0x000fc40005800000 */
[----:B------:R-:W-:Y:S02]  /*6200*/  ISETP.GT.AND P2, PT, R59, 0x18, !P2 ;  /* 0x000000183b00780c */ /* 0x000fe40005744270 */
        /* <DEDUP_REMOVED lines=38> */
[----:B------:R-:W-:Y:S02]  /*6470*/  ISETP.GE.AND P2, PT, R5, 0x32, PT ;  /* 0x000000320500780c */ /* 0x000fe40003f46270 */
[----:B------:R-:W-:Y:S02]  /*6480*/  ISETP.GT.AND P3, PT, R4, 0x30, !P4 ;  /* 0x000000300400780c */ /* 0x000fe40006764270 */
[----:B------:R-:W-:-:S02]  /*6490*/  FSEL R47, R47, -INF , !P1 ;  /* 0xff8000002f2f7808 */ /* 0x000fc40004800000 */
[----:B------:R-:W-:Y:S02]  /*64a0*/  ISETP.GT.AND P1, PT, R4, 0x31, !P2 ;  /* 0x000000310400780c */ /* 0x000fe40005724270 */
[C---:B------:R-:W-:Y:S02]  /*64b0*/  ISETP.LT.OR P3, PT, R3.reuse, 0x31, P3 ;  /* 0x000000310300780c */ /* 0x040fe40001f61670 */
[----:B------:R-:W-:Y:S02]  /*64c0*/  ISETP.LT.OR P1, PT, R3, 0x32, P1 ;  /* 0x000000320300780c */ /* 0x000fe40000f21670 */
[----:B------:R-:W-:Y:S02]  /*64d0*/  FSEL R48, R48, -INF , !P3 ;  /* 0xff80000030307808 */ /* 0x000fe40005800000 */
[----:B------:R-:W-:Y:S02]  /*64e0*/  ISETP.GE.AND P3, PT, R5, 0x39, PT ;  /* 0x000000390500780c */ /* 0x000fe40003f66270 */
[----:B------:R-:W-:-:S02]  /*64f0*/  FSEL R49, R49, -INF , !P1 ;  /* 0xff80000031317808 */ /* 0x000fc40004800000 */
[----:B------:R-:W-:Y:S02]  /*6500*/  ISETP.GT.AND P1, PT, R4, 0x38, !P3 ;  /* 0x000000380400780c */ /* 0x000fe40005f24270 */
[----:B------:R-:W-:Y:S02]  /*6510*/  ISETP.GT.AND P4, PT, R59, 0x30, !P4 ;  /* 0x000000303b00780c */ /* 0x000fe40006784270 */
[----:B------:R-:W-:Y:S02]  /*6520*/  ISETP.LT.OR P1, PT, R3, 0x39, P1 ;  /* 0x000000390300780c */ /* 0x000fe40000f21670 */
[----:B------:R-:W-:Y:S02]  /*6530*/  ISETP.LT.OR P4, PT, R58, 0x31, P4 ;  /* 0x000000313a00780c */ /* 0x000fe40002781670 */
[----:B------:R-:W-:Y:S02]  /*6540*/  FSEL R52, R52, -INF , !P1 ;  /* 0xff80000034347808 */ /* 0x000fe40004800000 */
[----:B------:R-:W-:-:S02]  /*6550*/  ISETP.GE.AND P1, PT, R5, 0x3a, PT ;  /* 0x0000003a0500780c */ /* 0x000fc40003f26270 */
[----:B------:R-:W-:Y:S02]  /*6560*/  FSEL R50, R50, -INF , !P4 ;  /* 0xff80000032327808 */ /* 0x000fe40006000000 */
[----:B------:R-:W-:Y:S02]  /*6570*/  ISETP.GT.AND P5, PT, R4, 0x39, !P1 ;  /* 0x000000390400780c */ /* 0x000fe40004fa4270 */
[----:B------:R-:W-:Y:S02]  /*6580*/  ISETP.GT.AND P2, PT, R59, 0x31, !P2 ;  /* 0x000000313b00780c */ /* 0x000fe40005744270 */
[----:B------:R-:W-:Y:S02]  /*6590*/  ISETP.LT.OR P5, PT, R3, 0x3a, P5 ;  /* 0x0000003a0300780c */ /* 0x000fe40002fa1670 */
[----:B------:R-:W-:Y:S02]  /*65a0*/  FMNMX.FTZ R3, R24, R25, !PT ;  /* 0x0000001918037209 */ /* 0x000fe40007810000 */
[----:B------:R-:W-:-:S02]  /*65b0*/  FSEL R53, R53, -INF , !P5 ;  /* 0xff80000035357808 */ /* 0x000fc40006800000 */
[----:B------:R-:W-:Y:S02]  /*65c0*/  FMNMX.FTZ R4, R28, R3, !PT ;  /* 0x000000031c047209 */ /* 0x000fe40007810000 */
[----:B------:R-:W-:Y:S02]  /*65d0*/  ISETP.GT.AND P3, PT, R59, 0x38, !P3 ;  /* 0x000000383b00780c */ /* 0x000fe40005f64270 */
[----:B------:R-:W-:Y:S02]  /*65e0*/  FMNMX.FTZ R3, R29, R4, !PT ;  /* 0x000000041d037209 */ /* 0x000fe40007810000 */
[----:B------:R-:W-:Y:S02]  /*65f0*/  ISETP.LT.OR P2, PT, R58, 0x32, P2 ;  /* 0x000000323a00780c */ /* 0x000fe40001741670 */
[----:B------:R-:W-:Y:S02]  /*6600*/  FMNMX.FTZ R4, R32, R3, !PT ;  /* 0x0000000320047209 */ /* 0x000fe40007810000 */
[----:B------:R-:W-:-:S02]  /*6610*/  ISETP.GT.AND P1, PT, R59, 0x39, !P1 ;  /* 0x000000393b00780c */ /* 0x000fc40004f24270 */
[----:B------:R-:W-:Y:S02]  /*6620*/  FMNMX.FTZ R3, R33, R4, !PT ;  /* 0x0000000421037209 */ /* 0x000fe40007810000 */
[----:B------:R-:W-:Y:S02]  /*6630*/  ISETP.LT.OR P3, PT, R58, 0x39, P3 ;  /* 0x000000393a00780c */ /* 0x000fe40001f61670 */
[----:B------:R-:W-:Y:S02]  /*6640*/  FMNMX.FTZ R4, R36, R3, !PT ;  /* 0x0000000324047209 */ /* 0x000fe40007810000 */
[----:B------:R-:W-:Y:S02]  /*6650*/  FSEL R51, R51, -INF , !P2 ;  /* 0xff80000033337808 */ /* 0x000fe40005000000 */
[----:B------:R-:W-:Y:S02]  /*6660*/  FMNMX.FTZ R3, R37, R4, !PT ;  /* 0x0000000425037209 */ /* 0x000fe40007810000 */
[----:B------:R-:W-:-:S02]  /*6670*/  ISETP.LT.OR P1, PT, R58, 0x3a, P1 ;  /* 0x0000003a3a00780c */ /* 0x000fc40000f21670 */
[----:B------:R-:W-:Y:S02]  /*6680*/  FMNMX.FTZ R4, R40, R3, !PT ;  /* 0x0000000328047209 */ /* 0x000fe40007810000 */
[----:B------:R-:W-:Y:S02]  /*6690*/  FSEL R54, R54, -INF , !P3 ;  /* 0xff80000036367808 */ /* 0x000fe40005800000 */
[----:B------:R-:W-:Y:S02]  /*66a0*/  FMNMX.FTZ R3, R41, R4, !PT ;  /* 0x0000000429037209 */ /* 0x000fe40007810000 */
[----:B------:R-:W-:Y:S02]  /*66b0*/  FSEL R55, R55, -INF , !P1 ;  /* 0xff80000037377808 */ /* 0x000fe40004800000 */
[----:B------:R-:W-:-:S04]  /*66c0*/  FMNMX.FTZ R4, R44, R3, !PT ;  /* 0x000000032c047209 */ /* 0x000fc80007810000 */
[----:B------:R-:W-:-:S04]  /*66d0*/  FMNMX.FTZ R3, R45, R4, !PT ;  /* 0x000000042d037209 */ /* 0x000fc80007810000 */
[----:B------:R-:W-:-:S04]  /*66e0*/  FMNMX.FTZ R4, R48, R3, !PT ;  /* 0x0000000330047209 */ /* 0x000fc80007810000 */
[----:B------:R-:W-:-:S04]  /*66f0*/  FMNMX.FTZ R3, R49, R4, !PT ;  /* 0x0000000431037209 */ /* 0x000fc80007810000 */
[----:B------:R-:W-:Y:S02]  /*6700*/  FMNMX.FTZ R4, R52, R3, !PT ;  /* 0x0000000334047209 */ /* 0x000fe40007810000 */
[----:B------:R-:W-:Y:S02]  /*6710*/  FMNMX.FTZ R3, R26, R27, !PT ;  /* 0x0000001b1a037209 */ /* 0x000fe40007810000 */
[----:B------:R-:W-:-:S05]  /*6720*/  FMNMX.FTZ R5, R53, R4, !PT ;  /* 0x0000000435057209 */ /* 0x000fca0007810000 */
[----:B------:R-:W0:Y:S02]  /*6730*/  SHFL.BFLY PT, R4, R5, 0x2, 0x1f ;  /* 0x0c401f0005047f89 */ /* 0x000e2400000e0000 */
        /* <DEDUP_REMOVED lines=14> */
[----:B------:R-:W-:Y:S02]  /*6820*/  FSEL R60, R5, RZ, P4 ;  /* 0x000000ff053c7208 */ /* 0x000fe40002000000 */
[----:B------:R-:W-:-:S03]  /*6830*/  FMNMX.FTZ R5, R47, R4, !PT ;  /* 0x000000042f057209 */ /* 0x000fc60007810000 */
[--C-:B------:R-:W-:Y:S01]  /*6840*/  FFMA.FTZ R3, R24, UR6, -R60.reuse ;  /* 0x0000000618037c23 */ /* 0x100fe2000801083c */
[----:B------:R-:W-:Y:S01]  /*6850*/  FMNMX.FTZ R4, R50, R5, !PT ;  /* 0x0000000532047209 */ /* 0x000fe20007810000 */
[--C-:B------:R-:W-:Y:S01]  /*6860*/  FFMA.FTZ R172, R25, UR6, -R60.reuse ;  /* 0x0000000619ac7c23 */ /* 0x100fe2000801083c */
[----:B------:R-:W-:Y:S01]  /*6870*/  LEA.HI R24, R57, R2, RZ, 0x4 ;  /* 0x0000000239187211 */ /* 0x000fe200078f20ff */
[--C-:B------:R-:W-:Y:S01]  /*6880*/  FFMA.FTZ R176, R29, UR6, -R60.reuse ;  /* 0x000000061db07c23 */ /* 0x100fe2000801083c */
[----:B------:R-:W-:Y:S01]  /*6890*/  FMNMX.FTZ R5, R51, R4, !PT ;  /* 0x0000000433057209 */ /* 0x000fe20007810000 */
[--C-:B------:R-:W-:Y:S01]  /*68a0*/  FFMA.FTZ R173, R28, UR6, -R60.reuse ;  /* 0x000000061cad7c23 */ /* 0x100fe2000801083c */
[----:B------:R-:W-:Y:S01]  /*68b0*/  LOP3.LUT R25, R24, 0xfffffff0, RZ, 0xc0, !PT ;  /* 0xfffffff018197812 */ /* 0x000fe200078ec0ff */
[--C-:B------:R-:W-:Y:S01]  /*68c0*/  FFMA.FTZ R177, R32, UR6, -R60.reuse ;  /* 0x0000000620b17c23 */ /* 0x100fe2000801083c */
[----:B------:R-:W-:Y:S01]  /*68d0*/  FMNMX.FTZ R4, R54, R5, !PT ;  /* 0x0000000536047209 */ /* 0x000fe20007810000 */
[--C-:B------:R-:W-:Y:S01]  /*68e0*/  FFMA.FTZ R180, R33, UR6, -R60.reuse ;  /* 0x0000000621b47c23 */ /* 0x100fe2000801083c */
[----:B------:R-:W-:Y:S01]  /*68f0*/  LEA.HI R57, R57, R2, RZ, 0x5 ;  /* 0x0000000239397211 */ /* 0x000fe200078f28ff */
[----:B------:R-:W-:Y:S01]  /*6900*/  IMAD.IADD R25, R2, 0x1, -R25 ;  /* 0x0000000102197824 */ /* 0x000fe200078e0a19 */
[----:B------:R-:W-:Y:S01]  /*6910*/  FMNMX.FTZ R4, R55, R4, !PT ;  /* 0x0000000437047209 */ /* 0x000fe20007810000 */
[----:B------:R-:W-:Y:S01]  /*6920*/  FFMA.FTZ R181, R36, UR6, -R60 ;  /* 0x0000000624b57c23 */ /* 0x000fe2000801083c */
[----:B------:R-:W-:Y:S01]  /*6930*/  SHF.R.U32.HI R24, RZ, 0x1, R24 ;  /* 0x00000001ff187819 */ /* 0x000fe20000011618 */
[----:B------:R-:W-:-:S02]  /*6940*/  IMAD.SHL.U32 R57, R57, 0x20, RZ ;  /* 0x0000002039397824 */ /* 0x000fc400078e00ff */
[--C-:B------:R-:W-:Y:S01]  /*6950*/  FFMA.FTZ R204, R37, UR6, -R60.reuse ;  /* 0x0000000625cc7c23 */ /* 0x100fe2000801083c */
[----:B------:R-:W0:Y:S01]  /*6960*/  SHFL.BFLY PT, R5, R4, 0x2, 0x1f ;  /* 0x0c401f0004057f89 */ /* 0x000e2200000e0000 */
        /* <DEDUP_REMOVED lines=8> */
[----:B------:R-:W-:Y:S01]  /*69f0*/  LOP3.LUT R57, R57, 0x7ffffc00, RZ, 0xc0, !PT ;  /* 0x7ffffc0039397812 */ /* 0x000fe200078ec0ff */
[----:B------:R-:W-:Y:S08]  /*6a00*/  MUFU.EX2 R3, R3 ;  /* 0x0000000300037308 */ /* 0x000ff00000000800 */
[----:B------:R-:W1:Y:S01]  /*6a10*/  MUFU.EX2 R172, R172 ;  /* 0x000000ac00ac7308 */ /* 0x000e620000000800 */
[----:B0-----:R-:W-:-:S07]  /*6a20*/  FMNMX.FTZ R5, R4, R5, !PT ;  /* 0x0000000504057209 */ /* 0x001fce0007810000 */
[----:B------:R-:W-:Y:S01]  /*6a30*/  MUFU.EX2 R173, R173 ;  /* 0x000000ad00ad7308 */ /* 0x000fe20000000800 */
[----:B------:R-:W0:Y:S07]  /*6a40*/  SHFL.BFLY PT, R168, R5, 0x1, 0x1f ;  /* 0x0c201f0005a87f89 */ /* 0x000e2e00000e0000 */
[----:B------:R-:W2:Y:S01]  /*6a50*/  MUFU.EX2 R176, R176 ;  /* 0x000000b000b07308 */ /* 0x000ea20000000800 */
[----:B-1----:R-:W-:Y:S01]  /*6a60*/  F2FP.F16.F32.PACK_AB R164, R172, R3 ;  /* 0x00000003aca4723e */ /* 0x002fe200000000ff */
[----:B------:R-:W-:-:S06]  /*6a70*/  FADD.FTZ R172, R3, R172 ;  /* 0x000000ac03ac7221 */ /* 0x000fcc0000010000 */
[----:B------:R-:W-:Y:S08]  /*6a80*/  MUFU.EX2 R177, R177 ;  /* 0x000000b100b17308 */ /* 0x000ff00000000800 */
[----:B------:R-:W1:Y:S01]  /*6a90*/  MUFU.EX2 R180, R180 ;  /* 0x000000b400b47308 */ /* 0x000e620000000800 */
[----:B--2---:R-:W-:Y:S01]  /*6aa0*/  F2FP.F16.F32.PACK_AB R166, R176, R173 ;  /* 0x000000adb0a6723e */ /* 0x004fe200000000ff */
[----:B------:R-:W-:Y:S01]  /*6ab0*/  FADD.FTZ R173, R173, R172 ;  /* 0x000000acadad7221 */ /* 0x000fe20000010000 */
[----:B0-----:R-:W-:-:S03]  /*6ac0*/  FMNMX.FTZ R168, R5, R168, !PT ;  /* 0x000000a805a87209 */ /* 0x001fc60007810000 */
[----:B------:R-:W-:Y:S01]  /*6ad0*/  FADD.FTZ R176, R176, R173 ;  /* 0x000000adb0b07221 */ /* 0x000fe20000010000 */
[C---:B------:R-:W-:Y:S01]  /*6ae0*/  FSETP.NEU.FTZ.AND P1, PT, R168.reuse, -INF , PT ;  /* 0xff800000a800780b */ /* 0x040fe20003f3d000 */
[----:B------:R-:W-:Y:S01]  /*6af0*/  FMUL.FTZ R4, R168, UR6 ;  /* 0x00000006a8047c20 */ /* 0x000fe20008410000 */
[----:B------:R-:W-:Y:S04]  /*6b00*/  MUFU.EX2 R181, R181 ;  /* 0x000000b500b57308 */ /* 0x000fe80000000800 */
[----:B------:R-:W-:-:S04]  /*6b10*/  FSEL R29, R4, RZ, P1 ;  /* 0x000000ff041d7208 */ /* 0x000fc80000800000 */
[----:B------:R-:W0:Y:S01]  /*6b20*/  MUFU.EX2 R204, R204 ;  /* 0x000000cc00cc7308 */ /* 0x000e220000000800 */
[----:B------:R-:W-:Y:S01]  /*6b30*/  FFMA.FTZ R5, R26, UR6, -R29 ;  /* 0x000000061a057c23 */ /* 0x000fe2000801081d */
[----:B------:R-:W-:Y:S01]  /*6b40*/  SHF.R.S32.HI R26, RZ, 0x1f, R25 ;  /* 0x0000001fff1a7819 */ /* 0x000fe20000011419 */
[--C-:B------:R-:W-:Y:S01]  /*6b50*/  FFMA.FTZ R4, R27, UR6, -R29.reuse ;  /* 0x000000061b047c23 */ /* 0x100fe2000801081d */
[--C-:B------:R-:W-:Y:S01]  /*6b60*/  FFMA.FTZ R174, R30, UR6, -R29.reuse ;  /* 0x000000061eae7c23 */ /* 0x100fe2000801081d */
        /* <DEDUP_REMOVED lines=9> */
[--C-:B------:R-:W-:Y:S01]  /*6c00*/  FFMA.FTZ R216, R43, UR6, -R29.reuse ;  /* 0x000000062bd87c23 */ /* 0x100fe2000801081d */
[----:B------:R-:W-:Y:S02]  /*6c10*/  IMAD.IADD R28, R25, 0x1, -R28 ;  /* 0x00000001191c7824 */ /* 0x000fe400078e0a1c */
[--C-:B------:R-:W-:Y:S01]  /*6c20*/  FFMA.FTZ R215, R46, UR6, -R29.reuse ;  /* 0x000000062ed77c23 */ /* 0x100fe2000801081d */
[--C-:B------:R-:W-:Y:S01]  /*6c30*/  FFMA.FTZ R217, R50, UR6, -R29.reuse ;  /* 0x0000000632d97c23 */ /* 0x100fe2000801081d */
[--C-:B------:R-:W-:Y:S01]  /*6c40*/  FFMA.FTZ R218, R51, UR6, -R29.reuse ;  /* 0x0000000633da7c23 */ /* 0x100fe2000801081d */
[----:B------:R-:W-:Y:S02]  /*6c50*/  IMAD.SHL.U32 R25, R28, 0x40, RZ ;  /* 0x000000401c197824 */ /* 0x000fe400078e00ff */
[--C-:B------:R-:W-:Y:S01]  /*6c60*/  FFMA.FTZ R219, R54, UR6, -R29.reuse ;  /* 0x0000000636db7c23 */ /* 0x100fe2000801081d */
[--C-:B------:R-:W-:Y:S01]  /*6c70*/  FFMA.FTZ R220, R55, UR6, -R29.reuse ;  /* 0x0000000637dc7c23 */ /* 0x100fe2000801081d */
[----:B------:R-:W-:Y:S01]  /*6c80*/  FFMA.FTZ R47, R47, UR6, -R29 ;  /* 0x000000062f2f7c23 */ /* 0x000fe2000801081d */
[----:B------:R-:W-:Y:S01]  /*6c90*/  LOP3.LUT R26, R26, 0x7ffffe00, RZ, 0xc0, !PT ;  /* 0x7ffffe001a1a7812 */ /* 0x000fe200078ec0ff */
[----:B------:R-:W-:Y:S01]  /*6ca0*/  MUFU.EX2 R5, R5 ;  /* 0x0000000500057308 */ /* 0x000fe20000000800 */
[----:B------:R-:W-:-:S02]  /*6cb0*/  LOP3.LUT R25, R25, 0x1c0, RZ, 0xc0, !PT ;  /* 0x000001c019197812 */ /* 0x000fc400078ec0ff */
[C---:B------:R-:W-:Y:S02]  /*6cc0*/  LOP3.LUT P2, RZ, R28.reuse, 0x2, RZ, 0xc0, !PT ;  /* 0x000000021cff7812 */ /* 0x040fe4000784c0ff */
[----:B------:R-:W-:Y:S02]  /*6cd0*/  LOP3.LUT R24, R25, 0x8, R24, 0xf8, !PT ;  /* 0x0000000819187812 */ /* 0x000fe400078ef818 */
[----:B------:R-:W-:Y:S01]  /*6ce0*/  SHF.R.U32.HI R25, RZ, 0x3, R25 ;  /* 0x00000003ff197819 */ /* 0x000fe20000011619 */
[----:B------:R-:W2:Y:S01]  /*6cf0*/  MUFU.EX2 R4, R4 ;  /* 0x0000000400047308 */ /* 0x000ea20000000800 */
[----:B------:R-:W-:Y:S02]  /*6d00*/  LOP3.LUT P1, RZ, R28, 0x4, RZ, 0xc0, !PT ;  /* 0x000000041cff7812 */ /* 0x000fe4000782c0ff */
[----:B------:R-:W-:Y:S02]  /*6d10*/  LOP3.LUT R24, R24, R25, RZ, 0x3c, !PT ;  /* 0x0000001918187212 */ /* 0x000fe400078e3cff */
[----:B------:R-:W-:-:S02]  /*6d20*/  SEL R56, R56, 0xffffffc0, !P1 ;  /* 0xffffffc038387807 */ /* 0x000fc40004800000 */
[----:B------:R-:W-:Y:S01]  /*6d30*/  IADD3 R57, R24, R26, R57 ;  /* 0x0000001a18397210 */ /* 0x000fe20007ffe039 */
[----:B------:R-:W-:Y:S01]  /*6d40*/  MUFU.EX2 R174, R174 ;  /* 0x000000ae00ae7308 */ /* 0x000fe20000000800 */
[----:B-1----:R-:W-:Y:S01]  /*6d50*/  F2FP.F16.F32.PACK_AB R160, R180, R177 ;  /* 0x000000b1b4a0723e */ /* 0x002fe200000000ff */
[----:B------:R-:W-:Y:S01]  /*6d60*/  FADD.FTZ R177, R177, R176 ;  /* 0x000000b0b1b17221 */ /* 0x000fe20000010000 */
[----:B0-----:R-:W-:Y:S01]  /*6d70*/  F2FP.F16.F32.PACK_AB R162, R204, R181 ;  /* 0x000000b5cca2723e */ /* 0x001fe200000000ff */
[----:B------:R-:W-:Y:S02]  /*6d80*/  IMAD R193, R57, 0x2, R202 ;  /* 0x0000000239c17824 */ /* 0x000fe400078e02ca */
[----:B------:R-:W-:Y:S02]  /*6d90*/  FADD.FTZ R180, R180, R177 ;  /* 0x000000b1b4b47221 */ /* 0x000fe40000010000 */
[----:B------:R-:W0:Y:S01]  /*6da0*/  MUFU.EX2 R175, R175 ;  /* 0x000000af00af7308 */ /* 0x000e220000000800 */
[C---:B------:R-:W-:Y:S01]  /*6db0*/  VIADD R195, R193.reuse, 0x36400 ;  /* 0x00036400c1c37836 */ /* 0x040fe20000000000 */
[----:B--2---:R-:W-:Y:S01]  /*6dc0*/  F2FP.F16.F32.PACK_AB R165, R4, R5 ;  /* 0x0000000504a5723e */ /* 0x004fe200000000ff */
[----:B------:R-:W-:-:S02]  /*6dd0*/  VIADD R192, R193, 0x36420 ;  /* 0x00036420c1c07836 */ /* 0x000fc40000000000 */
[----:B------:R-:W-:Y:S01]  /*6de0*/  FADD.FTZ R5, R5, R4 ;  /* 0x0000000405057221 */ /* 0x000fe20000010000 */
[----:B------:R-:W-:Y:S02]  /*6df0*/  @P2 VIADD R192, R195, 0xffffffe0 ;  /* 0xffffffe0c3c02836 */ /* 0x000fe40000000000 */
[----:B------:R-:W-:Y:S01]  /*6e00*/  FADD.FTZ R181, R181, R180 ;  /* 0x000000b4b5b57221 */ /* 0x000fe20000010000 */
[----:B------:R-:W-:Y:S01]  /*6e10*/  IMAD.IADD R195, R195, 0x1, R56 ;  /* 0x00000001c3c37824 */ /* 0x000fe200078e0238 */
[----:B------:R-:W-:Y:S01]  /*6e20*/  MUFU.EX2 R178, R178 ;  /* 0x000000b200b27308 */ /* 0x000fe20000000800 */
[----:B------:R-:W-:Y:S02]  /*6e30*/  IMAD.IADD R194, R56, 0x1, R192 ;  /* 0x0000000138c27824 */ /* 0x000fe400078e02c0 */
[----:B------:R-:W-:-:S05]  /*6e40*/  FADD.FTZ R204, R204, R181 ;  /* 0x000000b5cccc7221 */ /* 0x000fca0000010000 */
[----:B------:R-:W1:Y:S01]  /*6e50*/  MUFU.EX2 R179, R179 ;  /* 0x000000b300b37308 */ /* 0x000e620000000800 */
[----:B0-----:R-:W-:Y:S01]  /*6e60*/  F2FP.F16.F32.PACK_AB R167, R175, R174 ;  /* 0x000000aeafa7723e */ /* 0x001fe200000000ff */
[----:B------:R-:W-:-:S04]  /*6e70*/  FADD.FTZ R174, R174, R5 ;  /* 0x00000005aeae7221 */ /* 0x000fc80000010000 */
[----:B------:R-:W-:Y:S01]  /*6e80*/  STSM.16.M88.4 [R193+0x36400], R164 ;  /* 0x036400a4c1007844 */ /* 0x000fe20000000200 */
[----:B------:R-:W-:Y:S01]  /*6e90*/  FADD.FTZ R175, R175, R174 ;  /* 0x000000aeafaf7221 */ /* 0x000fe20000010000 */
[----:B------:R-:W-:Y:S08]  /*6ea0*/  MUFU.EX2 R182, R182 ;  /* 0x000000b600b67308 */ /* 0x000ff00000000800 */
[----:B------:R-:W0:Y:S01]  /*6eb0*/  MUFU.EX2 R183, R183 ;  /* 0x000000b700b77308 */ /* 0x000e220000000800 */
[----:B-1----:R-:W-:Y:S01]  /*6ec0*/  F2FP.F16.F32.PACK_AB R161, R179, R178 ;  /* 0x000000b2b3a1723e */ /* 0x002fe200000000ff */
[----:B------:R-:W-:-:S04]  /*6ed0*/  FADD.FTZ R178, R178, R175 ;  /* 0x000000afb2b27221 */ /* 0x000fc80000010000 */
[----:B------:R-:W-:Y:S02]  /*6ee0*/  FADD.FTZ R179, R179, R178 ;  /* 0x000000b2b3b37221 */ /* 0x000fe40000010000 */
[----:B------:R-:W-:Y:S08]  /*6ef0*/  MUFU.EX2 R205, R205 ;  /* 0x000000cd00cd7308 */ /* 0x000ff00000000800 */
[----:B------:R-:W1:Y:S01]  /*6f00*/  MUFU.EX2 R208, R208 ;  /* 0x000000d000d07308 */ /* 0x000e620000000800 */
[----:B0-----:R-:W-:Y:S01]  /*6f10*/  F2FP.F16.F32.PACK_AB R163, R183, R182 ;  /* 0x000000b6b7a3723e */ /* 0x001fe200000000ff */
[----:B------:R-:W-:-:S04]  /*6f20*/  FADD.FTZ R182, R182, R179 ;  /* 0x000000b3b6b67221 */ /* 0x000fc80000010000 */
[----:B------:R-:W-:Y:S01]  /*6f30*/  STSM.16.M88.4 [R192], R160 ;  /* 0x000000a0c0007844 */ /* 0x000fe20000000200 */
        /* <DEDUP_REMOVED lines=10> */
[----:B------:R-:W-:Y:S02]  /*6fe0*/  FADD.FTZ R210, R210, R207 ;  /* 0x000000cfd2d27221 */ /* 0x000fe40000010000 */
        /* <DEDUP_REMOVED lines=9> */
[----:B------:R0:W-:Y:S01]  /*7080*/  STSM.16.M88.4 [R195], R156 ;  /* 0x0000009cc3007844 */ /* 0x0001e20000000200 */
[----:B------:R-:W-:Y:S01]  /*7090*/  FADD.FTZ R2, R2, R215 ;  /* 0x000000d702027221 */ /* 0x000fe20000010000 */
[----:B------:R-:W2:Y:S08]  /*70a0*/  MUFU.EX2 R211, R211 ;  /* 0x000000d300d37308 */ /* 0x000eb00000000800 */
[----:B------:R-:W3:Y:S01]  /*70b0*/  MUFU.EX2 R214, R214 ;  /* 0x000000d600d67308 */ /* 0x000ee20000000800 */
[----:B-1----:R-:W-:Y:S01]  /*70c0*/  F2FP.F16.F32.PACK_AB R152, R212, R209 ;  /* 0x000000d1d498723e */ /* 0x002fe200000000ff */
[----:B------:R-:W-:-:S04]  /*70d0*/  FADD.FTZ R209, R209, R210 ;  /* 0x000000d2d1d17221 */ /* 0x000fc80000010000 */
[----:B------:R-:W-:Y:S02]  /*70e0*/  FADD.FTZ R212, R212, R209 ;  /* 0x000000d1d4d47221 */ /* 0x000fe40000010000 */
[----:B------:R-:W-:Y:S02]  /*70f0*/  MUFU.EX2 R217, R217 ;  /* 0x000000d900d97308 */ /* 0x000fe40000000800 */
[----:B--2---:R-:W-:-:S06]  /*7100*/  FADD.FTZ R5, R211, R212 ;  /* 0x000000d4d3057221 */ /* 0x004fcc0000010000 */
[----:B------:R-:W1:Y:S01]  /*7110*/  MUFU.EX2 R218, R218 ;  /* 0x000000da00da7308 */ /* 0x000e620000000800 */
[C---:B---3--:R-:W-:Y:S01]  /*7120*/  F2FP.F16.F32.PACK_AB R154, R214.reuse, R211 ;  /* 0x000000d3d69a723e */ /* 0x048fe200000000ff */
[----:B------:R-:W-:-:S06]  /*7130*/  FADD.FTZ R5, R214, R5 ;  /* 0x00000005d6057221 */ /* 0x000fcc0000010000 */
[----:B------:R-:W-:Y:S08]  /*7140*/  MUFU.EX2 R219, R219 ;  /* 0x000000db00db7308 */ /* 0x000ff00000000800 */
[----:B------:R-:W2:Y:S01]  /*7150*/  MUFU.EX2 R220, R220 ;  /* 0x000000dc00dc7308 */ /* 0x000ea20000000800 */
[----:B-1----:R-:W-:Y:S01]  /*7160*/  F2FP.F16.F32.PACK_AB R153, R218, R217 ;  /* 0x000000d9da99723e */ /* 0x002fe200000000ff */
[----:B------:R-:W-:-:S04]  /*7170*/  FADD.FTZ R217, R217, R2 ;  /* 0x00000002d9d97221 */ /* 0x000fc80000010000 */
[----:B------:R-:W-:Y:S01]  /*7180*/  FADD.FTZ R218, R218, R217 ;  /* 0x000000d9dada7221 */ /* 0x000fe20000010000 */
[----:B--2---:R-:W-:-:S03]  /*7190*/  F2FP.F16.F32.PACK_AB R155, R220, R219 ;  /* 0x000000dbdc9b723e */ /* 0x004fc600000000ff */
[----:B------:R-:W-:Y:S02]  /*71a0*/  FADD.FTZ R219, R219, R218 ;  /* 0x000000dadbdb7221 */ /* 0x000fe40000010000 */
[----:B------:R1:W-:Y:S01]  /*71b0*/  STSM.16.M88.4 [R194], R152 ;  /* 0x00000098c2007844 */ /* 0x0003e20000000200 */
[----:B------:R-:W-:Y:S01]  /*71c0*/  WARPGROUP.ARRIVE ;  /* 0x00000000000079c5 */ /* 0x000fe20000000000 */
[----:B------:R-:W-:-:S05]  /*71d0*/  FADD.FTZ R2, R220, R219 ;  /* 0x000000dbdc027221 */ /* 0x000fca0000010000 */
[----:B------:R-:W-:Y:S01]  /*71e0*/  HGMMA.64x256x16.F32 R24, R164, gdesc[UR8].tnspB, RZ, !UPT, gsb0 ;  /* 0x43e00008a4187df0 */ /* 0x000fe2000c0008ff */
[----:B------:R-:W-:Y:S01]  /*71f0*/  R2UR UR10, R221 ;  /* 0x00000000dd0a72ca */ /* 0x000fe200000e0000 */
[----:B------:R-:W-:Y:S01]  /*7200*/  UMOV UR11, 0x40000040 ;  /* 0x40000040000b7882 */ /* 0x000fe20000000000 */
[----:B------:R-:W-:Y:S01]  /*7210*/  VIADD R221, R198, 0x100 ;  /* 0x00000100c6dd7836 */ /* 0x000fe20000000000 */
[----:B------:R-:W-:Y:S02]  /*7220*/  WARPGROUP.DEPBAR.LE gsb0, 0x0 ;  /* 0x00008000000079c5 */ /* 0x000fe40000010000 */
[----:B------:R-:W-:-:S15]  /*7230*/  WARPGROUP.ARRIVE ;  /* 0x00000000000079c5 */ /* 0x000fde0000000000 */
[----:B------:R-:W-:-:S07]  /*7240*/  NOP ;  /* 0x0000000000007918 */ /* 0x000fce0000000000 */
[----:B------:R-:W-:Y:S01]  /*7250*/  HGMMA.64x256x16.F32 R24, R160, gdesc[UR8].tnspB, R24, gsb0 ;  /* 0x43e00008a0187df0 */ /* 0x000fe20008000818 */
[----:B------:R-:W-:Y:S01]  /*7260*/  R2UR UR10, R221 ;  /* 0x00000000dd0a72ca */ /* 0x000fe200000e0000 */
[----:B------:R-:W-:Y:S01]  /*7270*/  UMOV UR11, 0x40000040 ;  /* 0x40000040000b7882 */ /* 0x000fe20000000000 */
[----:B------:R-:W-:Y:S02]  /*7280*/  WARPGROUP.DEPBAR.LE gsb0, 0x0 ;  /* 0x00008000000079c5 */ /* 0x000fe40000010000 */
[----:B------:R-:W-:-:S15]  /*7290*/  WARPGROUP.ARRIVE ;  /* 0x00000000000079c5 */ /* 0x000fde0000000000 */
[----:B------:R-:W-:-:S08]  /*72a0*/  NOP ;  /* 0x0000000000007918 */ /* 0x000fd00000000000 */
[----:B------:R-:W-:Y:S01]  /*72b0*/  HGMMA.64x256x16.F32 R24, R156, gdesc[UR8].tnspB, R24, gsb0 ;  /* 0x43e000089c187df0 */ /* 0x000fe20008000818 */
[----:B------:R-:W-:Y:S02]  /*72c0*/  UMOV UR11, 0x40000040 ;  /* 0x40000040000b7882 */ /* 0x000fe40000000000 */
[----:B------:R-:W-:Y:S02]  /*72d0*/  WARPGROUP.DEPBAR.LE gsb0, 0x0 ;  /* 0x00008000000079c5 */ /* 0x000fe40000010000 */
[----:B0-----:R-:W-:Y:S01]  /*72e0*/  VIADD R156, R198, 0x180 ;  /* 0x00000180c69c7836 */ /* 0x001fe20000000000 */
[----:B------:R-:W-:-:S04]  /*72f0*/  WARPGROUP.ARRIVE ;  /* 0x00000000000079c5 */ /* 0x000fc80000000000 */
[----:B------:R-:W-:-:S15]  /*7300*/  R2UR UR10, R156 ;  /* 0x000000009c0a72ca */ /* 0x000fde00000e0000 */
[----:B------:R-:W-:-:S03]  /*7310*/  NOP ;  /* 0x0000000000007918 */ /* 0x000fc60000000000 */
        /* <DEDUP_REMOVED lines=8> */
.L_x_1946:
[----:B------:R-:W-:Y:S01]  /*73a0*/  ISETP.NE.AND P1, PT, R227, 0x1, PT ;  /* 0x00000001e300780c */ /* 0x000fe20003f25270 */
[----:B------:R-:W-:-:S12]  /*73b0*/  VIADD R207, R170, 0xfffffffe ;  /* 0xfffffffeaacf7836 */ /* 0x000fd80000000000 */
[----:B------:R-:W0:Y:S08]  /*73c0*/  @P1 LDC R4, c[0x0][0x44c] ;  /* 0x00011300ff041b82 */ /* 0x000e300000000800 */
[----:B------:R-:W1:Y:S01]  /*73d0*/  @P1 LDC R3, c[0x0][0x450] ;  /* 0x00011400ff031b82 */ /* 0x000e620000000800 */
[----:B0-----:R-:W-:-:S05]  /*73e0*/  @P1 IMAD.HI.U32 R4, R169, R4, RZ ;  /* 0x00000004a9041227 */ /* 0x001fca00078e00ff */
[----:B-1----:R-:W-:Y:S01]  /*73f0*/  @P1 SHF.R.U32.HI R169, RZ, R3, R4 ;  /* 0x00000003ffa91219 */ /* 0x002fe20000011604 */
[----:B------:R-:W-:-:S04]  /*7400*/  VIADD R4, R202, 0x38860 ;  /* 0x00038860ca047836 */ /* 0x000fc80000000000 */
[----:B------:R-:W-:Y:S01]  /*7410*/  IMAD.IADD R169, R171, 0x1, R169 ;  /* 0x00000001aba97824 */ /* 0x000fe200078e02a9 */
[----:B------:R-:W-:-:S04]  /*7420*/  PRMT R4, R201, 0x654, R4 ;  /* 0x00000654c9047816 */ /* 0x000fc80000000004 */
[----:B------:R-:W-:Y:S01]  /*7430*/  R2UR UR10, R169 ;  /* 0x00000000a90a72ca */ /* 0x000fe200000e0000 */
[----:B------:R0:W-:-:S12]  /*7440*/  SYNCS.ARRIVE.TRANS64.RED.A1T0 RZ, [R4+URZ], RZ ;  /* 0x000000ff04ff79a7 */ /* 0x0001d8000810043f */
[----:B------:R-:W-:Y:S01]  /*7450*/  UIADD3 UR18, UR10, UR18, URZ ;  /* 0x000000120a127290 */ /* 0x000fe2000fffe03f */
[----:B0-----:R-:W-:Y:S11]  /*7460*/  @!P6 BRA `(.L_x_1947) ;  /* 0x00000000004ce947 */ /* 0x001ff60003800000 */
[----:B------:R-:W-:Y:S01]  /*7470*/  ISETP.LT.AND P1, PT, RZ, UR10, PT ;  /* 0x0000000aff007c0c */ /* 0x000fe2000bf21270 */
[----:B------:R-:W-:-:S12]  /*7480*/  UIADD3 UR22, UR10, -0x1, URZ ;  /* 0xffffffff0a167890 */ /* 0x000fd8000fffe03f */
[----:B------:R-:W-:Y:S05]  /*7490*/  @P1 BRA `(.L_x_1948) ;  /* 0x0000000000201947 */ /* 0x000fea0003800000 */
[----:B------:R-:W-:Y:S01]  /*74a0*/  ULDC UR19, c[0x0][0xadc] ;  /* 0x0002b70000137ab9 */ /* 0x000fe20000000800 */
[----:B------:R-:W-:Y:S02]  /*74b0*/  UIADD3 UR22, -UR10, URZ, URZ ;  /* 0x0000003f0a167290 */ /* 0x000fe4000fffe13f */
[----:B------:R-:W-:-:S11]  /*74c0*/  UISETP.NE.AND UP0, UPT, UR19, 0x1, UPT ;  /* 0x000000011300788c */ /* 0x000fd6000bf05270 */
[----:B------:R-:W-:Y:S02]  /*74d0*/  @UP0 ULDC.64 UR10, c[0x0][0xae0] ;  /* 0x0002b800000a0ab9 */ /* 0x000fe40000000a00 */
[----:B------:R-:W-:-:S04]  /*74e0*/  UIMAD.WIDE.U32 UR14, UR22, UR10, URZ ;  /* 0x0000000a160e72a5 */ /* 0x000fc8000f8e003f */
[----:B------:R-:W-:-:S04]  /*74f0*/  @UP0 USHF.R.U32.HI UR22, URZ, UR11, UR15 ;  /* 0x0000000b3f160299 */ /* 0x000fc8000801160f */
[----:B------:R-:W-:Y:S01]  /*7500*/  ULOP3.LUT UR22, URZ, UR22, URZ, 0x33, !UPT ;  /* 0x000000163f167292 */ /* 0x000fe2000f8e333f */
[----:B------:R-:W-:Y:S11]  /*7510*/  BRA `(.L_x_1949) ;  /* 0x0000000000147947 */ /* 0x000ff60003800000 */
.L_x_1948:
[----:B------:R-:W-:Y:S02]  /*7520*/  ULDC UR19, c[0x0][0xadc] ;  /* 0x0002b70000137ab9 */ /* 0x000fe40000000800 */
[----:B------:R-:W-:-:S11]  /*7530*/  UISETP.NE.AND UP0, UPT, UR19, 0x1, UPT ;  /* 0x000000011300788c */ /* 0x000fd6000bf05270 */
[----:B------:R-:W-:Y:S02]  /*7540*/  @UP0 ULDC.64 UR10, c[0x0][0xae0] ;  /* 0x0002b800000a0ab9 */ /* 0x000fe40000000a00 */
[----:B------:R-:W-:-:S04]  /*7550*/  UIMAD.WIDE.U32 UR14, UR22, UR10, URZ ;  /* 0x0000000a160e72a5 */ /* 0x000fc8000f8e003f */
[----:B------:R-:W-:-:S12]  /*7560*/  @UP0 USHF.R.U32.HI UR22, URZ, UR11, UR15 ;  /* 0x0000000b3f160299 */ /* 0x000fd8000801160f */
.L_x_1949:
[----:B------:R-:W-:-:S04]  /*7570*/  UIMAD UR19, UR22, UR19, UR19 ;  /* 0x00000013161372a4 */ /* 0x000fc8000f8e0213 */
[----:B------:R-:W-:-:S04]  /*7580*/  UISETP.LT.AND UP0, UPT, UR18, UR19, UPT ;  /* 0x000000131200728c */ /* 0x000fc8000bf01270 */
[----:B------:R-:W-:-:S12]  /*7590*/  USEL UR18, UR18, UR19, UP0 ;  /* 0x0000001312127287 */ /* 0x000fd80008000000 */
.L_x_1947:
[----:B------:R-:W-:Y:S01]  /*75a0*/  USHF.R.S32.HI UR10, URZ, 0x1f, UR18 ;  /* 0x0000001f3f0a7899 */ /* 0x000fe20008011412 */
[----:B------:R-:W-:Y:S02]  /*75b0*/  IMAD.MOV.U32 R3, RZ, RZ, RZ ;  /* 0x000000ffff037224 */ /* 0x000fe400078e00ff */
[----:B------:R-:W-:Y:S01]  /*75c0*/  IMAD.MOV.U32 R4, RZ, RZ, RZ ;  /* 0x000000ffff047224 */ /* 0x000fe200078e00ff */
[----:B------:R-:W-:-:S04]  /*75d0*/  ULEA.HI UR10, UR10, UR18, URZ, 0x6 ;  /* 0x000000120a0a7291 */ /* 0x000fc8000f8f303f */
[----:B------:R-:W-:-:S04]  /*75e0*/  USHF.R.S32.HI UR10, URZ, 0x6, UR10 ;  /* 0x000000063f0a7899 */ /* 0x000fc8000801140a */
[----:B------:R-:W-:-:S04]  /*75f0*/  UISETP.LT.AND UP0, UPT, UR60, UR10, UPT ;  /* 0x0000000a3c00728c */ /* 0x000fc8000bf01270 */
[----:B------:R-:W-:-:S06]  /*7600*/  USEL UR38, UR60, UR10, !UP0 ;  /* 0x0000000a3c267287 */ /* 0x000fcc000c000000 */
[----:B------:R-:W-:-:S13]  /*7610*/  ISETP.GE.AND P1, PT, R207, UR38, PT ;  /* 0x00000026cf007c0c */ /* 0x000fda000bf26270 */
[----:B------:R-:W-:Y:S05]  /*7620*/  @!P1 BRA `(.L_x_1950) ;  /* 0x0000003800209947 */ /* 0x000fea0003800000 */
[----:B------:R-:W-:Y:S01]  /*7630*/  IMAD.MOV.U32 R210, RZ, RZ, R168 ;  /* 0x000000ffffd27224 */ /* 0x000fe200078e00a8 */
[----:B------:R-:W-:Y:S01]  /*7640*/  ULDC UR39, c[0x0][0xadc] ;  /* 0x0002b70000277ab9 */ /* 0x000fe20000000800 */
[----:B------:R-:W-:Y:S01]  /*7650*/  IMAD.MOV.U32 R209, RZ, RZ, R7 ;  /* 0x000000ffffd17224 */ /* 0x000fe200078e0007 */
[----:B------:R-:W-:Y:S01]  /*7660*/  ULDC UR61, c[0x0][0xa80] ;  /* 0x0002a000003d7ab9 */ /* 0x000fe20000000800 */
[----:B------:R-:W-:Y:S02]  /*7670*/  IMAD.MOV.U32 R4, RZ, RZ, RZ ;  /* 0x000000ffff047224 */ /* 0x000fe400078e00ff */
[----:B------:R-:W-:-:S07]  /*7680*/  IMAD.MOV.U32 R211, RZ, RZ, RZ ;  /* 0x000000ffffd37224 */ /* 0x000fce00078e00ff */
.L_x_1969:
[----:B------:R-:W-:-:S05]  /*7690*/  VIADD R3, R211, 0x1 ;  /* 0x00000001d3037836 */ /* 0x000fca0000000000 */
[----:B------:R-:W-:-:S04]  /*76a0*/  ISETP.NE.AND P1, PT, R3, 0x2, PT ;  /* 0x000000020300780c */ /* 0x000fc80003f25270 */
[----:B------:R-:W-:Y:S02]  /*76b0*/  SEL R7, RZ, 0x1, P1 ;  /* 0x00000001ff077807 */ /* 0x000fe40000800000 */
[----:B------:R-:W-:Y:S02]  /*76c0*/  SEL R3, R3, RZ, P1 ;  /* 0x000000ff03037207 */ /* 0x000fe40000800000 */
[----:B------:R-:W-:Y:S01]  /*76d0*/  LOP3.LUT R4, R4, R7, RZ, 0x3c, !PT ;  /* 0x0000000704047212 */ /* 0x000fe200078e3cff */
[----:B0-----:R-:W-:Y:S06]  /*76e0*/  @!P0 BRA `(.L_x_1951) ;  /* 0x0000000000048947 */ /* 0x001fec0003800000 */
[----:B------:R-:W-:Y:S01]  /*76f0*/  BPT.TRAP 0x1 ;  /* 0x000000040000795c */ /* 0x000fe20000300000 */
.L_x_1951:
[----:B------:R-:W-:Y:S01]  /*7700*/  IMAD R208, R3, 0x8, R202 ;  /* 0x0000000803d07824 */ /* 0x000fe200078e02ca */
[----:B------:R-:W-:-:S04]  /*7710*/  SHF.L.U32 R205, R4, 0x1f, RZ ;  /* 0x0000001f04cd7819 */ /* 0x000fc800000006ff */
[----:B------:R0:W1:Y:S01]  /*7720*/  SYNCS.PHASECHK.TRANS64.TRYWAIT P1, [R208+URZ+0x38830], R205 ;  /* 0x038830cdd00075a7 */ /* 0x000062000802017f */
[----:B------:R-:W-:Y:S05]  /*7730*/  @!P0 BRA `(.L_x_1952) ;  /* 0x0000000000048947 */ /* 0x000fea0003800000 */
[----:B------:R-:W-:Y:S01]  /*7740*/  BPT.TRAP 0x1 ;  /* 0x000000040000795c */ /* 0x000fe20000300000 */
.L_x_1952:
[----:B------:R-:W-:Y:S01]  /*7750*/  IMAD R7, R3, 0x200, R196 ;  /* 0x0000020003077824 */ /* 0x000fe200078e02c4 */
[----:B-1----:R-:W-:Y:S06]  /*7760*/  @P1 BRA `(.L_x_1953) ;  /* 0x0000000000081947 */ /* 0x002fec0003800000 */
[----:B------:R-:W1:Y:S02]  /*7770*/  SYNCS.PHASECHK.TRANS64.TRYWAIT P1, [R208+URZ+0x38830], R205 ;  /* 0x038830cdd00075a7 */ /* 0x000e64000802017f */
[----:B-1----:R-:W-:Y:S05]  /*7780*/  @!P1 BRA `(.L_x_1954) ;  /* 0x0000011800289947 */ /* 0x002fea0003800000 */
.L_x_1953:
        /* <DEDUP_REMOVED lines=18> */
[----:B------:R-:W-:Y:S01]  /*78b0*/  R2UR UR17, R20 ;  /* 0x00000000141172ca */ /* 0x000fe200000e0000 */
[----:B------:R-:W-:Y:S01]  /*78c0*/  VIADD R20, R7, 0x2 ;  /* 0x0000000207147836 */ /* 0x000fe20000000000 */
[----:B------:R-:W-:-:S02]  /*78d0*/  R2UR UR8, R186 ;  /* 0x00000000ba0872ca */ /* 0x000fc400000e0000 */
[----:B------:R-:W-:Y:S02]  /*78e0*/  R2UR UR9, R187 ;  /* 0x00000000bb0972ca */ /* 0x000fe400000e0000 */
[----:B------:R-:W-:Y:S01]  /*78f0*/  R2UR UR6, R20 ;  /* 0x00000000140672ca */ /* 0x000fe200000e0000 */
[C---:B------:R-:W-:Y:S01]  /*7900*/  VIADD R20, R7.reuse, 0x4 ;  /* 0x0000000407147836 */ /* 0x040fe20000000000 */
[----:B------:R-:W-:Y:S01]  /*7910*/  R2UR UR56, R184 ;  /* 0x00000000b83872ca */ /* 0x000fe200000e0000 */
[----:B------:R-:W-:Y:S01]  /*7920*/  VIADD R7, R7, 0x6 ;  /* 0x0000000607077836 */ /* 0x000fe20000000000 */
[----:B------:R-:W-:Y:S02]  /*7930*/  R2UR UR57, R185 ;  /* 0x00000000b93972ca */ /* 0x000fe400000e0000 */
[----:B------:R-:W-:-:S07]  /*7940*/  R2UR UR16, R204 ;  /* 0x00000000cc1072ca */ /* 0x000fce00000e0000 */
        /* <DEDUP_REMOVED lines=21> */
.L_x_1955:
[----:B------:R2:W3:Y:S01]  /*7aa0*/  SYNCS.PHASECHK.TRANS64.TRYWAIT P1, [R208+URZ+0x38850], R205 ;  /* 0x038850cdd00075a7 */ /* 0x0004e2000802017f */
[----:B------:R-:W-:Y:S05]  /*7ab0*/  @!P0 BRA `(.L_x_1956) ;  /* 0x0000000000048947 */ /* 0x000fea0003800000 */
[----:B------:R-:W-:Y:S01]  /*7ac0*/  BPT.TRAP 0x1 ;  /* 0x000000040000795c */ /* 0x000fe20000300000 */
.L_x_1956:
[----:B------:R-:W-:Y:S01]  /*7ad0*/  IMAD R7, R3, 0x1000, R21 ;  /* 0x0000100003077824 */ /* 0x000fe200078e0215 */
[----:B---3--:R-:W-:Y:S06]  /*7ae0*/  @P1 BRA `(.L_x_1957) ;  /* 0x0000000000081947 */ /* 0x008fec0003800000 */
[----:B------:R-:W3:Y:S02]  /*7af0*/  SYNCS.PHASECHK.TRANS64.TRYWAIT P1, [R208+URZ+0x38850], R205 ;  /* 0x038850cdd00075a7 */ /* 0x000ee4000802017f */
[----:B---3--:R-:W-:Y:S05]  /*7b00*/  @!P1 BRA `(.L_x_1958) ;  /* 0x00000114005c9947 */ /* 0x008fea0003800000 */
.L_x_1957:
        /* <DEDUP_REMOVED lines=10> */
[----:B0123--:R-:W-:Y:S01]  /*7bb0*/  MOV R205, UR53 ;  /* 0x0000003500cd7c02 */ /* 0x00ffe20008000f00 */
        /* <DEDUP_REMOVED lines=64> */
[----:B------:R-:W-:Y:S01]  /*7fc0*/  R2UR UR50, R20 ;  /* 0x00000000143272ca */ /* 0x000fe200000e0000 */
[----:B------:R-:W-:-:S05]  /*7fd0*/  VIADD R20, R7, 0x606 ;  /* 0x0000060607147836 */ /* 0x000fca0000000000 */
        /* <DEDUP_REMOVED lines=10> */
[----:B------:R-:W-:Y:S01]  /*8080*/  R2UR UR39, R213 ;  /* 0x00000000d52772ca */ /* 0x000fe200000e0000 */
[----:B------:R-:W-:Y:S01]  /*8090*/  IMAD.MOV.U32 R213, RZ, RZ, 0x4 ;  /* 0x00000004ffd57424 */ /* 0x000fe200078e00ff */
[----:B------:R-:W-:Y:S02]  /*80a0*/  R2UR UR37, R215 ;  /* 0x00000000d72572ca */ /* 0x000fe400000e0000 */
[----:B------:R-:W-:Y:S02]  /*80b0*/  R2UR UR38, R214 ;  /* 0x00000000d62672ca */ /* 0x000fe400000e0000 */
[C---:B------:R-:W-:Y:S02]  /*80c0*/  SEL R215, R213.reuse, 0x2, P1 ;  /* 0x00000002d5d77807 */ /* 0x040fe40000800000 */
[----:B------:R-:W-:Y:S02]  /*80d0*/  SEL R213, R213, 0x6, !P1 ;  /* 0x00000006d5d57807 */ /* 0x000fe40004800000 */
[----:B------:R-:W-:Y:S01]  /*80e0*/  R2UR UR36, R216 ;  /* 0x00000000d82472ca */ /* 0x000fe200000e0000 */
[----:B------:R-:W-:-:S02]  /*80f0*/  WARPGROUP.DEPBAR.LE gsb0, 0x0 ;  /* 0x00008000000079c5 */ /* 0x000fc40000010000 */
[----:B------:R-:W-:-:S06]  /*8100*/  WARPGROUP.ARRIVE ;  /* 0x00000000000079c5 */ /* 0x000fcc0000000000 */
[----:B------:R-:W-:Y:S01]  /*8110*/  HGMMA.64x64x16.F32 R152, gdesc[UR56], R152, gsb0 ;  /* 0x00e00000389879f0 */ /* 0x000fe20008000898 */
[----:B------:R-:W-:Y:S01]  /*8120*/  R2UR UR56, R204 ;  /* 0x00000000cc3872ca */ /* 0x000fe200000e0000 */
[----:B------:R-:W-:Y:S01]  /*8130*/  UMOV UR57, 0x40000040 ;  /* 0x4000004000397882 */ /* 0x000fe20000000000 */
[----:B------:R-:W-:Y:S01]  /*8140*/  R2UR UR58, R212 ;  /* 0x00000000d43a72ca */ /* 0x000fe200000e0000 */
[----:B------:R-:W-:Y:S01]  /*8150*/  UMOV UR59, 0x40000040 ;  /* 0x40000040003b7882 */ /* 0x000fe20000000000 */
[--C-:B------:R-:W-:Y:S02]  /*8160*/  IMAD.IADD R204, R190, 0x1, R215.reuse ;  /* 0x00000001becc7824 */ /* 0x100fe400078e02d7 */
[C---:B------:R-:W-:Y:S02]  /*8170*/  IMAD.IADD R212, R20.reuse, 0x1, R215 ;  /* 0x0000000114d47824 */ /* 0x040fe400078e02d7 */
[----:B------:R-:W-:Y:S01]  /*8180*/  IMAD.IADD R20, R20, 0x1, R213 ;  /* 0x0000000114147824 */ /* 0x000fe200078e02d5 */
        /* <DEDUP_REMOVED lines=201> */
.L_x_1959:
[----:B------:R-:W-:Y:S01]  /*8e20*/  ISETP.NE.AND P1, PT, R227, 0x1, PT ;  /* 0x00000001e300780c */ /* 0x000fe20003f25270 */
[----:B------:R-:W-:Y:S01]  /*8e30*/  IMAD.MOV.U32 R216, RZ, RZ, R191 ;  /* 0x000000ffffd87224 */ /* 0x000fe200078e00bf */
[----:B------:R-:W-:Y:S01]  /*8e40*/  R2UR UR6, R200 ;  /* 0x00000000c80672ca */ /* 0x000fe200000e0000 */
[----:B------:R-:W-:Y:S01]  /*8e50*/  ULDC UR7, c[0x0][0x2f0] ;  /* 0x0000bc0000077ab9 */ /* 0x000fe20000000800 */
[----:B------:R-:W-:Y:S01]  /*8e60*/  LOP3.LUT P5, RZ, R16, 0x1, RZ, 0xc0, !PT ;  /* 0x0000000110ff7812 */ /* 0x000fe200078ac0ff */
[----:B------:R-:W-:-:S08]  /*8e70*/  ULDC UR10, c[0x0][0xad8] ;  /* 0x0002b600000a7ab9 */ /* 0x000fd00000000800 */
[----:B------:R-:W0:Y:S08]  /*8e80*/  @P1 LDC R20, c[0x0][0x44c] ;  /* 0x00011300ff141b82 */ /* 0x000e300000000800 */
[----:B------:R-:W1:Y:S01]  /*8e90*/  @P1 LDC R204, c[0x0][0x450] ;  /* 0x00011400ffcc1b82 */ /* 0x000e620000000800 */
[----:B0-----:R-:W-:-:S07]  /*8ea0*/  @P1 IMAD.HI.U32 R7, R191, R20, RZ ;  /* 0x00000014bf071227 */ /* 0x001fce00078e00ff */
[----:B------:R-:W0:Y:S01]  /*8eb0*/  LDC R20, c[0x0][0x288] ;  /* 0x0000a200ff147b82 */ /* 0x000e220000000800 */
[----:B-1----:R-:W-:Y:S01]  /*8ec0*/  @P1 SHF.R.U32.HI R216, RZ, R204, R7 ;  /* 0x000000ccffd81219 */ /* 0x002fe20000011607 */
[----:B------:R-:W-:Y:S02]  /*8ed0*/  IMAD.SHL.U32 R7, R207, 0x40, RZ ;  /* 0x00000040cf077824 */ /* 0x000fe400078e00ff */
[----:B------:R-:W-:Y:S02]  /*8ee0*/  VIADD R204, R208, 0x38840 ;  /* 0x00038840d0cc7836 */ /* 0x000fe40000000000 */
[----:B------:R-:W1:Y:S01]  /*8ef0*/  SHFL.IDX PT, R218, R216, RZ, 0x1c1f ;  /* 0x001c1fffd8da7589 */ /* 0x000e6200000e0000 */
[----:B------:R-:W-:Y:S02]  /*8f00*/  IADD3 R212, -R6, 0x1, -R7 ;  /* 0x0000000106d47810 */ /* 0x000fe40007ffe907 */
[----:B------:R-:W-:-:S03]  /*8f10*/  PRMT R204, R201, 0x654, R204 ;  /* 0x00000654c9cc7816 */ /* 0x000fc600000000cc */
[----:B------:R-:W-:Y:S01]  /*8f20*/  IMAD R205, R17, UR7, R212 ;  /* 0x0000000711cd7c24 */ /* 0x000fe2000f8e02d4 */
[----:B------:R2:W-:Y:S03]  /*8f30*/  SYNCS.ARRIVE.TRANS64.RED.A1T0 RZ, [R204+URZ], RZ ;  /* 0x000000ffccff79a7 */ /* 0x0005e6000810043f */
[----:B0-----:R-:W-:-:S04]  /*8f40*/  IMAD.IADD R205, R205, 0x1, -R20 ;  /* 0x00000001cdcd7824 */ /* 0x001fc800078e0a14 */
[C---:B------:R-:W-:Y:S02]  /*8f50*/  VIADD R215, R205.reuse, UR10 ;  /* 0x0000000acdd77c36 */ /* 0x040fe40008000000 */
[----:B------:R-:W-:Y:S02]  /*8f60*/  VIADD R214, R205, UR6 ;  /* 0x00000006cdd67c36 */ /* 0x000fe40008000000 */
[----:B-1----:R-:W-:Y:S02]  /*8f70*/  IMAD.IADD R213, R215, 0x1, R218 ;  /* 0x00000001d7d57824 */ /* 0x002fe400078e02da */
[----:B------:R-:W-:Y:S01]  /*8f80*/  IMAD.IADD R212, R218, 0x1, R214 ;  /* 0x00000001dad47824 */ /* 0x000fe200078e02d6 */
[----:B--2---:R-:W-:Y:S06]  /*8f90*/  @!P5 BRA `(.L_x_1960) ;  /* 0x00000000005cd947 */ /* 0x004fec0003800000 */
[----:B------:R-:W-:Y:S01]  /*8fa0*/  IMAD R205, R17, UR7, R218 ;  /* 0x0000000711cd7c24 */ /* 0x000fe2000f8e02da */
[----:B------:R-:W-:Y:S03]  /*8fb0*/  BSSY B0, `(.L_x_1961) ;  /* 0x0000011000007945 */ /* 0x000fe60003800000 */
[----:B------:R-:W-:-:S05]  /*8fc0*/  IMAD.IADD R217, R205, 0x1, -R20 ;  /* 0x00000001cdd97824 */ /* 0x000fca00078e0a14 */
[----:B------:R-:W-:-:S13]  /*8fd0*/  ISETP.GT.AND P1, PT, R217, -0x1, PT ;  /* 0xffffffffd900780c */ /* 0x000fda0003f24270 */
[----:B------:R-:W-:Y:S05]  /*8fe0*/  @P1 BRA `(.L_x_1962) ;  /* 0x0000000000201947 */ /* 0x000fea0003800000 */
[----:B------:R-:W-:Y:S01]  /*8ff0*/  IMAD.U32 R218, RZ, RZ, UR39 ;  /* 0x00000027ffda7e24 */ /* 0x000fe2000f8e00ff */
[----:B------:R-:W-:-:S04]  /*9000*/  LOP3.LUT R217, RZ, R217, RZ, 0x33, !PT ;  /* 0x000000d9ffd97212 */ /* 0x000fc800078e33ff */
[----:B------:R-:W-:-:S13]  /*9010*/  ISETP.NE.AND P1, PT, R218, 0x1, PT ;  /* 0x00000001da00780c */ /* 0x000fda0003f25270 */
[----:B------:R-:W0:Y:S02]  /*9020*/  @P1 LDC.64 R204, c[0x0][0xae0] ;  /* 0x0002b800ffcc1b82 */ /* 0x000e240000000a00 */
[----:B0-----:R-:W-:-:S05]  /*9030*/  @P1 IMAD.HI.U32 R204, R217, R204, RZ ;  /* 0x000000ccd9cc1227 */ /* 0x001fca00078e00ff */
[----:B------:R-:W-:-:S04]  /*9040*/  @P1 SHF.R.U32.HI R217, RZ, R205, R204 ;  /* 0x000000cdffd91219 */ /* 0x000fc800000116cc */
[----:B------:R-:W-:Y:S01]  /*9050*/  LOP3.LUT R217, RZ, R217, RZ, 0x33, !PT ;  /* 0x000000d9ffd97212 */ /* 0x000fe200078e33ff */
[----:B------:R-:W-:Y:S06]  /*9060*/  BRA `(.L_x_1963) ;  /* 0x0000000000147947 */ /* 0x000fec0003800000 */
.L_x_1962:
[----:B------:R-:W-:-:S05]  /*9070*/  IMAD.U32 R218, RZ, RZ, UR39 ;  /* 0x00000027ffda7e24 */ /* 0x000fca000f8e00ff */
[----:B------:R-:W-:-:S13]  /*9080*/  ISETP.NE.AND P1, PT, R218, 0x1, PT ;  /* 0x00000001da00780c */ /* 0x000fda0003f25270 */
[----:B------:R-:W0:Y:S02]  /*9090*/  @P1 LDC.64 R204, c[0x0][0xae0] ;  /* 0x0002b800ffcc1b82 */ /* 0x000e240000000a00 */
[----:B0-----:R-:W-:-:S05]  /*90a0*/  @P1 IMAD.HI.U32 R204, R217, R204, RZ ;  /* 0x000000ccd9cc1227 */ /* 0x001fca00078e00ff */
[----:B------:R-:W-:-:S07]  /*90b0*/  @P1 SHF.R.U32.HI R217, RZ, R205, R204 ;  /* 0x000000cdffd91219 */ /* 0x000fce00000116cc */
.L_x_1963:
[----:B------:R-:W-:Y:S05]  /*90c0*/  BSYNC B0 ;  /* 0x0000000000007941 */ /* 0x000fea0003800000 */
.L_x_1961:
[----:B------:R-:W-:-:S04]  /*90d0*/  IMAD R217, R217, R218, -R7 ;  /* 0x000000dad9d97224 */ /* 0x000fc800078e0a07 */
[----:B------:R-:W-:-:S05]  /*90e0*/  IMAD.IADD R217, R217, 0x1, -R6 ;  /* 0x00000001d9d97824 */ /* 0x000fca00078e0a06 */
[----:B------:R-:W-:Y:S02]  /*90f0*/  VIADDMNMX R213, R217, R218, R213, PT ;  /* 0x000000dad9d57246 */ /* 0x000fe400038001d5 */
[----:B------:R-:W-:-:S07]  /*9100*/  VIMNMX R212, R212, R217, !PT ;  /* 0x000000d9d4d47248 */ /* 0x000fce0007fe0100 */
.L_x_1960:
[----:B------:R-:W-:-:S04]  /*9110*/  ISETP.GT.AND P1, PT, R207, -0x1, PT ;  /* 0xffffffffcf00780c */ /* 0x000fc80003f24270 */
[C---:B------:R-:W-:Y:S02]  /*9120*/  ISETP.GT.AND P2, PT, R212.reuse, RZ, P1 ;  /* 0x000000ffd400720c */ /* 0x040fe40000f44270 */
[C---:B------:R-:W-:Y:S02]  /*9130*/  ISETP.GT.AND P4, PT, R212.reuse, 0x1, P1 ;  /* 0x00000001d400780c */ /* 0x040fe40000f84270 */
[C---:B------:R-:W-:Y:S02]  /*9140*/  ISETP.LT.OR P3, PT, R213.reuse, 0x1, P2 ;  /* 0x00000001d500780c */ /* 0x040fe40001761670 */
[----:B------:R-:W-:Y:S02]  /*9150*/  ISETP.GT.AND P2, PT, R212, 0x8, P1 ;  /* 0x00000008d400780c */ /* 0x000fe40000f44270 */
[----:B------:R-:W-:Y:S02]  /*9160*/  FSEL R204, R152, -INF , !P3 ;  /* 0xff80000098cc7808 */ /* 0x000fe40005800000 */
[----:B------:R-:W-:Y:S01]  /*9170*/  ISETP.GT.AND P3, PT, R212, 0x9, P1 ;  /* 0x00000009d400780c */ /* 0x000fe20000f64270 */
[----:B------:R-:W0:Y:S01]  /*9180*/  SHFL.IDX PT, R152, R216, 0x1, 0x1c1f ;  /* 0x003c1f00d8987f89 */ /* 0x000e2200000e0000 */
[----:B------:R-:W-:-:S02]  /*9190*/  ISETP.LT.OR P4, PT, R213, 0x2, P4 ;  /* 0x00000002d500780c */ /* 0x000fc40002781670 */
[C---:B------:R-:W-:Y:S02]  /*91a0*/  ISETP.LT.OR P2, PT, R213.reuse, 0x9, P2 ;  /* 0x00000009d500780c */ /* 0x040fe40001741670 */
[----:B------:R-:W-:Y:S02]  /*91b0*/  ISETP.LT.OR P3, PT, R213, 0xa, P3 ;  /* 0x0000000ad500780c */ /* 0x000fe40001f61670 */
[----:B------:R-:W-:Y:S02]  /*91c0*/  FSEL R205, R153, -INF , !P4 ;  /* 0xff80000099cd7808 */ /* 0x000fe40006000000 */
[----:B------:R-:W-:Y:S02]  /*91d0*/  FSEL R156, R156, -INF , !P2 ;  /* 0xff8000009c9c7808 */ /* 0x000fe40005000000 */
[----:B------:R-:W-:Y:S02]  /*91e0*/  FSEL R157, R157, -INF , !P3 ;  /* 0xff8000009d9d7808 */ /* 0x000fe40005800000 */
[----:B------:R-:W-:-:S02]  /*91f0*/  ISETP.GT.AND P4, PT, R212, 0x10, P1 ;  /* 0x00000010d400780c */ /* 0x000fc40000f84270 */
[C---:B------:R-:W-:Y:S02]  /*9200*/  ISETP.GT.AND P2, PT, R212.reuse, 0x11, P1 ;  /* 0x00000011d400780c */ /* 0x040fe40000f44270 */
[----:B------:R-:W-:Y:S02]  /*9210*/  ISETP.GT.AND P3, PT, R212, 0x18, P1 ;  /* 0x00000018d400780c */ /* 0x000fe40000f64270 */
[C---:B------:R-:W-:Y:S02]  /*9220*/  ISETP.LT.OR P4, PT, R213.reuse, 0x11, P4 ;  /* 0x00000011d500780c */ /* 0x040fe40002781670 */
[C---:B------:R-:W-:Y:S02]  /*9230*/  ISETP.LT.OR P2, PT, R213.reuse, 0x12, P2 ;  /* 0x00000012d500780c */ /* 0x040fe40001741670 */
[----:B------:R-:W-:Y:S01]  /*9240*/  ISETP.LT.OR P3, PT, R213, 0x19, P3 ;  /* 0x00000019d500780c */ /* 0x000fe20001f61670 */
[--C-:B0-----:R-:W-:Y:S01]  /*9250*/  IMAD.IADD R215, R215, 0x1, R152.reuse ;  /* 0x00000001d7d77824 */ /* 0x101fe200078e0298 */
[----:B------:R-:W-:Y:S01]  /*9260*/  FSEL R160, R160, -INF , !P4 ;  /* 0xff800000a0a07808 */ /* 0x000fe20006000000 */
[----:B------:R-:W-:Y:S01]  /*9270*/  IMAD.IADD R214, R214, 0x1, R152 ;  /* 0x00000001d6d67824 */ /* 0x000fe200078e0298 */
[----:B------:R-:W-:-:S02]  /*9280*/  FSEL R161, R161, -INF , !P2 ;  /* 0xff800000a1a17808 */ /* 0x000fc40005000000 */
[----:B------:R-:W-:Y:S02]  /*9290*/  FSEL R164, R164, -INF , !P3 ;  /* 0xff800000a4a47808 */ /* 0x000fe40005800000 */
[C---:B------:R-:W-:Y:S02]  /*92a0*/  ISETP.GT.AND P4, PT, R212.reuse, 0x19, P1 ;  /* 0x00000019d400780c */ /* 0x040fe40000f84270 */
[C---:B------:R-:W-:Y:S02]  /*92b0*/  ISETP.GT.AND P2, PT, R212.reuse, 0x20, P1 ;  /* 0x00000020d400780c */ /* 0x040fe40000f44270 */
[----:B------:R-:W-:Y:S02]  /*92c0*/  ISETP.GT.AND P3, PT, R212, 0x21, P1 ;  /* 0x00000021d400780c */ /* 0x000fe40000f64270 */
[C---:B------:R-:W-:Y:S02]  /*92d0*/  ISETP.LT.OR P4, PT, R213.reuse, 0x1a, P4 ;  /* 0x0000001ad500780c */ /* 0x040fe40002781670 */
[----:B------:R-:W-:-:S02]  /*92e0*/  ISETP.LT.OR P2, PT, R213, 0x21, P2 ;  /* 0x00000021d500780c */ /* 0x000fc40001741670 */
[----:B------:R-:W-:Y:S02]  /*92f0*/  ISETP.LT.OR P3, PT, R213, 0x22, P3 ;  /* 0x00000022d500780c */ /* 0x000fe40001f61670 */
[----:B------:R-:W-:Y:S02]  /*9300*/  FSEL R165, R165, -INF , !P4 ;  /* 0xff800000a5a57808 */ /* 0x000fe40006000000 */
[----:B------:R-:W-:Y:S02]  /*9310*/  FSEL R168, R168, -INF , !P2 ;  /* 0xff800000a8a87808 */ /* 0x000fe40005000000 */
[----:B------:R-:W-:Y:S02]  /*9320*/  FSEL R169, R169, -INF , !P3 ;  /* 0xff800000a9a97808 */ /* 0x000fe40005800000 */
[C---:B------:R-:W-:Y:S02]  /*9330*/  ISETP.GT.AND P4, PT, R212.reuse, 0x28, P1 ;  /* 0x00000028d400780c */ /* 0x040fe40000f84270 */
[----:B------:R-:W-:-:S02]  /*9340*/  ISETP.GT.AND P2, PT, R212, 0x29, P1 ;  /* 0x00000029d400780c */ /* 0x000fc40000f44270 */
[----:B------:R-:W-:Y:S02]  /*9350*/  ISETP.GT.AND P3, PT, R212, 0x30, P1 ;  /* 0x00000030d400780c */ /* 0x000fe40000f64270 */
[C---:B------:R-:W-:Y:S02]  /*9360*/  ISETP.LT.OR P4, PT, R213.reuse, 0x29, P4 ;  /* 0x00000029d500780c */ /* 0x040fe40002781670 */
[C---:B------:R-:W-:Y:S02]  /*9370*/  ISETP.LT.OR P2, PT, R213.reuse, 0x2a, P2 ;  /* 0x0000002ad500780c */ /* 0x040fe40001741670 */
[----:B------:R-:W-:Y:S02]  /*9380*/  ISETP.LT.OR P3, PT, R213, 0x31, P3 ;  /* 0x00000031d500780c */ /* 0x000fe40001f61670 */
[----:B------:R-:W-:Y:S02]  /*9390*/  FSEL R172, R172, -INF , !P4 ;  /* 0xff800000acac7808 */ /* 0x000fe40006000000 */
        /* <DEDUP_REMOVED lines=10> */
[----:B------:R-:W-:Y:S01]  /*9440*/  FSEL R181, R181, -INF , !P3 ;  /* 0xff800000b5b57808 */ /* 0x000fe20005800000 */
[----:B------:R-:W-:Y:S06]  /*9450*/  @!P5 BRA `(.L_x_1964) ;  /* 0x00000000005cd947 */ /* 0x000fec0003800000 */
        /* <DEDUP_REMOVED lines=13> */
.L_x_1966:
[----:B------:R-:W-:-:S05]  /*9530*/  IMAD.U32 R216, RZ, RZ, UR39 ;  /* 0x00000027ffd87e24 */ /* 0x000fca000f8e00ff */
[----:B------:R-:W-:-:S13]  /*9540*/  ISETP.NE.AND P2, PT, R216, 0x1, PT ;  /* 0x00000001d800780c */ /* 0x000fda0003f45270 */
[----:B------:R-:W0:Y:S02]  /*9550*/  @P2 LDC.64 R152, c[0x0][0xae0] ;  /* 0x0002b800ff982b82 */ /* 0x000e240000000a00 */
[----:B0-----:R-:W-:-:S05]  /*9560*/  @P2 IMAD.HI.U32 R152, R212, R152, RZ ;  /* 0x00000098d4982227 */ /* 0x001fca00078e00ff */
[----:B------:R-:W-:-:S07]  /*9570*/  @P2 SHF.R.U32.HI R212, RZ, R153, R152 ;  /* 0x00000099ffd42219 */ /* 0x000fce0000011698 */
.L_x_1967:
[----:B------:R-:W-:Y:S05]  /*9580*/  BSYNC B0 ;  /* 0x0000000000007941 */ /* 0x000fea0003800000 */
.L_x_1965:
[----:B------:R-:W-:-:S04]  /*9590*/  IMAD R7, R212, R216, -R7 ;  /* 0x000000d8d4077224 */ /* 0x000fc800078e0a07 */
[----:B------:R-:W-:-:S05]  /*95a0*/  IMAD.IADD R7, R7, 0x1, -R6 ;  /* 0x0000000107077824 */ /* 0x000fca00078e0a06 */
[----:B------:R-:W-:Y:S02]  /*95b0*/  VIADDMNMX R215, R7, R216, R215, PT ;  /* 0x000000d807d77246 */ /* 0x000fe400038001d7 */
[----:B------:R-:W-:-:S07]  /*95c0*/  VIMNMX R214, R214, R7, !PT ;  /* 0x00000007d6d67248 */ /* 0x000fce0007fe0100 */
.L_x_1964:
[----:B------:R-:W-:Y:S01]  /*95d0*/  FMNMX.FTZ R152, R204, R209, !PT ;  /* 0x000000d1cc987209 */ /* 0x000fe20007810000 */
[----:B------:R-:W-:Y:S01]  /*95e0*/  UMOV UR6, UR61 ;  /* 0x0000003d00067c82 */ /* 0x000fe20008000000 */
[----:B------:R-:W-:Y:S01]  /*95f0*/  ISETP.GT.AND P2, PT, R214, 0x1, P1 ;  /* 0x00000001d600780c */ /* 0x000fe20000f44270 */
[----:B------:R-:W-:Y:S01]  /*9600*/  IMAD R219, R3, 0x1000, R198 ;  /* 0x0000100003db7824 */ /* 0x000fe200078e02c6 */
[----:B------:R-:W-:Y:S01]  /*9610*/  FMNMX.FTZ R7, R205, R152, !PT ;  /* 0x00000098cd077209 */ /* 0x000fe20007810000 */
[----:B------:R-:W-:Y:S01]  /*9620*/  UMOV UR11, 0x40000040 ;  /* 0x40000040000b7882 */ /* 0x000fe20000000000 */
[----:B------:R-:W-:Y:S01]  /*9630*/  ISETP.LT.OR P2, PT, R215, 0x2, P2 ;  /* 0x00000002d700780c */ /* 0x000fe20001741670 */
[----:B------:R-:W-:Y:S01]  /*9640*/  VIADD R226, R219, 0x80 ;  /* 0x00000080dbe27836 */ /* 0x000fe20000000000 */
        /* <DEDUP_REMOVED lines=9> */
[----:B------:R-:W-:Y:S02]  /*96e0*/  ISETP.LT.OR P4, PT, R215, 0xa, P4 ;  /* 0x0000000ad700780c */ /* 0x000fe40002781670 */
[----:B------:R-:W-:Y:S02]  /*96f0*/  FMNMX.FTZ R7, R165, R152, !PT ;  /* 0x00000098a5077209 */ /* 0x000fe40007810000 */
[----:B------:R-:W-:Y:S02]  /*9700*/  ISETP.GT.AND P3, PT, R214, 0x8, P1 ;  /* 0x00000008d600780c */ /* 0x000fe40000f64270 */
[----:B------:R-:W-:Y:S02]  /*9710*/  FMNMX.FTZ R152, R168, R7, !PT ;  /* 0x00000007a8987209 */ /* 0x000fe40007810000 */
[----:B------:R-:W-:-:S02]  /*9720*/  FSEL R154, R154, -INF , !P2 ;  /* 0xff8000009a9a7808 */ /* 0x000fc40005000000 */
[----:B------:R-:W-:Y:S02]  /*9730*/  FMNMX.FTZ R7, R169, R152, !PT ;  /* 0x00000098a9077209 */ /* 0x000fe40007810000 */
[----:B------:R-:W-:Y:S02]  /*9740*/  FSEL R159, R159, -INF , !P4 ;  /* 0xff8000009f9f7808 */ /* 0x000fe40006000000 */
[----:B------:R-:W-:Y:S02]  /*9750*/  FMNMX.FTZ R152, R172, R7, !PT ;  /* 0x00000007ac987209 */ /* 0x000fe40007810000 */
[----:B------:R-:W-:Y:S02]  /*9760*/  ISETP.GT.AND P4, PT, R214, 0x11, P1 ;  /* 0x00000011d600780c */ /* 0x000fe40000f84270 */
[----:B------:R-:W-:Y:S02]  /*9770*/  FMNMX.FTZ R7, R173, R152, !PT ;  /* 0x00000098ad077209 */ /* 0x000fe40007810000 */
[----:B------:R-:W-:-:S02]  /*9780*/  ISETP.LT.OR P3, PT, R215, 0x9, P3 ;  /* 0x00000009d700780c */ /* 0x000fc40001f61670 */
[----:B------:R-:W-:Y:S02]  /*9790*/  FMNMX.FTZ R152, R176, R7, !PT ;  /* 0x00000007b0987209 */ /* 0x000fe40007810000 */
[----:B------:R-:W-:Y:S02]  /*97a0*/  ISETP.LT.OR P4, PT, R215, 0x12, P4 ;  /* 0x00000012d700780c */ /* 0x000fe40002781670 */
[----:B------:R-:W-:Y:S02]  /*97b0*/  FMNMX.FTZ R7, R177, R152, !PT ;  /* 0x00000098b1077209 */ /* 0x000fe40007810000 */
[----:B------:R-:W-:Y:S02]  /*97c0*/  FSEL R158, R158, -INF , !P3 ;  /* 0xff8000009e9e7808 */ /* 0x000fe40005800000 */
[----:B------:R-:W-:Y:S02]  /*97d0*/  FMNMX.FTZ R152, R180, R7, !PT ;  /* 0x00000007b4987209 */ /* 0x000fe40007810000 */
[----:B------:R-:W-:-:S02]  /*97e0*/  ISETP.GT.AND P3, PT, R214, 0x10, P1 ;  /* 0x00000010d600780c */ /* 0x000fc40000f64270 */
[----:B------:R-:W-:Y:S02]  /*97f0*/  FMNMX.FTZ R152, R181, R152, !PT ;  /* 0x00000098b5987209 */ /* 0x000fe40007810000 */
[----:B------:R-:W-:Y:S02]  /*9800*/  FSEL R163, R163, -INF , !P4 ;  /* 0xff800000a3a37808 */ /* 0x000fe40006000000 */
[C---:B------:R-:W-:Y:S01]  /*9810*/  ISETP.GT.AND P4, PT, R214.reuse, 0x20, P1 ;  /* 0x00000020d600780c */ /* 0x040fe20000f84270 */
[----:B------:R-:W0:Y:S01]  /*9820*/  SHFL.BFLY PT, R7, R152, 0x2, 0x1f ;  /* 0x0c401f0098077f89 */ /* 0x000e2200000e0000 */
[C---:B------:R-:W-:Y:S02]  /*9830*/  ISETP.LT.OR P3, PT, R215.reuse, 0x11, P3 ;  /* 0x00000011d700780c */ /* 0x040fe40001f61670 */
[----:B------:R-:W-:Y:S02]  /*9840*/  ISETP.GT.AND P2, PT, R214, 0x18, P1 ;  /* 0x00000018d600780c */ /* 0x000fe40000f44270 */
[----:B------:R-:W-:-:S02]  /*9850*/  ISETP.LT.OR P4, PT, R215, 0x21, P4 ;  /* 0x00000021d700780c */ /* 0x000fc40002781670 */
[----:B------:R-:W-:Y:S02]  /*9860*/  FSEL R162, R162, -INF , !P3 ;  /* 0xff800000a2a27808 */ /* 0x000fe40005800000 */
[C---:B------:R-:W-:Y:S02]  /*9870*/  ISETP.LT.OR P2, PT, R215.reuse, 0x19, P2 ;  /* 0x00000019d700780c */ /* 0x040fe40001741670 */
[----:B------:R-:W-:Y:S02]  /*9880*/  ISETP.GT.AND P3, PT, R214, 0x19, P1 ;  /* 0x00000019d600780c */ /* 0x000fe40000f64270 */
[----:B------:R-:W-:Y:S02]  /*9890*/  FSEL R166, R166, -INF , !P2 ;  /* 0xff800000a6a67808 */ /* 0x000fe40005000000 */
[----:B------:R-:W-:Y:S02]  /*98a0*/  ISETP.LT.OR P3, PT, R215, 0x1a, P3 ;  /* 0x0000001ad700780c */ /* 0x000fe40001f61670 */
[----:B------:R-:W-:-:S02]  /*98b0*/  ISETP.GT.AND P2, PT, R214, 0x21, P1 ;  /* 0x00000021d600780c */ /* 0x000fc40000f44270 */
[----:B------:R-:W-:Y:S02]  /*98c0*/  FSEL R167, R167, -INF , !P3 ;  /* 0xff800000a7a77808 */ /* 0x000fe40005800000 */
[C---:B------:R-:W-:Y:S02]  /*98d0*/  ISETP.LT.OR P2, PT, R215.reuse, 0x22, P2 ;  /* 0x00000022d700780c */ /* 0x040fe40001741670 */
[----:B------:R-:W-:Y:S02]  /*98e0*/  ISETP.GT.AND P3, PT, R214, 0x28, P1 ;  /* 0x00000028d600780c */ /* 0x000fe40000f64270 */
[----:B0-----:R-:W-:Y:S02]  /*98f0*/  FMNMX.FTZ R153, R152, R7, !PT ;  /* 0x0000000798997209 */ /* 0x001fe40007810000 */
[----:B------:R-:W-:Y:S02]  /*9900*/  FMNMX.FTZ R152, R154, R210, !PT ;  /* 0x000000d29a987209 */ /* 0x000fe40007810000 */
[----:B------:R-:W-:Y:S01]  /*9910*/  ISETP.LT.OR P3, PT, R215, 0x29, P3 ;  /* 0x00000029d700780c */ /* 0x000fe20001f61670 */
[----:B------:R-:W0:Y:S01]  /*9920*/  SHFL.BFLY PT, R212, R153, 0x1, 0x1f ;  /* 0x0c201f0099d47f89 */ /* 0x000e2200000e0000 */
[----:B------:R-:W-:-:S02]  /*9930*/  R2UR UR10, R219 ;  /* 0x00000000db0a72ca */ /* 0x000fc400000e0000 */
[----:B0-----:R-:W-:Y:S02]  /*9940*/  FMNMX.FTZ R7, R153, R212, !PT ;  /* 0x000000d499077209 */ /* 0x001fe40007810000 */
[----:B------:R-:W-:Y:S02]  /*9950*/  FMNMX.FTZ R153, R155, R152, !PT ;  /* 0x000000989b997209 */ /* 0x000fe40007810000 */
[----:B------:R-:W-:Y:S01]  /*9960*/  FSEL R212, R174, -INF , !P3 ;  /* 0xff800000aed47808 */ /* 0x000fe20005800000 */
[----:B------:R-:W-:Y:S01]  /*9970*/  FMUL.FTZ R213, R7, UR6 ;  /* 0x0000000607d57c20 */ /* 0x000fe20008410000 */
[----:B------:R-:W-:Y:S02]  /*9980*/  FMNMX.FTZ R152, R158, R153, !PT ;  /* 0x000000999e987209 */ /* 0x000fe40007810000 */
[----:B------:R-:W-:Y:S02]  /*9990*/  ISETP.GT.AND P3, PT, R214, 0x30, P1 ;  /* 0x00000030d600780c */ /* 0x000fe40000f64270 */
[----:B------:R-:W-:-:S02]  /*99a0*/  FMNMX.FTZ R153, R159, R152, !PT ;  /* 0x000000989f997209 */ /* 0x000fc40007810000 */
[----:B------:R-:W-:Y:S02]  /*99b0*/  FSEL R152, R170, -INF , !P4 ;  /* 0xff800000aa987808 */ /* 0x000fe40006000000 */
[----:B------:R-:W-:Y:S02]  /*99c0*/  FMNMX.FTZ R170, R162, R153, !PT ;  /* 0x00000099a2aa7209 */ /* 0x000fe40007810000 */
[----:B------:R-:W-:Y:S02]  /*99d0*/  FSEL R153, R171, -INF , !P2 ;  /* 0xff800000ab997808 */ /* 0x000fe40005000000 */
[----:B------:R-:W-:Y:S02]  /*99e0*/  FMNMX.FTZ R217, R163, R170, !PT ;  /* 0x000000aaa3d97209 */ /* 0x000fe40007810000 */
[----:B------:R-:W-:Y:S02]  /*99f0*/  ISETP.GT.AND P2, PT, R214, 0x29, P1 ;  /* 0x00000029d600780c */ /* 0x000fe40000f44270 */
[----:B------:R-:W-:-:S02]  /*9a00*/  FMNMX.FTZ R170, R166, R217, !PT ;  /* 0x000000d9a6aa7209 */ /* 0x000fc40007810000 */
[----:B------:R-:W-:Y:S02]  /*9a10*/  ISETP.LT.OR P2, PT, R215, 0x2a, P2 ;  /* 0x0000002ad700780c */ /* 0x000fe40001741670 */
[----:B------:R-:W-:Y:S02]  /*9a20*/  FMNMX.FTZ R171, R167, R170, !PT ;  /* 0x000000aaa7ab7209 */ /* 0x000fe40007810000 */
[----:B------:R-:W-:Y:S02]  /*9a30*/  FSETP.NEU.FTZ.AND P4, PT, R7, -INF , PT ;  /* 0xff8000000700780b */ /* 0x000fe40003f9d000 */
[----:B------:R-:W-:Y:S02]  /*9a40*/  FMNMX.FTZ R174, R152, R171, !PT ;  /* 0x000000ab98ae7209 */ /* 0x000fe40007810000 */
[----:B------:R-:W-:Y:S02]  /*9a50*/  FSEL R216, R175, -INF , !P2 ;  /* 0xff800000afd87808 */ /* 0x000fe40005000000 */
[----:B------:R-:W-:-:S02]  /*9a60*/  FMNMX.FTZ R175, R153, R174, !PT ;  /* 0x000000ae99af7209 */ /* 0x000fc40007810000 */
[----:B------:R-:W-:Y:S02]  /*9a70*/  FSEL R213, R213, RZ, P4 ;  /* 0x000000ffd5d57208 */ /* 0x000fe40002000000 */
[----:B------:R-:W-:Y:S02]  /*9a80*/  ISETP.LT.OR P3, PT, R215, 0x31, P3 ;  /* 0x00000031d700780c */ /* 0x000fe40001f61670 */
[----:B------:R-:W-:Y:S01]  /*9a90*/  ISETP.GT.AND P2, PT, R214, 0x31, P1 ;  /* 0x00000031d600780c */ /* 0x000fe20000f44270 */
[--C-:B------:R-:W-:Y:S01]  /*9aa0*/  FFMA.FTZ R171, R205, UR6, -R213.reuse ;  /* 0x00000006cdab7c23 */ /* 0x100fe200080108d5 */
[----:B------:R-:W-:Y:S01]  /*9ab0*/  FMNMX.FTZ R175, R212, R175, !PT ;  /* 0x000000afd4af7209 */ /* 0x000fe20007810000 */
[--C-:B------:R-:W-:Y:S01]  /*9ac0*/  FFMA.FTZ R174, R156, UR6, -R213.reuse ;  /* 0x000000069cae7c23 */ /* 0x100fe200080108d5 */
[----:B------:R-:W-:Y:S01]  /*9ad0*/  FSEL R205, R178, -INF , !P3 ;  /* 0xff800000b2cd7808 */ /* 0x000fe20005800000 */
[--C-:B------:R-:W-:Y:S01]  /*9ae0*/  FFMA.FTZ R204, R204, UR6, -R213.reuse ;  /* 0x00000006cccc7c23 */ /* 0x100fe200080108d5 */
[----:B------:R-:W-:Y:S01]  /*9af0*/  ISETP.GT.AND P3, PT, R214, 0x38, P1 ;  /* 0x00000038d600780c */ /* 0x000fe20000f64270 */
[--C-:B------:R-:W-:Y:S01]  /*9b00*/  FFMA.FTZ R169, R169, UR6, -R213.reuse ;  /* 0x00000006a9a97c23 */ /* 0x100fe200080108d5 */
[----:B------:R-:W-:Y:S01]  /*9b10*/  ISETP.LT.OR P2, PT, R215, 0x32, P2 ;  /* 0x00000032d700780c */ /* 0x000fe20001741670 */
[----:B------:R0:W-:Y:S01]  /*9b20*/  MUFU.EX2 R170, R204 ;  /* 0x000000cc00aa7308 */ /* 0x0001e20000000800 */
[----:B------:R-:W-:Y:S01]  /*9b30*/  FMNMX.FTZ R178, R216, R175, !PT ;  /* 0x000000afd8b27209 */ /* 0x000fe20007810000 */
[--C-:B------:R-:W-:Y:S01]  /*9b40*/  FFMA.FTZ R172, R172, UR6, -R213.reuse ;  /* 0x00000006acac7c23 */ /* 0x100fe200080108d5 */
[----:B------:R-:W-:Y:S01]  /*9b50*/  ISETP.GT.AND P1, PT, R214, 0x39, P1 ;  /* 0x00000039d600780c */ /* 0x000fe20000f24270 */
[--C-:B------:R-:W-:Y:S01]  /*9b60*/  FFMA.FTZ R173, R173, UR6, -R213.reuse ;  /* 0x00000006adad7c23 */ /* 0x100fe200080108d5 */
[----:B------:R-:W-:Y:S01]  /*9b70*/  ISETP.LT.OR P3, PT, R215, 0x39, P3 ;  /* 0x00000039d700780c */ /* 0x000fe20001f61670 */
[--C-:B------:R-:W-:Y:S01]  /*9b80*/  FFMA.FTZ R176, R176, UR6, -R213.reuse ;  /* 0x00000006b0b07c23 */ /* 0x100fe200080108d5 */
[----:B------:R-:W-:Y:S01]  /*9b90*/  FSEL R156, R179, -INF , !P2 ;  /* 0xff800000b39c7808 */ /* 0x000fe20005000000 */
[--C-:B------:R-:W-:Y:S01]  /*9ba0*/  FFMA.FTZ R177, R177, UR6, -R213.reuse ;  /* 0x00000006b1b17c23 */ /* 0x100fe200080108d5 */
[----:B------:R-:W-:Y:S01]  /*9bb0*/  FMNMX.FTZ R175, R205, R178, !PT ;  /* 0x000000b2cdaf7209 */ /* 0x000fe20007810000 */
[--C-:B0-----:R-:W-:Y:S01]  /*9bc0*/  FFMA.FTZ R204, R157, UR6, -R213.reuse ;  /* 0x000000069dcc7c23 */ /* 0x101fe200080108d5 */
[----:B------:R-:W-:Y:S01]  /*9bd0*/  ISETP.LT.OR P1, PT, R215, 0x3a, P1 ;  /* 0x0000003ad700780c */ /* 0x000fe20000f21670 */
[--C-:B------:R-:W-:Y:S01]  /*9be0*/  FFMA.FTZ R215, R160, UR6, -R213.reuse ;  /* 0x00000006a0d77c23 */ /* 0x100fe200080108d5 */
[----:B------:R-:W-:Y:S01]  /*9bf0*/  FSEL R214, R182, -INF , !P3 ;  /* 0xff800000b6d67808 */ /* 0x000fe20005800000 */
[--C-:B------:R-:W-:Y:S01]  /*9c00*/  FFMA.FTZ R182, R164, UR6, -R213.reuse ;  /* 0x00000006a4b67c23 */ /* 0x100fe200080108d5 */
[----:B------:R-:W-:Y:S01]  /*9c10*/  FMNMX.FTZ R179, R156, R175, !PT ;  /* 0x000000af9cb37209 */ /* 0x000fe20007810000 */
[--C-:B------:R-:W-:Y:S01]  /*9c20*/  FFMA.FTZ R164, R181, UR6, -R213.reuse ;  /* 0x00000006b5a47c23 */ /* 0x100fe200080108d5 */
[----:B------:R-:W-:Y:S01]  /*9c30*/  FSEL R157, R183, -INF , !P1 ;  /* 0xff800000b79d7808 */ /* 0x000fe20004800000 */
[----:B------:R0:W-:Y:S01]  /*9c40*/  MUFU.EX2 R175, R204 ;  /* 0x000000cc00af7308 */ /* 0x0001e20000000800 */
[----:B------:R-:W-:Y:S01]  /*9c50*/  FMNMX.FTZ R178, R214, R179, !PT ;  /* 0x000000b3d6b27209 */ /* 0x000fe20007810000 */
[--C-:B------:R-:W-:Y:S01]  /*9c60*/  FFMA.FTZ R179, R161, UR6, -R213.reuse ;  /* 0x00000006a1b37c23 */ /* 0x100fe200080108d5 */
[--C-:B------:R-:W-:Y:S01]  /*9c70*/  FFMA.FTZ R183, R165, UR6, -R213.reuse ;  /* 0x00000006a5b77c23 */ /* 0x100fe200080108d5 */
[----:B------:R-:W-:Y:S01]  /*9c80*/  FFMA.FTZ R180, R180, UR6, -R213 ;  /* 0x00000006b4b47c23 */ /* 0x000fe200080108d5 */
[----:B------:R-:W-:-:S03]  /*9c90*/  FMNMX.FTZ R160, R157, R178, !PT ;  /* 0x000000b29da07209 */ /* 0x000fc60007810000 */
[----:B------:R-:W-:Y:S01]  /*9ca0*/  MUFU.EX2 R178, R215 ;  /* 0x000000d700b27308 */ /* 0x000fe20000000800 */
[----:B0-----:R-:W-:Y:S01]  /*9cb0*/  FFMA.FTZ R204, R168, UR6, -R213 ;  /* 0x00000006a8cc7c23 */ /* 0x001fe200080108d5 */
[----:B------:R-:W0:Y:S06]  /*9cc0*/  SHFL.BFLY PT, R161, R160, 0x2, 0x1f ;  /* 0x0c401f00a0a17f89 */ /* 0x000e2c00000e0000 */
[----:B------:R-:W-:Y:S08]  /*9cd0*/  MUFU.EX2 R171, R171 ;  /* 0x000000ab00ab7308 */ /* 0x000ff00000000800 */
[----:B------:R-:W-:Y:S08]  /*9ce0*/  MUFU.EX2 R174, R174 ;  /* 0x000000ae00ae7308 */ /* 0x000ff00000000800 */
[----:B------:R-:W-:Y:S01]  /*9cf0*/  MUFU.EX2 R179, R179 ;  /* 0x000000b300b37308 */ /* 0x000fe20000000800 */
[----:B0-----:R-:W-:-:S02]  /*9d00*/  FMNMX.FTZ R161, R160, R161, !PT ;  /* 0x000000a1a0a17209 */ /* 0x001fc40007810000 */
[----:B------:R-:W-:-:S03]  /*9d10*/  FSEL R160, R7, RZ, P4 ;  /* 0x000000ff07a07208 */ /* 0x000fc60002000000 */
[----:B------:R-:W0:Y:S02]  /*9d20*/  SHFL.BFLY PT, R168, R161, 0x1, 0x1f ;  /* 0x0c201f00a1a87f89 */ /* 0x000e2400000e0000 */
[----:B------:R-:W-:Y:S01]  /*9d30*/  MUFU.EX2 R182, R182 ;  /* 0x000000b600b67308 */ /* 0x000fe20000000800 */
[----:B------:R-:W-:-:S04]  /*9d40*/  FADD.FTZ R160, -R160, R209 ;  /* 0x000000d1a0a07221 */ /* 0x000fc80000010100 */
[----:B------:R-:W-:-:S03]  /*9d50*/  FMUL.FTZ R160, R160, UR6 ;  /* 0x00000006a0a07c20 */ /* 0x000fc60008410000 */
[----:B------:R-:W-:Y:S08]  /*9d60*/  MUFU.EX2 R183, R183 ;  /* 0x000000b700b77308 */ /* 0x000ff00000000800 */
[----:B------:R-:W1:Y:S01]  /*9d70*/  MUFU.EX2 R181, R160 ;  /* 0x000000a000b57308 */ /* 0x000e620000000800 */
[----:B0-----:R-:W-:-:S07]  /*9d80*/  FMNMX.FTZ R168, R161, R168, !PT ;  /* 0x000000a8a1a87209 */ /* 0x001fce0007810000 */
[----:B------:R-:W-:Y:S01]  /*9d90*/  MUFU.EX2 R204, R204 ;  /* 0x000000cc00cc7308 */ /* 0x000fe20000000800 */
[C---:B------:R-:W-:Y:S01]  /*9da0*/  FSETP.NEU.FTZ.AND P1, PT, R168.reuse, -INF , PT ;  /* 0xff800000a800780b */ /* 0x040fe20003f3d000 */
[----:B------:R-:W-:-:S06]  /*9db0*/  FMUL.FTZ R161, R168, UR6 ;  /* 0x00000006a8a17c20 */ /* 0x000fcc0008410000 */
[----:B------:R-:W0:Y:S01]  /*9dc0*/  MUFU.EX2 R169, R169 ;  /* 0x000000a900a97308 */ /* 0x000e220000000800 */
[----:B------:R-:W-:Y:S01]  /*9dd0*/  FSEL R161, R161, RZ, P1 ;  /* 0x000000ffa1a17208 */ /* 0x000fe20000800000 */
[-C--:B-1----:R-:W-:Y:S01]  /*9de0*/  FMUL.FTZ R24, R24, R181.reuse ;  /* 0x000000b518187220 */ /* 0x082fe20000410000 */
[-C--:B------:R-:W-:Y:S01]  /*9df0*/  FMUL.FTZ R25, R25, R181.reuse ;  /* 0x000000b519197220 */ /* 0x080fe20000410000 */
[-C--:B------:R-:W-:Y:S01]  /*9e00*/  FMUL.FTZ R28, R28, R181.reuse ;  /* 0x000000b51c1c7220 */ /* 0x080fe20000410000 */
[----:B------:R-:W-:Y:S01]  /*9e10*/  FMUL.FTZ R29, R29, R181 ;  /* 0x000000b51d1d7220 */ /* 0x000fe20000410000 */
[--C-:B------:R-:W-:Y:S01]  /*9e20*/  FFMA.FTZ R215, R155, UR6, -R161.reuse ;  /* 0x000000069bd77c23 */ /* 0x100fe200080108a1 */
[----:B------:R-:W-:Y:S01]  /*9e30*/  FSEL R155, R168, RZ, P1 ;  /* 0x000000ffa89b7208 */ /* 0x000fe20000800000 */
[--C-:B------:R-:W-:Y:S01]  /*9e40*/  FFMA.FTZ R213, R154, UR6, -R161.reuse ;  /* 0x000000069ad57c23 */ /* 0x100fe200080108a1 */
[----:B------:R-:W-:Y:S01]  /*9e50*/  ISETP.NE.AND P1, PT, R199, RZ, PT ;  /* 0x000000ffc700720c */ /* 0x000fe20003f25270 */
[--C-:B------:R-:W-:Y:S01]  /*9e60*/  FFMA.FTZ R217, R158, UR6, -R161.reuse ;  /* 0x000000069ed97c23 */ /* 0x100fe200080108a1 */
[--C-:B------:R-:W-:Y:S01]  /*9e70*/  FFMA.FTZ R218, R159, UR6, -R161.reuse ;  /* 0x000000069fda7c23 */ /* 0x100fe200080108a1 */
[----:B------:R-:W-:Y:S01]  /*9e80*/  FADD.FTZ R155, -R155, R210 ;  /* 0x000000d29b9b7221 */ /* 0x000fe20000010100 */
[--C-:B------:R-:W-:Y:S01]  /*9e90*/  FFMA.FTZ R221, R153, UR6, -R161.reuse ;  /* 0x0000000699dd7c23 */ /* 0x100fe200080108a1 */
[--C-:B------:R-:W-:Y:S01]  /*9ea0*/  FFMA.FTZ R220, R212, UR6, -R161.reuse ;  /* 0x00000006d4dc7c23 */ /* 0x100fe200080108a1 */
[--C-:B------:R-:W-:Y:S01]  /*9eb0*/  FFMA.FTZ R223, R216, UR6, -R161.reuse ;  /* 0x00000006d8df7c23 */ /* 0x100fe200080108a1 */
[----:B------:R-:W-:Y:S01]  /*9ec0*/  FMUL.FTZ R210, R155, UR6 ;  /* 0x000000069bd27c20 */ /* 0x000fe20008410000 */
[--C-:B------:R-:W-:Y:S01]  /*9ed0*/  FFMA.FTZ R163, R163, UR6, -R161.reuse ;  /* 0x00000006a3a37c23 */ /* 0x100fe200080108a1 */
[--C-:B------:R-:W-:Y:S01]  /*9ee0*/  FFMA.FTZ R224, R166, UR6, -R161.reuse ;  /* 0x00000006a6e07c23 */ /* 0x100fe200080108a1 */
[--C-:B------:R-:W-:Y:S01]  /*9ef0*/  FFMA.FTZ R167, R167, UR6, -R161.reuse ;  /* 0x00000006a7a77c23 */ /* 0x100fe200080108a1 */
[--C-:B------:R-:W-:Y:S01]  /*9f00*/  FFMA.FTZ R222, R205, UR6, -R161.reuse ;  /* 0x00000006cdde7c23 */ /* 0x100fe200080108a1 */
[----:B------:R-:W-:Y:S01]  /*9f10*/  FFMA.FTZ R153, R156, UR6, -R161 ;  /* 0x000000069c997c23 */ /* 0x000fe200080108a1 */
[----:B------:R-:W1:Y:S01]  /*9f20*/  MUFU.EX2 R210, R210 ;  /* 0x000000d200d27308 */ /* 0x000e620000000800 */
[----:B------:R-:W-:-:S02]  /*9f30*/  @!P1 IMAD R155, R211, 0x40, R197 ;  /* 0x00000040d39b9824 */ /* 0x000fc400078e02c5 */
[--C-:B------:R-:W-:Y:S01]  /*9f40*/  FFMA.FTZ R211, R162, UR6, -R161.reuse ;  /* 0x00000006a2d37c23 */ /* 0x100fe200080108a1 */
[--C-:B------:R-:W-:Y:S01]  /*9f50*/  FFMA.FTZ R159, R214, UR6, -R161.reuse ;  /* 0x00000006d69f7c23 */ /* 0x100fe200080108a1 */
[--C-:B------:R-:W-:Y:S01]  /*9f60*/  FFMA.FTZ R157, R157, UR6, -R161.reuse ;  /* 0x000000069d9d7c23 */ /* 0x100fe200080108a1 */
[----:B------:R-:W-:Y:S02]  /*9f70*/  @!P1 IMAD R165, R155, 0x4, R202 ;  /* 0x000000049ba59824 */ /* 0x000fe400078e02ca */
[----:B------:R-:W-:Y:S01]  /*9f80*/  FFMA.FTZ R155, R152, UR6, -R161 ;  /* 0x00000006989b7c23 */ /* 0x000fe200080108a1 */
[----:B------:R-:W-:Y:S01]  /*9f90*/  F2FP.F16.F32.PACK_AB R152, R171, R170 ;  /* 0x000000aaab98723e */ /* 0x000fe200000000ff */
[----:B------:R-:W-:Y:S01]  /*9fa0*/  MUFU.EX2 R213, R213 ;  /* 0x000000d500d57308 */ /* 0x000fe20000000800 */
[----:B------:R-:W-:Y:S01]  /*9fb0*/  F2FP.F16.F32.PACK_AB R154, R175, R174 ;  /* 0x000000aeaf9a723e */ /* 0x000fe200000000ff */
[----:B------:R-:W-:Y:S01]  /*9fc0*/  @!P1 STS [R165+0x38400], R181 ;  /* 0x038400b5a5009388 */ /* 0x000fe20000000800 */
[----:B------:R-:W-:Y:S01]  /*9fd0*/  F2FP.F16.F32.PACK_AB R156, R179, R178 ;  /* 0x000000b2b39c723e */ /* 0x000fe200000000ff */
[-C--:B------:R-:W-:Y:S01]  /*9fe0*/  FMUL.FTZ R32, R32, R181.reuse ;  /* 0x000000b520207220 */ /* 0x080fe20000410000 */
[----:B------:R-:W-:Y:S01]  /*9ff0*/  F2FP.F16.F32.PACK_AB R158, R183, R182 ;  /* 0x000000b6b79e723e */ /* 0x000fe200000000ff */
[-C--:B------:R-:W-:Y:S01]  /*a000*/  FMUL.FTZ R33, R33, R181.reuse ;  /* 0x000000b521217220 */ /* 0x080fe20000410000 */
[----:B0-----:R-:W-:Y:S01]  /*a010*/  F2FP.F16.F32.PACK_AB R160, R169, R204 ;  /* 0x000000cca9a0723e */ /* 0x001fe200000000ff */
[----:B------:R-:W-:Y:S01]  /*a020*/  MUFU.EX2 R215, R215 ;  /* 0x000000d700d77308 */ /* 0x000fe20000000800 */
[----:B-1----:R0:W-:Y:S01]  /*a030*/  @!P1 STS [R165+0x38420], R210 ;  /* 0x038420d2a5009388 */ /* 0x0021e20000000800 */
        /* <DEDUP_REMOVED lines=62> */
[----:B------:R-:W2:Y:S01]  /*a420*/  MUFU.EX2 R173, R173 ;  /* 0x000000ad00ad7308 */ /* 0x000ea20000000800 */
[-C--:B------:R-:W-:Y:S01]  /*a430*/  FMUL.FTZ R145, R145, R181.reuse ;  /* 0x000000b591917220 */ /* 0x080fe20000410000 */
[-C--:B------:R-:W-:Y:S01]  /*a440*/  FMUL.FTZ R148, R148, R181.reuse ;  /* 0x000000b594947220 */ /* 0x080fe20000410000 */
[----:B------:R-:W-:Y:S01]  /*a450*/  FMUL.FTZ R149, R149, R181 ;  /* 0x000000b595957220 */ /* 0x000fe20000410000 */
[-C--:B------:R-:W-:Y:S01]  /*a460*/  FMUL.FTZ R26, R26, R210.reuse ;  /* 0x000000d21a1a7220 */ /* 0x080fe20000410000 */
[-C--:B------:R-:W-:Y:S01]  /*a470*/  FMUL.FTZ R27, R27, R210.reuse ;  /* 0x000000d21b1b7220 */ /* 0x080fe20000410000 */
[-C--:B------:R-:W-:Y:S01]  /*a480*/  FMUL.FTZ R30, R30, R210.reuse ;  /* 0x000000d21e1e7220 */ /* 0x080fe20000410000 */
[-C--:B------:R-:W-:Y:S01]  /*a490*/  FMUL.FTZ R31, R31, R210.reuse ;  /* 0x000000d21f1f7220 */ /* 0x080fe20000410000 */
[----:B------:R1:W-:Y:S01]  /*a4a0*/  MUFU.EX2 R216, R155 ;  /* 0x0000009b00d87308 */ /* 0x0003e20000000800 */
        /* <DEDUP_REMOVED lines=8> */
[----:B-1----:R-:W-:Y:S01]  /*a530*/  F2FP.F16.F32.PACK_AB R155, R218, R217 ;  /* 0x000000d9da9b723e */ /* 0x002fe200000000ff */
[----:B------:R-:W-:Y:S01]  /*a540*/  FMUL.FTZ R47, R47, R210 ;  /* 0x000000d22f2f7220 */ /* 0x000fe20000410000 */
[----:B--2---:R-:W-:Y:S01]  /*a550*/  F2FP.F16.F32.PACK_AB R162, R173, R172 ;  /* 0x000000acada2723e */ /* 0x004fe200000000ff */
        /* <DEDUP_REMOVED lines=44> */
[----:B------:R2:W1:Y:S01]  /*a820*/  MUFU.EX2 R209, R164 ;  /* 0x000000a400d17308 */ /* 0x0004620000000800 */
        /* <DEDUP_REMOVED lines=9> */
[-C--:B------:R-:W-:Y:S01]  /*a8c0*/  FMUL.FTZ R138, R138, R210.reuse ;  /* 0x000000d28a8a7220 */ /* 0x080fe20000410000 */
[-C--:B------:R-:W-:Y:S01]  /*a8d0*/  FMUL.FTZ R139, R139, R210.reuse ;  /* 0x000000d28b8b7220 */ /* 0x080fe20000410000 */
[-C--:B------:R-:W-:Y:S01]  /*a8e0*/  FMUL.FTZ R142, R142, R210.reuse ;  /* 0x000000d28e8e7220 */ /* 0x080fe20000410000 */
[-C--:B------:R-:W-:Y:S01]  /*a8f0*/  FMUL.FTZ R143, R143, R210.reuse ;  /* 0x000000d28f8f7220 */ /* 0x080fe20000410000 */
[-C--:B------:R-:W-:Y:S01]  /*a900*/  FMUL.FTZ R146, R146, R210.reuse ;  /* 0x000000d292927220 */ /* 0x080fe20000410000 */
[----:B------:R-:W-:Y:S01]  /*a910*/  FMUL.FTZ R147, R147, R210 ;  /* 0x000000d293937220 */ /* 0x000fe20000410000 */
[----:B------:R2:W0:Y:S01]  /*a920*/  MUFU.EX2 R225, R153 ;  /* 0x0000009900e17308 */ /* 0x0004220000000800 */
[----:B-1----:R-:W-:Y:S01]  /*a930*/  F2FP.F16.F32.PACK_AB R166, R209, R180 ;  /* 0x000000b4d1a6723e */ /* 0x002fe200000000ff */
[-C--:B------:R-:W-:Y:S01]  /*a940*/  FMUL.FTZ R150, R150, R210.reuse ;  /* 0x000000d296967220 */ /* 0x080fe20000410000 */
[----:B------:R-:W-:Y:S01]  /*a950*/  FMUL.FTZ R151, R151, R210 ;  /* 0x000000d297977220 */ /* 0x000fe20000410000 */
[----:B------:R-:W-:Y:S01]  /*a960*/  FFMA.FTZ R170, R181, R5, R170 ;  /* 0x00000005b5aa7223 */ /* 0x000fe200000100aa */
[----:B------:R-:W-:-:S03]  /*a970*/  FFMA.FTZ R2, R210, R2, R213 ;  /* 0x00000002d2027223 */ /* 0x000fc600000100d5 */
[----:B------:R1:W-:Y:S01]  /*a980*/  MUFU.EX2 R224, R159 ;  /* 0x0000009f00e07308 */ /* 0x0003e20000000800 */
[----:B--2---:R-:W-:Y:S01]  /*a990*/  F2FP.F16.F32.PACK_AB R153, R215, R213 ;  /* 0x000000d5d799723e */ /* 0x004fe200000000ff */
[----:B------:R-:W-:Y:S01]  /*a9a0*/  BAR.SYNC.DEFER_BLOCKING 0xf, 0x100 ;  /* 0x03c4000000007b1d */ /* 0x000fe20000010000 */
[----:B------:R-:W-:Y:S01]  /*a9b0*/  FADD.FTZ R171, R171, R170 ;  /* 0x000000aaabab7221 */ /* 0x000fe20000010000 */
[----:B------:R-:W-:-:S03]  /*a9c0*/  FADD.FTZ R2, R215, R2 ;  /* 0x00000002d7027221 */ /* 0x000fc60000010000 */
[----:B------:R-:W-:Y:S01]  /*a9d0*/  FADD.FTZ R174, R174, R171 ;  /* 0x000000abaeae7221 */ /* 0x000fe20000010000 */
[----:B------:R2:W3:Y:S01]  /*a9e0*/  MUFU.EX2 R229, R157 ;  /* 0x0000009d00e57308 */ /* 0x0004e20000000800 */
[----:B-1----:R-:W-:Y:S01]  /*a9f0*/  F2FP.F16.F32.PACK_AB R159, R214, R205 ;  /* 0x000000cdd69f723e */ /* 0x002fe200000000ff */
[----:B------:R-:W-:Y:S01]  /*aa00*/  FADD.FTZ R217, R217, R2 ;  /* 0x00000002d9d97221 */ /* 0x000fe20000010000 */
[----:B0-----:R-:W-:Y:S01]  /*aa10*/  F2FP.F16.F32.PACK_AB R165, R225, R222 ;  /* 0x000000dee1a5723e */ /* 0x001fe200000000ff */
[----:B------:R-:W-:Y:S02]  /*aa20*/  FADD.FTZ R175, R175, R174 ;  /* 0x000000aeafaf7221 */ /* 0x000fe40000010000 */
[----:B------:R-:W-:Y:S02]  /*aa30*/  FADD.FTZ R218, R218, R217 ;  /* 0x000000d9dada7221 */ /* 0x000fe40000010000 */
[----:B------:R-:W-:Y:S01]  /*aa40*/  FADD.FTZ R178, R178, R175 ;  /* 0x000000afb2b27221 */ /* 0x000fe20000010000 */
[----:B--2---:R-:W-:Y:S01]  /*aa50*/  F2FP.F16.F32.PACK_AB R157, R212, R211 ;  /* 0x000000d3d49d723e */ /* 0x004fe200000000ff */
[----:B------:R-:W-:-:S02]  /*aa60*/  FADD.FTZ R211, R211, R218 ;  /* 0x000000dad3d37221 */ /* 0x000fc40000010000 */
[----:B------:R-:W-:Y:S02]  /*aa70*/  FADD.FTZ R179, R179, R178 ;  /* 0x000000b2b3b37221 */ /* 0x000fe40000010000 */
[----:B------:R-:W-:Y:S02]  /*aa80*/  FADD.FTZ R212, R212, R211 ;  /* 0x000000d3d4d47221 */ /* 0x000fe40000010000 */
[----:B------:R-:W-:Y:S01]  /*aa90*/  FADD.FTZ R182, R182, R179 ;  /* 0x000000b3b6b67221 */ /* 0x000fe20000010000 */
[----:B---3--:R-:W-:Y:S01]  /*aaa0*/  F2FP.F16.F32.PACK_AB R167, R229, R224 ;  /* 0x000000e0e5a7723e */ /* 0x008fe200000000ff */
[----:B------:R0:W-:Y:S01]  /*aab0*/  STSM.16.M88.4 [R193+0x36400], R152 ;  /* 0x03640098c1007844 */ /* 0x0001e20000000200 */
[----:B------:R-:W-:Y:S01]  /*aac0*/  FADD.FTZ R205, R205, R212 ;  /* 0x000000d4cdcd7221 */ /* 0x000fe20000010000 */
[----:B------:R-:W-:Y:S02]  /*aad0*/  FADD.FTZ R183, R183, R182 ;  /* 0x000000b6b7b77221 */ /* 0x000fe40000010000 */
[----:B------:R0:W-:Y:S01]  /*aae0*/  STSM.16.M88.4 [R192], R156 ;  /* 0x0000009cc0007844 */ /* 0x0001e20000000200 */
[----:B------:R-:W-:Y:S01]  /*aaf0*/  FADD.FTZ R205, R214, R205 ;  /* 0x000000cdd6cd7221 */ /* 0x000fe20000010000 */
[----:B------:R-:W-:-:S02]  /*ab00*/  FADD.FTZ R204, R204, R183 ;  /* 0x000000b7cccc7221 */ /* 0x000fc40000010000 */
[----:B------:R0:W-:Y:S01]  /*ab10*/  STSM.16.M88.4 [R195], R160 ;  /* 0x000000a0c3007844 */ /* 0x0001e20000000200 */
[----:B------:R-:W-:Y:S01]  /*ab20*/  FADD.FTZ R216, R216, R205 ;  /* 0x000000cdd8d87221 */ /* 0x000fe20000010000 */
[----:B------:R-:W-:Y:S02]  /*ab30*/  FADD.FTZ R169, R169, R204 ;  /* 0x000000cca9a97221 */ /* 0x000fe40000010000 */
[----:B------:R0:W-:Y:S01]  /*ab40*/  STSM.16.M88.4 [R194], R164 ;  /* 0x000000a4c2007844 */ /* 0x0001e20000000200 */
[----:B------:R-:W-:Y:S01]  /*ab50*/  WARPGROUP.ARRIVE ;  /* 0x00000000000079c5 */ /* 0x000fe20000000000 */
[----:B------:R-:W-:Y:S01]  /*ab60*/  FADD.FTZ R221, R221, R216 ;  /* 0x000000d8dddd7221 */ /* 0x000fe20000010000 */
[----:B------:R-:W-:-:S03]  /*ab70*/  FADD.FTZ R172, R172, R169 ;  /* 0x000000a9acac7221 */ /* 0x000fc60000010000 */
[----:B------:R-:W-:Y:S01]  /*ab80*/  FADD.FTZ R220, R220, R221 ;  /* 0x000000dddcdc7221 */ /* 0x000fe20000010000 */
[----:B------:R-:W-:Y:S01]  /*ab90*/  HGMMA.64x256x16.F32 R24, R152, gdesc[UR8].tnspB, R24, gsb0 ;  /* 0x43e0000898187df0 */ /* 0x000fe20008000818 */
[----:B------:R-:W-:Y:S01]  /*aba0*/  R2UR UR10, R226 ;  /* 0x00000000e20a72ca */ /* 0x000fe200000e0000 */
[----:B------:R-:W-:Y:S01]  /*abb0*/  UMOV UR11, 0x40000040 ;  /* 0x40000040000b7882 */ /* 0x000fe20000000000 */
[----:B------:R-:W-:Y:S02]  /*abc0*/  VIADD R226, R219, 0x100 ;  /* 0x00000100dbe27836 */ /* 0x000fe40000000000 */
[----:B------:R-:W-:Y:S01]  /*abd0*/  FADD.FTZ R173, R173, R172 ;  /* 0x000000acadad7221 */ /* 0x000fe20000010000 */
[----:B------:R-:W-:Y:S02]  /*abe0*/  VIADD R219, R219, 0x180 ;  /* 0x00000180dbdb7836 */ /* 0x000fe40000000000 */
[----:B------:R-:W-:Y:S01]  /*abf0*/  FADD.FTZ R223, R223, R220 ;  /* 0x000000dcdfdf7221 */ /* 0x000fe20000010000 */
[----:B------:R-:W-:-:S03]  /*ac00*/  FADD.FTZ R176, R176, R173 ;  /* 0x000000adb0b07221 */ /* 0x000fc60000010000 */
[----:B------:R-:W-:Y:S01]  /*ac10*/  FADD.FTZ R222, R222, R223 ;  /* 0x000000dfdede7221 */ /* 0x000fe20000010000 */
[----:B------:R-:W-:-:S03]  /*ac20*/  FADD.FTZ R177, R177, R176 ;  /* 0x000000b0b1b17221 */ /* 0x000fc60000010000 */
[----:B------:R-:W-:Y:S01]  /*ac30*/  FADD.FTZ R225, R225, R222 ;  /* 0x000000dee1e17221 */ /* 0x000fe20000010000 */
[----:B------:R-:W-:-:S03]  /*ac40*/  FADD.FTZ R180, R180, R177 ;  /* 0x000000b1b4b47221 */ /* 0x000fc60000010000 */
[----:B------:R-:W-:Y:S01]  /*ac50*/  FADD.FTZ R2, R224, R225 ;  /* 0x000000e1e0027221 */ /* 0x000fe20000010000 */
[----:B------:R-:W-:-:S03]  /*ac60*/  FADD.FTZ R5, R209, R180 ;  /* 0x000000b4d1057221 */ /* 0x000fc60000010000 */
[----:B------:R-:W-:Y:S01]  /*ac70*/  FADD.FTZ R2, R229, R2 ;  /* 0x00000002e5027221 */ /* 0x000fe20000010000 */
[----:B------:R-:W-:Y:S02]  /*ac80*/  WARPGROUP.DEPBAR.LE gsb0, 0x0 ;  /* 0x00008000000079c5 */ /* 0x000fe40000010000 */
[----:B------:R-:W-:-:S06]  /*ac90*/  WARPGROUP.ARRIVE ;  /* 0x00000000000079c5 */ /* 0x000fcc0000000000 */
        /* <DEDUP_REMOVED lines=24> */
.L_x_1968:
[C---:B------:R-:W-:Y:S01]  /*ae20*/  ISETP.GT.AND P1, PT, R207.reuse, UR38, PT ;  /* 0x00000026cf007c0c */ /* 0x040fe2000bf24270 */
[----:B------:R-:W-:Y:S02]  /*ae30*/  VIADD R208, R208, 0x38860 ;  /* 0x00038860d0d07836 */ /* 0x000fe40000000000 */
[----:B------:R-:W-:Y:S02]  /*ae40*/  VIADD R207, R207, 0xffffffff ;  /* 0xffffffffcfcf7836 */ /* 0x000fe40000000000 */
[----:B------:R-:W-:Y:S01]  /*ae50*/  IMAD.MOV.U32 R210, RZ, RZ, R168 ;  /* 0x000000ffffd27224 */ /* 0x000fe200078e00a8 */
[----:B------:R-:W-:Y:S01]  /*ae60*/  PRMT R208, R201, 0x654, R208 ;  /* 0x00000654c9d07816 */ /* 0x000fe200000000d0 */
[----:B------:R-:W-:Y:S02]  /*ae70*/  IMAD.MOV.U32 R209, RZ, RZ, R7 ;  /* 0x000000ffffd17224 */ /* 0x000fe400078e0007 */
[----:B------:R-:W-:Y:S01]  /*ae80*/  IMAD.MOV.U32 R211, RZ, RZ, R3 ;  /* 0x000000ffffd37224 */ /* 0x000fe200078e0003 */
[----:B------:R0:W-:Y:S03]  /*ae90*/  SYNCS.ARRIVE.TRANS64.RED.A1T0 RZ, [R208+URZ], RZ ;  /* 0x000000ffd0ff79a7 */ /* 0x0001e6000810043f */
[----:B------:R-:W-:Y:S05]  /*aea0*/  @P1 BRA `(.L_x_1969) ;  /* 0xffffffc400f81947 */ /* 0x000fea000383ffff */
.L_x_1950:
[----:B------:R-:W-:Y:S01]  /*aeb0*/  ISETP.NE.AND P2, PT, R227, 0x1, PT ;  /* 0x00000001e300780c */ /* 0x000fe20003f45270 */
[----:B------:R-:W1:Y:S01]  /*aec0*/  S2R R152, SR_CTAID.X ;  /* 0x0000000000987919 */ /* 0x000e620000002500 */
[----:B------:R-:W-:Y:S02]  /*aed0*/  IADD3 R154, -R20, 0x1, RZ ;  /* 0x00000001149a7810 */ /* 0x000fe40007ffe1ff */
[----:B------:R-:W-:-:S09]  /*aee0*/  LOP3.LUT P1, RZ, R16, 0x1, RZ, 0xc0, !PT ;  /* 0x0000000110ff7812 */ /* 0x000fd2000782c0ff */
[----:B------:R-:W2:Y:S08]  /*aef0*/  @P2 LDC R153, c[0x0][0x44c] ;  /* 0x00011300ff992b82 */ /* 0x000eb00000000800 */
[----:B------:R-:W3:Y:S01]  /*af00*/  @P2 LDC R155, c[0x0][0x450] ;  /* 0x00011400ff9b2b82 */ /* 0x000ee20000000800 */
[----:B-1----:R-:W-:-:S05]  /*af10*/  LEA R152, R152, 0x3f, 0x6 ;  /* 0x0000003f98987811 */ /* 0x002fca00078e30ff */
[----:B--2---:R-:W-:-:S04]  /*af20*/  @P2 IMAD.HI.U32 R20, R152, R153, RZ ;  /* 0x0000009998142227 */ /* 0x004fc800078e00ff */
[----:B------:R-:W-:Y:S01]  /*af30*/  IMAD R153, R17, UR7, R154 ;  /* 0x0000000711997c24 */ /* 0x000fe2000f8e029a */
[----:B------:R-:W-:Y:S01]  /*af40*/  ULDC UR7, c[0x0][0xad4] ;  /* 0x0002b50000077ab9 */ /* 0x000fe20000000800 */
[----:B---3--:R-:W-:-:S05]  /*af50*/  @P2 SHF.R.U32.HI R152, RZ, R155, R20 ;  /* 0x0000009bff982219 */ /* 0x008fca0000011614 */
[----:B------:R-:W-:-:S05]  /*af60*/  IMAD.IADD R152, R153, 0x1, R152 ;  /* 0x0000000199987824 */ /* 0x000fca00078e0298 */
[----:B------:R-:W-:-:S13]  /*af70*/  R2UR UR10, R152 ;  /* 0x00000000980a72ca */ /* 0x000fda00000e0000 */
[----:B------:R-:W-:Y:S01]  /*af80*/  UIADD3 UR7, UR10, -UR7, URZ ;  /* 0x800000070a077290 */ /* 0x000fe2000fffe03f */
[----:B------:R-:W-:Y:S11]  /*af90*/  @!P1 BRA `(.L_x_1970) ;  /* 0x0000000000509947 */ /* 0x000ff60003800000 */
[----:B------:R-:W-:Y:S02]  /*afa0*/  UMOV UR19, UR10 ;  /* 0x0000000a00137c82 */ /* 0x000fe40008000000 */
[----:B------:R-:W-:-:S06]  /*afb0*/  UISETP.GT.AND UP0, UPT, UR19, -0x1, UPT ;  /* 0xffffffff1300788c */ /* 0x000fcc000bf04270 */
[----:B------:R-:W-:-:S13]  /*afc0*/  PLOP3.LUT P1, PT, PT, PT, UP0, 0x80, 0x0 ;  /* 0x000000000000781c */ /* 0x000fda0003f2f008 */
[----:B------:R-:W-:Y:S05]  /*afd0*/  @P1 BRA `(.L_x_1971) ;  /* 0x0000000000201947 */ /* 0x000fea0003800000 */
[----:B------:R-:W-:Y:S01]  /*afe0*/  ULDC UR18, c[0x0][0xadc] ;  /* 0x0002b70000127ab9 */ /* 0x000fe20000000800 */
[----:B------:R-:W-:Y:S02]  /*aff0*/  ULOP3.LUT UR19, URZ, UR19, URZ, 0x33, !UPT ;  /* 0x000000133f137292 */ /* 0x000fe4000f8e333f */
[----:B------:R-:W-:-:S11]  /*b000*/  UISETP.NE.AND UP0, UPT, UR18, 0x1, UPT ;  /* 0x000000011200788c */ /* 0x000fd6000bf05270 */
[----:B------:R-:W-:Y:S02]  /*b010*/  @UP0 ULDC.64 UR10, c[0x0][0xae0] ;  /* 0x0002b800000a0ab9 */ /* 0x000fe40000000a00 */
[----:B------:R-:W-:-:S04]  /*b020*/  UIMAD.WIDE.U32 UR14, UR19, UR10, URZ ;  /* 0x0000000a130e72a5 */ /* 0x000fc8000f8e003f */
[----:B------:R-:W-:-:S04]  /*b030*/  @UP0 USHF.R.U32.HI UR19, URZ, UR11, UR15 ;  /* 0x0000000b3f130299 */ /* 0x000fc8000801160f */
[----:B------:R-:W-:Y:S01]  /*b040*/  ULOP3.LUT UR19, URZ, UR19, URZ, 0x33, !UPT ;  /* 0x000000133f137292 */ /* 0x000fe2000f8e333f */
[----:B------:R-:W-:Y:S11]  /*b050*/  BRA `(.L_x_1972) ;  /* 0x0000000000147947 */ /* 0x000ff60003800000 */
.L_x_1971:
[----:B------:R-:W-:Y:S02]  /*b060*/  ULDC UR18, c[0x0][0xadc] ;  /* 0x0002b70000127ab9 */ /* 0x000fe40000000800 */
[----:B------:R-:W-:-:S11]  /*b070*/  UISETP.NE.AND UP0, UPT, UR18, 0x1, UPT ;  /* 0x000000011200788c */ /* 0x000fd6000bf05270 */
[----:B------:R-:W-:Y:S02]  /*b080*/  @UP0 ULDC.64 UR10, c[0x0][0xae0] ;  /* 0x0002b800000a0ab9 */ /* 0x000fe40000000a00 */
[----:B------:R-:W-:-:S04]  /*b090*/  UIMAD.WIDE.U32 UR14, UR19, UR10, URZ ;  /* 0x0000000a130e72a5 */ /* 0x000fc8000f8e003f */
[----:B------:R-:W-:-:S12]  /*b0a0*/  @UP0 USHF.R.U32.HI UR19, URZ, UR11, UR15 ;  /* 0x0000000b3f130299 */ /* 0x000fd8000801160f */
.L_x_1972:
[----:B------:R-:W-:-:S04]  /*b0b0*/  UIMAD UR18, UR19, UR18, URZ ;  /* 0x00000012131272a4 */ /* 0x000fc8000f8e023f */
[----:B------:R-:W-:-:S04]  /*b0c0*/  UISETP.LT.AND UP0, UPT, UR7, UR18, UPT ;  /* 0x000000120700728c */ /* 0x000fc8000bf01270 */
[----:B------:R-:W-:-:S12]  /*b0d0*/  USEL UR7, UR7, UR18, !UP0 ;  /* 0x0000001207077287 */ /* 0x000fd8000c000000 */
.L_x_1970:
[----:B------:R-:W-:-:S04]  /*b0e0*/  UIADD3 UR7, UR7, 0x3f, URZ ;  /* 0x0000003f07077890 */ /* 0x000fc8000fffe03f */
[----:B------:R-:W-:-:S04]  /*b0f0*/  USHF.R.S32.HI UR10, URZ, 0x1f, UR7 ;  /* 0x0000001f3f0a7899 */ /* 0x000fc80008011407 */
        /* <DEDUP_REMOVED lines=8> */
[----:B------:R-:W-:Y:S02]  /*b180*/  IMAD.MOV.U32 R20, RZ, RZ, R7 ;  /* 0x000000ffff147224 */ /* 0x000fe400078e0007 */
[----:B------:R-:W-:Y:S02]  /*b190*/  IMAD.MOV.U32 R205, RZ, RZ, R207 ;  /* 0x000000ffffcd7224 */ /* 0x000fe400078e00cf */
[----:B------:R-:W-:-:S07]  /*b1a0*/  IMAD.MOV.U32 R217, RZ, RZ, R3 ;  /* 0x000000ffffd97224 */ /* 0x000fce00078e0003 */
.L_x_1984:
[----:B------:R-:W-:Y:S01]  /*b1b0*/  VIADD R3, R217, 0x1 ;  /* 0x00000001d9037836 */ /* 0x000fe20000000000 */
[C---:B------:R-:W-:Y:S01]  /*b1c0*/  ISETP.GT.AND P1, PT, R205.reuse, UR38, PT ;  /* 0x00000026cd007c0c */ /* 0x040fe2000bf24270 */
[----:B------:R-:W-:-:S03]  /*b1d0*/  VIADD R205, R205, 0xffffffff ;  /* 0xffffffffcdcd7836 */ /* 0x000fc60000000000 */
[----:B------:R-:W-:-:S04]  /*b1e0*/  ISETP.NE.AND P2, PT, R3, 0x2, PT ;  /* 0x000000020300780c */ /* 0x000fc80003f45270 */
[----:B------:R-:W-:Y:S02]  /*b1f0*/  SEL R7, RZ, 0x1, P2 ;  /* 0x00000001ff077807 */ /* 0x000fe40001000000 */
[----:B------:R-:W-:Y:S02]  /*b200*/  SEL R3, R3, RZ, P2 ;  /* 0x000000ff03037207 */ /* 0x000fe40001000000 */
[----:B------:R-:W-:Y:S01]  /*b210*/  LOP3.LUT R4, R4, R7, RZ, 0x3c, !PT ;  /* 0x0000000704047212 */ /* 0x000fe200078e3cff */
[----:B-1----:R-:W-:Y:S06]  /*b220*/  @!P0 BRA `(.L_x_1974) ;  /* 0x0000000000048947 */ /* 0x002fec0003800000 */
[----:B------:R-:W-:Y:S01]  /*b230*/  BPT.TRAP 0x1 ;  /* 0x000000040000795c */ /* 0x000fe20000300000 */
.L_x_1974:
[----:B------:R-:W-:Y:S01]  /*b240*/  IMAD R204, R3, 0x8, R202 ;  /* 0x0000000803cc7824 */ /* 0x000fe200078e02ca */
[----:B------:R-:W-:-:S04]  /*b250*/  SHF.L.U32 R207, R4, 0x1f, RZ ;  /* 0x0000001f04cf7819 */ /* 0x000fc800000006ff */
[----:B------:R1:W2:Y:S01]  /*b260*/  SYNCS.PHASECHK.TRANS64.TRYWAIT P2, [R204+URZ+0x38830], R207 ;  /* 0x038830cfcc0075a7 */ /* 0x0002a2000804017f */
[----:B------:R-:W-:Y:S05]  /*b270*/  @!P0 BRA `(.L_x_1975) ;  /* 0x0000000000048947 */ /* 0x000fea0003800000 */
[----:B------:R-:W-:Y:S01]  /*b280*/  BPT.TRAP 0x1 ;  /* 0x000000040000795c */ /* 0x000fe20000300000 */
.L_x_1975:
[----:B------:R-:W-:Y:S01]  /*b290*/  IMAD R7, R3, 0x200, R196 ;  /* 0x0000020003077824 */ /* 0x000fe200078e02c4 */
[----:B--2---:R-:W-:Y:S06]  /*b2a0*/  @P2 BRA `(.L_x_1976) ;  /* 0x0000000000082947 */ /* 0x004fec0003800000 */
[----:B------:R-:W2:Y:S02]  /*b2b0*/  SYNCS.PHASECHK.TRANS64.TRYWAIT P2, [R204+URZ+0x38830], R207 ;  /* 0x038830cfcc0075a7 */ /* 0x000ea4000804017f */
[----:B--2---:R-:W-:Y:S05]  /*b2c0*/  @!P2 BRA `(.L_x_1977) ;  /* 0x000000dc0080a947 */ /* 0x004fea0003800000 */
.L_x_1976:
[----:B------:R-:W-:Y:S01]  /*b2d0*/  R2UR UR58, R7 ;  /* 0x00000000073a72ca */ /* 0x000fe200000e0000 */
[----:B------:R-:W-:Y:S01]  /*b2e0*/  WARPGROUP.ARRIVE ;  /* 0x00000000000079c5 */ /* 0x000fe20000000000 */
[----:B------:R-:W-:Y:S01]  /*b2f0*/  R2UR UR56, R18 ;  /* 0x00000000123872ca */ /* 0x000fe200000e0000 */
[----:B------:R-:W-:Y:S01]  /*b300*/  UMOV UR59, 0x40000040 ;  /* 0x40000040003b7882 */ /* 0x000fe20000000000 */
[----:B------:R-:W-:Y:S01]  /*b310*/  R2UR UR57, R19 ;  /* 0x00000000133972ca */ /* 0x000fe200000e0000 */
[----:B0-----:R-:W-:-:S12]  /*b320*/  VIADD R208, R7, 0x2 ;  /* 0x0000000207d07836 */ /* 0x001fd80000000000 */
[----:B------:R-:W-:Y:S01]  /*b330*/  HGMMA.64x64x16.F32 R152, gdesc[UR56], RZ, !UPT, gsb0 ;  /* 0x00e00000389879f0 */ /* 0x000fe2000c0008ff */
[----:B------:R-:W-:Y:S01]  /*b340*/  R2UR UR58, R208 ;  /* 0x00000000d03a72ca */ /* 0x000fe200000e0000 */
[----:B------:R-:W-:Y:S01]  /*b350*/  UMOV UR59, 0x40000040 ;  /* 0x40000040003b7882 */ /* 0x000fe20000000000 */
        /* <DEDUP_REMOVED lines=8> */
[----:B------:R-:W-:Y:S01]  /*b3e0*/  UMOV UR59, 0x40000040 ;  /* 0x40000040003b7882 */ /* 0x000fe20000000000 */
[----:B------:R-:W-:Y:S02]  /*b3f0*/  R2UR UR56, R186 ;  /* 0x00000000ba3872ca */ /* 0x000fe400000e0000 */
[----:B------:R-:W-:Y:S01]  /*b400*/  R2UR UR57, R187 ;  /* 0x00000000bb3972ca */ /* 0x000fe200000e0000 */
[----:B------:R-:W-:Y:S02]  /*b410*/  WARPGROUP.DEPBAR.LE gsb0, 0x0 ;  /* 0x00008000000079c5 */ /* 0x000fe40000010000 */
[----:B------:R-:W-:-:S10]  /*b420*/  WARPGROUP.ARRIVE ;  /* 0x00000000000079c5 */ /* 0x000fd40000000000 */
[----:B------:R-:W-:Y:S01]  /*b430*/  HGMMA.64x64x16.F32 R152, gdesc[UR56], R152, gsb0 ;  /* 0x00e00000389879f0 */ /* 0x000fe20008000898 */
[----:B------:R-:W-:Y:S01]  /*b440*/  R2UR UR58, R7 ;  /* 0x00000000073a72ca */ /* 0x000fe200000e0000 */
[----:B------:R-:W-:Y:S01]  /*b450*/  UMOV UR59, 0x40000040 ;  /* 0x40000040003b7882 */ /* 0x000fe20000000000 */
        /* <DEDUP_REMOVED lines=8> */
.L_x_1978:
[----:B------:R0:W3:Y:S01]  /*b4e0*/  SYNCS.PHASECHK.TRANS64.TRYWAIT P2, [R204+URZ+0x38850], R207 ;  /* 0x038850cfcc0075a7 */ /* 0x0000e2000804017f */
[----:B------:R-:W-:Y:S05]  /*b4f0*/  @!P0 BRA `(.L_x_1979) ;  /* 0x0000000000048947 */ /* 0x000fea0003800000 */
[----:B------:R-:W-:Y:S01]  /*b500*/  BPT.TRAP 0x1 ;  /* 0x000000040000795c */ /* 0x000fe20000300000 */
.L_x_1979:
[----:B------:R-:W-:Y:S01]  /*b510*/  IMAD R7, R3, 0x1000, R21 ;  /* 0x0000100003077824 */ /* 0x000fe200078e0215 */
[----:B---3--:R-:W-:Y:S06]  /*b520*/  @P2 BRA `(.L_x_1980) ;  /* 0x0000000000082947 */ /* 0x008fec0003800000 */
[----:B------:R-:W3:Y:S02]  /*b530*/  SYNCS.PHASECHK.TRANS64.TRYWAIT P2, [R204+URZ+0x38850], R207 ;  /* 0x038850cfcc0075a7 */ /* 0x000ee4000804017f */
[----:B---3--:R-:W-:Y:S05]  /*b540*/  @!P2 BRA `(.L_x_1981) ;  /* 0x000000d800f4a947 */ /* 0x008fea0003800000 */
.L_x_1980:
[----:B------:R-:W-:Y:S01]  /*b550*/  R2UR UR58, R7 ;  /* 0x00000000073a72ca */ /* 0x000fe200000e0000 */
[----:B------:R-:W-:Y:S01]  /*b560*/  WARPGROUP.ARRIVE ;  /* 0x00000000000079c5 */ /* 0x000fe20000000000 */
[----:B------:R-:W-:Y:S01]  /*b570*/  R2UR UR56, R12 ;  /* 0x000000000c3872ca */ /* 0x000fe200000e0000 */
[----:B------:R-:W-:Y:S01]  /*b580*/  UMOV UR59, 0x40000040 ;  /* 0x40000040003b7882 */ /* 0x000fe20000000000 */
[----:B------:R-:W-:Y:S01]  /*b590*/  R2UR UR57, R13 ;  /* 0x000000000d3972ca */ /* 0x000fe200000e0000 */
[----:B0123--:R-:W-:Y:S01]  /*b5a0*/  VIADD R207, R7, 0x2 ;  /* 0x0000000207cf7836 */ /* 0x00ffe20000000000 */
        /* <DEDUP_REMOVED lines=11> */
[----:B------:R-:W-:Y:S01]  /*b660*/  HGMMA.64x64x16.F32 R152, gdesc[UR56], R152, gsb0 ;  /* 0x00e00000389879f0 */ /* 0x000fe20008000898 */
[----:B------:R-:W-:Y:S01]  /*b670*/  R2UR UR58, R207 ;  /* 0x00000000cf3a72ca */ /* 0x000fe200000e0000 */
[----:B------:R-:W-:Y:S01]  /*b680*/  UMOV UR59, 0x40000040 ;  /* 0x40000040003b7882 */ /* 0x000fe20000000000 */
[----:B------:R-:W-:Y:S01]  /*b690*/  R2UR UR56, R10 ;  /* 0x000000000a3872ca */ /* 0x000fe200000e0000 */
[----:B------:R-:W-:Y:S01]  /*b6a0*/  VIADD R207, R7, 0x4 ;  /* 0x0000000407cf7836 */ /* 0x000fe20000000000 */
[----:B------:R-:W-:Y:S01]  /*b6b0*/  R2UR UR57, R11 ;  /* 0x000000000b3972ca */ /* 0x000fe200000e0000 */
[----:B------:R-:W0:Y:S01]  /*b6c0*/  S2R R208, SR_TID.X ;  /* 0x0000000000d07919 */ /* 0x000e220000002100 */
[----:B------:R-:W-:Y:S01]  /*b6d0*/  UMOV UR55, 0x40000040 ;  /* 0x4000004000377882 */ /* 0x000fe20000000000 */
[----:B0-----:R-:W-:Y:S01]  /*b6e0*/  SHF.R.U32.HI R208, RZ, 0x7, R208 ;  /* 0x00000007ffd07819 */ /* 0x001fe200000116d0 */
[----:B------:R-:W-:-:S02]  /*b6f0*/  WARPGROUP.DEPBAR.LE gsb0, 0x0 ;  /* 0x00008000000079c5 */ /* 0x000fc40000010000 */
[----:B------:R-:W-:-:S07]  /*b700*/  WARPGROUP.ARRIVE ;  /* 0x00000000000079c5 */ /* 0x000fce0000000000 */
[----:B------:R-:W-:Y:S01]  /*b710*/  HGMMA.64x64x16.F32 R152, gdesc[UR56], R152, gsb0 ;  /* 0x00e00000389879f0 */ /* 0x000fe20008000898 */
[----:B------:R-:W-:Y:S01]  /*b720*/  R2UR UR58, R207 ;  /* 0x00000000cf3a72ca */ /* 0x000fe200000e0000 */
[----:B------:R-:W-:Y:S01]  /*b730*/  UMOV UR59, 0x40000040 ;  /* 0x40000040003b7882 */ /* 0x000fe20000000000 */
[----:B------:R-:W-:Y:S01]  /*b740*/  R2UR UR56, R8 ;  /* 0x00000000083872ca */ /* 0x000fe200000e0000 */
[----:B------:R-:W-:Y:S01]  /*b750*/  VIADD R207, R7, 0x6 ;  /* 0x0000000607cf7836 */ /* 0x000fe20000000000 */
[----:B------:R-:W-:Y:S01]  /*b760*/  R2UR UR57, R9 ;  /* 0x00000000093972ca */ /* 0x000fe200000e0000 */
[----:B------:R-:W-:Y:S02]  /*b770*/  WARPGROUP.DEPBAR.LE gsb0, 0x0 ;  /* 0x00008000000079c5 */ /* 0x000fe40000010000 */
[----:B------:R-:W-:-:S10]  /*b780*/  WARPGROUP.ARRIVE ;  /* 0x00000000000079c5 */ /* 0x000fd40000000000 */
[----:B------:R-:W-:Y:S01]  /*b790*/  HGMMA.64x64x16.F32 R152, gdesc[UR56], R152, gsb0 ;  /* 0x00e00000389879f0 */ /* 0x000fe20008000898 */
[----:B------:R-:W-:Y:S01]  /*b7a0*/  R2UR UR58, R207 ;  /* 0x00000000cf3a72ca */ /* 0x000fe200000e0000 */
[----:B------:R-:W-:Y:S01]  /*b7b0*/  UMOV UR59, 0x40000040 ;  /* 0x40000040003b7882 */ /* 0x000fe20000000000 */
[----:B------:R-:W-:Y:S01]  /*b7c0*/  R2UR UR56, R22 ;  /* 0x00000000163872ca */ /* 0x000fe200000e0000 */
[----:B------:R-:W-:Y:S01]  /*b7d0*/  VIADD R207, R7, 0x200 ;  /* 0x0000020007cf7836 */ /* 0x000fe20000000000 */
[----:B------:R-:W-:-:S04]  /*b7e0*/  R2UR UR57, R23 ;  /* 0x00000000173972ca */ /* 0x000fc800000e0000 */
        /* <DEDUP_REMOVED lines=23> */
[----:B------:R-:W-:Y:S02]  /*b960*/  WARPGROUP.DEPBAR.LE gsb0, 0x0 ;  /* 0x00008000000079c5 */ /* 0x000fe40000010000 */
[----:B------:R-:W-:Y:S01]  /*b970*/  WARPGROUP.ARRIVE ;  /* 0x00000000000079c5 */ /* 0x000fe20000000000 */
[----:B------:R0:W1:Y:S05]  /*b980*/  SHFL.IDX PT, R207, R208, RZ, 0x1f ;  /* 0x00001fffd0cf7589 */ /* 0x00006a00000e0000 */
[----:B------:R-:W-:Y:S01]  /*b990*/  HGMMA.64x64x16.F32 R152, gdesc[UR56], R152, gsb0 ;  /* 0x00e00000389879f0 */ /* 0x000fe20008000898 */
[----:B------:R-:W-:Y:S01]  /*b9a0*/  UMOV UR57, 0x40000040 ;  /* 0x4000004000397882 */ /* 0x000fe20000000000 */
[----:B------:R-:W-:Y:S01]  /*b9b0*/  UMOV UR59, 0x40000040 ;  /* 0x40000040003b7882 */ /* 0x000fe20000000000 */
[----:B0-----:R-:W-:Y:S01]  /*b9c0*/  VIADD R208, R7, 0x800 ;  /* 0x0000080007d07836 */ /* 0x001fe20000000000 */
[----:B-1----:R-:W-:-:S04]  /*b9d0*/  ISETP.GT.AND P2, PT, R207, 0x7f, PT ;  /* 0x0000007fcf00780c */ /* 0x002fc80003f44270 */
[----:B------:R-:W-:-:S05]  /*b9e0*/  SEL R207, RZ, 0x2, !P2 ;  /* 0x00000002ffcf7807 */ /* 0x000fca0005000000 */
[----:B------:R-:W-:Y:S02]  /*b9f0*/  IMAD.IADD R209, R190, 0x1, R207 ;  /* 0x00000001bed17824 */ /* 0x000fe400078e02cf */
[----:B------:R-:W-:-:S03]  /*ba00*/  IMAD.IADD R210, R207, 0x1, R208 ;  /* 0x00000001cfd27824 */ /* 0x000fc600078e02d0 */
[----:B------:R-:W-:Y:S01]  /*ba10*/  R2UR UR56, R209 ;  /* 0x00000000d13872ca */ /* 0x000fe200000e0000 */
[----:B------:R-:W-:Y:S01]  /*ba20*/  IMAD.MOV.U32 R209, RZ, RZ, 0x4 ;  /* 0x00000004ffd17424 */ /* 0x000fe200078e00ff */
[----:B------:R-:W-:-:S04]  /*ba30*/  R2UR UR58, R210 ;  /* 0x00000000d23a72ca */ /* 0x000fc800000e0000 */
        /* <DEDUP_REMOVED lines=206> */
.L_x_1982:
[----:B------:R-:W-:Y:S01]  /*c720*/  FMNMX.FTZ R208, R152, R20, !PT ;  /* 0x0000001498d07209 */ /* 0x000fe20007810000 */
[----:B------:R-:W-:Y:S01]  /*c730*/  UMOV UR6, UR39 ;  /* 0x0000002700067c82 */ /* 0x000fe20008000000 */
[----:B------:R-:W-:Y:S01]  /*c740*/  ISETP.NE.AND P2, PT, R199, RZ, PT ;  /* 0x000000ffc700720c */ /* 0x000fe20003f45270 */
[----:B------:R-:W-:Y:S01]  /*c750*/  IMAD R226, R3, 0x1000, R198 ;  /* 0x0000100003e27824 */ /* 0x000fe200078e02c6 */
[----:B------:R-:W-:Y:S01]  /*c760*/  FMNMX.FTZ R7, R153, R208, !PT ;  /* 0x000000d099077209 */ /* 0x000fe20007810000 */
[----:B------:R-:W-:-:S03]  /*c770*/  UMOV UR11, 0x40000040 ;  /* 0x40000040000b7882 */ /* 0x000fc60000000000 */
[----:B------:R-:W-:Y:S02]  /*c780*/  FMNMX.FTZ R208, R156, R7, !PT ;  /* 0x000000079cd07209 */ /* 0x000fe40007810000 */
[----:B------:R-:W-:Y:S02]  /*c790*/  R2UR UR10, R226 ;  /* 0x00000000e20a72ca */ /* 0x000fe400000e0000 */
        /* <DEDUP_REMOVED lines=21> */
[----:B0-----:R-:W-:Y:S02]  /*c8f0*/  FMNMX.FTZ R7, R210, R207, !PT ;  /* 0x000000cfd2077209 */ /* 0x001fe40007810000 */
[----:B------:R-:W-:-:S03]  /*c900*/  FMNMX.FTZ R207, R163, R208, !PT ;  /* 0x000000d0a3cf7209 */ /* 0x000fc60007810000 */
[C---:B------:R-:W-:Y:S01]  /*c910*/  FADD.FTZ R208, -R7.reuse, R20 ;  /* 0x0000001407d07221 */ /* 0x040fe20000010100 */
[----:B------:R-:W-:Y:S01]  /*c920*/  FMNMX.FTZ R20, R166, R207, !PT ;  /* 0x000000cfa6147209 */ /* 0x000fe20007810000 */
[----:B------:R-:W-:Y:S02]  /*c930*/  FMUL.FTZ R218, R7, UR6 ;  /* 0x0000000607da7c20 */ /* 0x000fe40008410000 */
[----:B------:R-:W-:Y:S01]  /*c940*/  FMUL.FTZ R210, R208, UR6 ;  /* 0x00000006d0d27c20 */ /* 0x000fe20008410000 */
[----:B------:R-:W-:Y:S01]  /*c950*/  FMNMX.FTZ R207, R167, R20, !PT ;  /* 0x00000014a7cf7209 */ /* 0x000fe20007810000 */
[--C-:B------:R-:W-:Y:S01]  /*c960*/  FFMA.FTZ R215, R168, UR6, -R218.reuse ;  /* 0x00000006a8d77c23 */ /* 0x100fe200080108da */
[--C-:B------:R-:W-:Y:S01]  /*c970*/  FFMA.FTZ R211, R160, UR6, -R218.reuse ;  /* 0x00000006a0d37c23 */ /* 0x100fe200080108da */
[----:B------:R0:W1:Y:S01]  /*c980*/  MUFU.EX2 R20, R210 ;  /* 0x000000d200147308 */ /* 0x0000620000000800 */
        /* <DEDUP_REMOVED lines=10> */
[--C-:B0-----:R-:W-:Y:S01]  /*ca30*/  FFMA.FTZ R210, R157, UR6, -R218.reuse ;  /* 0x000000069dd27c23 */ /* 0x101fe200080108da */
[--C-:B------:R-:W-:Y:S01]  /*ca40*/  FFMA.FTZ R172, R172, UR6, -R218.reuse ;  /* 0x00000006acac7c23 */ /* 0x100fe200080108da */
[----:B------:R-:W-:Y:S01]  /*ca50*/  FMNMX.FTZ R153, R175, R152, !PT ;  /* 0x00000098af997209 */ /* 0x000fe20007810000 */
[--C-:B------:R-:W-:Y:S01]  /*ca60*/  FFMA.FTZ R173, R173, UR6, -R218.reuse ;  /* 0x00000006adad7c23 */ /* 0x100fe200080108da */
[--C-:B------:R-:W-:Y:S01]  /*ca70*/  FFMA.FTZ R176, R176, UR6, -R218.reuse ;  /* 0x00000006b0b07c23 */ /* 0x100fe200080108da */
[--C-:B------:R-:W-:Y:S01]  /*ca80*/  FFMA.FTZ R177, R177, UR6, -R218.reuse ;  /* 0x00000006b1b17c23 */ /* 0x100fe200080108da */
[----:B------:R-:W-:Y:S01]  /*ca90*/  FMNMX.FTZ R152, R178, R153, !PT ;  /* 0x00000099b2987209 */ /* 0x000fe20007810000 */
[--C-:B------:R-:W-:Y:S01]  /*caa0*/  FFMA.FTZ R180, R180, UR6, -R218.reuse ;  /* 0x00000006b4b47c23 */ /* 0x100fe200080108da */
[----:B------:R-:W-:Y:S01]  /*cab0*/  MUFU.EX2 R207, R207 ;  /* 0x000000cf00cf7308 */ /* 0x000fe20000000800 */
[----:B-1----:R-:W-:Y:S01]  /*cac0*/  FMUL.FTZ R24, R24, R20 ;  /* 0x0000001418187220 */ /* 0x002fe20000410000 */
[----:B------:R-:W-:Y:S01]  /*cad0*/  FMNMX.FTZ R153, R179, R152, !PT ;  /* 0x00000098b3997209 */ /* 0x000fe20007810000 */
[-C--:B------:R-:W-:Y:S01]  /*cae0*/  FMUL.FTZ R25, R25, R20.reuse ;  /* 0x0000001419197220 */ /* 0x080fe20000410000 */
[-C--:B------:R-:W-:Y:S01]  /*caf0*/  FMUL.FTZ R28, R28, R20.reuse ;  /* 0x000000141c1c7220 */ /* 0x080fe20000410000 */
[-C--:B------:R-:W-:Y:S01]  /*cb00*/  FMUL.FTZ R29, R29, R20.reuse ;  /* 0x000000141d1d7220 */ /* 0x080fe20000410000 */
[----:B------:R-:W-:Y:S01]  /*cb10*/  FMNMX.FTZ R152, R182, R153, !PT ;  /* 0x00000099b6987209 */ /* 0x000fe20007810000 */
[-C--:B------:R-:W-:Y:S01]  /*cb20*/  FMUL.FTZ R32, R32, R20.reuse ;  /* 0x0000001420207220 */ /* 0x080fe20000410000 */
[----:B------:R-:W-:Y:S01]  /*cb30*/  MUFU.EX2 R208, R208 ;  /* 0x000000d000d07308 */ /* 0x000fe20000000800 */
[----:B------:R-:W-:Y:S01]  /*cb40*/  FMUL.FTZ R33, R33, R20 ;  /* 0x0000001421217220 */ /* 0x000fe20000410000 */
[----:B------:R-:W-:Y:S01]  /*cb50*/  FMNMX.FTZ R152, R183, R152, !PT ;  /* 0x00000098b7987209 */ /* 0x000fe20007810000 */
[-C--:B------:R-:W-:Y:S01]  /*cb60*/  FMUL.FTZ R36, R36, R20.reuse ;  /* 0x0000001424247220 */ /* 0x080fe20000410000 */
[-C--:B------:R-:W-:Y:S01]  /*cb70*/  FMUL.FTZ R37, R37, R20.reuse ;  /* 0x0000001425257220 */ /* 0x080fe20000410000 */
[-C--:B------:R-:W-:Y:S01]  /*cb80*/  FMUL.FTZ R40, R40, R20.reuse ;  /* 0x0000001428287220 */ /* 0x080fe20000410000 */
[-C--:B------:R-:W-:Y:S01]  /*cb90*/  FMUL.FTZ R41, R41, R20.reuse ;  /* 0x0000001429297220 */ /* 0x080fe20000410000 */
[----:B------:R-:W0:Y:S01]  /*cba0*/  SHFL.BFLY PT, R153, R152, 0x2, 0x1f ;  /* 0x0c401f0098997f89 */ /* 0x000e2200000e0000 */
        /* <DEDUP_REMOVED lines=23> */
[----:B0-----:R-:W-:Y:S01]  /*cd20*/  FMNMX.FTZ R153, R152, R153, !PT ;  /* 0x0000009998997209 */ /* 0x001fe20007810000 */
[----:B------:R-:W0:Y:S01]  /*cd30*/  MUFU.EX2 R212, R212 ;  /* 0x000000d400d47308 */ /* 0x000e220000000800 */
[-C--:B------:R-:W-:Y:S01]  /*cd40*/  FMUL.FTZ R84, R84, R20.reuse ;  /* 0x0000001454547220 */ /* 0x080fe20000410000 */
[-C--:B------:R-:W-:Y:S01]  /*cd50*/  FMUL.FTZ R85, R85, R20.reuse ;  /* 0x0000001455557220 */ /* 0x080fe20000410000 */
[-C--:B------:R-:W-:Y:S01]  /*cd60*/  FMUL.FTZ R88, R88, R20.reuse ;  /* 0x0000001458587220 */ /* 0x080fe20000410000 */
[----:B------:R-:W1:Y:S01]  /*cd70*/  SHFL.BFLY PT, R168, R153, 0x1, 0x1f ;  /* 0x0c201f0099a87f89 */ /* 0x000e6200000e0000 */
        /* <DEDUP_REMOVED lines=22> */
[----:B------:R-:W-:Y:S01]  /*cee0*/  FMUL.FTZ R125, R125, R20 ;  /* 0x000000147d7d7220 */ /* 0x000fe20000410000 */
[----:B-1----:R-:W-:Y:S01]  /*cef0*/  FMNMX.FTZ R168, R153, R168, !PT ;  /* 0x000000a899a87209 */ /* 0x002fe20007810000 */
[----:B------:R-:W-:Y:S01]  /*cf00*/  FFMA.FTZ R153, R181, UR6, -R218 ;  /* 0x00000006b5997c23 */ /* 0x000fe200080108da */
[-C--:B------:R-:W-:Y:S01]  /*cf10*/  FMUL.FTZ R128, R128, R20.reuse ;  /* 0x0000001480807220 */ /* 0x080fe20000410000 */
[-C--:B------:R-:W-:Y:S01]  /*cf20*/  FMUL.FTZ R129, R129, R20.reuse ;  /* 0x0000001481817220 */ /* 0x080fe20000410000 */
[----:B------:R-:W-:Y:S01]  /*cf30*/  MUFU.EX2 R169, R169 ;  /* 0x000000a900a97308 */ /* 0x000fe20000000800 */
[----:B------:R-:W-:Y:S01]  /*cf40*/  FADD.FTZ R152, -R168, R216 ;  /* 0x000000d8a8987221 */ /* 0x000fe20000010100 */
[-C--:B------:R-:W-:Y:S01]  /*cf50*/  FMUL.FTZ R132, R132, R20.reuse ;  /* 0x0000001484847220 */ /* 0x080fe20000410000 */
[-C--:B------:R-:W-:Y:S01]  /*cf60*/  FMUL.FTZ R133, R133, R20.reuse ;  /* 0x0000001485857220 */ /* 0x080fe20000410000 */
[-C--:B------:R-:W-:Y:S01]  /*cf70*/  FMUL.FTZ R136, R136, R20.reuse ;  /* 0x0000001488887220 */ /* 0x080fe20000410000 */
[----:B------:R-:W-:Y:S01]  /*cf80*/  FMUL.FTZ R181, R152, UR6 ;  /* 0x0000000698b57c20 */ /* 0x000fe20008410000 */
[----:B------:R-:W-:Y:S01]  /*cf90*/  FMUL.FTZ R152, R168, UR6 ;  /* 0x00000006a8987c20 */ /* 0x000fe20008410000 */
[-C--:B------:R-:W-:Y:S01]  /*cfa0*/  FMUL.FTZ R137, R137, R20.reuse ;  /* 0x0000001489897220 */ /* 0x080fe20000410000 */
[----:B------:R0:W-:Y:S01]  /*cfb0*/  MUFU.EX2 R216, R153 ;  /* 0x0000009900d87308 */ /* 0x0001e20000000800 */
[----:B------:R-:W-:Y:S01]  /*cfc0*/  FMUL.FTZ R140, R140, R20 ;  /* 0x000000148c8c7220 */ /* 0x000fe20000410000 */
[----:B------:R-:W-:Y:S01]  /*cfd0*/  FFMA.FTZ R218, R154, UR6, -R152 ;  /* 0x000000069ada7c23 */ /* 0x000fe20008010898 */
[----:B------:R-:W-:-:S02]  /*cfe0*/  VIADD R154, R204, 0x38840 ;  /* 0x00038840cc9a7836 */ /* 0x000fc40000000000 */
[--C-:B------:R-:W-:Y:S01]  /*cff0*/  FFMA.FTZ R219, R155, UR6, -R152.reuse ;  /* 0x000000069bdb7c23 */ /* 0x100fe20008010898 */
[--C-:B------:R-:W-:Y:S01]  /*d000*/  FFMA.FTZ R220, R158, UR6, -R152.reuse ;  /* 0x000000069edc7c23 */ /* 0x100fe20008010898 */
[--C-:B------:R-:W-:Y:S01]  /*d010*/  FFMA.FTZ R221, R159, UR6, -R152.reuse ;  /* 0x000000069fdd7c23 */ /* 0x100fe20008010898 */
[----:B------:R-:W-:Y:S01]  /*d020*/  FFMA.FTZ R222, R162, UR6, -R152 ;  /* 0x00000006a2de7c23 */ /* 0x000fe20008010898 */
[----:B------:R-:W1:Y:S01]  /*d030*/  MUFU.EX2 R181, R181 ;  /* 0x000000b500b57308 */ /* 0x000e620000000800 */
[----:B0-----:R-:W-:Y:S01]  /*d040*/  @!P2 IMAD R153, R217, 0x40, R197 ;  /* 0x00000040d999a824 */ /* 0x001fe200078e02c5 */
[----:B------:R-:W-:Y:S01]  /*d050*/  PRMT R154, R201, 0x654, R154 ;  /* 0x00000654c99a7816 */ /* 0x000fe2000000009a */
[--C-:B------:R-:W-:Y:S01]  /*d060*/  FFMA.FTZ R223, R163, UR6, -R152.reuse ;  /* 0x00000006a3df7c23 */ /* 0x100fe20008010898 */
[----:B------:R-:W-:Y:S01]  /*d070*/  FFMA.FTZ R224, R166, UR6, -R152 ;  /* 0x00000006a6e07c23 */ /* 0x000fe20008010898 */
[----:B------:R-:W-:Y:S02]  /*d080*/  @!P2 IMAD R153, R153, 0x4, R202 ;  /* 0x000000049999a824 */ /* 0x000fe400078e02ca */
[--C-:B------:R-:W-:Y:S01]  /*d090*/  FFMA.FTZ R225, R167, UR6, -R152.reuse ;  /* 0x00000006a7e17c23 */ /* 0x100fe20008010898 */
[--C-:B------:R-:W-:Y:S01]  /*d0a0*/  FFMA.FTZ R170, R170, UR6, -R152.reuse ;  /* 0x00000006aaaa7c23 */ /* 0x100fe20008010898 */
[--C-:B------:R-:W-:Y:S01]  /*d0b0*/  FFMA.FTZ R171, R171, UR6, -R152.reuse ;  /* 0x00000006abab7c23 */ /* 0x100fe20008010898 */
[--C-:B------:R-:W-:Y:S01]  /*d0c0*/  FFMA.FTZ R174, R174, UR6, -R152.reuse ;  /* 0x00000006aeae7c23 */ /* 0x100fe20008010898 */
[--C-:B------:R-:W-:Y:S01]  /*d0d0*/  FFMA.FTZ R175, R175, UR6, -R152.reuse ;  /* 0x00000006afaf7c23 */ /* 0x100fe20008010898 */
[----:B------:R0:W-:Y:S01]  /*d0e0*/  SYNCS.ARRIVE.TRANS64.RED.A1T0 RZ, [R154+URZ], RZ ;  /* 0x000000ff9aff79a7 */ /* 0x0001e2000810043f */
[--C-:B------:R-:W-:Y:S01]  /*d0f0*/  FFMA.FTZ R178, R178, UR6, -R152.reuse ;  /* 0x00000006b2b27c23 */ /* 0x100fe20008010898 */
[--C-:B------:R-:W-:Y:S01]  /*d100*/  FFMA.FTZ R179, R179, UR6, -R152.reuse ;  /* 0x00000006b3b37c23 */ /* 0x100fe20008010898 */
[--C-:B------:R-:W-:Y:S01]  /*d110*/  FFMA.FTZ R182, R182, UR6, -R152.reuse ;  /* 0x00000006b6b67c23 */ /* 0x100fe20008010898 */
[----:B------:R-:W-:Y:S01]  /*d120*/  FFMA.FTZ R183, R183, UR6, -R152 ;  /* 0x00000006b7b77c23 */ /* 0x000fe20008010898 */
[----:B------:R-:W-:Y:S01]  /*d130*/  @!P2 STS [R153+0x38400], R20 ;  /* 0x038400149900a388 */ /* 0x000fe20000000800 */
[----:B------:R-:W-:Y:S01]  /*d140*/  MUFU.EX2 R218, R218 ;  /* 0x000000da00da7308 */ /* 0x000fe20000000800 */
[----:B------:R-:W-:Y:S01]  /*d150*/  F2FP.F16.F32.PACK_AB R152, R208, R207 ;  /* 0x000000cfd098723e */ /* 0x000fe200000000ff */
[----:B-1----:R-:W-:Y:S01]  /*d160*/  FMUL.FTZ R26, R26, R181 ;  /* 0x000000b51a1a7220 */ /* 0x002fe20000410000 */
[----:B------:R1:W-:Y:S01]  /*d170*/  @!P2 STS [R153+0x38420], R181 ;  /* 0x038420b59900a388 */ /* 0x0003e20000000800 */
[----:B0-----:R-:W-:Y:S01]  /*d180*/  F2FP.F16.F32.PACK_AB R154, R210, R209 ;  /* 0x000000d1d29a723e */ /* 0x001fe200000000ff */
[----:B------:R-:W-:Y:S01]  /*d190*/  FMUL.FTZ R27, R27, R181 ;  /* 0x000000b51b1b7220 */ /* 0x000fe20000410000 */
[----:B------:R-:W-:Y:S01]  /*d1a0*/  F2FP.F16.F32.PACK_AB R158, R214, R213 ;  /* 0x000000d5d69e723e */ /* 0x000fe200000000ff */
[----:B------:R-:W-:Y:S01]  /*d1b0*/  FMUL.FTZ R30, R30, R181 ;  /* 0x000000b51e1e7220 */ /* 0x000fe20000410000 */
[----:B------:R-:W1:Y:S01]  /*d1c0*/  MUFU.EX2 R219, R219 ;  /* 0x000000db00db7308 */ /* 0x000e620000000800 */
        /* <DEDUP_REMOVED lines=81> */
[-C--:B------:R-:W-:Y:S01]  /*d6e0*/  FMUL.FTZ R150, R150, R181.reuse ;  /* 0x000000b596967220 */ /* 0x080fe20000410000 */
[----:B------:R-:W-:Y:S01]  /*d6f0*/  FMUL.FTZ R151, R151, R181 ;  /* 0x000000b597977220 */ /* 0x000fe20000410000 */
[----:B------:R1:W-:Y:S01]  /*d700*/  STSM.16.M88.4 [R193+0x36400], R152 ;  /* 0x03640098c1007844 */ /* 0x0003e20000000200 */
[----:B------:R-:W-:-:S02]  /*d710*/  VIADD R217, R226, 0x80 ;  /* 0x00000080e2d97836 */ /* 0x000fc40000000000 */
[----:B------:R-:W-:Y:S01]  /*d720*/  FFMA.FTZ R5, R20, R5, R207 ;  /* 0x0000000514057223 */ /* 0x000fe200000100cf */
[----:B------:R-:W-:Y:S01]  /*d730*/  FFMA.FTZ R2, R181, R2, R218 ;  /* 0x00000002b5027223 */ /* 0x000fe200000100da */
[----:B------:R-:W-:Y:S01]  /*d740*/  MUFU.EX2 R174, R174 ;  /* 0x000000ae00ae7308 */ /* 0x000fe20000000800 */
[----:B------:R1:W-:Y:S01]  /*d750*/  STSM.16.M88.4 [R192], R156 ;  /* 0x0000009cc0007844 */ /* 0x0003e20000000200 */
        /* <DEDUP_REMOVED lines=15> */
[----:B------:R-:W0:Y:S01]  /*d850*/  MUFU.EX2 R177, R177 ;  /* 0x000000b100b17308 */ /* 0x000e220000000800 */
[----:B--2---:R-:W-:Y:S01]  /*d860*/  F2FP.F16.F32.PACK_AB R163, R175, R174 ;  /* 0x000000aeafa3723e */ /* 0x004fe200000000ff */
[----:B------:R-:W-:Y:S01]  /*d870*/  FADD.FTZ R214, R214, R213 ;  /* 0x000000d5d6d67221 */ /* 0x000fe20000010000 */
[----:B------:R-:W-:-:S03]  /*d880*/  FADD.FTZ R225, R225, R224 ;  /* 0x000000e0e1e17221 */ /* 0x000fc60000010000 */
[----:B------:R1:W-:Y:S01]  /*d890*/  STSM.16.M88.4 [R195], R160 ;  /* 0x000000a0c3007844 */ /* 0x0003e20000000200 */
[----:B------:R-:W-:Y:S01]  /*d8a0*/  FADD.FTZ R214, R215, R214 ;  /* 0x000000d6d7d67221 */ /* 0x000fe20000010000 */
[----:B------:R-:W2:Y:S01]  /*d8b0*/  MUFU.EX2 R180, R180 ;  /* 0x000000b400b47308 */ /* 0x000ea20000000800 */
[----:B------:R-:W-:Y:S02]  /*d8c0*/  FADD.FTZ R170, R170, R225 ;  /* 0x000000e1aaaa7221 */ /* 0x000fe40000010000 */
[----:B------:R-:W-:Y:S02]  /*d8d0*/  FADD.FTZ R169, R169, R214 ;  /* 0x000000d6a9a97221 */ /* 0x000fe40000010000 */
[----:B------:R-:W-:Y:S02]  /*d8e0*/  FADD.FTZ R171, R171, R170 ;  /* 0x000000aaabab7221 */ /* 0x000fe40000010000 */
[----:B------:R-:W-:Y:S01]  /*d8f0*/  FADD.FTZ R172, R172, R169 ;  /* 0x000000a9acac7221 */ /* 0x000fe20000010000 */
[----:B------:R-:W-:Y:S01]  /*d900*/  MUFU.EX2 R178, R178 ;  /* 0x000000b200b27308 */ /* 0x000fe20000000800 */
[----:B0-----:R-:W-:Y:S01]  /*d910*/  F2FP.F16.F32.PACK_AB R164, R177, R176 ;  /* 0x000000b0b1a4723e */ /* 0x001fe200000000ff */
[----:B------:R-:W-:Y:S01]  /*d920*/  FADD.FTZ R174, R174, R171 ;  /* 0x000000abaeae7221 */ /* 0x000fe20000010000 */
[----:B------:R-:W-:-:S03]  /*d930*/  FADD.FTZ R173, R173, R172 ;  /* 0x000000acadad7221 */ /* 0x000fc60000010000 */
[----:B------:R-:W-:Y:S01]  /*d940*/  FADD.FTZ R175, R175, R174 ;  /* 0x000000aeafaf7221 */ /* 0x000fe20000010000 */
[----:B------:R-:W-:Y:S01]  /*d950*/  FADD.FTZ R176, R176, R173 ;  /* 0x000000adb0b07221 */ /* 0x000fe20000010000 */
[----:B------:R-:W0:Y:S01]  /*d960*/  MUFU.EX2 R179, R179 ;  /* 0x000000b300b37308 */ /* 0x000e220000000800 */
[----:B--2---:R-:W-:Y:S02]  /*d970*/  F2FP.F16.F32.PACK_AB R166, R216, R180 ;  /* 0x000000b4d8a6723e */ /* 0x004fe400000000ff */
[----:B------:R-:W-:-:S04]  /*d980*/  FADD.FTZ R177, R177, R176 ;  /* 0x000000b0b1b17221 */ /* 0x000fc80000010000 */
[----:B------:R-:W-:Y:S01]  /*d990*/  FADD.FTZ R177, R180, R177 ;  /* 0x000000b1b4b17221 */ /* 0x000fe20000010000 */
[----:B------:R-:W2:Y:S03]  /*d9a0*/  MUFU.EX2 R182, R182 ;  /* 0x000000b600b67308 */ /* 0x000ea60000000800 */
[----:B------:R-:W-:-:S05]  /*d9b0*/  FADD.FTZ R5, R216, R177 ;  /* 0x000000b1d8057221 */ /* 0x000fca0000010000 */
[----:B------:R-:W3:Y:S01]  /*d9c0*/  MUFU.EX2 R183, R183 ;  /* 0x000000b700b77308 */ /* 0x000ee20000000800 */
[----:B0-----:R-:W-:Y:S01]  /*d9d0*/  F2FP.F16.F32.PACK_AB R165, R179, R178 ;  /* 0x000000b2b3a5723e */ /* 0x001fe200000000ff */
[----:B------:R-:W-:-:S04]  /*d9e0*/  FADD.FTZ R178, R178, R175 ;  /* 0x000000afb2b27221 */ /* 0x000fc80000010000 */
[----:B------:R-:W-:-:S04]  /*d9f0*/  FADD.FTZ R179, R179, R178 ;  /* 0x000000b2b3b37221 */ /* 0x000fc80000010000 */
[----:B--2---:R-:W-:Y:S01]  /*da00*/  FADD.FTZ R2, R182, R179 ;  /* 0x000000b3b6027221 */ /* 0x004fe20000010000 */
[----:B---3--:R-:W-:-:S03]  /*da10*/  F2FP.F16.F32.PACK_AB R167, R183, R182 ;  /* 0x000000b6b7a7723e */ /* 0x008fc600000000ff */
[----:B------:R-:W-:Y:S02]  /*da20*/  FADD.FTZ R2, R183, R2 ;  /* 0x00000002b7027221 */ /* 0x000fe40000010000 */
[----:B------:R1:W-:Y:S01]  /*da30*/  STSM.16.M88.4 [R194], R164 ;  /* 0x000000a4c2007844 */ /* 0x0003e20000000200 */
[----:B------:R-:W-:-:S06]  /*da40*/  WARPGROUP.ARRIVE ;  /* 0x00000000000079c5 */ /* 0x000fcc0000000000 */
        /* <DEDUP_REMOVED lines=32> */
.L_x_1983:
[----:B------:R-:W-:Y:S02]  /*dc50*/  VIADD R204, R204, 0x38860 ;  /* 0x00038860cccc7836 */ /* 0x000fe40000000000 */
[----:B------:R-:W-:Y:S02]  /*dc60*/  IMAD.MOV.U32 R216, RZ, RZ, R168 ;  /* 0x000000ffffd87224 */ /* 0x000fe400078e00a8 */
[----:B------:R-:W-:Y:S01]  /*dc70*/  IMAD.MOV.U32 R20, RZ, RZ, R7 ;  /* 0x000000ffff147224 */ /* 0x000fe200078e0007 */
[----:B------:R-:W-:Y:S01]  /*dc80*/  PRMT R204, R201, 0x654, R204 ;  /* 0x00000654c9cc7816 */ /* 0x000fe200000000cc */
[----:B------:R-:W-:-:S03]  /*dc90*/  IMAD.MOV.U32 R217, RZ, RZ, R3 ;  /* 0x000000ffffd97224 */ /* 0x000fc600078e0003 */
[----:B------:R1:W-:Y:S01]  /*dca0*/  SYNCS.ARRIVE.TRANS64.RED.A1T0 RZ, [R204+URZ], RZ ;  /* 0x000000ffccff79a7 */ /* 0x0003e2000810043f */
[----:B------:R-:W-:Y:S05]  /*dcb0*/  @P1 BRA `(.L_x_1984) ;  /* 0xffffffd4003c1947 */ /* 0x000fea000383ffff */
[----:B------:R-:W-:-:S07]  /*dcc0*/  IMAD.MOV.U32 R207, RZ, RZ, R205 ;  /* 0x000000ffffcf7224 */ /* 0x000fce00078e00cd */
.L_x_1973:
[----:B------:R-:W-:-:S13]  /*dcd0*/  ISETP.GE.AND P1, PT, R207, UR60, PT ;  /* 0x0000003ccf007c0c */ /* 0x000fda000bf26270 */
[----:B------:R-:W-:Y:S05]  /*dce0*/  @!P1 BRA `(.L_x_1985) ;  /* 0x0000003400889947 */ /* 0x000fea0003800000 */
[----:B------:R-:W-:Y:S01]  /*dcf0*/  IMAD.MOV.U32 R210, RZ, RZ, R168 ;  /* 0x000000ffffd27224 */ /* 0x000fe200078e00a8 */
[----:B------:R-:W-:Y:S01]  /*dd00*/  ULDC UR38, c[0x0][0xadc] ;  /* 0x0002b70000267ab9 */ /* 0x000fe20000000800 */
[----:B------:R-:W-:Y:S01]  /*dd10*/  IMAD.MOV.U32 R209, RZ, RZ, R7 ;  /* 0x000000ffffd17224 */ /* 0x000fe200078e0007 */
[----:B------:R-:W-:Y:S01]  /*dd20*/  ULDC UR39, c[0x0][0x288] ;  /* 0x0000a20000277ab9 */ /* 0x000fe20000000800 */
[----:B0-----:R-:W-:Y:S01]  /*dd30*/  IMAD.MOV.U32 R208, RZ, RZ, R3 ;  /* 0x000000ffffd07224 */ /* 0x001fe200078e0003 */
[----:B------:R-:W-:-:S06]  /*dd40*/  ULDC UR61, c[0x0][0x2f0] ;  /* 0x0000bc00003d7ab9 */ /* 0x000fcc0000000800 */
.L_x_2004:
[----:B------:R-:W-:-:S05]  /*dd50*/  VIADD R3, R208, 0x1 ;  /* 0x00000001d0037836 */ /* 0x000fca0000000000 */
[----:B------:R-:W-:-:S04]  /*dd60*/  ISETP.NE.AND P1, PT, R3, 0x2, PT ;  /* 0x000000020300780c */ /* 0x000fc80003f25270 */
[----:B------:R-:W-:Y:S02]  /*dd70*/  SEL R7, RZ, 0x1, P1 ;  /* 0x00000001ff077807 */ /* 0x000fe40000800000 */
[----:B------:R-:W-:Y:S02]  /*dd80*/  SEL R3, R3, RZ, P1 ;  /* 0x000000ff03037207 */ /* 0x000fe40000800000 */
[----:B------:R-:W-:Y:S01]  /*dd90*/  LOP3.LUT R4, R4, R7, RZ, 0x3c, !PT ;  /* 0x0000000704047212 */ /* 0x000fe200078e3cff */
[----:B--2---:R-:W-:Y:S06]  /*dda0*/  @!P0 BRA `(.L_x_1986) ;  /* 0x0000000000048947 */ /* 0x004fec0003800000 */
[----:B------:R-:W-:Y:S01]  /*ddb0*/  BPT.TRAP 0x1 ;  /* 0x000000040000795c */ /* 0x000fe20000300000 */
.L_x_1986:
[----:B------:R-:W-:Y:S01]  /*ddc0*/  IMAD R20, R3, 0x8, R202 ;  /* 0x0000000803147824 */ /* 0x000fe200078e02ca */
[----:B------:R-:W-:-:S04]  /*ddd0*/  SHF.L.U32 R205, R4, 0x1f, RZ ;  /* 0x0000001f04cd7819 */ /* 0x000fc800000006ff */
[----:B------:R0:W2:Y:S01]  /*dde0*/  SYNCS.PHASECHK.TRANS64.TRYWAIT P1, [R20+URZ+0x38830], R205 ;  /* 0x038830cd140075a7 */ /* 0x0000a2000802017f */
[----:B------:R-:W-:Y:S05]  /*ddf0*/  @!P0 BRA `(.L_x_1987) ;  /* 0x0000000000048947 */ /* 0x000fea0003800000 */
[----:B------:R-:W-:Y:S01]  /*de00*/  BPT.TRAP 0x1 ;  /* 0x000000040000795c */ /* 0x000fe20000300000 */
.L_x_1987:
[----:B------:R-:W-:Y:S01]  /*de10*/  IMAD R7, R3, 0x200, R196 ;  /* 0x0000020003077824 */ /* 0x000fe200078e02c4 */
[----:B--2---:R-:W-:Y:S06]  /*de20*/  @P1 BRA `(.L_x_1988) ;  /* 0x0000000000081947 */ /* 0x004fec0003800000 */
[----:B------:R-:W2:Y:S02]  /*de30*/  SYNCS.PHASECHK.TRANS64.TRYWAIT P1, [R20+URZ+0x38830], R205 ;  /* 0x038830cd140075a7 */ /* 0x000ea4000802017f */
[----:B--2---:R-:W-:Y:S05]  /*de40*/  @!P1 BRA `(.L_x_1989) ;  /* 0x000000b000c89947 */ /* 0x004fea0003800000 */
.L_x_1988:
[----:B------:R-:W-:Y:S01]  /*de50*/  R2UR UR58, R7 ;  /* 0x00000000073a72ca */ /* 0x000fe200000e0000 */
[----:B------:R-:W-:Y:S01]  /*de60*/  WARPGROUP.ARRIVE ;  /* 0x00000000000079c5 */ /* 0x000fe20000000000 */
[----:B------:R-:W-:Y:S01]  /*de70*/  R2UR UR56, R18 ;  /* 0x00000000123872ca */ /* 0x000fe200000e0000 */
[----:B------:R-:W-:Y:S01]  /*de80*/  UMOV UR59, 0x40000040 ;  /* 0x40000040003b7882 */ /* 0x000fe20000000000 */
[----:B------:R-:W-:Y:S01]  /*de90*/  R2UR UR57, R19 ;  /* 0x00000000133972ca */ /* 0x000fe200000e0000 */
[----:B-1----:R-:W-:-:S12]  /*dea0*/  VIADD R204, R7, 0x2 ;  /* 0x0000000207cc7836 */ /* 0x002fd80000000000 */
        /* <DEDUP_REMOVED lines=27> */
.L_x_1990:
[----:B------:R1:W3:Y:S01]  /*e060*/  SYNCS.PHASECHK.TRANS64.TRYWAIT P1, [R20+URZ+0x38850], R205 ;  /* 0x038850cd140075a7 */ /* 0x0002e2000802017f */
[----:B------:R-:W-:Y:S05]  /*e070*/  @!P0 BRA `(.L_x_1991) ;  /* 0x0000000000048947 */ /* 0x000fea0003800000 */
[----:B------:R-:W-:Y:S01]  /*e080*/  BPT.TRAP 0x1 ;  /* 0x000000040000795c */ /* 0x000fe20000300000 */
.L_x_1991:
[----:B------:R-:W-:Y:S01]  /*e090*/  IMAD R7, R3, 0x1000, R21 ;  /* 0x0000100003077824 */ /* 0x000fe200078e0215 */
[----:B---3--:R-:W-:Y:S06]  /*e0a0*/  @P1 BRA `(.L_x_1992) ;  /* 0x0000000000081947 */ /* 0x008fec0003800000 */
[----:B------:R-:W3:Y:S02]  /*e0b0*/  SYNCS.PHASECHK.TRANS64.TRYWAIT P1, [R20+URZ+0x38850], R205 ;  /* 0x038850cd140075a7 */ /* 0x000ee4000802017f */
[----:B---3--:R-:W-:Y:S05]  /*e0c0*/  @!P1 BRA `(.L_x_1993) ;  /* 0x000000b0003c9947 */ /* 0x008fea0003800000 */
.L_x_1992:
[----:B------:R-:W-:Y:S01]  /*e0d0*/  R2UR UR58, R7 ;  /* 0x00000000073a72ca */ /* 0x000fe200000e0000 */
[----:B------:R-:W-:Y:S01]  /*e0e0*/  WARPGROUP.ARRIVE ;  /* 0x00000000000079c5 */ /* 0x000fe20000000000 */
[----:B------:R-:W-:Y:S01]  /*e0f0*/  R2UR UR56, R12 ;  /* 0x000000000c3872ca */ /* 0x000fe200000e0000 */
[----:B------:R-:W-:Y:S01]  /*e100*/  UMOV UR59, 0x40000040 ;  /* 0x40000040003b7882 */ /* 0x000fe20000000000 */
[----:B------:R-:W-:Y:S01]  /*e110*/  R2UR UR57, R13 ;  /* 0x000000000d3972ca */ /* 0x000fe200000e0000 */
[C---:B------:R-:W-:Y:S01]  /*e120*/  VIADD R204, R7.reuse, 0x2 ;  /* 0x0000000207cc7836 */ /* 0x040fe20000000000 */
        /* <DEDUP_REMOVED lines=17> */
[----:B------:R-:W4:Y:S01]  /*e240*/  S2R R211, SR_TID.X ;  /* 0x0000000000d37919 */ /* 0x000f220000002100 */
[----:B------:R-:W-:Y:S01]  /*e250*/  UMOV UR55, 0x40000040 ;  /* 0x4000004000377882 */ /* 0x000fe20000000000 */
[----:B----4-:R-:W-:Y:S01]  /*e260*/  SHF.R.U32.HI R211, RZ, 0x7, R211 ;  /* 0x00000007ffd37819 */ /* 0x010fe200000116d3 */
        /* <DEDUP_REMOVED lines=41> */
[----:B------:R-:W4:Y:S05]  /*e500*/  SHFL.IDX PT, R204, R211, RZ, 0x1f ;  /* 0x00001fffd3cc7589 */ /* 0x000f2a00000e0000 */
[----:B------:R-:W-:Y:S01]  /*e510*/  HGMMA.64x64x16.F32 R152, gdesc[UR56], R152, gsb0 ;  /* 0x00e00000389879f0 */ /* 0x000fe20008000898 */
[----:B------:R-:W-:Y:S01]  /*e520*/  UMOV UR57, 0x40000040 ;  /* 0x4000004000397882 */ /* 0x000fe20000000000 */
[----:B------:R-:W-:Y:S01]  /*e530*/  UMOV UR59, 0x40000040 ;  /* 0x40000040003b7882 */ /* 0x000fe20000000000 */
[----:B----4-:R-:W-:Y:S01]  /*e540*/  ISETP.GT.AND P1, PT, R204, 0x7f, PT ;  /* 0x0000007fcc00780c */ /* 0x010fe20003f24270 */
[----:B------:R-:W-:-:S03]  /*e550*/  VIADD R204, R7, 0x800 ;  /* 0x0000080007cc7836 */ /* 0x000fc60000000000 */
[----:B0123--:R-:W-:-:S05]  /*e560*/  SEL R205, RZ, 0x2, !P1 ;  /* 0x00000002ffcd7807 */ /* 0x00ffca0004800000 */
        /* <DEDUP_REMOVED lines=211> */
.L_x_1994:
[----:B------:R-:W-:Y:S01]  /*f2a0*/  ISETP.NE.AND P1, PT, R227, 0x1, PT ;  /* 0x00000001e300780c */ /* 0x000fe20003f25270 */
[----:B------:R-:W-:Y:S01]  /*f2b0*/  IMAD.MOV.U32 R215, RZ, RZ, R191 ;  /* 0x000000ffffd77224 */ /* 0x000fe200078e00bf */
[----:B------:R-:W-:Y:S01]  /*f2c0*/  R2UR UR6, R200 ;  /* 0x00000000c80672ca */ /* 0x000fe200000e0000 */
[----:B------:R-:W-:Y:S01]  /*f2d0*/  ULDC UR7, c[0x0][0xad8] ;  /* 0x0002b60000077ab9 */ /* 0x000fe20000000800 */
[----:B------:R-:W-:-:S09]  /*f2e0*/  LOP3.LUT P5, RZ, R16, 0x1, RZ, 0xc0, !PT ;  /* 0x0000000110ff7812 */ /* 0x000fd200078ac0ff */
[----:B------:R-:W0:Y:S08]  /*f2f0*/  @P1 LDC R204, c[0x0][0x44c] ;  /* 0x00011300ffcc1b82 */ /* 0x000e300000000800 */
[----:B------:R-:W1:Y:S01]  /*f300*/  @P1 LDC R7, c[0x0][0x450] ;  /* 0x00011400ff071b82 */ /* 0x000e620000000800 */
[----:B0-----:R-:W-:-:S05]  /*f310*/  @P1 IMAD.HI.U32 R204, R191, R204, RZ ;  /* 0x000000ccbfcc1227 */ /* 0x001fca00078e00ff */
[----:B-1----:R-:W-:Y:S01]  /*f320*/  @P1 SHF.R.U32.HI R215, RZ, R7, R204 ;  /* 0x00000007ffd71219 */ /* 0x002fe200000116cc */
[----:B------:R-:W-:Y:S02]  /*f330*/  IMAD.SHL.U32 R7, R207, 0x40, RZ ;  /* 0x00000040cf077824 */ /* 0x000fe400078e00ff */
[----:B------:R-:W-:Y:S02]  /*f340*/  VIADD R204, R20, 0x38840 ;  /* 0x0003884014cc7836 */ /* 0x000fe40000000000 */
[----:B------:R-:W0:Y:S01]  /*f350*/  SHFL.IDX PT, R216, R215, RZ, 0x1c1f ;  /* 0x001c1fffd7d87589 */ /* 0x000e2200000e0000 */
[----:B------:R-:W-:Y:S02]  /*f360*/  IADD3 R212, -R6, 0x1, -R7 ;  /* 0x0000000106d47810 */ /* 0x000fe40007ffe907 */
[----:B------:R-:W-:-:S03]  /*f370*/  PRMT R204, R201, 0x654, R204 ;  /* 0x00000654c9cc7816 */ /* 0x000fc600000000cc */
[----:B------:R-:W-:Y:S01]  /*f380*/  IMAD R212, R17, UR61, R212 ;  /* 0x0000003d11d47c24 */ /* 0x000fe2000f8e02d4 */
[----:B------:R1:W-:Y:S03]  /*f390*/  SYNCS.ARRIVE.TRANS64.RED.A1T0 RZ, [R204+URZ], RZ ;  /* 0x000000ffccff79a7 */ /* 0x0003e6000810043f */
[----:B------:R-:W-:-:S04]  /*f3a0*/  VIADD R212, R212, -UR39 ;  /* 0x80000027d4d47c36 */ /* 0x000fc80008000000 */
[C---:B------:R-:W-:Y:S02]  /*f3b0*/  VIADD R214, R212.reuse, UR7 ;  /* 0x00000007d4d67c36 */ /* 0x040fe40008000000 */
[----:B------:R-:W-:Y:S02]  /*f3c0*/  VIADD R213, R212, UR6 ;  /* 0x00000006d4d57c36 */ /* 0x000fe40008000000 */
[--C-:B0-----:R-:W-:Y:S02]  /*f3d0*/  IMAD.IADD R212, R214, 0x1, R216.reuse ;  /* 0x00000001d6d47824 */ /* 0x101fe400078e02d8 */
[----:B------:R-:W-:Y:S01]  /*f3e0*/  IMAD.IADD R211, R213, 0x1, R216 ;  /* 0x00000001d5d37824 */ /* 0x000fe200078e02d8 */
[----:B-1----:R-:W-:Y:S06]  /*f3f0*/  @!P5 BRA `(.L_x_1995) ;  /* 0x00000000005cd947 */ /* 0x002fec0003800000 */
        /* <DEDUP_REMOVED lines=13> */
.L_x_1997:
[----:B------:R-:W-:-:S05]  /*f4d0*/  IMAD.U32 R218, RZ, RZ, UR38 ;  /* 0x00000026ffda7e24 */ /* 0x000fca000f8e00ff */
[----:B------:R-:W-:-:S13]  /*f4e0*/  ISETP.NE.AND P1, PT, R218, 0x1, PT ;  /* 0x00000001da00780c */ /* 0x000fda0003f25270 */
[----:B------:R-:W0:Y:S02]  /*f4f0*/  @P1 LDC.64 R204, c[0x0][0xae0] ;  /* 0x0002b800ffcc1b82 */ /* 0x000e240000000a00 */
[----:B0-----:R-:W-:-:S05]  /*f500*/  @P1 IMAD.HI.U32 R204, R216, R204, RZ ;  /* 0x000000ccd8cc1227 */ /* 0x001fca00078e00ff */
[----:B------:R-:W-:-:S07]  /*f510*/  @P1 SHF.R.U32.HI R216, RZ, R205, R204 ;  /* 0x000000cdffd81219 */ /* 0x000fce00000116cc */
.L_x_1998:
[----:B------:R-:W-:Y:S05]  /*f520*/  BSYNC B0 ;  /* 0x0000000000007941 */ /* 0x000fea0003800000 */
.L_x_1996:
[----:B------:R-:W-:-:S04]  /*f530*/  IMAD R205, R216, R218, -R7 ;  /* 0x000000dad8cd7224 */ /* 0x000fc800078e0a07 */
[----:B------:R-:W-:-:S05]  /*f540*/  IMAD.IADD R205, R205, 0x1, -R6 ;  /* 0x00000001cdcd7824 */ /* 0x000fca00078e0a06 */
[----:B------:R-:W-:Y:S02]  /*f550*/  VIADDMNMX R212, R205, R218, R212, PT ;  /* 0x000000dacdd47246 */ /* 0x000fe400038001d4 */
[----:B------:R-:W-:-:S07]  /*f560*/  VIMNMX R211, R211, R205, !PT ;  /* 0x000000cdd3d37248 */ /* 0x000fce0007fe0100 */
.L_x_1995:
[----:B------:R-:W-:-:S04]  /*f570*/  ISETP.GT.AND P1, PT, R207, -0x1, PT ;  /* 0xffffffffcf00780c */ /* 0x000fc80003f24270 */
[C---:B------:R-:W-:Y:S02]  /*f580*/  ISETP.GT.AND P2, PT, R211.reuse, RZ, P1 ;  /* 0x000000ffd300720c */ /* 0x040fe40000f44270 */
[C---:B------:R-:W-:Y:S02]  /*f590*/  ISETP.GT.AND P4, PT, R211.reuse, 0x1, P1 ;  /* 0x00000001d300780c */ /* 0x040fe40000f84270 */
[----:B------:R-:W-:Y:S02]  /*f5a0*/  ISETP.LT.OR P3, PT, R212, 0x1, P2 ;  /* 0x00000001d400780c */ /* 0x000fe40001761670 */
[C---:B------:R-:W-:Y:S02]  /*f5b0*/  ISETP.GT.AND P2, PT, R211.reuse, 0x8, P1 ;  /* 0x00000008d300780c */ /* 0x040fe40000f44270 */
        /* <DEDUP_REMOVED lines=61> */
.L_x_2001:
[----:B------:R-:W-:-:S05]  /*f990*/  IMAD.U32 R212, RZ, RZ, UR38 ;  /* 0x00000026ffd47e24 */ /* 0x000fca000f8e00ff */
[----:B------:R-:W-:-:S13]  /*f9a0*/  ISETP.NE.AND P2, PT, R212, 0x1, PT ;  /* 0x00000001d400780c */ /* 0x000fda0003f45270 */
[----:B------:R-:W0:Y:S02]  /*f9b0*/  @P2 LDC.64 R152, c[0x0][0xae0] ;  /* 0x0002b800ff982b82 */ /* 0x000e240000000a00 */
[----:B0-----:R-:W-:-:S05]  /*f9c0*/  @P2 IMAD.HI.U32 R152, R211, R152, RZ ;  /* 0x00000098d3982227 */ /* 0x001fca00078e00ff */
[----:B------:R-:W-:-:S07]  /*f9d0*/  @P2 SHF.R.U32.HI R211, RZ, R153, R152 ;  /* 0x00000099ffd32219 */ /* 0x000fce0000011698 */
.L_x_2002:
[----:B------:R-:W-:Y:S05]  /*f9e0*/  BSYNC B0 ;  /* 0x0000000000007941 */ /* 0x000fea0003800000 */
.L_x_2000:
[----:B------:R-:W-:-:S04]  /*f9f0*/  IMAD R7, R211, R212, -R7 ;  /* 0x000000d4d3077224 */ /* 0x000fc800078e0a07 */
[----:B------:R-:W-:-:S05]  /*fa00*/  IMAD.IADD R7, R7, 0x1, -R6 ;  /* 0x0000000107077824 */ /* 0x000fca00078e0a06 */
[----:B------:R-:W-:Y:S02]  /*fa10*/  VIADDMNMX R214, R7, R212, R214, PT ;  /* 0x000000d407d67246 */ /* 0x000fe400038001d6 */
[----:B------:R-:W-:-:S07]  /*fa20*/  VIMNMX R213, R213, R7, !PT ;  /* 0x00000007d5d57248 */ /* 0x000fce0007fe0100 */
.L_x_1999:
[----:B------:R-:W-:Y:S01]  /*fa30*/  FMNMX.FTZ R152, R204, R209, !PT ;  /* 0x000000d1cc987209 */ /* 0x000fe20007810000 */
[----:B------:R-:W-:Y:S01]  /*fa40*/  ULDC UR6, c[0x0][0xa80] ;  /* 0x0002a00000067ab9 */ /* 0x000fe20000000800 */
[----:B------:R-:W-:Y:S01]  /*fa50*/  ISETP.GT.AND P2, PT, R213, 0x1, P1 ;  /* 0x00000001d500780c */ /* 0x000fe20000f44270 */
[----:B------:R-:W-:Y:S01]  /*fa60*/  UMOV UR11, 0x40000040 ;  /* 0x40000040000b7882 */ /* 0x000fe20000000000 */
[----:B------:R-:W-:Y:S02]  /*fa70*/  FMNMX.FTZ R7, R205, R152, !PT ;  /* 0x00000098cd077209 */ /* 0x000fe40007810000 */
[----:B------:R-:W-:Y:S02]  /*fa80*/  ISETP.LT.OR P2, PT, R214, 0x2, P2 ;  /* 0x00000002d600780c */ /* 0x000fe40001741670 */
[----:B------:R-:W-:Y:S02]  /*fa90*/  FMNMX.FTZ R152, R156, R7, !PT ;  /* 0x000000079c987209 */ /* 0x000fe40007810000 */
[----:B------:R-:W-:-:S02]  /*faa0*/  FSEL R155, R155, -INF , !P2 ;  /* 0xff8000009b9b7808 */ /* 0x000fc40005000000 */
[----:B------:R-:W-:Y:S02]  /*fab0*/  FMNMX.FTZ R7, R157, R152, !PT ;  /* 0x000000989d077209 */ /* 0x000fe40007810000 */
[----:B------:R-:W-:Y:S02]  /*fac0*/  ISETP.GT.AND P2, PT, R213, RZ, P1 ;  /* 0x000000ffd500720c */ /* 0x000fe40000f44270 */
[----:B------:R-:W-:Y:S02]  /*fad0*/  FMNMX.FTZ R152, R160, R7, !PT ;  /* 0x00000007a0987209 */ /* 0x000fe40007810000 */
[----:B------:R-:W-:Y:S02]  /*fae0*/  ISETP.LT.OR P2, PT, R214, 0x1, P2 ;  /* 0x00000001d600780c */ /* 0x000fe40001741670 */
[----:B------:R-:W-:Y:S02]  /*faf0*/  FMNMX.FTZ R7, R161, R152, !PT ;  /* 0x00000098a1077209 */ /* 0x000fe40007810000 */
[----:B------:R-:W-:-:S02]  /*fb00*/  ISETP.GT.AND P3, PT, R213, 0x8, P1 ;  /* 0x00000008d500780c */ /* 0x000fc40000f64270 */
        /* <DEDUP_REMOVED lines=20> */
[----:B------:R-:W-:Y:S01]  /*fc50*/  FSEL R163, R163, -INF , !P4 ;  /* 0xff800000a3a37808 */ /* 0x000fe20006000000 */
[----:B------:R-:W0:Y:S01]  /*fc60*/  SHFL.BFLY PT, R7, R152, 0x2, 0x1f ;  /* 0x0c401f0098077f89 */ /* 0x000e2200000e0000 */
[C---:B------:R-:W-:Y:S02]  /*fc70*/  ISETP.GT.AND P4, PT, R213.reuse, 0x20, P1 ;  /* 0x00000020d500780c */ /* 0x040fe40000f84270 */
[----:B------:R-:W-:Y:S02]  /*fc80*/  ISETP.GT.AND P3, PT, R213, 0x19, P1 ;  /* 0x00000019d500780c */ /* 0x000fe40000f64270 */
[----:B------:R-:W-:-:S02]  /*fc90*/  ISETP.LT.OR P4, PT, R214, 0x21, P4 ;  /* 0x00000021d600780c */ /* 0x000fc40002781670 */
[----:B------:R-:W-:-:S04]  /*fca0*/  ISETP.LT.OR P3, PT, R214, 0x1a, P3 ;  /* 0x0000001ad600780c */ /* 0x000fc80001f61670 */
[----:B------:R-:W-:Y:S02]  /*fcb0*/  FSEL R167, R167, -INF , !P3 ;  /* 0xff800000a7a77808 */ /* 0x000fe40005800000 */
[----:B------:R-:W-:-:S04]  /*fcc0*/  ISETP.GT.AND P3, PT, R213, 0x28, P1 ;  /* 0x00000028d500780c */ /* 0x000fc80000f64270 */
[----:B------:R-:W-:Y:S02]  /*fcd0*/  ISETP.LT.OR P3, PT, R214, 0x29, P3 ;  /* 0x00000029d600780c */ /* 0x000fe40001f61670 */
[----:B0-----:R-:W-:-:S05]  /*fce0*/  FMNMX.FTZ R153, R152, R7, !PT ;  /* 0x0000000798997209 */ /* 0x001fca0007810000 */
[----:B------:R-:W0:Y:S02]  /*fcf0*/  SHFL.BFLY PT, R212, R153, 0x1, 0x1f ;  /* 0x0c201f0099d47f89 */ /* 0x000e2400000e0000 */
[----:B0-----:R-:W-:Y:S02]  /*fd00*/  FMNMX.FTZ R7, R153, R212, !PT ;  /* 0x000000d499077209 */ /* 0x001fe40007810000 */
[----:B------:R-:W-:Y:S02]  /*fd10*/  FSEL R153, R154, -INF , !P2 ;  /* 0xff8000009a997808 */ /* 0x000fe40005000000 */
[----:B------:R-:W-:Y:S01]  /*fd20*/  ISETP.GT.AND P2, PT, R213, 0x18, P1 ;  /* 0x00000018d500780c */ /* 0x000fe20000f44270 */
[----:B------:R-:W-:Y:S01]  /*fd30*/  FMUL.FTZ R212, R7, UR6 ;  /* 0x0000000607d47c20 */ /* 0x000fe20008410000 */
[----:B------:R-:W-:Y:S02]  /*fd40*/  FMNMX.FTZ R152, R153, R210, !PT ;  /* 0x000000d299987209 */ /* 0x000fe40007810000 */
[----:B------:R-:W-:-:S02]  /*fd50*/  ISETP.LT.OR P2, PT, R214, 0x19, P2 ;  /* 0x00000019d600780c */ /* 0x000fc40001741670 */
[----:B------:R-:W-:Y:S02]  /*fd60*/  FMNMX.FTZ R211, R155, R152, !PT ;  /* 0x000000989bd37209 */ /* 0x000fe40007810000 */
[----:B------:R-:W-:Y:S02]  /*fd70*/  FSEL R166, R166, -INF , !P2 ;  /* 0xff800000a6a67808 */ /* 0x000fe40005000000 */
[----:B------:R-:W-:Y:S02]  /*fd80*/  FMNMX.FTZ R152, R158, R211, !PT ;  /* 0x000000d39e987209 */ /* 0x000fe40007810000 */
[----:B------:R-:W-:Y:S02]  /*fd90*/  ISETP.GT.AND P2, PT, R213, 0x21, P1 ;  /* 0x00000021d500780c */ /* 0x000fe40000f44270 */
[----:B------:R-:W-:Y:S02]  /*fda0*/  FMNMX.FTZ R211, R159, R152, !PT ;  /* 0x000000989fd37209 */ /* 0x000fe40007810000 */
[----:B------:R-:W-:-:S02]  /*fdb0*/  ISETP.LT.OR P2, PT, R214, 0x22, P2 ;  /* 0x00000022d600780c */ /* 0x000fc40001741670 */
[----:B------:R-:W-:Y:S02]  /*fdc0*/  FMNMX.FTZ R154, R162, R211, !PT ;  /* 0x000000d3a29a7209 */ /* 0x000fe40007810000 */
[----:B------:R-:W-:Y:S02]  /*fdd0*/  FSEL R152, R170, -INF , !P4 ;  /* 0xff800000aa987808 */ /* 0x000fe40006000000 */
[----:B------:R-:W-:Y:S02]  /*fde0*/  FMNMX.FTZ R211, R163, R154, !PT ;  /* 0x0000009aa3d37209 */ /* 0x000fe40007810000 */
[----:B------:R-:W-:Y:S02]  /*fdf0*/  FSEL R154, R171, -INF , !P2 ;  /* 0xff800000ab9a7808 */ /* 0x000fe40005000000 */
[----:B------:R-:W-:Y:S02]  /*fe00*/  FMNMX.FTZ R170, R166, R211, !PT ;  /* 0x000000d3a6aa7209 */ /* 0x000fe40007810000 */
[----:B------:R-:W-:-:S02]  /*fe10*/  ISETP.GT.AND P2, PT, R213, 0x29, P1 ;  /* 0x00000029d500780c */ /* 0x000fc40000f44270 */
[----:B------:R-:W-:Y:S02]  /*fe20*/  FMNMX.FTZ R171, R167, R170, !PT ;  /* 0x000000aaa7ab7209 */ /* 0x000fe40007810000 */
[----:B------:R-:W-:Y:S02]  /*fe30*/  FSETP.NEU.FTZ.AND P4, PT, R7, -INF , PT ;  /* 0xff8000000700780b */ /* 0x000fe40003f9d000 */
[----:B------:R-:W-:Y:S02]  /*fe40*/  FMNMX.FTZ R171, R152, R171, !PT ;  /* 0x000000ab98ab7209 */ /* 0x000fe40007810000 */
[----:B------:R-:W-:Y:S02]  /*fe50*/  FSEL R211, R174, -INF , !P3 ;  /* 0xff800000aed37808 */ /* 0x000fe40005800000 */
[----:B------:R-:W-:Y:S02]  /*fe60*/  ISETP.GT.AND P3, PT, R213, 0x30, P1 ;  /* 0x00000030d500780c */ /* 0x000fe40000f64270 */
[----:B------:R-:W-:-:S02]  /*fe70*/  ISETP.LT.OR P2, PT, R214, 0x2a, P2 ;  /* 0x0000002ad600780c */ /* 0x000fc40001741670 */
[----:B------:R-:W-:Y:S02]  /*fe80*/  FMNMX.FTZ R174, R154, R171, !PT ;  /* 0x000000ab9aae7209 */ /* 0x000fe40007810000 */
[----:B------:R-:W-:Y:S02]  /*fe90*/  FSEL R212, R212, RZ, P4 ;  /* 0x000000ffd4d47208 */ /* 0x000fe40002000000 */
[----:B------:R-:W-:Y:S02]  /*fea0*/  ISETP.LT.OR P3, PT, R214, 0x31, P3 ;  /* 0x00000031d600780c */ /* 0x000fe40001f61670 */
[----:B------:R-:W-:Y:S01]  /*feb0*/  FSEL R215, R175, -INF , !P2 ;  /* 0xff800000afd77808 */ /* 0x000fe20005000000 */
[--C-:B------:R-:W-:Y:S01]  /*fec0*/  FFMA.FTZ R204, R204, UR6, -R212.reuse ;  /* 0x00000006cccc7c23 */ /* 0x100fe200080108d4 */
[----:B------:R-:W-:Y:S01]  /*fed0*/  ISETP.GT.AND P2, PT, R213, 0x31, P1 ;  /* 0x00000031d500780c */ /* 0x000fe20000f44270 */
[--C-:B------:R-:W-:Y:S01]  /*fee0*/  FFMA.FTZ R216, R205, UR6, -R212.reuse ;  /* 0x00000006cdd87c23 */ /* 0x100fe200080108d4 */
[----:B------:R-:W-:Y:S01]  /*fef0*/  FMNMX.FTZ R174, R211, R174, !PT ;  /* 0x000000aed3ae7209 */ /* 0x000fe20007810000 */
[----:B------:R0:W-:Y:S01]  /*ff00*/  MUFU.EX2 R170, R204 ;  /* 0x000000cc00aa7308 */ /* 0x0001e20000000800 */
[----:B------:R-:W-:Y:S01]  /*ff10*/  FSEL R205, R178, -INF , !P3 ;  /* 0xff800000b2cd7808 */ /* 0x000fe20005800000 */
[--C-:B------:R-:W-:Y:S01]  /*ff20*/  FFMA.FTZ R169, R169, UR6, -R212.reuse ;  /* 0x00000006a9a97c23 */ /* 0x100fe200080108d4 */
[----:B------:R-:W-:Y:S01]  /*ff30*/  ISETP.GT.AND P3, PT, R213, 0x38, P1 ;  /* 0x00000038d500780c */ /* 0x000fe20000f64270 */
[--C-:B------:R-:W-:Y:S01]  /*ff40*/  FFMA.FTZ R172, R172, UR6, -R212.reuse ;  /* 0x00000006acac7c23 */ /* 0x100fe200080108d4 */
[----:B------:R-:W-:Y:S01]  /*ff50*/  ISETP.LT.OR P2, PT, R214, 0x32, P2 ;  /* 0x00000032d600780c */ /* 0x000fe20001741670 */
[--C-:B------:R-:W-:Y:S01]  /*ff60*/  FFMA.FTZ R173, R173, UR6, -R212.reuse ;  /* 0x00000006adad7c23 */ /* 0x100fe200080108d4 */
[----:B------:R-:W-:Y:S01]  /*ff70*/  FMNMX.FTZ R178, R215, R174, !PT ;  /* 0x000000aed7b27209 */ /* 0x000fe20007810000 */
[----:B------:R1:W-:Y:S01]  /*ff80*/  MUFU.EX2 R171, R216 ;  /* 0x000000d800ab7308 */ /* 0x0003e20000000800 */
[--C-:B0-----:R-:W-:Y:S01]  /*ff90*/  FFMA.FTZ R204, R156, UR6, -R212.reuse ;  /* 0x000000069ccc7c23 */ /* 0x101fe200080108d4 */
[----:B------:R-:W-:Y:S01]  /*ffa0*/  ISETP.GT.AND P1, PT, R213, 0x39, P1 ;  /* 0x00000039d500780c */ /* 0x000fe20000f24270 */
[--C-:B------:R-:W-:Y:S01]  /*ffb0*/  FFMA.FTZ R176, R176, UR6, -R212.reuse ;  /* 0x00000006b0b07c23 */ /* 0x100fe200080108d4 */
[----:B------:R-:W-:Y:S01]  /*ffc0*/  ISETP.LT.OR P3, PT, R214, 0x39, P3 ;  /* 0x00000039d600780c */ /* 0x000fe20001f61670 */
[--C-:B------:R-:W-:Y:S01]  /*ffd0*/  FFMA.FTZ R177, R177, UR6, -R212.reuse ;  /* 0x00000006b1b17c23 */ /* 0x100fe200080108d4 */
[----:B------:R-:W-:Y:S01]  /*ffe0*/  FSEL R156, R179, -INF , !P2 ;  /* 0xff800000b39c7808 */ /* 0x000fe20005000000 */
[--C-:B------:R-:W-:Y:S01]  /*fff0*/  FFMA.FTZ R179, R161, UR6, -R212.reuse ;  /* 0x00000006a1b37c23 */ /* 0x100fe200080108d4 */
[----:B------:R-:W-:Y:S01]  /*10000*/  FMNMX.FTZ R175, R205, R178, !PT ;  /* 0x000000b2cdaf7209 */ /* 0x000fe20007810000 */
[--C-:B-1----:R-:W-:Y:S01]  /*10010*/  FFMA.FTZ R216, R160, UR6, -R212.reuse ;  /* 0x00000006a0d87c23 */ /* 0x102fe200080108d4 */
[----:B------:R-:W-:Y:S01]  /*10020*/  ISETP.LT.OR P1, PT, R214, 0x3a, P1 ;  /* 0x0000003ad600780c */ /* 0x000fe20000f21670 */
[--C-:B------:R-:W-:Y:S01]  /*10030*/  FFMA.FTZ R214, R157, UR6, -R212.reuse ;  /* 0x000000069dd67c23 */ /* 0x100fe200080108d4 */
[----:B------:R-:W-:Y:S01]  /*10040*/  FSEL R213, R182, -INF , !P3 ;  /* 0xff800000b6d57808 */ /* 0x000fe20005800000 */
[----:B------:R0:W-:Y:S01]  /*10050*/  MUFU.EX2 R174, R204 ;  /* 0x000000cc00ae7308 */ /* 0x0001e20000000800 */
[----:B------:R-:W-:Y:S01]  /*10060*/  FMNMX.FTZ R178, R156, R175, !PT ;  /* 0x000000af9cb27209 */ /* 0x000fe20007810000 */
[--C-:B------:R-:W-:Y:S01]  /*10070*/  FFMA.FTZ R182, R164, UR6, -R212.reuse ;  /* 0x00000006a4b67c23 */ /* 0x100fe200080108d4 */
[----:B------:R-:W-:Y:S01]  /*10080*/  FSEL R157, R183, -INF , !P1 ;  /* 0xff800000b79d7808 */ /* 0x000fe20004800000 */
[--C-:B------:R-:W-:Y:S01]  /*10090*/  FFMA.FTZ R183, R165, UR6, -R212.reuse ;  /* 0x00000006a5b77c23 */ /* 0x100fe200080108d4 */
[----:B------:R-:W-:Y:S01]  /*100a0*/  FMNMX.FTZ R178, R213, R178, !PT ;  /* 0x000000b2d5b27209 */ /* 0x000fe20007810000 */
[--C-:B------:R-:W-:Y:S01]  /*100b0*/  FFMA.FTZ R180, R180, UR6, -R212.reuse ;  /* 0x00000006b4b47c23 */ /* 0x100fe200080108d4 */
[--C-:B------:R-:W-:Y:S01]  /*100c0*/  FFMA.FTZ R181, R181, UR6, -R212.reuse ;  /* 0x00000006b5b57c23 */ /* 0x100fe200080108d4 */
[----:B------:R-:W-:Y:S01]  /*100d0*/  MUFU.EX2 R175, R214 ;  /* 0x000000d600af7308 */ /* 0x000fe20000000800 */
[----:B------:R-:W-:Y:S01]  /*100e0*/  FMNMX.FTZ R160, R157, R178, !PT ;  /* 0x000000b29da07209 */ /* 0x000fe20007810000 */
[----:B0-----:R-:W-:-:S04]  /*100f0*/  FFMA.FTZ R204, R168, UR6, -R212 ;  /* 0x00000006a8cc7c23 */ /* 0x001fc800080108d4 */
[----:B------:R-:W0:Y:S02]  /*10100*/  SHFL.BFLY PT, R161, R160, 0x2, 0x1f ;  /* 0x0c401f00a0a17f89 */ /* 0x000e2400000e0000 */
[----:B------:R1:W-:Y:S08]  /*10110*/  MUFU.EX2 R178, R216 ;  /* 0x000000d800b27308 */ /* 0x0003f00000000800 */
[----:B------:R-:W-:Y:S01]  /*10120*/  MUFU.EX2 R179, R179 ;  /* 0x000000b300b37308 */ /* 0x000fe20000000800 */
[----:B-1----:R-:W-:-:S04]  /*10130*/  IMAD R216, R3, 0x1000, R198 ;  /* 0x0000100003d87824 */ /* 0x002fc800078e02c6 */
[C---:B------:R-:W-:Y:S01]  /*10140*/  VIADD R225, R216.reuse, 0x80 ;  /* 0x00000080d8e17836 */ /* 0x040fe20000000000 */
[----:B------:R-:W-:Y:S02]  /*10150*/  R2UR UR10, R216 ;  /* 0x00000000d80a72ca */ /* 0x000fe400000e0000 */
[----:B------:R-:W-:Y:S01]  /*10160*/  MUFU.EX2 R182, R182 ;  /* 0x000000b600b67308 */ /* 0x000fe20000000800 */
[----:B0-----:R-:W-:Y:S02]  /*10170*/  FMNMX.FTZ R161, R160, R161, !PT ;  /* 0x000000a1a0a17209 */ /* 0x001fe40007810000 */
[----:B------:R-:W-:-:S05]  /*10180*/  FSEL R160, R7, RZ, P4 ;  /* 0x000000ff07a07208 */ /* 0x000fca0002000000 */
[----:B------:R-:W-:Y:S01]  /*10190*/  MUFU.EX2 R183, R183 ;  /* 0x000000b700b77308 */ /* 0x000fe20000000800 */
[----:B------:R-:W0:Y:S01]  /*101a0*/  SHFL.BFLY PT, R168, R161, 0x1, 0x1f ;  /* 0x0c201f00a1a87f89 */ /* 0x000e2200000e0000 */
[----:B------:R-:W-:-:S04]  /*101b0*/  FADD.FTZ R160, -R160, R209 ;  /* 0x000000d1a0a07221 */ /* 0x000fc80000010100 */
[----:B------:R-:W-:Y:S02]  /*101c0*/  FMUL.FTZ R209, R160, UR6 ;  /* 0x00000006a0d17c20 */ /* 0x000fe40008410000 */
[----:B------:R-:W-:Y:S08]  /*101d0*/  MUFU.EX2 R204, R204 ;  /* 0x000000cc00cc7308 */ /* 0x000ff00000000800 */
[----:B------:R-:W1:Y:S08]  /*101e0*/  MUFU.EX2 R209, R209 ;  /* 0x000000d100d17308 */ /* 0x000e700000000800 */
[----:B------:R-:W2:Y:S01]  /*101f0*/  MUFU.EX2 R169, R169 ;  /* 0x000000a900a97308 */ /* 0x000ea20000000800 */
[----:B0-----:R-:W-:-:S04]  /*10200*/  FMNMX.FTZ R168, R161, R168, !PT ;  /* 0x000000a8a1a87209 */ /* 0x001fc80007810000 */
[C---:B------:R-:W-:Y:S01]  /*10210*/  FSETP.NEU.FTZ.AND P1, PT, R168.reuse, -INF , PT ;  /* 0xff800000a800780b */ /* 0x040fe20003f3d000 */
[----:B------:R-:W-:Y:S02]  /*10220*/  FMUL.FTZ R161, R168, UR6 ;  /* 0x00000006a8a17c20 */ /* 0x000fe40008410000 */
[----:B------:R-:W-:Y:S01]  /*10230*/  MUFU.EX2 R172, R172 ;  /* 0x000000ac00ac7308 */ /* 0x000fe20000000800 */
[-C--:B-1----:R-:W-:Y:S01]  /*10240*/  FMUL.FTZ R24, R24, R209.reuse ;  /* 0x000000d118187220 */ /* 0x082fe20000410000 */
[-C--:B------:R-:W-:Y:S01]  /*10250*/  FMUL.FTZ R25, R25, R209.reuse ;  /* 0x000000d119197220 */ /* 0x080fe20000410000 */
[----:B------:R-:W-:Y:S01]  /*10260*/  FSEL R160, R161, RZ, P1 ;  /* 0x000000ffa1a07208 */ /* 0x000fe20000800000 */
[-C--:B------:R-:W-:Y:S01]  /*10270*/  FMUL.FTZ R28, R28, R209.reuse ;  /* 0x000000d11c1c7220 */ /* 0x080fe20000410000 */
        /* <DEDUP_REMOVED lines=8> */
[----:B------:R-:W-:Y:S01]  /*10300*/  FFMA.FTZ R219, R159, UR6, -R160 ;  /* 0x000000069fdb7c23 */ /* 0x000fe200080108a0 */
        /* <DEDUP_REMOVED lines=10> */
[----:B------:R-:W0:Y:S01]  /*103b0*/  MUFU.EX2 R210, R210 ;  /* 0x000000d200d27308 */ /* 0x000e220000000800 */
[----:B------:R-:W-:-:S02]  /*103c0*/  @!P1 IMAD R153, R208, 0x40, R197 ;  /* 0x00000040d0999824 */ /* 0x000fc400078e02c5 */
[--C-:B------:R-:W-:Y:S01]  /*103d0*/  FFMA.FTZ R208, R162, UR6, -R160.reuse ;  /* 0x00000006a2d07c23 */ /* 0x100fe200080108a0 */
[--C-:B------:R-:W-:Y:S01]  /*103e0*/  FFMA.FTZ R159, R213, UR6, -R160.reuse ;  /* 0x00000006d59f7c23 */ /* 0x100fe200080108a0 */
[----:B------:R-:W-:Y:S01]  /*103f0*/  FFMA.FTZ R157, R157, UR6, -R160 ;  /* 0x000000069d9d7c23 */ /* 0x000fe200080108a0 */
        /* <DEDUP_REMOVED lines=10> */
[----:B--2---:R-:W-:Y:S01]  /*104a0*/  F2FP.F16.F32.PACK_AB R160, R169, R204 ;  /* 0x000000cca9a0723e */ /* 0x004fe200000000ff */
[----:B------:R-:W1:Y:S01]  /*104b0*/  MUFU.EX2 R212, R212 ;  /* 0x000000d400d47308 */ /* 0x000e620000000800 */
[----:B0-----:R0:W-:Y:S01]  /*104c0*/  @!P1 STS [R161+0x38420], R210 ;  /* 0x038420d2a1009388 */ /* 0x0011e20000000800 */
        /* <DEDUP_REMOVED lines=62> */
[----:B------:R1:W-:Y:S01]  /*108b0*/  MUFU.EX2 R213, R153 ;  /* 0x0000009900d57308 */ /* 0x0003e20000000800 */
[----:B------:R-:W-:Y:S01]  /*108c0*/  FMUL.FTZ R149, R149, R209 ;  /* 0x000000d195957220 */ /* 0x000fe20000410000 */
        /* <DEDUP_REMOVED lines=8> */
[----:B------:R-:W-:Y:S01]  /*10950*/  FMUL.FTZ R38, R38, R210 ;  /* 0x000000d226267220 */ /* 0x000fe20000410000 */
[----:B--2---:R-:W-:Y:S01]  /*10960*/  F2FP.F16.F32.PACK_AB R162, R173, R172 ;  /* 0x000000acada2723e */ /* 0x004fe200000000ff */
        /* <DEDUP_REMOVED lines=14> */
[----:B------:R-:W-:Y:S01]  /*10a50*/  BAR.SYNC.DEFER_BLOCKING 0xf, 0x100 ;  /* 0x03c4000000007b1d */ /* 0x000fe20000010000 */
[----:B0-----:R-:W-:Y:S01]  /*10a60*/  F2FP.F16.F32.PACK_AB R161, R220, R213 ;  /* 0x000000d5dca1723e */ /* 0x001fe200000000ff */
        /* <DEDUP_REMOVED lines=52> */
[----:B------:R1:W-:Y:S01]  /*10db0*/  MUFU.EX2 R223, R159 ;  /* 0x0000009f00df7308 */ /* 0x0003e20000000800 */
[-C--:B------:R-:W-:Y:S01]  /*10dc0*/  FMUL.FTZ R147, R147, R210.reuse ;  /* 0x000000d293937220 */ /* 0x080fe20000410000 */
[-C--:B------:R-:W-:Y:S01]  /*10dd0*/  FMUL.FTZ R150, R150, R210.reuse ;  /* 0x000000d296967220 */ /* 0x080fe20000410000 */
[----:B------:R-:W-:Y:S01]  /*10de0*/  FMUL.FTZ R151, R151, R210 ;  /* 0x000000d297977220 */ /* 0x000fe20000410000 */
[----:B------:R2:W-:Y:S01]  /*10df0*/  STSM.16.M88.4 [R193+0x36400], R152 ;  /* 0x03640098c1007844 */ /* 0x0005e20000000200 */
[----:B------:R-:W-:Y:S01]  /*10e00*/  FFMA.FTZ R170, R209, R5, R170 ;  /* 0x00000005d1aa7223 */ /* 0x000fe200000100aa */
[----:B------:R-:W-:-:S02]  /*10e10*/  FFMA.FTZ R217, R210, R2, R217 ;  /* 0x00000002d2d97223 */ /* 0x000fc400000100d9 */
[----:B------:R3:W4:Y:S01]  /*10e20*/  MUFU.EX2 R226, R157 ;  /* 0x0000009d00e27308 */ /* 0x0007220000000800 */
[----:B-1----:R-:W-:Y:S01]  /*10e30*/  F2FP.F16.F32.PACK_AB R159, R218, R205 ;  /* 0x000000cdda9f723e */ /* 0x002fe200000000ff */
[----:B------:R-:W-:Y:S01]  /*10e40*/  FADD.FTZ R171, R171, R170 ;  /* 0x000000aaabab7221 */ /* 0x000fe20000010000 */
[----:B0-----:R-:W-:Y:S01]  /*10e50*/  F2FP.F16.F32.PACK_AB R165, R224, R221 ;  /* 0x000000dde0a5723e */ /* 0x001fe200000000ff */
[----:B------:R-:W-:Y:S02]  /*10e60*/  FADD.FTZ R217, R212, R217 ;  /* 0x000000d9d4d97221 */ /* 0x000fe40000010000 */
[----:B------:R-:W-:Y:S02]  /*10e70*/  FADD.FTZ R174, R174, R171 ;  /* 0x000000abaeae7221 */ /* 0x000fe40000010000 */
[----:B------:R-:W-:Y:S01]  /*10e80*/  FADD.FTZ R214, R214, R217 ;  /* 0x000000d9d6d67221 */ /* 0x000fe20000010000 */
[----:B---3--:R-:W-:Y:S01]  /*10e90*/  F2FP.F16.F32.PACK_AB R157, R211, R208 ;  /* 0x000000d0d39d723e */ /* 0x008fe200000000ff */
[----:B------:R-:W-:-:S02]  /*10ea0*/  FADD.FTZ R175, R175, R174 ;  /* 0x000000aeafaf7221 */ /* 0x000fc40000010000 */
[----:B------:R-:W-:Y:S02]  /*10eb0*/  FADD.FTZ R219, R219, R214 ;  /* 0x000000d6dbdb7221 */ /* 0x000fe40000010000 */
[----:B------:R2:W-:Y:S01]  /*10ec0*/  STSM.16.M88.4 [R192], R156 ;  /* 0x0000009cc0007844 */ /* 0x0005e20000000200 */
[----:B------:R-:W-:Y:S01]  /*10ed0*/  FADD.FTZ R178, R178, R175 ;  /* 0x000000afb2b27221 */ /* 0x000fe20000010000 */
[----:B------:R-:W-:Y:S01]  /*10ee0*/  FADD.FTZ R208, R208, R219 ;  /* 0x000000dbd0d07221 */ /* 0x000fe20000010000 */
[----:B----4-:R-:W-:Y:S01]  /*10ef0*/  F2FP.F16.F32.PACK_AB R167, R226, R223 ;  /* 0x000000dfe2a7723e */ /* 0x010fe200000000ff */
        /* <DEDUP_REMOVED lines=56> */
.L_x_2003:
        /* <DEDUP_REMOVED lines=9> */
.L_x_1985:
[----:B------:R-:W3:Y:S01]  /*11310*/  SHFL.BFLY PT, R0, R5, 0x2, 0x1f ;  /* 0x0c401f0005007f89 */ /* 0x000ee200000e0000 */
[----:B------:R-:W-:Y:S01]  /*11320*/  IMAD.MOV.U32 R6, RZ, RZ, RZ ;  /* 0x000000ffff067224 */ /* 0x000fe200078e00ff */
[----:B------:R-:W-:Y:S08]  /*11330*/  BAR.ARV 0x8, 0x100 ;  /* 0x0204000000007b1d */ /* 0x000ff00000002000 */
[----:B------:R-:W-:Y:S01]  /*11340*/  BAR.SYNC.DEFER_BLOCKING 0xf, 0x100 ;  /* 0x03c4000000007b1d */ /* 0x000fe20000010000 */
[----:B------:R-:W-:-:S05]  /*11350*/  ISETP.NE.AND P0, PT, R199, RZ, PT ;  /* 0x000000ffc700720c */ /* 0x000fca0003f05270 */
[----:B------:R-:W4:Y:S01]  /*11360*/  SHFL.BFLY PT, R11, R2, 0x2, 0x1f ;  /* 0x0c401f00020b7f89 */ /* 0x000f2200000e0000 */
[----:B---3--:R-:W-:Y:S01]  /*11370*/  FADD.FTZ R4, R0, R5 ;  /* 0x0000000500047221 */ /* 0x008fe20000010000 */
[----:B------:R-:W-:-:S04]  /*11380*/  IMAD R5, R3, 0x40, R197 ;  /* 0x0000004003057824 */ /* 0x000fc800078e02c5 */
[----:B------:R-:W3:Y:S02]  /*11390*/  SHFL.BFLY PT, R9, R4, 0x1, 0x1f ;  /* 0x0c201f0004097f89 */ /* 0x000ee400000e0000 */
[----:B------:R-:W-:Y:S02]  /*113a0*/  @!P0 IMAD R5, R5, 0x4, R202 ;  /* 0x0000000405058824 */ /* 0x000fe400078e02ca */
[----:B----4-:R-:W-:Y:S01]  /*113b0*/  FADD.FTZ R11, R11, R2 ;  /* 0x000000020b0b7221 */ /* 0x010fe20000010000 */
[----:B------:R-:W-:-:S04]  /*113c0*/  IMAD.U32 R2, RZ, RZ, UR6 ;  /* 0x00000006ff027e24 */ /* 0x000fc8000f8e00ff */
[----:B------:R-:W4:Y:S01]  /*113d0*/  SHFL.BFLY PT, R0, R11, 0x1, 0x1f ;  /* 0x0c201f000b007f89 */ /* 0x000f2200000e0000 */
[----:B---3--:R-:W-:Y:S01]  /*113e0*/  FADD.FTZ R9, R4, R9 ;  /* 0x0000000904097221 */ /* 0x008fe20000010000 */
[----:B------:R-:W-:-:S04]  /*113f0*/  IMAD.MOV.U32 R4, RZ, RZ, -0x800000 ;  /* 0xff800000ff047424 */ /* 0x000fc800078e00ff */
[----:B------:R-:W-:-:S13]  /*11400*/  FSETP.NE.FTZ.AND P1, PT, R9, RZ, PT ;  /* 0x000000ff0900720b */ /* 0x000fda0003f35000 */
[----:B------:R-:W3:Y:S01]  /*11410*/  @P1 MUFU.RCP R6, R9 ;  /* 0x0000000900061308 */ /* 0x000ee20000001000 */
[----:B------:R-:W-:Y:S01]  /*11420*/  @P1 FMUL.FTZ R2, R2, 0.69314718246459960938 ;  /* 0x3f31721802021820 */ /* 0x000fe20000410000 */
[----:B----4-:R-:W-:Y:S01]  /*11430*/  FADD.FTZ R10, R11, R0 ;  /* 0x000000000b0a7221 */ /* 0x010fe20000010000 */
[----:B------:R-:W-:-:S04]  /*11440*/  IMAD.MOV.U32 R0, RZ, RZ, RZ ;  /* 0x000000ffff007224 */ /* 0x000fc800078e00ff */
[----:B------:R-:W-:Y:S01]  /*11450*/  FSETP.NE.FTZ.AND P2, PT, R10, RZ, PT ;  /* 0x000000ff0a00720b */ /* 0x000fe20003f55000 */
[----:B------:R-:W-:Y:S01]  /*11460*/  @P1 MUFU.LG2 R3, R9 ;  /* 0x0000000900031308 */ /* 0x000fe20000000c00 */
[----:B---3--:R3:W-:Y:S01]  /*11470*/  @!P0 STS [R5+0x38400], R6 ;  /* 0x0384000605008388 */ /* 0x0087e20000000800 */
[-C--:B------:R-:W-:Y:S01]  /*11480*/  FMUL.FTZ R24, R24, R6.reuse ;  /* 0x0000000618187220 */ /* 0x080fe20000410000 */
[----:B------:R-:W-:-:S09]  /*11490*/  FMUL.FTZ R25, R25, R6 ;  /* 0x0000000619197220 */ /* 0x000fd20000410000 */
[----:B------:R-:W4:Y:S01]  /*114a0*/  @P2 MUFU.RCP R0, R10 ;  /* 0x0000000a00002308 */ /* 0x000f220000001000 */
[-C--:B------:R-:W-:Y:S01]  /*114b0*/  FMUL.FTZ R28, R28, R6.reuse ;  /* 0x000000061c1c7220 */ /* 0x080fe20000410000 */
[-C--:B------:R-:W-:Y:S01]  /*114c0*/  FMUL.FTZ R29, R29, R6.reuse ;  /* 0x000000061d1d7220 */ /* 0x080fe20000410000 */
[-C--:B------:R-:W-:Y:S01]  /*114d0*/  FMUL.FTZ R32, R32, R6.reuse ;  /* 0x0000000620207220 */ /* 0x080fe20000410000 */
[-C--:B------:R-:W-:Y:S01]  /*114e0*/  FMUL.FTZ R33, R33, R6.reuse ;  /* 0x0000000621217220 */ /* 0x080fe20000410000 */
[-C--:B------:R-:W-:Y:S01]  /*114f0*/  FMUL.FTZ R36, R36, R6.reuse ;  /* 0x0000000624247220 */ /* 0x080fe20000410000 */
[-C--:B------:R-:W-:Y:S01]  /*11500*/  FMUL.FTZ R37, R37, R6.reuse ;  /* 0x0000000625257220 */ /* 0x080fe20000410000 */
[-C--:B------:R-:W-:Y:S01]  /*11510*/  FMUL.FTZ R40, R40, R6.reuse ;  /* 0x0000000628287220 */ /* 0x080fe20000410000 */
[----:B------:R-:W5:Y:S01]  /*11520*/  @P2 MUFU.LG2 R8, R10 ;  /* 0x0000000a00082308 */ /* 0x000f620000000c00 */
        /* <DEDUP_REMOVED lines=8> */
[----:B----4-:R4:W-:Y:S01]  /*115b0*/  @!P0 STS [R5+0x38420], R0 ;  /* 0x0384200005008388 */ /* 0x0109e20000000800 */
        /* <DEDUP_REMOVED lines=47> */
[----:B---3--:R-:W-:-:S02]  /*118b0*/  IMAD.U32 R6, RZ, RZ, UR6 ;  /* 0x00000006ff067e24 */ /* 0x008fc4000f8e00ff */
[----:B------:R-:W-:Y:S01]  /*118c0*/  @P1 FMUL.FTZ R3, R3, 0.69314718246459960938 ;  /* 0x3f31721803031820 */ /* 0x000fe20000410000 */
[----:B-----5:R-:W-:Y:S01]  /*118d0*/  @P2 FMUL.FTZ R9, R8, 0.69314718246459960938 ;  /* 0x3f31721808092820 */ /* 0x020fe20000410000 */
[----:B----4-:R-:W-:Y:S02]  /*118e0*/  IMAD.MOV.U32 R5, RZ, RZ, -0x800000 ;  /* 0xff800000ff057424 */ /* 0x010fe400078e00ff */
[----:B------:R-:W-:Y:S01]  /*118f0*/  @P2 FMUL.FTZ R6, R6, 0.69314718246459960938 ;  /* 0x3f31721806062820 */ /* 0x000fe20000410000 */
        /* <DEDUP_REMOVED lines=68> */
.L_x_1914:
[----:B------:R-:W-:Y:S05]  /*11d40*/  @P0 BRA `(.L_x_2005) ;  /* 0x0000002000e00947 */ /* 0x000fea0003800000 */
[----:B------:R-:W2:Y:S01]  /*11d50*/  S2R R0, SR_TID.X ;  /* 0x0000000000007919 */ /* 0x000ea20000002100 */
[----:B------:R-:W3:Y:S01]  /*11d60*/  S2UR UR5, SR_CgaCtaId ;  /* 0x00000000000579c3 */ /* 0x000ee20000008800 */
[----:B------:R-:W-:Y:S01]  /*11d70*/  UMOV UR4, 0x400 ;  /* 0x0000040000047882 */ /* 0x000fe20000000000 */
[----:B------:R-:W-:-:S06]  /*11d80*/  IMAD.MOV R2, RZ, RZ, -R203 ;  /* 0x000000ffff027224 */ /* 0x000fcc00078e0acb */
[----:B------:R-:W-:Y:S08]  /*11d90*/  BAR.SYNC.DEFER_BLOCKING 0x1, 0x100 ;  /* 0x0044000000007b1d */ /* 0x000ff00000010000 */
[----:B------:R-:W4:Y:S08]  /*11da0*/  S2UR UR6, SR_CTAID.Y ;  /* 0x00000000000679c3 */ /* 0x000f300000002600 */
[----:B------:R-:W4:Y:S01]  /*11db0*/  LDC R3, c[0x0][0xd50] ;  /* 0x00035400ff037b82 */ /* 0x000f220000000800 */
[----:B---3--:R-:W-:-:S07]  /*11dc0*/  ULEA UR4, UR5, UR4, 0x18 ;  /* 0x0000000405047291 */ /* 0x008fce000f8ec03f */
[----:B------:R-:W3:Y:S01]  /*11dd0*/  LDC R6, c[0x0][0xce8] ;  /* 0x00033a00ff067b82 */ /* 0x000ee20000000800 */
[----:B------:R-:W-:Y:S01]  /*11de0*/  UIADD3 UR4, UR4, 0x38820, URZ ;  /* 0x0003882004047890 */ /* 0x000fe2000fffe03f */
[----:B--2---:R-:W-:-:S03]  /*11df0*/  VIADD R20, R0, 0xffffff80 ;  /* 0xffffff8000147836 */ /* 0x004fc60000000000 */
[----:B------:R-:W-:Y:S02]  /*11e00*/  UPRMT UR4, URZ, 0x654, UR4 ;  /* 0x000006543f047896 */ /* 0x000fe40008000004 */
[----:B------:R-:W-:-:S04]  /*11e10*/  SHF.R.S32.HI R153, RZ, 0x1f, R20 ;  /* 0x0000001fff997819 */ /* 0x000fc80000011414 */
[----:B------:R-:W-:Y:S01]  /*11e20*/  LEA.HI R10, R153, R20, RZ, 0x7 ;  /* 0x00000014990a7211 */ /* 0x000fe200078f38ff */
[----:B----4-:R-:W-:Y:S02]  /*11e30*/  IMAD R2, R3, R2, UR6 ;  /* 0x0000000603027e24 */ /* 0x010fe4000f8e0202 */
[----:B------:R-:W-:Y:S01]  /*11e40*/  SYNCS.ARRIVE.TRANS64.RED.A1T0 RZ, [UR4], RZ ;  /* 0x000000ffffff79a7 */ /* 0x000fe20008100404 */
[----:B------:R-:W-:Y:S02]  /*11e50*/  SHF.R.S32.HI R0, RZ, 0x7, R10 ;  /* 0x00000007ff007819 */ /* 0x000fe4000001140a */
[----:B------:R-:W-:Y:S02]  /*11e60*/  LOP3.LUT R7, R10, 0xffffff80, RZ, 0xc0, !PT ;  /* 0xffffff800a077812 */ /* 0x000fe400078ec0ff */
[----:B------:R-:W-:Y:S01]  /*11e70*/  SHF.R.S32.HI R3, RZ, 0x1f, R2 ;  /* 0x0000001fff037819 */ /* 0x000fe20000011402 */
[----:B------:R-:W2:Y:S02]  /*11e80*/  SHFL.IDX PT, R9, R0, RZ, 0x1f ;  /* 0x00001fff00097589 */ /* 0x000ea400000e0000 */
[----:B------:R-:W-:-:S05]  /*11e90*/  IMAD.IADD R8, R20, 0x1, -R7 ;  /* 0x0000000114087824 */ /* 0x000fca00078e0a07 */
[----:B------:R-:W-:-:S04]  /*11ea0*/  SHF.R.S32.HI R157, RZ, 0x1f, R8 ;  /* 0x0000001fff9d7819 */ /* 0x000fc80000011408 */
[----:B------:R-:W-:Y:S02]  /*11eb0*/  LEA.HI R7, R157, R8, RZ, 0x2 ;  /* 0x000000089d077211 */ /* 0x000fe400078f10ff */
[----:B--2---:R-:W-:Y:S02]  /*11ec0*/  ISETP.NE.AND P0, PT, R9, RZ, PT ;  /* 0x000000ff0900720c */ /* 0x004fe40003f05270 */
[----:B------:R-:W-:-:S11]  /*11ed0*/  SHF.R.S32.HI R9, RZ, 0x1f, R203 ;  /* 0x0000001fff097819 */ /* 0x000fd600000114cb */
[----:B---3--:R-:W-:Y:S05]  /*11ee0*/  @P0 BRA `(.L_x_2006) ;  /* 0x0000000400380947 */ /* 0x008fea0003800000 */
[----:B------:R-:W2:Y:S01]  /*11ef0*/  LDC R19, c[0x0][0xce8] ;  /* 0x00033a00ff137b82 */ /* 0x000ea20000000800 */
[----:B------:R-:W-:Y:S01]  /*11f00*/  LOP3.LUT R11, R10, 0xffffff80, RZ, 0xc0, !PT ;  /* 0xffffff800a0b7812 */ /* 0x000fe200078ec0ff */
[----:B------:R-:W3:Y:S01]  /*11f10*/  S2R R155, SR_CTAID.X ;  /* 0x00000000009b7919 */ /* 0x000ee20000002500 */
[----:B------:R-:W-:Y:S01]  /*11f20*/  LEA.HI R12, R153, R20, RZ, 0x2 ;  /* 0x00000014990c7211 */ /* 0x000fe200078f10ff */
[----:B------:R-:W-:Y:S02]  /*11f30*/  ULDC.64 UR4, c[0x0][0xcd0] ;  /* 0x0003340000047ab9 */ /* 0x000fe40000000a00 */
[----:B------:R-:W-:Y:S01]  /*11f40*/  IMAD.IADD R16, R20, 0x1, -R11 ;  /* 0x0000000114107824 */ /* 0x000fe200078e0a0b */
[----:B------:R-:W-:Y:S01]  /*11f50*/  LOP3.LUT R15, R12, 0xfffffffc, RZ, 0xc0, !PT ;  /* 0xfffffffc0c0f7812 */ /* 0x000fe200078ec0ff */
[----:B------:R-:W4:Y:S03]  /*11f60*/  S2UR UR6, SR_CTAID.Z ;  /* 0x00000000000679c3 */ /* 0x000f260000002700 */
[----:B------:R-:W-:Y:S01]  /*11f70*/  SHF.R.S32.HI R11, RZ, 0x1f, R16 ;  /* 0x0000001fff0b7819 */ /* 0x000fe20000011410 */
[----:B------:R-:W-:-:S03]  /*11f80*/  IMAD.IADD R15, R20, 0x1, -R15 ;  /* 0x00000001140f7824 */ /* 0x000fc600078e0a0f */
[CC--:B------:R-:W-:Y:S01]  /*11f90*/  LEA.HI R18, R11.reuse, R16.reuse, RZ, 0x2 ;  /* 0x000000100b127211 */ /* 0x0c0fe200078f10ff */
[----:B------:R-:W5:Y:S01]  /*11fa0*/  LDC.64 R22, c[0x0][0xcd8] ;  /* 0x00033600ff167b82 */ /* 0x000f620000000a00 */
[----:B------:R-:W-:Y:S02]  /*11fb0*/  LEA.HI R11, R11, R16, RZ, 0x5 ;  /* 0x000000100b0b7211 */ /* 0x000fe400078f28ff */
[--C-:B------:R-:W-:Y:S02]  /*11fc0*/  SHF.R.S32.HI R10, RZ, 0x2, R18.reuse ;  /* 0x00000002ff0a7819 */ /* 0x100fe40000011412 */
[----:B------:R-:W-:Y:S02]  /*11fd0*/  SHF.R.S32.HI R13, RZ, 0x1f, R18 ;  /* 0x0000001fff0d7819 */ /* 0x000fe40000011412 */
[----:B------:R-:W-:Y:S02]  /*11fe0*/  LEA.HI R12, R15, R15, RZ, 0x1 ;  /* 0x0000000f0f0c7211 */ /* 0x000fe400078f08ff */
[----:B--2---:R-:W-:-:S02]  /*11ff0*/  ISETP.NE.AND P0, PT, R19, 0x1, PT ;  /* 0x000000011300780c */ /* 0x004fc40003f05270 */
[----:B------:R-:W-:Y:S02]  /*12000*/  LEA.HI R13, R13, R10, RZ, 0x3 ;  /* 0x0000000a0d0d7211 */ /* 0x000fe400078f18ff */
[----:B------:R-:W-:Y:S02]  /*12010*/  SHF.R.S32.HI R11, RZ, 0x5, R11 ;  /* 0x00000005ff0b7819 */ /* 0x000fe4000001140b */
[----:B------:R-:W-:Y:S02]  /*12020*/  LOP3.LUT R13, R13, 0xfffffff8, RZ, 0xc0, !PT ;  /* 0xfffffff80d0d7812 */ /* 0x000fe400078ec0ff */
[----:B------:R-:W-:Y:S01]  /*12030*/  LOP3.LUT R14, R12, 0x1ffffffe, RZ, 0xc0, !PT ;  /* 0x1ffffffe0c0e7812 */ /* 0x000fe200078ec0ff */
[----:B------:R-:W-:Y:S02]  /*12040*/  IMAD R12, R9, UR4, RZ ;  /* 0x00000004090c7c24 */ /* 0x000fe4000f8e02ff */
[----:B------:R-:W-:Y:S02]  /*12050*/  IMAD.IADD R10, R10, 0x1, -R13 ;  /* 0x000000010a0a7824 */ /* 0x000fe400078e0a0d */
[----:B------:R-:W2:Y:S01]  /*12060*/  @P0 LDC R17, c[0x0][0xcec] ;  /* 0x00033b00ff110b82 */ /* 0x000ea20000000800 */
[----:B------:R-:W-:-:S02]  /*12070*/  IMAD.IADD R15, R15, 0x1, -R14 ;  /* 0x000000010f0f7824 */ /* 0x000fc400078e0a0e */
[----:B------:R-:W-:Y:S02]  /*12080*/  IMAD R152, R11, 0x10, R10 ;  /* 0x000000100b987824 */ /* 0x000fe400078e020a */
[C---:B------:R-:W-:Y:S01]  /*12090*/  IMAD.WIDE.U32 R10, R203.reuse, UR4, RZ ;  /* 0x00000004cb0a7c25 */ /* 0x040fe2000f8e00ff */
[----:B----4-:R-:W-:Y:S02]  /*120a0*/  USHF.R.S32.HI UR4, URZ, 0x1f, UR6 ;  /* 0x0000001f3f047899 */ /* 0x010fe40008011406 */
[----:B------:R-:W4:Y:S01]  /*120b0*/  @P0 LDC R21, c[0x0][0xcf0] ;  /* 0x00033c00ff150b82 */ /* 0x000f220000000800 */
[----:B------:R-:W-:Y:S02]  /*120c0*/  IMAD R13, R203, UR5, R12 ;  /* 0x00000005cb0d7c24 */ /* 0x000fe4000f8e020c */
[----:B------:R-:W-:Y:S02]  /*120d0*/  IMAD R12, R15, 0x8, R152 ;  /* 0x000000080f0c7824 */ /* 0x000fe400078e0298 */
[----:B-----5:R-:W-:Y:S01]  /*120e0*/  IMAD R14, R22, UR4, RZ ;  /* 0x00000004160e7c24 */ /* 0x020fe2000f8e02ff */
[----:B------:R-:W-:Y:S01]  /*120f0*/  ULDC.64 UR4, c[0x0][0xce0] ;  /* 0x0003380000047ab9 */ /* 0x000fe20000000a00 */
[----:B---3--:R-:W-:-:S02]  /*12100*/  IMAD R12, R155, 0x40, R12 ;  /* 0x000000409b0c7824 */ /* 0x008fc400078e020c */
[----:B------:R-:W-:Y:S02]  /*12110*/  IMAD R15, R23, UR6, R14 ;  /* 0x00000006170f7c24 */ /* 0x000fe4000f8e020e */
[----:B------:R-:W-:Y:S02]  /*12120*/  IMAD.IADD R11, R11, 0x1, R13 ;  /* 0x000000010b0b7824 */ /* 0x000fe400078e020d */
[----:B------:R-:W-:Y:S02]  /*12130*/  IMAD.MOV.U32 R13, RZ, RZ, R12 ;  /* 0x000000ffff0d7224 */ /* 0x000fe400078e000c */
[----:B------:R-:W-:-:S04]  /*12140*/  IMAD.WIDE.U32 R10, R22, UR6, R10 ;  /* 0x00000006160a7c25 */ /* 0x000fc8000f8e000a */
[----:B--2---:R-:W-:-:S04]  /*12150*/  @P0 IMAD.HI.U32 R14, R12, R17, RZ ;  /* 0x000000110c0e0227 */ /* 0x004fc800078e00ff */
[----:B------:R-:W-:Y:S01]  /*12160*/  IMAD.IADD R11, R11, 0x1, R15 ;  /* 0x000000010b0b7824 */ /* 0x000fe200078e020f */
[----:B----4-:R-:W-:Y:S01]  /*12170*/  @P0 SHF.R.U32.HI R13, RZ, R21, R14 ;  /* 0x00000015ff0d0219 */ /* 0x010fe2000001160e */
[----:B------:R-:W-:Y:S02]  /*12180*/  IMAD R17, R3, UR4, RZ ;  /* 0x0000000403117c24 */ /* 0x000fe4000f8e02ff */
[----:B------:R-:W-:-:S04]  /*12190*/  IMAD.WIDE.U32 R10, R2, UR4, R10 ;  /* 0x00000004020a7c25 */ /* 0x000fc8000f8e000a */
[----:B------:R-:W-:Y:S01]  /*121a0*/  IMAD.MOV R15, RZ, RZ, -R13 ;  /* 0x000000ffff0f7224 */ /* 0x000fe200078e0a0d */
[----:B------:R-:W-:Y:S01]  /*121b0*/  IADD3 R10, P0, R13, R10, RZ ;  /* 0x0000000a0d0a7210 */ /* 0x000fe20007f1e0ff */
[----:B------:R-:W-:Y:S01]  /*121c0*/  IMAD R14, R2, UR5, R17 ;  /* 0x00000005020e7c24 */ /* 0x000fe2000f8e0211 */
[----:B------:R-:W-:Y:S01]  /*121d0*/  SHF.R.S32.HI R17, RZ, 0x1f, R13 ;  /* 0x0000001fff117819 */ /* 0x000fe2000001140d */
[----:B------:R-:W-:Y:S01]  /*121e0*/  IMAD R15, R19, R15, R12 ;  /* 0x0000000f130f7224 */ /* 0x000fe200078e020c */
[----:B------:R-:W-:Y:S01]  /*121f0*/  ULDC.64 UR4, c[0x0][0xcc8] ;  /* 0x0003320000047ab9 */ /* 0x000fe20000000a00 */
[----:B------:R-:W-:Y:S02]  /*12200*/  LOP3.LUT R13, R18, 0x7ffffffc, RZ, 0xc0, !PT ;  /* 0x7ffffffc120d7812 */ /* 0x000fe400078ec0ff */
[----:B------:R-:W-:Y:S01]  /*12210*/  IADD3.X R11, R17, R11, R14, P0, !PT ;  /* 0x0000000b110b7210 */ /* 0x000fe200007fe40e */
[----:B------:R-:W-:Y:S01]  /*12220*/  IMAD R14, R155, 0x40, R152 ;  /* 0x000000409b0e7824 */ /* 0x000fe200078e0298 */
[----:B------:R-:W-:Y:S01]  /*12230*/  SHF.R.S32.HI R12, RZ, 0x1f, R15 ;  /* 0x0000001fff0c7819 */ /* 0x000fe2000001140f */
[----:B------:R-:W-:-:S04]  /*12240*/  IMAD.WIDE.U32 R10, R15, UR4, R10 ;  /* 0x000000040f0a7c25 */ /* 0x000fc8000f8e000a */
[----:B------:R-:W-:-:S04]  /*12250*/  IMAD R12, R12, UR4, RZ ;  /* 0x000000040c0c7c24 */ /* 0x000fc8000f8e02ff */
        /* <DEDUP_REMOVED lines=8> */
[----:B------:R-:W-:Y:S02]  /*122e0*/  SHFL.IDX PT, R12, R17, 0x1, 0x1c1f ;  /* 0x003c1f00110c7f89 */ /* 0x000fe400000e0000 */
[----:B------:R-:W-:-:S02]  /*122f0*/  IMAD.IADD R21, R0, 0x1, -R15 ;  /* 0x0000000100157824 */ /* 0x000fc400078e0a0f */
[----:B------:R-:W-:Y:S01]  /*12300*/  IMAD.IADD R15, R16, 0x1, -R13 ;  /* 0x00000001100f7824 */ /* 0x000fe200078e0a0d */
[----:B------:R-:W-:Y:S01]  /*12310*/  SHFL.IDX PT, R10, R17, RZ, 0x1c1f ;  /* 0x001c1fff110a7589 */ /* 0x000fe200000e0000 */
[----:B------:R-:W-:Y:S02]  /*12320*/  IMAD.U32 R16, R21, -0x100, RZ ;  /* 0xffffff0015107824 */ /* 0x000fe400078e00ff */
[----:B------:R-:W-:Y:S01]  /*12330*/  IMAD.SHL.U32 R21, R15, 0x2, RZ ;  /* 0x000000020f157824 */ /* 0x000fe200078e00ff */
[----:B------:R-:W2:Y:S01]  /*12340*/  SHFL.IDX PT, R11, R18, RZ, 0x1c1f ;  /* 0x001c1fff120b7589 */ /* 0x000ea200000e0000 */
[----:B------:R-:W-:-:S03]  /*12350*/  IMAD R15, R19, UR4, RZ ;  /* 0x00000004130f7c24 */ /* 0x000fc6000f8e02ff */
[----:B------:R-:W3:Y:S01]  /*12360*/  SHFL.IDX PT, R13, R18, 0x1, 0x1c1f ;  /* 0x003c1f00120d7f89 */ /* 0x000ee200000e0000 */
[----:B------:R-:W-:Y:S01]  /*12370*/  ISETP.NE.AND P0, PT, R21, R16, PT ;  /* 0x000000101500720c */ /* 0x000fe20003f05270 */
[----:B------:R-:W-:-:S03]  /*12380*/  VIADD R16, R14, 0x8 ;  /* 0x000000080e107836 */ /* 0x000fc60000000000 */
[-C--:B------:R-:W-:Y:S02]  /*12390*/  ISETP.GE.OR P1, PT, R14, R15.reuse, P0 ;  /* 0x0000000f0e00720c */ /* 0x080fe40000726670 */
[----:B------:R-:W-:-:S11]  /*123a0*/  ISETP.GE.OR P0, PT, R16, R15, P0 ;  /* 0x0000000f1000720c */ /* 0x000fd60000706670 */
[----:B--2---:R2:W-:Y:S04]  /*123b0*/  @!P1 ST.E desc[UR36][R10.64], R5 ;  /* 0x000000050a009985 */ /* 0x0045e8000c101924 */
[----:B---3--:R2:W-:Y:S02]  /*123c0*/  @!P0 ST.E desc[UR36][R12.64], R4 ;  /* 0x000000040c008985 */ /* 0x0085e4000c101924 */
.L_x_2006:
[----:B------:R-:W-:Y:S01]  /*123d0*/  ISETP.NE.AND P0, PT, R6, 0x1, PT ;  /* 0x000000010600780c */ /* 0x000fe20003f05270 */
[----:B------:R-:W3:Y:S01]  /*123e0*/  S2R R14, SR_CTAID.X ;  /* 0x00000000000e7919 */ /* 0x000ee20000002500 */
[--C-:B--2---:R-:W-:Y:S01]  /*123f0*/  SHF.R.S32.HI R4, RZ, 0x2, R7.reuse ;  /* 0x00000002ff047819 */ /* 0x104fe20000011407 */
[----:B------:R-:W2:Y:S01]  /*12400*/  S2UR UR6, SR_CTAID.Z ;  /* 0x00000000000679c3 */ /* 0x000ea20000002700 */
[----:B------:R-:W-:Y:S01]  /*12410*/  SHF.R.S32.HI R5, RZ, 0x1f, R7 ;  /* 0x0000001fff057819 */ /* 0x000fe20000011407 */
[----:B------:R-:W-:Y:S01]  /*12420*/  ULDC.64 UR4, c[0x0][0xc38] ;  /* 0x00030e0000047ab9 */ /* 0x000fe20000000a00 */
[----:B------:R-:W-:Y:S01]  /*12430*/  LEA.HI R153, R153, R20, RZ, 0x2 ;  /* 0x0000001499997211 */ /* 0x000fe200078f10ff */
[----:B------:R-:W-:Y:S01]  /*12440*/  BSSY B0, `(.L_x_2007) ;  /* 0x0000101000007945 */ /* 0x000fe20003800000 */
[----:B------:R-:W-:Y:S02]  /*12450*/  LEA.HI R5, R5, R4, RZ, 0x3 ;  /* 0x0000000405057211 */ /* 0x000fe400078f18ff */
[----:B------:R-:W-:Y:S01]  /*12460*/  LOP3.LUT R153, R153, 0xfffffffc, RZ, 0xc0, !PT ;  /* 0xfffffffc99997812 */ /* 0x000fe200078ec0ff */
[----:B------:R-:W4:Y:S01]  /*12470*/  LDC.64 R12, c[0x0][0xc40] ;  /* 0x00031000ff0c7b82 */ /* 0x000f220000000a00 */
[----:B------:R-:W-:-:S02]  /*12480*/  LOP3.LUT R5, R5, 0xfffffff8, RZ, 0xc0, !PT ;  /* 0xfffffff805057812 */ /* 0x000fc400078ec0ff */
[----:B------:R-:W-:Y:S01]  /*12490*/  LEA.HI R157, R157, R8, RZ, 0x5 ;  /* 0x000000089d9d7211 */ /* 0x000fe200078f28ff */
[----:B------:R-:W-:Y:S02]  /*124a0*/  IMAD.IADD R153, R20, 0x1, -R153 ;  /* 0x0000000114997824 */ /* 0x000fe400078e0a99 */
[----:B------:R-:W-:Y:S01]  /*124b0*/  IMAD.IADD R16, R4, 0x1, -R5 ;  /* 0x0000000104107824 */ /* 0x000fe200078e0a05 */
[----:B------:R-:W-:Y:S01]  /*124c0*/  SHF.R.S32.HI R157, RZ, 0x5, R157 ;  /* 0x00000005ff9d7819 */ /* 0x000fe2000001149d */
[----:B------:R-:W5:Y:S01]  /*124d0*/  @P0 LDC R18, c[0x0][0xcec] ;  /* 0x00033b00ff120b82 */ /* 0x000f620000000800 */
[----:B------:R-:W-:-:S03]  /*124e0*/  LEA.HI R4, R153, R153, RZ, 0x1 ;  /* 0x0000009999047211 */ /* 0x000fc600078f08ff */
[----:B------:R-:W-:Y:S01]  /*124f0*/  IMAD R157, R157, 0x10, R16 ;  /* 0x000000109d9d7824 */ /* 0x000fe200078e0210 */
[----:B------:R-:W-:Y:S01]  /*12500*/  LOP3.LUT R10, R4, 0x1ffffffe, RZ, 0xc0, !PT ;  /* 0x1ffffffe040a7812 */ /* 0x000fe200078ec0ff */
[----:B------:R-:W-:Y:S02]  /*12510*/  IMAD R4, R9, UR4, RZ ;  /* 0x0000000409047c24 */ /* 0x000fe4000f8e02ff */
[----:B------:R-:W0:Y:S02]  /*12520*/  @P0 LDC R17, c[0x0][0xcf0] ;  /* 0x00033c00ff110b82 */ /* 0x000e240000000800 */
[----:B------:R-:W-:Y:S02]  /*12530*/  IMAD.IADD R10, R153, 0x1, -R10 ;  /* 0x00000001990a7824 */ /* 0x000fe400078e0a0a */
[----:B------:R-:W-:Y:S02]  /*12540*/  IMAD R9, R203, UR5, R4 ;  /* 0x00000005cb097c24 */ /* 0x000fe4000f8e0204 */
[----:B------:R-:W-:-:S02]  /*12550*/  IMAD R11, R10, 0x8, R157 ;  /* 0x000000080a0b7824 */ /* 0x000fc400078e029d */
[----:B------:R-:W-:Y:S01]  /*12560*/  IMAD.WIDE.U32 R4, R203, UR4, RZ ;  /* 0x00000004cb047c25 */ /* 0x000fe2000f8e00ff */
[----:B--2---:R-:W-:-:S03]  /*12570*/  USHF.R.S32.HI UR4, URZ, 0x1f, UR6 ;  /* 0x0000001f3f047899 */ /* 0x004fc60008011406 */
[----:B---3--:R-:W-:Y:S02]  /*12580*/  IMAD R15, R14, 0x40, R11 ;  /* 0x000000400e0f7824 */ /* 0x008fe400078e020b */
[----:B------:R-:W-:Y:S02]  /*12590*/  IMAD.IADD R5, R5, 0x1, R9 ;  /* 0x0000000105057824 */ /* 0x000fe400078e0209 */
[----:B----4-:R-:W-:Y:S01]  /*125a0*/  IMAD R10, R12, UR4, RZ ;  /* 0x000000040c0a7c24 */ /* 0x010fe2000f8e02ff */
[----:B------:R-:W-:Y:S01]  /*125b0*/  ULDC.64 UR4, c[0x0][0xc48] ;  /* 0x0003120000047ab9 */ /* 0x000fe20000000a00 */
[----:B-----5:R-:W-:-:S04]  /*125c0*/  @P0 IMAD.HI.U32 R18, R15, R18, RZ ;  /* 0x000000120f120227 */ /* 0x020fc800078e00ff */
[----:B------:R-:W-:Y:S02]  /*125d0*/  IMAD R11, R13, UR6, R10 ;  /* 0x000000060d0b7c24 */ /* 0x000fe4000f8e020a */
[----:B------:R-:W-:-:S04]  /*125e0*/  IMAD.WIDE.U32 R4, R12, UR6, R4 ;  /* 0x000000060c047c25 */ /* 0x000fc8000f8e0004 */
[----:B------:R-:W-:Y:S01]  /*125f0*/  IMAD.MOV.U32 R9, RZ, RZ, R15 ;  /* 0x000000ffff097224 */ /* 0x000fe200078e000f */
[----:B0-----:R-:W-:Y:S01]  /*12600*/  @P0 SHF.R.U32.HI R9, RZ, R17, R18 ;  /* 0x00000011ff090219 */ /* 0x001fe20000011612 */
[----:B------:R-:W-:Y:S02]  /*12610*/  IMAD R3, R3, UR4, RZ ;  /* 0x0000000403037c24 */ /* 0x000fe4000f8e02ff */
[----:B------:R-:W-:Y:S01]  /*12620*/  IMAD.IADD R5, R5, 0x1, R11 ;  /* 0x0000000105057824 */ /* 0x000fe200078e020b */
[--C-:B------:R-:W-:Y:S01]  /*12630*/  SHF.R.S32.HI R10, RZ, 0x1f, R9.reuse ;  /* 0x0000001fff0a7819 */ /* 0x100fe20000011409 */
[----:B------:R-:W-:Y:S02]  /*12640*/  IMAD.MOV R13, RZ, RZ, -R9 ;  /* 0x000000ffff0d7224 */ /* 0x000fe400078e0a09 */
[C---:B------:R-:W-:Y:S02]  /*12650*/  IMAD R11, R2.reuse, UR5, R3 ;  /* 0x00000005020b7c24 */ /* 0x040fe4000f8e0203 */
[----:B------:R-:W-:Y:S01]  /*12660*/  IMAD.WIDE.U32 R2, R2, UR4, R4 ;  /* 0x0000000402027c25 */ /* 0x000fe2000f8e0004 */
[----:B------:R-:W-:-:S03]  /*12670*/  ULDC.64 UR4, c[0x0][0xc30] ;  /* 0x00030c0000047ab9 */ /* 0x000fc60000000a00 */
[----:B------:R-:W-:Y:S02]  /*12680*/  IMAD R5, R6, R13, R15 ;  /* 0x0000000d06057224 */ /* 0x000fe400078e020f */
[----:B------:R-:W-:Y:S02]  /*12690*/  IMAD R10, R10, UR4, RZ ;  /* 0x000000040a0a7c24 */ /* 0x000fe4000f8e02ff */
[----:B------:R-:W-:Y:S01]  /*126a0*/  IMAD.IADD R3, R3, 0x1, R11 ;  /* 0x0000000103037824 */ /* 0x000fe200078e020b */
[----:B------:R-:W-:Y:S01]  /*126b0*/  SHF.R.S32.HI R4, RZ, 0x1f, R5 ;  /* 0x0000001fff047819 */ /* 0x000fe20000011405 */
[C---:B------:R-:W-:Y:S02]  /*126c0*/  IMAD R11, R9.reuse, UR5, R10 ;  /* 0x00000005090b7c24 */ /* 0x040fe4000f8e020a */
        /* <DEDUP_REMOVED lines=17> */
[----:B------:R0:W2:Y:S01]  /*127e0*/  SHFL.IDX PT, R2, R4, RZ, 0x1c1f ;  /* 0x001c1fff04027589 */ /* 0x0000a200000e0000 */
[----:B------:R-:W-:Y:S01]  /*127f0*/  IMAD.IADD R0, R8, 0x1, -R9 ;  /* 0x0000000108007824 */ /* 0x000fe200078e0a09 */
[----:B------:R-:W-:-:S02]  /*12800*/  ISETP.GE.AND P0, PT, R7, R6, PT ;  /* 0x000000060700720c */ /* 0x000fc40003f06270 */
[----:B------:R0:W3:Y:S01]  /*12810*/  SHFL.IDX PT, R3, R5, RZ, 0x1c1f ;  /* 0x001c1fff05037589 */ /* 0x0000e200000e0000 */
        /* <DEDUP_REMOVED lines=17> */
[----:B------:R-:W-:-:S02]  /*12930*/  VIADD R20, R0, 0x40 ;  /* 0x0000004000147836 */ /* 0x000fc40000000000 */
[C---:B------:R-:W-:Y:S01]  /*12940*/  @!P2 LEA.HI R8, R0.reuse, R0, RZ, 0x1 ;  /* 0x000000000008a211 */ /* 0x040fe200078f08ff */
[C---:B------:R-:W-:Y:S01]  /*12950*/  VIADD R21, R0.reuse, 0x48 ;  /* 0x0000004800157836 */ /* 0x040fe20000000000 */
[----:B------:R-:W-:Y:S01]  /*12960*/  @!P3 LEA.HI R10, R9, R9, RZ, 0x1 ;  /* 0x00000009090ab211 */ /* 0x000fe200078f08ff */
[C---:B------:R-:W-:Y:S01]  /*12970*/  VIADD R22, R0.reuse, 0x50 ;  /* 0x0000005000167836 */ /* 0x040fe20000000000 */
[----:B------:R-:W-:Y:S01]  /*12980*/  @!P4 LEA.HI R12, R11, R11, RZ, 0x1 ;  /* 0x0000000b0b0cc211 */ /* 0x000fe200078f08ff */
[----:B------:R-:W-:Y:S01]  /*12990*/  VIADD R23, R0, 0x58 ;  /* 0x0000005800177836 */ /* 0x000fe20000000000 */
[----:B------:R-:W-:Y:S02]  /*129a0*/  @!P5 LEA.HI R14, R13, R13, RZ, 0x1 ;  /* 0x0000000d0d0ed211 */ /* 0x000fe400078f08ff */
[----:B------:R-:W-:Y:S02]  /*129b0*/  @!P2 LOP3.LUT R9, R8, 0xfffffffe, RZ, 0xc0, !PT ;  /* 0xfffffffe0809a812 */ /* 0x000fe400078ec0ff */
[----:B------:R-:W-:-:S02]  /*129c0*/  @!P3 LOP3.LUT R11, R10, 0xfffffffe, RZ, 0xc0, !PT ;  /* 0xfffffffe0a0bb812 */ /* 0x000fc400078ec0ff */
[----:B------:R-:W-:Y:S01]  /*129d0*/  @!P4 LOP3.LUT R13, R12, 0xfffffffe, RZ, 0xc0, !PT ;  /* 0xfffffffe0c0dc812 */ /* 0x000fe200078ec0ff */
[--C-:B--23--:R-:W-:Y:S01]  /*129e0*/  @!P2 IMAD.WIDE R8, R9, 0x4, R2.reuse ;  /* 0x000000040908a825 */ /* 0x10cfe200078e0202 */
[----:B------:R-:W-:Y:S02]  /*129f0*/  @!P5 LOP3.LUT R15, R14, 0xfffffffe, RZ, 0xc0, !PT ;  /* 0xfffffffe0e0fd812 */ /* 0x000fe400078ec0ff */
[----:B------:R-:W-:Y:S01]  /*12a00*/  ISETP.GE.AND P6, PT, R22, UR4, PT ;  /* 0x0000000416007c0c */ /* 0x000fe2000bfc6270 */
        /* <DEDUP_REMOVED lines=11> */
[----:B------:R-:W-:Y:S01]  /*12ac0*/  ISETP.GE.AND P5, PT, R21, UR4, PT ;  /* 0x0000000415007c0c */ /* 0x000fe2000bfa6270 */
[----:B0-----:R-:W-:Y:S01]  /*12ad0*/  VIADD R24, R0, 0x60 ;  /* 0x0000006000187836 */ /* 0x001fe20000000000 */
[----:B------:R-:W-:Y:S02]  /*12ae0*/  @!P1 LEA.HI R17, R17, R17, RZ, 0x1 ;  /* 0x0000001111119211 */ /* 0x000fe400078f08ff */
[----:B------:R-:W-:-:S02]  /*12af0*/  @!P0 LOP3.LUT R9, R16, 0xfffffffe, RZ, 0xc0, !PT ;  /* 0xfffffffe10098812 */ /* 0x000fc400078ec0ff */
[----:B--2---:R-:W-:Y:S02]  /*12b00*/  @!P1 LOP3.LUT R11, R17, 0xfffffffe, RZ, 0xc0, !PT ;  /* 0xfffffffe110b9812 */ /* 0x004fe400078ec0ff */
        /* <DEDUP_REMOVED lines=8> */
[----:B---3--:R-:W-:Y:S01]  /*12b90*/  @!P2 LOP3.LUT R13, R18, 0xfffffffe, RZ, 0xc0, !PT ;  /* 0xfffffffe120da812 */ /* 0x008fe200078ec0ff */
[----:B------:R2:W-:Y:S01]  /*12ba0*/  @!P1 ST.E.64 desc[UR36][R10.64], R44 ;  /* 0x0000002c0a009985 */ /* 0x0005e2000c101b24 */
[----:B------:R-:W-:Y:S01]  /*12bb0*/  @!P3 LOP3.LUT R19, R19, 0xfffffffe, RZ, 0xc0, !PT ;  /* 0xfffffffe1313b812 */ /* 0x000fe200078ec0ff */
[----:B------:R-:W-:Y:S01]  /*12bc0*/  VIADD R18, R0, 0x68 ;  /* 0x0000006800127836 */ /* 0x000fe20000000000 */
[----:B----4-:R-:W-:Y:S01]  /*12bd0*/  @!P4 LOP3.LUT R15, R20, 0xfffffffe, RZ, 0xc0, !PT ;  /* 0xfffffffe140fc812 */ /* 0x010fe200078ec0ff */
[----:B------:R-:W-:Y:S01]  /*12be0*/  VIADD R20, R0, 0x78 ;  /* 0x0000007800147836 */ /* 0x000fe20000000000 */
[----:B------:R-:W-:Y:S02]  /*12bf0*/  @!P5 LOP3.LUT R21, R21, 0xfffffffe, RZ, 0xc0, !PT ;  /* 0xfffffffe1515d812 */ /* 0x000fe400078ec0ff */
[----:B------:R-:W-:Y:S01]  /*12c00*/  @!P6 LOP3.LUT R17, R22, 0xfffffffe, RZ, 0xc0, !PT ;  /* 0xfffffffe1611e812 */ /* 0x000fe200078ec0ff */
[----:B------:R-:W-:Y:S01]  /*12c10*/  VIADD R22, R0, 0x88 ;  /* 0x0000008800167836 */ /* 0x000fe20000000000 */
[----:B------:R-:W-:Y:S01]  /*12c20*/  ISETP.GE.AND P1, PT, R23, UR4, PT ;  /* 0x0000000417007c0c */ /* 0x000fe2000bf26270 */
[----:B0-----:R-:W-:Y:S01]  /*12c30*/  @!P2 IMAD.WIDE R8, R13, 0x4, R2 ;  /* 0x000000040d08a825 */ /* 0x001fe200078e0202 */
[----:B------:R-:W-:-:S03]  /*12c40*/  ISETP.GE.AND P0, PT, R24, UR4, PT ;  /* 0x0000000418007c0c */ /* 0x000fc6000bf06270 */
[--C-:B--2---:R-:W-:Y:S01]  /*12c50*/  @!P3 IMAD.WIDE R10, R19, 0x4, R2.reuse ;  /* 0x00000004130ab825 */ /* 0x104fe200078e0202 */
        /* <DEDUP_REMOVED lines=19> */
[----:B--2---:R-:W-:Y:S01]  /*12d90*/  @!P0 LOP3.LUT R11, R24, 0xfffffffe, RZ, 0xc0, !PT ;  /* 0xfffffffe180b8812 */ /* 0x004fe200078ec0ff */
        /* <DEDUP_REMOVED lines=16> */
[----:B-----5:R-:W-:Y:S01]  /*12ea0*/  @!P3 LOP3.LUT R17, R22, 0xfffffffe, RZ, 0xc0, !PT ;  /* 0xfffffffe1611b812 */ /* 0x020fe200078ec0ff */
        /* <DEDUP_REMOVED lines=24> */
[----:B--2---:R-:W-:Y:S01]  /*13030*/  @!P1 LOP3.LUT R11, R24, 0xfffffffe, RZ, 0xc0, !PT ;  /* 0xfffffffe180b9812 */ /* 0x004fe200078ec0ff */
[--C-:B------:R-:W-:Y:S01]  /*13040*/  @!P0 IMAD.WIDE R8, R9, 0x4, R2.reuse ;  /* 0x0000000409088825 */ /* 0x100fe200078e0202 */
[----:B------:R-:W-:Y:S02]  /*13050*/  @!P4 LEA.HI R20, R20, R20, RZ, 0x1 ;  /* 0x000000141414c211 */ /* 0x000fe400078f08ff */
[----:B---3--:R-:W-:Y:S01]  /*13060*/  @!P2 LOP3.LUT R13, R18, 0xfffffffe, RZ, 0xc0, !PT ;  /* 0xfffffffe120da812 */ /* 0x008fe200078ec0ff */
        /* <DEDUP_REMOVED lines=9> */
[----:B----4-:R-:W-:Y:S01]  /*13100*/  @!P4 LOP3.LUT R15, R20, 0xfffffffe, RZ, 0xc0, !PT ;  /* 0xfffffffe140fc812 */ /* 0x010fe200078ec0ff */
[----:B------:R-:W-:Y:S01]  /*13110*/  @!P2 ST.E.64 desc[UR36][R12.64], R104 ;  /* 0x000000680c00a985 */ /* 0x000fe2000c101b24 */
[----:B------:R-:W-:Y:S01]  /*13120*/  @!P5 LOP3.LUT R21, R21, 0xfffffffe, RZ, 0xc0, !PT ;  /* 0xfffffffe1515d812 */ /* 0x000fe200078ec0ff */
[----:B------:R-:W-:Y:S01]  /*13130*/  VIADD R20, R0, 0xd8 ;  /* 0x000000d800147836 */ /* 0x000fe20000000000 */
[----:B-----5:R-:W-:-:S02]  /*13140*/  @!P6 LOP3.LUT R17, R22, 0xfffffffe, RZ, 0xc0, !PT ;  /* 0xfffffffe1611e812 */ /* 0x020fc400078ec0ff */
[----:B------:R-:W-:Y:S01]  /*13150*/  ISETP.GE.AND P0, PT, R18, UR4, PT ;  /* 0x0000000412007c0c */ /* 0x000fe2000bf06270 */
[----:B0-----:R-:W-:Y:S01]  /*13160*/  @!P3 IMAD.WIDE R8, R19, 0x4, R2 ;  /* 0x000000041308b825 */ /* 0x001fe200078e0202 */
[----:B------:R-:W-:-:S03]  /*13170*/  ISETP.GE.AND P2, PT, R20, UR4, PT ;  /* 0x0000000414007c0c */ /* 0x000fc6000bf46270 */
[--C-:B--2---:R-:W-:Y:S01]  /*13180*/  @!P4 IMAD.WIDE R10, R15, 0x4, R2.reuse ;  /* 0x000000040f0ac825 */ /* 0x104fe200078e0202 */
        /* <DEDUP_REMOVED lines=19> */
[----:B--2---:R-:W-:Y:S02]  /*132c0*/  @!P1 LOP3.LUT R11, R19, 0xfffffffe, RZ, 0xc0, !PT ;  /* 0xfffffffe130b9812 */ /* 0x004fe400078ec0ff */
[----:B------:R-:W-:Y:S02]  /*132d0*/  @!P3 LEA.HI R21, R21, R21, RZ, 0x1 ;  /* 0x000000151515b211 */ /* 0x000fe400078f08ff */
[----:B------:R-:W-:Y:S02]  /*132e0*/  @!P6 LEA.HI R10, R9, R9, RZ, 0x1 ;  /* 0x00000009090ae211 */ /* 0x000fe400078f08ff */
[----:B------:R-:W-:Y:S02]  /*132f0*/  @!P4 LEA.HI R12, R12, R12, RZ, 0x1 ;  /* 0x0000000c0c0cc211 */ /* 0x000fe400078f08ff */
[----:B------:R-:W-:Y:S02]  /*13300*/  @!P5 LEA.HI R8, R13, R13, RZ, 0x1 ;  /* 0x0000000d0d08d211 */ /* 0x000fe400078f08ff */
[----:B------:R-:W-:-:S02]  /*13310*/  @!P0 LOP3.LUT R9, R18, 0xfffffffe, RZ, 0xc0, !PT ;  /* 0xfffffffe12098812 */ /* 0x000fc400078ec0ff */
[----:B------:R-:W-:Y:S02]  /*13320*/  @!P2 LOP3.LUT R13, R20, 0xfffffffe, RZ, 0xc0, !PT ;  /* 0xfffffffe140da812 */ /* 0x000fe400078ec0ff */
        /* <DEDUP_REMOVED lines=18> */
.L_x_2008:
[----:B------:R-:W-:Y:S05]  /*13450*/  BSYNC B0 ;  /* 0x0000000000007941 */ /* 0x000fea0003800000 */
.L_x_2007:
[----:B------:R-:W-:Y:S01]  /*13460*/  VIADD R7, R7, 0x8 ;  /* 0x0000000807077836 */ /* 0x000fe20000000000 */
[----:B0--3--:R4:W0:Y:S04]  /*13470*/  SHFL.IDX PT, R3, R5, 0x1, 0x1c1f ;  /* 0x003c1f0005037f89 */ /* 0x00982800000e0000 */
[----:B------:R-:W-:Y:S01]  /*13480*/  ISETP.GE.AND P0, PT, R7, R6, PT ;  /* 0x000000060700720c */ /* 0x000fe20003f06270 */
[----:B--2---:R4:W2:-:S12]  /*13490*/  SHFL.IDX PT, R2, R4, 0x1, 0x1c1f ;  /* 0x003c1f0004027f89 */ /* 0x00489800000e0000 */
[----:B----4-:R-:W-:Y:S05]  /*134a0*/  @P0 BRA `(.L_x_1905) ;  /* 0x0000005800880947 */ /* 0x010fea0003800000 */
        /* <DEDUP_REMOVED lines=13> */
[C---:B------:R-:W-:Y:S02]  /*13580*/  VIADD R15, R0.reuse, 0x40 ;  /* 0x00000040000f7836 */ /* 0x040fe40000000000 */
[C---:B------:R-:W-:Y:S01]  /*13590*/  @!P0 LEA.HI R4, R0.reuse, R0, RZ, 0x1 ;  /* 0x0000000000048211 */ /* 0x040fe200078f08ff */
[C---:B------:R-:W-:Y:S01]  /*135a0*/  VIADD R16, R0.reuse, 0x48 ;  /* 0x0000004800107836 */ /* 0x040fe20000000000 */
[----:B------:R-:W-:Y:S01]  /*135b0*/  @!P1 LEA.HI R6, R5, R5, RZ, 0x1 ;  /* 0x0000000505069211 */ /* 0x000fe200078f08ff */
[C---:B------:R-:W-:Y:S01]  /*135c0*/  VIADD R18, R0.reuse, 0x50 ;  /* 0x0000005000127836 */ /* 0x040fe20000000000 */
[----:B------:R-:W-:Y:S01]  /*135d0*/  @!P2 LEA.HI R8, R7, R7, RZ, 0x1 ;  /* 0x000000070708a211 */ /* 0x000fe200078f08ff */
[----:B------:R-:W-:Y:S01]  /*135e0*/  VIADD R19, R0, 0x58 ;  /* 0x0000005800137836 */ /* 0x000fe20000000000 */
[----:B------:R-:W-:Y:S01]  /*135f0*/  @!P0 LOP3.LUT R5, R4, 0xfffffffe, RZ, 0xc0, !PT ;  /* 0xfffffffe04058812 */ /* 0x000fe200078ec0ff */
[----:B------:R-:W-:Y:S01]  /*13600*/  VIADD R20, R0, 0x80 ;  /* 0x0000008000147836 */ /* 0x000fe20000000000 */
[----:B------:R-:W-:-:S02]  /*13610*/  @!P1 LOP3.LUT R7, R6, 0xfffffffe, RZ, 0xc0, !PT ;  /* 0xfffffffe06079812 */ /* 0x000fc400078ec0ff */
[----:B------:R-:W-:Y:S01]  /*13620*/  @!P2 LOP3.LUT R9, R8, 0xfffffffe, RZ, 0xc0, !PT ;  /* 0xfffffffe0809a812 */ /* 0x000fe200078ec0ff */
[--C-:B0-2---:R-:W-:Y:S01]  /*13630*/  @!P0 IMAD.WIDE R4, R5, 0x4, R2.reuse ;  /* 0x0000000405048825 */ /* 0x105fe200078e0202 */
[----:B------:R-:W-:Y:S02]  /*13640*/  ISETP.GE.AND P3, PT, R15, UR4, PT ;  /* 0x000000040f007c0c */ /* 0x000fe4000bf66270 */
[----:B------:R-:W-:Y:S01]  /*13650*/  ISETP.GE.AND P4, PT, R16, UR4, PT ;  /* 0x0000000410007c0c */ /* 0x000fe2000bf86270 */
        /* <DEDUP_REMOVED lines=10> */
[----:B------:R-:W-:Y:S02]  /*13700*/  @!P3 LEA.HI R15, R15, R15, RZ, 0x1 ;  /* 0x0000000f0f0fb211 */ /* 0x000fe400078f08ff */
[----:B0-----:R-:W-:Y:S02]  /*13710*/  @!P5 LOP3.LUT R5, R10, 0xfffffffe, RZ, 0xc0, !PT ;  /* 0xfffffffe0a05d812 */ /* 0x001fe400078ec0ff */
[----:B------:R-:W-:-:S02]  /*13720*/  @!P0 LEA.HI R12, R12, R12, RZ, 0x1 ;  /* 0x0000000c0c0c8211 */ /* 0x000fc400078f08ff */
[----:B--2---:R-:W-:Y:S01]  /*13730*/  @!P6 LOP3.LUT R7, R11, 0xfffffffe, RZ, 0xc0, !PT ;  /* 0xfffffffe0b07e812 */ /* 0x004fe200078ec0ff */
[--C-:B------:R-:W-:Y:S01]  /*13740*/  @!P5 IMAD.WIDE R4, R5, 0x4, R2.reuse ;  /* 0x000000040504d825 */ /* 0x100fe200078e0202 */
[----:B------:R-:W-:Y:S02]  /*13750*/  @!P1 LEA.HI R13, R13, R13, RZ, 0x1 ;  /* 0x0000000d0d0d9211 */ /* 0x000fe400078f08ff */
[----:B------:R-:W-:Y:S01]  /*13760*/  @!P2 LEA.HI R14, R14, R14, RZ, 0x1 ;  /* 0x0000000e0e0ea211 */ /* 0x000fe200078f08ff */
[----:B------:R-:W-:Y:S01]  /*13770*/  @!P6 IMAD.WIDE R6, R7, 0x4, R2 ;  /* 0x000000040706e825 */ /* 0x000fe200078e0202 */
[----:B------:R-:W-:Y:S01]  /*13780*/  @!P4 LEA.HI R16, R16, R16, RZ, 0x1 ;  /* 0x000000101010c211 */ /* 0x000fe200078f08ff */
[----:B------:R0:W-:Y:S01]  /*13790*/  @!P5 ST.E.64 desc[UR36][R4.64], R38 ;  /* 0x000000260400d985 */ /* 0x0001e2000c101b24 */
[----:B---3--:R-:W-:Y:S02]  /*137a0*/  @!P0 LOP3.LUT R9, R12, 0xfffffffe, RZ, 0xc0, !PT ;  /* 0xfffffffe0c098812 */ /* 0x008fe400078ec0ff */
        /* <DEDUP_REMOVED lines=10> */
[--C-:B--2---:R-:W-:Y:S01]  /*13850*/  @!P1 IMAD.WIDE R6, R13, 0x4, R2.reuse ;  /* 0x000000040d069825 */ /* 0x104fe200078e0202 */
        /* <DEDUP_REMOVED lines=114> */
[----:B------:R-:W-:Y:S02]  /*13f80*/  @!P1 LOP3.LUT R15, R15, 0xfffffffe, RZ, 0xc0, !PT ;  /* 0xfffffffe0f0f9812 */ /* 0x000fe400078ec0ff */
[----:B----4-:R-:W-:Y:S02]  /*13f90*/  @!P2 LOP3.LUT R11, R16, 0xfffffffe, RZ, 0xc0, !PT ;  /* 0xfffffffe100ba812 */ /* 0x010fe400078ec0ff */
[----:B------:R-:W-:Y:S02]  /*13fa0*/  @!P3 LOP3.LUT R17, R17, 0xfffffffe, RZ, 0xc0, !PT ;  /* 0xfffffffe1111b812 */ /* 0x000fe400078ec0ff */
[----:B-----5:R-:W-:Y:S01]  /*13fb0*/  @!P4 LOP3.LUT R13, R20, 0xfffffffe, RZ, 0xc0, !PT ;  /* 0xfffffffe140dc812 */ /* 0x020fe200078ec0ff */
[----:B0-----:R-:W-:-:S04]  /*13fc0*/  @!P0 IMAD.WIDE R4, R9, 0x4, R2 ;  /* 0x0000000409048825 */ /* 0x001fc800078e0202 */
[--C-:B--2---:R-:W-:Y:S01]  /*13fd0*/  @!P1 IMAD.WIDE R6, R15, 0x4, R2.reuse ;  /* 0x000000040f069825 */ /* 0x104fe200078e0202 */
        /* <DEDUP_REMOVED lines=11> */
[----:B----4-:R-:W-:-:S05]  /*14090*/  LOP3.LUT R5, R0, 0xfffffffe, RZ, 0xc0, !PT ;  /* 0xfffffffe00057812 */ /* 0x010fca00078ec0ff */
[----:B------:R-:W-:-:S05]  /*140a0*/  IMAD.WIDE R2, R5, 0x4, R2 ;  /* 0x0000000405027825 */ /* 0x000fca00078e0202 */
[----:B------:R0:W-:Y:S01]  /*140b0*/  ST.E.64 desc[UR36][R2.64], R150 ;  /* 0x0000009602007985 */ /* 0x0001e2000c101b24 */
[----:B------:R-:W-:Y:S05]  /*140c0*/  BRA `(.L_x_1905) ;  /* 0x0000004c00807947 */ /* 0x000fea0003800000 */
.L_x_2005:
[----:B------:R-:W3:Y:S02]  /*140d0*/  S2R R0, SR_TID.X ;  /* 0x0000000000007919 */ /* 0x000ee40000002100 */
[----:B---3--:R-:W-:-:S05]  /*140e0*/  VIADD R2, R0, 0xffffff80 ;  /* 0xffffff8000027836 */ /* 0x008fca0000000000 */
[----:B------:R-:W-:-:S13]  /*140f0*/  ISETP.GT.AND P0, PT, R2, 0x3f, PT ;  /* 0x0000003f0200780c */ /* 0x000fda0003f04270 */
[----:B------:R-:W-:Y:S05]  /*14100*/  @P0 BRA `(.L_x_1905) ;  /* 0x0000004c00700947 */ /* 0x000fea0003800000 */
[----:B------:R-:W3:Y:S01]  /*14110*/  S2R R3, SR_CTAID.X ;  /* 0x0000000000037919 */ /* 0x000ee20000002500 */
[----:B------:R-:W4:Y:S01]  /*14120*/  LDC R6, c[0x0][0xce8] ;  /* 0x00033a00ff067b82 */ /* 0x000f220000000800 */
[----:B------:R-:W-:Y:S01]  /*14130*/  ULDC UR4, c[0x0][0xb88] ;  /* 0x0002e20000047ab9 */ /* 0x000fe20000000800 */
[----:B---3--:R-:W-:Y:S02]  /*14140*/  IMAD R0, R3, 0x40, R0 ;  /* 0x0000004003007824 */ /* 0x008fe400078e0200 */
[----:B----4-:R-:W-:Y:S02]  /*14150*/  IMAD R3, R6, UR4, RZ ;  /* 0x0000000406037c24 */ /* 0x010fe4000f8e02ff */
[----:B------:R-:W-:-:S05]  /*14160*/  VIADD R0, R0, 0xffffff80 ;  /* 0xffffff8000007836 */ /* 0x000fca0000000000 */
[----:B------:R-:W-:-:S13]  /*14170*/  ISETP.GE.AND P0, PT, R0, R3, PT ;  /* 0x000000030000720c */ /* 0x000fda0003f06270 */
[----:B------:R-:W-:Y:S05]  /*14180*/  @P0 BRA `(.L_x_1905) ;  /* 0x0000004c00500947 */ /* 0x000fea0003800000 */
[----:B------:R-:W-:Y:S01]  /*14190*/  ISETP.NE.AND P0, PT, R6, 0x1, PT ;  /* 0x000000010600780c */ /* 0x000fe20003f05270 */
[----:B------:R-:W3:Y:S01]  /*141a0*/  S2UR UR4, SR_CTAID.Z ;  /* 0x00000000000479c3 */ /* 0x000ee20000002700 */
[----:B------:R-:W-:Y:S01]  /*141b0*/  SHF.R.S32.HI R4, RZ, 0x1f, R203 ;  /* 0x0000001fff047819 */ /* 0x000fe200000114cb */
[----:B------:R-:W-:Y:S02]  /*141c0*/  ULDC.64 UR6, c[0x0][0xcd0] ;  /* 0x0003340000067ab9 */ /* 0x000fe40000000a00 */
[----:B------:R-:W-:-:S04]  /*141d0*/  IMAD.WIDE.U32 R2, R203, UR6, RZ ;  /* 0x00000006cb027c25 */ /* 0x000fc8000f8e00ff */
[----:B------:R-:W4:Y:S01]  /*141e0*/  LDC.64 R10, c[0x0][0xcd8] ;  /* 0x00033600ff0a7b82 */ /* 0x000f220000000a00 */
[----:B------:R-:W-:-:S04]  /*141f0*/  IMAD R4, R4, UR6, RZ ;  /* 0x0000000604047c24 */ /* 0x000fc8000f8e02ff */
[----:B------:R-:W-:Y:S02]  /*14200*/  IMAD R5, R203, UR7, R4 ;  /* 0x00000007cb057c24 */ /* 0x000fe4000f8e0204 */
[----:B------:R-:W-:Y:S01]  /*14210*/  IMAD.MOV R203, RZ, RZ, -R203 ;  /* 0x000000ffffcb7224 */ /* 0x000fe200078e0acb */
[----:B------:R-:W5:Y:S01]  /*14220*/  @P0 LDC R7, c[0x0][0xcec] ;  /* 0x00033b00ff070b82 */ /* 0x000f620000000800 */
[----:B------:R-:W-:Y:S02]  /*14230*/  IMAD.IADD R3, R3, 0x1, R5 ;  /* 0x0000000103037824 */ /* 0x000fe400078e0205 */
[----:B------:R-:W-:-:S05]  /*14240*/  IMAD.MOV.U32 R5, RZ, RZ, R0 ;  /* 0x000000ffff057224 */ /* 0x000fca00078e0000 */
[----:B------:R-:W0:Y:S01]  /*14250*/  S2UR UR8, SR_CTAID.Y ;  /* 0x00000000000879c3 */ /* 0x000e220000002600 */
[----:B---3--:R-:W-:-:S07]  /*14260*/  USHF.R.S32.HI UR5, URZ, 0x1f, UR4 ;  /* 0x0000001f3f057899 */ /* 0x008fce0008011404 */
[----:B------:R-:W0:Y:S01]  /*14270*/  LDC R8, c[0x0][0xd50] ;  /* 0x00035400ff087b82 */ /* 0x000e220000000800 */
[C---:B----4-:R-:W-:Y:S02]  /*14280*/  IMAD R12, R10.reuse, UR5, RZ ;  /* 0x000000050a0c7c24 */ /* 0x050fe4000f8e02ff */
[----:B------:R-:W-:-:S04]  /*14290*/  IMAD.WIDE.U32 R2, R10, UR4, R2 ;  /* 0x000000040a027c25 */ /* 0x000fc8000f8e0002 */
[----:B------:R-:W-:Y:S01]  /*142a0*/  IMAD R11, R11, UR4, R12 ;  /* 0x000000040b0b7c24 */ /* 0x000fe2000f8e020c */
[----:B------:R-:W3:Y:S01]  /*142b0*/  @P0 LDC R9, c[0x0][0xcf0] ;  /* 0x00033c00ff090b82 */ /* 0x000ee20000000800 */
[----:B-----5:R-:W-:Y:S01]  /*142c0*/  @P0 IMAD.HI.U32 R4, R0, R7, RZ ;  /* 0x0000000700040227 */ /* 0x020fe200078e00ff */
[----:B------:R-:W-:-:S03]  /*142d0*/  ULDC.64 UR4, c[0x0][0xce0] ;  /* 0x0003380000047ab9 */ /* 0x000fc60000000a00 */
[----:B------:R-:W-:Y:S02]  /*142e0*/  IMAD.IADD R3, R11, 0x1, R3 ;  /* 0x000000010b037824 */ /* 0x000fe400078e0203 */
[----:B0-----:R-:W-:-:S04]  /*142f0*/  IMAD R203, R8, R203, UR8 ;  /* 0x0000000808cb7e24 */ /* 0x001fc8000f8e02cb */
[----:B------:R-:W-:Y:S01]  /*14300*/  IMAD.WIDE.U32 R2, R203, UR4, R2 ;  /* 0x00000004cb027c25 */ /* 0x000fe2000f8e0002 */
[----:B---3--:R-:W-:Y:S02]  /*14310*/  @P0 SHF.R.U32.HI R5, RZ, R9, R4 ;  /* 0x00000009ff050219 */ /* 0x008fe40000011604 */
[----:B------:R-:W-:Y:S02]  /*14320*/  SHF.R.S32.HI R4, RZ, 0x1f, R203 ;  /* 0x0000001fff047819 */ /* 0x000fe400000114cb */
[--C-:B------:R-:W-:Y:S01]  /*14330*/  SHF.R.S32.HI R9, RZ, 0x1f, R5.reuse ;  /* 0x0000001fff097819 */ /* 0x100fe20000011405 */
[----:B------:R-:W-:Y:S01]  /*14340*/  IMAD.MOV R7, RZ, RZ, -R5 ;  /* 0x000000ffff077224 */ /* 0x000fe200078e0a05 */
[----:B------:R-:W-:Y:S01]  /*14350*/  IADD3 R2, P0, R5, R2, RZ ;  /* 0x0000000205027210 */ /* 0x000fe20007f1e0ff */
[----:B------:R-:W-:Y:S02]  /*14360*/  IMAD R4, R4, UR4, RZ ;  /* 0x0000000404047c24 */ /* 0x000fe4000f8e02ff */
[----:B------:R-:W-:-:S02]  /*14370*/  IMAD R7, R6, R7, R0 ;  /* 0x0000000706077224 */ /* 0x000fc400078e0200 */
[----:B------:R-:W-:Y:S01]  /*14380*/  IMAD R4, R203, UR5, R4 ;  /* 0x00000005cb047c24 */ /* 0x000fe2000f8e0204 */
[----:B------:R-:W-:Y:S02]  /*14390*/  ULDC.64 UR4, c[0x0][0xcc8] ;  /* 0x0003320000047ab9 */ /* 0x000fe40000000a00 */
[----:B------:R-:W-:Y:S02]  /*143a0*/  SHF.R.S32.HI R0, RZ, 0x1f, R7 ;  /* 0x0000001fff007819 */ /* 0x000fe40000011407 */
[----:B------:R-:W-:-:S03]  /*143b0*/  IADD3.X R3, R9, R3, R4, P0, !PT ;  /* 0x0000000309037210 */ /* 0x000fc600007fe404 */
[----:B------:R-:W-:Y:S02]  /*143c0*/  IMAD R0, R0, UR4, RZ ;  /* 0x0000000400007c24 */ /* 0x000fe4000f8e02ff */
[----:B------:R-:W-:-:S04]  /*143d0*/  IMAD.WIDE.U32 R2, R7, UR4, R2 ;  /* 0x0000000407027c25 */ /* 0x000fc8000f8e0002 */
[----:B------:R-:W-:Y:S01]  /*143e0*/  IMAD R5, R7, UR5, R0 ;  /* 0x0000000507057c24 */ /* 0x000fe2000f8e0200 */
[----:B------:R-:W-:Y:S02]  /*143f0*/  ULDC.64 UR4, c[0x0][0xca8] ;  /* 0x00032a0000047ab9 */ /* 0x000fe40000000a00 */
[----:B------:R-:W-:Y:S01]  /*14400*/  LEA R4, P0, R2, UR4, 0x2 ;  /* 0x0000000402047c11 */ /* 0x000fe2000f8010ff */
[----:B------:R-:W-:-:S05]  /*14410*/  IMAD.IADD R3, R3, 0x1, R5 ;  /* 0x0000000103037824 */ /* 0x000fca00078e0205 */
[----:B------:R-:W-:Y:S01]  /*14420*/  LEA.HI.X R5, R2, UR5, R3, 0x2, P0 ;  /* 0x0000000502057c11 */ /* 0x000fe200080f1403 */
[----:B------:R-:W-:-:S05]  /*14430*/  IMAD.MOV.U32 R3, RZ, RZ, -0x800000 ;  /* 0xff800000ff037424 */ /* 0x000fca00078e00ff */
[----:B------:R3:W-:Y:S01]  /*14440*/  STG.E desc[UR36][R4.64], R3 ;  /* 0x0000000304007986 */ /* 0x0007e2000c101924 */
[----:B------:R-:W-:Y:S05]  /*14450*/  BRA `(.L_x_1905) ;  /* 0x00000048009c7947 */ /* 0x000fea0003800000 */
.L_x_1903:
        /* <DEDUP_REMOVED lines=18> */
.L_x_2009:
[----:B------:R-:W-:Y:S01]  /*14580*/  ULDC UR7, c[0x0][0xd50] ;  /* 0x0003540000077ab9 */ /* 0x000fe20000000800 */
[----:B------:R-:W-:Y:S01]  /*14590*/  UMOV UR39, UR6 ;  /* 0x0000000600277c82 */ /* 0x000fe20008000000 */
[----:B------:R-:W-:-:S11]  /*145a0*/  UISETP.NE.AND UP0, UPT, UR7, 0x1, UPT ;  /* 0x000000010700788c */ /* 0x000fd6000bf05270 */
[----:B------:R-:W-:Y:S01]  /*145b0*/  @UP0 ULDC UR4, c[0x0][0xd54] ;  /* 0x0003550000040ab9 */ /* 0x000fe20000000800 */
[----:B------:R-:W-:Y:S01]  /*145c0*/  @UP0 ULDC UR8, c[0x0][0xd58] ;  /* 0x0003560000080ab9 */ /* 0x000fe20000000800 */
[----:B------:R-:W-:-:S04]  /*145d0*/  UIMAD.WIDE.U32 UR4, UR6, UR4, URZ ;  /* 0x00000004060472a5 */ /* 0x000fc8000f8e003f */
[----:B------:R-:W-:-:S12]  /*145e0*/  @UP0 USHF.R.U32.HI UR39, URZ, UR8, UR5 ;  /* 0x000000083f270299 */ /* 0x000fd80008011605 */
.L_x_2010:
[----:B------:R-:W-:Y:S01]  /*145f0*/  ISETP.LE.AND P0, PT, RZ, UR46, PT ;  /* 0x0000002eff007c0c */ /* 0x000fe2000bf03270 */
[----:B------:R-:W-:Y:S01]  /*14600*/  UIADD3 UR44, -UR39, URZ, URZ ;  /* 0x0000003f272c7290 */ /* 0x000fe2000fffe13f */
[----:B------:R-:W-:Y:S02]  /*14610*/  IMAD.MOV.U32 R21, RZ, RZ, 0x1 ;  /* 0x00000001ff157424 */ /* 0x000fe400078e00ff */
[----:B------:R-:W-:Y:S01]  /*14620*/  IMAD.MOV.U32 R8, RZ, RZ, RZ ;  /* 0x000000ffff087224 */ /* 0x000fe200078e00ff */
[----:B------:R-:W-:Y:S01]  /*14630*/  UIMAD UR44, UR7, UR44, UR6 ;  /* 0x0000002c072c72a4 */ /* 0x000fe2000f8e0206 */
[----:B------:R-:W-:-:S07]  /*14640*/  IMAD.MOV.U32 R4, RZ, RZ, 0x1 ;  /* 0x00000001ff047424 */ /* 0x000fce00078e00ff */
[----:B------:R-:W-:Y:S05]  /*14650*/  @!P0 BRA `(.L_x_2011) ;  /* 0x00000044004c8947 */ /* 0x000fea0003800000 */
[----:B------:R-:W-:Y:S01]  /*14660*/  ULDC.64 UR4, c[0x0][0xb20] ;  /* 0x0002c80000047ab9 */ /* 0x000fe20000000a00 */
[----:B------:R-:W-:Y:S01]  /*14670*/  IMAD.MOV.U32 R29, RZ, RZ, RZ ;  /* 0x000000ffff1d7224 */ /* 0x000fe200078e00ff */
[----:B------:R-:W-:Y:S01]  /*14680*/  UISETP.NE.U32.AND UP0, UPT, UR4, URZ, UPT ;  /* 0x0000003f0400728c */ /* 0x000fe2000bf05070 */
[----:B------:R-:W0:Y:S01]  /*14690*/  S2UR UR40, SR_CTAID.X ;  /* 0x00000000002879c3 */ /* 0x000e220000002500 */
[----:B------:R-:W-:Y:S01]  /*146a0*/  ULDC UR6, c[0x0][0x448] ;  /* 0x0001120000067ab9 */ /* 0x000fe20000000800 */
[----:B------:R-:W-:Y:S01]  /*146b0*/  ULDC UR10, c[0x0][0x2f0] ;  /* 0x0000bc00000a7ab9 */ /* 0x000fe20000000800 */
[----:B------:R-:W-:Y:S01]  /*146c0*/  UISETP.NE.AND.EX UP0, UPT, UR5, URZ, UPT, UP0 ;  /* 0x0000003f0500728c */ /* 0x000fe2000bf05300 */
[----:B------:R-:W-:-:S05]  /*146d0*/  ULDC UR11, c[0x0][0x288] ;  /* 0x0000a200000b7ab9 */ /* 0x000fca0000000800 */
[----:B------:R-:W-:-:S05]  /*146e0*/  PLOP3.LUT P0, PT, PT, PT, UP0, 0x80, 0x0 ;  /* 0x000000000000781c */ /* 0x000fca0003f0f008 */
[----:B------:R-:W-:Y:S02]  /*146f0*/  @UP0 ULDC.64 UR4, c[0x0][0xb20] ;  /* 0x0002c80000040ab9 */ /* 0x000fe40000000a00 */
[----:B------:R-:W-:-:S06]  /*14700*/  @UP0 UIMAD.WIDE UR4, UR46, 0x4, UR4 ;  /* 0x000000042e0408a5 */ /* 0x000fcc000f8e0204 */
[----:B------:R-:W-:Y:S02]  /*14710*/  IMAD.U32 R2, RZ, RZ, UR4 ;  /* 0x00000004ff027e24 */ /* 0x000fe4000f8e00ff */
[----:B------:R-:W-:Y:S01]  /*14720*/  IMAD.U32 R3, RZ, RZ, UR5 ;  /* 0x00000005ff037e24 */ /* 0x000fe2000f8e00ff */
[----:B------:R-:W-:-:S04]  /*14730*/  ULDC.64 UR4, c[0x0][0x418] ;  /* 0x0001060000047ab9 */ /* 0x000fc80000000a00 */
[----:B------:R1:W5:Y:S01]  /*14740*/  @P0 LDG.E R29, desc[UR36][R2.64] ;  /* 0x00000024021d0981 */ /* 0x000362000c1e1900 */
[----:B------:R-:W-:Y:S02]  /*14750*/  UISETP.NE.U32.AND UP0, UPT, UR4, URZ, UPT ;  /* 0x0000003f0400728c */ /* 0x000fe4000bf05070 */
[----:B------:R-:W-:Y:S02]  /*14760*/  UISETP.NE.AND UP1, UPT, UR6, 0x1, UPT ;  /* 0x000000010600788c */ /* 0x000fe4000bf25270 */
[----:B------:R-:W-:Y:S02]  /*14770*/  UISETP.NE.AND.EX UP0, UPT, UR5, URZ, UPT, UP0 ;  /* 0x0000003f0500728c */ /* 0x000fe4000bf05300 */
[----:B0-----:R-:W-:Y:S01]  /*14780*/  USHF.L.U32 UR40, UR40, 0x6, URZ ;  /* 0x0000000628287899 */ /* 0x001fe2000800063f */
[----:B------:R-:W-:Y:S01]  /*14790*/  ULDC UR6, c[0x0][0x424] ;  /* 0x0001090000067ab9 */ /* 0x000fe20000000800 */
[----:B------:R-:W-:Y:S01]  /*147a0*/  ULDC.64 UR4, c[0x0][0xad8] ;  /* 0x0002b60000047ab9 */ /* 0x000fe20000000a00 */
[----:B------:R-:W-:-:S02]  /*147b0*/  USEL UR9, UR6, 0x1, UP0 ;  /* 0x0000000106097887 */ /* 0x000fc40008000000 */
[----:B------:R-:W-:Y:S02]  /*147c0*/  UISETP.GE.AND UP0, UPT, UR5, 0x1, UPT ;  /* 0x000000010500788c */ /* 0x000fe4000bf06270 */
[----:B------:R-:W-:Y:S01]  /*147d0*/  UIADD3 UR8, UR40, 0x3f, URZ ;  /* 0x0000003f28087890 */ /* 0x000fe2000fffe03f */
[----:B------:R-:W-:Y:S01]  /*147e0*/  @UP1 ULDC UR7, c[0x0][0x44c] ;  /* 0x0001130000071ab9 */ /* 0x000fe20000000800 */
[----:B------:R-:W-:Y:S02]  /*147f0*/  UIMAD UR47, UR9, UR10, URZ ;  /* 0x0000000a092f72a4 */ /* 0x000fe4000f8e023f */
[----:B------:R-:W-:Y:S01]  /*14800*/  PLOP3.LUT P1, PT, PT, PT, UP0, 0x80, 0x0 ;  /* 0x000000000000781c */ /* 0x000fe20003f2f008 */
[----:B------:R-:W-:Y:S02]  /*14810*/  UIMAD.WIDE.U32 UR6, UR8, UR7, URZ ;  /* 0x00000007080672a5 */ /* 0x000fe4000f8e003f */
[----:B------:R-:W-:Y:S01]  /*14820*/  UIMAD UR9, UR9, UR10, 0x3f ;  /* 0x0000003f090974a4 */ /* 0x000fe2000f8e020a */
[----:B------:R-:W-:Y:S01]  /*14830*/  @UP1 ULDC UR12, c[0x0][0x450] ;  /* 0x00011400000c1ab9 */ /* 0x000fe20000000800 */
[----:B------:R-:W-:-:S02]  /*14840*/  UIADD3 UR6, UR47, 0x1, -UR11 ;  /* 0x000000012f067890 */ /* 0x000fc4000fffe80b */
[----:B------:R-:W-:Y:S02]  /*14850*/  @UP1 USHF.R.U32.HI UR8, URZ, UR12, UR7 ;  /* 0x0000000c3f081299 */ /* 0x000fe40008011607 */
[----:B------:R-:W-:Y:S02]  /*14860*/  USHF.R.S32.HI UR7, URZ, 0x1f, UR9 ;  /* 0x0000001f3f077899 */ /* 0x000fe40008011409 */
[----:B------:R-:W-:Y:S02]  /*14870*/  UIADD3 UR6, UR6, UR8, URZ ;  /* 0x0000000806067290 */ /* 0x000fe4000fffe03f */
[----:B------:R-:W-:Y:S02]  /*14880*/  ULEA.HI UR7, UR7, UR9, URZ, 0x6 ;  /* 0x0000000907077291 */ /* 0x000fe4000f8f303f */
[----:B------:R-:W-:Y:S02]  /*14890*/  UP2UR UR48, UPR, URZ, 0x2 ;  /* 0x000000023f307883 */ /* 0x000fe40008000000 */
[----:B------:R-:W-:-:S02]  /*148a0*/  UIADD3 UR4, UR6, UR4, URZ ;  /* 0x0000000406047290 */ /* 0x000fc4000fffe03f */
[----:B------:R-:W-:Y:S01]  /*148b0*/  USHF.R.S32.HI UR41, URZ, 0x6, UR7 ;  /* 0x000000063f297899 */ /* 0x000fe20008011407 */
[----:B-1----:R-:W-:Y:S11]  /*148c0*/  @!P1 BRA `(.L_x_2012) ;  /* 0x0000000000449947 */ /* 0x002ff60003800000 */
        /* <DEDUP_REMOVED lines=10> */
.L_x_2013:
[----:B------:R-:W-:-:S11]  /*14970*/  UISETP.NE.AND UP0, UPT, UR5, 0x1, UPT ;  /* 0x000000010500788c */ /* 0x000fd6000bf05270 */
[----:B------:R-:W-:Y:S02]  /*14980*/  @UP0 ULDC.64 UR12, c[0x0][0xae0] ;  /* 0x0002b800000c0ab9 */ /* 0x000fe40000000a00 */
[----:B------:R-:W-:-:S04]  /*14990*/  UIMAD.WIDE.U32 UR6, UR8, UR12, URZ ;  /* 0x0000000c080672a5 */ /* 0x000fc8000f8e003f */
[----:B------:R-:W-:-:S12]  /*149a0*/  @UP0 USHF.R.U32.HI UR8, URZ, UR13, UR7 ;  /* 0x0000000d3f080299 */ /* 0x000fd80008011607 */
.L_x_2014:
[----:B------:R-:W-:-:S04]  /*149b0*/  UIMAD UR8, UR8, UR5, UR5 ;  /* 0x00000005080872a4 */ /* 0x000fc8000f8e0205 */
[----:B------:R-:W-:-:S04]  /*149c0*/  UISETP.LT.AND UP0, UPT, UR4, UR8, UPT ;  /* 0x000000080400728c */ /* 0x000fc8000bf01270 */
[----:B------:R-:W-:-:S12]  /*149d0*/  USEL UR4, UR4, UR8, UP0 ;  /* 0x0000000804047287 */ /* 0x000fd80008000000 */
.L_x_2012:
        /* <DEDUP_REMOVED lines=26> */
.L_x_2016:
[----:B------:R-:W-:-:S11]  /*14b80*/  UISETP.NE.AND UP0, UPT, UR5, 0x1, UPT ;  /* 0x000000010500788c */ /* 0x000fd6000bf05270 */
[----:B------:R-:W-:Y:S02]  /*14b90*/  @UP0 ULDC.64 UR10, c[0x0][0xae0] ;  /* 0x0002b800000a0ab9 */ /* 0x000fe40000000a00 */
[----:B------:R-:W-:-:S04]  /*14ba0*/  UIMAD.WIDE.U32 UR6, UR4, UR10, URZ ;  /* 0x0000000a040672a5 */ /* 0x000fc8000f8e003f */
[----:B------:R-:W-:-:S12]  /*14bb0*/  @UP0 USHF.R.U32.HI UR4, URZ, UR11, UR7 ;  /* 0x0000000b3f040299 */ /* 0x000fd80008011607 */
.L_x_2017:
[----:B------:R-:W-:-:S04]  /*14bc0*/  UIMAD UR4, UR4, UR5, URZ ;  /* 0x00000005040472a4 */ /* 0x000fc8000f8e023f */
[----:B------:R-:W-:-:S04]  /*14bd0*/  UISETP.LT.AND UP0, UPT, UR8, UR4, UPT ;  /* 0x000000040800728c */ /* 0x000fc8000bf01270 */
[----:B------:R-:W-:-:S12]  /*14be0*/  USEL UR8, UR8, UR4, !UP0 ;  /* 0x0000000408087287 */ /* 0x000fd8000c000000 */
.L_x_2015:
        /* <DEDUP_REMOVED lines=44> */
.L_x_2018:
[----:B------:R-:W-:Y:S02]  /*14eb0*/  UIMAD UR49, UR44, UR38, UR43 ;  /* 0x000000262c3172a4 */ /* 0x000fe4000f8e022b */
[----:B------:R-:W-:Y:S02]  /*14ec0*/  IMAD.U32 R3, RZ, RZ, UR38 ;  /* 0x00000026ff037e24 */ /* 0x000fe4000f8e00ff */
[----:B------:R-:W-:Y:S02]  /*14ed0*/  IMAD.MOV.U32 R8, RZ, RZ, RZ ;  /* 0x000000ffff087224 */ /* 0x000fe400078e00ff */
[----:B------:R-:W-:Y:S02]  /*14ee0*/  IMAD.MOV.U32 R21, RZ, RZ, 0x1 ;  /* 0x00000001ff157424 */ /* 0x000fe400078e00ff */
[----:B------:R-:W-:Y:S02]  /*14ef0*/  IMAD.U32 R28, RZ, RZ, UR49 ;  /* 0x00000031ff1c7e24 */ /* 0x000fe4000f8e00ff */
[----:B------:R-:W-:-:S03]  /*14f00*/  IMAD.MOV.U32 R4, RZ, RZ, 0x1 ;  /* 0x00000001ff047424 */ /* 0x000fc600078e00ff */
        /* <DEDUP_REMOVED lines=26> */
.L_x_2019:
        /* <DEDUP_REMOVED lines=20> */
.L_x_2021:
[----:B------:R0:W1:Y:S01]  /*151f0*/  LDC.64 R2, c[0x4][R16] ;  /* 0x0100000010027b82 */ /* 0x0000620000000a00 */
[----:B------:R-:W-:Y:S01]  /*15200*/  ULDC.64 UR4, c[0x4][0x90] ;  /* 0x0100240000047ab9 */ /* 0x000fe20000000a00 */
[----:B------:R-:W-:Y:S01]  /*15210*/  ULDC.64 UR6, c[0x4][0x98] ;  /* 0x0100260000067ab9 */ /* 0x000fe20000000a00 */
[----:B------:R-:W-:Y:S02]  /*15220*/  IMAD.U32 R4, RZ, RZ, UR4 ;  /* 0x00000004ff047e24 */ /* 0x000fe4000f8e00ff */
        /* <DEDUP_REMOVED lines=11> */
.L_x_2020:
        /* <DEDUP_REMOVED lines=90> */
.L_x_2068:
[----:B------:R-:W2:Y:S01]  /*15880*/  LDL R3, [R1] ;  /* 0x0000000001037983 */ /* 0x000ea20000100800 */
[----:B------:R-:W-:Y:S01]  /*15890*/  LOP3.LUT R33, R2, R33, RZ, 0xfc, !PT ;  /* 0x0000002102217212 */ /* 0x000fe200078efcff */
[----:B------:R-:W-:Y:S01]  /*158a0*/  IMAD.U32 R23, RZ, RZ, UR39 ;  /* 0x00000027ff177e24 */ /* 0x000fe2000f8e00ff */
[----:B------:R-:W-:Y:S02]  /*158b0*/  ISETP.GT.U32.AND P1, PT, R31, 0x3f, PT ;  /* 0x0000003f1f00780c */ /* 0x000fe40003f24070 */
[----:B------:R-:W-:Y:S02]  /*158c0*/  LOP3.LUT R16, R16, 0xfffffbff, RZ, 0xc0, !PT ;  /* 0xfffffbff10107812 */ /* 0x000fe400078ec0ff */
[----:B------:R-:W-:Y:S02]  /*158d0*/  SHF.R.S32.HI R23, RZ, 0x1f, R23 ;  /* 0x0000001fff177819 */ /* 0x000fe40000011417 */
[----:B------:R-:W-:Y:S02]  /*158e0*/  LOP3.LUT R17, R33, R0, RZ, 0xfc, !PT ;  /* 0x0000000021117212 */ /* 0x000fe400078efcff */
        /* <DEDUP_REMOVED lines=9> */
.L_x_2023:
[----:B------:R-:W-:-:S05]  /*15980*/  IMAD.MOV.U32 R0, RZ, RZ, 0x1 ;  /* 0x00000001ff007424 */ /* 0x000fca00078e00ff */
[----:B------:R-:W-:-:S04]  /*15990*/  SHF.L.U32 R0, R0, 0x1f, RZ ;  /* 0x0000001f00007819 */ /* 0x000fc800000006ff */
[----:B------:R-:W0:Y:S02]  /*159a0*/  SYNCS.PHASECHK.TRANS64.TRYWAIT P0, [UR45+0x38840], R0 ;  /* 0x03884000ff0075a7 */ /* 0x000e24000800016d */
[----:B0-----:R-:W-:Y:S05]  /*159b0*/  @!P0 BRA `(.L_x_2024) ;  /* 0x0000003800348947 */ /* 0x001fea0003800000 */
.L_x_2069:
        /* <DEDUP_REMOVED lines=58> */
.L_x_2079:
[----:B------:R-:W-:-:S13]  /*15d60*/  ISETP.GE.AND P0, PT, R18, 0x31, PT ;  /* 0x000000311200780c */ /* 0x000fda0003f06270 */
[----:B0-2---:R-:W-:-:S05]  /*15d70*/  @P0 LEA R2, P1, R22, R14, 0x1 ;  /* 0x0000000e16020211 */ /* 0x005fca00078208ff */
[----:B-1----:R-:W-:Y:S01]  /*15d80*/  @P0 IMAD.X R3, RZ, RZ, R5, P1 ;  /* 0x000000ffff030224 */ /* 0x002fe200008e0605 */
[----:B------:R-:W-:-:S05]  /*15d90*/  @P0 LEA R5, R24, UR45, 0x1 ;  /* 0x0000002d18050c11 */ /* 0x000fca000f8e08ff */
        /* <DEDUP_REMOVED lines=11> */
.L_x_2026:
        /* <DEDUP_REMOVED lines=24> */
.L_x_2027:
[----:B------:R-:W-:Y:S01]  /*15fd0*/  UISETP.NE.AND UP0, UPT, UR48, URZ, UPT ;  /* 0x0000003f3000728c */ /* 0x000fe2000bf05270 */
[----:B------:R-:W-:Y:S01]  /*15fe0*/  VIADD R36, R31, UR40 ;  /* 0x000000281f247c36 */ /* 0x000fe20008000000 */
[----:B------:R-:W-:Y:S01]  /*15ff0*/  R2UR UR6, R23 ;  /* 0x00000000170672ca */ /* 0x000fe200000e0000 */
[----:B------:R-:W-:Y:S01]  /*16000*/  ULDC.64 UR8, c[0x0][0x2d8] ;  /* 0x0000b60000087ab9 */ /* 0x000fe20000000a00 */
[----:B------:R-:W0:Y:S01]  /*16010*/  LDC R7, c[0x0][0x448] ;  /* 0x00011200ff077b82 */ /* 0x000e220000000800 */
[----:B------:R-:W-:Y:S01]  /*16020*/  IMAD.MOV.U32 R11, RZ, RZ, R36 ;  /* 0x000000ffff0b7224 */ /* 0x000fe200078e0024 */
[----:B------:R-:W-:Y:S01]  /*16030*/  PLOP3.LUT P0, PT, PT, PT, UP0, 0x80, 0x0 ;  /* 0x000000000000781c */ /* 0x000fe20003f0f008 */
[----:B------:R-:W1:Y:S04]  /*16040*/  S2R R20, SR_TID.X ;  /* 0x0000000000147919 */ /* 0x000e680000002100 */
[----:B------:R-:W-:-:S04]  /*16050*/  @UP0 ULDC UR4, c[0x0][0x44c] ;  /* 0x0001130000040ab9 */ /* 0x000fc80000000800 */
[----:B------:R-:W-:-:S04]  /*16060*/  UIMAD UR6, UR6, UR8, URZ ;  /* 0x00000008060672a4 */ /* 0x000fc8000f8e023f */
[----:B------:R-:W-:Y:S01]  /*16070*/  @P0 IMAD.HI.U32 R0, R36, UR4, RZ ;  /* 0x0000000424000c27 */ /* 0x000fe2000f8e00ff */
[----:B------:R-:W-:Y:S01]  /*16080*/  PLOP3.LUT P0, PT, PT, PT, UP0, 0x80, 0x0 ;  /* 0x000000000000781c */ /* 0x000fe20003f0f008 */
[----:B------:R-:W-:Y:S01]  /*16090*/  @UP0 ULDC UR4, c[0x0][0x450] ;  /* 0x0001140000040ab9 */ /* 0x000fe20000000800 */
[----:B------:R-:W-:-:S11]  /*160a0*/  UIMAD UR6, UR39, UR9, UR6 ;  /* 0x00000009270672a4 */ /* 0x000fd6000f8e0206 */
[----:B------:R-:W-:Y:S01]  /*160b0*/  @P0 SHF.R.U32.HI R11, RZ, UR4, R0 ;  /* 0x00000004ff0b0c19 */ /* 0x000fe20008011600 */
[----:B------:R-:W-:-:S03]  /*160c0*/  UIMAD.WIDE.U32 UR4, UR39, UR8, URZ ;  /* 0x00000008270472a5 */ /* 0x000fc6000f8e003f */
[----:B------:R-:W-:Y:S01]  /*160d0*/  ULDC.64 UR8, c[0x0][0x2e0] ;  /* 0x0000b80000087ab9 */ /* 0x000fe20000000a00 */
[----:B------:R-:W-:Y:S01]  /*160e0*/  UIADD3 UR5, UR5, UR6, URZ ;  /* 0x0000000605057290 */ /* 0x000fe2000fffe03f */
[----:B------:R-:W-:Y:S01]  /*160f0*/  SHF.R.S32.HI R0, RZ, 0x1f, R11 ;  /* 0x0000001fff007819 */ /* 0x000fe2000001140b */
[----:B------:R-:W-:Y:S01]  /*16100*/  UIMAD UR6, UR50, UR8, URZ ;  /* 0x00000008320672a4 */ /* 0x000fe2000f8e023f */
[----:B-1----:R-:W-:Y:S01]  /*16110*/  LOP3.LUT R20, R20, 0x7f, RZ, 0xc0, !PT ;  /* 0x0000007f14147812 */ /* 0x002fe200078ec0ff */
[----:B------:R-:W-:Y:S02]  /*16120*/  UIMAD.WIDE.U32 UR4, UR46, UR8, UR4 ;  /* 0x000000082e0472a5 */ /* 0x000fe4000f8e0004 */
[----:B------:R-:W-:Y:S01]  /*16130*/  UIMAD UR6, UR46, UR9, UR6 ;  /* 0x000000092e0672a4 */ /* 0x000fe2000f8e0206 */
[----:B------:R-:W-:-:S03]  /*16140*/  SHF.R.U32.HI R20, RZ, 0x3, R20 ;  /* 0x00000003ff147819 */ /* 0x000fc60000011614 */
[----:B------:R-:W-:Y:S01]  /*16150*/  IMAD.U32 R5, RZ, RZ, UR5 ;  /* 0x00000005ff057e24 */ /* 0x000fe2000f8e00ff */
[----:B------:R-:W-:Y:S01]  /*16160*/  UIADD3 UR6, UR5, UR6, URZ ;  /* 0x0000000605067290 */ /* 0x000fe2000fffe03f */
[----:B------:R-:W-:Y:S02]  /*16170*/  IMAD.MOV R5, RZ, RZ, -R11 ;  /* 0x000000ffff057224 */ /* 0x000fe400078e0a0b */
[----:B------:R-:W-:Y:S01]  /*16180*/  IMAD.U32 R4, RZ, RZ, UR4 ;  /* 0x00000004ff047e24 */ /* 0x000fe2000f8e00ff */
[----:B------:R-:W-:Y:S01]  /*16190*/  ULDC.64 UR4, c[0x0][0x2d0] ;  /* 0x0000b40000047ab9 */ /* 0x000fe20000000a00 */
[----:B0-----:R-:W-:Y:S02]  /*161a0*/  IMAD R5, R7, R5, R36 ;  /* 0x0000000507057224 */ /* 0x001fe400078e0224 */
[----:B------:R-:W-:Y:S02]  /*161b0*/  IMAD R0, R0, UR4, RZ ;  /* 0x0000000400007c24 */ /* 0x000fe4000f8e02ff */
[----:B------:R-:W-:-:S02]  /*161c0*/  IMAD.U32 R3, RZ, RZ, UR6 ;  /* 0x00000006ff037e24 */ /* 0x000fc4000f8e00ff */
[----:B------:R-:W-:Y:S02]  /*161d0*/  IMAD.MOV.U32 R2, RZ, RZ, R4 ;  /* 0x000000ffff027224 */ /* 0x000fe400078e0004 */
[C---:B------:R-:W-:Y:S01]  /*161e0*/  IMAD R9, R11.reuse, UR5, R0 ;  /* 0x000000050b097c24 */ /* 0x040fe2000f8e0200 */
[----:B------:R-:W-:Y:S01]  /*161f0*/  SHF.R.S32.HI R0, RZ, 0x1f, R5 ;  /* 0x0000001fff007819 */ /* 0x000fe20000011405 */
[----:B------:R-:W-:Y:S01]  /*16200*/  IMAD.WIDE.U32 R2, R11, UR4, R2 ;  /* 0x000000040b027c25 */ /* 0x000fe2000f8e0002 */
[----:B------:R-:W-:-:S03]  /*16210*/  ULDC.64 UR4, c[0x0][0x2c8] ;  /* 0x0000b20000047ab9 */ /* 0x000fc60000000a00 */
        /* <DEDUP_REMOVED lines=13> */
[----:B------:R-:W-:Y:S01]  /*162f0*/  ULDC UR4, c[0x0][0x288] ;  /* 0x0000a20000047ab9 */ /* 0x000fe20000000800 */
[----:B------:R-:W-:Y:S01]  /*16300*/  VIADD R6, R20, UR40 ;  /* 0x0000002814067c36 */ /* 0x000fe20008000000 */
[----:B------:R-:W-:Y:S01]  /*16310*/  LOP3.LUT R16, R16, 0xfffffeff, RZ, 0xc0, !PT ;  /* 0xfffffeff10107812 */ /* 0x000fe200078ec0ff */
[----:B------:R-:W1:Y:S01]  /*16320*/  SHFL.IDX PT, R2, R4, RZ, 0x181f ;  /* 0x00181fff04027589 */ /* 0x000e6200000e0000 */
[----:B------:R-:W-:Y:S02]  /*16330*/  IMAD R5, R7, UR4, RZ ;  /* 0x0000000407057c24 */ /* 0x000fe4000f8e02ff */
[C---:B------:R-:W-:Y:S01]  /*16340*/  VIADD R8, R6.reuse, 0x10 ;  /* 0x0000001006087836 */ /* 0x040fe20000000000 */
[----:B------:R-:W2:Y:S02]  /*16350*/  SHFL.IDX PT, R7, R0, 0x1, 0x181f ;  /* 0x00381f0000077f89 */ /* 0x000ea400000e0000 */
[----:B------:R-:W-:-:S02]  /*16360*/  ISETP.GE.AND P2, PT, R6, R5, PT ;  /* 0x000000050600720c */ /* 0x000fc40003f46270 */
[----:B------:R-:W-:Y:S01]  /*16370*/  ISETP.GE.AND P3, PT, R8, R5, PT ;  /* 0x000000050800720c */ /* 0x000fe20003f66270 */
[----:B------:R-:W3:Y:S10]  /*16380*/  SHFL.IDX PT, R9, R4, 0x1, 0x181f ;  /* 0x00381f0004097f89 */ /* 0x000ef400000e0000 */
[----:B------:R-:W-:-:S02]  /*16390*/  @!P2 LEA R8, R24, UR45, 0x1 ;  /* 0x0000002d1808ac11 */ /* 0x000fc4000f8e08ff */
[----:B0-----:R-:W-:Y:S02]  /*163a0*/  @!P2 LEA R3, P1, R22, R14, 0x1 ;  /* 0x0000000e1603a211 */ /* 0x001fe400078208ff */
[----:B------:R-:W-:Y:S01]  /*163b0*/  @P2 LOP3.LUT R16, R16, 0x100, RZ, 0xfc, !PT ;  /* 0x0000010010102812 */ /* 0x000fe200078efcff */
[----:B------:R-:W-:Y:S01]  /*163c0*/  SHFL.IDX PT, R14, R0, 0x3, 0x181f ;  /* 0x00781f00000e7f89 */ /* 0x000fe200000e0000 */
[----:B------:R-:W-:Y:S01]  /*163d0*/  @!P3 LEA R10, R24, UR45, 0x1 ;  /* 0x0000002d180abc11 */ /* 0x000fe2000f8e08ff */
[----:B-1----:R-:W-:Y:S01]  /*163e0*/  @!P2 IMAD.X R2, RZ, RZ, R2, P1 ;  /* 0x000000ffff02a224 */ /* 0x002fe200008e0602 */
[----:B------:R-:W-:Y:S02]  /*163f0*/  LOP3.LUT R16, R16, 0xffffff7f, RZ, 0xc0, !PT ;  /* 0xffffff7f10107812 */ /* 0x000fe400078ec0ff */
[----:B--2---:R-:W-:Y:S02]  /*16400*/  @!P3 LEA R7, P1, R22, R7, 0x1 ;  /* 0x000000071607b211 */ /* 0x004fe400078208ff */
[----:B------:R-:W-:-:S02]  /*16410*/  @!P2 LOP3.LUT R3, R3, R2, RZ, 0x3c, !PT ;  /* 0x000000020303a212 */ /* 0x000fc400078e3cff */
[----:B------:R-:W-:Y:S01]  /*16420*/  @P3 LOP3.LUT R16, R16, 0x80, RZ, 0xfc, !PT ;  /* 0x0000008010103812 */ /* 0x000fe200078efcff */
[----:B---3--:R-:W-:Y:S01]  /*16430*/  @!P3 IMAD.X R9, RZ, RZ, R9, P1 ;  /* 0x000000ffff09b224 */ /* 0x008fe200008e0609 */
[C---:B------:R-:W-:Y:S02]  /*16440*/  @!P2 LOP3.LUT R2, R3.reuse, R2, RZ, 0x3c, !PT ;  /* 0x000000020302a212 */ /* 0x040fe400078e3cff */
[----:B------:R-:W-:Y:S02]  /*16450*/  LOP3.LUT R16, R16, 0xffffffbf, RZ, 0xc0, !PT ;  /* 0xffffffbf10107812 */ /* 0x000fe400078ec0ff */
[----:B------:R-:W-:-:S05]  /*16460*/  @!P2 LOP3.LUT R3, R3, R2, RZ, 0x3c, !PT ;  /* 0x000000020303a212 */ /* 0x000fca00078e3cff */
[----:B------:R0:W-:Y:S04]  /*16470*/  @!P2 LDGSTS.E.BYPASS.LTC128B.128 [R8+0x20400], desc[UR36][R2.64], !P0 ;  /* 0x204000000208afae */ /* 0x0001e8000c101d64 */
        /* <DEDUP_REMOVED lines=15> */
.L_x_2088:
        /* <DEDUP_REMOVED lines=36> */
.L_x_2029:
[----:B------:R-:W-:Y:S01]  /*167b0*/  UISETP.NE.AND UP0, UPT, UR48, URZ, UPT ;  /* 0x0000003f3000728c */ /* 0x000fe2000bf05270 */
[----:B------:R-:W-:Y:S01]  /*167c0*/  R2UR UR6, R23 ;  /* 0x00000000170672ca */ /* 0x000fe200000e0000 */
[----:B------:R-:W-:Y:S01]  /*167d0*/  ULDC.64 UR8, c[0x0][0x3d8] ;  /* 0x0000f60000087ab9 */ /* 0x000fe20000000a00 */
[----:B------:R-:W-:Y:S01]  /*167e0*/  IMAD.MOV.U32 R2, RZ, RZ, R36 ;  /* 0x000000ffff027224 */ /* 0x000fe200078e0024 */
[----:B------:R-:W-:Y:S01]  /*167f0*/  ULDC UR7, c[0x0][0x448] ;  /* 0x0001120000077ab9 */ /* 0x000fe20000000800 */
[C---:B------:R-:W-:Y:S02]  /*16800*/  LOP3.LUT R20, R22.reuse, 0x180, RZ, 0xfc, !PT ;  /* 0x0000018016147812 */ /* 0x040fe400078efcff */
[----:B------:R-:W-:Y:S02]  /*16810*/  PLOP3.LUT P0, PT, PT, PT, UP0, 0x80, 0x0 ;  /* 0x000000000000781c */ /* 0x000fe40003f0f008 */
[----:B------:R-:W-:Y:S02]  /*16820*/  LOP3.LUT R21, R22, 0x80, RZ, 0xfc, !PT ;  /* 0x0000008016157812 */ /* 0x000fe400078efcff */
[----:B------:R-:W-:Y:S01]  /*16830*/  @UP0 ULDC UR4, c[0x0][0x44c] ;  /* 0x0001130000040ab9 */ /* 0x000fe20000000800 */
[----:B------:R-:W-:-:S02]  /*16840*/  LOP3.LUT R16, R16, 0xfffff7ff, RZ, 0xc0, !PT ;  /* 0xfffff7ff10107812 */ /* 0x000fc400078ec0ff */
[----:B------:R-:W-:-:S04]  /*16850*/  UIMAD UR6, UR6, UR8, URZ ;  /* 0x00000008060672a4 */ /* 0x000fc8000f8e023f */
[----:B------:R-:W-:Y:S02]  /*16860*/  UIMAD UR6, UR39, UR9, UR6 ;  /* 0x00000009270672a4 */ /* 0x000fe4000f8e0206 */
[----:B------:R-:W-:Y:S01]  /*16870*/  @P0 IMAD.HI.U32 R0, R36, UR4, RZ ;  /* 0x0000000424000c27 */ /* 0x000fe2000f8e00ff */
[----:B------:R-:W-:Y:S01]  /*16880*/  PLOP3.LUT P0, PT, PT, PT, UP0, 0x80, 0x0 ;  /* 0x000000000000781c */ /* 0x000fe20003f0f008 */
[----:B------:R-:W-:-:S12]  /*16890*/  @UP0 ULDC UR4, c[0x0][0x450] ;  /* 0x0001140000040ab9 */ /* 0x000fd80000000800 */
[----:B------:R-:W-:Y:S01]  /*168a0*/  @P0 SHF.R.U32.HI R2, RZ, UR4, R0 ;  /* 0x00000004ff020c19 */ /* 0x000fe20008011600 */
[----:B------:R-:W-:-:S03]  /*168b0*/  UIMAD.WIDE.U32 UR4, UR39, UR8, URZ ;  /* 0x00000008270472a5 */ /* 0x000fc6000f8e003f */
[----:B------:R-:W-:Y:S01]  /*168c0*/  ULDC.64 UR8, c[0x0][0x3e0] ;  /* 0x0000f80000087ab9 */ /* 0x000fe20000000a00 */
[----:B------:R-:W-:Y:S01]  /*168d0*/  UIADD3 UR5, UR5, UR6, URZ ;  /* 0x0000000605057290 */ /* 0x000fe2000fffe03f */
[--C-:B------:R-:W-:Y:S01]  /*168e0*/  IMAD.MOV R5, RZ, RZ, -R2.reuse ;  /* 0x000000ffff057224 */ /* 0x100fe200078e0a02 */
[----:B------:R-:W-:Y:S01]  /*168f0*/  UIMAD UR6, UR50, UR8, URZ ;  /* 0x00000008320672a4 */ /* 0x000fe2000f8e023f */
[----:B------:R-:W-:Y:S01]  /*16900*/  SHF.R.S32.HI R0, RZ, 0x1f, R2 ;  /* 0x0000001fff007819 */ /* 0x000fe20000011402 */
[----:B------:R-:W-:Y:S01]  /*16910*/  UIMAD.WIDE.U32 UR4, UR46, UR8, UR4 ;  /* 0x000000082e0472a5 */ /* 0x000fe2000f8e0004 */
[----:B------:R-:W-:Y:S01]  /*16920*/  IMAD R5, R5, UR7, R36 ;  /* 0x0000000705057c24 */ /* 0x000fe2000f8e0224 */
[----:B------:R-:W-:-:S03]  /*16930*/  UIMAD UR6, UR46, UR9, UR6 ;  /* 0x000000092e0672a4 */ /* 0x000fc6000f8e0206 */
[----:B------:R-:W-:Y:S01]  /*16940*/  ULDC.64 UR8, c[0x0][0x3d0] ;  /* 0x0000f40000087ab9 */ /* 0x000fe20000000a00 */
[----:B------:R-:W-:Y:S01]  /*16950*/  UIADD3 UR5, UR5, UR6, URZ ;  /* 0x0000000605057290 */ /* 0x000fe2000fffe03f */
[----:B------:R-:W-:Y:S01]  /*16960*/  IMAD R3, R0, UR8, RZ ;  /* 0x0000000800037c24 */ /* 0x000fe2000f8e02ff */
[----:B------:R-:W-:Y:S01]  /*16970*/  SHF.R.S32.HI R0, RZ, 0x1f, R5 ;  /* 0x0000001fff007819 */ /* 0x000fe20000011405 */
[----:B------:R-:W-:Y:S02]  /*16980*/  IMAD.U32 R9, RZ, RZ, UR8 ;  /* 0x00000008ff097e24 */ /* 0x000fe4000f8e00ff */
[C---:B------:R-:W-:Y:S02]  /*16990*/  IMAD R7, R2.reuse, UR9, R3 ;  /* 0x0000000902077c24 */ /* 0x040fe4000f8e0203 */
[----:B------:R-:W-:Y:S01]  /*169a0*/  IMAD.WIDE.U32 R2, R2, R9, UR4 ;  /* 0x0000000402027e25 */ /* 0x000fe2000f8e0009 */
        /* <DEDUP_REMOVED lines=10> */
[----:B------:R-:W-:Y:S02]  /*16a50*/  LEA.HI.X R4, R2, UR5, R3, 0x1, P0 ;  /* 0x0000000502047c11 */ /* 0x000fe400080f0c03 */
[----:B------:R-:W-:-:S02]  /*16a60*/  ISETP.GE.AND P0, PT, R20, UR4, PT ;  /* 0x0000000414007c0c */ /* 0x000fc4000bf06270 */
[----:B------:R-:W-:Y:S02]  /*16a70*/  LOP3.LUT R20, R22, 0x40, RZ, 0xfc, !PT ;  /* 0x0000004016147812 */ /* 0x000fe400078efcff */
[----:B------:R-:W-:Y:S02]  /*16a80*/  ISETP.GE.AND P4, PT, R21, UR4, PT ;  /* 0x0000000415007c0c */ /* 0x000fe4000bf86270 */
[----:B------:R-:W-:Y:S02]  /*16a90*/  ISETP.GE.AND P5, PT, R20, UR4, PT ;  /* 0x0000000414007c0c */ /* 0x000fe4000bfa6270 */
[----:B------:R-:W-:Y:S02]  /*16aa0*/  LOP3.LUT R20, R22, 0xc0, RZ, 0xfc, !PT ;  /* 0x000000c016147812 */ /* 0x000fe400078efcff */
[----:B------:R-:W-:Y:S02]  /*16ab0*/  SEL R2, RZ, 0x1, P1 ;  /* 0x00000001ff027807 */ /* 0x000fe40000800000 */
[----:B------:R-:W-:-:S02]  /*16ac0*/  SEL R3, RZ, 0x4, P4 ;  /* 0x00000004ff037807 */ /* 0x000fc40002000000 */
[----:B------:R-:W-:Y:S02]  /*16ad0*/  SEL R7, RZ, 0x2, P5 ;  /* 0x00000002ff077807 */ /* 0x000fe40002800000 */
[----:B------:R-:W-:Y:S02]  /*16ae0*/  ISETP.GE.AND P2, PT, R35, UR4, PT ;  /* 0x0000000423007c0c */ /* 0x000fe4000bf46270 */
[----:B------:R-:W-:Y:S02]  /*16af0*/  ISETP.GE.AND P3, PT, R20, UR4, PT ;  /* 0x0000000414007c0c */ /* 0x000fe4000bf66270 */
[----:B------:R-:W-:Y:S02]  /*16b00*/  IADD3 R7, R3, R7, R2 ;  /* 0x0000000703077210 */ /* 0x000fe40007ffe002 */
[----:B------:R-:W-:Y:S02]  /*16b10*/  @P1 LOP3.LUT R16, R16, 0x800, RZ, 0xfc, !PT ;  /* 0x0000080010101812 */ /* 0x000fe400078efcff */
[----:B------:R-:W-:-:S02]  /*16b20*/  SEL R2, RZ, 0x10, P2 ;  /* 0x00000010ff027807 */ /* 0x000fc40001000000 */
[----:B------:R-:W-:Y:S02]  /*16b30*/  SEL R3, RZ, 0x8, P3 ;  /* 0x00000008ff037807 */ /* 0x000fe40001800000 */
[----:B------:R-:W-:Y:S02]  /*16b40*/  ISETP.GE.AND P1, PT, R34, UR4, PT ;  /* 0x0000000422007c0c */ /* 0x000fe4000bf26270 */
[----:B------:R-:W-:Y:S02]  /*16b50*/  SEL R5, RZ, 0x40, P0 ;  /* 0x00000040ff057807 */ /* 0x000fe40000000000 */
[----:B------:R-:W-:Y:S02]  /*16b60*/  IADD3 R3, R2, R7, R3 ;  /* 0x0000000702037210 */ /* 0x000fe40007ffe003 */
[----:B------:R-:W-:Y:S01]  /*16b70*/  ISETP.GE.AND P0, PT, R37, UR4, PT ;  /* 0x0000000425007c0c */ /* 0x000fe2000bf06270 */
[----:B------:R-:W-:Y:S01]  /*16b80*/  UMOV UR4, 0xffffffff ;  /* 0xffffffff00047882 */ /* 0x000fe20000000000 */
[----:B------:R-:W-:-:S02]  /*16b90*/  SEL R2, RZ, 0x20, P1 ;  /* 0x00000020ff027807 */ /* 0x000fc40000800000 */
[----:B------:R-:W-:Y:S02]  /*16ba0*/  SEL R6, RZ, 0x80, P0 ;  /* 0x00000080ff067807 */ /* 0x000fe40000000000 */
        /* <DEDUP_REMOVED lines=84> */
.L_x_2098:
        /* <DEDUP_REMOVED lines=24> */
.L_x_2032:
[----:B------:R-:W-:Y:S05]  /*17270*/  BSYNC B0 ;  /* 0x0000000000007941 */ /* 0x000fea0003800000 */
.L_x_2031:
[----:B------:R-:W-:Y:S01]  /*17280*/  NOP ;  /* 0x0000000000007918 */ /* 0x000fe20000000000 */
[----:B------:R-:W-:Y:S01]  /*17290*/  SYNCS.ARRIVE.TRANS64.RED.A0T1 RZ, [UR45+0x38810], RZ ;  /* 0x038810ffffff79a7 */ /* 0x000fe2000820042d */
[----:B0-----:R-:W-:Y:S01]  /*172a0*/  IMAD.MOV.U32 R0, RZ, RZ, 0x1 ;  /* 0x00000001ff007424 */ /* 0x001fe200078e00ff */
[----:B------:R-:W-:Y:S04]  /*172b0*/  ARRIVES.LDGSTSBAR.64.TRANSCNT [UR45+0x38810] ;  /* 0x03881000ff0079b0 */ /* 0x000fe80008000aad */
[----:B------:R-:W-:Y:S01]  /*172c0*/  SHF.L.U32 R0, R0, 0x1f, RZ ;  /* 0x0000001f00007819 */ /* 0x000fe200000006ff */
[----:B------:R-:W-:Y:S01]  /*172d0*/  NOP ;  /* 0x0000000000007918 */ /* 0x000fe20000000000 */
[----:B------:R-:W-:Y:S02]  /*172e0*/  SYNCS.ARRIVE.TRANS64.A1T0 RZ, [UR45+0x38810], RZ ;  /* 0x038810ffffff79a7 */ /* 0x000fe4000810002d */
[----:B------:R-:W0:Y:S02]  /*172f0*/  SYNCS.PHASECHK.TRANS64.TRYWAIT P0, [UR45+0x38820], R0 ;  /* 0x03882000ff0075a7 */ /* 0x000e24000800016d */
[----:B0-----:R-:W-:Y:S05]  /*17300*/  @!P0 BRA `(.L_x_2033) ;  /* 0x0000003000b88947 */ /* 0x001fea0003800000 */
.L_x_2099:
[----:B------:R-:W-:-:S13]  /*17310*/  LOP3.LUT P0, RZ, R16, 0x400, RZ, 0xc0, !PT ;  /* 0x0000040010ff7812 */ /* 0x000fda000780c0ff */
[----:B------:R-:W-:Y:S05]  /*17320*/  @!P0 BRA `(.L_x_2034) ;  /* 0x0000000000048947 */ /* 0x000fea0003800000 */
[----:B------:R-:W-:Y:S01]  /*17330*/  BPT.TRAP 0x1 ;  /* 0x000000040000795c */ /* 0x000fe20000300000 */
.L_x_2034:
[----:B------:R-:W2:Y:S02]  /*17340*/  SYNCS.PHASECHK.TRANS64.TRYWAIT P0, [UR45+0x38860], R0 ;  /* 0x03886000ff0075a7 */ /* 0x000ea4000800016d */
[----:B--2---:R-:W-:Y:S05]  /*17350*/  @!P0 BRA `(.L_x_2035) ;  /* 0x0000003000bc8947 */ /* 0x004fea0003800000 */
.L_x_2100:
        /* <DEDUP_REMOVED lines=105> */
.L_x_2110:
        /* <DEDUP_REMOVED lines=30> */
.L_x_2037:
        /* <DEDUP_REMOVED lines=13> */
[----:B------:R-:W-:Y:S01]  /*17ca0*/  LOP3.LUT R5, RZ, UR41, RZ, 0x33, !PT ;  /* 0x00000029ff057c12 */ /* 0x000fe2000f8e33ff */
[----:B------:R-:W-:Y:S01]  /*17cb0*/  IMAD.MOV.U32 R21, RZ, RZ, 0x1 ;  /* 0x00000001ff157424 */ /* 0x000fe200078e00ff */
[----:B------:R-:W-:Y:S02]  /*17cc0*/  LOP3.LUT R30, R33, 0x40, RZ, 0xc0, !PT ;  /* 0x00000040211e7812 */ /* 0x000fe400078ec0ff */
[----:B------:R-:W-:-:S02]  /*17cd0*/  LOP3.LUT R28, R17, 0x80, RZ, 0xc0, !PT ;  /* 0x00000080111c7812 */ /* 0x000fc400078ec0ff */
[----:B------:R-:W-:Y:S02]  /*17ce0*/  LOP3.LUT R2, RZ, UR4, RZ, 0x33, !PT ;  /* 0x00000004ff027c12 */ /* 0x000fe4000f8e33ff */
[----:B------:R-:W-:Y:S02]  /*17cf0*/  SHF.R.U32.HI R30, RZ, 0x2, R30 ;  /* 0x00000002ff1e7819 */ /* 0x000fe4000001161e */
[----:B------:R-:W-:Y:S02]  /*17d00*/  VIADDMNMX R2, R2, -UR43, R3, !PT ;  /* 0x8000002b02027c46 */ /* 0x000fe4000f800103 */
[----:B------:R-:W-:Y:S02]  /*17d10*/  SHF.R.U32.HI R28, RZ, 0x3, R28 ;  /* 0x00000003ff1c7819 */ /* 0x000fe4000001161c */
[----:B------:R-:W-:-:S04]  /*17d20*/  VIMNMX R2, R2, R5, !PT ;  /* 0x0000000502027248 */ /* 0x000fc80007fe0100 */
        /* <DEDUP_REMOVED lines=8> */
.L_x_2053:
        /* <DEDUP_REMOVED lines=22> */
.L_x_2040:
[----:B------:R-:W-:Y:S05]  /*17f10*/  BSYNC B1 ;  /* 0x0000000000017941 */ /* 0x000fea0003800000 */
.L_x_2039:
[----:B------:R-:W-:-:S13]  /*17f20*/  LOP3.LUT P0, RZ, R16, 0x400, RZ, 0xc0, !PT ;  /* 0x0000040010ff7812 */ /* 0x000fda000780c0ff */
[----:B------:R-:W-:Y:S05]  /*17f30*/  @!P0 BRA `(.L_x_2041) ;  /* 0x0000000000048947 */ /* 0x000fea0003800000 */
[----:B------:R-:W-:Y:S01]  /*17f40*/  BPT.TRAP 0x1 ;  /* 0x000000040000795c */ /* 0x000fe20000300000 */
.L_x_2041:
[----:B------:R-:W-:Y:S01]  /*17f50*/  LEA R10, R8, UR45, 0x3 ;  /* 0x0000002d080a7c11 */ /* 0x000fe2000f8e18ff */
[----:B------:R-:W-:Y:S01]  /*17f60*/  BSSY B1, `(.L_x_2042) ;  /* 0x0000004000017945 */ /* 0x000fe20003800000 */
[----:B------:R-:W-:-:S04]  /*17f70*/  SHF.L.U32 R20, R21, 0x1f, RZ ;  /* 0x0000001f15147819 */ /* 0x000fc800000006ff */
[----:B------:R-:W1:Y:S02]  /*17f80*/  SYNCS.PHASECHK.TRANS64.TRYWAIT P0, [R10+URZ+0x38840], R20 ;  /* 0x038840140a0075a7 */ /* 0x000e64000800017f */
[----:B-1----:R-:W-:Y:S05]  /*17f90*/  @!P0 BRA `(.L_x_2043) ;  /* 0x0000002c00d48947 */ /* 0x002fea0003800000 */
.L_x_2111:
[----:B------:R-:W-:Y:S05]  /*17fa0*/  BSYNC B1 ;  /* 0x0000000000017941 */ /* 0x000fea0003800000 */
.L_x_2042:
        /* <DEDUP_REMOVED lines=47> */
.L_x_2121:
        /* <DEDUP_REMOVED lines=8> */
.L_x_2045:
        /* <DEDUP_REMOVED lines=10> */
.L_x_2046:
[----:B------:R2:W-:Y:S01]  /*183c0*/  SYNCS.ARRIVE.TRANS64.A1T0 RZ, [R10+URZ+0x38830], RZ ;  /* 0x038830ff0aff79a7 */ /* 0x0005e2000810003f */
[----:B------:R-:W-:Y:S05]  /*183d0*/  @!P2 BRA `(.L_x_2047) ;  /* 0x000000000004a947 */ /* 0x000fea0003800000 */
[----:B------:R-:W-:Y:S01]  /*183e0*/  BPT.TRAP 0x1 ;  /* 0x000000040000795c */ /* 0x000fe20000300000 */
.L_x_2047:
[----:B------:R-:W3:Y:S01]  /*183f0*/  SYNCS.PHASECHK.TRANS64.TRYWAIT P0, [R10+URZ+0x38860], R20 ;  /* 0x038860140a0075a7 */ /* 0x000ee2000800017f */
[----:B------:R-:W-:Y:S04]  /*18400*/  BSSY B1, `(.L_x_2048) ;  /* 0x0000002000017945 */ /* 0x000fe80003800000 */
[----:B---3--:R-:W-:Y:S05]  /*18410*/  @!P0 BRA `(.L_x_2049) ;  /* 0x0000002c00d48947 */ /* 0x008fea0003800000 */
.L_x_2122:
[----:B------:R-:W-:Y:S05]  /*18420*/  BSYNC B1 ;  /* 0x0000000000017941 */ /* 0x000fea0003800000 */
.L_x_2048:
        /* <DEDUP_REMOVED lines=77> */
.L_x_2132:
        /* <DEDUP_REMOVED lines=20> */
.L_x_2051:
        /* <DEDUP_REMOVED lines=10> */
.L_x_2052:
        /* <DEDUP_REMOVED lines=10> */
.L_x_2038:
[----:B------:R-:W-:Y:S05]  /*18b80*/  BSYNC B0 ;  /* 0x0000000000007941 */ /* 0x000fea0003800000 */
.L_x_2011:
[----:B------:R-:W0:Y:S01]  /*18b90*/  S2R R3, SR_CgaCtaId ;  /* 0x0000000000037919 */ /* 0x000e220000008800 */
[----:B------:R-:W-:Y:S01]  /*18ba0*/  MOV R0, 0x400 ;  /* 0x0000040000007802 */ /* 0x000fe20000000f00 */
[----:B------:R-:W-:Y:S01]  /*18bb0*/  BSSY B0, `(.L_x_2054) ;  /* 0x0000005000007945 */ /* 0x000fe20003800000 */
[----:B------:R-:W-:Y:S02]  /*18bc0*/  SHF.L.U32 R4, R4, 0x1f, RZ ;  /* 0x0000001f04047819 */ /* 0x000fe400000006ff */
[----:B0-----:R-:W-:-:S04]  /*18bd0*/  LEA R5, R3, R0, 0x18 ;  /* 0x0000000003057211 */ /* 0x001fc800078ec0ff */
[----:B------:R-:W0:Y:S02]  /*18be0*/  SYNCS.PHASECHK.TRANS64.TRYWAIT P0, [R5+URZ+0x38820], R4 ;  /* 0x03882004050075a7 */ /* 0x000e24000800017f */
[----:B0-----:R-:W-:Y:S05]  /*18bf0*/  @!P0 BRA `(.L_x_2055) ;  /* 0x0000002c00b48947 */ /* 0x001fea0003800000 */
.L_x_2133:
[----:B------:R-:W-:Y:S05]  /*18c00*/  BSYNC B0 ;  /* 0x0000000000007941 */ /* 0x000fea0003800000 */
.L_x_2054:
[----:B------:R-:W-:-:S03]  /*18c10*/  UMOV UR4, 0xffffffff ;  /* 0xffffffff00047882 */ /* 0x000fc60000000000 */
[----:B------:R-:W-:Y:S05]  /*18c20*/  BRA.DIV UR4, `(.L_x_2056) ;  /* 0x0000002e04bc7947 */ /* 0x000fea000b800000 */
[----:B------:R-:W1:Y:S02]  /*18c30*/  S2R R0, SR_TID.X ;  /* 0x0000000000007919 */ /* 0x000e640000002100 */
[----:B-1----:R-:W-:-:S04]  /*18c40*/  SHF.R.U32.HI R0, RZ, 0x5, R0 ;  /* 0x00000005ff007819 */ /* 0x002fc80000011600 */
[----:B------:R-:W-:-:S05]  /*18c50*/  LOP3.LUT R0, R0, 0x3, RZ, 0xc0, !PT ;  /* 0x0000000300007812 */ /* 0x000fca00078ec0ff */
[----:B------:R1:W3:Y:S02]  /*18c60*/  SHFL.IDX PT, R14, R0, RZ, 0x1f ;  /* 0x00001fff000e7589 */ /* 0x0002e400000e0000 */
.L_x_2136:
[----:B---3--:R-:W-:-:S13]  /*18c70*/  ISETP.NE.AND P0, PT, R14, RZ, PT ;  /* 0x000000ff0e00720c */ /* 0x008fda0003f05270 */
[----:B------:R-:W-:Y:S05]  /*18c80*/  @P0 BRA `(.L_x_1905) ;  /* 0x0000000000900947 */ /* 0x000fea0003800000 */
[----:B------:R-:W-:-:S03]  /*18c90*/  UMOV UR4, 0xffffffff ;  /* 0xffffffff00047882 */ /* 0x000fc60000000000 */
[----:B------:R-:W-:Y:S05]  /*18ca0*/  BRA.DIV UR4, `(.L_x_2057) ;  /* 0x0000002e04d07947 */ /* 0x000fea000b800000 */
[----:B------:R-:W-:-:S13]  /*18cb0*/  ELECT P6, URZ, PT ;  /* 0x00000000003f782f */ /* 0x000fda00038c0000 */
.L_x_2139:
        /* <DEDUP_REMOVED lines=8> */
.L_x_2058:
[C---:B------:R-:W-:Y:S01]  /*18d40*/  IMAD R3, R8.reuse, 0x8, R5 ;  /* 0x0000000808037824 */ /* 0x040fe200078e0205 */
[----:B------:R-:W-:Y:S01]  /*18d50*/  SHF.L.U32 R2, R21, 0x1f, RZ ;  /* 0x0000001f15027819 */ /* 0x000fe200000006ff */
[----:B------:R-:W-:-:S03]  /*18d60*/  VIADD R8, R8, 0x1 ;  /* 0x0000000108087836 */ /* 0x000fc60000000000 */
[----:B------:R-:W1:Y:S02]  /*18d70*/  SYNCS.PHASECHK.TRANS64.TRYWAIT P1, [R3+URZ+0x38840], R2 ;  /* 0x03884002030075a7 */ /* 0x000e64000802017f */
[----:B------:R-:W-:-:S04]  /*18d80*/  ISETP.NE.AND P2, PT, R8, 0x2, PT ;  /* 0x000000020800780c */ /* 0x000fc80003f45270 */
[----:B------:R-:W-:Y:S01]  /*18d90*/  SEL R0, RZ, 0x1, P2 ;  /* 0x00000001ff007807 */ /* 0x000fe20001000000 */
[----:B-1----:R-:W-:Y:S08]  /*18da0*/  @!P1 BRA `(.L_x_2059) ;  /* 0x0000002c00b09947 */ /* 0x002ff00003800000 */
.L_x_2140:
[----:B------:R-:W-:Y:S02]  /*18db0*/  SEL R8, R8, RZ, P2 ;  /* 0x000000ff08087207 */ /* 0x000fe40001000000 */
[----:B------:R-:W-:Y:S01]  /*18dc0*/  LOP3.LUT R0, R21, R0, RZ, 0x3c, !PT ;  /* 0x0000000015007212 */ /* 0x000fe200078e3cff */
[----:B------:R-:W-:Y:S06]  /*18dd0*/  @!P0 BRA `(.L_x_2060) ;  /* 0x0000000000048947 */ /* 0x000fec0003800000 */
[----:B------:R-:W-:Y:S01]  /*18de0*/  BPT.TRAP 0x1 ;  /* 0x000000040000795c */ /* 0x000fe20000300000 */
.L_x_2060:
[----:B0-----:R-:W-:Y:S01]  /*18df0*/  IMAD R5, R8, 0x8, R5 ;  /* 0x0000000808057824 */ /* 0x001fe200078e0205 */
[----:B------:R-:W-:-:S04]  /*18e00*/  SHF.L.U32 R0, R0, 0x1f, RZ ;  /* 0x0000001f00007819 */ /* 0x000fc800000006ff */
[----:B------:R-:W0:Y:S02]  /*18e10*/  SYNCS.PHASECHK.TRANS64.TRYWAIT P1, [R5+URZ+0x38840], R0 ;  /* 0x03884000050075a7 */ /* 0x000e24000802017f */
[----:B0-----:R-:W-:Y:S05]  /*18e20*/  @!P1 BRA `(.L_x_2061) ;  /* 0x0000002c00a49947 */ /* 0x001fea0003800000 */
.L_x_2141:
[----:B------:R-:W-:Y:S05]  /*18e30*/  @!P0 BRA `(.L_x_2062) ;  /* 0x0000000000048947 */ /* 0x000fea0003800000 */
[----:B------:R-:W-:Y:S01]  /*18e40*/  BPT.TRAP 0x1 ;  /* 0x000000040000795c */ /* 0x000fe20000300000 */
.L_x_2062:
[----:B------:R-:W3:Y:S02]  /*18e50*/  SYNCS.PHASECHK.TRANS64.TRYWAIT P1, [R3+URZ+0x38860], R2 ;  /* 0x03886002030075a7 */ /* 0x000ee4000802017f */
[----:B---3--:R-:W-:Y:S05]  /*18e60*/  @!P1 BRA `(.L_x_2063) ;  /* 0x0000002c00a89947 */ /* 0x008fea0003800000 */
.L_x_2142:
[----:B------:R-:W-:Y:S05]  /*18e70*/  @!P0 BRA `(.L_x_2064) ;  /* 0x0000000000048947 */ /* 0x000fea0003800000 */
[----:B------:R-:W-:Y:S01]  /*18e80*/  BPT.TRAP 0x1 ;  /* 0x000000040000795c */ /* 0x000fe20000300000 */
.L_x_2064:
[----:B----4-:R4:W0:Y:S02]  /*18e90*/  SYNCS.PHASECHK.TRANS64.TRYWAIT P0, [R5+URZ+0x38860], R0 ;  /* 0x03886000050075a7 */ /* 0x010824000800017f */
[----:B0-----:R-:W-:Y:S05]  /*18ea0*/  @!P0 NANOSLEEP.SYNCS 0x989680 ;  /* 0x009896800000895d */ /* 0x001fea0003900000 */
[----:B------:R-:W0:Y:S02]  /*18eb0*/  @!P0 SYNCS.PHASECHK.TRANS64 P0, [R5+URZ+0x38860], R0 ;  /* 0x03886000050085a7 */ /* 0x000e24000800007f */
[----:B0-----:R-:W-:Y:S05]  /*18ec0*/  @!P0 BRA `(.L_x_2064) ;  /* 0xfffffffc00f08947 */ /* 0x001fea000383ffff */
.L_x_1905:
[----:B------:R-:W-:Y:S05]  /*18ed0*/  BSYNC B6 ;  /* 0x0000000000067941 */ /* 0x000fea0003800000 */
.L_x_1902:
[----:B------:R-:W-:Y:S05]  /*18ee0*/  EXIT ;  /* 0x000000000000794d */ /* 0x000fea0003800000 */
.L_x_1927:
[----:B0-----:R0:W1:Y:S02]  /*18ef0*/  SYNCS.PHASECHK.TRANS64.TRYWAIT P0, [R202+URZ+0x38800], R5 ;  /* 0x03880005ca0075a7 */ /* 0x001064000800017f */
[----:B-1----:R-:W-:Y:S05]  /*18f00*/  @!P0 NANOSLEEP.SYNCS 0x989680 ;  /* 0x009896800000895d */ /* 0x002fea0003900000 */
[----:B------:R-:W1:Y:S02]  /*18f10*/  @!P0 SYNCS.PHASECHK.TRANS64 P0, [R202+URZ+0x38800], R5 ;  /* 0x03880005ca0085a7 */ /* 0x000e64000800007f */
[----:B-1----:R-:W-:Y:S05]  /*18f20*/  @!P0 BRA `(.L_x_1927) ;  /* 0xfffffffc00f08947 */ /* 0x002fea000383ffff */
[----:B------:R-:W-:Y:S05]  /*18f30*/  BRA `(.L_x_2065) ;  /* 0xfffffeac00607947 */ /* 0x000fea000383ffff */
.L_x_1931:
[----:B--2---:R2:W3:Y:S02]  /*18f40*/  SYNCS.PHASECHK.TRANS64.TRYWAIT P1, [R202+URZ+0x38830], R5 ;  /* 0x03883005ca0075a7 */ /* 0x0044e4000802017f */
[----:B---3--:R-:W-:Y:S05]  /*18f50*/  @!P1 NANOSLEEP.SYNCS 0x989680 ;  /* 0x009896800000995d */ /* 0x008fea0003900000 */
[----:B------:R-:W3:Y:S02]  /*18f60*/  @!P1 SYNCS.PHASECHK.TRANS64 P1, [R202+URZ+0x38830], R5 ;  /* 0x03883005ca0095a7 */ /* 0x000ee4000802007f */
[----:B---3--:R-:W-:Y:S05]  /*18f70*/  @!P1 BRA `(.L_x_1931) ;  /* 0xfffffffc00f09947 */ /* 0x008fea000383ffff */
[----:B------:R-:W-:Y:S05]  /*18f80*/  BRA `(.L_x_1930) ;  /* 0xfffffeac00ac7947 */ /* 0x000fea000383ffff */
.L_x_1932:
[----:B---3--:R3:W4:Y:S02]  /*18f90*/  SYNCS.PHASECHK.TRANS64.TRYWAIT P1, [R202+URZ+0x38810], R5 ;  /* 0x03881005ca0075a7 */ /* 0x008724000802017f */
[----:B----4-:R-:W-:Y:S05]  /*18fa0*/  @!P1 NANOSLEEP.SYNCS 0x989680 ;  /* 0x009896800000995d */ /* 0x010fea0003900000 */
[----:B------:R-:W4:Y:S02]  /*18fb0*/  @!P1 SYNCS.PHASECHK.TRANS64 P1, [R202+URZ+0x38810], R5 ;  /* 0x03881005ca0095a7 */ /* 0x000f24000802007f */
[----:B----4-:R-:W-:Y:S05]  /*18fc0*/  @!P1 BRA `(.L_x_1932) ;  /* 0xfffffffc00f09947 */ /* 0x010fea000383ffff */
[----:B------:R-:W-:Y:S05]  /*18fd0*/  BRA `(.L_x_2066) ;  /* 0xfffffeb0009c7947 */ /* 0x000fea000383ffff */
.L_x_1936:
[----:B------:R0:W0:Y:S02]  /*18fe0*/  SYNCS.PHASECHK.TRANS64.TRYWAIT P1, [R202+URZ+0x38850], R5 ;  /* 0x03885005ca0075a7 */ /* 0x000024000802017f */
[----:B0-----:R-:W-:Y:S05]  /*18ff0*/  @!P1 NANOSLEEP.SYNCS 0x989680 ;  /* 0x009896800000995d */ /* 0x001fea0003900000 */
[----:B------:R-:W0:Y:S02]  /*19000*/  @!P1 SYNCS.PHASECHK.TRANS64 P1, [R202+URZ+0x38850], R5 ;  /* 0x03885005ca0095a7 */ /* 0x000e24000802007f */
[----:B0-----:R-:W-:Y:S05]  /*19010*/  @!P1 BRA `(.L_x_1936) ;  /* 0xfffffffc00f09947 */ /* 0x001fea000383ffff */
[----:B------:R-:W-:Y:S05]  /*19020*/  BRA `(.L_x_1935) ;  /* 0xfffffeb000c87947 */ /* 0x000fea000383ffff */
.L_x_1954:
[----:B-1----:R1:W2:Y:S02]  /*19030*/  SYNCS.PHASECHK.TRANS64.TRYWAIT P1, [R208+URZ+0x38830], R205 ;  /* 0x038830cdd00075a7 */ /* 0x0022a4000802017f */
[----:B--2---:R-:W-:Y:S05]  /*19040*/  @!P1 NANOSLEEP.SYNCS 0x989680 ;  /* 0x009896800000995d */ /* 0x004fea0003900000 */
[----:B------:R-:W2:Y:S02]  /*19050*/  @!P1 SYNCS.PHASECHK.TRANS64 P1, [R208+URZ+0x38830], R205 ;  /* 0x038830cdd00095a7 */ /* 0x000ea4000802007f */
[----:B--2---:R-:W-:Y:S05]  /*19060*/  @!P1 BRA `(.L_x_1954) ;  /* 0xfffffffc00f09947 */ /* 0x004fea000383ffff */
[----:B------:R-:W-:Y:S05]  /*19070*/  BRA `(.L_x_1953) ;  /* 0xfffffee400c47947 */ /* 0x000fea000383ffff */
.L_x_1958:
[----:B---3--:R3:W4:Y:S02]  /*19080*/  SYNCS.PHASECHK.TRANS64.TRYWAIT P1, [R208+URZ+0x38850], R205 ;  /* 0x038850cdd00075a7 */ /* 0x008724000802017f */
[----:B----4-:R-:W-:Y:S05]  /*19090*/  @!P1 NANOSLEEP.SYNCS 0x989680 ;  /* 0x009896800000995d */ /* 0x010fea0003900000 */
[----:B------:R-:W4:Y:S02]  /*190a0*/  @!P1 SYNCS.PHASECHK.TRANS64 P1, [R208+URZ+0x38850], R205 ;  /* 0x038850cdd00095a7 */ /* 0x000f24000802007f */
[----:B----4-:R-:W-:Y:S05]  /*190b0*/  @!P1 BRA `(.L_x_1958) ;  /* 0xfffffffc00f09947 */ /* 0x010fea000383ffff */
[----:B------:R-:W-:Y:S05]  /*190c0*/  BRA `(.L_x_1957) ;  /* 0xfffffee800907947 */ /* 0x000fea000383ffff */
.L_x_1977:
[----:B--2---:R2:W3:Y:S02]  /*190d0*/  SYNCS.PHASECHK.TRANS64.TRYWAIT P2, [R204+URZ+0x38830], R207 ;  /* 0x038830cfcc0075a7 */ /* 0x0044e4000804017f */
[----:B---3--:R-:W-:Y:S05]  /*190e0*/  @!P2 NANOSLEEP.SYNCS 0x989680 ;  /* 0x009896800000a95d */ /* 0x008fea0003900000 */
[----:B------:R-:W3:Y:S02]  /*190f0*/  @!P2 SYNCS.PHASECHK.TRANS64 P2, [R204+URZ+0x38830], R207 ;  /* 0x038830cfcc00a5a7 */ /* 0x000ee4000804007f */
[----:B---3--:R-:W-:Y:S05]  /*19100*/  @!P2 BRA `(.L_x_1977) ;  /* 0xfffffffc00f0a947 */ /* 0x008fea000383ffff */
[----:B------:R-:W-:Y:S05]  /*19110*/  BRA `(.L_x_1976) ;  /* 0xffffff20006c7947 */ /* 0x000fea000383ffff */
.L_x_1981:
[----:B---3--:R3:W4:Y:S02]  /*19120*/  SYNCS.PHASECHK.TRANS64.TRYWAIT P2, [R204+URZ+0x38850], R207 ;  /* 0x038850cfcc0075a7 */ /* 0x008724000804017f */
[----:B----4-:R-:W-:Y:S05]  /*19130*/  @!P2 NANOSLEEP.SYNCS 0x989680 ;  /* 0x009896800000a95d */ /* 0x010fea0003900000 */
[----:B------:R-:W4:Y:S02]  /*19140*/  @!P2 SYNCS.PHASECHK.TRANS64 P2, [R204+URZ+0x38850], R207 ;  /* 0x038850cfcc00a5a7 */ /* 0x000f24000804007f */
[----:B----4-:R-:W-:Y:S05]  /*19150*/  @!P2 BRA `(.L_x_1981) ;  /* 0xfffffffc00f0a947 */ /* 0x010fea000383ffff */
[----:B------:R-:W-:Y:S05]  /*19160*/  BRA `(.L_x_1980) ;  /* 0xffffff2000f87947 */ /* 0x000fea000383ffff */
.L_x_1989:
[----:B--2---:R2:W3:Y:S02]  /*19170*/  SYNCS.PHASECHK.TRANS64.TRYWAIT P1, [R20+URZ+0x38830], R205 ;  /* 0x038830cd140075a7 */ /* 0x0044e4000802017f */
[----:B---3--:R-:W-:Y:S05]  /*19180*/  @!P1 NANOSLEEP.SYNCS 0x989680 ;  /* 0x009896800000995d */ /* 0x008fea0003900000 */
[----:B------:R-:W3:Y:S02]  /*19190*/  @!P1 SYNCS.PHASECHK.TRANS64 P1, [R20+URZ+0x38830], R205 ;  /* 0x038830cd140095a7 */ /* 0x000ee4000802007f */
[----:B---3--:R-:W-:Y:S05]  /*191a0*/  @!P1 BRA `(.L_x_1989) ;  /* 0xfffffffc00f09947 */ /* 0x008fea000383ffff */
[----:B------:R-:W-:Y:S05]  /*191b0*/  BRA `(.L_x_1988) ;  /* 0xffffff4c00247947 */ /* 0x000fea000383ffff */
.L_x_1993:
[----:B---3--:R3:W4:Y:S02]  /*191c0*/  SYNCS.PHASECHK.TRANS64.TRYWAIT P1, [R20+URZ+0x38850], R205 ;  /* 0x038850cd140075a7 */ /* 0x008724000802017f */
[----:B----4-:R-:W-:Y:S05]  /*191d0*/  @!P1 NANOSLEEP.SYNCS 0x989680 ;  /* 0x009896800000995d */ /* 0x010fea0003900000 */
[----:B------:R-:W4:Y:S02]  /*191e0*/  @!P1 SYNCS.PHASECHK.TRANS64 P1, [R20+URZ+0x38850], R205 ;  /* 0x038850cd140095a7 */ /* 0x000f24000802007f */
[----:B----4-:R-:W-:Y:S05]  /*191f0*/  @!P1 BRA `(.L_x_1993) ;  /* 0xfffffffc00f09947 */ /* 0x010fea000383ffff */
[----:B------:R-:W-:Y:S05]  /*19200*/  BRA `(.L_x_1992) ;  /* 0xffffff4c00b07947 */ /* 0x000fea000383ffff */
.L_x_2022:
[----:B------:R-:W-:Y:S02]  /*19210*/  IMAD.MOV.U32 R13, RZ, RZ, R17 ;  /* 0x000000ffff0d7224 */ /* 0x000fe400078e0011 */
[----:B------:R-:W-:Y:S02]  /*19220*/  IMAD.MOV.U32 R12, RZ, RZ, RZ ;  /* 0x000000ffff0c7224 */ /* 0x000fe400078e00ff */
[----:B------:R-:W-:Y:S02]  /*19230*/  IMAD.MOV.U32 R11, RZ, RZ, 0x1f ;  /* 0x0000001fff0b7424 */ /* 0x000fe400078e00ff */
[----:B------:R-:W-:-:S07]  /*19240*/  IMAD.MOV.U32 R15, RZ, RZ, -0x1 ;  /* 0xffffffffff0f7424 */ /* 0x000fce00078e00ff */
[----:B------:R-:W-:Y:S05]  /*19250*/  WARPSYNC.COLLECTIVE R15, `(.L_x_2067) ;  /* 0x000000000f087348 */ /* 0x000fea0003c00000 */
[----:B------:R0:W1:Y:S02]  /*19260*/  SHFL.IDX P6, R14, R13, R12, R11 ;  /* 0x0000000c0d0e7389 */ /* 0x00006400000c000b */
[----:B01----:R-:W-:Y:S01]  /*19270*/  ENDCOLLECTIVE ;  /* 0x000000000000791b */ /* 0x003fe20003800000 */
.L_x_2067:
[----:B------:R-:W-:Y:S05]  /*19280*/  BRA `(.L_x_2068) ;  /* 0xffffffc4007c7947 */ /* 0x000fea000383ffff */
.L_x_2024:
[----:B0-----:R-:W-:-:S04]  /*19290*/  IMAD.U32 R3, RZ, RZ, UR45 ;  /* 0x0000002dff037e24 */ /* 0x001fc8000f8e00ff */
[----:B------:R0:W1:Y:S03]  /*192a0*/  SYNCS.PHASECHK.TRANS64.TRYWAIT P0, [R3+URZ+0x38840], R0 ;  /* 0x03884000030075a7 */ /* 0x000066000800017f */
[----:B-1----:R-:W-:Y:S05]  /*192b0*/  @!P0 NANOSLEEP.SYNCS 0x989680 ;  /* 0x009896800000895d */ /* 0x002fea0003900000 */
[----:B------:R-:W1:Y:S02]  /*192c0*/  @!P0 SYNCS.PHASECHK.TRANS64 P0, [R3+URZ+0x38840], R0 ;  /* 0x03884000030085a7 */ /* 0x000e64000800007f */
[----:B-1----:R-:W-:Y:S05]  /*192d0*/  @!P0 BRA `(.L_x_2024) ;  /* 0xfffffffc00ec8947 */ /* 0x002fea000383ffff */
[----:B------:R-:W-:Y:S05]  /*192e0*/  BRA `(.L_x_2069) ;  /* 0xffffffc400b47947 */ /* 0x000fea000383ffff */
.L_x_2025:
        /* <DEDUP_REMOVED lines=8> */
.L_x_2071:
[----:B------:R-:W-:Y:S05]  /*19370*/  BSYNC B0 ;  /* 0x0000000000007941 */ /* 0x000fea0003800000 */
.L_x_2070:
        /* <DEDUP_REMOVED lines=9> */
.L_x_2072:
        /* <DEDUP_REMOVED lines=8> */
.L_x_2073:
        /* <DEDUP_REMOVED lines=11> */
.L_x_2074:
[----:B------:R-:W-:Y:S02]  /*19540*/  IMAD.MOV.U32 R13, RZ, RZ, R4 ;  /* 0x000000ffff0d7224 */ /* 0x000fe400078e0004 */
[----:B------:R-:W-:Y:S01]  /*19550*/  IMAD.MOV.U32 R12, RZ, RZ, 0x2 ;  /* 0x00000002ff0c7424 */ /* 0x000fe200078e00ff */
[----:B------:R-:W-:-:S13]  /*19560*/  @P0 LEA R2, P1, R22, R14, 0x1 ;  /* 0x0000000e16020211 */ /* 0x000fda00078208ff */
[----:B------:R-:W-:Y:S05]  /*19570*/  WARPSYNC.COLLECTIVE R15, `(.L_x_2075) ;  /* 0x000000000f087348 */ /* 0x000fea0003c00000 */
[----:B------:R0:W1:Y:S02]  /*19580*/  SHFL.IDX P6, R14, R13, R12, R11 ;  /* 0x0000000c0d0e7389 */ /* 0x00006400000c000b */
[----:B01----:R-:W-:Y:S01]  /*19590*/  ENDCOLLECTIVE ;  /* 0x000000000000791b */ /* 0x003fe20003800000 */
.L_x_2075:
[----:B------:R-:W-:-:S05]  /*195a0*/  @P0 IMAD.X R3, RZ, RZ, R5, P1 ;  /* 0x000000ffff030224 */ /* 0x000fca00008e0605 */
        /* <DEDUP_REMOVED lines=11> */
.L_x_2076:
[----:B------:R-:W-:Y:S02]  /*19660*/  IMAD.MOV.U32 R13, RZ, RZ, R4 ;  /* 0x000000ffff0d7224 */ /* 0x000fe400078e0004 */
[----:B------:R-:W-:Y:S01]  /*19670*/  IMAD.MOV.U32 R12, RZ, RZ, 0x3 ;  /* 0x00000003ff0c7424 */ /* 0x000fe200078e00ff */
[----:B------:R-:W-:-:S13]  /*19680*/  @P0 LEA R2, P1, R22, R14, 0x1 ;  /* 0x0000000e16020211 */ /* 0x000fda00078208ff */
[----:B------:R-:W-:Y:S05]  /*19690*/  WARPSYNC.COLLECTIVE R15, `(.L_x_2077) ;  /* 0x000000000f087348 */ /* 0x000fea0003c00000 */
[----:B------:R0:W1:Y:S02]  /*196a0*/  SHFL.IDX P6, R14, R13, R12, R11 ;  /* 0x0000000c0d0e7389 */ /* 0x00006400000c000b */
[----:B01----:R-:W-:Y:S01]  /*196b0*/  ENDCOLLECTIVE ;  /* 0x000000000000791b */ /* 0x003fe20003800000 */
.L_x_2077:
        /* <DEDUP_REMOVED lines=10> */
.L_x_2078:
[----:B------:R-:W-:Y:S05]  /*19760*/  BRA `(.L_x_2079) ;  /* 0xffffffc4007c7947 */ /* 0x000fea000383ffff */
.L_x_2028:
[----:B------:R-:W-:Y:S01]  /*19770*/  IMAD.MOV.U32 R13, RZ, RZ, R4 ;  /* 0x000000ffff0d7224 */ /* 0x000fe200078e0004 */
[----:B------:R-:W-:Y:S01]  /*19780*/  LOP3.LUT R16, R16, 0xfffffeff, RZ, 0xc0, !PT ;  /* 0xfffffeff10107812 */ /* 0x000fe200078ec0ff */
[----:B------:R-:W-:Y:S02]  /*19790*/  IMAD.MOV.U32 R12, RZ, RZ, RZ ;  /* 0x000000ffff0c7224 */ /* 0x000fe400078e00ff */
[----:B------:R-:W-:Y:S02]  /*197a0*/  IMAD.MOV.U32 R11, RZ, RZ, 0x181f ;  /* 0x0000181fff0b7424 */ /* 0x000fe400078e00ff */
[----:B------:R-:W-:Y:S02]  /*197b0*/  IMAD.MOV.U32 R15, RZ, RZ, -0x1 ;  /* 0xffffffffff0f7424 */ /* 0x000fe400078e00ff */
[----:B------:R-:W-:-:S07]  /*197c0*/  VIADD R6, R20, UR40 ;  /* 0x0000002814067c36 */ /* 0x000fce0008000000 */
[----:B------:R-:W-:Y:S05]  /*197d0*/  WARPSYNC.COLLECTIVE R15, `(.L_x_2080) ;  /* 0x000000000f087348 */ /* 0x000fea0003c00000 */
[----:B------:R0:W1:Y:S02]  /*197e0*/  SHFL.IDX P6, R14, R13, R12, R11 ;  /* 0x0000000c0d0e7389 */ /* 0x00006400000c000b */
[----:B01----:R-:W-:Y:S01]  /*197f0*/  ENDCOLLECTIVE ;  /* 0x000000000000791b */ /* 0x003fe20003800000 */
.L_x_2080:
[----:B------:R-:W-:Y:S02]  /*19800*/  VIADD R10, R6, 0x10 ;  /* 0x00000010060a7836 */ /* 0x000fe40000000000 */
[----:B------:R-:W-:Y:S02]  /*19810*/  IMAD.MOV.U32 R13, RZ, RZ, R0 ;  /* 0x000000ffff0d7224 */ /* 0x000fe400078e0000 */
[----:B------:R-:W-:-:S07]  /*19820*/  IMAD.MOV.U32 R2, RZ, RZ, R14 ;  /* 0x000000ffff027224 */ /* 0x000fce00078e000e */
[----:B------:R-:W-:Y:S05]  /*19830*/  WARPSYNC.COLLECTIVE R15, `(.L_x_2081) ;  /* 0x000000000f087348 */ /* 0x000fea0003c00000 */
[----:B------:R0:W1:Y:S02]  /*19840*/  SHFL.IDX P6, R14, R13, R12, R11 ;  /* 0x0000000c0d0e7389 */ /* 0x00006400000c000b */
[----:B01----:R-:W-:Y:S01]  /*19850*/  ENDCOLLECTIVE ;  /* 0x000000000000791b */ /* 0x003fe20003800000 */
.L_x_2081:
        /* <DEDUP_REMOVED lines=11> */
.L_x_2082:
        /* <DEDUP_REMOVED lines=15> */
.L_x_2083:
        /* <DEDUP_REMOVED lines=10> */
.L_x_2084:
        /* <DEDUP_REMOVED lines=14> */
.L_x_2085:
[----:B------:R-:W-:Y:S02]  /*19b80*/  @!P2 LEA R7, R24, UR45, 0x1 ;  /* 0x0000002d1807ac11 */ /* 0x000fe4000f8e08ff */
[----:B------:R-:W-:Y:S01]  /*19b90*/  @P2 LOP3.LUT R16, R16, 0x40, RZ, 0xfc, !PT ;  /* 0x0000004010102812 */ /* 0x000fe200078efcff */
[----:B------:R-:W-:Y:S02]  /*19ba0*/  IMAD.MOV.U32 R13, RZ, RZ, R4 ;  /* 0x000000ffff0d7224 */ /* 0x000fe400078e0004 */
[----:B------:R-:W-:Y:S02]  /*19bb0*/  IMAD.MOV.U32 R12, RZ, RZ, 0x3 ;  /* 0x00000003ff0c7424 */ /* 0x000fe400078e00ff */
[----:B------:R-:W-:-:S05]  /*19bc0*/  IMAD.MOV.U32 R8, RZ, RZ, R14 ;  /* 0x000000ffff087224 */ /* 0x000fca00078e000e */
[----:B------:R-:W-:-:S05]  /*19bd0*/  @!P2 LEA R8, P1, R22, R8, 0x1 ;  /* 0x000000081608a211 */ /* 0x000fca00078208ff */
[----:B------:R-:W-:Y:S02]  /*19be0*/  @!P2 IMAD.X R11, RZ, RZ, R2, P1 ;  /* 0x000000ffff0ba224 */ /* 0x000fe400008e0602 */
[----:B------:R-:W-:Y:S02]  /*19bf0*/  @!P2 IMAD.MOV.U32 R2, RZ, RZ, R8 ;  /* 0x000000ffff02a224 */ /* 0x000fe400078e0008 */
[----:B------:R-:W-:Y:S02]  /*19c00*/  @!P2 IMAD.MOV.U32 R3, RZ, RZ, R11 ;  /* 0x000000ffff03a224 */ /* 0x000fe400078e000b */
[----:B------:R-:W-:-:S03]  /*19c10*/  IMAD.MOV.U32 R11, RZ, RZ, 0x181f ;  /* 0x0000181fff0b7424 */ /* 0x000fc600078e00ff */
[----:B------:R-:W-:Y:S01]  /*19c20*/  @!PT LDS RZ, [RZ] ;  /* 0x00000000fffff984 */ /* 0x000fe20000000800 */
[----:B------:R-:W-:Y:S01]  /*19c30*/  @!PT LDS RZ, [RZ] ;  /* 0x00000000fffff984 */ /* 0x000fe20000000800 */
[----:B------:R-:W-:Y:S01]  /*19c40*/  @!PT LDS RZ, [RZ] ;  /* 0x00000000fffff984 */ /* 0x000fe20000000800 */
[----:B------:R0:W-:Y:S04]  /*19c50*/  @!P2 LDGSTS.E.BYPASS.LTC128B.128 [R7+0x21400], desc[UR36][R2.64], !P0 ;  /* 0x214000000207afae */ /* 0x0001e8000c101d64 */
[----:B0-----:R-:W-:Y:S05]  /*19c60*/  WARPSYNC.COLLECTIVE R15, `(.L_x_2086) ;  /* 0x000000000f087348 */ /* 0x001fea0003c00000 */
[----:B------:R1:W2:Y:S02]  /*19c70*/  SHFL.IDX P6, R14, R13, R12, R11 ;  /* 0x0000000c0d0e7389 */ /* 0x0002a400000c000b */
[----:B012---:R-:W-:Y:S01]  /*19c80*/  ENDCOLLECTIVE ;  /* 0x000000000000791b */ /* 0x007fe20003800000 */
.L_x_2086:
[----:B------:R-:W-:Y:S02]  /*19c90*/  IMAD.MOV.U32 R13, RZ, RZ, R0 ;  /* 0x000000ffff0d7224 */ /* 0x000fe400078e0000 */
[----:B------:R-:W-:-:S07]  /*19ca0*/  IMAD.MOV.U32 R4, RZ, RZ, R14 ;  /* 0x000000ffff047224 */ /* 0x000fce00078e000e */
[----:B------:R-:W-:Y:S05]  /*19cb0*/  WARPSYNC.COLLECTIVE R15, `(.L_x_2087) ;  /* 0x000000000f087348 */ /* 0x000fea0003c00000 */
[----:B------:R0:W1:Y:S02]  /*19cc0*/  SHFL.IDX P6, R14, R13, R12, R11 ;  /* 0x0000000c0d0e7389 */ /* 0x00006400000c000b */
[----:B01----:R-:W-:Y:S01]  /*19cd0*/  ENDCOLLECTIVE ;  /* 0x000000000000791b */ /* 0x003fe20003800000 */
.L_x_2087:
[----:B------:R-:W-:Y:S05]  /*19ce0*/  BRA `(.L_x_2088) ;  /* 0xffffffc800207947 */ /* 0x000fea000383ffff */
.L_x_2030:
        /* <DEDUP_REMOVED lines=8> */
.L_x_2090:
[----:B------:R-:W-:Y:S05]  /*19d70*/  BSYNC B0 ;  /* 0x0000000000007941 */ /* 0x000fea0003800000 */
.L_x_2089:
        /* <DEDUP_REMOVED lines=13> */
.L_x_2091:
        /* <DEDUP_REMOVED lines=38> */
.L_x_2092:
[----:B------:R-:W-:-:S04]  /*1a0b0*/  @!P3 LOP3.LUT R7, R6, 0x80, RZ, 0xc0, !PT ;  /* 0x000000800607b812 */ /* 0x000fc800078ec0ff */
[----:B------:R-:W-:Y:S01]  /*1a0c0*/  @!P3 SHF.R.U32.HI R7, RZ, 0x3, R7 ;  /* 0x00000003ff07b819 */ /* 0x000fe20000011607 */
[----:B------:R-:W-:Y:S02]  /*1a0d0*/  IMAD.MOV.U32 R13, RZ, RZ, R0 ;  /* 0x000000ffff0d7224 */ /* 0x000fe400078e0000 */
[----:B------:R-:W-:-:S07]  /*1a0e0*/  IMAD.MOV.U32 R9, RZ, RZ, R14 ;  /* 0x000000ffff097224 */ /* 0x000fce00078e000e */
[----:B------:R-:W-:Y:S05]  /*1a0f0*/  WARPSYNC.COLLECTIVE R15, `(.L_x_2093) ;  /* 0x000000000f087348 */ /* 0x000fea0003c00000 */
[----:B------:R0:W1:Y:S02]  /*1a100*/  SHFL.IDX P6, R14, R13, R12, R11 ;  /* 0x0000000c0d0e7389 */ /* 0x00006400000c000b */
[----:B01----:R-:W-:Y:S01]  /*1a110*/  ENDCOLLECTIVE ;  /* 0x000000000000791b */ /* 0x003fe20003800000 */
.L_x_2093:
        /* <DEDUP_REMOVED lines=35> */
.L_x_2094:
[----:B------:R-:W-:-:S04]  /*1a350*/  @!P1 LOP3.LUT R9, R6, 0x80, RZ, 0xc0, !PT ;  /* 0x0000008006099812 */ /* 0x000fc800078ec0ff */
[----:B------:R-:W-:Y:S01]  /*1a360*/  @!P1 SHF.R.U32.HI R9, RZ, 0x3, R9 ;  /* 0x00000003ff099819 */ /* 0x000fe20000011609 */
[----:B------:R-:W-:Y:S02]  /*1a370*/  IMAD.MOV.U32 R13, RZ, RZ, R0 ;  /* 0x000000ffff0d7224 */ /* 0x000fe400078e0000 */
[----:B------:R-:W-:-:S07]  /*1a380*/  IMAD.MOV.U32 R7, RZ, RZ, R14 ;  /* 0x000000ffff077224 */ /* 0x000fce00078e000e */
[----:B------:R-:W-:Y:S05]  /*1a390*/  WARPSYNC.COLLECTIVE R15, `(.L_x_2095) ;  /* 0x000000000f087348 */ /* 0x000fea0003c00000 */
[----:B------:R0:W1:Y:S02]  /*1a3a0*/  SHFL.IDX P6, R14, R13, R12, R11 ;  /* 0x0000000c0d0e7389 */ /* 0x00006400000c000b */
[----:B01----:R-:W-:Y:S01]  /*1a3b0*/  ENDCOLLECTIVE ;  /* 0x000000000000791b */ /* 0x003fe20003800000 */
.L_x_2095:
        /* <DEDUP_REMOVED lines=29> */
.L_x_2096:
[----:B------:R-:W-:Y:S02]  /*1a590*/  IMAD.MOV.U32 R13, RZ, RZ, R0 ;  /* 0x000000ffff0d7224 */ /* 0x000fe400078e0000 */
[----:B------:R-:W-:-:S07]  /*1a5a0*/  IMAD.MOV.U32 R4, RZ, RZ, R14 ;  /* 0x000000ffff047224 */ /* 0x000fce00078e000e */
[----:B------:R-:W-:Y:S05]  /*1a5b0*/  WARPSYNC.COLLECTIVE R15, `(.L_x_2097) ;  /* 0x000000000f087348 */ /* 0x000fea0003c00000 */
[----:B------:R0:W1:Y:S02]  /*1a5c0*/  SHFL.IDX P6, R14, R13, R12, R11 ;  /* 0x0000000c0d0e7389 */ /* 0x00006400000c000b */
[----:B01----:R-:W-:Y:S01]  /*1a5d0*/  ENDCOLLECTIVE ;  /* 0x000000000000791b */ /* 0x003fe20003800000 */
.L_x_2097:
[----:B------:R-:W-:Y:S05]  /*1a5e0*/  BRA `(.L_x_2098) ;  /* 0xffffffc800c07947 */ /* 0x000fea000383ffff */
.L_x_2033:
[----:B01----:R-:W-:-:S04]  /*1a5f0*/  IMAD.U32 R3, RZ, RZ, UR45 ;  /* 0x0000002dff037e24 */ /* 0x003fc8000f8e00ff */
[----:B------:R0:W1:Y:S03]  /*1a600*/  SYNCS.PHASECHK.TRANS64.TRYWAIT P0, [R3+URZ+0x38820], R0 ;  /* 0x03882000030075a7 */ /* 0x000066000800017f */
[----:B-1----:R-:W-:Y:S05]  /*1a610*/  @!P0 NANOSLEEP.SYNCS 0x989680 ;  /* 0x009896800000895d */ /* 0x002fea0003900000 */
[----:B------:R-:W1:Y:S02]  /*1a620*/  @!P0 SYNCS.PHASECHK.TRANS64 P0, [R3+URZ+0x38820], R0 ;  /* 0x03882000030085a7 */ /* 0x000e64000800007f */
[----:B-1----:R-:W-:Y:S05]  /*1a630*/  @!P0 BRA `(.L_x_2033) ;  /* 0xfffffffc00ec8947 */ /* 0x002fea000383ffff */
[----:B------:R-:W-:Y:S05]  /*1a640*/  BRA `(.L_x_2099) ;  /* 0xffffffcc00307947 */ /* 0x000fea000383ffff */
.L_x_2035:
[----:B01----:R-:W-:-:S04]  /*1a650*/  IMAD.U32 R3, RZ, RZ, UR45 ;  /* 0x0000002dff037e24 */ /* 0x003fc8000f8e00ff */
[----:B------:R0:W1:Y:S03]  /*1a660*/  SYNCS.PHASECHK.TRANS64.TRYWAIT P0, [R3+URZ+0x38860], R0 ;  /* 0x03886000030075a7 */ /* 0x000066000800017f */
[----:B-1----:R-:W-:Y:S05]  /*1a670*/  @!P0 NANOSLEEP.SYNCS 0x989680 ;  /* 0x009896800000895d */ /* 0x002fea0003900000 */
[----:B------:R-:W1:Y:S02]  /*1a680*/  @!P0 SYNCS.PHASECHK.TRANS64 P0, [R3+URZ+0x38860], R0 ;  /* 0x03886000030085a7 */ /* 0x000e64000800007f */
[----:B-1----:R-:W-:Y:S05]  /*1a690*/  @!P0 BRA `(.L_x_2035) ;  /* 0xfffffffc00ec8947 */ /* 0x002fea000383ffff */
[----:B------:R-:W-:Y:S05]  /*1a6a0*/  BRA `(.L_x_2100) ;  /* 0xffffffcc002c7947 */ /* 0x000fea000383ffff */
.L_x_2036:
        /* <DEDUP_REMOVED lines=8> */
.L_x_2102:
[----:B------:R-:W-:Y:S05]  /*1a730*/  BSYNC B0 ;  /* 0x0000000000007941 */ /* 0x000fea0003800000 */
.L_x_2101:
        /* <DEDUP_REMOVED lines=14> */
.L_x_2103:
        /* <DEDUP_REMOVED lines=37> */
.L_x_2104:
[----:B------:R-:W-:Y:S02]  /*1aa70*/  IMAD.MOV.U32 R13, RZ, RZ, R6 ;  /* 0x000000ffff0d7224 */ /* 0x000fe400078e0006 */
[----:B------:R-:W-:-:S07]  /*1aa80*/  IMAD.MOV.U32 R5, RZ, RZ, R14 ;  /* 0x000000ffff057224 */ /* 0x000fce00078e000e */
[----:B------:R-:W-:Y:S05]  /*1aa90*/  WARPSYNC.COLLECTIVE R15, `(.L_x_2105) ;  /* 0x000000000f087348 */ /* 0x000fea0003c00000 */
[----:B------:R0:W1:Y:S02]  /*1aaa0*/  SHFL.IDX P6, R14, R13, R12, R11 ;  /* 0x0000000c0d0e7389 */ /* 0x00006400000c000b */
[----:B01----:R-:W-:Y:S01]  /*1aab0*/  ENDCOLLECTIVE ;  /* 0x000000000000791b */ /* 0x003fe20003800000 */
.L_x_2105:
        /* <DEDUP_REMOVED lines=28> */
.L_x_2106:
[----:B------:R-:W-:Y:S02]  /*1ac80*/  IMAD.MOV.U32 R13, RZ, RZ, R6 ;  /* 0x000000ffff0d7224 */ /* 0x000fe400078e0006 */
[----:B------:R-:W-:-:S07]  /*1ac90*/  IMAD.MOV.U32 R9, RZ, RZ, R14 ;  /* 0x000000ffff097224 */ /* 0x000fce00078e000e */
[----:B------:R-:W-:Y:S05]  /*1aca0*/  WARPSYNC.COLLECTIVE R15, `(.L_x_2107) ;  /* 0x000000000f087348 */ /* 0x000fea0003c00000 */
[----:B------:R0:W1:Y:S02]  /*1acb0*/  SHFL.IDX P6, R14, R13, R12, R11 ;  /* 0x0000000c0d0e7389 */ /* 0x00006400000c000b */
[----:B01----:R-:W-:Y:S01]  /*1acc0*/  ENDCOLLECTIVE ;  /* 0x000000000000791b */ /* 0x003fe20003800000 */
.L_x_2107:
        /* <DEDUP_REMOVED lines=28> */
.L_x_2108:
[----:B------:R-:W-:Y:S02]  /*1ae90*/  IMAD.MOV.U32 R13, RZ, RZ, R6 ;  /* 0x000000ffff0d7224 */ /* 0x000fe400078e0006 */
[----:B------:R-:W-:-:S07]  /*1aea0*/  IMAD.MOV.U32 R8, RZ, RZ, R14 ;  /* 0x000000ffff087224 */ /* 0x000fce00078e000e */
[----:B------:R-:W-:Y:S05]  /*1aeb0*/  WARPSYNC.COLLECTIVE R15, `(.L_x_2109) ;  /* 0x000000000f087348 */ /* 0x000fea0003c00000 */
[----:B------:R0:W1:Y:S02]  /*1aec0*/  SHFL.IDX P6, R14, R13, R12, R11 ;  /* 0x0000000c0d0e7389 */ /* 0x00006400000c000b */
[----:B01----:R-:W-:Y:S01]  /*1aed0*/  ENDCOLLECTIVE ;  /* 0x000000000000791b */ /* 0x003fe20003800000 */
.L_x_2109:
[----:B------:R-:W-:Y:S05]  /*1aee0*/  BRA `(.L_x_2110) ;  /* 0xffffffc800c07947 */ /* 0x000fea000383ffff */
.L_x_2043:
[----:B-1----:R1:W2:Y:S02]  /*1aef0*/  SYNCS.PHASECHK.TRANS64.TRYWAIT P0, [R10+URZ+0x38840], R20 ;  /* 0x038840140a0075a7 */ /* 0x0022a4000800017f */
[----:B--2---:R-:W-:Y:S05]  /*1af00*/  @!P0 NANOSLEEP.SYNCS 0x989680 ;  /* 0x009896800000895d */ /* 0x004fea0003900000 */
[----:B------:R-:W2:Y:S02]  /*1af10*/  @!P0 SYNCS.PHASECHK.TRANS64 P0, [R10+URZ+0x38840], R20 ;  /* 0x038840140a0085a7 */ /* 0x000ea4000800007f */
[----:B--2---:R-:W-:Y:S05]  /*1af20*/  @!P0 BRA `(.L_x_2043) ;  /* 0xfffffffc00f08947 */ /* 0x004fea000383ffff */
[----:B------:R-:W-:Y:S05]  /*1af30*/  BRA `(.L_x_2111) ;  /* 0xffffffd000187947 */ /* 0x000fea000383ffff */
.L_x_2044:
        /* <DEDUP_REMOVED lines=8> */
.L_x_2113:
[----:B------:R-:W-:Y:S05]  /*1afc0*/  BSYNC B1 ;  /* 0x0000000000017941 */ /* 0x000fea0003800000 */
.L_x_2112:
[----:B------:R-:W-:Y:S01]  /*1afd0*/  IMAD.MOV.U32 R13, RZ, RZ, R26 ;  /* 0x000000ffff0d7224 */ /* 0x000fe200078e001a */
[----:B------:R-:W-:Y:S01]  /*1afe0*/  LEA R27, R17, UR45, 0x1 ;  /* 0x0000002d111b7c11 */ /* 0x000fe2000f8e08ff */
[----:B------:R-:W-:Y:S02]  /*1aff0*/  IMAD.MOV.U32 R12, RZ, RZ, RZ ;  /* 0x000000ffff0c7224 */ /* 0x000fe400078e00ff */
[----:B------:R-:W-:Y:S02]  /*1b000*/  IMAD.MOV.U32 R11, RZ, RZ, 0x181f ;  /* 0x0000181fff0b7424 */ /* 0x000fe400078e00ff */
[----:B------:R-:W-:Y:S02]  /*1b010*/  IMAD.MOV.U32 R15, RZ, RZ, -0x1 ;  /* 0xffffffffff0f7424 */ /* 0x000fe400078e00ff */
[----:B------:R-:W-:-:S07]  /*1b020*/  IMAD.MOV.U32 R3, RZ, RZ, R14 ;  /* 0x000000ffff037224 */ /* 0x000fce00078e000e */
[----:B------:R-:W-:Y:S05]  /*1b030*/  WARPSYNC.COLLECTIVE R15, `(.L_x_2114) ;  /* 0x000000000f087348 */ /* 0x000fea0003c00000 */
[----:B------:R0:W1:Y:S02]  /*1b040*/  SHFL.IDX P6, R14, R13, R12, R11 ;  /* 0x0000000c0d0e7389 */ /* 0x00006400000c000b */
[----:B01----:R-:W-:Y:S01]  /*1b050*/  ENDCOLLECTIVE ;  /* 0x000000000000791b */ /* 0x003fe20003800000 */
.L_x_2114:
[----:B------:R-:W-:Y:S02]  /*1b060*/  IMAD.MOV.U32 R13, RZ, RZ, R29 ;  /* 0x000000ffff0d7224 */ /* 0x000fe400078e001d */
[----:B------:R-:W-:Y:S01]  /*1b070*/  IMAD.MOV.U32 R12, RZ, RZ, 0x1 ;  /* 0x00000001ff0c7424 */ /* 0x000fe200078e00ff */
[----:B------:R-:W-:-:S13]  /*1b080*/  IADD3 R2, P0, R14, R0, RZ ;  /* 0x000000000e027210 */ /* 0x000fda0007f1e0ff */
[----:B------:R-:W-:Y:S05]  /*1b090*/  WARPSYNC.COLLECTIVE R15, `(.L_x_2115) ;  /* 0x000000000f087348 */ /* 0x000fea0003c00000 */
[----:B------:R0:W1:Y:S02]  /*1b0a0*/  SHFL.IDX P6, R14, R13, R12, R11 ;  /* 0x0000000c0d0e7389 */ /* 0x00006400000c000b */
[----:B01----:R-:W-:Y:S01]  /*1b0b0*/  ENDCOLLECTIVE ;  /* 0x000000000000791b */ /* 0x003fe20003800000 */
.L_x_2115:
        /* <DEDUP_REMOVED lines=10> */
.L_x_2116:
[----:B------:R-:W-:Y:S02]  /*1b160*/  IMAD.MOV.U32 R13, RZ, RZ, R29 ;  /* 0x000000ffff0d7224 */ /* 0x000fe400078e001d */
[----:B------:R-:W-:Y:S01]  /*1b170*/  IMAD.MOV.U32 R12, RZ, RZ, 0x2 ;  /* 0x00000002ff0c7424 */ /* 0x000fe200078e00ff */
[----:B------:R-:W-:-:S13]  /*1b180*/  IADD3 R2, P0, R14, R0, RZ ;  /* 0x000000000e027210 */ /* 0x000fda0007f1e0ff */
[----:B------:R-:W-:Y:S05]  /*1b190*/  WARPSYNC.COLLECTIVE R15, `(.L_x_2117) ;  /* 0x000000000f087348 */ /* 0x000fea0003c00000 */
[----:B------:R0:W1:Y:S02]  /*1b1a0*/  SHFL.IDX P6, R14, R13, R12, R11 ;  /* 0x0000000c0d0e7389 */ /* 0x00006400000c000b */
[----:B01----:R-:W-:Y:S01]  /*1b1b0*/  ENDCOLLECTIVE ;  /* 0x000000000000791b */ /* 0x003fe20003800000 */
.L_x_2117:
        /* <DEDUP_REMOVED lines=10> */
.L_x_2118:
[----:B------:R-:W-:Y:S02]  /*1b260*/  IMAD.MOV.U32 R13, RZ, RZ, R29 ;  /* 0x000000ffff0d7224 */ /* 0x000fe400078e001d */
[----:B------:R-:W-:Y:S01]  /*1b270*/  IMAD.MOV.U32 R12, RZ, RZ, 0x3 ;  /* 0x00000003ff0c7424 */ /* 0x000fe200078e00ff */
[----:B------:R-:W-:-:S13]  /*1b280*/  IADD3 R2, P0, R14, R0, RZ ;  /* 0x000000000e027210 */ /* 0x000fda0007f1e0ff */
[----:B------:R-:W-:Y:S05]  /*1b290*/  WARPSYNC.COLLECTIVE R15, `(.L_x_2119) ;  /* 0x000000000f087348 */ /* 0x000fea0003c00000 */
[----:B------:R0:W1:Y:S02]  /*1b2a0*/  SHFL.IDX P6, R14, R13, R12, R11 ;  /* 0x0000000c0d0e7389 */ /* 0x00006400000c000b */
[----:B01----:R-:W-:Y:S01]  /*1b2b0*/  ENDCOLLECTIVE ;  /* 0x000000000000791b */ /* 0x003fe20003800000 */
.L_x_2119:
        /* <DEDUP_REMOVED lines=10> */
.L_x_2120:
[----:B------:R-:W-:Y:S05]  /*1b360*/  BRA `(.L_x_2121) ;  /* 0xffffffcc00cc7947 */ /* 0x000fea000383ffff */
.L_x_2049:
[----:B---3--:R3:W4:Y:S02]  /*1b370*/  SYNCS.PHASECHK.TRANS64.TRYWAIT P0, [R10+URZ+0x38860], R20 ;  /* 0x038860140a0075a7 */ /* 0x008724000800017f */
[----:B----4-:R-:W-:Y:S05]  /*1b380*/  @!P0 NANOSLEEP.SYNCS 0x989680 ;  /* 0x009896800000895d */ /* 0x010fea0003900000 */
[----:B------:R-:W4:Y:S02]  /*1b390*/  @!P0 SYNCS.PHASECHK.TRANS64 P0, [R10+URZ+0x38860], R20 ;  /* 0x038860140a0085a7 */ /* 0x000f24000800007f */
[----:B----4-:R-:W-:Y:S05]  /*1b3a0*/  @!P0 BRA `(.L_x_2049) ;  /* 0xfffffffc00f08947 */ /* 0x010fea000383ffff */
[----:B------:R-:W-:Y:S05]  /*1b3b0*/  BRA `(.L_x_2122) ;  /* 0xffffffd000187947 */ /* 0x000fea000383ffff */
.L_x_2050:
        /* <DEDUP_REMOVED lines=8> */
.L_x_2124:
[----:B------:R-:W-:Y:S05]  /*1b440*/  BSYNC B1 ;  /* 0x0000000000017941 */ /* 0x000fea0003800000 */
.L_x_2123:
        /* <DEDUP_REMOVED lines=12> */
.L_x_2125:
        /* <DEDUP_REMOVED lines=13> */
.L_x_2126:
        /* <DEDUP_REMOVED lines=16> */
.L_x_2127:
        /* <DEDUP_REMOVED lines=18> */
.L_x_2128:
        /* <DEDUP_REMOVED lines=14> */
.L_x_2129:
        /* <DEDUP_REMOVED lines=17> */
.L_x_2130:
        /* <DEDUP_REMOVED lines=13> */
.L_x_2131:
[----:B------:R-:W-:Y:S05]  /*1bac0*/  BRA `(.L_x_2132) ;  /* 0xffffffcc008c7947 */ /* 0x000fea000383ffff */
.L_x_2055:
[----:B0-----:R0:W1:Y:S02]  /*1bad0*/  SYNCS.PHASECHK.TRANS64.TRYWAIT P0, [R5+URZ+0x38820], R4 ;  /* 0x03882004050075a7 */ /* 0x001064000800017f */
[----:B-1----:R-:W-:Y:S05]  /*1bae0*/  @!P0 NANOSLEEP.SYNCS 0x989680 ;  /* 0x009896800000895d */ /* 0x002fea0003900000 */
[----:B------:R-:W1:Y:S02]  /*1baf0*/  @!P0 SYNCS.PHASECHK.TRANS64 P0, [R5+URZ+0x38820], R4 ;  /* 0x03882004050085a7 */ /* 0x000e64000800007f */
[----:B-1----:R-:W-:Y:S05]  /*1bb00*/  @!P0 BRA `(.L_x_2055) ;  /* 0xfffffffc00f08947 */ /* 0x002fea000383ffff */
[----:B------:R-:W-:Y:S05]  /*1bb10*/  BRA `(.L_x_2133) ;  /* 0xffffffd000387947 */ /* 0x000fea000383ffff */
.L_x_2056:
        /* <DEDUP_REMOVED lines=11> */
.L_x_2135:
[----:B------:R-:W-:Y:S05]  /*1bbd0*/  BSYNC B0 ;  /* 0x0000000000007941 */ /* 0x000fea0003800000 */
.L_x_2134:
[----:B------:R-:W-:Y:S05]  /*1bbe0*/  BRA `(.L_x_2136) ;  /* 0xffffffd000207947 */ /* 0x000fea000383ffff */
.L_x_2057:
[----:B------:R-:W-:Y:S01]  /*1bbf0*/  BSSY B0, `(.L_x_2137) ;  /* 0x0000006000007945 */ /* 0x000fe20003800000 */
[----:B------:R-:W-:-:S07]  /*1bc00*/  IMAD.MOV.U32 R15, RZ, RZ, -0x1 ;  /* 0xffffffffff0f7424 */ /* 0x000fce00078e00ff */
[----:B012--5:R-:W-:Y:S05]  /*1bc10*/  WARPSYNC.COLLECTIVE R15, `(.L_x_2138) ;  /* 0x000000000f0c7348 */ /* 0x027fea0003c00000 */
[----:B------:R-:W-:Y:S02]  /*1bc20*/  ELECT P6, UR62, PT ;  /* 0x00000000003e782f */ /* 0x000fe400038c0000 */
[----:B------:R-:W-:Y:S01]  /*1bc30*/  MOV R14, UR62 ;  /* 0x0000003e000e7c02 */ /* 0x000fe20008000f00 */
[----:B012--5:R-:W-:Y:S10]  /*1bc40*/  ENDCOLLECTIVE ;  /* 0x000000000000791b */ /* 0x027ff40003800000 */
.L_x_2138:
[----:B------:R-:W-:Y:S05]  /*1bc50*/  BSYNC B0 ;  /* 0x0000000000007941 */ /* 0x000fea0003800000 */
.L_x_2137:
[----:B------:R-:W-:Y:S05]  /*1bc60*/  BRA `(.L_x_2139) ;  /* 0xffffffd000147947 */ /* 0x000fea000383ffff */
.L_x_2059:
[----:B-1----:R1:W3:Y:S02]  /*1bc70*/  SYNCS.PHASECHK.TRANS64.TRYWAIT P1, [R3+URZ+0x38840], R2 ;  /* 0x03884002030075a7 */ /* 0x0022e4000802017f */
[----:B---3--:R-:W-:Y:S05]  /*1bc80*/  @!P1 NANOSLEEP.SYNCS 0x989680 ;  /* 0x009896800000995d */ /* 0x008fea0003900000 */
[----:B------:R-:W3:Y:S02]  /*1bc90*/  @!P1 SYNCS.PHASECHK.TRANS64 P1, [R3+URZ+0x38840], R2 ;  /* 0x03884002030095a7 */ /* 0x000ee4000802007f */
[----:B---3--:R-:W-:Y:S05]  /*1bca0*/  @!P1 BRA `(.L_x_2059) ;  /* 0xfffffffc00f09947 */ /* 0x008fea000383ffff */
[----:B------:R-:W-:Y:S05]  /*1bcb0*/  BRA `(.L_x_2140) ;  /* 0xffffffd0003c7947 */ /* 0x000fea000383ffff */
.L_x_2061:
[----:B0-----:R0:W3:Y:S02]  /*1bcc0*/  SYNCS.PHASECHK.TRANS64.TRYWAIT P1, [R5+URZ+0x38840], R0 ;  /* 0x03884000050075a7 */ /* 0x0010e4000802017f */
[----:B---3--:R-:W-:Y:S05]  /*1bcd0*/  @!P1 NANOSLEEP.SYNCS 0x989680 ;  /* 0x009896800000995d */ /* 0x008fea0003900000 */
[----:B------:R-:W3:Y:S02]  /*1bce0*/  @!P1 SYNCS.PHASECHK.TRANS64 P1, [R5+URZ+0x38840], R0 ;  /* 0x03884000050095a7 */ /* 0x000ee4000802007f */
[----:B---3--:R-:W-:Y:S05]  /*1bcf0*/  @!P1 BRA `(.L_x_2061) ;  /* 0xfffffffc00f09947 */ /* 0x008fea000383ffff */
[----:B------:R-:W-:Y:S05]  /*1bd00*/  BRA `(.L_x_2141) ;  /* 0xffffffd000487947 */ /* 0x000fea000383ffff */
.L_x_2063:
[----:B---3--:R3:W4:Y:S02]  /*1bd10*/  SYNCS.PHASECHK.TRANS64.TRYWAIT P1, [R3+URZ+0x38860], R2 ;  /* 0x03886002030075a7 */ /* 0x008724000802017f */
[----:B----4-:R-:W-:Y:S05]  /*1bd20*/  @!P1 NANOSLEEP.SYNCS 0x989680 ;  /* 0x009896800000995d */ /* 0x010fea0003900000 */
[----:B------:R-:W4:Y:S02]  /*1bd30*/  @!P1 SYNCS.PHASECHK.TRANS64 P1, [R3+URZ+0x38860], R2 ;  /* 0x03886002030095a7 */ /* 0x000f24000802007f */
[----:B----4-:R-:W-:Y:S05]  /*1bd40*/  @!P1 BRA `(.L_x_2063) ;  /* 0xfffffffc00f09947 */ /* 0x010fea000383ffff */
[----:B------:R-:W-:Y:S05]  /*1bd50*/  BRA `(.L_x_2142) ;  /* 0xffffffd000447947 */ /* 0x000fea000383ffff */
.L_x_2143:
        /* <DEDUP_REMOVED lines=10> */
.L_x_5653:


//--------------------- .text._ZN7cutlass13device_kernelIN5flash11enable_sm90INS1_16FlashAttnFwdSm90INS1_25CollectiveMainloopFwdSm90ILi2EN4cute5tupleIJNS5_1CILi1EEES8_S8_EEENS6_IJNS7_ILi64EEESA_SA_EEELi512ENS_6half_tEfNS_4arch4Sm90ELb0ELb1ELb0ELb1ELb1ELb0ELb0ELb0ELb0ELb1ELb1ELb0EEENS1_21CollectiveEpilogueFwdINS6_IJSA_NS7_ILi512EEESA_EEES9_SC_SE_Li256ELb1ELb1ELb1ELb0EEENS1_36VarlenDynamicPersistentTileSchedulerILi64ELi64ELi256ELi128ELb1ELb1ELb1ELb1ELb0ELb1EEEEEEEEEvNT_6ParamsE --------------------------
	.section	.text._ZN7cutlass13device_kernelIN5flash11enable_sm90INS1_16FlashAttnFwdSm90INS1_25CollectiveMainloopFwdSm90ILi2EN4cute5tupleIJNS5_1CILi1EEES8_S8_EEENS6_IJNS7_ILi64EEESA_SA_EEELi512ENS_6half_tEfNS_4arch4Sm90ELb0ELb1ELb0ELb1ELb1ELb0ELb0ELb0ELb0ELb1ELb1ELb0EEENS1_21CollectiveEpilogueFwdINS6_IJSA_NS7_ILi512EEESA_EEES9_SC_SE_Li256ELb1ELb1ELb1ELb0EEENS1_36VarlenDynamicPersistentTileSchedulerILi64ELi64ELi256ELi128ELb1ELb1ELb1ELb1ELb0ELb1EEEEEEEEEvNT_6ParamsE,"ax",@progbits
	.align	128
.text._ZN7cutlass13device_kernelIN5flash11enable_sm90INS1_16FlashAttnFwdSm90INS1_25CollectiveMainloopFwdSm90ILi2EN4cute5tupleIJNS5_1CILi1EEES8_S8_EEENS6_IJNS7_ILi64EEESA_SA_EEELi512ENS_6half_tEfNS_4arch4Sm90ELb0ELb1ELb0ELb1ELb1ELb0ELb0ELb0ELb0ELb1ELb1ELb0EEENS1_21CollectiveEpilogueFwdINS6_IJSA_NS7_ILi512EEESA_EEES9_SC_SE_Li256ELb1ELb1ELb1ELb0EEENS1_36VarlenDynamicPersistentTileSchedulerILi64ELi64ELi256ELi128ELb1ELb1ELb1ELb1ELb0ELb1EEEEEEEEEvNT_6ParamsE:
        .type           _ZN7cutlass13device_kernelIN5flash11enable_sm90INS1_16FlashAttnFwdSm90INS1_25CollectiveMainloopFwdSm90ILi2EN4cute5tupleIJNS5_1CILi1EEES8_S8_EEENS6_IJNS7_ILi64EEESA_SA_EEELi512ENS_6half_tEfNS_4arch4Sm90ELb0ELb1ELb0ELb1ELb1ELb0ELb0ELb0ELb0ELb1ELb1ELb0EEENS1_21CollectiveEpilogueFwdINS6_IJSA_NS7_ILi512EEESA_EEES9_SC_SE_Li256ELb1ELb1ELb1ELb0EEENS1_36VarlenDynamicPersistentTileSchedulerILi64ELi64ELi256ELi128ELb1ELb1ELb1ELb1ELb0ELb1EEEEEEEEEvNT_6ParamsE,@function
        .size           _ZN7cutlass13device_kernelIN5flash11enable_sm90INS1_16FlashAttnFwdSm90INS1_25CollectiveMainloopFwdSm90ILi2EN4cute5tupleIJNS5_1CILi1EEES8_S8_EEENS6_IJNS7_ILi64EEESA_SA_EEELi512ENS_6half_tEfNS_4arch4Sm90ELb0ELb1ELb0ELb1ELb1ELb0ELb0ELb0ELb0ELb1ELb1ELb0EEENS1_21CollectiveEpilogueFwdINS6_IJSA_NS7_ILi512EEESA_EEES9_SC_SE_Li256ELb1ELb1ELb1ELb0EEENS1_36VarlenDynamicPersistentTileSchedulerILi64ELi64ELi256ELi128ELb1ELb1ELb1ELb1ELb0ELb1EEEEEEEEEvNT_6ParamsE,(.L_x_5654 - _ZN7cutlass13device_kernelIN5flash11enable_sm90INS1_16FlashAttnFwdSm90INS1_25CollectiveMainloopFwdSm90ILi2EN4cute5tupleIJNS5_1CILi1EEES8_S8_EEENS6_IJNS7_ILi64EEESA_SA_EEELi512ENS_6half_tEfNS_4arch4Sm90ELb0ELb1ELb0ELb1ELb1ELb0ELb0ELb0ELb0ELb1ELb1ELb0EEENS1_21CollectiveEpilogueFwdINS6_IJSA_NS7_ILi512EEESA_EEES9_SC_SE_Li256ELb1ELb1ELb1ELb0EEENS1_36VarlenDynamicPersistentTileSchedulerILi64ELi64ELi256ELi128ELb1ELb1ELb1ELb1ELb0ELb1EEEEEEEEEvNT_6ParamsE)
        .other          _ZN7cutlass13device_kernelIN5flash11enable_sm90INS1_16FlashAttnFwdSm90INS1_25CollectiveMainloopFwdSm90ILi2EN4cute5tupleIJNS5_1CILi1EEES8_S8_EEENS6_IJNS7_ILi64EEESA_SA_EEELi512ENS_6half_tEfNS_4arch4Sm90ELb0ELb1ELb0ELb1ELb1ELb0ELb0ELb0ELb0ELb1ELb1ELb0EEENS1_21CollectiveEpilogueFwdINS6_IJSA_NS7_ILi512EEESA_EEES9_SC_SE_Li256ELb1ELb1ELb1ELb0EEENS1_36VarlenDynamicPersistentTileSchedulerILi64ELi64ELi256ELi128ELb1ELb1ELb1ELb1ELb0ELb1EEEEEEEEEvNT_6ParamsE,@"STO_CUDA_ENTRY STV_DEFAULT"
_ZN7cutlass13device_kernelIN5flash11enable_sm90INS1_16FlashAttnFwdSm90INS1_25CollectiveMainloopFwdSm90ILi2EN4cute5tupleIJNS5_1CILi1EEES8_S8_EEENS6_IJNS7_ILi64EEESA_SA_EEELi512ENS_6half_tEfNS_4arch4Sm90ELb0ELb1ELb0ELb1ELb1ELb0ELb0ELb0ELb0ELb1ELb1ELb0EEENS1_21CollectiveEpilogueFwdINS6_IJSA_NS7_ILi512EEESA_EEES9_SC_SE_Li256ELb1ELb1ELb1ELb0EEENS1_36VarlenDynamicPersistentTileSchedulerILi64ELi64ELi256ELi128ELb1ELb1ELb1ELb1ELb0ELb1EEEEEEEEEvNT_6ParamsE:
        /* <DEDUP_REMOVED lines=41> */
.L_x_2144:
        /* <DEDUP_REMOVED lines=22> */
.L_x_2145:
        /* <DEDUP_REMOVED lines=18> */
.L_x_2146:
        /* <DEDUP_REMOVED lines=22> */
.L_x_2147:
        /* <DEDUP_REMOVED lines=23> */
.L_x_2148:
        /* <DEDUP_REMOVED lines=8> */
.L_x_2150:
        /* <DEDUP_REMOVED lines=30> */
[CC--:B------:R-:W-:Y:S02]  /*0a40*/  LEA.HI R6, R3.reuse, R0.reuse, RZ, 0x2 ;  /* 0x0000000003067211 */ /* 0x0c0fe400078f10ff */
[----:B------:R-:W-:Y:S02]  /*0a50*/  LEA.HI R223, R3, R0, RZ, 0x3 ;  /* 0x0000000003df7211 */ /* 0x000fe400078f18ff */
[----:B------:R-:W-:Y:S02]  /*0a60*/  SHF.R.S32.HI R7, RZ, 0x4, R2 ;  /* 0x00000004ff077819 */ /* 0x000fe40000011402 */
[----:B------:R-:W-:Y:S02]  /*0a70*/  LOP3.LUT R3, R2, 0xfffffff0, RZ, 0xc0, !PT ;  /* 0xfffffff002037812 */ /* 0x000fe400078ec0ff */
[----:B------:R-:W-:-:S02]  /*0a80*/  SHF.R.S32.HI R5, RZ, 0x5, R4 ;  /* 0x00000005ff057819 */ /* 0x000fc40000011404 */
[----:B------:R-:W-:Y:S01]  /*0a90*/  SHF.R.S32.HI R4, RZ, 0x1f, R4 ;  /* 0x0000001fff047819 */ /* 0x000fe20000011404 */
[----:B------:R-:W-:Y:S01]  /*0aa0*/  IMAD.IADD R3, R0, 0x1, -R3 ;  /* 0x0000000100037824 */ /* 0x000fe200078e0a03 */
[----:B------:R-:W-:Y:S02]  /*0ab0*/  LOP3.LUT R13, R6, 0xfffffffc, RZ, 0xc0, !PT ;  /* 0xfffffffc060d7812 */ /* 0x000fe400078ec0ff */
[----:B------:R-:W-:Y:S02]  /*0ac0*/  LOP3.LUT R11, R9, 0xffffff80, RZ, 0xc0, !PT ;  /* 0xffffff80090b7812 */ /* 0x000fe400078ec0ff */
[----:B------:R-:W-:Y:S01]  /*0ad0*/  LOP3.LUT R191, R223, 0xfffffff8, RZ, 0xc0, !PT ;  /* 0xfffffff8dfbf7812 */ /* 0x000fe200078ec0ff */
[----:B------:R-:W-:Y:S01]  /*0ae0*/  IMAD.IADD R13, R0, 0x1, -R13 ;  /* 0x00000001000d7824 */ /* 0x000fe200078e0a0d */
[----:B------:R-:W-:Y:S01]  /*0af0*/  LEA.HI R2, R2, R7, RZ, 0x1 ;  /* 0x0000000702027211 */ /* 0x000fe200078f08ff */
[----:B------:R-:W-:Y:S01]  /*0b00*/  IMAD.IADD R11, R0, 0x1, -R11 ;  /* 0x00000001000b7824 */ /* 0x000fe200078e0a0b */
[----:B------:R-:W-:Y:S01]  /*0b10*/  LEA.HI R4, R4, R5, RZ, 0x2 ;  /* 0x0000000504047211 */ /* 0x000fe200078f10ff */
[----:B------:R-:W-:Y:S01]  /*0b20*/  IMAD.IADD R191, R0, 0x1, -R191 ;  /* 0x0000000100bf7824 */ /* 0x000fe200078e0abf */
[----:B------:R-:W-:-:S02]  /*0b30*/  LOP3.LUT R2, R2, 0x1ffffffe, RZ, 0xc0, !PT ;  /* 0x1ffffffe02027812 */ /* 0x000fc400078ec0ff */
[----:B------:R-:W-:Y:S01]  /*0b40*/  SHF.R.S32.HI R224, RZ, 0x7, R9 ;  /* 0x00000007ffe07819 */ /* 0x000fe20000011409 */
[----:B------:R-:W-:Y:S01]  /*0b50*/  IMAD.SHL.U32 R19, R191, 0x8, RZ ;  /* 0x00000008bf137824 */ /* 0x000fe200078e00ff */
[--C-:B------:R-:W-:Y:S01]  /*0b60*/  SHF.R.S32.HI R0, RZ, 0x1f, R3.reuse ;  /* 0x0000001fff007819 */ /* 0x100fe20000011403 */
[----:B------:R-:W-:Y:S01]  /*0b70*/  IMAD.IADD R2, R7, 0x1, -R2 ;  /* 0x0000000107027824 */ /* 0x000fe200078e0a02 */
[----:B------:R-:W-:Y:S01]  /*0b80*/  LOP3.LUT R4, R4, 0x3ffffc, RZ, 0xc0, !PT ;  /* 0x003ffffc04047812 */ /* 0x000fe200078ec0ff */
[----:B------:R-:W-:Y:S01]  /*0b90*/  IMAD R15, R224, 0x100, R3 ;  /* 0x00000100e00f7824 */ /* 0x000fe200078e0203 */
[----:B------:R-:W-:Y:S01]  /*0ba0*/  LEA.HI R7, R13, R13, RZ, 0x1 ;  /* 0x0000000d0d077211 */ /* 0x000fe200078f08ff */
[----:B------:R-:W-:Y:S01]  /*0bb0*/  IMAD.SHL.U32 R2, R2, 0x8, RZ ;  /* 0x0000000802027824 */ /* 0x000fe200078e00ff */
[----:B------:R-:W-:Y:S01]  /*0bc0*/  LEA.HI R6, R0, R3, RZ, 0x3 ;  /* 0x0000000300067211 */ /* 0x000fe200078f18ff */
[----:B------:R-:W-:Y:S01]  /*0bd0*/  IMAD.IADD R4, R5, 0x1, -R4 ;  /* 0x0000000105047824 */ /* 0x000fe200078e0a04 */
[----:B------:R-:W-:-:S02]  /*0be0*/  SHF.R.S32.HI R0, RZ, 0x1f, R11 ;  /* 0x0000001fff007819 */ /* 0x000fc4000001140b */
[----:B------:R-:W-:Y:S01]  /*0bf0*/  LOP3.LUT R10, R7, 0x1ffffffe, RZ, 0xc0, !PT ;  /* 0x1ffffffe070a7812 */ /* 0x000fe200078ec0ff */
[----:B------:R-:W-:Y:S01]  /*0c00*/  IMAD R15, R4, 0x10, R15 ;  /* 0x00000010040f7824 */ /* 0x000fe200078e020f */
[C---:B------:R-:W-:Y:S01]  /*0c10*/  LOP3.LUT R8, R6.reuse, 0xfffffff8, RZ, 0xc0, !PT ;  /* 0xfffffff806087812 */ /* 0x040fe200078ec0ff */
[----:B------:R-:W-:Y:S01]  /*0c20*/  IMAD.SHL.U32 R7, R6, 0x40, RZ ;  /* 0x0000004006077824 */ /* 0x000fe200078e00ff */
[----:B------:R-:W-:Y:S01]  /*0c30*/  LEA.HI R4, R0, R11, RZ, 0x2 ;  /* 0x0000000b00047211 */ /* 0x000fe200078f10ff */
[----:B------:R-:W-:Y:S01]  /*0c40*/  IMAD.IADD R190, R13, 0x1, -R10 ;  /* 0x000000010dbe7824 */ /* 0x000fe200078e0a0a */
[----:B------:R-:W-:Y:S01]  /*0c50*/  LEA.HI R9, R9, R224, RZ, 0x1 ;  /* 0x000000e009097211 */ /* 0x000fe200078f08ff */
[----:B------:R-:W-:Y:S01]  /*0c60*/  IMAD.IADD R8, R3, 0x1, -R8 ;  /* 0x0000000103087824 */ /* 0x000fe200078e0a08 */
[--C-:B------:R-:W-:Y:S02]  /*0c70*/  SHF.R.S32.HI R3, RZ, 0x2, R4.reuse ;  /* 0x00000002ff037819 */ /* 0x100fe40000011404 */
[----:B------:R-:W-:-:S02]  /*0c80*/  SHF.R.S32.HI R6, RZ, 0x1f, R4 ;  /* 0x0000001fff067819 */ /* 0x000fc40000011404 */
[----:B------:R-:W-:Y:S02]  /*0c90*/  LOP3.LUT R10, R4, 0x7ffffffc, RZ, 0xc0, !PT ;  /* 0x7ffffffc040a7812 */ /* 0x000fe400078ec0ff */
[----:B------:R-:W-:Y:S02]  /*0ca0*/  LOP3.LUT R4, R7, 0x7ffffe00, RZ, 0xc0, !PT ;  /* 0x7ffffe0007047812 */ /* 0x000fe400078ec0ff */
[----:B------:R-:W-:Y:S01]  /*0cb0*/  LEA.HI R6, R6, R3, RZ, 0x3 ;  /* 0x0000000306067211 */ /* 0x000fe200078f18ff */
[----:B------:R-:W-:Y:S01]  /*0cc0*/  IMAD.IADD R10, R11, 0x1, -R10 ;  /* 0x000000010b0a7824 */ /* 0x000fe200078e0a0a */
[----:B------:R-:W-:Y:S01]  /*0cd0*/  LOP3.LUT R9, R9, 0xfffffe, RZ, 0xc0, !PT ;  /* 0x00fffffe09097812 */ /* 0x000fe200078ec0ff */
[----:B------:R-:W-:Y:S01]  /*0ce0*/  IMAD R7, R5, 0x400, R4 ;  /* 0x0000040005077824 */ /* 0x000fe200078e0204 */
[----:B------:R-:W-:Y:S01]  /*0cf0*/  LOP3.LUT R6, R6, 0xfffffff8, RZ, 0xc0, !PT ;  /* 0xfffffff806067812 */ /* 0x000fe200078ec0ff */
[----:B------:R-:W-:Y:S01]  /*0d00*/  IMAD.SHL.U32 R4, R8, 0x40, RZ ;  /* 0x0000004008047824 */ /* 0x000fe200078e00ff */
[----:B------:R-:W-:Y:S01]  /*0d10*/  LEA.HI R0, R0, R11, RZ, 0x5 ;  /* 0x0000000b00007211 */ /* 0x000fe200078f28ff */
[----:B------:R-:W-:Y:S01]  /*0d20*/  IMAD.IADD R9, R224, 0x1, -R9 ;  /* 0x00000001e0097824 */ /* 0x000fe200078e0a09 */
[----:B------:R-:W-:Y:S01]  /*0d30*/  R2P PR, R8, 0x6 ;  /* 0x0000000608007804 */ /* 0x000fe20000000000 */
[----:B------:R-:W-:Y:S01]  /*0d40*/  IMAD.IADD R17, R3, 0x1, -R6 ;  /* 0x0000000103117824 */ /* 0x000fe200078e0a06 */
[----:B------:R-:W-:Y:S01]  /*0d50*/  LOP3.LUT R5, R4, 0x1c0, RZ, 0xc0, !PT ;  /* 0x000001c004057812 */ /* 0x000fe200078ec0ff */
[----:B------:R-:W-:Y:S01]  /*0d60*/  IMAD.U32 R3, R15, 0x40, R2 ;  /* 0x000000400f037824 */ /* 0x000fe200078e0002 */
[----:B------:R-:W-:-:S02]  /*0d70*/  SHF.R.S32.HI R0, RZ, 0x5, R0 ;  /* 0x00000005ff007819 */ /* 0x000fc40000011400 */
[----:B------:R-:W-:Y:S02]  /*0d80*/  LOP3.LUT R2, R5, 0x8, R2, 0xf8, !PT ;  /* 0x0000000805027812 */ /* 0x000fe400078ef802 */
[----:B------:R-:W-:Y:S01]  /*0d90*/  SHF.R.U32.HI R5, RZ, 0x3, R5 ;  /* 0x00000003ff057819 */ /* 0x000fe20000011605 */
[----:B------:R0:W-:Y:S01]  /*0da0*/  STL [R1+0x20], R3 ;  /* 0x0000200301007387 */ /* 0x0001e20000100800 */
[----:B------:R-:W-:Y:S01]  /*0db0*/  IMAD R17, R0, 0x10, R17 ;  /* 0x0000001000117824 */ /* 0x000fe200078e0211 */
[----:B------:R-:W-:Y:S02]  /*0dc0*/  SEL R188, R188, 0xffffffc0, !P2 ;  /* 0xffffffc0bcbc7807 */ /* 0x000fe40005000000 */
[----:B------:R-:W-:Y:S01]  /*0dd0*/  LOP3.LUT R4, R2, R5, RZ, 0x3c, !PT ;  /* 0x0000000502047212 */ /* 0x000fe200078e3cff */
[----:B------:R-:W-:Y:S01]  /*0de0*/  IMAD.SHL.U32 R2, R10, 0x2, RZ ;  /* 0x000000020a027824 */ /* 0x000fe200078e00ff */
[----:B------:R-:W-:Y:S01]  /*0df0*/  SHF.R.S32.HI R223, RZ, 0x3, R223 ;  /* 0x00000003ffdf7819 */ /* 0x000fe200000114df */
[----:B------:R-:W-:-:S02]  /*0e00*/  IMAD R190, R190, 0x8, R17 ;  /* 0x00000008bebe7824 */ /* 0x000fc400078e0211 */
[----:B------:R-:W-:Y:S02]  /*0e10*/  IMAD.IADD R4, R7, 0x1, R4 ;  /* 0x0000000107047824 */ /* 0x000fe400078e0204 */
[----:B0-----:R-:W-:-:S03]  /*0e20*/  IMAD.SHL.U32 R3, R9, 0x100, RZ ;  /* 0x0000010009037824 */ /* 0x001fc600078e00ff */
[----:B------:R-:W-:Y:S01]  /*0e30*/  LEA R22, R4, UR41, 0x1 ;  /* 0x0000002904167c11 */ /* 0x000fe2000f8e08ff */
[----:B------:R-:W-:Y:S01]  /*0e40*/  IMAD.IADD R18, R2, 0x1, R3 ;  /* 0x0000000102127824 */ /* 0x000fe200078e0203 */
[----:B------:R0:W-:Y:S03]  /*0e50*/  STL [R1+0x1c], R3 ;  /* 0x00001c0301007387 */ /* 0x0001e60000100800 */
[C---:B------:R-:W-:Y:S01]  /*0e60*/  VIADD R222, R18.reuse, 0x8 ;  /* 0x0000000812de7836 */ /* 0x040fe20000000000 */
[----:B------:R-:W-:Y:S01]  /*0e70*/  SHF.R.S32.HI R0, RZ, 0x1f, R18 ;  /* 0x0000001fff007819 */ /* 0x000fe20000011412 */
[C---:B------:R-:W-:Y:S02]  /*0e80*/  VIADD R221, R18.reuse, 0x10 ;  /* 0x0000001012dd7836 */ /* 0x040fe40000000000 */
        /* <DEDUP_REMOVED lines=64> */
[----:B------:R-:W-:-:S07]  /*1290*/  IMAD.IADD R188, R188, 0x1, R23 ;  /* 0x00000001bcbc7824 */ /* 0x000fce00078e0217 */
.L_x_2273:
[----:B------:R-:W-:Y:S02]  /*12a0*/  ULDC.64 UR8, c[0x0][0xa28] ;  /* 0x00028a0000087ab9 */ /* 0x000fe40000000a00 */
[----:B------:R-:W-:-:S04]  /*12b0*/  UISETP.NE.U32.AND UP0, UPT, UR8, URZ, UPT ;  /* 0x0000003f0800728c */ /* 0x000fc8000bf05070 */
[----:B------:R-:W-:-:S03]  /*12c0*/  UISETP.NE.AND.EX UP0, UPT, UR9, URZ, UPT, UP0 ;  /* 0x0000003f0900728c */ /* 0x000fc6000bf05300 */
[----:B------:R-:W-:Y:S02]  /*12d0*/  ULDC.64 UR8, c[0x0][0xa18] ;  /* 0x0002860000087ab9 */ /* 0x000fe40000000a00 */
[----:B------:R-:W-:Y:S01]  /*12e0*/  UISETP.NE.U32.AND UP1, UPT, UR8, URZ, UPT ;  /* 0x0000003f0800728c */ /* 0x000fe2000bf25070 */
[----:B------:R-:W-:-:S03]  /*12f0*/  PLOP3.LUT P0, PT, PT, PT, UP0, 0x80, 0x0 ;  /* 0x000000000000781c */ /* 0x000fc60003f0f008 */
[----:B------:R-:W-:-:S03]  /*1300*/  UISETP.NE.AND.EX UP1, UPT, UR9, URZ, UPT, UP1 ;  /* 0x0000003f0900728c */ /* 0x000fc6000bf25310 */
[----:B------:R-:W-:Y:S02]  /*1310*/  @UP0 ULDC.64 UR8, c[0x0][0xa28] ;  /* 0x00028a0000080ab9 */ /* 0x000fe40000000a00 */
[----:B------:R-:W-:Y:S01]  /*1320*/  @UP0 UIMAD.WIDE UR8, UR6, 0x4, UR8 ;  /* 0x00000004060808a5 */ /* 0x000fe2000f8e0208 */
[----:B------:R-:W-:-:S05]  /*1330*/  PLOP3.LUT P2, PT, PT, PT, UP1, 0x80, 0x0 ;  /* 0x000000000000781c */ /* 0x000fca0003f4f018 */
[----:B------:R-:W-:Y:S01]  /*1340*/  @UP1 ULDC.64 UR10, c[0x0][0xa18] ;  /* 0x00028600000a1ab9 */ /* 0x000fe20000000a00 */
[----:B0-2-4-:R-:W-:Y:S02]  /*1350*/  IMAD.U32 R4, RZ, RZ, UR8 ;  /* 0x00000008ff047e24 */ /* 0x015fe4000f8e00ff */
[----:B------:R-:W-:Y:S01]  /*1360*/  IMAD.U32 R5, RZ, RZ, UR9 ;  /* 0x00000009ff057e24 */ /* 0x000fe2000f8e00ff */
[----:B------:R-:W-:Y:S02]  /*1370*/  @UP1 UIMAD.WIDE UR8, UR6, 0x4, UR10 ;  /* 0x00000004060818a5 */ /* 0x000fe4000f8e020a */
[----:B------:R-:W-:Y:S02]  /*1380*/  ULOP3.LUT UR4, UR7, 0xff000000, URZ, 0xc0, !UPT ;  /* 0xff00000007047892 */ /* 0x000fe4000f8ec03f */
[----:B------:R-:W2:Y:S01]  /*1390*/  @P0 LDG.E R4, desc[UR54][R4.64] ;  /* 0x0000003604040981 */ /* 0x000ea2000c1e1900 */
[----:B------:R-:W-:Y:S01]  /*13a0*/  ULDC.64 UR10, c[0x0][0xa20] ;  /* 0x00028800000a7ab9 */ /* 0x000fe20000000a00 */
[----:B-1----:R-:W-:-:S02]  /*13b0*/  IMAD.U32 R6, RZ, RZ, UR8 ;  /* 0x00000008ff067e24 */ /* 0x002fc4000f8e00ff */
[----:B---3--:R-:W-:Y:S01]  /*13c0*/  IMAD.U32 R7, RZ, RZ, UR9 ;  /* 0x00000009ff077e24 */ /* 0x008fe2000f8e00ff */
[----:B------:R-:W-:-:S04]  /*13d0*/  ULDC.64 UR8, c[0x0][0x418] ;  /* 0x0001060000087ab9 */ /* 0x000fc80000000a00 */
[----:B------:R-:W3:Y:S01]  /*13e0*/  @P2 LDG.E R6, desc[UR54][R6.64] ;  /* 0x0000003606062981 */ /* 0x000ee2000c1e1900 */
[----:B------:R-:W-:Y:S01]  /*13f0*/  UISETP.NE.U32.AND UP0, UPT, UR8, URZ, UPT ;  /* 0x0000003f0800728c */ /* 0x000fe2000bf05070 */
[----:B------:R-:W-:Y:S01]  /*1400*/  ISETP.NE.U32.AND P1, PT, RZ, UR10, PT ;  /* 0x0000000aff007c0c */ /* 0x000fe2000bf25070 */
[----:B------:R-:W-:Y:S02]  /*1410*/  ULOP3.LUT UR42, UR7, 0xff0000, URZ, 0xc0, !UPT ;  /* 0x00ff0000072a7892 */ /* 0x000fe4000f8ec03f */
[----:B------:R-:W-:Y:S01]  /*1420*/  UISETP.NE.AND.EX UP0, UPT, UR9, URZ, UPT, UP0 ;  /* 0x0000003f0900728c */ /* 0x000fe2000bf05300 */
[----:B------:R-:W-:Y:S01]  /*1430*/  ISETP.NE.AND.EX P1, PT, RZ, UR11, PT, P1 ;  /* 0x0000000bff007c0c */ /* 0x000fe2000bf25310 */
[----:B------:R-:W-:Y:S01]  /*1440*/  ULDC UR8, c[0x0][0x424] ;  /* 0x0001090000087ab9 */ /* 0x000fe20000000800 */
[----:B------:R-:W-:Y:S02]  /*1450*/  USHF.R.U32.HI UR4, URZ, 0x8, UR4 ;  /* 0x000000083f047899 */ /* 0x000fe40008011604 */
[----:B------:R-:W-:Y:S01]  /*1460*/  USEL UR8, UR8, 0x1, UP0 ;  /* 0x0000000108087887 */ /* 0x000fe20008000000 */
[----:B------:R-:W-:Y:S01]  /*1470*/  ULDC UR9, c[0x0][0x2f0] ;  /* 0x0000bc0000097ab9 */ /* 0x000fe20000000800 */
[----:B------:R-:W-:Y:S01]  /*1480*/  UMOV UR48, URZ ;  /* 0x0000003f00307c82 */ /* 0x000fe20008000000 */
[----:B------:R-:W-:-:S02]  /*1490*/  ULEA.HI UR42, UR42, UR4, URZ, 0x10 ;  /* 0x000000042a2a7291 */ /* 0x000fc4000f8f803f */
[----:B------:R-:W-:Y:S02]  /*14a0*/  UIMAD UR4, UR8, UR9, URZ ;  /* 0x00000009080472a4 */ /* 0x000fe4000f8e023f */
[----:B------:R-:W-:Y:S01]  /*14b0*/  ULOP3.LUT UR43, UR7, 0xffff, URZ, 0xc0, !UPT ;  /* 0x0000ffff072b7892 */ /* 0x000fe2000f8ec03f */
[----:B--2---:R-:W-:Y:S02]  /*14c0*/  @P0 R2UR UR48, R4 ;  /* 0x00000000043002ca */ /* 0x004fe400000e0000 */
[----:B---3--:R-:W-:Y:S01]  /*14d0*/  @P2 R2UR UR50, R6 ;  /* 0x00000000063222ca */ /* 0x008fe200000e0000 */
[----:B-----5:R-:W-:-:S14]  /*14e0*/  @P2 BRA `(.L_x_2151) ;  /* 0x0000000000382947 */ /* 0x020fdc0003800000 */
[----:B------:R-:W-:Y:S01]  /*14f0*/  ULDC.64 UR8, c[0x0][0xa00] ;  /* 0x0002800000087ab9 */ /* 0x000fe20000000a00 */
[----:B------:R-:W-:Y:S01]  /*1500*/  ULDC UR50, c[0x0][0x288] ;  /* 0x0000a20000327ab9 */ /* 0x000fe20000000800 */
        /* <DEDUP_REMOVED lines=12> */
.L_x_2151:
[----:B------:R-:W-:Y:S01]  /*15d0*/  UMOV UR44, UR6 ;  /* 0x00000006002c7c82 */ /* 0x000fe20008000000 */
[----:B------:R-:W-:Y:S05]  /*15e0*/  @!P1 BRA `(.L_x_2152) ;  /* 0x00000000001c9947 */ /* 0x000fea0003800000 */
[----:B------:R-:W-:Y:S02]  /*15f0*/  ULDC.64 UR8, c[0x0][0xa20] ;  /* 0x0002880000087ab9 */ /* 0x000fe40000000a00 */
[----:B------:R-:W-:-:S06]  /*1600*/  UIMAD.WIDE UR6, UR6, 0x4, UR8 ;  /* 0x00000004060678a5 */ /* 0x000fcc000f8e0208 */
[----:B------:R-:W-:Y:S02]  /*1610*/  IMAD.U32 R4, RZ, RZ, UR6 ;  /* 0x00000006ff047e24 */ /* 0x000fe4000f8e00ff */
[----:B------:R-:W-:-:S05]  /*1620*/  IMAD.U32 R5, RZ, RZ, UR7 ;  /* 0x00000007ff057e24 */ /* 0x000fca000f8e00ff */
[----:B------:R-:W2:Y:S02]  /*1630*/  LDG.E R4, desc[UR54][R4.64] ;  /* 0x0000003604047981 */ /* 0x000ea4000c1e1900 */
[----:B--2---:R-:W-:Y:S01]  /*1640*/  R2UR UR4, R4 ;  /* 0x00000000040472ca */ /* 0x004fe200000e0000 */
[----:B------:R-:W-:-:S14]  /*1650*/  BRA `(.L_x_2153) ;  /* 0x0000000000347947 */ /* 0x000fdc0003800000 */
.L_x_2152:
        /* <DEDUP_REMOVED lines=13> */
.L_x_2153:
[----:B------:R-:W-:Y:S02]  /*1730*/  UISETP.NE.AND UP0, UPT, UR46, 0x1, UPT ;  /* 0x000000012e00788c */ /* 0x000fe4000bf05270 */
[----:B------:R-:W-:Y:S02]  /*1740*/  UIADD3 UR48, UR4, -UR48, URZ ;  /* 0x8000003004307290 */ /* 0x000fe4000fffe03f */
[----:B------:R-:W-:Y:S02]  /*1750*/  USHF.L.U32 UR45, UR5, 0x6, URZ ;  /* 0x00000006052d7899 */ /* 0x000fe4000800063f */
[----:B------:R-:W-:Y:S01]  /*1760*/  UIADD3 UR4, UR48, 0x3f, URZ ;  /* 0x0000003f30047890 */ /* 0x000fe2000fffe03f */
[----:B------:R-:W-:-:S03]  /*1770*/  PLOP3.LUT P0, PT, PT, PT, UP0, 0x80, 0x0 ;  /* 0x000000000000781c */ /* 0x000fc60003f0f008 */
[----:B------:R-:W-:-:S04]  /*1780*/  USHF.R.S32.HI UR6, URZ, 0x1f, UR4 ;  /* 0x0000001f3f067899 */ /* 0x000fc80008011404 */
[----:B------:R-:W-:-:S04]  /*1790*/  ULEA.HI UR6, UR6, UR4, URZ, 0x6 ;  /* 0x0000000406067291 */ /* 0x000fc8000f8f303f */
[----:B------:R-:W-:Y:S02]  /*17a0*/  USHF.R.S32.HI UR6, URZ, 0x6, UR6 ;  /* 0x000000063f067899 */ /* 0x000fe40008011406 */
[----:B------:R-:W-:Y:S10]  /*17b0*/  @!P0 BRA `(.L_x_2154) ;  /* 0x0000002400148947 */ /* 0x000ff40003800000 */
[----:B------:R-:W-:Y:S01]  /*17c0*/  ULDC UR4, c[0x0][0x448] ;  /* 0x0001120000047ab9 */ /* 0x000fe20000000800 */
[----:B------:R-:W-:Y:S02]  /*17d0*/  UIADD3 UR7, UR45, 0x3f, URZ ;  /* 0x0000003f2d077890 */ /* 0x000fe4000fffe03f */
[----:B------:R-:W-:Y:S02]  /*17e0*/  UISETP.NE.AND UP0, UPT, UR4, 0x1, UPT ;  /* 0x000000010400788c */ /* 0x000fe4000bf05270 */
[----:B------:R-:W-:Y:S01]  /*17f0*/  UIADD3 UR10, UR48, 0x1, -UR50 ;  /* 0x00000001300a7890 */ /* 0x000fe2000fffe832 */
[----:B------:R-:W-:Y:S02]  /*1800*/  ULDC.64 UR4, c[0x0][0x9e0] ;  /* 0x0002780000047ab9 */ /* 0x000fe40000000a00 */
[----:B------:R-:W-:-:S06]  /*1810*/  UISETP.GE.AND UP1, UPT, UR5, 0x1, UPT ;  /* 0x000000010500788c */ /* 0x000fcc000bf26270 */
[----:B------:R-:W-:Y:S01]  /*1820*/  @UP0 ULDC UR8, c[0x0][0x44c] ;  /* 0x0001130000080ab9 */ /* 0x000fe20000000800 */
[----:B------:R-:W-:Y:S01]  /*1830*/  PLOP3.LUT P1, PT, PT, PT, UP1, 0x80, 0x0 ;  /* 0x000000000000781c */ /* 0x000fe20003f2f018 */
[----:B------:R-:W-:Y:S01]  /*1840*/  UIMAD.WIDE.U32 UR8, UR7, UR8, URZ ;  /* 0x00000008070872a5 */ /* 0x000fe2000f8e003f */
[----:B------:R-:W-:-:S03]  /*1850*/  @UP0 ULDC UR11, c[0x0][0x450] ;  /* 0x00011400000b0ab9 */ /* 0x000fc60000000800 */
[----:B------:R-:W-:-:S04]  /*1860*/  @UP0 USHF.R.U32.HI UR7, URZ, UR11, UR9 ;  /* 0x0000000b3f070299 */ /* 0x000fc80008011609 */
[----:B------:R-:W-:-:S04]  /*1870*/  UIADD3 UR10, UR10, UR7, URZ ;  /* 0x000000070a0a7290 */ /* 0x000fc8000fffe03f */
[----:B------:R-:W-:Y:S01]  /*1880*/  UIADD3 UR4, UR10, UR4, URZ ;  /* 0x000000040a047290 */ /* 0x000fe2000fffe03f */
[----:B------:R-:W-:Y:S11]  /*1890*/  @!P1 BRA `(.L_x_2155) ;  /* 0x0000000000449947 */ /* 0x000ff60003800000 */
        /* <DEDUP_REMOVED lines=10> */
.L_x_2156:
[----:B------:R-:W-:-:S11]  /*1940*/  UISETP.NE.AND UP1, UPT, UR5, 0x1, UPT ;  /* 0x000000010500788c */ /* 0x000fd6000bf25270 */
[----:B------:R-:W-:Y:S02]  /*1950*/  @UP1 ULDC.64 UR10, c[0x0][0x9e8] ;  /* 0x00027a00000a1ab9 */ /* 0x000fe40000000a00 */
[----:B------:R-:W-:-:S04]  /*1960*/  UIMAD.WIDE.U32 UR8, UR7, UR10, URZ ;  /* 0x0000000a070872a5 */ /* 0x000fc8000f8e003f */
[----:B------:R-:W-:-:S12]  /*1970*/  @UP1 USHF.R.U32.HI UR7, URZ, UR11, UR9 ;  /* 0x0000000b3f071299 */ /* 0x000fd80008011609 */
.L_x_2157:
[----:B------:R-:W-:-:S04]  /*1980*/  UIMAD UR7, UR7, UR5, UR5 ;  /* 0x00000005070772a4 */ /* 0x000fc8000f8e0205 */
[----:B------:R-:W-:-:S04]  /*1990*/  UISETP.LT.AND UP1, UPT, UR4, UR7, UPT ;  /* 0x000000070400728c */ /* 0x000fc8000bf21270 */
[----:B------:R-:W-:-:S12]  /*19a0*/  USEL UR4, UR4, UR7, UP1 ;  /* 0x0000000704047287 */ /* 0x000fd80008800000 */
.L_x_2155:
[----:B------:R-:W-:Y:S01]  /*19b0*/  UIADD3 UR4, UR4, 0x3f, URZ ;  /* 0x0000003f04047890 */ /* 0x000fe2000fffe03f */
[----:B------:R-:W-:Y:S01]  /*19c0*/  @UP0 ULDC UR8, c[0x0][0x44c] ;  /* 0x0001130000080ab9 */ /* 0x000fe20000000800 */
[----:B------:R-:W-:Y:S02]  /*19d0*/  @UP0 ULDC UR10, c[0x0][0x450] ;  /* 0x00011400000a0ab9 */ /* 0x000fe40000000800 */
[----:B------:R-:W-:Y:S02]  /*19e0*/  USHF.R.S32.HI UR7, URZ, 0x1f, UR4 ;  /* 0x0000001f3f077899 */ /* 0x000fe40008011404 */
[----:B------:R-:W-:Y:S02]  /*19f0*/  UIMAD.WIDE.U32 UR8, UR45, UR8, URZ ;  /* 0x000000082d0872a5 */ /* 0x000fe4000f8e003f */
[----:B------:R-:W-:-:S03]  /*1a00*/  ULEA.HI UR7, UR7, UR4, URZ, 0x6 ;  /* 0x0000000407077291 */ /* 0x000fc6000f8f303f */
[----:B------:R-:W-:Y:S01]  /*1a10*/  UMOV UR4, UR45 ;  /* 0x0000002d00047c82 */ /* 0x000fe20008000000 */
[----:B------:R-:W-:Y:S02]  /*1a20*/  @UP0 USHF.R.U32.HI UR4, URZ, UR10, UR9 ;  /* 0x0000000a3f040299 */ /* 0x000fe40008011609 */
[----:B------:R-:W-:Y:S02]  /*1a30*/  USHF.R.S32.HI UR7, URZ, 0x6, UR7 ;  /* 0x000000063f077899 */ /* 0x000fe40008011407 */
[----:B------:R-:W-:Y:S02]  /*1a40*/  UIADD3 UR48, UR4, UR48, -UR50 ;  /* 0x0000003004307290 */ /* 0x000fe4000fffe832 */
[----:B------:R-:W-:Y:S01]  /*1a50*/  UISETP.LT.AND UP0, UPT, UR6, UR7, UPT ;  /* 0x000000070600728c */ /* 0x000fe2000bf01270 */
[----:B------:R-:W-:-:S03]  /*1a60*/  ULDC UR4, c[0x0][0x9dc] ;  /* 0x0002770000047ab9 */ /* 0x000fc60000000800 */
        /* <DEDUP_REMOVED lines=13> */
.L_x_2159:
[----:B------:R-:W-:-:S11]  /*1b40*/  UISETP.NE.AND UP0, UPT, UR5, 0x1, UPT ;  /* 0x000000010500788c */ /* 0x000fd6000bf05270 */
[----:B------:R-:W-:Y:S02]  /*1b50*/  @UP0 ULDC.64 UR10, c[0x0][0x9e8] ;  /* 0x00027a00000a0ab9 */ /* 0x000fe40000000a00 */
[----:B------:R-:W-:-:S04]  /*1b60*/  UIMAD.WIDE.U32 UR6, UR48, UR10, URZ ;  /* 0x0000000a300672a5 */ /* 0x000fc8000f8e003f */
[----:B------:R-:W-:-:S12]  /*1b70*/  @UP0 USHF.R.U32.HI UR48, URZ, UR11, UR7 ;  /* 0x0000000b3f300299 */ /* 0x000fd80008011607 */
.L_x_2160:
[----:B------:R-:W-:-:S04]  /*1b80*/  UIMAD UR5, UR48, UR5, URZ ;  /* 0x00000005300572a4 */ /* 0x000fc8000f8e023f */
[----:B------:R-:W-:-:S04]  /*1b90*/  UISETP.LT.AND UP0, UPT, UR4, UR5, UPT ;  /* 0x000000050400728c */ /* 0x000fc8000bf01270 */
[----:B------:R-:W-:-:S12]  /*1ba0*/  USEL UR4, UR4, UR5, !UP0 ;  /* 0x0000000504047287 */ /* 0x000fd8000c000000 */
.L_x_2158:
[----:B------:R-:W-:Y:S02]  /*1bb0*/  USHF.R.S32.HI UR5, URZ, 0x1f, UR4 ;  /* 0x0000001f3f057899 */ /* 0x000fe40008011404 */
[----:B------:R-:W-:Y:S02]  /*1bc0*/  ULOP3.LUT UR20, UR42, 0xff, URZ, 0xc0, !UPT ;  /* 0x000000ff2a147892 */ /* 0x000fe4000f8ec03f */
[----:B------:R-:W-:-:S03]  /*1bd0*/  ULEA.HI UR5, UR5, UR4, URZ, 0x6 ;  /* 0x0000000405057291 */ /* 0x000fc6000f8f303f */
[----:B------:R-:W-:Y:S01]  /*1be0*/  UMOV UR4, URZ ;  /* 0x0000003f00047c82 */ /* 0x000fe20008000000 */
[----:B------:R-:W-:-:S04]  /*1bf0*/  USHF.R.S32.HI UR5, URZ, 0x6, UR5 ;  /* 0x000000063f057899 */ /* 0x000fc80008011405 */
[----:B------:R-:W-:-:S04]  /*1c00*/  UISETP.LT.AND UP0, UPT, URZ, UR5, UPT ;  /* 0x000000053f00728c */ /* 0x000fc8000bf01270 */
[----:B------:R-:W-:-:S04]  /*1c10*/  USEL UR10, URZ, UR5, !UP0 ;  /* 0x000000053f0a7287 */ /* 0x000fc8000c000000 */
[----:B------:R-:W-:-:S06]  /*1c20*/  UISETP.GT.AND UP0, UPT, UR9, UR10, UPT ;  /* 0x0000000a0900728c */ /* 0x000fcc000bf04270 */
[----:B------:R-:W-:-:S13]  /*1c30*/  PLOP3.LUT P0, PT, PT, PT, UP0, 0x80, 0x0 ;  /* 0x000000000000781c */ /* 0x000fda0003f0f008 */
[----:B------:R-:W-:Y:S05]  /*1c40*/  @!P0 BRA `(.L_x_2161) ;  /* 0x0000000000948947 */ /* 0x000fea0003800000 */
[----:B------:R-:W-:-:S04]  /*1c50*/  USHF.R.U32.HI UR11, URZ, 0x10, UR42 ;  /* 0x000000103f0b7899 */ /* 0x000fc8000801162a */
[----:B------:R-:W-:-:S11]  /*1c60*/  UISETP.NE.AND UP0, UPT, UR11, URZ, UPT ;  /* 0x0000003f0b00728c */ /* 0x000fd6000bf05270 */
[----:B------:R-:W-:Y:S02]  /*1c70*/  @!UP0 ULDC UR11, c[0x0][0x9f0] ;  /* 0x00027c00000b8ab9 */ /* 0x000fe40000000800 */
[----:B------:R-:W-:Y:S01]  /*1c80*/  IMAD.U32 R4, RZ, RZ, UR11 ;  /* 0x0000000bff047e24 */ /* 0x000fe2000f8e00ff */
[----:B------:R-:W-:-:S04]  /*1c90*/  UIADD3 UR4, UR11, -0x1, UR9 ;  /* 0xffffffff0b047890 */ /* 0x000fc8000fffe009 */
[-C--:B------:R-:W-:Y:S01]  /*1ca0*/  IABS R0, R4.reuse ;  /* 0x0000000400007213 */ /* 0x080fe20000000000 */
[----:B------:R-:W-:Y:S01]  /*1cb0*/  UIADD3 UR6, -UR10, UR4, URZ ;  /* 0x000000040a067290 */ /* 0x000fe2000fffe13f */
[----:B------:R-:W-:Y:S02]  /*1cc0*/  IABS R6, R4 ;  /* 0x0000000400067213 */ /* 0x000fe40000000000 */
[----:B------:R-:W-:Y:S01]  /*1cd0*/  R2UR UR12, R0 ;  /* 0x00000000000c72ca */ /* 0x000fe200000e0000 */
[----:B------:R-:W-:Y:S02]  /*1ce0*/  UMOV UR4, URZ ;  /* 0x0000003f00047c82 */ /* 0x000fe40008000000 */
[----:B------:R-:W-:Y:S01]  /*1cf0*/  IMAD.U32 R5, RZ, RZ, UR6 ;  /* 0x00000006ff057e24 */ /* 0x000fe2000f8e00ff */
[----:B------:R-:W-:-:S04]  /*1d00*/  ULOP3.LUT UR6, UR6, UR11, URZ, 0x3c, !UPT ;  /* 0x0000000b06067292 */ /* 0x000fc8000f8e3c3f */
[----:B------:R-:W-:-:S05]  /*1d10*/  IABS R5, R5 ;  /* 0x0000000500057213 */ /* 0x000fca0000000000 */
[----:B------:R-:W0:Y:S01]  /*1d20*/  I2F.RP R0, UR12 ;  /* 0x0000000c00007d06 */ /* 0x000e220008209400 */
[----:B------:R-:W-:-:S05]  /*1d30*/  IMAD.MOV.U32 R4, RZ, RZ, R5 ;  /* 0x000000ffff047224 */ /* 0x000fca00078e0005 */
[----:B------:R-:W-:Y:S02]  /*1d40*/  R2UR UR8, R4 ;  /* 0x00000000040872ca */ /* 0x000fe400000e0000 */
        /* <DEDUP_REMOVED lines=21> */
.L_x_2161:
[----:B------:R-:W-:Y:S01]  /*1ea0*/  UIMAD UR20, UR20, UR4, UR10 ;  /* 0x00000004141472a4 */ /* 0x000fe2000f8e020a */
[----:B------:R-:W-:Y:S01]  /*1eb0*/  IMAD.U32 R0, RZ, RZ, UR9 ;  /* 0x00000009ff007e24 */ /* 0x000fe2000f8e00ff */
[----:B------:R-:W-:Y:S01]  /*1ec0*/  PLOP3.LUT P0, PT, PT, PT, PT, 0x80, 0x0 ;  /* 0x000000000000781c */ /* 0x000fe20003f0f070 */
[----:B------:R-:W-:Y:S01]  /*1ed0*/  IMAD.U32 R3, RZ, RZ, UR4 ;  /* 0x00000004ff037e24 */ /* 0x000fe2000f8e00ff */
[----:B------:R-:W-:Y:S01]  /*1ee0*/  CS2R R150, SRZ ;  /* 0x0000000000967805 */ /* 0x000fe2000001ff00 */
[----:B------:R-:W-:Y:S01]  /*1ef0*/  IMAD.MOV.U32 R12, RZ, RZ, RZ ;  /* 0x000000ffff0c7224 */ /* 0x000fe200078e00ff */
[----:B------:R-:W-:Y:S02]  /*1f00*/  CS2R R148, SRZ ;  /* 0x0000000000947805 */ /* 0x000fe4000001ff00 */
[----:B------:R-:W-:Y:S02]  /*1f10*/  CS2R R146, SRZ ;  /* 0x0000000000927805 */ /* 0x000fe4000001ff00 */
[----:B------:R-:W-:Y:S01]  /*1f20*/  VIADDMNMX R0, R3, UR20, R0, PT ;  /* 0x0000001403007c46 */ /* 0x000fe2000b800100 */
[----:B------:R-:W-:Y:S01]  /*1f30*/  IMAD.MOV.U32 R3, RZ, RZ, RZ ;  /* 0x000000ffff037224 */ /* 0x000fe200078e00ff */
        /* <DEDUP_REMOVED lines=15> */
[----:B------:R-:W-:Y:S01]  /*2030*/  UISETP.GT.AND UP0, UPT, UR22, UR20, UPT ;  /* 0x000000141600728c */ /* 0x000fe2000bf04270 */
[----:B------:R-:W-:Y:S02]  /*2040*/  CS2R R116, SRZ ;  /* 0x0000000000747805 */ /* 0x000fe4000001ff00 */
[----:B------:R-:W-:Y:S02]  /*2050*/  CS2R R114, SRZ ;  /* 0x0000000000727805 */ /* 0x000fe4000001ff00 */
[----:B------:R-:W-:Y:S02]  /*2060*/  CS2R R112, SRZ ;  /* 0x0000000000707805 */ /* 0x000fe4000001ff00 */
[----:B------:R-:W-:-:S02]  /*2070*/  CS2R R110, SRZ ;  /* 0x00000000006e7805 */ /* 0x000fc4000001ff00 */
[----:B------:R-:W-:Y:S02]  /*2080*/  CS2R R108, SRZ ;  /* 0x00000000006c7805 */ /* 0x000fe4000001ff00 */
[----:B------:R-:W-:Y:S02]  /*2090*/  PLOP3.LUT P1, PT, PT, PT, UP0, 0x80, 0x0 ;  /* 0x000000000000781c */ /* 0x000fe40003f2f008 */
        /* <DEDUP_REMOVED lines=60> */
.L_x_2163:
[----:B------:R-:W-:Y:S01]  /*2460*/  ULEA UR23, UR38, UR41, 0x3 ;  /* 0x0000002926177291 */ /* 0x000fe2000f8e183f */
[----:B------:R-:W-:-:S05]  /*2470*/  IMAD.U32 R0, RZ, RZ, UR37 ;  /* 0x00000025ff007e24 */ /* 0x000fca000f8e00ff */
[----:B------:R-:W-:-:S04]  /*2480*/  SHF.L.U32 R0, R0, 0x1f, RZ ;  /* 0x0000001f00007819 */ /* 0x000fc800000006ff */
[----:B------:R-:W0:Y:S02]  /*2490*/  SYNCS.PHASECHK.TRANS64.TRYWAIT P1, [UR23+0x28c50], R0 ;  /* 0x028c5000ff0075a7 */ /* 0x000e240008020157 */
[----:B0-----:R-:W-:Y:S05]  /*24a0*/  @!P1 BRA `(.L_x_2164) ;  /* 0x0000016800409947 */ /* 0x001fea0003800000 */
.L_x_2368:
[----:B------:R-:W-:Y:S01]  /*24b0*/  BAR.SYNC.DEFER_BLOCKING 0xe, 0x100 ;  /* 0x0384000000007b1d */ /* 0x000fe20000010000 */
[----:B------:R-:W-:Y:S02]  /*24c0*/  UIADD3 UR4, UR41, 0x26800, URZ ;  /* 0x0002680029047890 */ /* 0x000fe4000fffe03f */
[----:B------:R-:W-:Y:S02]  /*24d0*/  ULEA UR18, UR38, UR21, 0xc ;  /* 0x0000001526127291 */ /* 0x000fe4000f8e603f */
[----:B------:R-:W-:Y:S01]  /*24e0*/  USHF.R.U32.HI UR4, URZ, 0x4, UR4 ;  /* 0x000000043f047899 */ /* 0x000fe20008011604 */
[----:B------:R-:W-:Y:S01]  /*24f0*/  UMOV UR19, 0x40000040 ;  /* 0x4000004000137882 */ /* 0x000fe20000000000 */
[----:B------:R-:W-:Y:S02]  /*2500*/  UMOV UR17, 0x40000040 ;  /* 0x4000004000117882 */ /* 0x000fe40000000000 */
[----:B------:R-:W-:Y:S02]  /*2510*/  ULOP3.LUT UR4, UR4, 0x3fff, URZ, 0xc0, !UPT ;  /* 0x00003fff04047892 */ /* 0x000fe4000f8ec03f */
[----:B------:R-:W-:-:S02]  /*2520*/  UIADD3 UR6, UR18, 0x80, URZ ;  /* 0x0000008012067890 */ /* 0x000fc4000fffe03f */
[----:B------:R-:W-:Y:S01]  /*2530*/  ULOP3.LUT UR16, UR4, 0x10000, URZ, 0xfc, !UPT ;  /* 0x0001000004107892 */ /* 0x000fe2000f8efc3f */
[----:B------:R-:W-:Y:S01]  /*2540*/  UMOV UR7, 0x40000040 ;  /* 0x4000004000077882 */ /* 0x000fe20000000000 */
[----:B------:R-:W-:Y:S02]  /*2550*/  UMOV UR5, 0x40000040 ;  /* 0x4000004000057882 */ /* 0x000fe40000000000 */
[----:B------:R-:W-:Y:S02]  /*2560*/  UIADD3 UR4, UR16, 0x2, URZ ;  /* 0x0000000210047890 */ /* 0x000fe4000fffe03f */
[----:B------:R-:W-:Y:S02]  /*2570*/  UIADD3 UR10, UR18, 0x100, URZ ;  /* 0x00000100120a7890 */ /* 0x000fe4000fffe03f */
[----:B------:R-:W-:Y:S01]  /*2580*/  UIADD3 UR8, UR16, 0x4, URZ ;  /* 0x0000000410087890 */ /* 0x000fe2000fffe03f */
[----:B------:R-:W-:Y:S01]  /*2590*/  UMOV UR11, 0x40000040 ;  /* 0x40000040000b7882 */ /* 0x000fe20000000000 */
[----:B------:R-:W-:Y:S01]  /*25a0*/  WARPGROUP.ARRIVE ;  /* 0x00000000000079c5 */ /* 0x000fe20000000000 */
[----:B------:R-:W-:Y:S01]  /*25b0*/  UMOV UR9, 0x40000040 ;  /* 0x4000004000097882 */ /* 0x000fe20000000000 */
[----:B------:R-:W-:-:S02]  /*25c0*/  UIADD3 UR14, UR18, 0x180, URZ ;  /* 0x00000180120e7890 */ /* 0x000fc4000fffe03f */
[----:B------:R-:W-:Y:S02]  /*25d0*/  UIADD3 UR12, UR16, 0x6, URZ ;  /* 0x00000006100c7890 */ /* 0x000fe4000fffe03f */
[----:B------:R-:W-:Y:S01]  /*25e0*/  HGMMA.64x256x16.F32 R24, gdesc[UR16].tnspB, RZ, !UPT, gsb0 ;  /* 0x43e00000101879f0 */ /* 0x000fe2000c0008ff */
[----:B------:R-:W-:Y:S01]  /*25f0*/  UMOV UR15, 0x40000040 ;  /* 0x40000040000f7882 */ /* 0x000fe20000000000 */
[----:B------:R-:W-:Y:S01]  /*2600*/  UMOV UR13, 0x40000040 ;  /* 0x40000040000d7882 */ /* 0x000fe20000000000 */
        /* <DEDUP_REMOVED lines=16> */
.L_x_2165:
        /* <DEDUP_REMOVED lines=8> */
.L_x_2172:
[----:B------:R-:W-:Y:S01]  /*2790*/  BAR.SYNC.DEFER_BLOCKING 0xe, 0x100 ;  /* 0x0384000000007b1d */ /* 0x000fe20000010000 */
[----:B01----:R-:W-:Y:S01]  /*27a0*/  IMAD.U32 R0, RZ, RZ, UR38 ;  /* 0x00000026ff007e24 */ /* 0x003fe2000f8e00ff */
[----:B------:R-:W-:-:S03]  /*27b0*/  UIADD3 UR38, UR38, 0x1, URZ ;  /* 0x0000000126267890 */ /* 0x000fc6000fffe03f */
[----:B------:R-:W-:Y:S01]  /*27c0*/  IMAD R0, R0, 0x40, R17 ;  /* 0x0000004000007824 */ /* 0x000fe200078e0211 */
[----:B------:R-:W-:Y:S01]  /*27d0*/  UISETP.NE.AND UP0, UPT, UR38, 0x2, UPT ;  /* 0x000000022600788c */ /* 0x000fe2000bf05270 */
[----:B------:R-:W-:Y:S01]  /*27e0*/  UMOV UR6, UR22 ;  /* 0x0000001600067c82 */ /* 0x000fe20008000000 */
[----:B------:R-:W-:Y:S02]  /*27f0*/  UIADD3 UR22, UR22, -0x1, URZ ;  /* 0xffffffff16167890 */ /* 0x000fe4000fffe03f */
[----:B------:R-:W-:Y:S01]  /*2800*/  LEA R0, R0, UR41, 0x2 ;  /* 0x0000002900007c11 */ /* 0x000fe2000f8e10ff */
[----:B------:R-:W-:Y:S02]  /*2810*/  UISETP.GT.AND UP1, UPT, UR6, UR20, UPT ;  /* 0x000000140600728c */ /* 0x000fe4000bf24270 */
[----:B------:R-:W-:Y:S02]  /*2820*/  USEL UR6, URZ, 0x1, UP0 ;  /* 0x000000013f067887 */ /* 0x000fe40008000000 */
[----:B------:R-:W-:-:S02]  /*2830*/  USEL UR38, UR38, URZ, UP0 ;  /* 0x0000003f26267287 */ /* 0x000fc40008000000 */
        /* <DEDUP_REMOVED lines=133> */
.L_x_2167:
[----:B------:R-:W-:Y:S01]  /*3090*/  ULEA UR23, UR38, UR41, 0x3 ;  /* 0x0000002926177291 */ /* 0x000fe2000f8e183f */
[----:B------:R-:W-:-:S05]  /*30a0*/  IMAD.U32 R0, RZ, RZ, UR37 ;  /* 0x00000025ff007e24 */ /* 0x000fca000f8e00ff */
[----:B------:R-:W-:-:S04]  /*30b0*/  SHF.L.U32 R0, R0, 0x1f, RZ ;  /* 0x0000001f00007819 */ /* 0x000fc800000006ff */
[----:B------:R0:W1:Y:S01]  /*30c0*/  SYNCS.PHASECHK.TRANS64.TRYWAIT P1, [UR23+0x28c50], R0 ;  /* 0x028c5000ff0075a7 */ /* 0x0000620008020157 */
[----:B------:R-:W-:Y:S05]  /*30d0*/  @!P0 BRA `(.L_x_2168) ;  /* 0x0000000000048947 */ /* 0x000fea0003800000 */
[----:B------:R-:W-:Y:S01]  /*30e0*/  BPT.TRAP 0x1 ;  /* 0x000000040000795c */ /* 0x000fe20000300000 */
.L_x_2168:
[----:B-1----:R-:W-:Y:S05]  /*30f0*/  @P1 BRA `(.L_x_2169) ;  /* 0x0000000000081947 */ /* 0x002fea0003800000 */
[----:B------:R-:W1:Y:S02]  /*3100*/  SYNCS.PHASECHK.TRANS64.TRYWAIT P1, [UR23+0x28c50], R0 ;  /* 0x028c5000ff0075a7 */ /* 0x000e640008020157 */
[----:B-1----:R-:W-:Y:S05]  /*3110*/  @!P1 BRA `(.L_x_2170) ;  /* 0x0000015c003c9947 */ /* 0x002fea0003800000 */
.L_x_2169:
        /* <DEDUP_REMOVED lines=26> */
.L_x_2171:
[----:B------:R-:W-:Y:S01]  /*32c0*/  UIADD3 UR6, UR23, 0x28c60, URZ ;  /* 0x00028c6017067890 */ /* 0x000fe2000fffe03f */
[----:B------:R-:W-:-:S03]  /*32d0*/  PLOP3.LUT P1, PT, PT, PT, UP1, 0x80, 0x0 ;  /* 0x000000000000781c */ /* 0x000fc60003f2f018 */
[----:B------:R-:W-:-:S09]  /*32e0*/  UPRMT UR6, UR40, 0x654, UR6 ;  /* 0x0000065428067896 */ /* 0x000fd20008000006 */
[----:B------:R-:W-:Y:S01]  /*32f0*/  SYNCS.ARRIVE.TRANS64.RED.A1T0 RZ, [UR6], RZ ;  /* 0x000000ffffff79a7 */ /* 0x000fe20008100406 */
[----:B------:R-:W-:Y:S05]  /*3300*/  @P1 BRA `(.L_x_2172) ;  /* 0xfffffff400201947 */ /* 0x000fea000383ffff */
.L_x_2166:
[----:B------:R-:W-:Y:S01]  /*3310*/  BAR.SYNC.DEFER_BLOCKING 0xe, 0x100 ;  /* 0x0384000000007b1d */ /* 0x000fe20000010000 */
[----:B01----:R-:W-:Y:S01]  /*3320*/  IMAD.U32 R0, RZ, RZ, UR38 ;  /* 0x00000026ff007e24 */ /* 0x003fe2000f8e00ff */
[----:B------:R-:W-:Y:S01]  /*3330*/  UIADD3 UR38, UR38, 0x1, URZ ;  /* 0x0000000126267890 */ /* 0x000fe2000fffe03f */
[----:B------:R-:W-:Y:S01]  /*3340*/  PLOP3.LUT P0, PT, PT, PT, PT, 0x8, 0x0 ;  /* 0x000000000000781c */ /* 0x000fe20003f0e170 */
[----:B------:R-:W-:Y:S02]  /*3350*/  IMAD.MOV.U32 R12, RZ, RZ, RZ ;  /* 0x000000ffff0c7224 */ /* 0x000fe400078e00ff */
        /* <DEDUP_REMOVED lines=139> */
.L_x_2154:
[----:B------:R-:W-:Y:S01]  /*3c10*/  ULDC UR4, c[0x0][0x448] ;  /* 0x0001120000047ab9 */ /* 0x000fe20000000800 */
[----:B------:R-:W-:Y:S02]  /*3c20*/  UIADD3 UR7, UR45, 0x3f, URZ ;  /* 0x0000003f2d077890 */ /* 0x000fe4000fffe03f */
[----:B------:R-:W-:Y:S02]  /*3c30*/  UISETP.NE.AND UP0, UPT, UR4, 0x1, UPT ;  /* 0x000000010400788c */ /* 0x000fe4000bf05270 */
[----:B------:R-:W-:Y:S01]  /*3c40*/  UIADD3 UR10, UR48, 0x1, -UR50 ;  /* 0x00000001300a7890 */ /* 0x000fe2000fffe832 */
[----:B------:R-:W-:Y:S01]  /*3c50*/  ULDC.64 UR4, c[0x0][0x9e0] ;  /* 0x0002780000047ab9 */ /* 0x000fe20000000a00 */
[----:B------:R-:W-:-:S07]  /*3c60*/  UP2UR UR52, UPR, URZ, 0x1 ;  /* 0x000000013f347883 */ /* 0x000fce0008000000 */
[----:B------:R-:W-:Y:S01]  /*3c70*/  @UP0 ULDC UR8, c[0x0][0x44c] ;  /* 0x0001130000080ab9 */ /* 0x000fe20000000800 */
[----:B------:R-:W-:Y:S01]  /*3c80*/  @UP0 ULDC UR11, c[0x0][0x450] ;  /* 0x00011400000b0ab9 */ /* 0x000fe20000000800 */
[----:B------:R-:W-:-:S04]  /*3c90*/  UIMAD.WIDE.U32 UR8, UR7, UR8, URZ ;  /* 0x00000008070872a5 */ /* 0x000fc8000f8e003f */
[----:B------:R-:W-:Y:S02]  /*3ca0*/  @UP0 USHF.R.U32.HI UR7, URZ, UR11, UR9 ;  /* 0x0000000b3f070299 */ /* 0x000fe40008011609 */
[----:B------:R-:W-:Y:S02]  /*3cb0*/  UISETP.GE.AND UP0, UPT, UR5, 0x1, UPT ;  /* 0x000000010500788c */ /* 0x000fe4000bf06270 */
[----:B------:R-:W-:Y:S02]  /*3cc0*/  UIADD3 UR8, UR10, UR7, URZ ;  /* 0x000000070a087290 */ /* 0x000fe4000fffe03f */
[----:B------:R-:W-:Y:S02]  /*3cd0*/  UP2UR UR51, UPR, URZ, 0x1 ;  /* 0x000000013f337883 */ /* 0x000fe40008000000 */
[----:B------:R-:W-:Y:S01]  /*3ce0*/  PLOP3.LUT P0, PT, PT, PT, UP0, 0x40, 0x0 ;  /* 0x000000000000781c */ /* 0x000fe20003f0e808 */
[----:B------:R-:W-:-:S12]  /*3cf0*/  UIADD3 UR4, UR8, UR4, URZ ;  /* 0x0000000408047290 */ /* 0x000fd8000fffe03f */
[----:B------:R-:W-:Y:S05]  /*3d00*/  @P0 BRA `(.L_x_2173) ;  /* 0x0000000000440947 */ /* 0x000fea0003800000 */
        /* <DEDUP_REMOVED lines=10> */
.L_x_2174:
[----:B------:R-:W-:-:S11]  /*3db0*/  UISETP.NE.AND UP0, UPT, UR5, 0x1, UPT ;  /* 0x000000010500788c */ /* 0x000fd6000bf05270 */
[----:B------:R-:W-:Y:S02]  /*3dc0*/  @UP0 ULDC.64 UR10, c[0x0][0x9e8] ;  /* 0x00027a00000a0ab9 */ /* 0x000fe40000000a00 */
[----:B------:R-:W-:-:S04]  /*3dd0*/  UIMAD.WIDE.U32 UR8, UR7, UR10, URZ ;  /* 0x0000000a070872a5 */ /* 0x000fc8000f8e003f */
[----:B------:R-:W-:-:S12]  /*3de0*/  @UP0 USHF.R.U32.HI UR7, URZ, UR11, UR9 ;  /* 0x0000000b3f070299 */ /* 0x000fd80008011609 */
.L_x_2175:
[----:B------:R-:W-:-:S04]  /*3df0*/  UIMAD UR7, UR7, UR5, UR5 ;  /* 0x00000005070772a4 */ /* 0x000fc8000f8e0205 */
[----:B------:R-:W-:-:S04]  /*3e00*/  UISETP.LT.AND UP0, UPT, UR4, UR7, UPT ;  /* 0x000000070400728c */ /* 0x000fc8000bf01270 */
[----:B------:R-:W-:-:S12]  /*3e10*/  USEL UR4, UR4, UR7, UP0 ;  /* 0x0000000704047287 */ /* 0x000fd80008000000 */
.L_x_2173:
[----:B------:R-:W-:Y:S02]  /*3e20*/  UISETP.NE.AND UP0, UPT, UR52, URZ, UPT ;  /* 0x0000003f3400728c */ /* 0x000fe4000bf05270 */
[----:B------:R-:W-:Y:S02]  /*3e30*/  UIADD3 UR4, UR4, 0x3f, URZ ;  /* 0x0000003f04047890 */ /* 0x000fe4000fffe03f */
[----:B------:R-:W-:Y:S02]  /*3e40*/  UISETP.GE.AND UP1, UPT, UR5, 0x1, UPT ;  /* 0x000000010500788c */ /* 0x000fe4000bf26270 */
[----:B------:R-:W-:Y:S01]  /*3e50*/  USHF.R.S32.HI UR7, URZ, 0x1f, UR4 ;  /* 0x0000001f3f077899 */ /* 0x000fe20008011404 */
[----:B------:R-:W-:-:S03]  /*3e60*/  ULDC UR10, c[0x0][0x9dc] ;  /* 0x00027700000a7ab9 */ /* 0x000fc60000000800 */
[----:B------:R-:W-:Y:S01]  /*3e70*/  ULEA.HI UR7, UR7, UR4, URZ, 0x6 ;  /* 0x0000000407077291 */ /* 0x000fe2000f8f303f */
[----:B------:R-:W-:Y:S01]  /*3e80*/  PLOP3.LUT P0, PT, PT, PT, UP1, 0x40, 0x0 ;  /* 0x000000000000781c */ /* 0x000fe20003f0e818 */
[----:B------:R-:W-:Y:S01]  /*3e90*/  @UP0 ULDC UR8, c[0x0][0x44c] ;  /* 0x0001130000080ab9 */ /* 0x000fe20000000800 */
[----:B------:R-:W-:Y:S01]  /*3ea0*/  @UP0 ULDC UR11, c[0x0][0x450] ;  /* 0x00011400000b0ab9 */ /* 0x000fe20000000800 */
[----:B------:R-:W-:Y:S02]  /*3eb0*/  UIMAD.WIDE.U32 UR8, UR45, UR8, URZ ;  /* 0x000000082d0872a5 */ /* 0x000fe4000f8e003f */
[----:B------:R-:W-:Y:S01]  /*3ec0*/  UMOV UR4, UR45 ;  /* 0x0000002d00047c82 */ /* 0x000fe20008000000 */
[----:B------:R-:W-:Y:S02]  /*3ed0*/  USHF.R.S32.HI UR7, URZ, 0x6, UR7 ;  /* 0x000000063f077899 */ /* 0x000fe40008011407 */
[----:B------:R-:W-:Y:S02]  /*3ee0*/  @UP0 USHF.R.U32.HI UR4, URZ, UR11, UR9 ;  /* 0x0000000b3f040299 */ /* 0x000fe40008011609 */
[----:B------:R-:W-:-:S02]  /*3ef0*/  UISETP.LT.AND UP0, UPT, UR6, UR7, UPT ;  /* 0x000000070600728c */ /* 0x000fc4000bf01270 */
[----:B------:R-:W-:Y:S02]  /*3f00*/  UIADD3 UR4, UR4, UR48, -UR50 ;  /* 0x0000003004047290 */ /* 0x000fe4000fffe832 */
[----:B------:R-:W-:Y:S02]  /*3f10*/  USEL UR6, UR6, UR7, UP0 ;  /* 0x0000000706067287 */ /* 0x000fe40008000000 */
[----:B------:R-:W-:Y:S01]  /*3f20*/  UIADD3 UR7, UR4, -UR10, URZ ;  /* 0x8000000a04077290 */ /* 0x000fe2000fffe03f */
[----:B------:R-:W-:Y:S11]  /*3f30*/  @P0 BRA `(.L_x_2176) ;  /* 0x0000000000440947 */ /* 0x000ff60003800000 */
        /* <DEDUP_REMOVED lines=10> */
.L_x_2177:
[----:B------:R-:W-:-:S11]  /*3fe0*/  UISETP.NE.AND UP0, UPT, UR5, 0x1, UPT ;  /* 0x000000010500788c */ /* 0x000fd6000bf05270 */
[----:B------:R-:W-:Y:S02]  /*3ff0*/  @UP0 ULDC.64 UR10, c[0x0][0x9e8] ;  /* 0x00027a00000a0ab9 */ /* 0x000fe40000000a00 */
[----:B------:R-:W-:-:S04]  /*4000*/  UIMAD.WIDE.U32 UR8, UR4, UR10, URZ ;  /* 0x0000000a040872a5 */ /* 0x000fc8000f8e003f */
[----:B------:R-:W-:-:S12]  /*4010*/  @UP0 USHF.R.U32.HI UR4, URZ, UR11, UR9 ;  /* 0x0000000b3f040299 */ /* 0x000fd80008011609 */
.L_x_2178:
[----:B------:R-:W-:-:S04]  /*4020*/  UIMAD UR4, UR4, UR5, URZ ;  /* 0x00000005040472a4 */ /* 0x000fc8000f8e023f */
[----:B------:R-:W-:-:S04]  /*4030*/  UISETP.LT.AND UP0, UPT, UR7, UR4, UPT ;  /* 0x000000040700728c */ /* 0x000fc8000bf01270 */
[----:B------:R-:W-:-:S12]  /*4040*/  USEL UR7, UR7, UR4, !UP0 ;  /* 0x0000000407077287 */ /* 0x000fd8000c000000 */
.L_x_2176:
[----:B------:R-:W-:Y:S02]  /*4050*/  USHF.R.S32.HI UR4, URZ, 0x1f, UR7 ;  /* 0x0000001f3f047899 */ /* 0x000fe40008011407 */
[----:B------:R-:W-:Y:S02]  /*4060*/  ULOP3.LUT UR10, UR42, 0xff, URZ, 0xc0, !UPT ;  /* 0x000000ff2a0a7892 */ /* 0x000fe4000f8ec03f */
[----:B------:R-:W-:-:S04]  /*4070*/  ULEA.HI UR4, UR4, UR7, URZ, 0x6 ;  /* 0x0000000704047291 */ /* 0x000fc8000f8f303f */
[----:B------:R-:W-:-:S04]  /*4080*/  USHF.R.S32.HI UR4, URZ, 0x6, UR4 ;  /* 0x000000063f047899 */ /* 0x000fc80008011404 */
[----:B------:R-:W-:-:S04]  /*4090*/  UISETP.LT.AND UP0, UPT, URZ, UR4, UPT ;  /* 0x000000043f00728c */ /* 0x000fc8000bf01270 */
[----:B------:R-:W-:-:S03]  /*40a0*/  USEL UR47, URZ, UR4, !UP0 ;  /* 0x000000043f2f7287 */ /* 0x000fc6000c000000 */
[----:B------:R-:W-:Y:S01]  /*40b0*/  UMOV UR4, URZ ;  /* 0x0000003f00047c82 */ /* 0x000fe20008000000 */
        /* <DEDUP_REMOVED lines=40> */
.L_x_2179:
[----:B------:R-:W-:Y:S01]  /*4340*/  UIMAD UR47, UR10, UR4, UR47 ;  /* 0x000000040a2f72a4 */ /* 0x000fe2000f8e022f */
[----:B------:R-:W-:Y:S01]  /*4350*/  IMAD.U32 R168, RZ, RZ, UR6 ;  /* 0x00000006ffa87e24 */ /* 0x000fe2000f8e00ff */
[----:B------:R-:W-:Y:S01]  /*4360*/  PLOP3.LUT P0, PT, PT, PT, PT, 0x80, 0x0 ;  /* 0x000000000000781c */ /* 0x000fe20003f0f070 */
[----:B------:R-:W-:Y:S01]  /*4370*/  IMAD.U32 R5, RZ, RZ, UR4 ;  /* 0x00000004ff057e24 */ /* 0x000fe2000f8e00ff */
[----:B------:R-:W-:Y:S01]  /*4380*/  CS2R R150, SRZ ;  /* 0x0000000000967805 */ /* 0x000fe2000001ff00 */
[----:B------:R-:W-:Y:S01]  /*4390*/  IMAD.MOV.U32 R3, RZ, RZ, RZ ;  /* 0x000000ffff037224 */ /* 0x000fe200078e00ff */
[----:B------:R-:W-:Y:S01]  /*43a0*/  CS2R R148, SRZ ;  /* 0x0000000000947805 */ /* 0x000fe2000001ff00 */
[----:B------:R-:W-:Y:S01]  /*43b0*/  IMAD.MOV.U32 R12, RZ, RZ, RZ ;  /* 0x000000ffff0c7224 */ /* 0x000fe200078e00ff */
[----:B------:R-:W-:Y:S02]  /*43c0*/  VIADDMNMX R168, R5, UR47, R168, PT ;  /* 0x0000002f05a87c46 */ /* 0x000fe4000b8001a8 */
[----:B------:R-:W-:-:S02]  /*43d0*/  CS2R R146, SRZ ;  /* 0x0000000000927805 */ /* 0x000fc4000001ff00 */
[----:B------:R-:W-:Y:S02]  /*43e0*/  CS2R R144, SRZ ;  /* 0x0000000000907805 */ /* 0x000fe4000001ff00 */
[----:B------:R-:W-:Y:S02]  /*43f0*/  CS2R R142, SRZ ;  /* 0x00000000008e7805 */ /* 0x000fe4000001ff00 */
[----:B------:R-:W-:Y:S02]  /*4400*/  ISETP.GT.AND P1, PT, R168, UR47, PT ;  /* 0x0000002fa8007c0c */ /* 0x000fe4000bf24270 */
        /* <DEDUP_REMOVED lines=90> */
.L_x_2180:
        /* <DEDUP_REMOVED lines=12> */
.L_x_2369:
[----:B------:R-:W-:Y:S05]  /*4a70*/  @!P0 BRA `(.L_x_2182) ;  /* 0x0000000000048947 */ /* 0x000fea0003800000 */
[----:B------:R-:W-:Y:S01]  /*4a80*/  BPT.TRAP 0x1 ;  /* 0x000000040000795c */ /* 0x000fe20000300000 */
.L_x_2182:
[----:B------:R-:W-:Y:S02]  /*4a90*/  IMAD.U32 R7, RZ, RZ, UR38 ;  /* 0x00000026ff077e24 */ /* 0x000fe4000f8e00ff */
[----:B------:R-:W-:-:S03]  /*4aa0*/  IMAD.U32 R8, RZ, RZ, UR37 ;  /* 0x00000025ff087e24 */ /* 0x000fc6000f8e00ff */
[----:B------:R-:W-:Y:S02]  /*4ab0*/  LEA R7, R7, UR41, 0x3 ;  /* 0x0000002907077c11 */ /* 0x000fe4000f8e18ff */
[----:B------:R-:W-:-:S04]  /*4ac0*/  SHF.L.U32 R8, R8, 0x1f, RZ ;  /* 0x0000001f08087819 */ /* 0x000fc800000006ff */
[----:B------:R1:W2:Y:S01]  /*4ad0*/  SYNCS.PHASECHK.TRANS64.TRYWAIT P1, [R7+URZ+0x28c30], R8 ;  /* 0x028c3008070075a7 */ /* 0x0002a2000802017f */
[----:B------:R-:W-:Y:S05]  /*4ae0*/  @!P0 BRA `(.L_x_2183) ;  /* 0x0000000000048947 */ /* 0x000fea0003800000 */
[----:B------:R-:W-:Y:S01]  /*4af0*/  BPT.TRAP 0x1 ;  /* 0x000000040000795c */ /* 0x000fe20000300000 */
.L_x_2183:
[----:B--2---:R-:W-:Y:S05]  /*4b00*/  @P1 BRA `(.L_x_2184) ;  /* 0x0000000000081947 */ /* 0x004fea0003800000 */
[----:B------:R-:W2:Y:S02]  /*4b10*/  SYNCS.PHASECHK.TRANS64.TRYWAIT P1, [R7+URZ+0x28c30], R8 ;  /* 0x028c3008070075a7 */ /* 0x000ea4000802017f */
[----:B--2---:R-:W-:Y:S05]  /*4b20*/  @!P1 BRA `(.L_x_2185) ;  /* 0x0000014000e89947 */ /* 0x004fea0003800000 */
.L_x_2184:
        /* <DEDUP_REMOVED lines=40> */
.L_x_2186:
[----:B------:R-:W-:Y:S01]  /*4db0*/  UISETP.NE.AND UP1, UPT, UR52, URZ, UPT ;  /* 0x0000003f3400728c */ /* 0x000fe2000bf25270 */
[----:B------:R-:W-:Y:S01]  /*4dc0*/  VIADD R3, R190, UR45 ;  /* 0x0000002dbe037c36 */ /* 0x000fe20008000000 */
[----:B------:R-:W-:Y:S01]  /*4dd0*/  R2UR UR6, R7 ;  /* 0x00000000070672ca */ /* 0x000fe200000e0000 */
[----:B------:R-:W-:Y:S01]  /*4de0*/  IMAD.MOV.U32 R5, RZ, RZ, -0x40 ;  /* 0xffffffc0ff057424 */ /* 0x000fe200078e00ff */
[----:B------:R-:W-:Y:S01]  /*4df0*/  UISETP.NE.AND UP0, UPT, UR51, URZ, UPT ;  /* 0x0000003f3300728c */ /* 0x000fe2000bf05270 */
[C---:B------:R-:W-:Y:S01]  /*4e00*/  LEA R10, R168.reuse, 0xffffffc0, 0x6 ;  /* 0xffffffc0a80a7811 */ /* 0x040fe200078e30ff */
[----:B------:R-:W-:Y:S01]  /*4e10*/  ULDC UR20, c[0x0][0x9dc] ;  /* 0x0002770000147ab9 */ /* 0x000fe20000000800 */
[----:B------:R-:W-:Y:S01]  /*4e20*/  PLOP3.LUT P1, PT, PT, PT, UP1, 0x80, 0x0 ;  /* 0x000000000000781c */ /* 0x000fe20003f2f018 */
[----:B------:R-:W-:Y:S01]  /*4e30*/  IMAD R5, R168, R5, 0x41 ;  /* 0x00000041a8057424 */ /* 0x000fe200078e0205 */
[----:B------:R-:W-:Y:S01]  /*4e40*/  PLOP3.LUT P2, PT, PT, PT, UP1, 0x80, 0x0 ;  /* 0x000000000000781c */ /* 0x000fe20003f4f018 */
[----:B------:R-:W-:Y:S01]  /*4e50*/  ULDC UR11, c[0x0][0x9e0] ;  /* 0x00027800000b7ab9 */ /* 0x000fe20000000800 */
[----:B------:R-:W-:Y:S01]  /*4e60*/  @UP1 ULDC UR7, c[0x0][0x44c] ;  /* 0x0001130000071ab9 */ /* 0x000fe20000000800 */
[----:B------:R-:W-:Y:S01]  /*4e70*/  IADD3 R11, -R2, UR48, -R10 ;  /* 0x00000030020b7c10 */ /* 0x000fe2000fffe90a */
[----:B------:R-:W-:-:S02]  /*4e80*/  VIADD R14, R5, 0xffffffff ;  /* 0xffffffff050e7836 */ /* 0x000fc40000000000 */
[----:B------:R-:W-:-:S04]  /*4e90*/  UIADD3 UR6, UR6, 0x28c40, URZ ;  /* 0x00028c4006067890 */ /* 0x000fc8000fffe03f */
[----:B------:R-:W-:Y:S01]  /*4ea0*/  UPRMT UR6, UR40, 0x654, UR6 ;  /* 0x0000065428067896 */ /* 0x000fe20008000006 */
[----:B------:R-:W-:Y:S01]  /*4eb0*/  @P1 IMAD.HI.U32 R4, R3, UR7, RZ ;  /* 0x0000000703041c27 */ /* 0x000fe2000f8e00ff */
[----:B------:R-:W-:Y:S01]  /*4ec0*/  @UP1 ULDC UR7, c[0x0][0x450] ;  /* 0x0001140000071ab9 */ /* 0x000fe20000000800 */
[----:B------:R-:W-:-:S03]  /*4ed0*/  PLOP3.LUT P1, PT, PT, PT, UP0, 0x40, 0x0 ;  /* 0x000000000000781c */ /* 0x000fc60003f2e808 */
[----:B------:R-:W-:Y:S02]  /*4ee0*/  @P2 SHF.R.U32.HI R3, RZ, UR7, R4 ;  /* 0x00000007ff032c19 */ /* 0x000fe40008011604 */
[----:B------:R-:W-:Y:S01]  /*4ef0*/  IADD3 R4, -R2, UR48, R5 ;  /* 0x0000003002047c10 */ /* 0x000fe2000fffe105 */
[----:B------:R-:W-:Y:S01]  /*4f00*/  SYNCS.ARRIVE.TRANS64.RED.A1T0 RZ, [UR6], RZ ;  /* 0x000000ffffff79a7 */ /* 0x000fe20008100406 */
[----:B------:R-:W-:Y:S01]  /*4f10*/  ULOP3.LUT UR6, URZ, UR20, URZ, 0x33, !UPT ;  /* 0x000000143f067292 */ /* 0x000fe2000f8e333f */
[----:B------:R-:W0:Y:S02]  /*4f20*/  SHFL.IDX PT, R6, R3, RZ, 0x1c1f ;  /* 0x001c1fff03067589 */ /* 0x000e2400000e0000 */
[----:B------:R-:W-:-:S04]  /*4f30*/  VIADD R4, R4, -UR50 ;  /* 0x8000003204047c36 */ /* 0x000fc80008000000 */
[C---:B------:R-:W-:Y:S02]  /*4f40*/  VIADD R12, R4.reuse, UR11 ;  /* 0x0000000b040c7c36 */ /* 0x040fe40008000000 */
[----:B------:R-:W-:-:S03]  /*4f50*/  VIADD R13, R4, UR6 ;  /* 0x00000006040d7c36 */ /* 0x000fc60008000000 */
[----:B0-----:R-:W-:Y:S01]  /*4f60*/  VIADDMNMX R4, R6, R12, R11, PT ;  /* 0x0000000c06047246 */ /* 0x001fe2000380010b */
[----:B------:R-:W-:Y:S01]  /*4f70*/  IMAD.IADD R5, R13, 0x1, R6 ;  /* 0x000000010d057824 */ /* 0x000fe200078e0206 */
[----:B------:R-:W-:Y:S06]  /*4f80*/  @P1 BRA `(.L_x_2187) ;  /* 0x0000000000641947 */ /* 0x000fec0003800000 */
[----:B------:R-:W-:Y:S01]  /*4f90*/  IMAD.U32 R9, RZ, RZ, UR50 ;  /* 0x00000032ff097e24 */ /* 0x000fe2000f8e00ff */
[----:B------:R-:W-:Y:S04]  /*4fa0*/  BSSY B0, `(.L_x_2188) ;  /* 0x0000013000007945 */ /* 0x000fe80003800000 */
[----:B------:R-:W-:-:S04]  /*4fb0*/  IADD3 R9, -R9, UR48, R6 ;  /* 0x0000003009097c10 */ /* 0x000fc8000fffe106 */
        /* <DEDUP_REMOVED lines=11> */
.L_x_2189:
[----:B------:R-:W-:Y:S02]  /*5070*/  ULDC UR6, c[0x0][0x9e4] ;  /* 0x0002790000067ab9 */ /* 0x000fe40000000800 */
[----:B------:R-:W-:-:S05]  /*5080*/  IMAD.U32 R15, RZ, RZ, UR6 ;  /* 0x00000006ff0f7e24 */ /* 0x000fca000f8e00ff */
[----:B------:R-:W-:-:S13]  /*5090*/  ISETP.NE.AND P1, PT, R15, 0x1, PT ;  /* 0x000000010f00780c */ /* 0x000fda0003f25270 */
[----:B------:R-:W0:Y:S02]  /*50a0*/  @P1 LDC.64 R20, c[0x0][0x9e8] ;  /* 0x00027a00ff141b82 */ /* 0x000e240000000a00 */
[----:B0-----:R-:W-:-:S05]  /*50b0*/  @P1 IMAD.HI.U32 R6, R9, R20, RZ ;  /* 0x0000001409061227 */ /* 0x001fca00078e00ff */
[----:B------:R-:W-:-:S07]  /*50c0*/  @P1 SHF.R.U32.HI R9, RZ, R21, R6 ;  /* 0x00000015ff091219 */ /* 0x000fce0000011606 */
.L_x_2190:
[----:B------:R-:W-:Y:S05]  /*50d0*/  BSYNC B0 ;  /* 0x0000000000007941 */ /* 0x000fea0003800000 */
.L_x_2188:
[----:B------:R-:W-:-:S04]  /*50e0*/  IMAD R9, R9, R15, -R10 ;  /* 0x0000000f09097224 */ /* 0x000fc800078e0a0a */
[----:B------:R-:W-:-:S05]  /*50f0*/  IMAD.IADD R9, R9, 0x1, -R2 ;  /* 0x0000000109097824 */ /* 0x000fca00078e0a02 */
[----:B------:R-:W-:Y:S02]  /*5100*/  VIADDMNMX R4, R9, R15, R4, PT ;  /* 0x0000000f09047246 */ /* 0x000fe40003800104 */
[----:B------:R-:W-:-:S07]  /*5110*/  VIMNMX R5, R5, R9, !PT ;  /* 0x0000000905057248 */ /* 0x000fce0007fe0100 */
.L_x_2187:
[C---:B------:R-:W-:Y:S01]  /*5120*/  ISETP.GE.AND P2, PT, R14.reuse, 0x9, PT ;  /* 0x000000090e00780c */ /* 0x040fe20003f46270 */
[----:B------:R-:W-:Y:S01]  /*5130*/  UISETP.NE.AND UP0, UPT, UR51, URZ, UPT ;  /* 0x0000003f3300728c */ /* 0x000fe2000bf05270 */
[----:B------:R-:W-:Y:S02]  /*5140*/  ISETP.GE.AND P1, PT, R14, 0x2, PT ;  /* 0x000000020e00780c */ /* 0x000fe40003f26270 */
[C---:B------:R-:W-:Y:S02]  /*5150*/  ISETP.GT.AND P3, PT, R5.reuse, 0x8, !P2 ;  /* 0x000000080500780c */ /* 0x040fe40005764270 */
[----:B------:R-:W-:Y:S02]  /*5160*/  ISETP.GT.AND P4, PT, R5, 0x1, !P1 ;  /* 0x000000010500780c */ /* 0x000fe40004f84270 */
[----:B------:R-:W-:Y:S02]  /*5170*/  ISETP.LT.OR P3, PT, R4, 0x9, P3 ;  /* 0x000000090400780c */ /* 0x000fe40001f61670 */
[----:B------:R-:W-:-:S02]  /*5180*/  ISETP.GE.AND P5, PT, R14, 0x11, PT ;  /* 0x000000110e00780c */ /* 0x000fc40003fa6270 */
[----:B------:R-:W-:Y:S02]  /*5190*/  FSEL R21, R28, -INF , !P3 ;  /* 0xff8000001c157808 */ /* 0x000fe40005800000 */
[----:B------:R-:W-:Y:S02]  /*51a0*/  ISETP.LT.OR P4, PT, R4, 0x2, P4 ;  /* 0x000000020400780c */ /* 0x000fe40002781670 */
[----:B------:R-:W-:Y:S02]  /*51b0*/  ISETP.GT.AND P3, PT, R5, 0x10, !P5 ;  /* 0x000000100500780c */ /* 0x000fe40006f64270 */
[----:B------:R-:W-:Y:S02]  /*51c0*/  ISETP.GE.AND P6, PT, R14, 0xa, PT ;  /* 0x0000000a0e00780c */ /* 0x000fe40003fc6270 */
[----:B------:R-:W-:Y:S02]  /*51d0*/  FSEL R25, R25, -INF , !P4 ;  /* 0xff80000019197808 */ /* 0x000fe40006000000 */
[----:B------:R-:W-:-:S02]  /*51e0*/  P2R R58, PR, RZ, 0x20 ;  /* 0x00000020ff3a7803 */ /* 0x000fc40000000000 */
[----:B------:R-:W-:Y:S02]  /*51f0*/  ISETP.LT.OR P3, PT, R4, 0x11, P3 ;  /* 0x000000110400780c */ /* 0x000fe40001f61670 */
[C---:B------:R-:W-:Y:S02]  /*5200*/  ISETP.GT.AND P4, PT, R5.reuse, 0x9, !P6 ;  /* 0x000000090500780c */ /* 0x040fe40007784270 */
[----:B------:R-:W-:Y:S02]  /*5210*/  ISETP.GE.AND P5, PT, R14, 0x12, PT ;  /* 0x000000120e00780c */ /* 0x000fe40003fa6270 */
[----:B------:R-:W-:Y:S02]  /*5220*/  FSEL R57, R32, -INF , !P3 ;  /* 0xff80000020397808 */ /* 0x000fe40005800000 */
[----:B------:R-:W-:Y:S02]  /*5230*/  ISETP.LT.OR P4, PT, R4, 0xa, P4 ;  /* 0x0000000a0400780c */ /* 0x000fe40002781670 */
[----:B------:R-:W-:-:S02]  /*5240*/  ISETP.GT.AND P3, PT, R5, 0x11, !P5 ;  /* 0x000000110500780c */ /* 0x000fc40006f64270 */
[----:B------:R-:W-:Y:S02]  /*5250*/  FSEL R29, R29, -INF , !P4 ;  /* 0xff8000001d1d7808 */ /* 0x000fe40006000000 */
[----:B------:R-:W-:Y:S02]  /*5260*/  ISETP.LT.OR P3, PT, R4, 0x12, P3 ;  /* 0x000000120400780c */ /* 0x000fe40001f61670 */
[----:B------:R-:W-:Y:S02]  /*5270*/  ISETP.GE.AND P4, PT, R14, 0x19, PT ;  /* 0x000000190e00780c */ /* 0x000fe40003f86270 */
[----:B------:R-:W-:Y:S02]  /*5280*/  FSEL R33, R33, -INF , !P3 ;  /* 0xff80000021217808 */ /* 0x000fe40005800000 */
[----:B------:R-:W-:Y:S02]  /*5290*/  ISETP.GT.AND P3, PT, R5, 0x18, !P4 ;  /* 0x000000180500780c */ /* 0x000fe40006764270 */
[----:B------:R-:W-:-:S02]  /*52a0*/  P2R R32, PR, RZ, 0x10 ;  /* 0x00000010ff207803 */ /* 0x000fc40000000000 */
[----:B------:R-:W-:Y:S02]  /*52b0*/  ISETP.LT.OR P3, PT, R4, 0x19, P3 ;  /* 0x000000190400780c */ /* 0x000fe40001f61670 */
[----:B------:R-:W-:Y:S02]  /*52c0*/  ISETP.GE.AND P4, PT, R14, 0x1a, PT ;  /* 0x0000001a0e00780c */ /* 0x000fe40003f86270 */
[----:B------:R-:W-:Y:S02]  /*52d0*/  FSEL R59, R36, -INF , !P3 ;  /* 0xff800000243b7808 */ /* 0x000fe40005800000 */
[----:B------:R-:W-:Y:S02]  /*52e0*/  ISETP.GT.AND P3, PT, R5, 0x19, !P4 ;  /* 0x000000190500780c */ /* 0x000fe40006764270 */
[----:B------:R-:W-:Y:S02]  /*52f0*/  P2R R36, PR, RZ, 0x10 ;  /* 0x00000010ff247803 */ /* 0x000fe40000000000 */
[----:B------:R-:W-:-:S02]  /*5300*/  ISETP.LT.OR P3, PT, R4, 0x1a, P3 ;  /* 0x0000001a0400780c */ /* 0x000fc40001f61670 */
[----:B------:R-:W-:Y:S02]  /*5310*/  ISETP.GE.AND P4, PT, R14, 0x21, PT ;  /* 0x000000210e00780c */ /* 0x000fe40003f86270 */
[----:B------:R-:W-:Y:S02]  /*5320*/  FSEL R37, R37, -INF , !P3 ;  /* 0xff80000025257808 */ /* 0x000fe40005800000 */
[----:B------:R-:W-:Y:S02]  /*5330*/  ISETP.GT.AND P3, PT, R5, 0x20, !P4 ;  /* 0x000000200500780c */ /* 0x000fe40006764270 */
[----:B------:R-:W-:Y:S02]  /*5340*/  P2R R60, PR, RZ, 0x10 ;  /* 0x00000010ff3c7803 */ /* 0x000fe40000000000 */
[----:B------:R-:W-:Y:S02]  /*5350*/  ISETP.LT.OR P3, PT, R4, 0x21, P3 ;  /* 0x000000210400780c */ /* 0x000fe40001f61670 */
[----:B------:R-:W-:-:S02]  /*5360*/  ISETP.GE.AND P4, PT, R14, 0x22, PT ;  /* 0x000000220e00780c */ /* 0x000fc40003f86270 */
[----:B------:R-:W-:Y:S02]  /*5370*/  FSEL R61, R40, -INF , !P3 ;  /* 0xff800000283d7808 */ /* 0x000fe40005800000 */
[----:B------:R-:W-:Y:S02]  /*5380*/  ISETP.GT.AND P3, PT, R5, 0x21, !P4 ;  /* 0x000000210500780c */ /* 0x000fe40006764270 */
[----:B------:R-:W-:Y:S02]  /*5390*/  P2R R40, PR, RZ, 0x10 ;  /* 0x00000010ff287803 */ /* 0x000fe40000000000 */
[----:B------:R-:W-:Y:S02]  /*53a0*/  ISETP.LT.OR P3, PT, R4, 0x22, P3 ;  /* 0x000000220400780c */ /* 0x000fe40001f61670 */
[----:B------:R-:W-:Y:S02]  /*53b0*/  ISETP.GE.AND P4, PT, R14, 0x29, PT ;  /* 0x000000290e00780c */ /* 0x000fe40003f86270 */
[----:B------:R-:W-:-:S02]  /*53c0*/  FSEL R41, R41, -INF , !P3 ;  /* 0xff80000029297808 */ /* 0x000fc40005800000 */
[C---:B------:R-:W-:Y:S02]  /*53d0*/  ISETP.GT.AND P3, PT, R5.reuse, 0x28, !P4 ;  /* 0x000000280500780c */ /* 0x040fe40006764270 */
[----:B------:R-:W-:Y:S02]  /*53e0*/  P2R R62, PR, RZ, 0x10 ;  /* 0x00000010ff3e7803 */ /* 0x000fe40000000000 */
[----:B------:R-:W-:Y:S02]  /*53f0*/  ISETP.LT.OR P3, PT, R4, 0x29, P3 ;  /* 0x000000290400780c */ /* 0x000fe40001f61670 */
[----:B------:R-:W-:Y:S02]  /*5400*/  ISETP.GE.AND P4, PT, R14, 0x2a, PT ;  /* 0x0000002a0e00780c */ /* 0x000fe40003f86270 */
[----:B------:R-:W-:Y:S02]  /*5410*/  FSEL R63, R44, -INF , !P3 ;  /* 0xff8000002c3f7808 */ /* 0x000fe40005800000 */
[----:B------:R-:W-:-:S02]  /*5420*/  ISETP.GT.AND P3, PT, R5, 0x29, !P4 ;  /* 0x000000290500780c */ /* 0x000fc40006764270 */
[----:B------:R-:W-:Y:S02]  /*5430*/  P2R R44, PR, RZ, 0x10 ;  /* 0x00000010ff2c7803 */ /* 0x000fe40000000000 */
[----:B------:R-:W-:Y:S02]  /*5440*/  ISETP.LT.OR P3, PT, R4, 0x2a, P3 ;  /* 0x0000002a0400780c */ /* 0x000fe40001f61670 */
[----:B------:R-:W-:Y:S02]  /*5450*/  P2R R28, PR, RZ, 0x20 ;  /* 0x00000020ff1c7803 */ /* 0x000fe40000000000 */
[----:B------:R-:W-:Y:S02]  /*5460*/  FSEL R45, R45, -INF , !P3 ;  /* 0xff8000002d2d7808 */ /* 0x000fe40005800000 */
[----:B------:R-:W-:Y:S02]  /*5470*/  ISETP.GE.AND P3, PT, R14, 0x31, PT ;  /* 0x000000310e00780c */ /* 0x000fe40003f66270 */
[----:B------:R-:W-:-:S02]  /*5480*/  P2R R56, PR, RZ, 0x40 ;  /* 0x00000040ff387803 */ /* 0x000fc40000000000 */
[----:B------:R-:W-:-:S04]  /*5490*/  ISETP.GT.AND P4, PT, R5, 0x30, !P3 ;  /* 0x000000300500780c */ /* 0x000fc80005f84270 */
[----:B------:R-:W-:-:S04]  /*54a0*/  ISETP.LT.OR P4, PT, R4, 0x31, P4 ;  /* 0x000000310400780c */ /* 0x000fc80002781670 */
[----:B------:R-:W-:Y:S02]  /*54b0*/  FSEL R48, R48, -INF , !P4 ;  /* 0xff80000030307808 */ /* 0x000fe40006000000 */
[----:B------:R-:W-:-:S04]  /*54c0*/  ISETP.GE.AND P4, PT, R14, 0x32, PT ;  /* 0x000000320e00780c */ /* 0x000fc80003f86270 */
        /* <DEDUP_REMOVED lines=8> */
[----:B------:R-:W-:Y:S02]  /*5550*/  P2R R20, PR, RZ, 0x40 ;  /* 0x00000040ff147803 */ /* 0x000fe40000000000 */
[----:B------:R-:W-:-:S04]  /*5560*/  ISETP.GT.AND P6, PT, R5, RZ, !P6 ;  /* 0x000000ff0500720c */ /* 0x000fc800077c4270 */
[----:B------:R-:W-:-:S04]  /*5570*/  ISETP.LT.OR P6, PT, R4, 0x1, P6 ;  /* 0x000000010400780c */ /* 0x000fc800037c1670 */
[----:B------:R-:W-:Y:S02]  /*5580*/  FSEL R15, R24, -INF , !P6 ;  /* 0xff800000180f7808 */ /* 0x000fe40007000000 */
[----:B------:R-:W-:-:S04]  /*5590*/  ISETP.GE.AND P6, PT, R14, 0x3a, PT ;  /* 0x0000003a0e00780c */ /* 0x000fc80003fc6270 */
[----:B------:R-:W-:Y:S02]  /*55a0*/  P2R R14, PR, RZ, 0x40 ;  /* 0x00000040ff0e7803 */ /* 0x000fe40000000000 */
[----:B------:R-:W-:-:S04]  /*55b0*/  ISETP.GT.AND P6, PT, R5, 0x39, !P6 ;  /* 0x000000390500780c */ /* 0x000fc800077c4270 */
[----:B------:R-:W-:Y:S02]  /*55c0*/  ISETP.LT.OR P6, PT, R4, 0x3a, P6 ;  /* 0x0000003a0400780c */ /* 0x000fe400037c1670 */
[----:B------:R-:W0:Y:S02]  /*55d0*/  SHFL.IDX PT, R4, R3, 0x1, 0x1c1f ;  /* 0x003c1f0003047f89 */ /* 0x000e2400000e0000 */
[----:B------:R-:W-:Y:S02]  /*55e0*/  FSEL R53, R53, -INF , !P6 ;  /* 0xff80000035357808 */ /* 0x000fe40007000000 */
[----:B------:R-:W-:Y:S02]  /*55f0*/  PLOP3.LUT P6, PT, PT, PT, UP0, 0x40, 0x0 ;  /* 0x000000000000781c */ /* 0x000fe40003fce808 */
[----:B0-----:R-:W-:Y:S01]  /*5600*/  VIADDMNMX R6, R4, R12, R11, PT ;  /* 0x0000000c04067246 */ /* 0x001fe2000380010b */
[----:B------:R-:W-:-:S10]  /*5610*/  IMAD.IADD R9, R13, 0x1, R4 ;  /* 0x000000010d097824 */ /* 0x000fd400078e0204 */
[----:B------:R-:W-:Y:S05]  /*5620*/  @P6 BRA `(.L_x_2191) ;  /* 0x0000000000646947 */ /* 0x000fea0003800000 */
        /* <DEDUP_REMOVED lines=14> */
.L_x_2193:
[----:B------:R-:W-:Y:S02]  /*5710*/  ULDC UR6, c[0x0][0x9e4] ;  /* 0x0002790000067ab9 */ /* 0x000fe40000000800 */
[----:B------:R-:W-:-:S05]  /*5720*/  IMAD.U32 R11, RZ, RZ, UR6 ;  /* 0x00000006ff0b7e24 */ /* 0x000fca000f8e00ff */
[----:B------:R-:W-:-:S13]  /*5730*/  ISETP.NE.AND P6, PT, R11, 0x1, PT ;  /* 0x000000010b00780c */ /* 0x000fda0003fc5270 */
[----:B------:R-:W0:Y:S02]  /*5740*/  @P6 LDC.64 R4, c[0x0][0x9e8] ;  /* 0x00027a00ff046b82 */ /* 0x000e240000000a00 */
[----:B0-----:R-:W-:-:S05]  /*5750*/  @P6 IMAD.HI.U32 R4, R3, R4, RZ ;  /* 0x0000000403046227 */ /* 0x001fca00078e00ff */
[----:B------:R-:W-:-:S07]  /*5760*/  @P6 SHF.R.U32.HI R3, RZ, R5, R4 ;  /* 0x00000005ff036219 */ /* 0x000fce0000011604 */
.L_x_2194:
[----:B------:R-:W-:Y:S05]  /*5770*/  BSYNC B0 ;  /* 0x0000000000007941 */ /* 0x000fea0003800000 */
.L_x_2192:
[----:B------:R-:W-:-:S04]  /*5780*/  IMAD R3, R3, R11, -R10 ;  /* 0x0000000b03037224 */ /* 0x000fc800078e0a0a */
[----:B------:R-:W-:-:S05]  /*5790*/  IMAD.IADD R3, R3, 0x1, -R2 ;  /* 0x0000000103037824 */ /* 0x000fca00078e0a02 */
[----:B------:R-:W-:Y:S02]  /*57a0*/  VIADDMNMX R6, R3, R11, R6, PT ;  /* 0x0000000b03067246 */ /* 0x000fe40003800106 */
[----:B------:R-:W-:-:S07]  /*57b0*/  VIMNMX R9, R9, R3, !PT ;  /* 0x0000000309097248 */ /* 0x000fce0007fe0100 */
.L_x_2191:
[----:B------:R-:W-:Y:S01]  /*57c0*/  ISETP.GT.AND P1, PT, R9, 0x1, !P1 ;  /* 0x000000010900780c */ /* 0x000fe20004f24270 */
[----:B------:R-:W-:Y:S01]  /*57d0*/  ULDC UR10, c[0x0][0x988] ;  /* 0x00026200000a7ab9 */ /* 0x000fe20000000800 */
[----:B------:R-:W-:Y:S01]  /*57e0*/  FMNMX.FTZ R3, R15, R25, !PT ;  /* 0x000000190f037209 */ /* 0x000fe20007810000 */
[----:B------:R-:W-:Y:S01]  /*57f0*/  BAR.SYNC.DEFER_BLOCKING 0xf, 0x100 ;  /* 0x03c4000000007b1d */ /* 0x000fe20000010000 */
[----:B------:R-:W-:Y:S02]  /*5800*/  ISETP.LT.OR P1, PT, R6, 0x2, P1 ;  /* 0x000000020600780c */ /* 0x000fe40000f21670 */
[----:B------:R-:W-:Y:S02]  /*5810*/  FMNMX.FTZ R3, R21, R3, !PT ;  /* 0x0000000315037209 */ /* 0x000fe40007810000 */
[----:B------:R-:W-:Y:S02]  /*5820*/  FSEL R27, R27, -INF , !P1 ;  /* 0xff8000001b1b7808 */ /* 0x000fe40004800000 */
[----:B------:R-:W-:-:S02]  /*5830*/  ISETP.NE.AND P1, PT, R56, RZ, PT ;  /* 0x000000ff3800720c */ /* 0x000fc40003f25270 */
[----:B------:R-:W-:Y:S02]  /*5840*/  FMNMX.FTZ R3, R29, R3, !PT ;  /* 0x000000031d037209 */ /* 0x000fe40007810000 */
[----:B------:R-:W-:Y:S02]  /*5850*/  ISETP.GT.AND P1, PT, R9, 0x9, !P1 ;  /* 0x000000090900780c */ /* 0x000fe40004f24270 */
[----:B------:R-:W-:Y:S02]  /*5860*/  FMNMX.FTZ R3, R57, R3, !PT ;  /* 0x0000000339037209 */ /* 0x000fe40007810000 */
[----:B------:R-:W-:Y:S02]  /*5870*/  ISETP.LT.OR P1, PT, R6, 0xa, P1 ;  /* 0x0000000a0600780c */ /* 0x000fe40000f21670 */
[----:B------:R-:W-:Y:S02]  /*5880*/  FMNMX.FTZ R3, R33, R3, !PT ;  /* 0x0000000321037209 */ /* 0x000fe40007810000 */
[----:B------:R-:W-:-:S02]  /*5890*/  FSEL R31, R31, -INF , !P1 ;  /* 0xff8000001f1f7808 */ /* 0x000fc40004800000 */
[----:B------:R-:W-:Y:S02]  /*58a0*/  ISETP.NE.AND P1, PT, R58, RZ, PT ;  /* 0x000000ff3a00720c */ /* 0x000fe40003f25270 */
[----:B------:R-:W-:Y:S02]  /*58b0*/  FMNMX.FTZ R3, R59, R3, !PT ;  /* 0x000000033b037209 */ /* 0x000fe40007810000 */
[----:B------:R-:W-:Y:S02]  /*58c0*/  ISETP.GT.AND P1, PT, R9, 0x10, !P1 ;  /* 0x000000100900780c */ /* 0x000fe40004f24270 */
[----:B------:R-:W-:Y:S02]  /*58d0*/  FMNMX.FTZ R3, R37, R3, !PT ;  /* 0x0000000325037209 */ /* 0x000fe40007810000 */
[----:B------:R-:W-:Y:S02]  /*58e0*/  ISETP.LT.OR P1, PT, R6, 0x11, P1 ;  /* 0x000000110600780c */ /* 0x000fe40000f21670 */
[----:B------:R-:W-:-:S02]  /*58f0*/  FMNMX.FTZ R3, R61, R3, !PT ;  /* 0x000000033d037209 */ /* 0x000fc40007810000 */
[----:B------:R-:W-:Y:S02]  /*5900*/  FSEL R34, R34, -INF , !P1 ;  /* 0xff80000022227808 */ /* 0x000fe40004800000 */
[----:B------:R-:W-:Y:S02]  /*5910*/  ISETP.NE.AND P1, PT, R28, RZ, PT ;  /* 0x000000ff1c00720c */ /* 0x000fe40003f25270 */
[----:B------:R-:W-:Y:S02]  /*5920*/  FMNMX.FTZ R3, R41, R3, !PT ;  /* 0x0000000329037209 */ /* 0x000fe40007810000 */
[----:B------:R-:W-:Y:S02]  /*5930*/  ISETP.GT.AND P1, PT, R9, 0x11, !P1 ;  /* 0x000000110900780c */ /* 0x000fe40004f24270 */
[----:B------:R-:W-:Y:S02]  /*5940*/  FMNMX.FTZ R4, R63, R3, !PT ;  /* 0x000000033f047209 */ /* 0x000fe40007810000 */
[----:B------:R-:W-:-:S02]  /*5950*/  ISETP.LT.OR P1, PT, R6, 0x12, P1 ;  /* 0x000000120600780c */ /* 0x000fc40000f21670 */
[----:B------:R-:W-:Y:S02]  /*5960*/  FMNMX.FTZ R3, R45, R4, !PT ;  /* 0x000000042d037209 */ /* 0x000fe40007810000 */
[----:B------:R-:W-:Y:S02]  /*5970*/  FSEL R35, R35, -INF , !P1 ;  /* 0xff80000023237808 */ /* 0x000fe40004800000 */
[----:B------:R-:W-:Y:S02]  /*5980*/  ISETP.NE.AND P1, PT, R32, RZ, PT ;  /* 0x000000ff2000720c */ /* 0x000fe40003f25270 */
[----:B------:R-:W-:Y:S02]  /*5990*/  FMNMX.FTZ R4, R48, R3, !PT ;  /* 0x0000000330047209 */ /* 0x000fe40007810000 */
[----:B------:R-:W-:Y:S02]  /*59a0*/  ISETP.GT.AND P1, PT, R9, 0x18, !P1 ;  /* 0x000000180900780c */ /* 0x000fe40004f24270 */
[----:B------:R-:W-:-:S02]  /*59b0*/  FMNMX.FTZ R3, R49, R4, !PT ;  /* 0x0000000431037209 */ /* 0x000fc40007810000 */
[----:B------:R-:W-:Y:S02]  /*59c0*/  ISETP.LT.OR P1, PT, R6, 0x19, P1 ;  /* 0x000000190600780c */ /* 0x000fe40000f21670 */
[C---:B------:R-:W-:Y:S02]  /*59d0*/  ISETP.GT.AND P2, PT, R9.reuse, 0x8, !P2 ;  /* 0x000000080900780c */ /* 0x040fe40005744270 */
[----:B------:R-:W-:Y:S02]  /*59e0*/  FSEL R38, R38, -INF , !P1 ;  /* 0xff80000026267808 */ /* 0x000fe40004800000 */
[----:B------:R-:W-:Y:S02]  /*59f0*/  ISETP.NE.AND P1, PT, R36, RZ, PT ;  /* 0x000000ff2400720c */ /* 0x000fe40003f25270 */
[----:B------:R-:W-:Y:S02]  /*5a00*/  FMNMX.FTZ R4, R52, R3, !PT ;  /* 0x0000000334047209 */ /* 0x000fe40007810000 */
[----:B------:R-:W-:-:S02]  /*5a10*/  ISETP.GT.AND P1, PT, R9, 0x19, !P1 ;  /* 0x000000190900780c */ /* 0x000fc40004f24270 */
[C---:B------:R-:W-:Y:S02]  /*5a20*/  ISETP.LT.OR P2, PT, R6.reuse, 0x9, P2 ;  /* 0x000000090600780c */ /* 0x040fe40001741670 */
[----:B------:R-:W-:Y:S02]  /*5a30*/  ISETP.LT.OR P1, PT, R6, 0x1a, P1 ;  /* 0x0000001a0600780c */ /* 0x000fe40000f21670 */
[----:B------:R-:W-:Y:S02]  /*5a40*/  FMNMX.FTZ R10, R53, R4, !PT ;  /* 0x00000004350a7209 */ /* 0x000fe40007810000 */
[----:B------:R-:W-:Y:S02]  /*5a50*/  FSEL R39, R39, -INF , !P1 ;  /* 0xff80000027277808 */ /* 0x000fe40004800000 */
[----:B------:R-:W-:Y:S01]  /*5a60*/  ISETP.NE.AND P1, PT, R60, RZ, PT ;  /* 0x000000ff3c00720c */ /* 0x000fe20003f25270 */
[----:B------:R-:W0:Y:S01]  /*5a70*/  SHFL.BFLY PT, R3, R10, 0x2, 0x1f ;  /* 0x0c401f000a037f89 */ /* 0x000e2200000e0000 */
[----:B------:R-:W-:-:S02]  /*5a80*/  FSEL R30, R30, -INF , !P2 ;  /* 0xff8000001e1e7808 */ /* 0x000fc40005000000 */
[C---:B------:R-:W-:Y:S02]  /*5a90*/  ISETP.GT.AND P1, PT, R9.reuse, 0x20, !P1 ;  /* 0x000000200900780c */ /* 0x040fe40004f24270 */
[----:B------:R-:W-:Y:S02]  /*5aa0*/  ISETP.NE.AND P2, PT, R40, RZ, PT ;  /* 0x000000ff2800720c */ /* 0x000fe40003f45270 */
[----:B------:R-:W-:Y:S02]  /*5ab0*/  ISETP.LT.OR P1, PT, R6, 0x21, P1 ;  /* 0x000000210600780c */ /* 0x000fe40000f21670 */
[----:B------:R-:W-:Y:S02]  /*5ac0*/  ISETP.NE.AND P6, PT, R20, RZ, PT ;  /* 0x000000ff1400720c */ /* 0x000fe40003fc5270 */
[----:B------:R-:W-:Y:S02]  /*5ad0*/  FSEL R42, R42, -INF , !P1 ;  /* 0xff8000002a2a7808 */ /* 0x000fe40004800000 */
[----:B------:R-:W-:-:S02]  /*5ae0*/  ISETP.GT.AND P1, PT, R9, 0x21, !P2 ;  /* 0x000000210900780c */ /* 0x000fc40005724270 */
[----:B------:R-:W-:Y:S02]  /*5af0*/  ISETP.NE.AND P2, PT, R44, RZ, PT ;  /* 0x000000ff2c00720c */ /* 0x000fe40003f45270 */
[----:B------:R-:W-:Y:S02]  /*5b00*/  ISETP.LT.OR P1, PT, R6, 0x22, P1 ;  /* 0x000000220600780c */ /* 0x000fe40000f21670 */
[----:B------:R-:W-:Y:S02]  /*5b10*/  ISETP.GT.AND P2, PT, R9, 0x29, !P2 ;  /* 0x000000290900780c */ /* 0x000fe40005744270 */
[----:B------:R-:W-:Y:S02]  /*5b20*/  FSEL R43, R43, -INF , !P1 ;  /* 0xff8000002b2b7808 */ /* 0x000fe40004800000 */
[----:B------:R-:W-:Y:S02]  /*5b30*/  ISETP.GT.AND P1, PT, R9, RZ, !P6 ;  /* 0x000000ff0900720c */ /* 0x000fe40007724270 */
[----:B0-----:R-:W-:-:S02]  /*5b40*/  FMNMX.FTZ R11, R10, R3, !PT ;  /* 0x000000030a0b7209 */ /* 0x001fc40007810000 */
[----:B------:R-:W-:Y:S02]  /*5b50*/  ISETP.LT.OR P1, PT, R6, 0x1, P1 ;  /* 0x000000010600780c */ /* 0x000fe40000f21670 */
[C---:B------:R-:W-:Y:S01]  /*5b60*/  ISETP.GT.AND P3, PT, R9.reuse, 0x30, !P3 ;  /* 0x000000300900780c */ /* 0x040fe20005f64270 */
[----:B------:R-:W0:Y:S01]  /*5b70*/  SHFL.BFLY PT, R12, R11, 0x1, 0x1f ;  /* 0x0c201f000b0c7f89 */ /* 0x000e2200000e0000 */
[----:B------:R-:W-:Y:S02]  /*5b80*/  FSEL R26, R26, -INF , !P1 ;  /* 0xff8000001a1a7808 */ /* 0x000fe40004800000 */
[----:B------:R-:W-:Y:S02]  /*5b90*/  ISETP.NE.AND P1, PT, R62, RZ, PT ;  /* 0x000000ff3e00720c */ /* 0x000fe40003f25270 */
        /* <DEDUP_REMOVED lines=9> */
[----:B------:R-:W-:Y:S02]  /*5c30*/  ISETP.GT.AND P4, PT, R9, 0x31, !P4 ;  /* 0x000000310900780c */ /* 0x000fe40006784270 */
[----:B------:R-:W-:Y:S02]  /*5c40*/  FMNMX.FTZ R4, R38, R3, !PT ;  /* 0x0000000326047209 */ /* 0x000fe40007810000 */
[----:B0-----:R-:W-:Y:S02]  /*5c50*/  FMNMX.FTZ R5, R11, R12, !PT ;  /* 0x0000000c0b057209 */ /* 0x001fe40007810000 */
[----:B------:R-:W-:Y:S02]  /*5c60*/  FMNMX.FTZ R3, R39, R4, !PT ;  /* 0x0000000427037209 */ /* 0x000fe40007810000 */
[----:B------:R-:W-:Y:S01]  /*5c70*/  ISETP.LT.OR P3, PT, R6, 0x31, P3 ;  /* 0x000000310600780c */ /* 0x000fe20001f61670 */
[----:B------:R-:W-:Y:S01]  /*5c80*/  FMUL.FTZ R10, R5, UR10 ;  /* 0x0000000a050a7c20 */ /* 0x000fe20008410000 */
[----:B------:R-:W-:-:S02]  /*5c90*/  FMNMX.FTZ R4, R42, R3, !PT ;  /* 0x000000032a047209 */ /* 0x000fc40007810000 */
[----:B------:R-:W-:Y:S02]  /*5ca0*/  FSEL R47, R47, -INF , !P2 ;  /* 0xff8000002f2f7808 */ /* 0x000fe40005000000 */
[----:B------:R-:W-:Y:S02]  /*5cb0*/  FMNMX.FTZ R3, R43, R4, !PT ;  /* 0x000000042b037209 */ /* 0x000fe40007810000 */
[----:B------:R-:W-:Y:S02]  /*5cc0*/  FSETP.NEU.FTZ.AND P1, PT, R5, -INF , PT ;  /* 0xff8000000500780b */ /* 0x000fe40003f3d000 */
[----:B------:R-:W-:Y:S02]  /*5cd0*/  FMNMX.FTZ R4, R46, R3, !PT ;  /* 0x000000032e047209 */ /* 0x000fe40007810000 */
[----:B------:R-:W-:Y:S02]  /*5ce0*/  ISETP.NE.AND P6, PT, R14, RZ, PT ;  /* 0x000000ff0e00720c */ /* 0x000fe40003fc5270 */
[----:B------:R-:W-:-:S02]  /*5cf0*/  ISETP.GT.AND P5, PT, R9, 0x38, !P5 ;  /* 0x000000380900780c */ /* 0x000fc40006fa4270 */
[----:B------:R-:W-:Y:S02]  /*5d00*/  ISETP.LT.OR P4, PT, R6, 0x32, P4 ;  /* 0x000000320600780c */ /* 0x000fe40002781670 */
[----:B------:R-:W-:Y:S02]  /*5d10*/  FSEL R50, R50, -INF , !P3 ;  /* 0xff80000032327808 */ /* 0x000fe40005800000 */
[----:B------:R-:W-:Y:S02]  /*5d20*/  FMNMX.FTZ R3, R47, R4, !PT ;  /* 0x000000042f037209 */ /* 0x000fe40007810000 */
[----:B------:R-:W-:Y:S02]  /*5d30*/  FSEL R10, R10, RZ, P1 ;  /* 0x000000ff0a0a7208 */ /* 0x000fe40000800000 */
[----:B------:R-:W-:Y:S02]  /*5d40*/  ISETP.GT.AND P1, PT, R9, 0x39, !P6 ;  /* 0x000000390900780c */ /* 0x000fe40007724270 */
[----:B------:R-:W-:Y:S01]  /*5d50*/  ISETP.LT.OR P5, PT, R6, 0x39, P5 ;  /* 0x000000390600780c */ /* 0x000fe20002fa1670 */
[--C-:B------:R-:W-:Y:S01]  /*5d60*/  FFMA.FTZ R9, R15, UR10, -R10.reuse ;  /* 0x0000000a0f097c23 */ /* 0x100fe2000801080a */
[----:B------:R-:W-:Y:S01]  /*5d70*/  FSEL R51, R51, -INF , !P4 ;  /* 0xff80000033337808 */ /* 0x000fe20006000000 */
[--C-:B------:R-:W-:Y:S01]  /*5d80*/  FFMA.FTZ R11, R25, UR10, -R10.reuse ;  /* 0x0000000a190b7c23 */ /* 0x100fe2000801080a */
[----:B------:R-:W-:Y:S01]  /*5d90*/  FMNMX.FTZ R4, R50, R3, !PT ;  /* 0x0000000332047209 */ /* 0x000fe20007810000 */
[--C-:B------:R-:W-:Y:S01]  /*5da0*/  FFMA.FTZ R12, R29, UR10, -R10.reuse ;  /* 0x0000000a1d0c7c23 */ /* 0x100fe2000801080a */
[----:B------:R-:W-:Y:S01]  /*5db0*/  ISETP.LT.OR P1, PT, R6, 0x3a, P1 ;  /* 0x0000003a0600780c */ /* 0x000fe20000f21670 */
[--C-:B------:R-:W-:Y:S01]  /*5dc0*/  FFMA.FTZ R6, R21, UR10, -R10.reuse ;  /* 0x0000000a15067c23 */ /* 0x100fe2000801080a */
[----:B------:R-:W-:Y:S01]  /*5dd0*/  FSEL R54, R54, -INF , !P5 ;  /* 0xff80000036367808 */ /* 0x000fe20006800000 */
[----:B------:R-:W-:Y:S01]  /*5de0*/  MUFU.EX2 R9, R9 ;  /* 0x0000000900097308 */ /* 0x000fe20000000800 */
        /* <DEDUP_REMOVED lines=9> */
[--C-:B------:R-:W-:Y:S01]  /*5e80*/  FFMA.FTZ R45, R45, UR10, -R10.reuse ;  /* 0x0000000a2d2d7c23 */ /* 0x100fe2000801080a */
[--C-:B------:R-:W-:Y:S01]  /*5e90*/  FFMA.FTZ R48, R48, UR10, -R10.reuse ;  /* 0x0000000a30307c23 */ /* 0x100fe2000801080a */
[--C-:B------:R-:W-:Y:S01]  /*5ea0*/  FFMA.FTZ R49, R49, UR10, -R10.reuse ;  /* 0x0000000a31317c23 */ /* 0x100fe2000801080a */
[--C-:B------:R-:W-:Y:S01]  /*5eb0*/  FFMA.FTZ R52, R52, UR10, -R10.reuse ;  /* 0x0000000a34347c23 */ /* 0x100fe2000801080a */
[----:B------:R-:W0:Y:S02]  /*5ec0*/  SHFL.BFLY PT, R3, R4, 0x2, 0x1f ;  /* 0x0c401f0004037f89 */ /* 0x000e2400000e0000 */
[----:B------:R3:W4:Y:S08]  /*5ed0*/  MUFU.EX2 R152, R11 ;  /* 0x0000000b00987308 */ /* 0x0007300000000800 */
[----:B------:R5:W-:Y:S01]  /*5ee0*/  MUFU.EX2 R13, R12 ;  /* 0x0000000c000d7308 */ /* 0x000be20000000800 */
[----:B---3--:R-:W-:-:S07]  /*5ef0*/  FFMA.FTZ R11, R33, UR10, -R10 ;  /* 0x0000000a210b7c23 */ /* 0x008fce000801080a */
[----:B------:R-:W-:Y:S01]  /*5f00*/  MUFU.EX2 R14, R14 ;  /* 0x0000000e000e7308 */ /* 0x000fe20000000800 */
[----:B-----5:R-:W-:Y:S01]  /*5f10*/  FFMA.FTZ R12, R63, UR10, -R10 ;  /* 0x0000000a3f0c7c23 */ /* 0x020fe2000801080a */
[----:B----4-:R-:W-:Y:S01]  /*5f20*/  FADD.FTZ R25, R9, R152 ;  /* 0x0000009809197221 */ /* 0x010fe20000010000 */
[----:B------:R-:W-:Y:S02]  /*5f30*/  F2FP.F16.F32.PACK_AB R152, R152, R9 ;  /* 0x000000099898723e */ /* 0x000fe400000000ff */
[----:B0-----:R-:W-:Y:S01]  /*5f40*/  FMNMX.FTZ R3, R4, R3, !PT ;  /* 0x0000000304037209 */ /* 0x001fe20007810000 */
[--C-:B------:R-:W-:Y:S02]  /*5f50*/  FFMA.FTZ R4, R41, UR10, -R10.reuse ;  /* 0x0000000a29047c23 */ /* 0x100fe4000801080a */
[----:B------:R-:W0:Y:S01]  /*5f60*/  MUFU.EX2 R11, R11 ;  /* 0x0000000b000b7308 */ /* 0x000e220000000800 */
[----:B------:R-:W-:Y:S01]  /*5f70*/  FFMA.FTZ R10, R53, UR10, -R10 ;  /* 0x0000000a350a7c23 */ /* 0x000fe2000801080a */
[----:B------:R-:W3:Y:S06]  /*5f80*/  SHFL.BFLY PT, R6, R3, 0x1, 0x1f ;  /* 0x0c201f0003067f89 */ /* 0x000eec00000e0000 */
        /* <DEDUP_REMOVED lines=10> */
[----:B------:R3:W-:Y:S01]  /*6030*/  MUFU.EX2 R3, R10 ;  /* 0x0000000a00037308 */ /* 0x0007e20000000800 */
        /* <DEDUP_REMOVED lines=8> */
[----:B---3--:R-:W-:Y:S01]  /*60c0*/  FADD.FTZ R10, R154, R25 ;  /* 0x000000199a0a7221 */ /* 0x008fe20000010000 */
[--C-:B------:R-:W-:Y:S01]  /*60d0*/  FFMA.FTZ R39, R39, UR10, -R24.reuse ;  /* 0x0000000a27277c23 */ /* 0x100fe20008010818 */
[--C-:B------:R-:W-:Y:S01]  /*60e0*/  FFMA.FTZ R42, R42, UR10, -R24.reuse ;  /* 0x0000000a2a2a7c23 */ /* 0x100fe20008010818 */
[----:B------:R-:W-:Y:S01]  /*60f0*/  FFMA.FTZ R43, R43, UR10, -R24 ;  /* 0x0000000a2b2b7c23 */ /* 0x000fe20008010818 */
[----:B------:R-:W-:Y:S01]  /*6100*/  FADD.FTZ R29, R13, R10 ;  /* 0x0000000a0d1d7221 */ /* 0x000fe20000010000 */
[--C-:B------:R-:W-:Y:S01]  /*6110*/  FFMA.FTZ R46, R46, UR10, -R24.reuse ;  /* 0x0000000a2e2e7c23 */ /* 0x100fe20008010818 */
[--C-:B------:R-:W-:Y:S01]  /*6120*/  FFMA.FTZ R47, R47, UR10, -R24.reuse ;  /* 0x0000000a2f2f7c23 */ /* 0x100fe20008010818 */
[----:B------:R-:W3:Y:S01]  /*6130*/  MUFU.EX2 R27, R27 ;  /* 0x0000001b001b7308 */ /* 0x000ee20000000800 */
[----:B------:R-:W-:Y:S01]  /*6140*/  FADD.FTZ R28, R14, R29 ;  /* 0x0000001d0e1c7221 */ /* 0x000fe20000010000 */
[--C-:B------:R-:W-:Y:S01]  /*6150*/  FFMA.FTZ R50, R50, UR10, -R24.reuse ;  /* 0x0000000a32327c23 */ /* 0x100fe20008010818 */
[----:B------:R-:W-:Y:S01]  /*6160*/  FFMA.FTZ R51, R51, UR10, -R24 ;  /* 0x0000000a33337c23 */ /* 0x000fe20008010818 */
[----:B------:R-:W-:Y:S01]  /*6170*/  F2FP.F16.F32.PACK_AB R154, R13, R154 ;  /* 0x0000009a0d9a723e */ /* 0x000fe200000000ff */
[----:B------:R-:W-:Y:S01]  /*6180*/  FADD.FTZ R28, R11, R28 ;  /* 0x0000001c0b1c7221 */ /* 0x000fe20000010000 */
[--C-:B------:R-:W-:Y:S01]  /*6190*/  FFMA.FTZ R54, R54, UR10, -R24.reuse ;  /* 0x0000000a36367c23 */ /* 0x100fe20008010818 */
[----:B------:R-:W-:Y:S01]  /*61a0*/  FFMA.FTZ R24, R55, UR10, -R24 ;  /* 0x0000000a37187c23 */ /* 0x000fe20008010818 */
[----:B------:R-:W4:Y:S01]  /*61b0*/  MUFU.EX2 R30, R30 ;  /* 0x0000001e001e7308 */ /* 0x000f220000000800 */
[----:B0-----:R-:W-:-:S07]  /*61c0*/  F2FP.F16.F32.PACK_AB R160, R4, R21 ;  /* 0x0000001504a0723e */ /* 0x001fce00000000ff */
[----:B------:R-:W0:Y:S01]  /*61d0*/  MUFU.EX2 R31, R31 ;  /* 0x0000001f001f7308 */ /* 0x000e220000000800 */
[----:B---3--:R-:W-:Y:S01]  /*61e0*/  FADD.FTZ R25, R26, R27 ;  /* 0x0000001b1a197221 */ /* 0x008fe20000010000 */
[----:B------:R-:W-:-:S06]  /*61f0*/  F2FP.F16.F32.PACK_AB R153, R27, R26 ;  /* 0x0000001a1b99723e */ /* 0x000fcc00000000ff */
[----:B------:R-:W3:Y:S01]  /*6200*/  MUFU.EX2 R34, R34 ;  /* 0x0000002200227308 */ /* 0x000ee20000000800 */
[----:B----4-:R-:W-:-:S07]  /*6210*/  FADD.FTZ R10, R30, R25 ;  /* 0x000000191e0a7221 */ /* 0x010fce0000010000 */
[----:B------:R-:W4:Y:S01]  /*6220*/  MUFU.EX2 R35, R35 ;  /* 0x0000002300237308 */ /* 0x000f220000000800 */
[C---:B0-----:R-:W-:Y:S01]  /*6230*/  FADD.FTZ R25, R31.reuse, R10 ;  /* 0x0000000a1f197221 */ /* 0x041fe20000010000 */
[----:B------:R-:W-:-:S05]  /*6240*/  F2FP.F16.F32.PACK_AB R155, R31, R30 ;  /* 0x0000001e1f9b723e */ /* 0x000fca00000000ff */
[----:B------:R0:W-:Y:S01]  /*6250*/  STSM.16.M88.4 [R22+0x26800], R152 ;  /* 0x0268009816007844 */ /* 0x0001e20000000200 */
[----:B------:R-:W5:Y:S01]  /*6260*/  MUFU.EX2 R38, R38 ;  /* 0x0000002600267308 */ /* 0x000f620000000800 */
[----:B---3--:R-:W-:Y:S01]  /*6270*/  FADD.FTZ R10, R34, R25 ;  /* 0x00000019220a7221 */ /* 0x008fe20000010000 */
[----:B------:R-:W-:-:S04]  /*6280*/  FADD.FTZ R25, R15, R28 ;  /* 0x0000001c0f197221 */ /* 0x000fc80000010000 */
[----:B------:R-:W-:Y:S02]  /*6290*/  FADD.FTZ R28, R20, R25 ;  /* 0x00000019141c7221 */ /* 0x000fe40000010000 */
[----:B------:R-:W3:Y:S01]  /*62a0*/  MUFU.EX2 R39, R39 ;  /* 0x0000002700277308 */ /* 0x000ee20000000800 */
[----:B----4-:R-:W-:Y:S01]  /*62b0*/  FADD.FTZ R9, R35, R10 ;  /* 0x0000000a23097221 */ /* 0x010fe20000010000 */
[----:B------:R-:W-:Y:S01]  /*62c0*/  FADD.FTZ R13, R21, R28 ;  /* 0x0000001c150d7221 */ /* 0x000fe20000010000 */
[----:B------:R-:W-:-:S03]  /*62d0*/  F2FP.F16.F32.PACK_AB R157, R35, R34 ;  /* 0x00000022239d723e */ /* 0x000fc600000000ff */
[----:B------:R-:W-:Y:S02]  /*62e0*/  FADD.FTZ R13, R4, R13 ;  /* 0x0000000d040d7221 */ /* 0x000fe40000010000 */
[----:B------:R-:W4:Y:S01]  /*62f0*/  MUFU.EX2 R42, R42 ;  /* 0x0000002a002a7308 */ /* 0x000f220000000800 */
[----:B-----5:R-:W-:-:S07]  /*6300*/  FADD.FTZ R10, R38, R9 ;  /* 0x00000009260a7221 */ /* 0x020fce0000010000 */
[----:B------:R-:W5:Y:S01]  /*6310*/  MUFU.EX2 R43, R43 ;  /* 0x0000002b002b7308 */ /* 0x000f620000000800 */
[C---:B---3--:R-:W-:Y:S01]  /*6320*/  FADD.FTZ R11, R39.reuse, R10 ;  /* 0x0000000a270b7221 */ /* 0x048fe20000010000 */
[----:B------:R-:W-:-:S05]  /*6330*/  F2FP.F16.F32.PACK_AB R159, R39, R38 ;  /* 0x00000026279f723e */ /* 0x000fca00000000ff */
[----:B------:R0:W-:Y:S01]  /*6340*/  STSM.16.M88.4 [R23], R156 ;  /* 0x0000009c17007844 */ /* 0x0001e20000000200 */
[----:B------:R-:W3:Y:S01]  /*6350*/  MUFU.EX2 R12, R12 ;  /* 0x0000000c000c7308 */ /* 0x000ee20000000800 */
[----:B----4-:R-:W-:-:S07]  /*6360*/  FADD.FTZ R4, R42, R11 ;  /* 0x0000000b2a047221 */ /* 0x010fce0000010000 */
[----:B------:R-:W4:Y:S01]  /*6370*/  MUFU.EX2 R46, R46 ;  /* 0x0000002e002e7308 */ /* 0x000f220000000800 */
[C---:B-----5:R-:W-:Y:S01]  /*6380*/  FADD.FTZ R11, R43.reuse, R4 ;  /* 0x000000042b0b7221 */ /* 0x060fe20000010000 */
[----:B------:R-:W-:-:S06]  /*6390*/  F2FP.F16.F32.PACK_AB R161, R43, R42 ;  /* 0x0000002a2ba1723e */ /* 0x000fcc00000000ff */
[----:B------:R-:W5:Y:S01]  /*63a0*/  MUFU.EX2 R45, R45 ;  /* 0x0000002d002d7308 */ /* 0x000f620000000800 */
[----:B---3--:R-:W-:-:S07]  /*63b0*/  FADD.FTZ R4, R12, R13 ;  /* 0x0000000d0c047221 */ /* 0x008fce0000010000 */
[----:B------:R-:W3:Y:S01]  /*63c0*/  MUFU.EX2 R47, R47 ;  /* 0x0000002f002f7308 */ /* 0x000ee20000000800 */
[----:B----4-:R-:W-:-:S07]  /*63d0*/  FADD.FTZ R10, R46, R11 ;  /* 0x0000000b2e0a7221 */ /* 0x010fce0000010000 */
[----:B------:R-:W-:Y:S01]  /*63e0*/  MUFU.EX2 R48, R48 ;  /* 0x0000003000307308 */ /* 0x000fe20000000800 */
[C---:B-----5:R-:W-:Y:S01]  /*63f0*/  F2FP.F16.F32.PACK_AB R162, R45.reuse, R12 ;  /* 0x0000000c2da2723e */ /* 0x060fe200000000ff */
        /* <DEDUP_REMOVED lines=25> */
.L_x_2195:
[----:B------:R3:W4:Y:S01]  /*6590*/  SYNCS.PHASECHK.TRANS64.TRYWAIT P1, [R7+URZ+0x28c50], R8 ;  /* 0x028c5008070075a7 */ /* 0x000722000802017f */
[----:B------:R-:W-:Y:S05]  /*65a0*/  @!P0 BRA `(.L_x_2196) ;  /* 0x0000000000048947 */ /* 0x000fea0003800000 */
[----:B------:R-:W-:Y:S01]  /*65b0*/  BPT.TRAP 0x1 ;  /* 0x000000040000795c */ /* 0x000fe20000300000 */
.L_x_2196:
[----:B----4-:R-:W-:Y:S05]  /*65c0*/  @P1 BRA `(.L_x_2197) ;  /* 0x0000000000081947 */ /* 0x010fea0003800000 */
[----:B------:R-:W4:Y:S02]  /*65d0*/  SYNCS.PHASECHK.TRANS64.TRYWAIT P1, [R7+URZ+0x28c50], R8 ;  /* 0x028c5008070075a7 */ /* 0x000f24000802017f */
[----:B----4-:R-:W-:Y:S05]  /*65e0*/  @!P1 BRA `(.L_x_2198) ;  /* 0x00000128004c9947 */ /* 0x010fea0003800000 */
.L_x_2197:
        /* <DEDUP_REMOVED lines=34> */
.L_x_2199:
[----:B------:R-:W-:Y:S01]  /*6810*/  R2UR UR6, R7 ;  /* 0x00000000070672ca */ /* 0x000fe200000e0000 */
[----:B------:R-:W-:Y:S01]  /*6820*/  UISETP.NE.AND UP1, UPT, UR52, URZ, UPT ;  /* 0x0000003f3400728c */ /* 0x000fe2000bf25270 */
[----:B------:R-:W-:Y:S01]  /*6830*/  R2UR UR21, R168 ;  /* 0x00000000a81572ca */ /* 0x000fe200000e0000 */
[----:B------:R-:W-:-:S06]  /*6840*/  UISETP.NE.AND UP0, UPT, UR51, URZ, UPT ;  /* 0x0000003f3300728c */ /* 0x000fcc000bf05270 */
[----:B------:R-:W-:-:S03]  /*6850*/  PLOP3.LUT P1, PT, PT, PT, UP0, 0x40, 0x0 ;  /* 0x000000000000781c */ /* 0x000fc60003f2e808 */
[----:B------:R-:W-:Y:S01]  /*6860*/  @UP1 ULDC UR15, c[0x0][0x450] ;  /* 0x00011400000f1ab9 */ /* 0x000fe20000000800 */
[----:B------:R-:W-:Y:S02]  /*6870*/  UIADD3 UR6, UR6, 0x28c60, URZ ;  /* 0x00028c6006067890 */ /* 0x000fe4000fffe03f */
[----:B------:R-:W-:Y:S02]  /*6880*/  UIADD3 UR21, UR21, -0x2, URZ ;  /* 0xfffffffe15157890 */ /* 0x000fe4000fffe03f */
[----:B------:R-:W-:-:S03]  /*6890*/  UPRMT UR14, UR40, 0x654, UR6 ;  /* 0x00000654280e7896 */ /* 0x000fc60008000006 */
[----:B------:R-:W-:Y:S02]  /*68a0*/  @UP1 ULDC UR6, c[0x0][0x44c] ;  /* 0x0001130000061ab9 */ /* 0x000fe40000000800 */
[----:B------:R-:W-:-:S04]  /*68b0*/  UIMAD.WIDE.U32 UR6, UR45, UR6, URZ ;  /* 0x000000062d0672a5 */ /* 0x000fc8000f8e003f */
[----:B------:R-:W-:Y:S01]  /*68c0*/  SYNCS.ARRIVE.TRANS64.RED.A1T0 RZ, [UR14], RZ ;  /* 0x000000ffffff79a7 */ /* 0x000fe2000810040e */
[----:B------:R-:W-:Y:S01]  /*68d0*/  UMOV UR14, UR45 ;  /* 0x0000002d000e7c82 */ /* 0x000fe20008000000 */
[----:B------:R-:W-:-:S04]  /*68e0*/  @UP1 USHF.R.U32.HI UR14, URZ, UR15, UR7 ;  /* 0x0000000f3f0e1299 */ /* 0x000fc80008011607 */
[----:B------:R-:W-:-:S04]  /*68f0*/  UIADD3 UR6, UR14, UR48, -UR50 ;  /* 0x000000300e067290 */ /* 0x000fc8000fffe832 */
[----:B------:R-:W-:Y:S01]  /*6900*/  UIADD3 UR11, UR6, UR11, URZ ;  /* 0x0000000b060b7290 */ /* 0x000fe2000fffe03f */
[----:B------:R-:W-:Y:S11]  /*6910*/  @P1 BRA `(.L_x_2200) ;  /* 0x00000000004c1947 */ /* 0x000ff60003800000 */
        /* <DEDUP_REMOVED lines=11> */
.L_x_2201:
[----:B------:R-:W-:Y:S02]  /*69d0*/  ULDC UR19, c[0x0][0x9e4] ;  /* 0x0002790000137ab9 */ /* 0x000fe40000000800 */
[----:B------:R-:W-:-:S11]  /*69e0*/  UISETP.NE.AND UP0, UPT, UR19, 0x1, UPT ;  /* 0x000000011300788c */ /* 0x000fd6000bf05270 */
[----:B------:R-:W-:Y:S02]  /*69f0*/  @UP0 ULDC.64 UR6, c[0x0][0x9e8] ;  /* 0x00027a0000060ab9 */ /* 0x000fe40000000a00 */
[----:B------:R-:W-:-:S04]  /*6a00*/  UIMAD.WIDE.U32 UR14, UR18, UR6, URZ ;  /* 0x00000006120e72a5 */ /* 0x000fc8000f8e003f */
[----:B------:R-:W-:-:S12]  /*6a10*/  @UP0 USHF.R.U32.HI UR18, URZ, UR7, UR15 ;  /* 0x000000073f120299 */ /* 0x000fd8000801160f */
.L_x_2202:
[----:B------:R-:W-:-:S04]  /*6a20*/  UIMAD UR18, UR18, UR19, UR19 ;  /* 0x00000013121272a4 */ /* 0x000fc8000f8e0213 */
[----:B------:R-:W-:-:S04]  /*6a30*/  UISETP.LT.AND UP0, UPT, UR11, UR18, UPT ;  /* 0x000000120b00728c */ /* 0x000fc8000bf01270 */
[----:B------:R-:W-:-:S12]  /*6a40*/  USEL UR11, UR11, UR18, UP0 ;  /* 0x000000120b0b7287 */ /* 0x000fd80008000000 */
.L_x_2200:
[----:B------:R-:W-:-:S04]  /*6a50*/  USHF.R.S32.HI UR6, URZ, 0x1f, UR11 ;  /* 0x0000001f3f067899 */ /* 0x000fc8000801140b */
[----:B------:R-:W-:-:S04]  /*6a60*/  ULEA.HI UR6, UR6, UR11, URZ, 0x6 ;  /* 0x0000000b06067291 */ /* 0x000fc8000f8f303f */
[----:B------:R-:W-:-:S04]  /*6a70*/  USHF.R.S32.HI UR6, URZ, 0x6, UR6 ;  /* 0x000000063f067899 */ /* 0x000fc80008011406 */
[----:B------:R-:W-:-:S04]  /*6a80*/  UISETP.LT.AND UP0, UPT, UR47, UR6, UPT ;  /* 0x000000062f00728c */ /* 0x000fc8000bf01270 */
[----:B------:R-:W-:-:S04]  /*6a90*/  USEL UR22, UR47, UR6, !UP0 ;  /* 0x000000062f167287 */ /* 0x000fc8000c000000 */
[----:B------:R-:W-:-:S06]  /*6aa0*/  UISETP.GE.AND UP0, UPT, UR21, UR22, UPT ;  /* 0x000000161500728c */ /* 0x000fcc000bf06270 */
[----:B------:R-:W-:-:S13]  /*6ab0*/  PLOP3.LUT P1, PT, PT, PT, UP0, 0x80, 0x0 ;  /* 0x000000000000781c */ /* 0x000fda0003f2f008 */
[----:B------:R-:W-:Y:S05]  /*6ac0*/  @!P1 BRA `(.L_x_2203) ;  /* 0x0000002400a89947 */ /* 0x000fea0003800000 */
[----:B------:R-:W-:Y:S01]  /*6ad0*/  IMAD.MOV.U32 R10, RZ, RZ, R6 ;  /* 0x000000ffff0a7224 */ /* 0x000fe200078e0006 */
[----:B------:R-:W-:Y:S01]  /*6ae0*/  UMOV UR27, UR38 ;  /* 0x00000026001b7c82 */ /* 0x000fe20008000000 */
[----:B------:R-:W-:Y:S01]  /*6af0*/  IMAD.MOV.U32 R9, RZ, RZ, R5 ;  /* 0x000000ffff097224 */ /* 0x000fe200078e0005 */
[----:B------:R-:W-:Y:S01]  /*6b00*/  ULDC UR24, c[0x0][0x9e4] ;  /* 0x0002790000187ab9 */ /* 0x000fe20000000800 */
[----:B------:R-:W-:Y:S01]  /*6b10*/  ULDC UR20, c[0x0][0x9dc] ;  /* 0x0002770000147ab9 */ /* 0x000fe20000000800 */
[----:B------:R-:W-:Y:S01]  /*6b20*/  ULDC UR26, c[0x0][0x988] ;  /* 0x00026200001a7ab9 */ /* 0x000fe20000000800 */
[----:B------:R-:W-:-:S05]  /*6b30*/  ULDC UR25, c[0x0][0x9e0] ;  /* 0x0002780000197ab9 */ /* 0x000fca0000000800 */
.L_x_2222:
[----:B------:R-:W-:-:S04]  /*6b40*/  UIADD3 UR38, UR27, 0x1, URZ ;  /* 0x000000011b267890 */ /* 0x000fc8000fffe03f */
[----:B------:R-:W-:-:S04]  /*6b50*/  UISETP.NE.AND UP0, UPT, UR38, 0x2, UPT ;  /* 0x000000022600788c */ /* 0x000fc8000bf05270 */
[----:B------:R-:W-:Y:S02]  /*6b60*/  USEL UR6, URZ, 0x1, UP0 ;  /* 0x000000013f067887 */ /* 0x000fe40008000000 */
[----:B------:R-:W-:Y:S02]  /*6b70*/  USEL UR38, UR38, URZ, UP0 ;  /* 0x0000003f26267287 */ /* 0x000fe40008000000 */
[----:B------:R-:W-:Y:S01]  /*6b80*/  ULOP3.LUT UR37, UR37, UR6, URZ, 0x3c, !UPT ;  /* 0x0000000625257292 */ /* 0x000fe2000f8e3c3f */
[----:B0-----:R-:W-:Y:S11]  /*6b90*/  @!P0 BRA `(.L_x_2204) ;  /* 0x0000000000048947 */ /* 0x001ff60003800000 */
[----:B------:R-:W-:Y:S01]  /*6ba0*/  BPT.TRAP 0x1 ;  /* 0x000000040000795c */ /* 0x000fe20000300000 */
.L_x_2204:
[----:B------:R-:W-:Y:S01]  /*6bb0*/  ULEA UR23, UR38, UR41, 0x3 ;  /* 0x0000002926177291 */ /* 0x000fe2000f8e183f */
[----:B-1234-:R-:W-:-:S05]  /*6bc0*/  IMAD.U32 R8, RZ, RZ, UR37 ;  /* 0x00000025ff087e24 */ /* 0x01efca000f8e00ff */
[----:B------:R-:W-:-:S04]  /*6bd0*/  SHF.L.U32 R8, R8, 0x1f, RZ ;  /* 0x0000001f08087819 */ /* 0x000fc800000006ff */
[----:B------:R1:W2:Y:S01]  /*6be0*/  SYNCS.PHASECHK.TRANS64.TRYWAIT P1, [UR23+0x28c30], R8 ;  /* 0x028c3008ff0075a7 */ /* 0x0002a20008020157 */
[----:B------:R-:W-:Y:S05]  /*6bf0*/  @!P0 BRA `(.L_x_2205) ;  /* 0x0000000000048947 */ /* 0x000fea0003800000 */
[----:B------:R-:W-:Y:S01]  /*6c00*/  BPT.TRAP 0x1 ;  /* 0x000000040000795c */ /* 0x000fe20000300000 */
.L_x_2205:
[----:B--2---:R-:W-:Y:S05]  /*6c10*/  @P1 BRA `(.L_x_2206) ;  /* 0x0000000000081947 */ /* 0x004fea0003800000 */
[----:B------:R-:W2:Y:S02]  /*6c20*/  SYNCS.PHASECHK.TRANS64.TRYWAIT P1, [UR23+0x28c30], R8 ;  /* 0x028c3008ff0075a7 */ /* 0x000ea40008020157 */
[----:B--2---:R-:W-:Y:S05]  /*6c30*/  @!P1 BRA `(.L_x_2207) ;  /* 0x0000012000cc9947 */ /* 0x004fea0003800000 */
.L_x_2206:
[----:B------:R-:W-:Y:S01]  /*6c40*/  R2UR UR18, R0 ;  /* 0x00000000001272ca */ /* 0x000fe200000e0000 */
[----:B0-----:R-:W-:Y:S01]  /*6c50*/  WARPGROUP.ARRIVE ;  /* 0x00000000000079c5 */ /* 0x001fe20000000000 */
[----:B------:R-:W-:Y:S01]  /*6c60*/  UMOV UR19, 0x40000040 ;  /* 0x4000004000137882 */ /* 0x000fe20000000000 */
[----:B------:R-:W-:Y:S01]  /*6c70*/  UMOV UR7, 0x40000040 ;  /* 0x4000004000077882 */ /* 0x000fe20000000000 */
[----:B------:R-:W-:Y:S01]  /*6c80*/  UMOV UR11, 0x40000040 ;  /* 0x40000040000b7882 */ /* 0x000fe20000000000 */
[----:B------:R-:W-:-:S08]  /*6c90*/  UMOV UR15, 0x40000040 ;  /* 0x40000040000f7882 */ /* 0x000fd00000000000 */
[----:B------:R-:W-:-:S04]  /*6ca0*/  ULEA UR18, UR38, UR18, 0x9 ;  /* 0x0000001226127291 */ /* 0x000fc8000f8e483f */
[----:B------:R-:W-:Y:S02]  /*6cb0*/  UIADD3 UR6, UR18, 0x2, URZ ;  /* 0x0000000212067890 */ /* 0x000fe4000fffe03f */
[----:B------:R-:W-:Y:S02]  /*6cc0*/  UIADD3 UR10, UR18, 0x4, URZ ;  /* 0x00000004120a7890 */ /* 0x000fe4000fffe03f */
[----:B------:R-:W-:Y:S02]  /*6cd0*/  UIADD3 UR14, UR18, 0x6, URZ ;  /* 0x00000006120e7890 */ /* 0x000fe4000fffe03f */
        /* <DEDUP_REMOVED lines=13> */
.L_x_2208:
[----:B------:R-:W-:Y:S01]  /*6db0*/  UISETP.NE.AND UP1, UPT, UR52, URZ, UPT ;  /* 0x0000003f3400728c */ /* 0x000fe2000bf25270 */
[----:B------:R-:W-:Y:S01]  /*6dc0*/  VIADD R14, R190, UR45 ;  /* 0x0000002dbe0e7c36 */ /* 0x000fe20008000000 */
[----:B------:R-:W-:Y:S02]  /*6dd0*/  USHF.L.U32 UR7, UR21, 0x6, URZ ;  /* 0x0000000615077899 */ /* 0x000fe4000800063f */
[----:B------:R-:W-:Y:S02]  /*6de0*/  UISETP.NE.AND UP0, UPT, UR51, URZ, UPT ;  /* 0x0000003f3300728c */ /* 0x000fe4000bf05270 */
[----:B------:R-:W-:Y:S02]  /*6df0*/  PLOP3.LUT P1, PT, PT, PT, UP1, 0x80, 0x0 ;  /* 0x000000000000781c */ /* 0x000fe40003f2f018 */
[----:B------:R-:W-:Y:S01]  /*6e00*/  PLOP3.LUT P2, PT, PT, PT, UP1, 0x80, 0x0 ;  /* 0x000000000000781c */ /* 0x000fe20003f4f018 */
[----:B------:R-:W-:Y:S02]  /*6e10*/  IMAD.U32 R12, RZ, RZ, UR7 ;  /* 0x00000007ff0c7e24 */ /* 0x000fe4000f8e00ff */
[----:B------:R-:W-:-:S03]  /*6e20*/  @UP1 ULDC UR6, c[0x0][0x44c] ;  /* 0x0001130000061ab9 */ /* 0x000fc60000000800 */
[----:B------:R-:W-:-:S05]  /*6e30*/  IADD3 R12, -R2, 0x1, -R12 ;  /* 0x00000001020c7810 */ /* 0x000fca0007ffe90c */
[----:B--2---:R-:W-:Y:S01]  /*6e40*/  @P1 IMAD.HI.U32 R5, R14, UR6, RZ ;  /* 0x000000060e051c27 */ /* 0x004fe2000f8e00ff */
[----:B------:R-:W-:Y:S01]  /*6e50*/  @UP1 ULDC UR6, c[0x0][0x450] ;  /* 0x0001140000061ab9 */ /* 0x000fe20000000800 */
[----:B------:R-:W-:-:S03]  /*6e60*/  PLOP3.LUT P1, PT, PT, PT, UP0, 0x40, 0x0 ;  /* 0x000000000000781c */ /* 0x000fc60003f2e808 */
[----:B------:R-:W-:Y:S01]  /*6e70*/  @P2 SHF.R.U32.HI R14, RZ, UR6, R5 ;  /* 0x00000006ff0e2c19 */ /* 0x000fe20008011605 */
[----:B------:R-:W-:Y:S01]  /*6e80*/  UIADD3 UR6, UR23, 0x28c40, URZ ;  /* 0x00028c4017067890 */ /* 0x000fe2000fffe03f */
[----:B------:R-:W-:-:S03]  /*6e90*/  IMAD.U32 R5, RZ, RZ, UR50 ;  /* 0x00000032ff057e24 */ /* 0x000fc6000f8e00ff */
[----:B------:R-:W0:Y:S01]  /*6ea0*/  SHFL.IDX PT, R15, R14, RZ, 0x1c1f ;  /* 0x001c1fff0e0f7589 */ /* 0x000e2200000e0000 */
[----:B------:R-:W-:Y:S01]  /*6eb0*/  UPRMT UR6, UR40, 0x654, UR6 ;  /* 0x0000065428067896 */ /* 0x000fe20008000006 */
[----:B------:R-:W-:-:S05]  /*6ec0*/  IADD3 R12, -R5, UR48, R12 ;  /* 0x00000030050c7c10 */ /* 0x000fca000fffe10c */
[----:B------:R-:W-:-:S03]  /*6ed0*/  VIADD R13, R12, UR25 ;  /* 0x000000190c0d7c36 */ /* 0x000fc60008000000 */
[----:B------:R-:W-:Y:S01]  /*6ee0*/  SYNCS.ARRIVE.TRANS64.RED.A1T0 RZ, [UR6], RZ ;  /* 0x000000ffffff79a7 */ /* 0x000fe20008100406 */
[----:B------:R-:W-:-:S06]  /*6ef0*/  ULOP3.LUT UR6, URZ, UR20, URZ, 0x33, !UPT ;  /* 0x000000143f067292 */ /* 0x000fcc000f8e333f */
[----:B------:R-:W-:Y:S02]  /*6f00*/  VIADD R12, R12, UR6 ;  /* 0x000000060c0c7c36 */ /* 0x000fe40008000000 */
[----:B0-----:R-:W-:Y:S02]  /*6f10*/  IMAD.IADD R11, R13, 0x1, R15 ;  /* 0x000000010d0b7824 */ /* 0x001fe400078e020f */
[----:B------:R-:W-:Y:S01]  /*6f20*/  IMAD.IADD R5, R15, 0x1, R12 ;  /* 0x000000010f057824 */ /* 0x000fe200078e020c */
[----:B------:R-:W-:Y:S06]  /*6f30*/  @P1 BRA `(.L_x_2209) ;  /* 0x00000000005c1947 */ /* 0x000fec0003800000 */
[----:B------:R-:W-:Y:S01]  /*6f40*/  IMAD.U32 R6, RZ, RZ, UR50 ;  /* 0x00000032ff067e24 */ /* 0x000fe2000f8e00ff */
[----:B------:R-:W-:Y:S04]  /*6f50*/  BSSY B0, `(.L_x_2210) ;  /* 0x0000011000007945 */ /* 0x000fe80003800000 */
[----:B------:R-:W-:-:S04]  /*6f60*/  IADD3 R15, -R6, UR48, R15 ;  /* 0x00000030060f7c10 */ /* 0x000fc8000fffe10f */
        /* <DEDUP_REMOVED lines=10> */
.L_x_2211:
[----:B------:R-:W-:-:S05]  /*7010*/  IMAD.U32 R20, RZ, RZ, UR24 ;  /* 0x00000018ff147e24 */ /* 0x000fca000f8e00ff */
[----:B------:R-:W-:-:S13]  /*7020*/  ISETP.NE.AND P1, PT, R20, 0x1, PT ;  /* 0x000000011400780c */ /* 0x000fda0003f25270 */
[----:B------:R-:W0:Y:S02]  /*7030*/  @P1 LDC.64 R6, c[0x0][0x9e8] ;  /* 0x00027a00ff061b82 */ /* 0x000e240000000a00 */
[----:B0-----:R-:W-:-:S05]  /*7040*/  @P1 IMAD.HI.U32 R6, R15, R6, RZ ;  /* 0x000000060f061227 */ /* 0x001fca00078e00ff */
[----:B------:R-:W-:-:S07]  /*7050*/  @P1 SHF.R.U32.HI R15, RZ, R7, R6 ;  /* 0x00000007ff0f1219 */ /* 0x000fce0000011606 */
.L_x_2212:
[----:B------:R-:W-:Y:S05]  /*7060*/  BSYNC B0 ;  /* 0x0000000000007941 */ /* 0x000fea0003800000 */
.L_x_2210:
[----:B------:R-:W-:-:S04]  /*7070*/  IMAD R15, R15, R20, -UR7 ;  /* 0x800000070f0f7e24 */ /* 0x000fc8000f8e0214 */
[----:B------:R-:W-:-:S05]  /*7080*/  IMAD.IADD R15, R15, 0x1, -R2 ;  /* 0x000000010f0f7824 */ /* 0x000fca00078e0a02 */
[----:B------:R-:W-:Y:S02]  /*7090*/  VIMNMX R5, R5, R15, !PT ;  /* 0x0000000f05057248 */ /* 0x000fe40007fe0100 */
[----:B------:R-:W-:-:S07]  /*70a0*/  VIADDMNMX R11, R15, R20, R11, PT ;  /* 0x000000140f0b7246 */ /* 0x000fce000380010b */
.L_x_2209:
[----:B------:R-:W-:Y:S01]  /*70b0*/  UISETP.GT.AND UP0, UPT, UR21, -0x1, UPT ;  /* 0xffffffff1500788c */ /* 0x000fe2000bf04270 */
[----:B------:R-:W0:Y:S01]  /*70c0*/  SHFL.IDX PT, R6, R14, 0x1, 0x1c1f ;  /* 0x003c1f000e067f89 */ /* 0x000e2200000e0000 */
[----:B------:R-:W-:-:S04]  /*70d0*/  UISETP.NE.AND UP1, UPT, UR51, URZ, UPT ;  /* 0x0000003f3300728c */ /* 0x000fc8000bf25270 */
[----:B------:R-:W-:-:S04]  /*70e0*/  PLOP3.LUT P1, PT, PT, PT, UP0, 0x80, 0x0 ;  /* 0x000000000000781c */ /* 0x000fc80003f2f008 */
[C---:B------:R-:W-:Y:S02]  /*70f0*/  ISETP.GT.AND P4, PT, R5.reuse, 0x1, P1 ;  /* 0x000000010500780c */ /* 0x040fe40000f84270 */
[----:B------:R-:W-:Y:S02]  /*7100*/  ISETP.GT.AND P5, PT, R5, RZ, P1 ;  /* 0x000000ff0500720c */ /* 0x000fe40000fa4270 */
[C---:B------:R-:W-:Y:S02]  /*7110*/  ISETP.LT.OR P4, PT, R11.reuse, 0x2, P4 ;  /* 0x000000020b00780c */ /* 0x040fe40002781670 */
[----:B------:R-:W-:Y:S02]  /*7120*/  ISETP.LT.OR P5, PT, R11, 0x1, P5 ;  /* 0x000000010b00780c */ /* 0x000fe40002fa1670 */
[----:B------:R-:W-:Y:S02]  /*7130*/  FSEL R153, R153, -INF , !P4 ;  /* 0xff80000099997808 */ /* 0x000fe40006000000 */
[----:B------:R-:W-:-:S02]  /*7140*/  ISETP.GT.AND P4, PT, R5, 0x18, P1 ;  /* 0x000000180500780c */ /* 0x000fc40000f84270 */
[----:B------:R-:W-:Y:S02]  /*7150*/  FSEL R152, R152, -INF , !P5 ;  /* 0xff80000098987808 */ /* 0x000fe40006800000 */
[----:B------:R-:W-:Y:S01]  /*7160*/  ISETP.LT.OR P4, PT, R11, 0x19, P4 ;  /* 0x000000190b00780c */ /* 0x000fe20002781670 */
[--C-:B0-----:R-:W-:Y:S01]  /*7170*/  IMAD.IADD R13, R13, 0x1, R6.reuse ;  /* 0x000000010d0d7824 */ /* 0x101fe200078e0206 */
[C---:B------:R-:W-:Y:S01]  /*7180*/  ISETP.GT.AND P6, PT, R5.reuse, 0x8, P1 ;  /* 0x000000080500780c */ /* 0x040fe20000fc4270 */
[----:B------:R-:W-:Y:S01]  /*7190*/  IMAD.IADD R12, R12, 0x1, R6 ;  /* 0x000000010c0c7824 */ /* 0x000fe200078e0206 */
[C---:B------:R-:W-:Y:S02]  /*71a0*/  ISETP.GT.AND P2, PT, R5.reuse, 0x9, P1 ;  /* 0x000000090500780c */ /* 0x040fe40000f44270 */
[C---:B------:R-:W-:Y:S02]  /*71b0*/  ISETP.GT.AND P3, PT, R5.reuse, 0x10, P1 ;  /* 0x000000100500780c */ /* 0x040fe40000f64270 */
[----:B------:R-:W-:-:S02]  /*71c0*/  ISETP.GT.AND P5, PT, R5, 0x11, P1 ;  /* 0x000000110500780c */ /* 0x000fc40000fa4270 */
[----:B------:R-:W-:Y:S02]  /*71d0*/  FSEL R164, R164, -INF , !P4 ;  /* 0xff800000a4a47808 */ /* 0x000fe40006000000 */
[----:B------:R-:W-:Y:S02]  /*71e0*/  ISETP.GT.AND P4, PT, R5, 0x29, P1 ;  /* 0x000000290500780c */ /* 0x000fe40000f84270 */
[C---:B------:R-:W-:Y:S02]  /*71f0*/  ISETP.LT.OR P6, PT, R11.reuse, 0x9, P6 ;  /* 0x000000090b00780c */ /* 0x040fe400037c1670 */
[C---:B------:R-:W-:Y:S02]  /*7200*/  ISETP.LT.OR P2, PT, R11.reuse, 0xa, P2 ;  /* 0x0000000a0b00780c */ /* 0x040fe40001741670 */
[C---:B------:R-:W-:Y:S02]  /*7210*/  ISETP.LT.OR P3, PT, R11.reuse, 0x11, P3 ;  /* 0x000000110b00780c */ /* 0x040fe40001f61670 */
[----:B------:R-:W-:-:S02]  /*7220*/  ISETP.LT.OR P5, PT, R11, 0x12, P5 ;  /* 0x000000120b00780c */ /* 0x000fc40002fa1670 */
[----:B------:R-:W-:Y:S02]  /*7230*/  ISETP.LT.OR P4, PT, R11, 0x2a, P4 ;  /* 0x0000002a0b00780c */ /* 0x000fe40002781670 */
[----:B------:R-:W-:Y:S02]  /*7240*/  FSEL R156, R156, -INF , !P6 ;  /* 0xff8000009c9c7808 */ /* 0x000fe40007000000 */
[----:B------:R-:W-:Y:S02]  /*7250*/  FSEL R157, R157, -INF , !P2 ;  /* 0xff8000009d9d7808 */ /* 0x000fe40005000000 */
[----:B------:R-:W-:Y:S02]  /*7260*/  FSEL R160, R160, -INF , !P3 ;  /* 0xff800000a0a07808 */ /* 0x000fe40005800000 */
[----:B------:R-:W-:Y:S02]  /*7270*/  FSEL R161, R161, -INF , !P5 ;  /* 0xff800000a1a17808 */ /* 0x000fe40006800000 */
[----:B------:R-:W-:-:S02]  /*7280*/  ISETP.GT.AND P6, PT, R5, 0x19, P1 ;  /* 0x000000190500780c */ /* 0x000fc40000fc4270 */
[C---:B------:R-:W-:Y:S02]  /*7290*/  ISETP.GT.AND P2, PT, R5.reuse, 0x20, P1 ;  /* 0x000000200500780c */ /* 0x040fe40000f44270 */
[C---:B------:R-:W-:Y:S02]  /*72a0*/  ISETP.GT.AND P3, PT, R5.reuse, 0x21, P1 ;  /* 0x000000210500780c */ /* 0x040fe40000f64270 */
[----:B------:R-:W-:Y:S02]  /*72b0*/  ISETP.GT.AND P5, PT, R5, 0x28, P1 ;  /* 0x000000280500780c */ /* 0x000fe40000fa4270 */
[----:B------:R-:W-:Y:S02]  /*72c0*/  FSEL R173, R173, -INF , !P4 ;  /* 0xff800000adad7808 */ /* 0x000fe40006000000 */
[----:B------:R-:W-:Y:S02]  /*72d0*/  PLOP3.LUT P4, PT, PT, PT, UP1, 0x40, 0x0 ;  /* 0x000000000000781c */ /* 0x000fe40003f8e818 */
[----:B------:R-:W-:-:S02]  /*72e0*/  ISETP.LT.OR P6, PT, R11, 0x1a, P6 ;  /* 0x0000001a0b00780c */ /* 0x000fc400037c1670 */
[C---:B------:R-:W-:Y:S02]  /*72f0*/  ISETP.LT.OR P2, PT, R11.reuse, 0x21, P2 ;  /* 0x000000210b00780c */ /* 0x040fe40001741670 */
[C---:B------:R-:W-:Y:S02]  /*7300*/  ISETP.LT.OR P3, PT, R11.reuse, 0x22, P3 ;  /* 0x000000220b00780c */ /* 0x040fe40001f61670 */
[----:B------:R-:W-:Y:S02]  /*7310*/  ISETP.LT.OR P5, PT, R11, 0x29, P5 ;  /* 0x000000290b00780c */ /* 0x000fe40002fa1670 */
[----:B------:R-:W-:Y:S02]  /*7320*/  FSEL R165, R165, -INF , !P6 ;  /* 0xff800000a5a57808 */ /* 0x000fe40007000000 */
[----:B------:R-:W-:Y:S02]  /*7330*/  FSEL R168, R168, -INF , !P2 ;  /* 0xff800000a8a87808 */ /* 0x000fe40005000000 */
[----:B------:R-:W-:-:S02]  /*7340*/  FSEL R169, R169, -INF , !P3 ;  /* 0xff800000a9a97808 */ /* 0x000fc40005800000 */
[----:B------:R-:W-:Y:S02]  /*7350*/  FSEL R172, R172, -INF , !P5 ;  /* 0xff800000acac7808 */ /* 0x000fe40006800000 */
[C---:B------:R-:W-:Y:S02]  /*7360*/  ISETP.GT.AND P6, PT, R5.reuse, 0x30, P1 ;  /* 0x000000300500780c */ /* 0x040fe40000fc4270 */
[C---:B------:R-:W-:Y:S02]  /*7370*/  ISETP.GT.AND P2, PT, R5.reuse, 0x31, P1 ;  /* 0x000000310500780c */ /* 0x040fe40000f44270 */
[C---:B------:R-:W-:Y:S02]  /*7380*/  ISETP.GT.AND P3, PT, R5.reuse, 0x38, P1 ;  /* 0x000000380500780c */ /* 0x040fe40000f64270 */
[----:B------:R-:W-:Y:S02]  /*7390*/  ISETP.GT.AND P5, PT, R5, 0x39, P1 ;  /* 0x000000390500780c */ /* 0x000fe40000fa4270 */
[----:B------:R-:W-:-:S02]  /*73a0*/  ISETP.LT.OR P6, PT, R11, 0x31, P6 ;  /* 0x000000310b00780c */ /* 0x000fc400037c1670 */
[C---:B------:R-:W-:Y:S02]  /*73b0*/  ISETP.LT.OR P2, PT, R11.reuse, 0x32, P2 ;  /* 0x000000320b00780c */ /* 0x040fe40001741670 */
[C---:B------:R-:W-:Y:S02]  /*73c0*/  ISETP.LT.OR P3, PT, R11.reuse, 0x39, P3 ;  /* 0x000000390b00780c */ /* 0x040fe40001f61670 */
[----:B------:R-:W-:Y:S02]  /*73d0*/  ISETP.LT.OR P5, PT, R11, 0x3a, P5 ;  /* 0x0000003a0b00780c */ /* 0x000fe40002fa1670 */
[----:B------:R-:W-:Y:S02]  /*73e0*/  FSEL R176, R176, -INF , !P6 ;  /* 0xff800000b0b07808 */ /* 0x000fe40007000000 */
[----:B------:R-:W-:Y:S02]  /*73f0*/  FSEL R177, R177, -INF , !P2 ;  /* 0xff800000b1b17808 */ /* 0x000fe40005000000 */
[----:B------:R-:W-:-:S02]  /*7400*/  FSEL R180, R180, -INF , !P3 ;  /* 0xff800000b4b47808 */ /* 0x000fc40005800000 */
[----:B------:R-:W-:Y:S01]  /*7410*/  FSEL R181, R181, -INF , !P5 ;  /* 0xff800000b5b57808 */ /* 0x000fe20006800000 */
        /* <DEDUP_REMOVED lines=14> */
.L_x_2215:
[----:B------:R-:W-:-:S05]  /*7500*/  IMAD.U32 R11, RZ, RZ, UR24 ;  /* 0x00000018ff0b7e24 */ /* 0x000fca000f8e00ff */
[----:B------:R-:W-:-:S13]  /*7510*/  ISETP.NE.AND P2, PT, R11, 0x1, PT ;  /* 0x000000010b00780c */ /* 0x000fda0003f45270 */
[----:B------:R-:W0:Y:S02]  /*7520*/  @P2 LDC.64 R6, c[0x0][0x9e8] ;  /* 0x00027a00ff062b82 */ /* 0x000e240000000a00 */
[----:B0-----:R-:W-:-:S05]  /*7530*/  @P2 IMAD.HI.U32 R6, R5, R6, RZ ;  /* 0x0000000605062227 */ /* 0x001fca00078e00ff */
[----:B------:R-:W-:-:S07]  /*7540*/  @P2 SHF.R.U32.HI R5, RZ, R7, R6 ;  /* 0x00000007ff052219 */ /* 0x000fce0000011606 */
.L_x_2216:
[----:B------:R-:W-:Y:S05]  /*7550*/  BSYNC B0 ;  /* 0x0000000000007941 */ /* 0x000fea0003800000 */
.L_x_2214:
[----:B------:R-:W-:-:S04]  /*7560*/  IMAD R5, R5, R11, -UR7 ;  /* 0x8000000705057e24 */ /* 0x000fc8000f8e020b */
[----:B------:R-:W-:-:S05]  /*7570*/  IMAD.IADD R5, R5, 0x1, -R2 ;  /* 0x0000000105057824 */ /* 0x000fca00078e0a02 */
[----:B------:R-:W-:Y:S02]  /*7580*/  VIMNMX R12, R12, R5, !PT ;  /* 0x000000050c0c7248 */ /* 0x000fe40007fe0100 */
[----:B------:R-:W-:-:S07]  /*7590*/  VIADDMNMX R13, R5, R11, R13, PT ;  /* 0x0000000b050d7246 */ /* 0x000fce000380010d */
.L_x_2213:
[----:B------:R-:W-:Y:S01]  /*75a0*/  LOP3.LUT R16, R16, 0xffffbfff, RZ, 0xc0, !PT ;  /* 0xffffbfff10107812 */ /* 0x000fe200078ec0ff */
[----:B------:R-:W-:Y:S01]  /*75b0*/  UMOV UR10, UR26 ;  /* 0x0000001a000a7c82 */ /* 0x000fe20008000000 */
[----:B------:R-:W-:Y:S02]  /*75c0*/  FMNMX.FTZ R5, R152, R9, !PT ;  /* 0x0000000998057209 */ /* 0x000fe40007810000 */
[----:B------:R-:W-:Y:S02]  /*75d0*/  @P0 LOP3.LUT R16, R16, 0x4000, RZ, 0xfc, !PT ;  /* 0x0000400010100812 */ /* 0x000fe400078efcff */
[----:B------:R-:W-:Y:S02]  /*75e0*/  ISETP.GT.AND P0, PT, R12, 0x19, P1 ;  /* 0x000000190c00780c */ /* 0x000fe40000f04270 */
[----:B------:R-:W-:Y:S02]  /*75f0*/  FMNMX.FTZ R5, R153, R5, !PT ;  /* 0x0000000599057209 */ /* 0x000fe40007810000 */
[----:B------:R-:W-:-:S02]  /*7600*/  LOP3.LUT R16, R16, 0xfffbffff, RZ, 0xc0, !PT ;  /* 0xfffbffff10107812 */ /* 0x000fc400078ec0ff */
[----:B------:R-:W-:Y:S02]  /*7610*/  FMNMX.FTZ R5, R156, R5, !PT ;  /* 0x000000059c057209 */ /* 0x000fe40007810000 */
[----:B------:R-:W-:Y:S02]  /*7620*/  ISETP.GT.AND P5, PT, R12, 0x1, P1 ;  /* 0x000000010c00780c */ /* 0x000fe40000fa4270 */
[----:B------:R-:W-:Y:S02]  /*7630*/  FMNMX.FTZ R5, R157, R5, !PT ;  /* 0x000000059d057209 */ /* 0x000fe40007810000 */
[----:B------:R-:W-:Y:S02]  /*7640*/  ISETP.LT.OR P5, PT, R13, 0x2, P5 ;  /* 0x000000020d00780c */ /* 0x000fe40002fa1670 */
[----:B------:R-:W-:Y:S02]  /*7650*/  @P0 LOP3.LUT R16, R16, 0x40000, RZ, 0xfc, !PT ;  /* 0x0004000010100812 */ /* 0x000fe400078efcff */
[----:B------:R-:W-:-:S02]  /*7660*/  ISETP.GT.AND P0, PT, R12, 0x31, P1 ;  /* 0x000000310c00780c */ /* 0x000fc40000f04270 */
[----:B------:R-:W-:Y:S02]  /*7670*/  FMNMX.FTZ R5, R160, R5, !PT ;  /* 0x00000005a0057209 */ /* 0x000fe40007810000 */
[----:B------:R-:W-:Y:S02]  /*7680*/  LOP3.LUT R16, R16, 0xfffffffd, RZ, 0xc0, !PT ;  /* 0xfffffffd10107812 */ /* 0x000fe400078ec0ff */
[----:B------:R-:W-:Y:S02]  /*7690*/  FMNMX.FTZ R5, R161, R5, !PT ;  /* 0x00000005a1057209 */ /* 0x000fe40007810000 */
[----:B------:R-:W-:Y:S02]  /*76a0*/  FSEL R155, R155, -INF , !P5 ;  /* 0xff8000009b9b7808 */ /* 0x000fe40006800000 */
[----:B------:R-:W-:Y:S02]  /*76b0*/  FMNMX.FTZ R5, R164, R5, !PT ;  /* 0x00000005a4057209 */ /* 0x000fe40007810000 */
[----:B------:R-:W-:-:S02]  /*76c0*/  ISETP.GT.AND P6, PT, R12, 0x8, P1 ;  /* 0x000000080c00780c */ /* 0x000fc40000fc4270 */
[----:B------:R-:W-:Y:S02]  /*76d0*/  FMNMX.FTZ R5, R165, R5, !PT ;  /* 0x00000005a5057209 */ /* 0x000fe40007810000 */
[----:B------:R-:W-:Y:S02]  /*76e0*/  @P0 LOP3.LUT R16, R16, 0x2, RZ, 0xfc, !PT ;  /* 0x0000000210100812 */ /* 0x000fe400078efcff */
[----:B------:R-:W-:Y:S02]  /*76f0*/  ISETP.GT.AND P0, PT, R12, 0x38, P1 ;  /* 0x000000380c00780c */ /* 0x000fe40000f04270 */
[----:B------:R-:W-:Y:S02]  /*7700*/  FMNMX.FTZ R5, R168, R5, !PT ;  /* 0x00000005a8057209 */ /* 0x000fe40007810000 */
[----:B------:R-:W-:Y:S02]  /*7710*/  LOP3.LUT R16, R16, 0xfffffff7, RZ, 0xc0, !PT ;  /* 0xfffffff710107812 */ /* 0x000fe400078ec0ff */
[----:B------:R-:W-:-:S02]  /*7720*/  FMNMX.FTZ R5, R169, R5, !PT ;  /* 0x00000005a9057209 */ /* 0x000fc40007810000 */
[----:B------:R-:W-:Y:S02]  /*7730*/  ISETP.GT.AND P2, PT, R12, 0x9, P1 ;  /* 0x000000090c00780c */ /* 0x000fe40000f44270 */
[----:B------:R-:W-:Y:S02]  /*7740*/  FMNMX.FTZ R5, R172, R5, !PT ;  /* 0x00000005ac057209 */ /* 0x000fe40007810000 */
[----:B------:R-:W-:Y:S02]  /*7750*/  ISETP.GT.AND P3, PT, R12, 0x10, P1 ;  /* 0x000000100c00780c */ /* 0x000fe40000f64270 */
[----:B------:R-:W-:Y:S02]  /*7760*/  @P0 LOP3.LUT R16, R16, 0x8, RZ, 0xfc, !PT ;  /* 0x0000000810100812 */ /* 0x000fe400078efcff */
[----:B------:R-:W-:Y:S02]  /*7770*/  ISETP.GT.AND P0, PT, R12, RZ, P1 ;  /* 0x000000ff0c00720c */ /* 0x000fe40000f04270 */
[----:B------:R-:W-:-:S02]  /*7780*/  FMNMX.FTZ R5, R173, R5, !PT ;  /* 0x00000005ad057209 */ /* 0x000fc40007810000 */
[C---:B------:R-:W-:Y:S02]  /*7790*/  ISETP.GT.AND P4, PT, R12.reuse, 0x11, P1 ;  /* 0x000000110c00780c */ /* 0x040fe40000f84270 */
[----:B------:R-:W-:Y:S02]  /*77a0*/  ISETP.GT.AND P5, PT, R12, 0x18, P1 ;  /* 0x000000180c00780c */ /* 0x000fe40000fa4270 */
[----:B------:R-:W-:Y:S02]  /*77b0*/  FMNMX.FTZ R5, R176, R5, !PT ;  /* 0x00000005b0057209 */ /* 0x000fe40007810000 */
[C---:B------:R-:W-:Y:S02]  /*77c0*/  ISETP.LT.OR P6, PT, R13.reuse, 0x9, P6 ;  /* 0x000000090d00780c */ /* 0x040fe400037c1670 */
[C---:B------:R-:W-:Y:S02]  /*77d0*/  ISETP.LT.OR P2, PT, R13.reuse, 0xa, P2 ;  /* 0x0000000a0d00780c */ /* 0x040fe40001741670 */
[----:B------:R-:W-:-:S02]  /*77e0*/  ISETP.LT.OR P3, PT, R13, 0x11, P3 ;  /* 0x000000110d00780c */ /* 0x000fc40001f61670 */
[C---:B------:R-:W-:Y:S02]  /*77f0*/  ISETP.LT.OR P4, PT, R13.reuse, 0x12, P4 ;  /* 0x000000120d00780c */ /* 0x040fe40002781670 */
[----:B------:R-:W-:Y:S02]  /*7800*/  ISETP.LT.OR P5, PT, R13, 0x19, P5 ;  /* 0x000000190d00780c */ /* 0x000fe40002fa1670 */
[----:B------:R-:W-:Y:S02]  /*7810*/  FMNMX.FTZ R5, R177, R5, !PT ;  /* 0x00000005b1057209 */ /* 0x000fe40007810000 */
[----:B------:R-:W-:Y:S02]  /*7820*/  LOP3.LUT R16, R16, 0xffffff7f, RZ, 0xc0, !PT ;  /* 0xffffff7f10107812 */ /* 0x000fe400078ec0ff */
[----:B------:R-:W-:Y:S02]  /*7830*/  FSEL R158, R158, -INF , !P6 ;  /* 0xff8000009e9e7808 */ /* 0x000fe40007000000 */
[----:B------:R-:W-:-:S02]  /*7840*/  FSEL R159, R159, -INF , !P2 ;  /* 0xff8000009f9f7808 */ /* 0x000fc40005000000 */
[----:B------:R-:W-:Y:S02]  /*7850*/  FSEL R162, R162, -INF , !P3 ;  /* 0xff800000a2a27808 */ /* 0x000fe40005800000 */
[----:B------:R-:W-:Y:S02]  /*7860*/  FSEL R163, R163, -INF , !P4 ;  /* 0xff800000a3a37808 */ /* 0x000fe40006000000 */
[----:B------:R-:W-:Y:S02]  /*7870*/  FSEL R166, R166, -INF , !P5 ;  /* 0xff800000a6a67808 */ /* 0x000fe40006800000 */
[C---:B------:R-:W-:Y:S02]  /*7880*/  ISETP.GT.AND P2, PT, R12.reuse, 0x20, P1 ;  /* 0x000000200c00780c */ /* 0x040fe40000f44270 */
[C---:B------:R-:W-:Y:S02]  /*7890*/  ISETP.GT.AND P3, PT, R12.reuse, 0x21, P1 ;  /* 0x000000210c00780c */ /* 0x040fe40000f64270 */
[----:B------:R-:W-:-:S02]  /*78a0*/  ISETP.GT.AND P4, PT, R12, 0x28, P1 ;  /* 0x000000280c00780c */ /* 0x000fc40000f84270 */
[C---:B------:R-:W-:Y:S02]  /*78b0*/  ISETP.GT.AND P5, PT, R12.reuse, 0x29, P1 ;  /* 0x000000290c00780c */ /* 0x040fe40000fa4270 */
[C---:B------:R-:W-:Y:S02]  /*78c0*/  ISETP.GT.AND P6, PT, R12.reuse, 0x30, P1 ;  /* 0x000000300c00780c */ /* 0x040fe40000fc4270 */
[----:B------:R-:W-:Y:S02]  /*78d0*/  ISETP.GT.AND P1, PT, R12, 0x39, P1 ;  /* 0x000000390c00780c */ /* 0x000fe40000f24270 */
[----:B------:R-:W-:Y:S02]  /*78e0*/  FMNMX.FTZ R5, R180, R5, !PT ;  /* 0x00000005b4057209 */ /* 0x000fe40007810000 */
[----:B------:R-:W-:Y:S02]  /*78f0*/  @P0 LOP3.LUT R16, R16, 0x80, RZ, 0xfc, !PT ;  /* 0x0000008010100812 */ /* 0x000fe400078efcff */
[----:B------:R-:W-:-:S02]  /*7900*/  FMNMX.FTZ R5, R181, R5, !PT ;  /* 0x00000005b5057209 */ /* 0x000fc40007810000 */
[C---:B------:R-:W-:Y:S02]  /*7910*/  LOP3.LUT P0, RZ, R16.reuse, 0x40000, RZ, 0xc0, !PT ;  /* 0x0004000010ff7812 */ /* 0x040fe4000780c0ff */
[----:B------:R-:W-:Y:S01]  /*7920*/  LOP3.LUT R16, R16, 0xffffffdf, RZ, 0xc0, !PT ;  /* 0xffffffdf10107812 */ /* 0x000fe200078ec0ff */
[----:B------:R-:W0:Y:S01]  /*7930*/  SHFL.BFLY PT, R6, R5, 0x2, 0x1f ;  /* 0x0c401f0005067f89 */ /* 0x000e2200000e0000 */
[C---:B------:R-:W-:Y:S02]  /*7940*/  ISETP.LT.OR P0, PT, R13.reuse, 0x1a, P0 ;  /* 0x0000001a0d00780c */ /* 0x040fe40000701670 */
[----:B------:R-:W-:Y:S02]  /*7950*/  @P1 LOP3.LUT R16, R16, 0x20, RZ, 0xfc, !PT ;  /* 0x0000002010101812 */ /* 0x000fe400078efcff */
[----:B------:R-:W-:Y:S02]  /*7960*/  ISETP.LT.OR P6, PT, R13, 0x31, P6 ;  /* 0x000000310d00780c */ /* 0x000fe400037c1670 */
[----:B------:R-:W-:-:S02]  /*7970*/  LOP3.LUT P1, RZ, R16, 0x2, RZ, 0xc0, !PT ;  /* 0x0000000210ff7812 */ /* 0x000fc4000782c0ff */
[----:B------:R-:W-:Y:S02]  /*7980*/  LOP3.LUT R16, R16, 0xfffffeff, RZ, 0xc0, !PT ;  /* 0xfffffeff10107812 */ /* 0x000fe400078ec0ff */
[----:B------:R-:W-:-:S03]  /*7990*/  ISETP.LT.OR P1, PT, R13, 0x32, P1 ;  /* 0x000000320d00780c */ /* 0x000fc60000f21670 */
[----:B------:R-:W-:Y:S02]  /*79a0*/  @P0 LOP3.LUT R16, R16, 0x100, RZ, 0xfc, !PT ;  /* 0x0000010010100812 */ /* 0x000fe400078efcff */
[C---:B------:R-:W-:Y:S02]  /*79b0*/  ISETP.LT.OR P0, PT, R13.reuse, 0x21, P2 ;  /* 0x000000210d00780c */ /* 0x040fe40001701670 */
[C---:B------:R-:W-:Y:S02]  /*79c0*/  LOP3.LUT P2, RZ, R16.reuse, 0x8, RZ, 0xc0, !PT ;  /* 0x0000000810ff7812 */ /* 0x040fe4000784c0ff */
[----:B------:R-:W-:Y:S02]  /*79d0*/  LOP3.LUT R16, R16, 0xffffffbf, RZ, 0xc0, !PT ;  /* 0xffffffbf10107812 */ /* 0x000fe400078ec0ff */
[----:B------:R-:W-:Y:S02]  /*79e0*/  ISETP.LT.OR P2, PT, R13, 0x39, P2 ;  /* 0x000000390d00780c */ /* 0x000fe40001741670 */
[----:B0-----:R-:W-:-:S02]  /*79f0*/  FMNMX.FTZ R5, R5, R6, !PT ;  /* 0x0000000605057209 */ /* 0x001fc40007810000 */
[----:B------:R-:W-:-:S03]  /*7a00*/  FSEL R182, R182, -INF , !P2 ;  /* 0xff800000b6b67808 */ /* 0x000fc60005000000 */
[----:B------:R-:W-:Y:S01]  /*7a10*/  @P0 LOP3.LUT R16, R16, 0x40, RZ, 0xfc, !PT ;  /* 0x0000004010100812 */ /* 0x000fe200078efcff */
[----:B------:R-:W0:Y:S01]  /*7a20*/  SHFL.BFLY PT, R6, R5, 0x1, 0x1f ;  /* 0x0c201f0005067f89 */ /* 0x000e2200000e0000 */
[C---:B------:R-:W-:Y:S02]  /*7a30*/  ISETP.LT.OR P0, PT, R13.reuse, 0x22, P3 ;  /* 0x000000220d00780c */ /* 0x040fe40001f01670 */
[C---:B------:R-:W-:Y:S02]  /*7a40*/  LOP3.LUT P3, RZ, R16.reuse, 0x80, RZ, 0xc0, !PT ;  /* 0x0000008010ff7812 */ /* 0x040fe4000786c0ff */
[----:B------:R-:W-:Y:S02]  /*7a50*/  LOP3.LUT R16, R16, 0xffffffef, RZ, 0xc0, !PT ;  /* 0xffffffef10107812 */ /* 0x000fe400078ec0ff */
[----:B------:R-:W-:-:S04]  /*7a60*/  ISETP.LT.OR P3, PT, R13, 0x1, P3 ;  /* 0x000000010d00780c */ /* 0x000fc80001f61670 */
[----:B------:R-:W-:-:S03]  /*7a70*/  FSEL R154, R154, -INF , !P3 ;  /* 0xff8000009a9a7808 */ /* 0x000fc60005800000 */
        /* <DEDUP_REMOVED lines=8> */
[----:B------:R-:W-:Y:S01]  /*7b00*/  FMUL.FTZ R6, R5, UR10 ;  /* 0x0000000a05067c20 */ /* 0x000fe20008410000 */
[----:B------:R-:W-:Y:S02]  /*7b10*/  ISETP.LT.OR P0, PT, R13, 0x2a, P5 ;  /* 0x0000002a0d00780c */ /* 0x000fe40002f01670 */
[C---:B------:R-:W-:Y:S02]  /*7b20*/  FSETP.NEU.FTZ.AND P5, PT, R5.reuse, -INF , PT ;  /* 0xff8000000500780b */ /* 0x040fe40003fbd000 */
[----:B------:R-:W-:Y:S02]  /*7b30*/  LOP3.LUT R16, R16, 0xffff7fff, RZ, 0xc0, !PT ;  /* 0xffff7fff10107812 */ /* 0x000fe400078ec0ff */
[----:B------:R-:W-:Y:S02]  /*7b40*/  FSEL R6, R6, RZ, P5 ;  /* 0x000000ff06067208 */ /* 0x000fe40002800000 */
[----:B------:R-:W-:-:S03]  /*7b50*/  FSEL R7, R5, RZ, P5 ;  /* 0x000000ff05077208 */ /* 0x000fc60002800000 */
        /* <DEDUP_REMOVED lines=16> */
[----:B------:R-:W-:Y:S01]  /*7c60*/  @P0 LOP3.LUT R16, R16, 0x8000, RZ, 0xfc, !PT ;  /* 0x0000800010100812 */ /* 0x000fe200078efcff */
[----:B------:R-:W-:Y:S01]  /*7c70*/  FADD.FTZ R7, -R7, R9 ;  /* 0x0000000907077221 */ /* 0x000fe20000010100 */
[----:B------:R-:W-:Y:S01]  /*7c80*/  FMNMX.FTZ R6, R154, R10, !PT ;  /* 0x0000000a9a067209 */ /* 0x000fe20007810000 */
[----:B------:R-:W-:Y:S01]  /*7c90*/  MUFU.EX2 R152, R152 ;  /* 0x0000009800987308 */ /* 0x000fe20000000800 */
[----:B------:R-:W-:Y:S01]  /*7ca0*/  LOP3.LUT R16, R16, 0xfffeffff, RZ, 0xc0, !PT ;  /* 0xfffeffff10107812 */ /* 0x000fe200078ec0ff */
[----:B------:R-:W-:Y:S01]  /*7cb0*/  FMUL.FTZ R7, R7, UR10 ;  /* 0x0000000a07077c20 */ /* 0x000fe20008410000 */
[----:B------:R-:W-:-:S02]  /*7cc0*/  FMNMX.FTZ R6, R155, R6, !PT ;  /* 0x000000069b067209 */ /* 0x000fc40007810000 */
[----:B------:R-:W-:Y:S02]  /*7cd0*/  @P6 LOP3.LUT R16, R16, 0x10000, RZ, 0xfc, !PT ;  /* 0x0001000010106812 */ /* 0x000fe400078efcff */
[----:B------:R-:W-:Y:S01]  /*7ce0*/  FMNMX.FTZ R6, R158, R6, !PT ;  /* 0x000000069e067209 */ /* 0x000fe20007810000 */
[----:B------:R-:W-:Y:S01]  /*7cf0*/  MUFU.EX2 R153, R153 ;  /* 0x0000009900997308 */ /* 0x000fe20000000800 */
[----:B------:R-:W-:Y:S02]  /*7d00*/  LOP3.LUT R16, R16, 0xfffdffff, RZ, 0xc0, !PT ;  /* 0xfffdffff10107812 */ /* 0x000fe400078ec0ff */
[----:B------:R-:W-:Y:S02]  /*7d10*/  FMNMX.FTZ R6, R159, R6, !PT ;  /* 0x000000069f067209 */ /* 0x000fe40007810000 */
[----:B------:R-:W-:Y:S02]  /*7d20*/  @P1 LOP3.LUT R16, R16, 0x20000, RZ, 0xfc, !PT ;  /* 0x0002000010101812 */ /* 0x000fe400078efcff */
[----:B------:R-:W-:Y:S01]  /*7d30*/  FMNMX.FTZ R6, R162, R6, !PT ;  /* 0x00000006a2067209 */ /* 0x000fe20007810000 */
[----:B------:R-:W-:Y:S01]  /*7d40*/  MUFU.EX2 R156, R156 ;  /* 0x0000009c009c7308 */ /* 0x000fe20000000800 */
[----:B------:R-:W-:-:S02]  /*7d50*/  LOP3.LUT P1, RZ, R16, 0x100, RZ, 0xc0, !PT ;  /* 0x0000010010ff7812 */ /* 0x000fc4000782c0ff */
[----:B------:R-:W-:Y:S02]  /*7d60*/  FMNMX.FTZ R6, R163, R6, !PT ;  /* 0x00000006a3067209 */ /* 0x000fe40007810000 */
[----:B------:R-:W-:Y:S02]  /*7d70*/  LOP3.LUT P6, RZ, R16, 0x40, RZ, 0xc0, !PT ;  /* 0x0000004010ff7812 */ /* 0x000fe400078cc0ff */
[----:B------:R-:W-:Y:S01]  /*7d80*/  FSEL R167, R167, -INF , !P1 ;  /* 0xff800000a7a77808 */ /* 0x000fe20004800000 */
[----:B------:R-:W0:Y:S01]  /*7d90*/  MUFU.EX2 R157, R157 ;  /* 0x0000009d009d7308 */ /* 0x000e220000000800 */
[----:B------:R-:W-:Y:S02]  /*7da0*/  FMNMX.FTZ R6, R166, R6, !PT ;  /* 0x00000006a6067209 */ /* 0x000fe40007810000 */
[----:B------:R-:W-:Y:S02]  /*7db0*/  LOP3.LUT P0, RZ, R16, 0x10, RZ, 0xc0, !PT ;  /* 0x0000001010ff7812 */ /* 0x000fe4000780c0ff */
[----:B------:R-:W-:-:S02]  /*7dc0*/  FSEL R170, R170, -INF , !P6 ;  /* 0xff800000aaaa7808 */ /* 0x000fc40007000000 */
[----:B------:R-:W-:Y:S01]  /*7dd0*/  FMNMX.FTZ R6, R167, R6, !PT ;  /* 0x00000006a7067209 */ /* 0x000fe20007810000 */
[----:B------:R-:W-:Y:S01]  /*7de0*/  MUFU.EX2 R160, R160 ;  /* 0x000000a000a07308 */ /* 0x000fe20000000800 */
[----:B------:R-:W-:Y:S02]  /*7df0*/  LOP3.LUT P5, RZ, R16, 0x4, RZ, 0xc0, !PT ;  /* 0x0000000410ff7812 */ /* 0x000fe400078ac0ff */
[----:B------:R-:W-:Y:S02]  /*7e00*/  FSEL R171, R171, -INF , !P0 ;  /* 0xff800000abab7808 */ /* 0x000fe40004000000 */
[----:B------:R-:W-:Y:S02]  /*7e10*/  FMNMX.FTZ R6, R170, R6, !PT ;  /* 0x00000006aa067209 */ /* 0x000fe40007810000 */
[----:B------:R-:W-:Y:S01]  /*7e20*/  LOP3.LUT P0, RZ, R16, 0x8000, RZ, 0xc0, !PT ;  /* 0x0000800010ff7812 */ /* 0x000fe2000780c0ff */
[----:B------:R-:W-:Y:S01]  /*7e30*/  MUFU.EX2 R161, R161 ;  /* 0x000000a100a17308 */ /* 0x000fe20000000800 */
[----:B------:R-:W-:-:S02]  /*7e40*/  FSEL R174, R174, -INF , !P5 ;  /* 0xff800000aeae7808 */ /* 0x000fc40006800000 */
[----:B------:R-:W-:Y:S02]  /*7e50*/  FMNMX.FTZ R6, R171, R6, !PT ;  /* 0x00000006ab067209 */ /* 0x000fe40007810000 */
[----:B------:R-:W-:Y:S02]  /*7e60*/  LOP3.LUT P6, RZ, R16, 0x10000, RZ, 0xc0, !PT ;  /* 0x0001000010ff7812 */ /* 0x000fe400078cc0ff */
[----:B------:R-:W-:Y:S01]  /*7e70*/  FSEL R175, R175, -INF , !P0 ;  /* 0xff800000afaf7808 */ /* 0x000fe20004000000 */
[----:B------:R-:W-:Y:S01]  /*7e80*/  MUFU.EX2 R164, R164 ;  /* 0x000000a400a47308 */ /* 0x000fe20000000800 */
[----:B------:R-:W-:Y:S02]  /*7e90*/  FMNMX.FTZ R6, R174, R6, !PT ;  /* 0x00000006ae067209 */ /* 0x000fe40007810000 */
[----:B------:R-:W-:Y:S02]  /*7ea0*/  LOP3.LUT P1, RZ, R16, 0x20000, RZ, 0xc0, !PT ;  /* 0x0002000010ff7812 */ /* 0x000fe4000782c0ff */
[----:B------:R-:W-:-:S02]  /*7eb0*/  FSEL R178, R178, -INF , !P6 ;  /* 0xff800000b2b27808 */ /* 0x000fc40007000000 */
[----:B------:R-:W-:Y:S01]  /*7ec0*/  FMNMX.FTZ R6, R175, R6, !PT ;  /* 0x00000006af067209 */ /* 0x000fe20007810000 */
[----:B------:R-:W-:Y:S01]  /*7ed0*/  MUFU.EX2 R165, R165 ;  /* 0x000000a500a57308 */ /* 0x000fe20000000800 */
[----:B------:R-:W-:Y:S02]  /*7ee0*/  FSEL R179, R179, -INF , !P1 ;  /* 0xff800000b3b37808 */ /* 0x000fe40004800000 */
[----:B------:R-:W-:Y:S02]  /*7ef0*/  FMNMX.FTZ R6, R178, R6, !PT ;  /* 0x00000006b2067209 */ /* 0x000fe40007810000 */
[----:B------:R-:W-:Y:S02]  /*7f00*/  ISETP.NE.AND P1, PT, R18, RZ, PT ;  /* 0x000000ff1200720c */ /* 0x000fe40003f25270 */
[----:B------:R-:W-:Y:S01]  /*7f10*/  FMNMX.FTZ R6, R179, R6, !PT ;  /* 0x00000006b3067209 */ /* 0x000fe20007810000 */
[----:B------:R-:W-:Y:S01]  /*7f20*/  MUFU.EX2 R168, R168 ;  /* 0x000000a800a87308 */ /* 0x000fe20000000800 */
[----:B------:R-:W-:-:S02]  /*7f30*/  LOP3.LUT P0, RZ, R16, 0x4000, RZ, 0xc0, !PT ;  /* 0x0000400010ff7812 */ /* 0x000fc4000780c0ff */
[----:B------:R-:W-:-:S04]  /*7f40*/  FMNMX.FTZ R6, R182, R6, !PT ;  /* 0x00000006b6067209 */ /* 0x000fc80007810000 */
[----:B------:R-:W-:Y:S01]  /*7f50*/  FMNMX.FTZ R6, R183, R6, !PT ;  /* 0x00000006b7067209 */ /* 0x000fe20007810000 */
[----:B------:R-:W-:Y:S04]  /*7f60*/  MUFU.EX2 R169, R169 ;  /* 0x000000a900a97308 */ /* 0x000fe80000000800 */
[----:B------:R-:W2:Y:S04]  /*7f70*/  SHFL.BFLY PT, R9, R6, 0x2, 0x1f ;  /* 0x0c401f0006097f89 */ /* 0x000ea800000e0000 */
[----:B------:R-:W-:Y:S08]  /*7f80*/  MUFU.EX2 R173, R173 ;  /* 0x000000ad00ad7308 */ /* 0x000ff00000000800 */
[----:B------:R-:W-:Y:S08]  /*7f90*/  MUFU.EX2 R176, R176 ;  /* 0x000000b000b07308 */ /* 0x000ff00000000800 */
[----:B------:R-:W-:Y:S01]  /*7fa0*/  MUFU.EX2 R177, R177 ;  /* 0x000000b100b17308 */ /* 0x000fe20000000800 */
[----:B--2---:R-:W-:-:S07]  /*7fb0*/  FMNMX.FTZ R6, R6, R9, !PT ;  /* 0x0000000906067209 */ /* 0x004fce0007810000 */
[----:B------:R-:W-:Y:S01]  /*7fc0*/  MUFU.EX2 R181, R181 ;  /* 0x000000b500b57308 */ /* 0x000fe20000000800 */
[----:B------:R-:W2:Y:S02]  /*7fd0*/  SHFL.BFLY PT, R9, R6, 0x1, 0x1f ;  /* 0x0c201f0006097f89 */ /* 0x000ea400000e0000 */
[----:B--2---:R-:W-:-:S04]  /*7fe0*/  FMNMX.FTZ R6, R6, R9, !PT ;  /* 0x0000000906067209 */ /* 0x004fc80007810000 */
[C---:B------:R-:W-:Y:S01]  /*7ff0*/  FSETP.NEU.FTZ.AND P2, PT, R6.reuse, -INF , PT ;  /* 0xff8000000600780b */ /* 0x040fe20003f5d000 */
[----:B------:R-:W-:-:S03]  /*8000*/  FMUL.FTZ R14, R6, UR10 ;  /* 0x0000000a060e7c20 */ /* 0x000fc60008410000 */
[----:B------:R-:W-:Y:S02]  /*8010*/  FSEL R9, R6, RZ, P2 ;  /* 0x000000ff06097208 */ /* 0x000fe40001000000 */
[----:B------:R-:W-:-:S03]  /*8020*/  FSEL R14, R14, RZ, P2 ;  /* 0x000000ff0e0e7208 */ /* 0x000fc60001000000 */
[----:B------:R-:W-:Y:S02]  /*8030*/  FADD.FTZ R10, -R9, R10 ;  /* 0x0000000a090a7221 */ /* 0x000fe40000010100 */
[----:B------:R2:W3:Y:S01]  /*8040*/  MUFU.EX2 R9, R7 ;  /* 0x0000000700097308 */ /* 0x0004e20000000800 */
[--C-:B------:R-:W-:Y:S01]  /*8050*/  FFMA.FTZ R11, R154, UR10, -R14.reuse ;  /* 0x0000000a9a0b7c23 */ /* 0x100fe2000801080e */
[--C-:B------:R-:W-:Y:S01]  /*8060*/  FFMA.FTZ R155, R155, UR10, -R14.reuse ;  /* 0x0000000a9b9b7c23 */ /* 0x100fe2000801080e */
[--C-:B------:R-:W-:Y:S01]  /*8070*/  FFMA.FTZ R159, R159, UR10, -R14.reuse ;  /* 0x0000000a9f9f7c23 */ /* 0x100fe2000801080e */
[--C-:B------:R-:W-:Y:S01]  /*8080*/  FFMA.FTZ R12, R162, UR10, -R14.reuse ;  /* 0x0000000aa20c7c23 */ /* 0x100fe2000801080e */
[--C-:B------:R-:W-:Y:S01]  /*8090*/  FFMA.FTZ R163, R163, UR10, -R14.reuse ;  /* 0x0000000aa3a37c23 */ /* 0x100fe2000801080e */
[----:B------:R-:W-:Y:S01]  /*80a0*/  FFMA.FTZ R13, R166, UR10, -R14 ;  /* 0x0000000aa60d7c23 */ /* 0x000fe2000801080e */
[----:B0-----:R-:W-:Y:S01]  /*80b0*/  F2FP.F16.F32.PACK_AB R154, R157, R156 ;  /* 0x0000009c9d9a723e */ /* 0x001fe200000000ff */
[----:B------:R-:W-:Y:S01]  /*80c0*/  MUFU.EX2 R11, R11 ;  /* 0x0000000b000b7308 */ /* 0x000fe20000000800 */
[----:B--2---:R-:W-:Y:S01]  /*80d0*/  FMUL.FTZ R7, R10, UR10 ;  /* 0x0000000a0a077c20 */ /* 0x004fe20008410000 */
[----:B------:R-:W-:-:S02]  /*80e0*/  IMAD.U32 R10, RZ, RZ, UR27 ;  /* 0x0000001bff0a7e24 */ /* 0x000fc4000f8e00ff */
[--C-:B------:R-:W-:Y:S01]  /*80f0*/  FFMA.FTZ R167, R167, UR10, -R14.reuse ;  /* 0x0000000aa7a77c23 */ /* 0x100fe2000801080e */
[--C-:B------:R-:W-:Y:S01]  /*8100*/  FFMA.FTZ R170, R170, UR10, -R14.reuse ;  /* 0x0000000aaaaa7c23 */ /* 0x100fe2000801080e */
[--C-:B------:R-:W-:Y:S01]  /*8110*/  FFMA.FTZ R171, R171, UR10, -R14.reuse ;  /* 0x0000000aabab7c23 */ /* 0x100fe2000801080e */
[----:B------:R-:W-:Y:S02]  /*8120*/  @!P1 IMAD R10, R10, 0x40, R17 ;  /* 0x000000400a0a9824 */ /* 0x000fe400078e0211 */
[----:B------:R-:W-:Y:S01]  /*8130*/  FFMA.FTZ R174, R174, UR10, -R14 ;  /* 0x0000000aaeae7c23 */ /* 0x000fe2000801080e */
[----:B------:R-:W0:Y:S01]  /*8140*/  MUFU.EX2 R7, R7 ;  /* 0x0000000700077308 */ /* 0x000e220000000800 */
[----:B---3--:R-:W-:Y:S01]  /*8150*/  FFMA.FTZ R3, R9, R3, R152 ;  /* 0x0000000309037223 */ /* 0x008fe20000010098 */
[----:B------:R-:W-:Y:S01]  /*8160*/  F2FP.F16.F32.PACK_AB R152, R153, R152 ;  /* 0x000000989998723e */ /* 0x000fe200000000ff */
[--C-:B------:R-:W-:Y:S01]  /*8170*/  FFMA.FTZ R175, R175, UR10, -R14.reuse ;  /* 0x0000000aafaf7c23 */ /* 0x100fe2000801080e */
[----:B------:R-:W-:Y:S01]  /*8180*/  @!P1 LEA R10, R10, UR41, 0x2 ;  /* 0x000000290a0a9c11 */ /* 0x000fe2000f8e10ff */
[----:B------:R-:W-:Y:S01]  /*8190*/  FADD.FTZ R3, R153, R3 ;  /* 0x0000000399037221 */ /* 0x000fe20000010000 */
[--C-:B------:R-:W-:Y:S01]  /*81a0*/  FFMA.FTZ R178, R178, UR10, -R14.reuse ;  /* 0x0000000ab2b27c23 */ /* 0x100fe2000801080e */
[--C-:B------:R-:W-:Y:S01]  /*81b0*/  FFMA.FTZ R179, R179, UR10, -R14.reuse ;  /* 0x0000000ab3b37c23 */ /* 0x100fe2000801080e */
[----:B------:R-:W2:Y:S01]  /*81c0*/  MUFU.EX2 R153, R155 ;  /* 0x0000009b00997308 */ /* 0x000ea20000000800 */
[----:B------:R-:W-:Y:S01]  /*81d0*/  @!P1 STS [R10+0x28800], R9 ;  /* 0x028800090a009388 */ /* 0x000fe20000000800 */
[----:B------:R-:W-:Y:S01]  /*81e0*/  FADD.FTZ R3, R156, R3 ;  /* 0x000000039c037221 */ /* 0x000fe20000010000 */
[----:B------:R-:W-:Y:S01]  /*81f0*/  F2FP.F16.F32.PACK_AB R156, R161, R160 ;  /* 0x000000a0a19c723e */ /* 0x000fe200000000ff */
[----:B------:R-:W-:Y:S01]  /*8200*/  FFMA.FTZ R182, R182, UR10, -R14 ;  /* 0x0000000ab6b67c23 */ /* 0x000fe2000801080e */
[-C--:B------:R-:W-:Y:S01]  /*8210*/  FMUL.FTZ R24, R24, R9.reuse ;  /* 0x0000000918187220 */ /* 0x080fe20000410000 */
[----:B------:R-:W-:Y:S01]  /*8220*/  FADD.FTZ R3, R157, R3 ;  /* 0x000000039d037221 */ /* 0x000fe20000010000 */
[-C--:B------:R-:W-:Y:S01]  /*8230*/  FMUL.FTZ R25, R25, R9.reuse ;  /* 0x0000000919197220 */ /* 0x080fe20000410000 */
[----:B------:R-:W-:Y:S01]  /*8240*/  MUFU.EX2 R155, R159 ;  /* 0x0000009f009b7308 */ /* 0x000fe20000000800 */
[----:B0-----:R0:W-:Y:S01]  /*8250*/  @!P1 STS [R10+0x28820], R7 ;  /* 0x028820070a009388 */ /* 0x0011e20000000800 */
[----:B------:R-:W-:Y:S01]  /*8260*/  FFMA.FTZ R4, R7, R4, R11 ;  /* 0x0000000407047223 */ /* 0x000fe2000001000b */
[----:B------:R-:W-:Y:S01]  /*8270*/  FADD.FTZ R3, R160, R3 ;  /* 0x00000003a0037221 */ /* 0x000fe20000010000 */
[----:B------:R-:W-:Y:S01]  /*8280*/  F2FP.F16.F32.PACK_AB R160, R169, R168 ;  /* 0x000000a8a9a0723e */ /* 0x000fe200000000ff */
[-C--:B------:R-:W-:Y:S01]  /*8290*/  FMUL.FTZ R28, R28, R9.reuse ;  /* 0x000000091c1c7220 */ /* 0x080fe20000410000 */
[----:B------:R-:W-:Y:S01]  /*82a0*/  FMUL.FTZ R29, R29, R9 ;  /* 0x000000091d1d7220 */ /* 0x000fe20000410000 */
[----:B------:R-:W-:Y:S01]  /*82b0*/  FADD.FTZ R3, R161, R3 ;  /* 0x00000003a1037221 */ /* 0x000fe20000010000 */
[----:B------:R-:W-:Y:S01]  /*82c0*/  MUFU.EX2 R12, R12 ;  /* 0x0000000c000c7308 */ /* 0x000fe20000000800 */
[C---:B--2---:R-:W-:Y:S01]  /*82d0*/  FADD.FTZ R4, R153.reuse, R4 ;  /* 0x0000000499047221 */ /* 0x044fe20000010000 */
[----:B------:R-:W-:Y:S01]  /*82e0*/  F2FP.F16.F32.PACK_AB R153, R153, R11 ;  /* 0x0000000b9999723e */ /* 0x000fe200000000ff */
[--C-:B0-----:R-:W-:Y:S01]  /*82f0*/  FFMA.FTZ R10, R158, UR10, -R14.reuse ;  /* 0x0000000a9e0a7c23 */ /* 0x101fe2000801080e */
[----:B------:R-:W-:Y:S01]  /*8300*/  FADD.FTZ R3, R164, R3 ;  /* 0x00000003a4037221 */ /* 0x000fe20000010000 */
[----:B------:R-:W-:Y:S01]  /*8310*/  F2FP.F16.F32.PACK_AB R158, R165, R164 ;  /* 0x000000a4a59e723e */ /* 0x000fe200000000ff */
[----:B------:R-:W-:Y:S01]  /*8320*/  FFMA.FTZ R14, R183, UR10, -R14 ;  /* 0x0000000ab70e7c23 */ /* 0x000fe2000801080e */
[----:B------:R-:W-:Y:S01]  /*8330*/  F2FP.F16.F32.PACK_AB R164, R177, R176 ;  /* 0x000000b0b1a4723e */ /* 0x000fe200000000ff */
[----:B------:R-:W-:Y:S01]  /*8340*/  MUFU.EX2 R157, R163 ;  /* 0x000000a3009d7308 */ /* 0x000fe20000000800 */
[----:B------:R-:W-:Y:S01]  /*8350*/  FADD.FTZ R3, R165, R3 ;  /* 0x00000003a5037221 */ /* 0x000fe20000010000 */
[-C--:B------:R-:W-:Y:S01]  /*8360*/  FMUL.FTZ R32, R32, R9.reuse ;  /* 0x0000000920207220 */ /* 0x080fe20000410000 */
[-C--:B------:R-:W-:Y:S01]  /*8370*/  FMUL.FTZ R33, R33, R9.reuse ;  /* 0x0000000921217220 */ /* 0x080fe20000410000 */
[-C--:B------:R-:W-:Y:S01]  /*8380*/  FMUL.FTZ R36, R36, R9.reuse ;  /* 0x0000000924247220 */ /* 0x080fe20000410000 */
[----:B------:R-:W-:Y:S01]  /*8390*/  FADD.FTZ R3, R168, R3 ;  /* 0x00000003a8037221 */ /* 0x000fe20000010000 */
[-C--:B------:R-:W-:Y:S01]  /*83a0*/  FMUL.FTZ R37, R37, R9.reuse ;  /* 0x0000000925257220 */ /* 0x080fe20000410000 */
[-C--:B------:R-:W-:Y:S01]  /*83b0*/  FMUL.FTZ R40, R40, R9.reuse ;  /* 0x0000000928287220 */ /* 0x080fe20000410000 */
[----:B------:R-:W0:Y:S01]  /*83c0*/  MUFU.EX2 R10, R10 ;  /* 0x0000000a000a7308 */ /* 0x000e220000000800 */
[----:B------:R-:W-:Y:S01]  /*83d0*/  FADD.FTZ R3, R169, R3 ;  /* 0x00000003a9037221 */ /* 0x000fe20000010000 */
        /* <DEDUP_REMOVED lines=15> */
[----:B0-----:R-:W-:Y:S01]  /*84d0*/  FADD.FTZ R4, R10, R4 ;  /* 0x000000040a047221 */ /* 0x001fe20000010000 */
[-C--:B------:R-:W-:Y:S01]  /*84e0*/  FMUL.FTZ R68, R68, R9.reuse ;  /* 0x0000000944447220 */ /* 0x080fe20000410000 */
[-C--:B------:R-:W-:Y:S01]  /*84f0*/  FMUL.FTZ R69, R69, R9.reuse ;  /* 0x0000000945457220 */ /* 0x080fe20000410000 */
[-C--:B------:R-:W-:Y:S01]  /*8500*/  FMUL.FTZ R72, R72, R9.reuse ;  /* 0x0000000948487220 */ /* 0x080fe20000410000 */
[C---:B------:R-:W-:Y:S01]  /*8510*/  FADD.FTZ R4, R155.reuse, R4 ;  /* 0x000000049b047221 */ /* 0x040fe20000010000 */
[----:B------:R-:W-:Y:S01]  /*8520*/  F2FP.F16.F32.PACK_AB R155, R155, R10 ;  /* 0x0000000a9b9b723e */ /* 0x000fe200000000ff */
[----:B------:R-:W-:Y:S01]  /*8530*/  BAR.SYNC.DEFER_BLOCKING 0xf, 0x100 ;  /* 0x03c4000000007b1d */ /* 0x000fe20000010000 */
[-C--:B------:R-:W-:Y:S01]  /*8540*/  FMUL.FTZ R73, R73, R9.reuse ;  /* 0x0000000949497220 */ /* 0x080fe20000410000 */
[----:B------:R-:W-:Y:S01]  /*8550*/  FADD.FTZ R4, R12, R4 ;  /* 0x000000040c047221 */ /* 0x000fe20000010000 */
[-C--:B------:R-:W-:Y:S01]  /*8560*/  FMUL.FTZ R76, R76, R9.reuse ;  /* 0x000000094c4c7220 */ /* 0x080fe20000410000 */
[-C--:B------:R-:W-:Y:S01]  /*8570*/  FMUL.FTZ R77, R77, R9.reuse ;  /* 0x000000094d4d7220 */ /* 0x080fe20000410000 */
[-C--:B------:R-:W-:Y:S01]  /*8580*/  FMUL.FTZ R80, R80, R9.reuse ;  /* 0x0000000950507220 */ /* 0x080fe20000410000 */
[----:B------:R-:W0:Y:S01]  /*8590*/  MUFU.EX2 R161, R170 ;  /* 0x000000aa00a17308 */ /* 0x000e220000000800 */
[C---:B------:R-:W-:Y:S01]  /*85a0*/  FADD.FTZ R4, R157.reuse, R4 ;  /* 0x000000049d047221 */ /* 0x040fe20000010000 */
[----:B------:R-:W-:Y:S01]  /*85b0*/  F2FP.F16.F32.PACK_AB R157, R157, R12 ;  /* 0x0000000c9d9d723e */ /* 0x000fe200000000ff */
[-C--:B------:R-:W-:Y:S01]  /*85c0*/  FMUL.FTZ R81, R81, R9.reuse ;  /* 0x0000000951517220 */ /* 0x080fe20000410000 */
[-C--:B------:R-:W-:Y:S01]  /*85d0*/  FMUL.FTZ R84, R84, R9.reuse ;  /* 0x0000000954547220 */ /* 0x080fe20000410000 */
[----:B--2---:R-:W-:Y:S01]  /*85e0*/  FADD.FTZ R4, R13, R4 ;  /* 0x000000040d047221 */ /* 0x004fe20000010000 */
[-C--:B------:R-:W-:Y:S01]  /*85f0*/  FMUL.FTZ R85, R85, R9.reuse ;  /* 0x0000000955557220 */ /* 0x080fe20000410000 */
[----:B------:R-:W-:Y:S01]  /*8600*/  FMUL.FTZ R88, R88, R9 ;  /* 0x0000000958587220 */ /* 0x000fe20000410000 */
        /* <DEDUP_REMOVED lines=9> */
[----:B0-----:R-:W-:Y:S01]  /*86a0*/  FADD.FTZ R4, R161, R4 ;  /* 0x00000004a1047221 */ /* 0x001fe20000010000 */
[----:B------:R0:W-:Y:S01]  /*86b0*/  STSM.16.M88.4 [R22+0x26800], R152 ;  /* 0x0268009816007844 */ /* 0x0001e20000000200 */
[-C--:B------:R-:W-:Y:S01]  /*86c0*/  FMUL.FTZ R100, R100, R9.reuse ;  /* 0x0000000964647220 */ /* 0x080fe20000410000 */
[-C--:B------:R-:W-:Y:S01]  /*86d0*/  FMUL.FTZ R101, R101, R9.reuse ;  /* 0x0000000965657220 */ /* 0x080fe20000410000 */
[-C--:B------:R-:W-:Y:S01]  /*86e0*/  FMUL.FTZ R104, R104, R9.reuse ;  /* 0x0000000968687220 */ /* 0x080fe20000410000 */
[----:B------:R0:W-:Y:S01]  /*86f0*/  STSM.16.M88.4 [R23], R156 ;  /* 0x0000009c17007844 */ /* 0x0001e20000000200 */
        /* <DEDUP_REMOVED lines=11> */
[----:B------:R-:W-:Y:S01]  /*87b0*/  F2FP.F16.F32.PACK_AB R162, R173, R162 ;  /* 0x000000a2ada2723e */ /* 0x000fe200000000ff */
[-C--:B------:R-:W-:Y:S01]  /*87c0*/  FMUL.FTZ R117, R117, R9.reuse ;  /* 0x0000000975757220 */ /* 0x080fe20000410000 */
[-C--:B------:R-:W-:Y:S01]  /*87d0*/  FMUL.FTZ R120, R120, R9.reuse ;  /* 0x0000000978787220 */ /* 0x080fe20000410000 */
[----:B------:R-:W-:Y:S01]  /*87e0*/  FADD.FTZ R3, R173, R3 ;  /* 0x00000003ad037221 */ /* 0x000fe20000010000 */
[-C--:B------:R-:W-:Y:S01]  /*87f0*/  FMUL.FTZ R121, R121, R9.reuse ;  /* 0x0000000979797220 */ /* 0x080fe20000410000 */
[-C--:B------:R-:W-:Y:S01]  /*8800*/  FMUL.FTZ R124, R124, R9.reuse ;  /* 0x000000097c7c7220 */ /* 0x080fe20000410000 */
[----:B------:R-:W3:Y:S01]  /*8810*/  MUFU.EX2 R165, R178 ;  /* 0x000000b200a57308 */ /* 0x000ee20000000800 */
[----:B----4-:R-:W-:Y:S01]  /*8820*/  FADD.FTZ R4, R163, R4 ;  /* 0x00000004a3047221 */ /* 0x010fe20000010000 */
[----:B------:R-:W-:Y:S01]  /*8830*/  FADD.FTZ R3, R176, R3 ;  /* 0x00000003b0037221 */ /* 0x000fe20000010000 */
[-C--:B------:R-:W-:Y:S01]  /*8840*/  FMUL.FTZ R125, R125, R9.reuse ;  /* 0x000000097d7d7220 */ /* 0x080fe20000410000 */
[-C--:B------:R-:W-:Y:S01]  /*8850*/  FMUL.FTZ R128, R128, R9.reuse ;  /* 0x0000000980807220 */ /* 0x080fe20000410000 */
[-C--:B------:R-:W-:Y:S01]  /*8860*/  FMUL.FTZ R129, R129, R9.reuse ;  /* 0x0000000981817220 */ /* 0x080fe20000410000 */
[----:B------:R-:W-:Y:S01]  /*8870*/  FADD.FTZ R3, R177, R3 ;  /* 0x00000003b1037221 */ /* 0x000fe20000010000 */
        /* <DEDUP_REMOVED lines=8> */
[----:B------:R0:W-:Y:S01]  /*8900*/  STSM.16.M88.4 [R189], R160 ;  /* 0x000000a0bd007844 */ /* 0x0001e20000000200 */
[----:B------:R-:W2:Y:S01]  /*8910*/  MUFU.EX2 R166, R180 ;  /* 0x000000b400a67308 */ /* 0x000ea20000000800 */
[----:B---3--:R-:W-:Y:S01]  /*8920*/  FADD.FTZ R4, R165, R4 ;  /* 0x00000004a5047221 */ /* 0x008fe20000010000 */
[-C--:B------:R-:W-:Y:S01]  /*8930*/  FMUL.FTZ R141, R141, R9.reuse ;  /* 0x000000098d8d7220 */ /* 0x080fe20000410000 */
[-C--:B------:R-:W-:Y:S01]  /*8940*/  FMUL.FTZ R144, R144, R9.reuse ;  /* 0x0000000990907220 */ /* 0x080fe20000410000 */
[-C--:B------:R-:W-:Y:S01]  /*8950*/  FMUL.FTZ R145, R145, R9.reuse ;  /* 0x0000000991917220 */ /* 0x080fe20000410000 */
[-C--:B------:R-:W-:Y:S01]  /*8960*/  FMUL.FTZ R148, R148, R9.reuse ;  /* 0x0000000994947220 */ /* 0x080fe20000410000 */
[----:B------:R-:W-:Y:S01]  /*8970*/  FMUL.FTZ R149, R149, R9 ;  /* 0x0000000995957220 */ /* 0x000fe20000410000 */
[----:B------:R-:W-:Y:S01]  /*8980*/  FMUL.FTZ R26, R26, R7 ;  /* 0x000000071a1a7220 */ /* 0x000fe20000410000 */
[----:B------:R-:W3:Y:S01]  /*8990*/  MUFU.EX2 R167, R182 ;  /* 0x000000b600a77308 */ /* 0x000ee20000000800 */
[C---:B----4-:R-:W-:Y:S01]  /*89a0*/  FADD.FTZ R4, R179.reuse, R4 ;  /* 0x00000004b3047221 */ /* 0x050fe20000010000 */
        /* <DEDUP_REMOVED lines=8> */
[----:B------:R-:W-:Y:S01]  /*8a30*/  F2FP.F16.F32.PACK_AB R166, R181, R166 ;  /* 0x000000a6b5a6723e */ /* 0x000fe200000000ff */
[-C--:B------:R-:W-:Y:S01]  /*8a40*/  FMUL.FTZ R38, R38, R7.reuse ;  /* 0x0000000726267220 */ /* 0x080fe20000410000 */
[-C--:B------:R-:W-:Y:S01]  /*8a50*/  FMUL.FTZ R39, R39, R7.reuse ;  /* 0x0000000727277220 */ /* 0x080fe20000410000 */
[----:B------:R-:W-:Y:S01]  /*8a60*/  FADD.FTZ R3, R181, R3 ;  /* 0x00000003b5037221 */ /* 0x000fe20000010000 */
[-C--:B------:R-:W-:Y:S01]  /*8a70*/  FMUL.FTZ R42, R42, R7.reuse ;  /* 0x000000072a2a7220 */ /* 0x080fe20000410000 */
[-C--:B------:R-:W-:Y:S01]  /*8a80*/  FMUL.FTZ R43, R43, R7.reuse ;  /* 0x000000072b2b7220 */ /* 0x080fe20000410000 */
[-C--:B------:R-:W-:Y:S01]  /*8a90*/  FMUL.FTZ R46, R46, R7.reuse ;  /* 0x000000072e2e7220 */ /* 0x080fe20000410000 */
[----:B---3--:R-:W-:Y:S01]  /*8aa0*/  FADD.FTZ R4, R167, R4 ;  /* 0x00000004a7047221 */ /* 0x008fe20000010000 */
[-C--:B------:R-:W-:Y:S01]  /*8ab0*/  FMUL.FTZ R47, R47, R7.reuse ;  /* 0x000000072f2f7220 */ /* 0x080fe20000410000 */
[-C--:B------:R-:W-:Y:S01]  /*8ac0*/  FMUL.FTZ R50, R50, R7.reuse ;  /* 0x0000000732327220 */ /* 0x080fe20000410000 */
[-C--:B------:R-:W-:Y:S01]  /*8ad0*/  FMUL.FTZ R51, R51, R7.reuse ;  /* 0x0000000733337220 */ /* 0x080fe20000410000 */
[-C--:B------:R-:W-:Y:S01]  /*8ae0*/  FMUL.FTZ R54, R54, R7.reuse ;  /* 0x0000000736367220 */ /* 0x080fe20000410000 */
[-C--:B------:R-:W-:Y:S01]  /*8af0*/  FMUL.FTZ R55, R55, R7.reuse ;  /* 0x0000000737377220 */ /* 0x080fe20000410000 */
[-C--:B------:R-:W-:Y:S01]  /*8b00*/  FMUL.FTZ R58, R58, R7.reuse ;  /* 0x000000073a3a7220 */ /* 0x080fe20000410000 */
[----:B------:R-:W-:Y:S01]  /*8b10*/  FMUL.FTZ R59, R59, R7 ;  /* 0x000000073b3b7220 */ /* 0x000fe20000410000 */
[C---:B----4-:R-:W-:Y:S01]  /*8b20*/  F2FP.F16.F32.PACK_AB R167, R14.reuse, R167 ;  /* 0x000000a70ea7723e */ /* 0x050fe200000000ff */
        /* <DEDUP_REMOVED lines=48> */
[----:B0-----:R-:W-:Y:S06]  /*8e30*/  @!P0 BRA `(.L_x_2217) ;  /* 0x0000000000048947 */ /* 0x001fec0003800000 */
[----:B------:R-:W-:Y:S01]  /*8e40*/  BPT.TRAP 0x1 ;  /* 0x000000040000795c */ /* 0x000fe20000300000 */
.L_x_2217:
[----:B------:R0:W2:Y:S01]  /*8e50*/  SYNCS.PHASECHK.TRANS64.TRYWAIT P1, [UR23+0x28c50], R8 ;  /* 0x028c5008ff0075a7 */ /* 0x0000a20008020157 */
[----:B------:R-:W-:Y:S05]  /*8e60*/  @!P0 BRA `(.L_x_2218) ;  /* 0x0000000000048947 */ /* 0x000fea0003800000 */
[----:B------:R-:W-:Y:S01]  /*8e70*/  BPT.TRAP 0x1 ;  /* 0x000000040000795c */ /* 0x000fe20000300000 */
.L_x_2218:
[----:B--2---:R-:W-:Y:S05]  /*8e80*/  @P1 BRA `(.L_x_2219) ;  /* 0x0000000000081947 */ /* 0x004fea0003800000 */
[----:B------:R-:W2:Y:S02]  /*8e90*/  SYNCS.PHASECHK.TRANS64.TRYWAIT P1, [UR23+0x28c50], R8 ;  /* 0x028c5008ff0075a7 */ /* 0x000ea40008020157 */
[----:B--2---:R-:W-:Y:S05]  /*8ea0*/  @!P1 BRA `(.L_x_2220) ;  /* 0x0000010000489947 */ /* 0x004fea0003800000 */
.L_x_2219:
        /* <DEDUP_REMOVED lines=34> */
.L_x_2221:
[----:B------:R-:W-:Y:S01]  /*90d0*/  UISETP.GT.AND UP0, UPT, UR21, UR22, UPT ;  /* 0x000000161500728c */ /* 0x000fe2000bf04270 */
[----:B------:R-:W-:Y:S01]  /*90e0*/  IMAD.MOV.U32 R10, RZ, RZ, R6 ;  /* 0x000000ffff0a7224 */ /* 0x000fe200078e0006 */
[----:B------:R-:W-:Y:S01]  /*90f0*/  UIADD3 UR23, UR23, 0x28c60, URZ ;  /* 0x00028c6017177890 */ /* 0x000fe2000fffe03f */
[----:B------:R-:W-:Y:S01]  /*9100*/  IMAD.MOV.U32 R9, RZ, RZ, R5 ;  /* 0x000000ffff097224 */ /* 0x000fe200078e0005 */
[----:B------:R-:W-:Y:S02]  /*9110*/  UIADD3 UR21, UR21, -0x1, URZ ;  /* 0xffffffff15157890 */ /* 0x000fe4000fffe03f */
[----:B------:R-:W-:Y:S01]  /*9120*/  PLOP3.LUT P1, PT, PT, PT, UP0, 0x80, 0x0 ;  /* 0x000000000000781c */ /* 0x000fe20003f2f008 */
[----:B------:R-:W-:Y:S01]  /*9130*/  UPRMT UR23, UR40, 0x654, UR23 ;  /* 0x0000065428177896 */ /* 0x000fe20008000017 */
[----:B------:R-:W-:-:S08]  /*9140*/  UMOV UR27, UR38 ;  /* 0x00000026001b7c82 */ /* 0x000fd00008000000 */
[----:B------:R-:W-:Y:S03]  /*9150*/  SYNCS.ARRIVE.TRANS64.RED.A1T0 RZ, [UR23], RZ ;  /* 0x000000ffffff79a7 */ /* 0x000fe60008100417 */
[----:B------:R-:W-:Y:S05]  /*9160*/  @P1 BRA `(.L_x_2222) ;  /* 0xffffffd800741947 */ /* 0x000fea000383ffff */
.L_x_2203:
[----:B------:R-:W-:Y:S02]  /*9170*/  UISETP.NE.AND UP1, UPT, UR52, URZ, UPT ;  /* 0x0000003f3400728c */ /* 0x000fe4000bf25270 */
[----:B------:R-:W-:Y:S02]  /*9180*/  UISETP.NE.AND UP0, UPT, UR51, URZ, UPT ;  /* 0x0000003f3300728c */ /* 0x000fe4000bf05270 */
[----:B------:R-:W-:Y:S02]  /*9190*/  UIADD3 UR11, UR45, 0x3f, URZ ;  /* 0x0000003f2d0b7890 */ /* 0x000fe4000fffe03f */
[----:B------:R-:W-:Y:S02]  /*91a0*/  UIADD3 UR14, UR48, 0x1, -UR50 ;  /* 0x00000001300e7890 */ /* 0x000fe4000fffe832 */
[----:B------:R-:W-:-:S03]  /*91b0*/  PLOP3.LUT P1, PT, PT, PT, UP0, 0x40, 0x0 ;  /* 0x000000000000781c */ /* 0x000fc60003f2e808 */
[----:B------:R-:W-:Y:S01]  /*91c0*/  @UP1 ULDC UR6, c[0x0][0x44c] ;  /* 0x0001130000061ab9 */ /* 0x000fe20000000800 */
[----:B------:R-:W-:Y:S01]  /*91d0*/  @UP1 ULDC UR15, c[0x0][0x450] ;  /* 0x00011400000f1ab9 */ /* 0x000fe20000000800 */
[----:B------:R-:W-:-:S04]  /*91e0*/  UIMAD.WIDE.U32 UR6, UR11, UR6, URZ ;  /* 0x000000060b0672a5 */ /* 0x000fc8000f8e003f */
[----:B------:R-:W-:-:S04]  /*91f0*/  @UP1 USHF.R.U32.HI UR11, URZ, UR15, UR7 ;  /* 0x0000000f3f0b1299 */ /* 0x000fc80008011607 */
[----:B------:R-:W-:-:S04]  /*9200*/  UIADD3 UR11, UR14, UR11, URZ ;  /* 0x0000000b0e0b7290 */ /* 0x000fc8000fffe03f */
[----:B------:R-:W-:Y:S01]  /*9210*/  UIADD3 UR20, UR11, -UR20, URZ ;  /* 0x800000140b147290 */ /* 0x000fe2000fffe03f */
[----:B------:R-:W-:Y:S11]  /*9220*/  @P1 BRA `(.L_x_2223) ;  /* 0x00000000004c1947 */ /* 0x000ff60003800000 */
        /* <DEDUP_REMOVED lines=11> */
.L_x_2224:
[----:B------:R-:W-:Y:S02]  /*92e0*/  ULDC UR18, c[0x0][0x9e4] ;  /* 0x0002790000127ab9 */ /* 0x000fe40000000800 */
[----:B------:R-:W-:-:S11]  /*92f0*/  UISETP.NE.AND UP0, UPT, UR18, 0x1, UPT ;  /* 0x000000011200788c */ /* 0x000fd6000bf05270 */
[----:B------:R-:W-:Y:S02]  /*9300*/  @UP0 ULDC.64 UR6, c[0x0][0x9e8] ;  /* 0x00027a0000060ab9 */ /* 0x000fe40000000a00 */
[----:B------:R-:W-:-:S04]  /*9310*/  UIMAD.WIDE.U32 UR14, UR11, UR6, URZ ;  /* 0x000000060b0e72a5 */ /* 0x000fc8000f8e003f */
[----:B------:R-:W-:-:S12]  /*9320*/  @UP0 USHF.R.U32.HI UR11, URZ, UR7, UR15 ;  /* 0x000000073f0b0299 */ /* 0x000fd8000801160f */
.L_x_2225:
[----:B------:R-:W-:-:S04]  /*9330*/  UIMAD UR11, UR11, UR18, URZ ;  /* 0x000000120b0b72a4 */ /* 0x000fc8000f8e023f */
[----:B------:R-:W-:-:S04]  /*9340*/  UISETP.LT.AND UP0, UPT, UR20, UR11, UPT ;  /* 0x0000000b1400728c */ /* 0x000fc8000bf01270 */
[----:B------:R-:W-:-:S12]  /*9350*/  USEL UR20, UR20, UR11, !UP0 ;  /* 0x0000000b14147287 */ /* 0x000fd8000c000000 */
.L_x_2223:
[----:B------:R-:W-:-:S04]  /*9360*/  UIADD3 UR20, UR20, 0x3f, URZ ;  /* 0x0000003f14147890 */ /* 0x000fc8000fffe03f */
        /* <DEDUP_REMOVED lines=10> */
[----:B01234-:R-:W-:Y:S01]  /*9410*/  IMAD.MOV.U32 R8, RZ, RZ, R5 ;  /* 0x000000ffff087224 */ /* 0x01ffe200078e0005 */
[----:B------:R-:W-:-:S06]  /*9420*/  ULDC UR22, c[0x0][0x988] ;  /* 0x0002620000167ab9 */ /* 0x000fcc0000000800 */
.L_x_2237:
        /* <DEDUP_REMOVED lines=8> */
[----:B0-2---:R-:W-:Y:S10]  /*94b0*/  @!P0 BRA `(.L_x_2227) ;  /* 0x0000000000048947 */ /* 0x005ff40003800000 */
[----:B------:R-:W-:Y:S01]  /*94c0*/  BPT.TRAP 0x1 ;  /* 0x000000040000795c */ /* 0x000fe20000300000 */
.L_x_2227:
[----:B------:R-:W-:Y:S01]  /*94d0*/  ULEA UR23, UR38, UR41, 0x3 ;  /* 0x0000002926177291 */ /* 0x000fe2000f8e183f */
[----:B------:R-:W-:-:S05]  /*94e0*/  IMAD.U32 R7, RZ, RZ, UR37 ;  /* 0x00000025ff077e24 */ /* 0x000fca000f8e00ff */
[----:B------:R-:W-:-:S04]  /*94f0*/  SHF.L.U32 R7, R7, 0x1f, RZ ;  /* 0x0000001f07077819 */ /* 0x000fc800000006ff */
[----:B------:R0:W1:Y:S01]  /*9500*/  SYNCS.PHASECHK.TRANS64.TRYWAIT P1, [UR23+0x28c30], R7 ;  /* 0x028c3007ff0075a7 */ /* 0x0000620008020157 */
[----:B------:R-:W-:Y:S05]  /*9510*/  @!P0 BRA `(.L_x_2228) ;  /* 0x0000000000048947 */ /* 0x000fea0003800000 */
[----:B------:R-:W-:Y:S01]  /*9520*/  BPT.TRAP 0x1 ;  /* 0x000000040000795c */ /* 0x000fe20000300000 */
.L_x_2228:
[----:B-1----:R-:W-:Y:S05]  /*9530*/  @P1 BRA `(.L_x_2229) ;  /* 0x0000000000081947 */ /* 0x002fea0003800000 */
[----:B------:R-:W1:Y:S02]  /*9540*/  SYNCS.PHASECHK.TRANS64.TRYWAIT P1, [UR23+0x28c30], R7 ;  /* 0x028c3007ff0075a7 */ /* 0x000e640008020157 */
[----:B-1----:R-:W-:Y:S05]  /*9550*/  @!P1 BRA `(.L_x_2230) ;  /* 0x000000f800b49947 */ /* 0x002fea0003800000 */
.L_x_2229:
[----:B------:R-:W-:Y:S01]  /*9560*/  R2UR UR18, R0 ;  /* 0x00000000001272ca */ /* 0x000fe200000e0000 */
[----:B------:R-:W-:Y:S01]  /*9570*/  WARPGROUP.ARRIVE ;  /* 0x00000000000079c5 */ /* 0x000fe20000000000 */
        /* <DEDUP_REMOVED lines=21> */
.L_x_2231:
[----:B------:R-:W-:Y:S01]  /*96d0*/  FMNMX.FTZ R5, R152, R8, !PT ;  /* 0x0000000898057209 */ /* 0x000fe20007810000 */
        /* <DEDUP_REMOVED lines=23> */
[----:B-1----:R-:W1:Y:S02]  /*9850*/  SHFL.BFLY PT, R6, R5, 0x2, 0x1f ;  /* 0x0c401f0005067f89 */ /* 0x002e6400000e0000 */
[----:B-1----:R-:W-:-:S05]  /*9860*/  FMNMX.FTZ R5, R5, R6, !PT ;  /* 0x0000000605057209 */ /* 0x002fca0007810000 */
[----:B------:R-:W1:Y:S02]  /*9870*/  SHFL.BFLY PT, R6, R5, 0x1, 0x1f ;  /* 0x0c201f0005067f89 */ /* 0x000e6400000e0000 */
[----:B-1----:R-:W-:-:S05]  /*9880*/  FMNMX.FTZ R5, R5, R6, !PT ;  /* 0x0000000605057209 */ /* 0x002fca0007810000 */
        /* <DEDUP_REMOVED lines=23> */
[----:B------:R-:W1:Y:S02]  /*9a00*/  MUFU.EX2 R8, R8 ;  /* 0x0000000800087308 */ /* 0x000e640000000800 */
[----:B------:R-:W-:-:S04]  /*9a10*/  FMNMX.FTZ R6, R159, R6, !PT ;  /* 0x000000069f067209 */ /* 0x000fc80007810000 */
[----:B------:R-:W-:Y:S02]  /*9a20*/  FMNMX.FTZ R6, R162, R6, !PT ;  /* 0x00000006a2067209 */ /* 0x000fe40007810000 */
[----:B------:R-:W2:Y:S02]  /*9a30*/  MUFU.EX2 R153, R153 ;  /* 0x0000009900997308 */ /* 0x000ea40000000800 */
[----:B------:R-:W-:-:S04]  /*9a40*/  FMNMX.FTZ R6, R163, R6, !PT ;  /* 0x00000006a3067209 */ /* 0x000fc80007810000 */
[----:B------:R-:W-:Y:S02]  /*9a50*/  FMNMX.FTZ R6, R166, R6, !PT ;  /* 0x00000006a6067209 */ /* 0x000fe40007810000 */
[----:B------:R-:W3:Y:S01]  /*9a60*/  MUFU.EX2 R156, R156 ;  /* 0x0000009c009c7308 */ /* 0x000ee20000000800 */
[----:B-1----:R-:W-:Y:S01]  /*9a70*/  FFMA.FTZ R3, R8, R3, R152 ;  /* 0x0000000308037223 */ /* 0x002fe20000010098 */
[----:B------:R-:W-:Y:S01]  /*9a80*/  FMNMX.FTZ R6, R167, R6, !PT ;  /* 0x00000006a7067209 */ /* 0x000fe20007810000 */
[----:B------:R-:W-:Y:S01]  /*9a90*/  @!P1 STS [R12+0x28800], R8 ;  /* 0x028800080c009388 */ /* 0x000fe20000000800 */
[-C--:B------:R-:W-:Y:S01]  /*9aa0*/  FMUL.FTZ R24, R24, R8.reuse ;  /* 0x0000000818187220 */ /* 0x080fe20000410000 */
[----:B------:R-:W-:Y:S01]  /*9ab0*/  FMUL.FTZ R25, R25, R8 ;  /* 0x0000000819197220 */ /* 0x000fe20000410000 */
[----:B------:R-:W-:Y:S01]  /*9ac0*/  FMNMX.FTZ R6, R170, R6, !PT ;  /* 0x00000006aa067209 */ /* 0x000fe20007810000 */
[----:B------:R-:W-:Y:S01]  /*9ad0*/  FMUL.FTZ R28, R28, R8 ;  /* 0x000000081c1c7220 */ /* 0x000fe20000410000 */
[----:B------:R-:W1:Y:S01]  /*9ae0*/  MUFU.EX2 R157, R157 ;  /* 0x0000009d009d7308 */ /* 0x000e620000000800 */
[----:B--2---:R-:W-:Y:S01]  /*9af0*/  FADD.FTZ R3, R153, R3 ;  /* 0x0000000399037221 */ /* 0x004fe20000010000 */
[----:B------:R-:W-:Y:S01]  /*9b00*/  FMNMX.FTZ R6, R171, R6, !PT ;  /* 0x00000006ab067209 */ /* 0x000fe20007810000 */
[----:B------:R-:W-:Y:S01]  /*9b10*/  FMUL.FTZ R29, R29, R8 ;  /* 0x000000081d1d7220 */ /* 0x000fe20000410000 */
[----:B------:R-:W-:Y:S01]  /*9b20*/  F2FP.F16.F32.PACK_AB R184, R153, R152 ;  /* 0x0000009899b8723e */ /* 0x000fe200000000ff */
[----:B------:R-:W-:Y:S01]  /*9b30*/  FMUL.FTZ R32, R32, R8 ;  /* 0x0000000820207220 */ /* 0x000fe20000410000 */
[----:B------:R-:W-:Y:S01]  /*9b40*/  FMNMX.FTZ R6, R174, R6, !PT ;  /* 0x00000006ae067209 */ /* 0x000fe20007810000 */
[----:B------:R-:W-:Y:S01]  /*9b50*/  FMUL.FTZ R33, R33, R8 ;  /* 0x0000000821217220 */ /* 0x000fe20000410000 */
[----:B------:R-:W2:Y:S01]  /*9b60*/  MUFU.EX2 R152, R160 ;  /* 0x000000a000987308 */ /* 0x000ea20000000800 */
[----:B---3--:R-:W-:Y:S01]  /*9b70*/  FADD.FTZ R3, R156, R3 ;  /* 0x000000039c037221 */ /* 0x008fe20000010000 */
[----:B------:R-:W-:Y:S01]  /*9b80*/  FMNMX.FTZ R6, R175, R6, !PT ;  /* 0x00000006af067209 */ /* 0x000fe20007810000 */
[-C--:B------:R-:W-:Y:S01]  /*9b90*/  FMUL.FTZ R36, R36, R8.reuse ;  /* 0x0000000824247220 */ /* 0x080fe20000410000 */
[-C--:B------:R-:W-:Y:S01]  /*9ba0*/  FMUL.FTZ R37, R37, R8.reuse ;  /* 0x0000000825257220 */ /* 0x080fe20000410000 */
[----:B------:R-:W-:Y:S01]  /*9bb0*/  FMUL.FTZ R40, R40, R8 ;  /* 0x0000000828287220 */ /* 0x000fe20000410000 */
[----:B------:R-:W-:Y:S01]  /*9bc0*/  FMNMX.FTZ R6, R178, R6, !PT ;  /* 0x00000006b2067209 */ /* 0x000fe20007810000 */
[----:B------:R-:W-:Y:S01]  /*9bd0*/  FMUL.FTZ R41, R41, R8 ;  /* 0x0000000829297220 */ /* 0x000fe20000410000 */
[----:B------:R-:W3:Y:S01]  /*9be0*/  MUFU.EX2 R161, R161 ;  /* 0x000000a100a17308 */ /* 0x000ee20000000800 */
[----:B-1----:R-:W-:Y:S01]  /*9bf0*/  FADD.FTZ R3, R157, R3 ;  /* 0x000000039d037221 */ /* 0x002fe20000010000 */
[----:B------:R-:W-:Y:S01]  /*9c00*/  FMNMX.FTZ R6, R179, R6, !PT ;  /* 0x00000006b3067209 */ /* 0x000fe20007810000 */
[----:B------:R-:W-:Y:S01]  /*9c10*/  FMUL.FTZ R44, R44, R8 ;  /* 0x000000082c2c7220 */ /* 0x000fe20000410000 */
[----:B------:R-:W-:Y:S01]  /*9c20*/  F2FP.F16.F32.PACK_AB R186, R157, R156 ;  /* 0x0000009c9dba723e */ /* 0x000fe200000000ff */
[----:B------:R-:W-:Y:S01]  /*9c30*/  FMUL.FTZ R45, R45, R8 ;  /* 0x000000082d2d7220 */ /* 0x000fe20000410000 */
[----:B------:R-:W-:Y:S01]  /*9c40*/  FMNMX.FTZ R6, R182, R6, !PT ;  /* 0x00000006b6067209 */ /* 0x000fe20007810000 */
[----:B------:R-:W-:Y:S01]  /*9c50*/  FMUL.FTZ R48, R48, R8 ;  /* 0x0000000830307220 */ /* 0x000fe20000410000 */
[----:B------:R-:W1:Y:S01]  /*9c60*/  MUFU.EX2 R164, R164 ;  /* 0x000000a400a47308 */ /* 0x000e620000000800 */
[----:B--2---:R-:W-:Y:S01]  /*9c70*/  FADD.FTZ R3, R152, R3 ;  /* 0x0000000398037221 */ /* 0x004fe20000010000 */
[----:B------:R-:W-:Y:S01]  /*9c80*/  FMNMX.FTZ R6, R183, R6, !PT ;  /* 0x00000006b7067209 */ /* 0x000fe20007810000 */
[-C--:B------:R-:W-:Y:S01]  /*9c90*/  FMUL.FTZ R49, R49, R8.reuse ;  /* 0x0000000831317220 */ /* 0x080fe20000410000 */
[-C--:B------:R-:W-:Y:S01]  /*9ca0*/  FMUL.FTZ R52, R52, R8.reuse ;  /* 0x0000000834347220 */ /* 0x080fe20000410000 */
[-C--:B------:R-:W-:Y:S01]  /*9cb0*/  FMUL.FTZ R53, R53, R8.reuse ;  /* 0x0000000835357220 */ /* 0x080fe20000410000 */
[----:B------:R-:W-:Y:S01]  /*9cc0*/  FMUL.FTZ R56, R56, R8 ;  /* 0x0000000838387220 */ /* 0x000fe20000410000 */
[----:B------:R-:W2:Y:S01]  /*9cd0*/  SHFL.BFLY PT, R10, R6, 0x2, 0x1f ;  /* 0x0c401f00060a7f89 */ /* 0x000ea200000e0000 */
        /* <DEDUP_REMOVED lines=17> */
[----:B----4-:R-:W-:Y:S01]  /*9df0*/  FADD.FTZ R3, R165, R3 ;  /* 0x00000003a5037221 */ /* 0x010fe20000010000 */
[-C--:B------:R-:W-:Y:S01]  /*9e00*/  FMUL.FTZ R80, R80, R8.reuse ;  /* 0x0000000850507220 */ /* 0x080fe20000410000 */
[-C--:B------:R-:W-:Y:S01]  /*9e10*/  FMUL.FTZ R81, R81, R8.reuse ;  /* 0x0000000851517220 */ /* 0x080fe20000410000 */
[-C--:B------:R-:W-:Y:S01]  /*9e20*/  FMUL.FTZ R84, R84, R8.reuse ;  /* 0x0000000854547220 */ /* 0x080fe20000410000 */
[-C--:B------:R-:W-:Y:S01]  /*9e30*/  FMUL.FTZ R85, R85, R8.reuse ;  /* 0x0000000855557220 */ /* 0x080fe20000410000 */
[----:B------:R-:W-:Y:S01]  /*9e40*/  FMUL.FTZ R88, R88, R8 ;  /* 0x0000000858587220 */ /* 0x000fe20000410000 */
[----:B--2---:R-:W-:Y:S01]  /*9e50*/  FMNMX.FTZ R6, R6, R10, !PT ;  /* 0x0000000a06067209 */ /* 0x004fe20007810000 */
[----:B------:R-:W-:Y:S01]  /*9e60*/  MUFU.EX2 R173, R173 ;  /* 0x000000ad00ad7308 */ /* 0x000fe20000000800 */
[----:B---3--:R-:W-:Y:S01]  /*9e70*/  FADD.FTZ R3, R156, R3 ;  /* 0x000000039c037221 */ /* 0x008fe20000010000 */
[-C--:B------:R-:W-:Y:S01]  /*9e80*/  FMUL.FTZ R89, R89, R8.reuse ;  /* 0x0000000859597220 */ /* 0x080fe20000410000 */
[-C--:B------:R-:W-:Y:S01]  /*9e90*/  FMUL.FTZ R92, R92, R8.reuse ;  /* 0x000000085c5c7220 */ /* 0x080fe20000410000 */
[----:B------:R-:W2:Y:S01]  /*9ea0*/  SHFL.BFLY PT, R10, R6, 0x1, 0x1f ;  /* 0x0c201f00060a7f89 */ /* 0x000ea200000e0000 */
[-C--:B------:R-:W-:Y:S01]  /*9eb0*/  FMUL.FTZ R93, R93, R8.reuse ;  /* 0x000000085d5d7220 */ /* 0x080fe20000410000 */
[-C--:B------:R-:W-:Y:S01]  /*9ec0*/  FMUL.FTZ R96, R96, R8.reuse ;  /* 0x0000000860607220 */ /* 0x080fe20000410000 */
[----:B------:R-:W-:Y:S01]  /*9ed0*/  FMUL.FTZ R97, R97, R8 ;  /* 0x0000000861617220 */ /* 0x000fe20000410000 */
[----:B------:R-:W-:Y:S01]  /*9ee0*/  MUFU.EX2 R160, R176 ;  /* 0x000000b000a07308 */ /* 0x000fe20000000800 */
[C---:B-1----:R-:W-:Y:S01]  /*9ef0*/  FADD.FTZ R3, R169.reuse, R3 ;  /* 0x00000003a9037221 */ /* 0x042fe20000010000 */
        /* <DEDUP_REMOVED lines=18> */
[----:B--2---:R-:W-:Y:S01]  /*a020*/  FMNMX.FTZ R6, R6, R10, !PT ;  /* 0x0000000a06067209 */ /* 0x004fe20007810000 */
[-C--:B------:R-:W-:Y:S01]  /*a030*/  FMUL.FTZ R129, R129, R8.reuse ;  /* 0x0000000881817220 */ /* 0x080fe20000410000 */
[-C--:B------:R-:W-:Y:S01]  /*a040*/  FMUL.FTZ R132, R132, R8.reuse ;  /* 0x0000000884847220 */ /* 0x080fe20000410000 */
[-C--:B------:R-:W-:Y:S01]  /*a050*/  FMUL.FTZ R133, R133, R8.reuse ;  /* 0x0000000885857220 */ /* 0x080fe20000410000 */
[----:B------:R-:W-:Y:S01]  /*a060*/  MUFU.EX2 R181, R181 ;  /* 0x000000b500b57308 */ /* 0x000fe20000000800 */
[C---:B------:R-:W-:Y:S01]  /*a070*/  FMUL.FTZ R10, R6.reuse, UR10 ;  /* 0x0000000a060a7c20 */ /* 0x040fe20008410000 */
[----:B------:R-:W-:Y:S01]  /*a080*/  FADD.FTZ R9, -R6, R9 ;  /* 0x0000000906097221 */ /* 0x000fe20000010100 */
[-C--:B------:R-:W-:Y:S01]  /*a090*/  FMUL.FTZ R136, R136, R8.reuse ;  /* 0x0000000888887220 */ /* 0x080fe20000410000 */
        /* <DEDUP_REMOVED lines=26> */
[----:B------:R-:W-:-:S05]  /*a240*/  FMUL.FTZ R149, R149, R8 ;  /* 0x0000000895957220 */ /* 0x000fca0000410000 */
[----:B------:R-:W3:Y:S01]  /*a250*/  MUFU.EX2 R11, R11 ;  /* 0x0000000b000b7308 */ /* 0x000ee20000000800 */
[----:B-1----:R-:W-:Y:S01]  /*a260*/  FFMA.FTZ R4, R9, R4, R154 ;  /* 0x0000000409047223 */ /* 0x002fe2000001009a */
        /* <DEDUP_REMOVED lines=119> */
.L_x_2232:
[----:B------:R2:W3:Y:S01]  /*a9e0*/  SYNCS.PHASECHK.TRANS64.TRYWAIT P1, [UR23+0x28c50], R7 ;  /* 0x028c5007ff0075a7 */ /* 0x0004e20008020157 */
[----:B------:R-:W-:Y:S05]  /*a9f0*/  @!P0 BRA `(.L_x_2233) ;  /* 0x0000000000048947 */ /* 0x000fea0003800000 */
[----:B------:R-:W-:Y:S01]  /*aa00*/  BPT.TRAP 0x1 ;  /* 0x000000040000795c */ /* 0x000fe20000300000 */
.L_x_2233:
[----:B---3--:R-:W-:Y:S05]  /*aa10*/  @P1 BRA `(.L_x_2234) ;  /* 0x0000000000081947 */ /* 0x008fea0003800000 */
[----:B------:R-:W3:Y:S02]  /*aa20*/  SYNCS.PHASECHK.TRANS64.TRYWAIT P1, [UR23+0x28c50], R7 ;  /* 0x028c5007ff0075a7 */ /* 0x000ee40008020157 */
[----:B---3--:R-:W-:Y:S05]  /*aa30*/  @!P1 BRA `(.L_x_2235) ;  /* 0x000000e400949947 */ /* 0x008fea0003800000 */
.L_x_2234:
        /* <DEDUP_REMOVED lines=34> */
.L_x_2236:
[----:B------:R-:W-:Y:S01]  /*ac60*/  UIADD3 UR23, UR23, 0x28c60, URZ ;  /* 0x00028c6017177890 */ /* 0x000fe2000fffe03f */
[----:B------:R-:W-:Y:S01]  /*ac70*/  PLOP3.LUT P1, PT, PT, PT, UP0, 0x80, 0x0 ;  /* 0x000000000000781c */ /* 0x000fe20003f2f008 */
[----:B------:R-:W-:Y:S01]  /*ac80*/  UMOV UR24, UR38 ;  /* 0x0000002600187c82 */ /* 0x000fe20008000000 */
[----:B-1----:R-:W-:Y:S01]  /*ac90*/  IMAD.MOV.U32 R9, RZ, RZ, R6 ;  /* 0x000000ffff097224 */ /* 0x002fe200078e0006 */
[----:B------:R-:W-:Y:S01]  /*aca0*/  UPRMT UR23, UR40, 0x654, UR23 ;  /* 0x0000065428177896 */ /* 0x000fe20008000017 */
[----:B---3--:R-:W-:-:S08]  /*acb0*/  IMAD.MOV.U32 R8, RZ, RZ, R5 ;  /* 0x000000ffff087224 */ /* 0x008fd000078e0005 */
[----:B------:R-:W-:Y:S01]  /*acc0*/  SYNCS.ARRIVE.TRANS64.RED.A1T0 RZ, [UR23], RZ ;  /* 0x000000ffffff79a7 */ /* 0x000fe20008100417 */
[----:B------:R-:W-:Y:S05]  /*acd0*/  @P1 BRA `(.L_x_2237) ;  /* 0xffffffe400d41947 */ /* 0x000fea000383ffff */
.L_x_2226:
        /* <DEDUP_REMOVED lines=10> */
.L_x_2257:
[----:B------:R-:W-:-:S04]  /*ad80*/  UIADD3 UR38, UR26, 0x1, URZ ;  /* 0x000000011a267890 */ /* 0x000fc8000fffe03f */
[----:B------:R-:W-:-:S04]  /*ad90*/  UISETP.NE.AND UP0, UPT, UR38, 0x2, UPT ;  /* 0x000000022600788c */ /* 0x000fc8000bf05270 */
[----:B------:R-:W-:Y:S02]  /*ada0*/  USEL UR6, URZ, 0x1, UP0 ;  /* 0x000000013f067887 */ /* 0x000fe40008000000 */
[----:B------:R-:W-:Y:S02]  /*adb0*/  USEL UR38, UR38, URZ, UP0 ;  /* 0x0000003f26267287 */ /* 0x000fe40008000000 */
[----:B------:R-:W-:Y:S01]  /*adc0*/  ULOP3.LUT UR37, UR37, UR6, URZ, 0x3c, !UPT ;  /* 0x0000000625257292 */ /* 0x000fe2000f8e3c3f */
[----:B------:R-:W-:Y:S11]  /*add0*/  @!P0 BRA `(.L_x_2239) ;  /* 0x0000000000048947 */ /* 0x000ff60003800000 */
[----:B------:R-:W-:Y:S01]  /*ade0*/  BPT.TRAP 0x1 ;  /* 0x000000040000795c */ /* 0x000fe20000300000 */
.L_x_2239:
[----:B------:R-:W-:Y:S01]  /*adf0*/  ULEA UR20, UR38, UR41, 0x3 ;  /* 0x0000002926147291 */ /* 0x000fe2000f8e183f */
[----:B01234-:R-:W-:-:S05]  /*ae00*/  IMAD.U32 R8, RZ, RZ, UR37 ;  /* 0x00000025ff087e24 */ /* 0x01ffca000f8e00ff */
[----:B------:R-:W-:-:S04]  /*ae10*/  SHF.L.U32 R8, R8, 0x1f, RZ ;  /* 0x0000001f08087819 */ /* 0x000fc800000006ff */
[----:B------:R0:W1:Y:S01]  /*ae20*/  SYNCS.PHASECHK.TRANS64.TRYWAIT P1, [UR20+0x28c30], R8 ;  /* 0x028c3008ff0075a7 */ /* 0x0000620008020154 */
[----:B------:R-:W-:Y:S05]  /*ae30*/  @!P0 BRA `(.L_x_2240) ;  /* 0x0000000000048947 */ /* 0x000fea0003800000 */
[----:B------:R-:W-:Y:S01]  /*ae40*/  BPT.TRAP 0x1 ;  /* 0x000000040000795c */ /* 0x000fe20000300000 */
.L_x_2240:
[----:B-1----:R-:W-:Y:S05]  /*ae50*/  @P1 BRA `(.L_x_2241) ;  /* 0x0000000000081947 */ /* 0x002fea0003800000 */
[----:B------:R-:W1:Y:S02]  /*ae60*/  SYNCS.PHASECHK.TRANS64.TRYWAIT P1, [UR20+0x28c30], R8 ;  /* 0x028c3008ff0075a7 */ /* 0x000e640008020154 */
[----:B-1----:R-:W-:Y:S05]  /*ae70*/  @!P1 BRA `(.L_x_2242) ;  /* 0x000000e0009c9947 */ /* 0x002fea0003800000 */
.L_x_2241:
        /* <DEDUP_REMOVED lines=23> */
.L_x_2243:
        /* <DEDUP_REMOVED lines=9> */
[----:B-1----:R-:W-:Y:S01]  /*b080*/  @P1 IMAD.HI.U32 R5, R14, UR6, RZ ;  /* 0x000000060e051c27 */ /* 0x002fe2000f8e00ff */
[----:B------:R-:W-:Y:S01]  /*b090*/  @UP1 ULDC UR6, c[0x0][0x450] ;  /* 0x0001140000061ab9 */ /* 0x000fe20000000800 */
[----:B------:R-:W-:-:S03]  /*b0a0*/  PLOP3.LUT P1, PT, PT, PT, UP0, 0x40, 0x0 ;  /* 0x000000000000781c */ /* 0x000fc60003f2e808 */
[----:B------:R-:W-:Y:S01]  /*b0b0*/  @P2 SHF.R.U32.HI R14, RZ, UR6, R5 ;  /* 0x00000006ff0e2c19 */ /* 0x000fe20008011605 */
[----:B------:R-:W-:Y:S01]  /*b0c0*/  UIADD3 UR6, UR20, 0x28c40, URZ ;  /* 0x00028c4014067890 */ /* 0x000fe2000fffe03f */
[----:B------:R-:W-:-:S03]  /*b0d0*/  IMAD.U32 R5, RZ, RZ, UR50 ;  /* 0x00000032ff057e24 */ /* 0x000fc6000f8e00ff */
[----:B------:R-:W1:Y:S01]  /*b0e0*/  SHFL.IDX PT, R15, R14, RZ, 0x1c1f ;  /* 0x001c1fff0e0f7589 */ /* 0x000e6200000e0000 */
[----:B------:R-:W-:Y:S01]  /*b0f0*/  UPRMT UR6, UR40, 0x654, UR6 ;  /* 0x0000065428067896 */ /* 0x000fe20008000006 */
[----:B------:R-:W-:-:S05]  /*b100*/  IADD3 R12, -R5, UR48, R12 ;  /* 0x00000030050c7c10 */ /* 0x000fca000fffe10c */
[----:B------:R-:W-:-:S03]  /*b110*/  VIADD R13, R12, UR25 ;  /* 0x000000190c0d7c36 */ /* 0x000fc60008000000 */
[----:B------:R-:W-:Y:S01]  /*b120*/  SYNCS.ARRIVE.TRANS64.RED.A1T0 RZ, [UR6], RZ ;  /* 0x000000ffffff79a7 */ /* 0x000fe20008100406 */
[----:B------:R-:W-:-:S06]  /*b130*/  ULOP3.LUT UR6, URZ, UR24, URZ, 0x33, !UPT ;  /* 0x000000183f067292 */ /* 0x000fcc000f8e333f */
[----:B------:R-:W-:Y:S02]  /*b140*/  VIADD R12, R12, UR6 ;  /* 0x000000060c0c7c36 */ /* 0x000fe40008000000 */
[--C-:B-1----:R-:W-:Y:S02]  /*b150*/  IMAD.IADD R11, R13, 0x1, R15.reuse ;  /* 0x000000010d0b7824 */ /* 0x102fe400078e020f */
        /* <DEDUP_REMOVED lines=15> */
.L_x_2246:
[----:B------:R-:W-:-:S05]  /*b250*/  IMAD.U32 R20, RZ, RZ, UR23 ;  /* 0x00000017ff147e24 */ /* 0x000fca000f8e00ff */
[----:B------:R-:W-:-:S13]  /*b260*/  ISETP.NE.AND P1, PT, R20, 0x1, PT ;  /* 0x000000011400780c */ /* 0x000fda0003f25270 */
[----:B------:R-:W1:Y:S02]  /*b270*/  @P1 LDC.64 R6, c[0x0][0x9e8] ;  /* 0x00027a00ff061b82 */ /* 0x000e640000000a00 */
[----:B-1----:R-:W-:-:S05]  /*b280*/  @P1 IMAD.HI.U32 R6, R15, R6, RZ ;  /* 0x000000060f061227 */ /* 0x002fca00078e00ff */
[----:B------:R-:W-:-:S07]  /*b290*/  @P1 SHF.R.U32.HI R15, RZ, R7, R6 ;  /* 0x00000007ff0f1219 */ /* 0x000fce0000011606 */
.L_x_2247:
[----:B------:R-:W-:Y:S05]  /*b2a0*/  BSYNC B0 ;  /* 0x0000000000007941 */ /* 0x000fea0003800000 */
.L_x_2245:
[----:B------:R-:W-:-:S04]  /*b2b0*/  IMAD R15, R15, R20, -UR7 ;  /* 0x800000070f0f7e24 */ /* 0x000fc8000f8e0214 */
[----:B------:R-:W-:-:S05]  /*b2c0*/  IMAD.IADD R15, R15, 0x1, -R2 ;  /* 0x000000010f0f7824 */ /* 0x000fca00078e0a02 */
[----:B------:R-:W-:Y:S02]  /*b2d0*/  VIMNMX R5, R5, R15, !PT ;  /* 0x0000000f05057248 */ /* 0x000fe40007fe0100 */
[----:B------:R-:W-:-:S07]  /*b2e0*/  VIADDMNMX R11, R15, R20, R11, PT ;  /* 0x000000140f0b7246 */ /* 0x000fce000380010b */
.L_x_2244:
[----:B------:R-:W-:Y:S01]  /*b2f0*/  UISETP.GT.AND UP0, UPT, UR21, -0x1, UPT ;  /* 0xffffffff1500788c */ /* 0x000fe2000bf04270 */
[----:B------:R-:W1:Y:S01]  /*b300*/  SHFL.IDX PT, R6, R14, 0x1, 0x1c1f ;  /* 0x003c1f000e067f89 */ /* 0x000e6200000e0000 */
        /* <DEDUP_REMOVED lines=10> */
[--C-:B-1----:R-:W-:Y:S01]  /*b3b0*/  IMAD.IADD R13, R13, 0x1, R6.reuse ;  /* 0x000000010d0d7824 */ /* 0x102fe200078e0206 */
        /* <DEDUP_REMOVED lines=56> */
.L_x_2250:
[----:B------:R-:W-:-:S05]  /*b740*/  IMAD.U32 R11, RZ, RZ, UR23 ;  /* 0x00000017ff0b7e24 */ /* 0x000fca000f8e00ff */
[----:B------:R-:W-:-:S13]  /*b750*/  ISETP.NE.AND P2, PT, R11, 0x1, PT ;  /* 0x000000010b00780c */ /* 0x000fda0003f45270 */
[----:B------:R-:W1:Y:S02]  /*b760*/  @P2 LDC.64 R6, c[0x0][0x9e8] ;  /* 0x00027a00ff062b82 */ /* 0x000e640000000a00 */
[----:B-1----:R-:W-:-:S05]  /*b770*/  @P2 IMAD.HI.U32 R6, R5, R6, RZ ;  /* 0x0000000605062227 */ /* 0x002fca00078e00ff */
[----:B------:R-:W-:-:S07]  /*b780*/  @P2 SHF.R.U32.HI R5, RZ, R7, R6 ;  /* 0x00000007ff052219 */ /* 0x000fce0000011606 */
.L_x_2251:
[----:B------:R-:W-:Y:S05]  /*b790*/  BSYNC B0 ;  /* 0x0000000000007941 */ /* 0x000fea0003800000 */
.L_x_2249:
[----:B------:R-:W-:-:S04]  /*b7a0*/  IMAD R5, R5, R11, -UR7 ;  /* 0x8000000705057e24 */ /* 0x000fc8000f8e020b */
[----:B------:R-:W-:-:S05]  /*b7b0*/  IMAD.IADD R5, R5, 0x1, -R2 ;  /* 0x0000000105057824 */ /* 0x000fca00078e0a02 */
[----:B------:R-:W-:Y:S02]  /*b7c0*/  VIMNMX R12, R12, R5, !PT ;  /* 0x000000050c0c7248 */ /* 0x000fe40007fe0100 */
[----:B------:R-:W-:-:S07]  /*b7d0*/  VIADDMNMX R13, R5, R11, R13, PT ;  /* 0x0000000b050d7246 */ /* 0x000fce000380010d */
.L_x_2248:
        /* <DEDUP_REMOVED lines=57> */
[----:B------:R-:W1:Y:S01]  /*bb70*/  SHFL.BFLY PT, R6, R5, 0x2, 0x1f ;  /* 0x0c401f0005067f89 */ /* 0x000e6200000e0000 */
        /* <DEDUP_REMOVED lines=11> */
[----:B-1----:R-:W-:-:S02]  /*bc30*/  FMNMX.FTZ R5, R5, R6, !PT ;  /* 0x0000000605057209 */ /* 0x002fc40007810000 */
[----:B------:R-:W-:Y:S02]  /*bc40*/  FSEL R182, R182, -INF , !P2 ;  /* 0xff800000b6b67808 */ /* 0x000fe40005000000 */
[----:B------:R-:W-:Y:S01]  /*bc50*/  ISETP.NE.AND P2, PT, R18, RZ, PT ;  /* 0x000000ff1200720c */ /* 0x000fe20003f45270 */
[----:B------:R-:W1:Y:S01]  /*bc60*/  SHFL.BFLY PT, R6, R5, 0x1, 0x1f ;  /* 0x0c201f0005067f89 */ /* 0x000e6200000e0000 */
[----:B------:R-:W-:Y:S02]  /*bc70*/  @P0 LOP3.LUT R16, R16, 0x40, RZ, 0xfc, !PT ;  /* 0x0000004010100812 */ /* 0x000fe400078efcff */
[----:B------:R-:W-:Y:S02]  /*bc80*/  ISETP.LT.OR P0, PT, R13, 0x22, P3 ;  /* 0x000000220d00780c */ /* 0x000fe40001f01670 */
[C---:B------:R-:W-:Y:S02]  /*bc90*/  LOP3.LUT P3, RZ, R16.reuse, 0x80, RZ, 0xc0, !PT ;  /* 0x0000008010ff7812 */ /* 0x040fe4000786c0ff */
[----:B------:R-:W-:-:S02]  /*bca0*/  LOP3.LUT R16, R16, 0xffffffef, RZ, 0xc0, !PT ;  /* 0xffffffef10107812 */ /* 0x000fc400078ec0ff */
[----:B------:R-:W-:-:S04]  /*bcb0*/  ISETP.LT.OR P3, PT, R13, 0x1, P3 ;  /* 0x000000010d00780c */ /* 0x000fc80001f61670 */
[----:B------:R-:W-:-:S03]  /*bcc0*/  FSEL R154, R154, -INF , !P3 ;  /* 0xff8000009a9a7808 */ /* 0x000fc60005800000 */
[----:B------:R-:W-:Y:S02]  /*bcd0*/  @P0 LOP3.LUT R16, R16, 0x10, RZ, 0xfc, !PT ;  /* 0x0000001010100812 */ /* 0x000fe400078efcff */
[----:B------:R-:W-:Y:S02]  /*bce0*/  ISETP.LT.OR P0, PT, R13, 0x29, P4 ;  /* 0x000000290d00780c */ /* 0x000fe40002701670 */
[C---:B------:R-:W-:Y:S02]  /*bcf0*/  LOP3.LUT P4, RZ, R16.reuse, 0x20, RZ, 0xc0, !PT ;  /* 0x0000002010ff7812 */ /* 0x040fe4000788c0ff */
[----:B------:R-:W-:Y:S02]  /*bd00*/  LOP3.LUT R16, R16, 0xfffffffb, RZ, 0xc0, !PT ;  /* 0xfffffffb10107812 */ /* 0x000fe400078ec0ff */
[----:B-1----:R-:W-:Y:S02]  /*bd10*/  FMNMX.FTZ R5, R5, R6, !PT ;  /* 0x0000000605057209 */ /* 0x002fe40007810000 */
[----:B------:R-:W-:-:S03]  /*bd20*/  ISETP.LT.OR P4, PT, R13, 0x3a, P4 ;  /* 0x0000003a0d00780c */ /* 0x000fc60002781670 */
[----:B------:R-:W-:Y:S01]  /*bd30*/  FMUL.FTZ R6, R5, UR10 ;  /* 0x0000000a05067c20 */ /* 0x000fe20008410000 */
[----:B------:R-:W-:Y:S02]  /*bd40*/  FSEL R183, R183, -INF , !P4 ;  /* 0xff800000b7b77808 */ /* 0x000fe40006000000 */
[----:B------:R-:W-:Y:S02]  /*bd50*/  @P0 LOP3.LUT R16, R16, 0x4, RZ, 0xfc, !PT ;  /* 0x0000000410100812 */ /* 0x000fe400078efcff */
[----:B------:R-:W-:Y:S02]  /*bd60*/  ISETP.LT.OR P0, PT, R13, 0x2a, P5 ;  /* 0x0000002a0d00780c */ /* 0x000fe40002f01670 */
[----:B------:R-:W-:Y:S02]  /*bd70*/  FSETP.NEU.FTZ.AND P5, PT, R5, -INF , PT ;  /* 0xff8000000500780b */ /* 0x000fe40003fbd000 */
[----:B------:R-:W-:Y:S02]  /*bd80*/  LOP3.LUT R16, R16, 0xffff7fff, RZ, 0xc0, !PT ;  /* 0xffff7fff10107812 */ /* 0x000fe400078ec0ff */
[----:B------:R-:W-:-:S02]  /*bd90*/  FSEL R6, R6, RZ, P5 ;  /* 0x000000ff06067208 */ /* 0x000fc40002800000 */
        /* <DEDUP_REMOVED lines=36> */
[----:B------:R-:W1:Y:S01]  /*bfe0*/  MUFU.EX2 R157, R157 ;  /* 0x0000009d009d7308 */ /* 0x000e620000000800 */
        /* <DEDUP_REMOVED lines=22> */
[----:B------:R-:W-:Y:S02]  /*c150*/  LOP3.LUT P0, RZ, R16, 0x4000, RZ, 0xc0, !PT ;  /* 0x0000400010ff7812 */ /* 0x000fe4000780c0ff */
[----:B------:R-:W-:Y:S01]  /*c160*/  FMNMX.FTZ R6, R179, R6, !PT ;  /* 0x00000006b3067209 */ /* 0x000fe20007810000 */
[----:B------:R-:W-:Y:S03]  /*c170*/  MUFU.EX2 R168, R168 ;  /* 0x000000a800a87308 */ /* 0x000fe60000000800 */
        /* <DEDUP_REMOVED lines=23> */
[----:B-1----:R-:W-:Y:S01]  /*c2f0*/  F2FP.F16.F32.PACK_AB R154, R157, R156 ;  /* 0x0000009c9d9a723e */ /* 0x002fe200000000ff */
        /* <DEDUP_REMOVED lines=8> */
[----:B------:R-:W1:Y:S01]  /*c380*/  MUFU.EX2 R7, R7 ;  /* 0x0000000700077308 */ /* 0x000e620000000800 */
        /* <DEDUP_REMOVED lines=16> */
[----:B-1----:R1:W-:Y:S01]  /*c490*/  @!P2 STS [R10+0x28820], R7 ;  /* 0x028820070a00a388 */ /* 0x0023e20000000800 */
        /* <DEDUP_REMOVED lines=9> */
[--C-:B-1----:R-:W-:Y:S01]  /*c530*/  FFMA.FTZ R10, R158, UR10, -R14.reuse ;  /* 0x0000000a9e0a7c23 */ /* 0x102fe2000801080e */
        /* <DEDUP_REMOVED lines=12> */
[----:B------:R-:W1:Y:S01]  /*c600*/  MUFU.EX2 R10, R10 ;  /* 0x0000000a000a7308 */ /* 0x000e620000000800 */
        /* <DEDUP_REMOVED lines=28> */
[----:B------:R-:W1:Y:S01]  /*c7d0*/  MUFU.EX2 R161, R170 ;  /* 0x000000aa00a17308 */ /* 0x000e620000000800 */
        /* <DEDUP_REMOVED lines=137> */
[----:B-1----:R-:W-:Y:S06]  /*d070*/  @!P0 BRA `(.L_x_2252) ;  /* 0x0000000000048947 */ /* 0x002fec0003800000 */
[----:B------:R-:W-:Y:S01]  /*d080*/  BPT.TRAP 0x1 ;  /* 0x000000040000795c */ /* 0x000fe20000300000 */
.L_x_2252:
[----:B------:R1:W2:Y:S01]  /*d090*/  SYNCS.PHASECHK.TRANS64.TRYWAIT P1, [UR20+0x28c50], R8 ;  /* 0x028c5008ff0075a7 */ /* 0x0002a20008020154 */
[----:B------:R-:W-:Y:S05]  /*d0a0*/  @!P0 BRA `(.L_x_2253) ;  /* 0x0000000000048947 */ /* 0x000fea0003800000 */
[----:B------:R-:W-:Y:S01]  /*d0b0*/  BPT.TRAP 0x1 ;  /* 0x000000040000795c */ /* 0x000fe20000300000 */
.L_x_2253:
[----:B--2---:R-:W-:Y:S05]  /*d0c0*/  @P1 BRA `(.L_x_2254) ;  /* 0x0000000000081947 */ /* 0x004fea0003800000 */
[----:B------:R-:W2:Y:S02]  /*d0d0*/  SYNCS.PHASECHK.TRANS64.TRYWAIT P1, [UR20+0x28c50], R8 ;  /* 0x028c5008ff0075a7 */ /* 0x000ea40008020154 */
[----:B--2---:R-:W-:Y:S05]  /*d0e0*/  @!P1 BRA `(.L_x_2255) ;  /* 0x000000c000189947 */ /* 0x004fea0003800000 */
.L_x_2254:
        /* <DEDUP_REMOVED lines=34> */
.L_x_2256:
        /* <DEDUP_REMOVED lines=10> */
.L_x_2238:
[----:B------:R-:W5:Y:S01]  /*d3b0*/  SHFL.BFLY PT, R0, R3, 0x2, 0x1f ;  /* 0x0c401f0003007f89 */ /* 0x000f6200000e0000 */
[----:B------:R-:W-:Y:S01]  /*d3c0*/  IMAD.U32 R11, RZ, RZ, UR10 ;  /* 0x0000000aff0b7e24 */ /* 0x000fe2000f8e00ff */
[----:B------:R-:W-:Y:S06]  /*d3d0*/  BAR.ARV 0x8, 0x100 ;  /* 0x0204000000007b1d */ /* 0x000fec0000002000 */
[----:B------:R-:W-:Y:S02]  /*d3e0*/  IMAD.MOV.U32 R12, RZ, RZ, -0x800000 ;  /* 0xff800000ff0c7424 */ /* 0x000fe400078e00ff */
[----:B------:R-:W-:Y:S01]  /*d3f0*/  BAR.SYNC.DEFER_BLOCKING 0xf, 0x100 ;  /* 0x03c4000000007b1d */ /* 0x000fe20000010000 */
[----:B------:R-:W-:Y:S01]  /*d400*/  ISETP.NE.AND P2, PT, R18, RZ, PT ;  /* 0x000000ff1200720c */ /* 0x000fe20003f45270 */
[----:B------:R-:W-:-:S04]  /*d410*/  UIADD3 UR36, UR36, 0x1, URZ ;  /* 0x0000000124247890 */ /* 0x000fc8000fffe03f */
[----:B------:R-:W0:Y:S01]  /*d420*/  SHFL.BFLY PT, R9, R4, 0x2, 0x1f ;  /* 0x0c401f0004097f89 */ /* 0x000e2200000e0000 */
[----:B-----5:R-:W-:Y:S01]  /*d430*/  FADD.FTZ R0, R0, R3 ;  /* 0x0000000300007221 */ /* 0x020fe20000010000 */
[----:B------:R-:W-:-:S04]  /*d440*/  IMAD.MOV.U32 R3, RZ, RZ, RZ ;  /* 0x000000ffff037224 */ /* 0x000fc800078e00ff */
[----:B01234-:R-:W0:Y:S01]  /*d450*/  SHFL.BFLY PT, R7, R0, 0x1, 0x1f ;  /* 0x0c201f0000077f89 */ /* 0x01fe2200000e0000 */
[----:B------:R-:W-:Y:S01]  /*d460*/  FADD.FTZ R9, R9, R4 ;  /* 0x0000000409097221 */ /* 0x000fe20000010000 */
[----:B------:R-:W-:Y:S01]  /*d470*/  IMAD.U32 R4, RZ, RZ, UR38 ;  /* 0x00000026ff047e24 */ /* 0x000fe2000f8e00ff */
[----:B------:R-:W-:-:S03]  /*d480*/  UIADD3 UR38, UR38, 0x1, URZ ;  /* 0x0000000126267890 */ /* 0x000fc6000fffe03f */
[----:B------:R-:W1:Y:S01]  /*d490*/  SHFL.BFLY PT, R8, R9, 0x1, 0x1f ;  /* 0x0c201f0009087f89 */ /* 0x000e6200000e0000 */
[----:B------:R-:W-:Y:S01]  /*d4a0*/  @!P2 IMAD R4, R4, 0x40, R17 ;  /* 0x000000400404a824 */ /* 0x000fe200078e0211 */
[----:B------:R-:W-:Y:S01]  /*d4b0*/  UISETP.NE.AND UP0, UPT, UR38, 0x2, UPT ;  /* 0x000000022600788c */ /* 0x000fe2000bf05270 */
[----:B0-----:R-:W-:-:S03]  /*d4c0*/  FADD.FTZ R10, R0, R7 ;  /* 0x00000007000a7221 */ /* 0x001fc60000010000 */
[----:B------:R-:W-:Y:S01]  /*d4d0*/  @!P2 LEA R4, R4, UR41, 0x2 ;  /* 0x000000290404ac11 */ /* 0x000fe2000f8e10ff */
[----:B------:R-:W-:Y:S01]  /*d4e0*/  USEL UR4, URZ, 0x1, UP0 ;  /* 0x000000013f047887 */ /* 0x000fe20008000000 */
[----:B------:R-:W-:Y:S01]  /*d4f0*/  FSETP.NE.FTZ.AND P0, PT, R10, RZ, PT ;  /* 0x000000ff0a00720b */ /* 0x000fe20003f15000 */
[----:B------:R-:W-:Y:S02]  /*d500*/  USEL UR38, UR38, URZ, UP0 ;  /* 0x0000003f26267287 */ /* 0x000fe40008000000 */
[----:B------:R-:W-:-:S10]  /*d510*/  ULOP3.LUT UR37, UR37, UR4, URZ, 0x3c, !UPT ;  /* 0x0000000425257292 */ /* 0x000fd4000f8e3c3f */
[----:B------:R-:W0:Y:S01]  /*d520*/  @P0 MUFU.LG2 R7, R10 ;  /* 0x0000000a00070308 */ /* 0x000e220000000c00 */
[----:B------:R-:W-:Y:S01]  /*d530*/  @P0 FMUL.FTZ R0, R11, 0.69314718246459960938 ;  /* 0x3f3172180b000820 */ /* 0x000fe20000410000 */
[----:B-1----:R-:W-:-:S05]  /*d540*/  FADD.FTZ R8, R9, R8 ;  /* 0x0000000809087221 */ /* 0x002fca0000010000 */
[----:B------:R-:W-:Y:S01]  /*d550*/  FSETP.NE.FTZ.AND P1, PT, R8, RZ, PT ;  /* 0x000000ff0800720b */ /* 0x000fe20003f35000 */
[----:B------:R-:W1:Y:S01]  /*d560*/  @P0 MUFU.RCP R3, R10 ;  /* 0x0000000a00030308 */ /* 0x000e620000001000 */
[----:B0-----:R-:W-:-:S04]  /*d570*/  @P0 FMUL.FTZ R7, R7, 0.69314718246459960938 ;  /* 0x3f31721807070820 */ /* 0x001fc80000410000 */
[----:B------:R-:W-:Y:S01]  /*d580*/  @P0 FFMA.FTZ R12, R0, R5, R7 ;  /* 0x00000005000c0223 */ /* 0x000fe20000010007 */
[----:B------:R-:W-:-:S06]  /*d590*/  IMAD.MOV.U32 R0, RZ, RZ, RZ ;  /* 0x000000ffff007224 */ /* 0x000fcc00078e00ff */
[----:B------:R-:W0:Y:S01]  /*d5a0*/  @P1 MUFU.LG2 R5, R8 ;  /* 0x0000000800051308 */ /* 0x000e220000000c00 */
[----:B------:R-:W-:Y:S01]  /*d5b0*/  PLOP3.LUT P0, PT, PT, PT, PT, 0x8, 0x0 ;  /* 0x000000000000781c */ /* 0x000fe20003f0e170 */
[----:B-1----:R-:W-:Y:S01]  /*d5c0*/  @!P2 STS [R4+0x28800], R3 ;  /* 0x028800030400a388 */ /* 0x002fe20000000800 */
[-C--:B------:R-:W-:Y:S01]  /*d5d0*/  FMUL.FTZ R24, R24, R3.reuse ;  /* 0x0000000318187220 */ /* 0x080fe20000410000 */
[-C--:B------:R-:W-:Y:S01]  /*d5e0*/  FMUL.FTZ R25, R25, R3.reuse ;  /* 0x0000000319197220 */ /* 0x080fe20000410000 */
[-C--:B------:R-:W-:Y:S01]  /*d5f0*/  FMUL.FTZ R28, R28, R3.reuse ;  /* 0x000000031c1c7220 */ /* 0x080fe20000410000 */
[-C--:B------:R-:W-:Y:S01]  /*d600*/  FMUL.FTZ R29, R29, R3.reuse ;  /* 0x000000031d1d7220 */ /* 0x080fe20000410000 */
[-C--:B------:R-:W-:Y:S01]  /*d610*/  FMUL.FTZ R32, R32, R3.reuse ;  /* 0x0000000320207220 */ /* 0x080fe20000410000 */
[----:B------:R-:W1:Y:S01]  /*d620*/  @P1 MUFU.RCP R0, R8 ;  /* 0x0000000800001308 */ /* 0x000e620000001000 */
        /* <DEDUP_REMOVED lines=26> */
[----:B0-----:R-:W-:-:S02]  /*d7d0*/  IMAD.U32 R4, RZ, RZ, UR10 ;  /* 0x0000000aff047e24 */ /* 0x001fc4000f8e00ff */
        /* <DEDUP_REMOVED lines=103> */
.L_x_2162:
[----:B------:R-:W0:Y:S08]  /*de50*/  S2UR UR40, SR_CgaCtaId ;  /* 0x00000000002879c3 */ /* 0x000e300000008800 */
[----:B------:R-:W-:Y:S01]  /*de60*/  BAR.SYNC.DEFER_BLOCKING 0x5, 0x180 ;  /* 0x0146000000007b1d */ /* 0x000fe20000010000 */
[----:B------:R-:W-:-:S05]  /*de70*/  USHF.R.U32.HI UR9, URZ, 0x10, UR42 ;  /* 0x000000103f097899 */ /* 0x000fca000801162a */
[----:B------:R-:W-:Y:S01]  /*de80*/  UMOV UR41, 0x400 ;  /* 0x0000040000297882 */ /* 0x000fe20000000000 */
[----:B------:R-:W-:Y:S01]  /*de90*/  BSSY B0, `(.L_x_2258) ;  /* 0x000049c000007945 */ /* 0x000fe20003800000 */
[----:B0-----:R-:W-:-:S09]  /*dea0*/  ULEA UR41, UR40, UR41, 0x18 ;  /* 0x0000002928297291 */ /* 0x001fd2000f8ec03f */
[----:B------:R-:W0:Y:S02]  /*deb0*/  LDS.128 R4, [UR41+0x28cd0] ;  /* 0x028cd029ff047984 */ /* 0x000e240008000c00 */
[----:B0-----:R-:W-:Y:S02]  /*dec0*/  R2UR UR5, R5 ;  /* 0x00000000050572ca */ /* 0x001fe400000e0000 */
[----:B------:R-:W-:Y:S02]  /*ded0*/  R2UR UR7, R6 ;  /* 0x00000000060772ca */ /* 0x000fe400000e0000 */
[----:B------:R-:W-:Y:S01]  /*dee0*/  R2UR UR6, R7 ;  /* 0x00000000070672ca */ /* 0x000fe200000e0000 */
[----:B------:R-:W-:Y:S06]  /*def0*/  BAR.ARV 0x4, 0x180 ;  /* 0x0106000000007b1d */ /* 0x000fec0000002000 */
[----:B------:R-:W-:Y:S08]  /*df00*/  @P0 BRA `(.L_x_2259) ;  /* 0x0000003800540947 */ /* 0x000ff00003800000 */
[----:B------:R-:W2:Y:S01]  /*df10*/  LDL R0, [R1+0x20] ;  /* 0x0000200001007983 */ /* 0x000ea20000100800 */
[----:B------:R-:W0:Y:S01]  /*df20*/  S2UR UR4, SR_SWINHI ;  /* 0x00000000000479c3 */ /* 0x000e220000002f00 */
[----:B------:R-:W-:Y:S01]  /*df30*/  F2FP.F16.F32.PACK_AB R6, R29, R28 ;  /* 0x0000001c1d06723e */ /* 0x000fe200000000ff */
[----:B------:R-:W-:Y:S01]  /*df40*/  ULDC.64 UR14, c[0x0][0xc00] ;  /* 0x00030000000e7ab9 */ /* 0x000fe20000000a00 */
[----:B------:R-:W-:Y:S01]  /*df50*/  F2FP.F16.F32.PACK_AB R7, R31, R30 ;  /* 0x0000001e1f07723e */ /* 0x000fe200000000ff */
[----:B------:R-:W-:Y:S01]  /*df60*/  ULDC.64 UR12, c[0x0][0xc00] ;  /* 0x00030000000c7ab9 */ /* 0x000fe20000000a00 */
[----:B------:R-:W-:Y:S01]  /*df70*/  F2FP.F16.F32.PACK_AB R10, R37, R36 ;  /* 0x00000024250a723e */ /* 0x000fe200000000ff */
[----:B------:R-:W-:Y:S01]  /*df80*/  UIMAD.WIDE UR12, UR44, 0x4, UR12 ;  /* 0x000000042c0c78a5 */ /* 0x000fe2000f8e020c */
[----:B------:R-:W-:Y:S01]  /*df90*/  F2FP.F16.F32.PACK_AB R11, R39, R38 ;  /* 0x00000026270b723e */ /* 0x000fe200000000ff */
[----:B------:R-:W-:Y:S01]  /*dfa0*/  UMOV UR10, UR41 ;  /* 0x00000029000a7c82 */ /* 0x000fe20008000000 */
[----:B0-----:R-:W-:Y:S01]  /*dfb0*/  UMOV UR11, UR4 ;  /* 0x00000004000b7c82 */ /* 0x001fe20008000000 */
[----:B------:R-:W-:Y:S01]  /*dfc0*/  ULDC UR4, c[0x0][0xad4] ;  /* 0x0002b50000047ab9 */ /* 0x000fe20000000800 */
[----:B------:R-:W-:-:S02]  /*dfd0*/  IMAD.U32 R14, RZ, RZ, UR10 ;  /* 0x0000000aff0e7e24 */ /* 0x000fc4000f8e00ff */
[----:B------:R-:W-:Y:S01]  /*dfe0*/  IMAD.U32 R15, RZ, RZ, UR11 ;  /* 0x0000000bff0f7e24 */ /* 0x000fe2000f8e00ff */
[----:B------:R-:W-:Y:S02]  /*dff0*/  ULDC.64 UR10, c[0x0][0xc08] ;  /* 0x00030200000a7ab9 */ /* 0x000fe40000000a00 */
[----:B------:R-:W-:-:S04]  /*e000*/  UISETP.NE.U32.AND UP0, UPT, UR10, URZ, UPT ;  /* 0x0000003f0a00728c */ /* 0x000fc8000bf05070 */
[----:B------:R-:W-:Y:S01]  /*e010*/  UISETP.NE.AND.EX UP0, UPT, UR11, URZ, UPT, UP0 ;  /* 0x0000003f0b00728c */ /* 0x000fe2000bf05300 */
[----:B------:R-:W-:Y:S05]  /*e020*/  BAR.SYNC.DEFER_BLOCKING 0x1, 0x100 ;  /* 0x0044000000007b1d */ /* 0x000fea0000010000 */
[----:B------:R-:W-:-:S05]  /*e030*/  PLOP3.LUT P1, PT, PT, PT, UP0, 0x80, 0x0 ;  /* 0x000000000000781c */ /* 0x000fca0003f2f008 */
[----:B------:R-:W-:Y:S02]  /*e040*/  @UP0 ULDC.64 UR10, c[0x0][0xc08] ;  /* 0x00030200000a0ab9 */ /* 0x000fe40000000a00 */
[----:B------:R-:W-:Y:S01]  /*e050*/  @UP0 UIMAD.WIDE UR10, UR44, 0x4, UR10 ;  /* 0x000000042c0a08a5 */ /* 0x000fe2000f8e020a */
        /* <DEDUP_REMOVED lines=12> */
[----:B0-----:R-:W-:Y:S01]  /*e120*/  IMAD.X R5, RZ, RZ, R21, P0 ;  /* 0x000000ffff057224 */ /* 0x001fe200000e0615 */
[----:B------:R-:W-:Y:S02]  /*e130*/  LOP3.LUT R4, R8, R9, RZ, 0x3c, !PT ;  /* 0x0000000908047212 */ /* 0x000fe400078e3cff */
[----:B------:R-:W-:Y:S02]  /*e140*/  F2FP.F16.F32.PACK_AB R8, R33, R32 ;  /* 0x000000202108723e */ /* 0x000fe400000000ff */
[----:B------:R-:W-:Y:S02]  /*e150*/  MOV R13, R4 ;  /* 0x00000004000d7202 */ /* 0x000fe40000000f00 */
[----:B------:R-:W-:Y:S02]  /*e160*/  IADD3 R5, P0, R20, 0x40, RZ ;  /* 0x0000004014057810 */ /* 0x000fe40007f1e0ff */
[----:B------:R-:W-:-:S02]  /*e170*/  F2FP.F16.F32.PACK_AB R9, R35, R34 ;  /* 0x000000222309723e */ /* 0x000fc400000000ff */
[----:B------:R-:W-:Y:S02]  /*e180*/  LOP3.LUT R4, R5, 0x380, RZ, 0xc0, !PT ;  /* 0x0000038005047812 */ /* 0x000fe400078ec0ff */
[----:B------:R-:W-:Y:S01]  /*e190*/  F2FP.F16.F32.PACK_AB R6, R45, R44 ;  /* 0x0000002c2d06723e */ /* 0x000fe200000000ff */
[----:B------:R0:W-:Y:S01]  /*e1a0*/  STSM.16.M88.4 [R13], R8 ;  /* 0x000000080d007844 */ /* 0x0001e20000000200 */
[----:B------:R-:W-:Y:S02]  /*e1b0*/  SHF.R.U64 R4, R4, 0x3, RZ ;  /* 0x0000000304047819 */ /* 0x000fe400000012ff */
[----:B------:R-:W-:Y:S02]  /*e1c0*/  F2FP.F16.F32.PACK_AB R7, R47, R46 ;  /* 0x0000002e2f07723e */ /* 0x000fe400000000ff */
[----:B------:R-:W-:Y:S01]  /*e1d0*/  LOP3.LUT R4, R4, R5, RZ, 0x3c, !PT ;  /* 0x0000000504047212 */ /* 0x000fe200078e3cff */
[----:B------:R-:W-:-:S05]  /*e1e0*/  IMAD.X R5, RZ, RZ, R21, P0 ;  /* 0x000000ffff057224 */ /* 0x000fca00000e0615 */
[----:B------:R-:W-:Y:S02]  /*e1f0*/  MOV R0, R4 ;  /* 0x0000000400007202 */ /* 0x000fe40000000f00 */
[----:B------:R-:W-:Y:S02]  /*e200*/  F2FP.F16.F32.PACK_AB R4, R41, R40 ;  /* 0x000000282904723e */ /* 0x000fe400000000ff */
[----:B------:R-:W-:Y:S02]  /*e210*/  F2FP.F16.F32.PACK_AB R5, R43, R42 ;  /* 0x0000002a2b05723e */ /* 0x000fe400000000ff */
[----:B0-----:R-:W-:Y:S02]  /*e220*/  IADD3 R9, P0, R20, 0x60, RZ ;  /* 0x0000006014097810 */ /* 0x001fe40007f1e0ff */
[----:B------:R-:W-:Y:S01]  /*e230*/  F2FP.F16.F32.PACK_AB R10, R53, R52 ;  /* 0x00000034350a723e */ /* 0x000fe200000000ff */
[----:B------:R0:W-:Y:S01]  /*e240*/  STSM.16.M88.4 [R0], R4 ;  /* 0x0000000400007844 */ /* 0x0001e20000000200 */
[----:B------:R-:W-:-:S02]  /*e250*/  LOP3.LUT R8, R9, 0x380, RZ, 0xc0, !PT ;  /* 0x0000038009087812 */ /* 0x000fc400078ec0ff */
[----:B------:R-:W-:Y:S02]  /*e260*/  F2FP.F16.F32.PACK_AB R11, R55, R54 ;  /* 0x00000036370b723e */ /* 0x000fe400000000ff */
[----:B------:R-:W-:Y:S01]  /*e270*/  SHF.R.U64 R8, R8, 0x3, RZ ;  /* 0x0000000308087819 */ /* 0x000fe200000012ff */
[----:B0-----:R-:W-:-:S03]  /*e280*/  IMAD.X R5, RZ, RZ, R21, P0 ;  /* 0x000000ffff057224 */ /* 0x001fc600000e0615 */
[----:B------:R-:W-:Y:S02]  /*e290*/  LOP3.LUT R4, R8, R9, RZ, 0x3c, !PT ;  /* 0x0000000908047212 */ /* 0x000fe400078e3cff */
[----:B------:R-:W-:Y:S02]  /*e2a0*/  F2FP.F16.F32.PACK_AB R8, R49, R48 ;  /* 0x000000303108723e */ /* 0x000fe400000000ff */
[----:B------:R-:W-:Y:S02]  /*e2b0*/  MOV R13, R4 ;  /* 0x00000004000d7202 */ /* 0x000fe40000000f00 */
[----:B------:R-:W-:Y:S02]  /*e2c0*/  IADD3 R5, P0, R20, 0x2000, RZ ;  /* 0x0000200014057810 */ /* 0x000fe40007f1e0ff */
[----:B------:R-:W-:Y:S02]  /*e2d0*/  F2FP.F16.F32.PACK_AB R9, R51, R50 ;  /* 0x000000323309723e */ /* 0x000fe400000000ff */
[----:B------:R-:W-:-:S02]  /*e2e0*/  LOP3.LUT R4, R5, 0x380, RZ, 0xc0, !PT ;  /* 0x0000038005047812 */ /* 0x000fc400078ec0ff */
        /* <DEDUP_REMOVED lines=119> */
[----:B0-----:R-:W-:-:S03]  /*ea60*/  IADD3 R9, P0, R20, 0x6060, RZ ;  /* 0x0000606014097810 */ /* 0x001fc60007f1e0ff */
[----:B------:R0:W-:Y:S01]  /*ea70*/  STSM.16.M88.4 [R0], R4 ;  /* 0x0000000400007844 */ /* 0x0001e20000000200 */
[----:B------:R-:W-:Y:S01]  /*ea80*/  LOP3.LUT R8, R9, 0x380, RZ, 0xc0, !PT ;  /* 0x0000038009087812 */ /* 0x000fe200078ec0ff */
[----:B------:R-:W-:Y:S01]  /*ea90*/  IMAD.X R21, RZ, RZ, R21, P0 ;  /* 0x000000ffff157224 */ /* 0x000fe200000e0615 */
[----:B------:R-:W-:Y:S02]  /*eaa0*/  ISETP.NE.U32.AND P0, PT, RZ, UR14, PT ;  /* 0x0000000eff007c0c */ /* 0x000fe4000bf05070 */
[----:B------:R-:W-:Y:S02]  /*eab0*/  SHF.R.U64 R8, R8, 0x3, RZ ;  /* 0x0000000308087819 */ /* 0x000fe400000012ff */
[----:B------:R-:W-:Y:S02]  /*eac0*/  ISETP.NE.AND.EX P0, PT, RZ, UR15, PT, P0 ;  /* 0x0000000fff007c0c */ /* 0x000fe4000bf05300 */
[----:B------:R-:W-:-:S04]  /*ead0*/  LOP3.LUT R20, R8, R9, RZ, 0x3c, !PT ;  /* 0x0000000908147212 */ /* 0x000fc800078e3cff */
[----:B------:R-:W-:Y:S02]  /*eae0*/  MOV R20, R20 ;  /* 0x0000001400147202 */ /* 0x000fe40000000f00 */
[----:B0-----:R-:W-:Y:S02]  /*eaf0*/  F2FP.F16.F32.PACK_AB R4, R145, R144 ;  /* 0x000000909104723e */ /* 0x001fe400000000ff */
[----:B------:R-:W-:Y:S02]  /*eb00*/  F2FP.F16.F32.PACK_AB R5, R147, R146 ;  /* 0x000000929305723e */ /* 0x000fe400000000ff */
[----:B------:R-:W-:Y:S02]  /*eb10*/  F2FP.F16.F32.PACK_AB R6, R149, R148 ;  /* 0x000000949506723e */ /* 0x000fe400000000ff */
[----:B------:R-:W-:-:S05]  /*eb20*/  F2FP.F16.F32.PACK_AB R7, R151, R150 ;  /* 0x000000969707723e */ /* 0x000fca00000000ff */
[----:B------:R0:W-:Y:S02]  /*eb30*/  STSM.16.M88.4 [R20], R4 ;  /* 0x0000000414007844 */ /* 0x0001e40000000200 */
[----:B0-----:R-:W-:Y:S02]  /*eb40*/  IMAD.U32 R4, RZ, RZ, UR10 ;  /* 0x0000000aff047e24 */ /* 0x001fe4000f8e00ff */
[----:B------:R-:W-:Y:S01]  /*eb50*/  IMAD.U32 R5, RZ, RZ, UR11 ;  /* 0x0000000bff057e24 */ /* 0x000fe2000f8e00ff */
[----:B------:R-:W-:Y:S06]  /*eb60*/  BAR.SYNC.DEFER_BLOCKING 0x1, 0x100 ;  /* 0x0044000000007b1d */ /* 0x000fec0000010000 */
[----:B------:R0:W2:Y:S02]  /*eb70*/  @P1 LDG.E R6, desc[UR54][R4.64] ;  /* 0x0000003604061981 */ /* 0x0000a4000c1e1900 */
[----:B0-----:R-:W-:-:S02]  /*eb80*/  IMAD.U32 R4, RZ, RZ, UR12 ;  /* 0x0000000cff047e24 */ /* 0x001fc4000f8e00ff */
[----:B------:R-:W-:-:S05]  /*eb90*/  IMAD.U32 R5, RZ, RZ, UR13 ;  /* 0x0000000dff057e24 */ /* 0x000fca000f8e00ff */
[----:B------:R0:W5:Y:S01]  /*eba0*/  @P0 LDG.E R0, desc[UR54][R4.64] ;  /* 0x0000003604000981 */ /* 0x000162000c1e1900 */
[----:B------:R-:W-:Y:S01]  /*ebb0*/  UISETP.NE.AND UP0, UPT, UR9, URZ, UPT ;  /* 0x0000003f0900728c */ /* 0x000fe2000bf05270 */
[----:B------:R-:W-:Y:S01]  /*ebc0*/  ULDC UR8, c[0x0][0xa88] ;  /* 0x0002a20000087ab9 */ /* 0x000fe20000000800 */
[----:B------:R-:W-:Y:S02]  /*ebd0*/  ULOP3.LUT UR42, UR42, 0xff, URZ, 0xc0, !UPT ;  /* 0x000000ff2a2a7892 */ /* 0x000fe4000f8ec03f */
[----:B------:R-:W-:Y:S01]  /*ebe0*/  USEL UR10, UR9, UR4, UP0 ;  /* 0x00000004090a7287 */ /* 0x000fe20008000000 */
[----:B--2---:R-:W-:Y:S01]  /*ebf0*/  @P1 R2UR UR8, R6 ;  /* 0x00000000060812ca */ /* 0x004fe200000e0000 */
[----:B0-----:R-:W-:-:S14]  /*ec00*/  @P1 BRA `(.L_x_2260) ;  /* 0x0000000000201947 */ /* 0x001fdc0003800000 */
[----:B------:R-:W-:Y:S05]  /*ec10*/  @!P0 BRA `(.L_x_2260) ;  /* 0x00000000001c8947 */ /* 0x000fea0003800000 */
[----:B------:R-:W-:Y:S02]  /*ec20*/  IMAD.U32 R4, RZ, RZ, UR12 ;  /* 0x0000000cff047e24 */ /* 0x000fe4000f8e00ff */
[----:B------:R-:W-:-:S05]  /*ec30*/  IMAD.U32 R5, RZ, RZ, UR13 ;  /* 0x0000000dff057e24 */ /* 0x000fca000f8e00ff */
[----:B------:R-:W2:Y:S04]  /*ec40*/  LDG.E R6, desc[UR54][R4.64] ;  /* 0x0000003604067981 */ /* 0x000ea8000c1e1900 */
[----:B------:R-:W3:Y:S01]  /*ec50*/  LDG.E R7, desc[UR54][R4.64+0x4] ;  /* 0x0000043604077981 */ /* 0x000ee2000c1e1900 */
[----:B--2---:R-:W-:Y:S02]  /*ec60*/  R2UR UR4, R6 ;  /* 0x00000000060472ca */ /* 0x004fe400000e0000 */
[----:B---3--:R-:W-:-:S13]  /*ec70*/  R2UR UR8, R7 ;  /* 0x00000000070872ca */ /* 0x008fda00000e0000 */
[----:B------:R-:W-:-:S12]  /*ec80*/  UIADD3 UR8, -UR4, UR8, URZ ;  /* 0x0000000804087290 */ /* 0x000fd8000fffe13f */
.L_x_2260:
[----:B------:R-:W0:Y:S01]  /*ec90*/  SHFL.IDX PT, R4, R224, RZ, 0x1f ;  /* 0x00001fffe0047589 */ /* 0x000e2200000e0000 */
        /* <DEDUP_REMOVED lines=8> */
[----:B0-----:R-:W-:-:S13]  /*ed20*/  ISETP.NE.AND P0, PT, R4, RZ, PT ;  /* 0x000000ff0400720c */ /* 0x001fda0003f05270 */
[----:B------:R-:W-:Y:S05]  /*ed30*/  @P0 BRA `(.L_x_2261) ;  /* 0x0000000400000947 */ /* 0x000fea0003800000 */
[----:B------:R-:W2:Y:S01]  /*ed40*/  LDL R10, [R1+0x1c] ;  /* 0x00001c00010a7983 */ /* 0x000ea20000100800 */
[----:B------:R-:W0:Y:S01]  /*ed50*/  LDC R0, c[0x0][0xbe8] ;  /* 0x0002fa00ff007b82 */ /* 0x000e220000000800 */
[----:B------:R-:W-:Y:S01]  /*ed60*/  UISETP.GT.AND UP1, UPT, UR10, 0x1, UPT ;  /* 0x000000010a00788c */ /* 0x000fe2000bf24270 */
[----:B------:R-:W-:Y:S01]  /*ed70*/  VIADD R9, R190, UR45 ;  /* 0x0000002dbe097c36 */ /* 0x000fe20008000000 */
[----:B------:R-:W-:Y:S01]  /*ed80*/  UMOV UR21, 0x9b8 ;  /* 0x000009b800157882 */ /* 0x000fe20000000000 */
[----:B------:R-:W-:Y:S02]  /*ed90*/  UISETP.NE.U32.AND UP0, UPT, UR14, URZ, UPT ;  /* 0x0000003f0e00728c */ /* 0x000fe4000bf05070 */
[----:B------:R-:W-:Y:S01]  /*eda0*/  USEL UR21, UR21, 0x978, UP1 ;  /* 0x0000097815157887 */ /* 0x000fe20008800000 */
[----:B------:R-:W-:Y:S01]  /*edb0*/  IMAD.MOV.U32 R5, RZ, RZ, R9 ;  /* 0x000000ffff057224 */ /* 0x000fe200078e0009 */
[----:B------:R-:W-:Y:S02]  /*edc0*/  UISETP.NE.AND.EX UP0, UPT, UR15, URZ, UPT, UP0 ;  /* 0x0000003f0f00728c */ /* 0x000fe4000bf05300 */
[----:B------:R-:W-:-:S02]  /*edd0*/  USEL UR16, UR42, URZ, UP1 ;  /* 0x0000003f2a107287 */ /* 0x000fc40008800000 */
[----:B------:R-:W-:Y:S02]  /*ede0*/  USEL UR19, UR44, URZ, !UP0 ;  /* 0x0000003f2c137287 */ /* 0x000fe4000c000000 */
[----:B------:R-:W-:-:S04]  /*edf0*/  USHF.R.S32.HI UR17, URZ, 0x1f, UR44 ;  /* 0x0000001f3f117899 */ /* 0x000fc8000801142c */
[----:B------:R-:W-:Y:S01]  /*ee00*/  ULDC.64 UR14, c[0x0][UR21+0x228] ;  /* 0x00008a00150e7abb */ /* 0x000fe20008000a00 */
[----:B------:R-:W-:Y:S01]  /*ee10*/  ULDC.64 UR12, c[0x0][UR21+0x220] ;  /* 0x00008800150c7abb */ /* 0x000fe20008000a00 */
[----:B------:R-:W-:Y:S02]  /*ee20*/  UIMAD.WIDE.U32 UR22, UR14, UR16, URZ ;  /* 0x000000100e1672a5 */ /* 0x000fe4000f8e003f */
[----:B------:R-:W-:Y:S01]  /*ee30*/  UIMAD UR24, UR15, UR16, URZ ;  /* 0x000000100f1872a4 */ /* 0x000fe2000f8e023f */
[C---:B0-----:R-:W-:Y:S01]  /*ee40*/  ISETP.NE.AND P0, PT, R0.reuse, 0x1, PT ;  /* 0x000000010000780c */ /* 0x041fe20003f05270 */
[----:B------:R-:W-:Y:S01]  /*ee50*/  UIMAD.WIDE.U32 UR14, UR12, UR19, URZ ;  /* 0x000000130c0e72a5 */ /* 0x000fe2000f8e003f */
[----:B------:R-:W-:Y:S01]  /*ee60*/  IMAD R11, R0, UR8, RZ ;  /* 0x00000008000b7c24 */ /* 0x000fe2000f8e02ff */
[----:B------:R-:W-:Y:S01]  /*ee70*/  ULDC.64 UR10, c[0x0][UR21+0x218] ;  /* 0x00008600150a7abb */ /* 0x000fe20008000a00 */
[----:B------:R-:W-:Y:S02]  /*ee80*/  USEL UR20, UR17, URZ, !UP0 ;  /* 0x0000003f11147287 */ /* 0x000fe4000c000000 */
[----:B------:R-:W-:-:S02]  /*ee90*/  UIMAD UR19, UR13, UR19, URZ ;  /* 0x000000130d1372a4 */ /* 0x000fc4000f8e023f */
[----:B------:R-:W-:Y:S02]  /*eea0*/  UIMAD.WIDE.U32 UR16, UR10, UR43, URZ ;  /* 0x0000002b0a1072a5 */ /* 0x000fe4000f8e003f */
[----:B------:R-:W-:Y:S02]  /*eeb0*/  UIMAD UR10, UR11, UR43, URZ ;  /* 0x0000002b0b0a72a4 */ /* 0x000fe4000f8e023f */
[----:B------:R-:W-:Y:S01]  /*eec0*/  UIMAD UR19, UR12, UR20, UR19 ;  /* 0x000000140c1372a4 */ /* 0x000fe2000f8e0213 */
[----:B------:R-:W0:Y:S01]  /*eed0*/  @P0 LDC R4, c[0x0][0xbec] ;  /* 0x0002fb00ff040b82 */ /* 0x000e220000000800 */
[----:B------:R-:W-:Y:S02]  /*eee0*/  UIADD3 UR24, UR23, UR24, URZ ;  /* 0x0000001817187290 */ /* 0x000fe4000fffe03f */
[----:B------:R-:W-:Y:S02]  /*eef0*/  UIADD3 UR11, UR17, UR10, URZ ;  /* 0x0000000a110b7290 */ /* 0x000fe4000fffe03f */
[----:B------:R-:W-:-:S02]  /*ef00*/  UIADD3 UR16, UP0, UP2, UR14, UR16, UR4 ;  /* 0x000000100e107290 */ /* 0x000fc4000fa1e004 */
[----:B------:R-:W-:Y:S01]  /*ef10*/  UIADD3 UR10, UR15, UR19, URZ ;  /* 0x000000130f0a7290 */ /* 0x000fe2000fffe03f */
[----:B------:R-:W1:Y:S01]  /*ef20*/  @P0 LDC R7, c[0x0][0xbf0] ;  /* 0x0002fc00ff070b82 */ /* 0x000e620000000800 */
[----:B------:R-:W-:Y:S02]  /*ef30*/  IMAD.U32 R6, RZ, RZ, UR24 ;  /* 0x00000018ff067e24 */ /* 0x000fe4000f8e00ff */
[----:B------:R-:W-:Y:S01]  /*ef40*/  UIADD3.X UR10, UR10, UR11, UR18, UP0, UP2 ;  /* 0x0000000b0a0a7290 */ /* 0x000fe200087e4412 */
[----:B0-----:R-:W-:-:S05]  /*ef50*/  @P0 IMAD.HI.U32 R4, R9, R4, RZ ;  /* 0x0000000409040227 */ /* 0x001fca00078e00ff */
[----:B-1----:R-:W-:Y:S01]  /*ef60*/  @P0 SHF.R.U32.HI R5, RZ, R7, R4 ;  /* 0x00000007ff050219 */ /* 0x002fe20000011604 */
[----:B------:R-:W-:-:S04]  /*ef70*/  IMAD.U32 R4, RZ, RZ, UR22 ;  /* 0x00000016ff047e24 */ /* 0x000fc8000f8e00ff */
[--C-:B------:R-:W-:Y:S01]  /*ef80*/  IMAD.MOV R7, RZ, RZ, -R5.reuse ;  /* 0x000000ffff077224 */ /* 0x100fe200078e0a05 */
[----:B------:R-:W-:Y:S02]  /*ef90*/  IADD3 R4, P0, P2, R5, UR16, R4 ;  /* 0x0000001005047c10 */ /* 0x000fe4000fa1e004 */
[----:B------:R-:W-:Y:S01]  /*efa0*/  SHF.R.S32.HI R5, RZ, 0x1f, R5 ;  /* 0x0000001fff057819 */ /* 0x000fe20000011405 */
[----:B------:R-:W-:Y:S02]  /*efb0*/  IMAD R7, R0, R7, R9 ;  /* 0x0000000700077224 */ /* 0x000fe400078e0209 */
[----:B------:R-:W-:Y:S01]  /*efc0*/  VIADD R0, R17, UR45 ;  /* 0x0000002d11007c36 */ /* 0x000fe20008000000 */
[----:B------:R-:W-:Y:S01]  /*efd0*/  IADD3.X R5, R5, UR10, R6, P0, P2 ;  /* 0x0000000a05057c10 */ /* 0x000fe200087e4406 */
[----:B------:R-:W-:Y:S01]  /*efe0*/  ULDC.64 UR10, c[0x0][UR21+0x210] ;  /* 0x00008400150a7abb */ /* 0x000fe20008000a00 */
[----:B------:R-:W-:Y:S01]  /*eff0*/  SHF.R.S32.HI R6, RZ, 0x1f, R7 ;  /* 0x0000001fff067819 */ /* 0x000fe20000011407 */
[----:B------:R-:W-:-:S02]  /*f000*/  IMAD R9, R7, UR11, RZ ;  /* 0x0000000b07097c24 */ /* 0x000fc4000f8e02ff */
        /* <DEDUP_REMOVED lines=8> */
[----:B------:R-:W-:Y:S04]  /*f090*/  SHFL.IDX PT, R6, R8, 0x1, 0x1c1f ;  /* 0x003c1f0008067f89 */ /* 0x000fe800000e0000 */
[----:B------:R-:W-:Y:S04]  /*f0a0*/  SHFL.IDX PT, R4, R8, RZ, 0x1c1f ;  /* 0x001c1fff08047589 */ /* 0x000fe800000e0000 */
[----:B------:R-:W-:Y:S01]  /*f0b0*/  SHFL.IDX PT, R7, R9, 0x1, 0x1c1f ;  /* 0x003c1f0009077f89 */ /* 0x000fe200000e0000 */
[----:B--2---:R-:W-:-:S05]  /*f0c0*/  IMAD.MOV R5, RZ, RZ, -R10 ;  /* 0x000000ffff057224 */ /* 0x004fca00078e0a0a */
[----:B------:R-:W-:Y:S02]  /*f0d0*/  ISETP.NE.AND P0, PT, R2, R5, PT ;  /* 0x000000050200720c */ /* 0x000fe40003f05270 */
[----:B------:R-:W0:Y:S02]  /*f0e0*/  SHFL.IDX PT, R5, R9, RZ, 0x1c1f ;  /* 0x001c1fff09057589 */ /* 0x000e2400000e0000 */
[C---:B------:R-:W-:Y:S01]  /*f0f0*/  ISETP.GE.OR P2, PT, R0.reuse, R11, P0 ;  /* 0x0000000b0000720c */ /* 0x040fe20000746670 */
[----:B------:R-:W-:-:S05]  /*f100*/  VIADD R0, R0, 0x8 ;  /* 0x0000000800007836 */ /* 0x000fca0000000000 */
[----:B------:R-:W-:-:S07]  /*f110*/  ISETP.GE.OR P0, PT, R0, R11, P0 ;  /* 0x0000000b0000720c */ /* 0x000fce0000706670 */
[----:B0-----:R0:W-:Y:S06]  /*f120*/  @!P2 ST.E desc[UR54][R4.64], R12 ;  /* 0x0000000c0400a985 */ /* 0x0011ec000c101936 */
[----:B------:R0:W-:Y:S02]  /*f130*/  @!P0 ST.E desc[UR54][R6.64], R3 ;  /* 0x0000000306008985 */ /* 0x0001e4000c101936 */
.L_x_2261:
[----:B------:R-:W-:Y:S05]  /*f140*/  @P1 BRA `(.L_x_2262) ;  /* 0x0000001000501947 */ /* 0x000fea0003800000 */
[----:B0-----:R-:W-:Y:S01]  /*f150*/  IMAD R3, R223, 0x40, R19 ;  /* 0x00000040df037824 */ /* 0x001fe200078e0213 */
[----:B------:R-:W0:Y:S01]  /*f160*/  LDC R82, c[0x0][0xbe8] ;  /* 0x0002fa00ff527b82 */ /* 0x000e220000000800 */
[----:B------:R-:W-:Y:S01]  /*f170*/  ULDC UR14, c[0x0][0xac8] ;  /* 0x0002b200000e7ab9 */ /* 0x000fe20000000800 */
[----:B------:R-:W-:Y:S01]  /*f180*/  ULDC.64 UR12, c[0x0][0xaa0] ;  /* 0x0002a800000c7ab9 */ /* 0x000fe20000000a00 */
        /* <DEDUP_REMOVED lines=9> */
[--C-:B------:R-:W-:Y:S01]  /*f220*/  IMAD.X R9, RZ, RZ, R15.reuse, P3 ;  /* 0x000000ffff097224 */ /* 0x100fe200018e060f */
[----:B------:R-:W-:Y:S02]  /*f230*/  LOP3.LUT R32, R33, 0x380, RZ, 0xc0, !PT ;  /* 0x0000038021207812 */ /* 0x000fe400078ec0ff */
[----:B------:R-:W-:Y:S02]  /*f240*/  IADD3 R45, P3, R14, 0x8000, RZ ;  /* 0x000080000e2d7810 */ /* 0x000fe40007f7e0ff */
[----:B------:R-:W-:Y:S01]  /*f250*/  LOP3.LUT R40, R40, R41, RZ, 0x3c, !PT ;  /* 0x0000002928287212 */ /* 0x000fe200078e3cff */
[--C-:B------:R-:W-:Y:S01]  /*f260*/  IMAD.X R41, RZ, RZ, R15.reuse, P2 ;  /* 0x000000ffff297224 */ /* 0x100fe200010e060f */
[C---:B------:R-:W-:Y:S01]  /*f270*/  IADD3 R37, P1, R14.reuse, 0x6000, RZ ;  /* 0x000060000e257810 */ /* 0x040fe20007f3e0ff */
[----:B------:R-:W-:Y:S01]  /*f280*/  VIADD R91, R19, 0x40 ;  /* 0x00000040135b7836 */ /* 0x000fe20000000000 */
[----:B------:R-:W-:Y:S01]  /*f290*/  IADD3 R69, P2, R14, 0xe000, RZ ;  /* 0x0000e0000e457810 */ /* 0x000fe20007f5e0ff */
[----:B------:R-:W-:Y:S01]  /*f2a0*/  UIMAD UR18, UR18, UR12, URZ ;  /* 0x0000000c121272a4 */ /* 0x000fe2000f8e023f */
[----:B------:R-:W-:Y:S01]  /*f2b0*/  SHF.R.U64 R32, R32, 0x3, RZ ;  /* 0x0000000320207819 */ /* 0x000fe200000012ff */
[----:B------:R-:W-:Y:S01]  /*f2c0*/  UIMAD.WIDE.U32 UR10, UR4, UR12, URZ ;  /* 0x0000000c040a72a5 */ /* 0x000fe2000f8e003f */
[----:B------:R-:W-:Y:S01]  /*f2d0*/  LOP3.LUT R44, R45, 0x380, RZ, 0xc0, !PT ;  /* 0x000003802d2c7812 */ /* 0x000fe200078ec0ff */
[----:B------:R-:W-:Y:S01]  /*f2e0*/  VIADD R87, R19, 0x80 ;  /* 0x0000008013577836 */ /* 0x000fe20000000000 */
[----:B------:R-:W-:Y:S01]  /*f2f0*/  LOP3.LUT R36, R37, 0x380, RZ, 0xc0, !PT ;  /* 0x0000038025247812 */ /* 0x000fe200078ec0ff */
[----:B------:R-:W-:Y:S01]  /*f300*/  VIADD R89, R19, 0x100 ;  /* 0x0000010013597836 */ /* 0x000fe20000000000 */
[----:B------:R-:W-:Y:S01]  /*f310*/  LOP3.LUT R68, R69, 0x380, RZ, 0xc0, !PT ;  /* 0x0000038045447812 */ /* 0x000fe200078ec0ff */
[----:B------:R-:W-:Y:S01]  /*f320*/  VIADD R95, R19, 0x140 ;  /* 0x00000140135f7836 */ /* 0x000fe20000000000 */
[----:B------:R-:W-:Y:S01]  /*f330*/  LOP3.LUT R32, R32, R33, RZ, 0x3c, !PT ;  /* 0x0000002120207212 */ /* 0x000fe200078e3cff */
[----:B------:R-:W-:Y:S01]  /*f340*/  IMAD.X R33, RZ, RZ, R15, P0 ;  /* 0x000000ffff217224 */ /* 0x000fe200000e060f */
[----:B------:R-:W-:Y:S01]  /*f350*/  SHF.R.U64 R44, R44, 0x3, RZ ;  /* 0x000000032c2c7819 */ /* 0x000fe200000012ff */
[----:B------:R-:W5:Y:S01]  /*f360*/  LD.E.128 R8, desc[UR54][R8.64] ;  /* 0x0000003608087980 */ /* 0x000f62000c101d00 */
[----:B------:R-:W-:-:S02]  /*f370*/  SHF.R.U64 R36, R36, 0x3, RZ ;  /* 0x0000000324247819 */ /* 0x000fc400000012ff */
[----:B------:R-:W-:Y:S01]  /*f380*/  IADD3 R61, P0, R14, 0xc000, RZ ;  /* 0x0000c0000e3d7810 */ /* 0x000fe20007f1e0ff */
[----:B------:R-:W-:Y:S01]  /*f390*/  UIMAD UR18, UR4, UR13, UR18 ;  /* 0x0000000d041272a4 */ /* 0x000fe2000f8e0212 */
[----:B------:R-:W-:Y:S01]  /*f3a0*/  SHF.R.U64 R68, R68, 0x3, RZ ;  /* 0x0000000344447819 */ /* 0x000fe200000012ff */
[----:B------:R-:W5:Y:S01]  /*f3b0*/  LD.E.128 R32, desc[UR54][R32.64] ;  /* 0x0000003620207980 */ /* 0x000f62000c101d00 */
[----:B------:R-:W-:Y:S01]  /*f3c0*/  LOP3.LUT R44, R44, R45, RZ, 0x3c, !PT ;  /* 0x0000002d2c2c7212 */ /* 0x000fe200078e3cff */
[--C-:B------:R-:W-:Y:S01]  /*f3d0*/  IMAD.X R45, RZ, RZ, R15.reuse, P3 ;  /* 0x000000ffff2d7224 */ /* 0x100fe200018e060f */
[----:B------:R-:W-:Y:S01]  /*f3e0*/  LOP3.LUT R36, R36, R37, RZ, 0x3c, !PT ;  /* 0x0000002524247212 */ /* 0x000fe200078e3cff */
[--C-:B------:R-:W-:Y:S01]  /*f3f0*/  IMAD.X R37, RZ, RZ, R15.reuse, P1 ;  /* 0x000000ffff257224 */ /* 0x100fe200008e060f */
[----:B------:R-:W-:Y:S01]  /*f400*/  LOP3.LUT R60, R61, 0x380, RZ, 0xc0, !PT ;  /* 0x000003803d3c7812 */ /* 0x000fe200078ec0ff */
[----:B------:R-:W-:Y:S01]  /*f410*/  ULDC.64 UR12, c[0x0][0xae8] ;  /* 0x0002ba00000c7ab9 */ /* 0x000fe20000000a00 */
[----:B------:R-:W-:Y:S01]  /*f420*/  LOP3.LUT R68, R68, R69, RZ, 0x3c, !PT ;  /* 0x0000004544447212 */ /* 0x000fe200078e3cff */
[----:B------:R-:W-:Y:S01]  /*f430*/  IMAD.X R69, RZ, RZ, R15, P2 ;  /* 0x000000ffff457224 */ /* 0x000fe200010e060f */
[----:B------:R-:W-:-:S02]  /*f440*/  IADD3 R3, P3, R14, 0xf000, RZ ;  /* 0x0000f0000e037810 */ /* 0x000fc40007f7e0ff */
[C---:B------:R-:W-:Y:S02]  /*f450*/  IADD3 R13, P4, R14.reuse, 0x2000, RZ ;  /* 0x000020000e0d7810 */ /* 0x040fe40007f9e0ff */
[C---:B------:R-:W-:Y:S02]  /*f460*/  IADD3 R25, P5, R14.reuse, 0x3000, RZ ;  /* 0x000030000e197810 */ /* 0x040fe40007fbe0ff */
[C---:B------:R-:W-:Y:S01]  /*f470*/  IADD3 R29, P6, R14.reuse, 0x4000, RZ ;  /* 0x000040000e1d7810 */ /* 0x040fe20007fde0ff */
[----:B------:R-:W-:Y:S01]  /*f480*/  UIADD3 UR11, UR11, UR18, URZ ;  /* 0x000000120b0b7290 */ /* 0x000fe2000fffe03f */
[----:B------:R-:W-:Y:S01]  /*f490*/  IADD3 R65, P1, R14, 0xd000, RZ ;  /* 0x0000d0000e417810 */ /* 0x000fe20007f3e0ff */
[----:B------:R-:W-:Y:S01]  /*f4a0*/  USHF.R.S32.HI UR4, URZ, 0x1f, UR9 ;  /* 0x0000001f3f047899 */ /* 0x000fe20008011409 */
[----:B0-----:R-:W-:Y:S01]  /*f4b0*/  ISETP.NE.AND P2, PT, R82, 0x1, PT ;  /* 0x000000015200780c */ /* 0x001fe20003f45270 */
[----:B------:R-:W-:Y:S01]  /*f4c0*/  IMAD.X R73, RZ, RZ, R15, P3 ;  /* 0x000000ffff497224 */ /* 0x000fe200018e060f */
[----:B------:R-:W-:Y:S01]  /*f4d0*/  SHF.R.U64 R60, R60, 0x3, RZ ;  /* 0x000000033c3c7819 */ /* 0x000fe200000012ff */
[----:B------:R-:W5:Y:S01]  /*f4e0*/  LD.E.128 R36, desc[UR54][R36.64] ;  /* 0x0000003624247980 */ /* 0x000f62000c101d00 */
[----:B------:R-:W-:-:S02]  /*f4f0*/  LOP3.LUT R0, R3, 0x380, RZ, 0xc0, !PT ;  /* 0x0000038003007812 */ /* 0x000fc400078ec0ff */
[----:B------:R-:W-:Y:S01]  /*f500*/  LOP3.LUT R64, R65, 0x380, RZ, 0xc0, !PT ;  /* 0x0000038041407812 */ /* 0x000fe200078ec0ff */
[----:B------:R-:W5:Y:S01]  /*f510*/  LD.E.128 R40, desc[UR54][R40.64] ;  /* 0x0000003628287980 */ /* 0x000f62000c101d00 */
[----:B------:R-:W-:Y:S01]  /*f520*/  LOP3.LUT R60, R60, R61, RZ, 0x3c, !PT ;  /* 0x0000003d3c3c7212 */ /* 0x000fe200078e3cff */
[----:B------:R-:W-:Y:S01]  /*f530*/  IMAD.X R61, RZ, RZ, R15, P0 ;  /* 0x000000ffff3d7224 */ /* 0x000fe200000e060f */
[----:B------:R-:W-:Y:S01]  /*f540*/  SHF.R.U64 R0, R0, 0x3, RZ ;  /* 0x0000000300007819 */ /* 0x000fe200000012ff */
[----:B------:R-:W5:Y:S01]  /*f550*/  LD.E.128 R44, desc[UR54][R44.64] ;  /* 0x000000362c2c7980 */ /* 0x000f62000c101d00 */
[----:B------:R-:W-:Y:S01]  /*f560*/  SHF.R.U64 R64, R64, 0x3, RZ ;  /* 0x0000000340407819 */ /* 0x000fe200000012ff */
[----:B------:R-:W0:Y:S01]  /*f570*/  @P2 LDC R79, c[0x0][0xbec] ;  /* 0x0002fb00ff4f2b82 */ /* 0x000e220000000800 */
[----:B------:R-:W-:Y:S01]  /*f580*/  ISETP.GE.AND P0, PT, R91, UR14, PT ;  /* 0x0000000e5b007c0c */ /* 0x000fe2000bf06270 */
[----:B------:R-:W5:Y:S01]  /*f590*/  LD.E.128 R68, desc[UR54][R68.64] ;  /* 0x0000003644447980 */ /* 0x000f62000c101d00 */
[----:B------:R-:W-:-:S02]  /*f5a0*/  LOP3.LUT R72, R0, R3, RZ, 0x3c, !PT ;  /* 0x0000000300487212 */ /* 0x000fc400078e3cff */
[----:B------:R-:W-:Y:S01]  /*f5b0*/  LOP3.LUT R64, R64, R65, RZ, 0x3c, !PT ;  /* 0x0000004140407212 */ /* 0x000fe200078e3cff */
[----:B------:R-:W-:Y:S01]  /*f5c0*/  IMAD.X R65, RZ, RZ, R15, P1 ;  /* 0x000000ffff417224 */ /* 0x000fe200008e060f */
[----:B------:R-:W-:Y:S01]  /*f5d0*/  SEL R3, RZ, 0xffffffff, P0 ;  /* 0xffffffffff037807 */ /* 0x000fe20000000000 */
[----:B------:R-:W1:Y:S01]  /*f5e0*/  @P2 LDC R81, c[0x0][0xbf0] ;  /* 0x0002fc00ff512b82 */ /* 0x000e620000000800 */
[----:B------:R-:W-:Y:S02]  /*f5f0*/  ISETP.GE.AND P1, PT, R19, UR14, PT ;  /* 0x0000000e13007c0c */ /* 0x000fe4000bf26270 */
[----:B------:R-:W-:Y:S01]  /*f600*/  LOP3.LUT R12, R13, 0x380, RZ, 0xc0, !PT ;  /* 0x000003800d0c7812 */ /* 0x000fe200078ec0ff */
[----:B------:R-:W-:Y:S01]  /*f610*/  IMAD.SHL.U32 R3, R3, 0x2, RZ ;  /* 0x0000000203037824 */ /* 0x000fe200078e00ff */
[----:B------:R-:W-:Y:S02]  /*f620*/  SEL R0, RZ, 0x1, P1 ;  /* 0x00000001ff007807 */ /* 0x000fe40000800000 */
[----:B------:R-:W-:-:S02]  /*f630*/  LOP3.LUT R24, R25, 0x380, RZ, 0xc0, !PT ;  /* 0x0000038019187812 */ /* 0x000fc400078ec0ff */
[----:B------:R-:W-:Y:S01]  /*f640*/  LOP3.LUT R28, R29, 0x380, RZ, 0xc0, !PT ;  /* 0x000003801d1c7812 */ /* 0x000fe200078ec0ff */
[----:B------:R-:W-:Y:S01]  /*f650*/  UIMAD.WIDE.U32 UR10, UR43, UR12, UR10 ;  /* 0x0000000c2b0a72a5 */ /* 0x000fe2000f8e000a */
[----:B------:R-:W-:Y:S01]  /*f660*/  LOP3.LUT R20, R3, 0x2, R0, 0xe2, !PT ;  /* 0x0000000203147812 */ /* 0x000fe200078ee200 */
[----:B------:R-:W-:Y:S01]  /*f670*/  VIADD R3, R19, 0xc0 ;  /* 0x000000c013037836 */ /* 0x000fe20000000000 */
[----:B------:R-:W-:Y:S01]  /*f680*/  SHF.R.U64 R12, R12, 0x3, RZ ;  /* 0x000000030c0c7819 */ /* 0x000fe200000012ff */
[----:B------:R-:W-:Y:S01]  /*f690*/  IMAD R0, R191, 0x20, R223 ;  /* 0x00000020bf007824 */ /* 0x000fe200078e02df */
[----:B------:R-:W-:Y:S01]  /*f6a0*/  SHF.R.U64 R24, R24, 0x3, RZ ;  /* 0x0000000318187819 */ /* 0x000fe200000012ff */
[----:B------:R-:W5:Y:S01]  /*f6b0*/  LD.E.128 R60, desc[UR54][R60.64] ;  /* 0x000000363c3c7980 */ /* 0x000f62000c101d00 */
[----:B------:R-:W-:Y:S01]  /*f6c0*/  ISETP.GE.AND P0, PT, R3, UR14, PT ;  /* 0x0000000e03007c0c */ /* 0x000fe2000bf06270 */
[----:B------:R-:W-:Y:S01]  /*f6d0*/  VIADD R80, R0, UR45 ;  /* 0x0000002d00507c36 */ /* 0x000fe20008000000 */
[----:B------:R-:W-:Y:S01]  /*f6e0*/  SHF.R.U64 R28, R28, 0x3, RZ ;  /* 0x000000031c1c7819 */ /* 0x000fe200000012ff */
[----:B------:R-:W5:Y:S01]  /*f6f0*/  LD.E.128 R64, desc[UR54][R64.64] ;  /* 0x0000003640407980 */ /* 0x000f62000c101d00 */
[----:B------:R-:W-:Y:S01]  /*f700*/  SEL R0, RZ, 0xffffffff, P0 ;  /* 0xffffffffff007807 */ /* 0x000fe20000000000 */
[----:B------:R-:W-:Y:S01]  /*f710*/  UIMAD UR11, UR43, UR13, UR11 ;  /* 0x0000000d2b0b72a4 */ /* 0x000fe2000f8e020b */
[----:B------:R-:W-:Y:S01]  /*f720*/  LOP3.LUT R12, R12, R13, RZ, 0x3c, !PT ;  /* 0x0000000d0c0c7212 */ /* 0x000fe200078e3cff */
[--C-:B------:R-:W-:Y:S01]  /*f730*/  IMAD.X R13, RZ, RZ, R15.reuse, P4 ;  /* 0x000000ffff0d7224 */ /* 0x100fe200020e060f */
[----:B------:R-:W-:Y:S01]  /*f740*/  LOP3.LUT R24, R24, R25, RZ, 0x3c, !PT ;  /* 0x0000001918187212 */ /* 0x000fe200078e3cff */
[--C-:B------:R-:W-:Y:S01]  /*f750*/  IMAD.X R25, RZ, RZ, R15.reuse, P5 ;  /* 0x000000ffff197224 */ /* 0x100fe200028e060f */
[----:B------:R-:W-:Y:S01]  /*f760*/  LOP3.LUT R28, R28, R29, RZ, 0x3c, !PT ;  /* 0x0000001d1c1c7212 */ /* 0x000fe200078e3cff */
[----:B------:R-:W-:Y:S01]  /*f770*/  IMAD.X R29, RZ, RZ, R15, P6 ;  /* 0x000000ffff1d7224 */ /* 0x000fe200030e060f */
[----:B------:R-:W-:Y:S01]  /*f780*/  ISETP.GE.AND P1, PT, R87, UR14, PT ;  /* 0x0000000e57007c0c */ /* 0x000fe2000bf26270 */
[----:B------:R-:W-:Y:S01]  /*f790*/  ULDC.64 UR12, c[0x0][0xaf0] ;  /* 0x0002bc00000c7ab9 */ /* 0x000fe20000000a00 */
[----:B------:R-:W-:Y:S01]  /*f7a0*/  IADD3 R49, P4, R14, 0x9000, RZ ;  /* 0x000090000e317810 */ /* 0x000fe20007f9e0ff */
[----:B------:R-:W-:Y:S01]  /*f7b0*/  IMAD.SHL.U32 R83, R0, 0x8, RZ ;  /* 0x0000000800537824 */ /* 0x000fe200078e00ff */
[----:B------:R-:W-:-:S02]  /*f7c0*/  IADD3 R53, P5, R14, 0xa000, RZ ;  /* 0x0000a0000e357810 */ /* 0x000fc40007fbe0ff */
[C---:B------:R-:W-:Y:S01]  /*f7d0*/  LOP3.LUT R5, R14.reuse, 0x380, RZ, 0xc0, !PT ;  /* 0x000003800e057812 */ /* 0x040fe200078ec0ff */
[----:B------:R-:W-:Y:S01]  /*f7e0*/  IMAD.MOV.U32 R77, RZ, RZ, R80 ;  /* 0x000000ffff4d7224 */ /* 0x000fe200078e0050 */
[----:B------:R-:W-:Y:S01]  /*f7f0*/  IADD3 R57, P6, R14, 0xb000, RZ ;  /* 0x0000b0000e397810 */ /* 0x000fe20007fde0ff */
[----:B------:R-:W-:Y:S01]  /*f800*/  UIMAD UR4, UR4, UR12, URZ ;  /* 0x0000000c040472a4 */ /* 0x000fe2000f8e023f */
[----:B------:R-:W-:Y:S01]  /*f810*/  SEL R21, RZ, 0xffffffff, P1 ;  /* 0xffffffffff157807 */ /* 0x000fe20000800000 */
[----:B0-----:R-:W-:Y:S01]  /*f820*/  @P2 IMAD.HI.U32 R0, R80, R79, RZ ;  /* 0x0000004f50002227 */ /* 0x001fe200078e00ff */
[----:B------:R-:W-:Y:S01]  /*f830*/  LOP3.LUT R48, R49, 0x380, RZ, 0xc0, !PT ;  /* 0x0000038031307812 */ /* 0x000fe200078ec0ff */
[----:B------:R-:W5:Y:S01]  /*f840*/  LD.E.128 R24, desc[UR54][R24.64] ;  /* 0x0000003618187980 */ /* 0x000f62000c101d00 */
[----:B------:R-:W-:Y:S02]  /*f850*/  LOP3.LUT R52, R53, 0x380, RZ, 0xc0, !PT ;  /* 0x0000038035347812 */ /* 0x000fe400078ec0ff */
[----:B------:R-:W-:Y:S01]  /*f860*/  LOP3.LUT R56, R57, 0x380, RZ, 0xc0, !PT ;  /* 0x0000038039387812 */ /* 0x000fe200078ec0ff */
[----:B------:R-:W-:Y:S01]  /*f870*/  UIMAD UR4, UR9, UR13, UR4 ;  /* 0x0000000d090472a4 */ /* 0x000fe2000f8e0204 */
[----:B------:R-:W-:Y:S01]  /*f880*/  IMAD.SHL.U32 R21, R21, 0x4, RZ ;  /* 0x0000000415157824 */ /* 0x000fe200078e00ff */
[----:B------:R-:W-:Y:S01]  /*f890*/  UIMAD.WIDE.U32 UR10, UR9, UR12, UR10 ;  /* 0x0000000c090a72a5 */ /* 0x000fe2000f8e000a */
[----:B-1----:R-:W-:Y:S01]  /*f8a0*/  @P2 SHF.R.U32.HI R77, RZ, R81, R0 ;  /* 0x00000051ff4d2219 */ /* 0x002fe20000011600 */
[----:B------:R-:W5:Y:S01]  /*f8b0*/  LD.E.128 R28, desc[UR54][R28.64] ;  /* 0x000000361c1c7980 */ /* 0x000f62000c101d00 */
[----:B------:R-:W-:-:S02]  /*f8c0*/  SHF.R.U64 R48, R48, 0x3, RZ ;  /* 0x0000000330307819 */ /* 0x000fc400000012ff */
[----:B------:R-:W-:Y:S01]  /*f8d0*/  SHF.R.U64 R52, R52, 0x3, RZ ;  /* 0x0000000334347819 */ /* 0x000fe200000012ff */
[----:B------:R-:W5:Y:S01]  /*f8e0*/  LD.E.128 R72, desc[UR54][R72.64] ;  /* 0x0000003648487980 */ /* 0x000f62000c101d00 */
[----:B------:R-:W-:Y:S02]  /*f8f0*/  SHF.R.U64 R56, R56, 0x3, RZ ;  /* 0x0000000338387819 */ /* 0x000fe400000012ff */
[----:B------:R-:W-:Y:S01]  /*f900*/  SHF.R.U64 R5, R5, 0x3, RZ ;  /* 0x0000000305057819 */ /* 0x000fe200000012ff */
[----:B------:R-:W-:Y:S01]  /*f910*/  UIADD3 UR4, UR11, UR4, URZ ;  /* 0x000000040b047290 */ /* 0x000fe2000fffe03f */
[----:B------:R-:W-:Y:S01]  /*f920*/  ISETP.GE.AND P0, PT, R89, UR14, PT ;  /* 0x0000000e59007c0c */ /* 0x000fe2000bf06270 */
[--C-:B------:R-:W-:Y:S01]  /*f930*/  IMAD.MOV R79, RZ, RZ, -R77.reuse ;  /* 0x000000ffff4f7224 */ /* 0x100fe200078e0a4d */
[----:B------:R-:W-:Y:S02]  /*f940*/  SHF.R.S32.HI R78, RZ, 0x1f, R77 ;  /* 0x0000001fff4e7819 */ /* 0x000fe4000001144d */
        /* <DEDUP_REMOVED lines=8> */
[----:B------:R-:W-:Y:S01]  /*f9d0*/  LOP3.LUT R76, R21, 0x4, R20, 0xe2, !PT ;  /* 0x00000004154c7812 */ /* 0x000fe200078ee214 */
[----:B------:R-:W-:Y:S01]  /*f9e0*/  IMAD.U32 R20, RZ, RZ, UR10 ;  /* 0x0000000aff147e24 */ /* 0x000fe2000f8e00ff */
[----:B------:R-:W-:Y:S01]  /*f9f0*/  SEL R0, RZ, 0xffffffff, P0 ;  /* 0xffffffffff007807 */ /* 0x000fe20000000000 */
[----:B------:R-:W-:Y:S01]  /*fa00*/  IMAD.U32 R21, RZ, RZ, UR11 ;  /* 0x0000000bff157e24 */ /* 0x000fe2000f8e00ff */
[----:B------:R-:W-:Y:S01]  /*fa10*/  ULDC.64 UR10, c[0x0][0xae0] ;  /* 0x0002b800000a7ab9 */ /* 0x000fe20000000a00 */
[----:B------:R-:W-:Y:S01]  /*fa20*/  IMAD.U32 R21, RZ, RZ, UR4 ;  /* 0x00000004ff157e24 */ /* 0x000fe2000f8e00ff */
[----:B------:R-:W-:Y:S01]  /*fa30*/  ISETP.GE.AND P0, PT, R95, UR14, PT ;  /* 0x0000000e5f007c0c */ /* 0x000fe2000bf06270 */
[----:B------:R-:W-:-:S02]  /*fa40*/  IMAD R78, R78, UR10, RZ ;  /* 0x0000000a4e4e7c24 */ /* 0x000fc4000f8e02ff */
[----:B------:R-:W-:Y:S01]  /*fa50*/  IMAD R79, R82, R79, R80 ;  /* 0x0000004f524f7224 */ /* 0x000fe200078e0250 */
[----:B------:R-:W-:Y:S01]  /*fa60*/  LOP3.LUT R76, R83, 0x8, R76, 0xe2, !PT ;  /* 0x00000008534c7812 */ /* 0x000fe200078ee24c */
[----:B------:R-:W5:Y:S01]  /*fa70*/  LD.E.128 R4, desc[UR54][R4.64] ;  /* 0x0000003604047980 */ /* 0x000f62000c101d00 */
[----:B------:R-:W-:Y:S01]  /*fa80*/  IMAD.SHL.U32 R83, R0, 0x10, RZ ;  /* 0x0000001000537824 */ /* 0x000fe200078e00ff */
[----:B------:R-:W-:Y:S01]  /*fa90*/  SEL R0, RZ, 0xffffffff, P0 ;  /* 0xffffffffff007807 */ /* 0x000fe20000000000 */
[C---:B------:R-:W-:Y:S01]  /*faa0*/  IMAD R81, R77.reuse, UR11, R78 ;  /* 0x0000000b4d517c24 */ /* 0x040fe2000f8e024e */
[----:B------:R-:W5:Y:S01]  /*fab0*/  LD.E.128 R12, desc[UR54][R12.64] ;  /* 0x000000360c0c7980 */ /* 0x000f62000c101d00 */
[----:B------:R-:W-:Y:S01]  /*fac0*/  IMAD.WIDE.U32 R20, R77, UR10, R20 ;  /* 0x0000000a4d147c25 */ /* 0x000fe2000f8e0014 */
[----:B------:R-:W-:Y:S01]  /*fad0*/  SHF.R.S32.HI R77, RZ, 0x1f, R79 ;  /* 0x0000001fff4d7819 */ /* 0x000fe2000001144f */
[----:B------:R-:W-:Y:S01]  /*fae0*/  ULDC.64 UR10, c[0x0][0xad8] ;  /* 0x0002b600000a7ab9 */ /* 0x000fe20000000a00 */
[----:B------:R-:W5:Y:S01]  /*faf0*/  LD.E.128 R48, desc[UR54][R48.64] ;  /* 0x0000003630307980 */ /* 0x000f62000c101d00 */
[----:B------:R-:W-:-:S03]  /*fb00*/  VIADD R97, R19, 0x180 ;  /* 0x0000018013617836 */ /* 0x000fc60000000000 */
[----:B------:R-:W5:Y:S04]  /*fb10*/  LD.E.128 R52, desc[UR54][R52.64] ;  /* 0x0000003634347980 */ /* 0x000f68000c101d00 */
[----:B------:R-:W5:Y:S01]  /*fb20*/  LD.E.128 R56, desc[UR54][R56.64] ;  /* 0x0000003638387980 */ /* 0x000f62000c101d00 */
[----:B------:R-:W-:Y:S01]  /*fb30*/  @!PT LDS RZ, [RZ] ;  /* 0x00000000fffff984 */ /* 0x000fe20000000800 */
[----:B------:R-:W-:Y:S01]  /*fb40*/  @!PT LDS RZ, [RZ] ;  /* 0x00000000fffff984 */ /* 0x000fe20000000800 */
[----:B------:R-:W-:Y:S01]  /*fb50*/  @!PT LDS RZ, [RZ] ;  /* 0x00000000fffff984 */ /* 0x000fe20000000800 */
[----:B------:R-:W-:Y:S01]  /*fb60*/  @!PT LDS RZ, [RZ] ;  /* 0x00000000fffff984 */ /* 0x000fe20000000800 */
[----:B------:R0:W-:Y:S06]  /*fb70*/  MEMBAR.ALL.CTA ;  /* 0x0000000000007992 */ /* 0x0001ec0000008000 */
[----:B0-----:R-:W0:Y:S01]  /*fb80*/  FENCE.VIEW.ASYNC.S ;  /* 0x00000000000073c6 */ /* 0x001e220000000000 */
[----:B------:R-:W-:Y:S01]  /*fb90*/  LOP3.LUT R76, R83, 0x10, R76, 0xe2, !PT ;  /* 0x00000010534c7812 */ /* 0x000fe200078ee24c */
[----:B------:R-:W-:Y:S01]  /*fba0*/  IMAD.SHL.U32 R83, R0, 0x20, RZ ;  /* 0x0000002000537824 */ /* 0x000fe200078e00ff */
[----:B------:R-:W-:Y:S01]  /*fbb0*/  ISETP.GE.AND P0, PT, R97, UR14, PT ;  /* 0x0000000e61007c0c */ /* 0x000fe2000bf06270 */
[----:B------:R-:W-:-:S02]  /*fbc0*/  IMAD.IADD R21, R21, 0x1, R81 ;  /* 0x0000000115157824 */ /* 0x000fc400078e0251 */
[----:B------:R-:W-:Y:S02]  /*fbd0*/  IMAD R0, R77, UR10, RZ ;  /* 0x0000000a4d007c24 */ /* 0x000fe4000f8e02ff */
[----:B------:R-:W-:Y:S02]  /*fbe0*/  VIADD R92, R223, UR45 ;  /* 0x0000002ddf5c7c36 */ /* 0x000fe40008000000 */
[----:B------:R-:W-:Y:S02]  /*fbf0*/  IMAD R93, R82, UR8, RZ ;  /* 0x00000008525d7c24 */ /* 0x000fe4000f8e02ff */
[----:B------:R-:W-:Y:S01]  /*fc00*/  VIADD R99, R19, 0x1c0 ;  /* 0x000001c013637836 */ /* 0x000fe20000000000 */
[----:B------:R-:W-:Y:S01]  /*fc10*/  UIADD3 UR4, UR41, 0x28c20, URZ ;  /* 0x00028c2029047890 */ /* 0x000fe2000fffe03f */
[C---:B------:R-:W-:Y:S01]  /*fc20*/  IMAD R81, R79.reuse, UR11, R0 ;  /* 0x0000000b4f517c24 */ /* 0x040fe2000f8e0200 */
[----:B------:R-:W-:Y:S01]  /*fc30*/  SEL R77, RZ, 0x40, P0 ;  /* 0x00000040ff4d7807 */ /* 0x000fe20000000000 */
[----:B------:R-:W-:Y:S01]  /*fc40*/  IMAD.WIDE.U32 R20, R79, UR10, R20 ;  /* 0x0000000a4f147c25 */ /* 0x000fe2000f8e0014 */
[----:B------:R-:W-:Y:S01]  /*fc50*/  ISETP.GE.AND P0, PT, R92, R93, PT ;  /* 0x0000005d5c00720c */ /* 0x000fe20003f06270 */
[----:B------:R-:W-:Y:S01]  /*fc60*/  ULDC.64 UR10, c[0x0][0xa80] ;  /* 0x0002a000000a7ab9 */ /* 0x000fe20000000a00 */
[----:B------:R-:W-:Y:S01]  /*fc70*/  ISETP.GE.AND P1, PT, R99, UR14, PT ;  /* 0x0000000e63007c0c */ /* 0x000fe2000bf26270 */
[----:B------:R-:W-:Y:S01]  /*fc80*/  IMAD.IADD R79, R21, 0x1, R81 ;  /* 0x00000001154f7824 */ /* 0x000fe200078e0251 */
[----:B------:R-:W-:Y:S01]  /*fc90*/  LOP3.LUT R76, R83, 0x20, R76, 0xe2, !PT ;  /* 0x00000020534c7812 */ /* 0x000fe200078ee24c */
[----:B------:R-:W-:Y:S01]  /*fca0*/  UPRMT UR4, URZ, 0x654, UR4 ;  /* 0x000006543f047896 */ /* 0x000fe20008000004 */
[----:B------:R-:W-:-:S02]  /*fcb0*/  LEA R88, P2, R20, UR10, 0x1 ;  /* 0x0000000a14587c11 */ /* 0x000fc4000f8408ff */
[----:B------:R-:W-:Y:S02]  /*fcc0*/  SEL R21, RZ, 0x80, P1 ;  /* 0x00000080ff157807 */ /* 0x000fe40000800000 */
[----:B------:R-:W-:Y:S02]  /*fcd0*/  LOP3.LUT R0, R76, R77, RZ, 0xfc, !PT ;  /* 0x0000004d4c007212 */ /* 0x000fe400078efcff */
[----:B------:R-:W-:Y:S01]  /*fce0*/  LEA.HI.X R90, R20, UR11, R79, 0x1, P2 ;  /* 0x0000000b145a7c11 */ /* 0x000fe200090f0c4f */
[----:B------:R-:W-:Y:S01]  /*fcf0*/  BSSY B1, `(.L_x_2263) ;  /* 0x000002c000017945 */ /* 0x000fe20003800000 */
[----:B------:R-:W-:Y:S01]  /*fd00*/  LOP3.LUT R86, R0, R21, RZ, 0xfc, !PT ;  /* 0x0000001500567212 */ /* 0x000fe200078efcff */
[----:B0-----:R-:W-:Y:S01]  /*fd10*/  SYNCS.ARRIVE.TRANS64.RED.A1T0 RZ, [UR4], RZ ;  /* 0x000000ffffff79a7 */ /* 0x001fe20008100404 */
[----:B------:R0:W1:Y:S04]  /*fd20*/  SHFL.IDX PT, R20, R88, RZ, 0x181f ;  /* 0x00181fff58147589 */ /* 0x00006800000e0000 */
[----:B------:R0:W2:Y:S01]  /*fd30*/  SHFL.IDX PT, R21, R90, RZ, 0x181f ;  /* 0x00181fff5a157589 */ /* 0x0000a200000e0000 */
[----:B------:R-:W-:Y:S05]  /*fd40*/  @P0 BRA `(.L_x_2264) ;  /* 0x0000000000980947 */ /* 0x000fea0003800000 */
[----:B------:R-:W-:Y:S02]  /*fd50*/  ISETP.GE.AND P1, PT, R91, UR14, PT ;  /* 0x0000000e5b007c0c */ /* 0x000fe4000bf26270 */
[----:B------:R-:W-:Y:S02]  /*fd60*/  ISETP.GE.AND P0, PT, R19, UR14, PT ;  /* 0x0000000e13007c0c */ /* 0x000fe4000bf06270 */
[----:B------:R-:W-:Y:S02]  /*fd70*/  ISETP.GE.AND P4, PT, R87, UR14, PT ;  /* 0x0000000e57007c0c */ /* 0x000fe4000bf86270 */
[----:B------:R-:W-:Y:S02]  /*fd80*/  SHF.R.S32.HI R77, RZ, 0x1f, R91 ;  /* 0x0000001fff4d7819 */ /* 0x000fe4000001145b */
[----:B------:R-:W-:Y:S02]  /*fd90*/  ISETP.GE.AND P3, PT, R3, UR14, PT ;  /* 0x0000000e03007c0c */ /* 0x000fe4000bf66270 */
[----:B------:R-:W-:-:S02]  /*fda0*/  SHF.R.S32.HI R81, RZ, 0x1f, R87 ;  /* 0x0000001fff517819 */ /* 0x000fc40000011457 */
[----:B------:R-:W-:Y:S02]  /*fdb0*/  SHF.R.S32.HI R83, RZ, 0x1f, R3 ;  /* 0x0000001fff537819 */ /* 0x000fe40000011403 */
[-C--:B-1----:R-:W-:Y:S01]  /*fdc0*/  @!P1 LEA R76, P2, R91, R20.reuse, 0x1 ;  /* 0x000000145b4c9211 */ /* 0x082fe200078408ff */
[----:B--2---:R-:W-:Y:S01]  /*fdd0*/  @!P0 IMAD.WIDE R78, R19, 0x2, R20 ;  /* 0x00000002134e8825 */ /* 0x004fe200078e0214 */
[----:B------:R-:W-:Y:S02]  /*fde0*/  SHF.R.S32.HI R85, RZ, 0x1f, R89 ;  /* 0x0000001fff557819 */ /* 0x000fe40000011459 */
[----:B------:R-:W-:Y:S02]  /*fdf0*/  @!P1 LEA.HI.X R77, R91, R21, R77, 0x1, P2 ;  /* 0x000000155b4d9211 */ /* 0x000fe400010f0c4d */
[----:B------:R-:W-:Y:S01]  /*fe00*/  ISETP.GE.AND P2, PT, R89, UR14, PT ;  /* 0x0000000e59007c0c */ /* 0x000fe2000bf46270 */
[----:B-----5:R1:W-:Y:S01]  /*fe10*/  @!P0 ST.E.128 desc[UR54][R78.64], R4 ;  /* 0x000000044e008985 */ /* 0x0203e2000c101d36 */
[----:B------:R-:W-:-:S02]  /*fe20*/  @!P4 LEA R80, P5, R87, R20, 0x1 ;  /* 0x000000145750c211 */ /* 0x000fc400078a08ff */
[----:B------:R-:W-:Y:S01]  /*fe30*/  LOP3.LUT P0, RZ, R0, 0x40, RZ, 0xc0, !PT ;  /* 0x0000004000ff7812 */ /* 0x000fe2000780c0ff */
[----:B------:R2:W-:Y:S01]  /*fe40*/  @!P1 ST.E.128 desc[UR54][R76.64], R12 ;  /* 0x0000000c4c009985 */ /* 0x0005e2000c101d36 */
[----:B------:R-:W-:Y:S02]  /*fe50*/  ISETP.GE.AND P1, PT, R95, UR14, PT ;  /* 0x0000000e5f007c0c */ /* 0x000fe4000bf26270 */
[-C--:B------:R-:W-:Y:S02]  /*fe60*/  @!P3 LEA R82, P6, R3, R20.reuse, 0x1 ;  /* 0x000000140352b211 */ /* 0x080fe400078c08ff */
[-C--:B------:R-:W-:Y:S02]  /*fe70*/  @!P4 LEA.HI.X R81, R87, R21.reuse, R81, 0x1, P5 ;  /* 0x000000155751c211 */ /* 0x080fe400028f0c51 */
[----:B------:R-:W-:Y:S02]  /*fe80*/  @!P3 LEA.HI.X R83, R3, R21, R83, 0x1, P6 ;  /* 0x000000150353b211 */ /* 0x000fe400030f0c53 */
[----:B------:R-:W-:Y:S01]  /*fe90*/  @!P2 LEA R84, P5, R89, R20, 0x1 ;  /* 0x000000145954a211 */ /* 0x000fe200078a08ff */
[----:B------:R3:W-:Y:S01]  /*fea0*/  @!P4 ST.E.128 desc[UR54][R80.64], R28 ;  /* 0x0000001c5000c985 */ /* 0x0007e2000c101d36 */
[----:B------:R-:W-:-:S02]  /*feb0*/  LOP3.LUT P6, RZ, R86, 0x80, RZ, 0xc0, !PT ;  /* 0x0000008056ff7812 */ /* 0x000fc400078cc0ff */
[-C--:B------:R-:W-:Y:S01]  /*fec0*/  @!P2 LEA.HI.X R85, R89, R21.reuse, R85, 0x1, P5 ;  /* 0x000000155955a211 */ /* 0x080fe200028f0c55 */
[----:B------:R3:W-:Y:S01]  /*fed0*/  @!P3 ST.E.128 desc[UR54][R82.64], R36 ;  /* 0x000000245200b985 */ /* 0x0007e2000c101d36 */
[----:B-1----:R-:W-:Y:S02]  /*fee0*/  SHF.R.S32.HI R5, RZ, 0x1f, R95 ;  /* 0x0000001fff057819 */ /* 0x002fe4000001145f */
[CC--:B------:R-:W-:Y:S01]  /*fef0*/  @!P1 LEA R4, P5, R95.reuse, R20.reuse, 0x1 ;  /* 0x000000145f049211 */ /* 0x0c0fe200078a08ff */
[----:B------:R3:W-:Y:S01]  /*ff00*/  @!P2 ST.E.128 desc[UR54][R84.64], R44 ;  /* 0x0000002c5400a985 */ /* 0x0007e2000c101d36 */
[----:B------:R-:W-:Y:S02]  /*ff10*/  SHF.R.S32.HI R7, RZ, 0x1f, R97 ;  /* 0x0000001fff077819 */ /* 0x000fe40000011461 */
[----:B------:R-:W-:Y:S02]  /*ff20*/  @!P1 LEA.HI.X R5, R95, R21, R5, 0x1, P5 ;  /* 0x000000155f059211 */ /* 0x000fe400028f0c05 */
[----:B------:R-:W-:-:S02]  /*ff30*/  @P0 LEA R6, P5, R97, R20, 0x1 ;  /* 0x0000001461060211 */ /* 0x000fc400078a08ff */
[----:B--2---:R-:W-:Y:S01]  /*ff40*/  SHF.R.S32.HI R13, RZ, 0x1f, R99 ;  /* 0x0000001fff0d7819 */ /* 0x004fe20000011463 */
[----:B------:R3:W-:Y:S01]  /*ff50*/  @!P1 ST.E.128 desc[UR54][R4.64], R52 ;  /* 0x0000003404009985 */ /* 0x0007e2000c101d36 */
[----:B------:R-:W-:Y:S02]  /*ff60*/  @P0 LEA.HI.X R7, R97, R21, R7, 0x1, P5 ;  /* 0x0000001561070211 */ /* 0x000fe400028f0c07 */
[----:B------:R-:W-:-:S03]  /*ff70*/  @P6 LEA R12, P5, R99, R20, 0x1 ;  /* 0x00000014630c6211 */ /* 0x000fc600078a08ff */
[----:B------:R3:W-:Y:S01]  /*ff80*/  @P0 ST.E.128 desc[UR54][R6.64], R60 ;  /* 0x0000003c06000985 */ /* 0x0007e2000c101d36 */
[----:B------:R-:W-:-:S05]  /*ff90*/  @P6 LEA.HI.X R13, R99, R21, R13, 0x1, P5 ;  /* 0x00000015630d6211 */ /* 0x000fca00028f0c0d */
[----:B------:R3:W-:Y:S04]  /*ffa0*/  @P6 ST.E.128 desc[UR54][R12.64], R68 ;  /* 0x000000440c006985 */ /* 0x0007e8000c101d36 */
.L_x_2264:
[----:B------:R-:W-:Y:S05]  /*ffb0*/  BSYNC B1 ;  /* 0x0000000000017941 */ /* 0x000fea0003800000 */
.L_x_2263:
[----:B---3-5:R-:W-:Y:S01]  /*ffc0*/  VIADD R6, R92, 0x20 ;  /* 0x000000205c067836 */ /* 0x028fe20000000000 */
[----:B------:R3:W4:Y:S04]  /*ffd0*/  SHFL.IDX PT, R5, R90, 0x1, 0x181f ;  /* 0x00381f005a057f89 */ /* 0x00072800000e0000 */
[----:B------:R-:W-:Y:S01]  /*ffe0*/  ISETP.GE.AND P0, PT, R6, R93, PT ;  /* 0x0000005d0600720c */ /* 0x000fe20003f06270 */
[----:B------:R3:W0:-:S12]  /*fff0*/  SHFL.IDX PT, R4, R88, 0x1, 0x181f ;  /* 0x00381f0058047f89 */ /* 0x00061800000e0000 */
[----:B---3--:R-:W-:Y:S05]  /*10000*/  @P0 BRA `(.L_x_2265) ;  /* 0x0000002800100947 */ /* 0x008fea0003800000 */
[----:B------:R-:W-:Y:S02]  /*10010*/  ISETP.GE.AND P0, PT, R91, UR14, PT ;  /* 0x0000000e5b007c0c */ /* 0x000fe4000bf06270 */
[----:B------:R-:W-:Y:S02]  /*10020*/  ISETP.GE.AND P5, PT, R19, UR14, PT ;  /* 0x0000000e13007c0c */ /* 0x000fe4000bfa6270 */
[----:B------:R-:W-:Y:S02]  /*10030*/  ISETP.GE.AND P1, PT, R87, UR14, PT ;  /* 0x0000000e57007c0c */ /* 0x000fe4000bf26270 */
[----:B------:R-:W-:Y:S02]  /*10040*/  ISETP.GE.AND P2, PT, R3, UR14, PT ;  /* 0x0000000e03007c0c */ /* 0x000fe4000bf46270 */
[----:B------:R-:W-:Y:S02]  /*10050*/  SHF.R.S32.HI R7, RZ, 0x1f, R91 ;  /* 0x0000001fff077819 */ /* 0x000fe4000001145b */
[----:B------:R-:W-:-:S02]  /*10060*/  ISETP.GE.AND P3, PT, R89, UR14, PT ;  /* 0x0000000e59007c0c */ /* 0x000fc4000bf66270 */
[----:B------:R-:W-:Y:S02]  /*10070*/  SHF.R.S32.HI R15, RZ, 0x1f, R87 ;  /* 0x0000001fff0f7819 */ /* 0x000fe40000011457 */
[-C--:B0-----:R-:W-:Y:S01]  /*10080*/  @!P0 LEA R6, P4, R91, R4.reuse, 0x1 ;  /* 0x000000045b068211 */ /* 0x081fe200078808ff */
[----:B----4-:R-:W-:Y:S01]  /*10090*/  @!P5 IMAD.WIDE R12, R19, 0x2, R4 ;  /* 0x00000002130cd825 */ /* 0x010fe200078e0204 */
[----:B--2---:R-:W-:Y:S02]  /*100a0*/  SHF.R.S32.HI R21, RZ, 0x1f, R3 ;  /* 0x0000001fff157819 */ /* 0x004fe40000011403 */
[----:B------:R-:W-:Y:S02]  /*100b0*/  @!P0 LEA.HI.X R7, R91, R5, R7, 0x1, P4 ;  /* 0x000000055b078211 */ /* 0x000fe400020f0c07 */
[----:B------:R-:W-:Y:S01]  /*100c0*/  ISETP.GE.AND P4, PT, R95, UR14, PT ;  /* 0x0000000e5f007c0c */ /* 0x000fe2000bf86270 */
[----:B------:R0:W-:Y:S01]  /*100d0*/  @!P5 ST.E.128 desc[UR54][R12.64], R8 ;  /* 0x000000080c00d985 */ /* 0x0001e2000c101d36 */
[----:B------:R-:W-:-:S02]  /*100e0*/  @!P1 LEA R14, P6, R87, R4, 0x1 ;  /* 0x00000004570e9211 */ /* 0x000fc400078c08ff */
[-C--:B-1----:R-:W-:Y:S01]  /*100f0*/  @!P2 LEA R20, P5, R3, R4.reuse, 0x1 ;  /* 0x000000040314a211 */ /* 0x082fe200078a08ff */
[----:B------:R1:W-:Y:S01]  /*10100*/  @!P0 ST.E.128 desc[UR54][R6.64], R24 ;  /* 0x0000001806008985 */ /* 0x0003e2000c101d36 */
[-C--:B------:R-:W-:Y:S02]  /*10110*/  @!P1 LEA.HI.X R15, R87, R5.reuse, R15, 0x1, P6 ;  /* 0x00000005570f9211 */ /* 0x080fe400030f0c0f */
[----:B------:R-:W-:Y:S02]  /*10120*/  LOP3.LUT P6, RZ, R0, 0x40, RZ, 0xc0, !PT ;  /* 0x0000004000ff7812 */ /* 0x000fe400078cc0ff */
[----:B------:R-:W-:Y:S01]  /*10130*/  @!P2 LEA.HI.X R21, R3, R5, R21, 0x1, P5 ;  /* 0x000000050315a211 */ /* 0x000fe200028f0c15 */
[----:B------:R1:W-:Y:S01]  /*10140*/  @!P1 ST.E.128 desc[UR54][R14.64], R32 ;  /* 0x000000200e009985 */ /* 0x0003e2000c101d36 */
[----:B------:R-:W-:Y:S02]  /*10150*/  SHF.R.S32.HI R0, RZ, 0x1f, R89 ;  /* 0x0000001fff007819 */ /* 0x000fe40000011459 */
[----:B------:R-:W-:Y:S01]  /*10160*/  @!P3 LEA R28, P5, R89, R4, 0x1 ;  /* 0x00000004591cb211 */ /* 0x000fe200078a08ff */
[----:B------:R1:W-:Y:S01]  /*10170*/  @!P2 ST.E.128 desc[UR54][R20.64], R40 ;  /* 0x000000281400a985 */ /* 0x0003e2000c101d36 */
[----:B------:R-:W-:-:S02]  /*10180*/  LOP3.LUT P0, RZ, R86, 0x80, RZ, 0xc0, !PT ;  /* 0x0000008056ff7812 */ /* 0x000fc4000780c0ff */
[-C--:B------:R-:W-:Y:S02]  /*10190*/  @!P3 LEA.HI.X R29, R89, R5.reuse, R0, 0x1, P5 ;  /* 0x00000005591db211 */ /* 0x080fe400028f0c00 */
[----:B------:R-:W-:Y:S02]  /*101a0*/  SHF.R.S32.HI R0, RZ, 0x1f, R95 ;  /* 0x0000001fff007819 */ /* 0x000fe4000001145f */
[C---:B0-----:R-:W-:Y:S01]  /*101b0*/  @!P4 LEA R8, P5, R95.reuse, R4, 0x1 ;  /* 0x000000045f08c211 */ /* 0x041fe200078a08ff */
[----:B------:R1:W-:Y:S03]  /*101c0*/  @!P3 ST.E.128 desc[UR54][R28.64], R48 ;  /* 0x000000301c00b985 */ /* 0x0003e6000c101d36 */
[----:B------:R-:W-:Y:S02]  /*101d0*/  @!P4 LEA.HI.X R9, R95, R5, R0, 0x1, P5 ;  /* 0x000000055f09c211 */ /* 0x000fe400028f0c00 */
[----:B------:R-:W-:-:S02]  /*101e0*/  SHF.R.S32.HI R0, RZ, 0x1f, R97 ;  /* 0x0000001fff007819 */ /* 0x000fc40000011461 */
[C---:B------:R-:W-:Y:S01]  /*101f0*/  @P6 LEA R10, P5, R97.reuse, R4, 0x1 ;  /* 0x00000004610a6211 */ /* 0x040fe200078a08ff */
[----:B------:R1:W-:Y:S03]  /*10200*/  @!P4 ST.E.128 desc[UR54][R8.64], R56 ;  /* 0x000000380800c985 */ /* 0x0003e6000c101d36 */
[----:B------:R-:W-:-:S05]  /*10210*/  @P6 LEA.HI.X R11, R97, R5, R0, 0x1, P5 ;  /* 0x00000005610b6211 */ /* 0x000fca00028f0c00 */
[----:B------:R1:W-:Y:S01]  /*10220*/  @P6 ST.E.128 desc[UR54][R10.64], R64 ;  /* 0x000000400a006985 */ /* 0x0003e2000c101d36 */
[----:B------:R-:W-:Y:S05]  /*10230*/  @!P0 BRA `(.L_x_2265) ;  /* 0x0000002400848947 */ /* 0x000fea0003800000 */
[----:B------:R-:W-:Y:S02]  /*10240*/  LEA R4, P0, R99, R4, 0x1 ;  /* 0x0000000463047211 */ /* 0x000fe400078008ff */
[----:B------:R-:W-:-:S04]  /*10250*/  SHF.R.S32.HI R0, RZ, 0x1f, R99 ;  /* 0x0000001fff007819 */ /* 0x000fc80000011463 */
[----:B------:R-:W-:-:S05]  /*10260*/  LEA.HI.X R5, R99, R5, R0, 0x1, P0 ;  /* 0x0000000563057211 */ /* 0x000fca00000f0c00 */
[----:B------:R0:W-:Y:S01]  /*10270*/  ST.E.128 desc[UR54][R4.64], R72 ;  /* 0x0000004804007985 */ /* 0x0001e2000c101d36 */
[----:B------:R-:W-:Y:S05]  /*10280*/  BRA `(.L_x_2265) ;  /* 0x0000002400707947 */ /* 0x000fea0003800000 */
.L_x_2262:
[----:B------:R-:W-:Y:S01]  /*10290*/  ULDC.64 UR12, c[0x0][0xb08] ;  /* 0x0002c200000c7ab9 */ /* 0x000fe20000000a00 */
[----:B------:R-:W-:Y:S01]  /*102a0*/  ULDC UR14, c[0x0][0xbe8] ;  /* 0x0002fa00000e7ab9 */ /* 0x000fe20000000800 */
[----:B------:R-:W-:Y:S01]  /*102b0*/  UIMAD UR18, UR18, UR12, URZ ;  /* 0x0000000c121272a4 */ /* 0x000fe2000f8e023f */
[----:B0-----:R-:W-:Y:S01]  /*102c0*/  VIADD R6, R190, UR45 ;  /* 0x0000002dbe067c36 */ /* 0x001fe20008000000 */
[----:B------:R-:W-:Y:S01]  /*102d0*/  UIMAD.WIDE.U32 UR10, UR4, UR12, URZ ;  /* 0x0000000c040a72a5 */ /* 0x000fe2000f8e003f */
[----:B------:R-:W-:Y:S01]  /*102e0*/  BSSY B1, `(.L_x_2266) ;  /* 0x00000cf000017945 */ /* 0x000fe20003800000 */
[----:B------:R-:W-:Y:S01]  /*102f0*/  UIMAD UR18, UR4, UR13, UR18 ;  /* 0x0000000d041272a4 */ /* 0x000fe2000f8e0212 */
[----:B------:R-:W-:Y:S01]  /*10300*/  IMAD.MOV.U32 R3, RZ, RZ, R6 ;  /* 0x000000ffff037224 */ /* 0x000fe200078e0006 */
[----:B------:R-:W-:Y:S01]  /*10310*/  UISETP.NE.AND UP0, UPT, UR14, 0x1, UPT ;  /* 0x000000010e00788c */ /* 0x000fe2000bf05270 */
[----:B------:R-:W-:Y:S01]  /*10320*/  SHF.R.S32.HI R20, RZ, 0x1f, R197 ;  /* 0x0000001fff147819 */ /* 0x000fe200000114c5 */
        /* <DEDUP_REMOVED lines=21> */
[----:B------:R-:W-:Y:S01]  /*10480*/  @P0 IMAD.HI.U32 R0, R6, UR9, RZ ;  /* 0x0000000906000c27 */ /* 0x000fe2000f8e00ff */
[----:B------:R-:W-:Y:S01]  /*10490*/  ULDC.64 UR12, c[0x0][0xb48] ;  /* 0x0002d200000c7ab9 */ /* 0x000fe20000000a00 */
[----:B------:R-:W-:Y:S01]  /*104a0*/  @UP0 ULDC UR4, c[0x0][0xbf0] ;  /* 0x0002fc0000040ab9 */ /* 0x000fe20000000800 */
[----:B------:R-:W-:Y:S01]  /*104b0*/  UIMAD.WIDE.U32 UR10, UR42, UR12, UR10 ;  /* 0x0000000c2a0a72a5 */ /* 0x000fe2000f8e000a */
[----:B------:R-:W-:-:S02]  /*104c0*/  SHF.R.S32.HI R160, RZ, 0x1f, R206 ;  /* 0x0000001fffa07819 */ /* 0x000fc400000114ce */
[----:B------:R-:W-:Y:S01]  /*104d0*/  @P0 SHF.R.U32.HI R3, RZ, UR4, R0 ;  /* 0x00000004ff030c19 */ /* 0x000fe20008011600 */
[----:B------:R-:W-:Y:S01]  /*104e0*/  UIMAD UR42, UR42, UR13, UR11 ;  /* 0x0000000d2a2a72a4 */ /* 0x000fe2000f8e020b */
[----:B------:R-:W-:Y:S01]  /*104f0*/  SHF.R.S32.HI R161, RZ, 0x1f, R207 ;  /* 0x0000001fffa17819 */ /* 0x000fe200000114cf */
[----:B------:R-:W-:Y:S01]  /*10500*/  IMAD.U32 R5, RZ, RZ, UR11 ;  /* 0x0000000bff057e24 */ /* 0x000fe2000f8e00ff */
[--C-:B------:R-:W-:Y:S01]  /*10510*/  SHF.R.S32.HI R0, RZ, 0x1f, R3.reuse ;  /* 0x0000001fff007819 */ /* 0x100fe20000011403 */
[----:B------:R-:W-:Y:S01]  /*10520*/  IMAD.MOV R7, RZ, RZ, -R3 ;  /* 0x000000ffff077224 */ /* 0x000fe200078e0a03 */
[----:B------:R-:W-:Y:S01]  /*10530*/  ULDC.64 UR12, c[0x0][0xb30] ;  /* 0x0002cc00000c7ab9 */ /* 0x000fe20000000a00 */
[----:B------:R-:W-:Y:S01]  /*10540*/  IMAD.U32 R4, RZ, RZ, UR10 ;  /* 0x0000000aff047e24 */ /* 0x000fe2000f8e00ff */
[----:B------:R-:W-:Y:S01]  /*10550*/  ULDC.64 UR10, c[0x0][0xb28] ;  /* 0x0002ca00000a7ab9 */ /* 0x000fe20000000a00 */
[----:B------:R-:W-:Y:S01]  /*10560*/  IMAD R0, R0, UR12, RZ ;  /* 0x0000000c00007c24 */ /* 0x000fe2000f8e02ff */
[----:B------:R-:W-:Y:S01]  /*10570*/  UIADD3 UR4, UR41, 0x28c20, URZ ;  /* 0x00028c2029047890 */ /* 0x000fe2000fffe03f */
[----:B------:R-:W-:Y:S01]  /*10580*/  IMAD R7, R7, UR14, R6 ;  /* 0x0000000e07077c24 */ /* 0x000fe2000f8e0206 */
[----:B------:R-:W-:Y:S01]  /*10590*/  SHF.R.S32.HI R162, RZ, 0x1f, R208 ;  /* 0x0000001fffa27819 */ /* 0x000fe200000114d0 */
[----:B------:R-:W-:Y:S01]  /*105a0*/  IMAD R9, R3, UR13, R0 ;  /* 0x0000000d03097c24 */ /* 0x000fe2000f8e0200 */
[----:B------:R-:W-:Y:S01]  /*105b0*/  UPRMT UR4, URZ, 0x654, UR4 ;  /* 0x000006543f047896 */ /* 0x000fe20008000004 */
[----:B------:R-:W-:Y:S01]  /*105c0*/  IMAD.U32 R5, RZ, RZ, UR42 ;  /* 0x0000002aff057e24 */ /* 0x000fe2000f8e00ff */
[----:B------:R-:W-:-:S02]  /*105d0*/  SHF.R.S32.HI R0, RZ, 0x1f, R7 ;  /* 0x0000001fff007819 */ /* 0x000fc40000011407 */
[----:B------:R-:W-:Y:S01]  /*105e0*/  SHF.R.S32.HI R163, RZ, 0x1f, R209 ;  /* 0x0000001fffa37819 */ /* 0x000fe200000114d1 */
[----:B------:R-:W-:Y:S01]  /*105f0*/  IMAD.WIDE.U32 R4, R3, UR12, R4 ;  /* 0x0000000c03047c25 */ /* 0x000fe2000f8e0004 */
[----:B------:R-:W-:Y:S02]  /*10600*/  SHF.R.S32.HI R164, RZ, 0x1f, R210 ;  /* 0x0000001fffa47819 */ /* 0x000fe400000114d2 */
[----:B------:R-:W-:Y:S01]  /*10610*/  SHF.R.S32.HI R165, RZ, 0x1f, R211 ;  /* 0x0000001fffa57819 */ /* 0x000fe200000114d3 */
[----:B------:R-:W-:Y:S01]  /*10620*/  IMAD R0, R0, UR10, RZ ;  /* 0x0000000a00007c24 */ /* 0x000fe2000f8e02ff */
[----:B------:R-:W-:Y:S01]  /*10630*/  SYNCS.ARRIVE.TRANS64.RED.A1T0 RZ, [UR4], RZ ;  /* 0x000000ffffff79a7 */ /* 0x000fe20008100404 */
[----:B------:R-:W-:Y:S01]  /*10640*/  IMAD.IADD R5, R5, 0x1, R9 ;  /* 0x0000000105057824 */ /* 0x000fe200078e0209 */
[----:B------:R-:W-:Y:S01]  /*10650*/  SHF.R.S32.HI R166, RZ, 0x1f, R212 ;  /* 0x0000001fffa67819 */ /* 0x000fe200000114d4 */
[----:B------:R-:W-:Y:S01]  /*10660*/  IMAD R3, R7, UR11, R0 ;  /* 0x0000000b07037c24 */ /* 0x000fe2000f8e0200 */
[----:B------:R-:W-:Y:S01]  /*10670*/  SHF.R.S32.HI R167, RZ, 0x1f, R213 ;  /* 0x0000001fffa77819 */ /* 0x000fe200000114d5 */
[----:B------:R-:W-:Y:S01]  /*10680*/  VIADD R0, R17, UR45 ;  /* 0x0000002d11007c36 */ /* 0x000fe20008000000 */
[----:B------:R-:W-:Y:S01]  /*10690*/  SHF.R.S32.HI R168, RZ, 0x1f, R214 ;  /* 0x0000001fffa87819 */ /* 0x000fe200000114d6 */
[----:B------:R-:W-:Y:S01]  /*106a0*/  IMAD.WIDE.U32 R4, R7, UR10, R4 ;  /* 0x0000000a07047c25 */ /* 0x000fe2000f8e0004 */
[----:B------:R-:W-:Y:S01]  /*106b0*/  ULDC.64 UR10, c[0x0][0xb00] ;  /* 0x0002c000000a7ab9 */ /* 0x000fe20000000a00 */
[----:B------:R-:W-:-:S02]  /*106c0*/  SHF.R.S32.HI R169, RZ, 0x1f, R215 ;  /* 0x0000001fffa97819 */ /* 0x000fc400000114d7 */
[----:B------:R-:W-:Y:S01]  /*106d0*/  ISETP.GE.AND P0, PT, R0, UR8, PT ;  /* 0x0000000800007c0c */ /* 0x000fe2000bf06270 */
[----:B------:R-:W-:Y:S01]  /*106e0*/  IMAD.IADD R5, R5, 0x1, R3 ;  /* 0x0000000105057824 */ /* 0x000fe200078e0203 */
[C---:B------:R-:W-:Y:S02]  /*106f0*/  LEA R3, P1, R4.reuse, UR10, 0x2 ;  /* 0x0000000a04037c11 */ /* 0x040fe4000f8210ff */
[----:B------:R-:W-:Y:S02]  /*10700*/  SHF.R.S32.HI R170, RZ, 0x1f, R216 ;  /* 0x0000001fffaa7819 */ /* 0x000fe400000114d8 */
[----:B------:R-:W-:Y:S01]  /*10710*/  LEA.HI.X R10, R4, UR11, R5, 0x2, P1 ;  /* 0x0000000b040a7c11 */ /* 0x000fe200088f1405 */
[----:B------:R0:W1:Y:S01]  /*10720*/  SHFL.IDX PT, R12, R3, RZ, 0x1c1f ;  /* 0x001c1fff030c7589 */ /* 0x00006200000e0000 */
[----:B------:R-:W-:Y:S02]  /*10730*/  SHF.R.S32.HI R171, RZ, 0x1f, R217 ;  /* 0x0000001fffab7819 */ /* 0x000fe400000114d9 */
[----:B------:R-:W-:Y:S01]  /*10740*/  SHF.R.S32.HI R172, RZ, 0x1f, R218 ;  /* 0x0000001fffac7819 */ /* 0x000fe200000114da */
[----:B------:R0:W2:Y:S01]  /*10750*/  SHFL.IDX PT, R11, R10, RZ, 0x1c1f ;  /* 0x001c1fff0a0b7589 */ /* 0x0000a200000e0000 */
[----:B------:R-:W-:-:S02]  /*10760*/  SHF.R.S32.HI R173, RZ, 0x1f, R219 ;  /* 0x0000001fffad7819 */ /* 0x000fc400000114db */
[----:B------:R-:W-:Y:S02]  /*10770*/  SHF.R.S32.HI R14, RZ, 0x1f, R220 ;  /* 0x0000001fff0e7819 */ /* 0x000fe400000114dc */
[----:B------:R-:W-:Y:S02]  /*10780*/  SHF.R.S32.HI R15, RZ, 0x1f, R221 ;  /* 0x0000001fff0f7819 */ /* 0x000fe400000114dd */
[----:B------:R-:W-:Y:S02]  /*10790*/  SHF.R.S32.HI R174, RZ, 0x1f, R222 ;  /* 0x0000001fffae7819 */ /* 0x000fe400000114de */
[----:B------:R-:W-:Y:S01]  /*107a0*/  SHF.R.S32.HI R175, RZ, 0x1f, R18 ;  /* 0x0000001fffaf7819 */ /* 0x000fe20000011412 */
[----:B0-----:R-:W-:Y:S06]  /*107b0*/  @P0 BRA `(.L_x_2267) ;  /* 0x0000000800040947 */ /* 0x001fec0003800000 */
[----:B------:R-:W-:Y:S02]  /*107c0*/  ULDC UR4, c[0x0][0xac8] ;  /* 0x0002b20000047ab9 */ /* 0x000fe40000000800 */
[----:B------:R-:W-:Y:S02]  /*107d0*/  ISETP.GE.AND P0, PT, R18, UR4, PT ;  /* 0x0000000412007c0c */ /* 0x000fe4000bf06270 */
[----:B------:R-:W-:Y:S02]  /*107e0*/  ISETP.GE.AND P3, PT, R222, UR4, PT ;  /* 0x00000004de007c0c */ /* 0x000fe4000bf66270 */
[----:B------:R-:W-:-:S09]  /*107f0*/  ISETP.GE.AND P2, PT, R221, UR4, PT ;  /* 0x00000004dd007c0c */ /* 0x000fd2000bf46270 */
[----:B-1----:R-:W-:-:S04]  /*10800*/  @!P0 LEA R4, P1, R18, R12, 0x2 ;  /* 0x0000000c12048211 */ /* 0x002fc800078210ff */
[----:B--2---:R-:W-:Y:S02]  /*10810*/  @!P0 LEA.HI.X R5, R18, R11, R175, 0x2, P1 ;  /* 0x0000000b12058211 */ /* 0x004fe400008f14af */
[----:B------:R-:W-:-:S03]  /*10820*/  ISETP.GE.AND P1, PT, R220, UR4, PT ;  /* 0x00000004dc007c0c */ /* 0x000fc6000bf26270 */
[----:B------:R0:W-:Y:S01]  /*10830*/  @!P0 ST.E.64 desc[UR54][R4.64], R24 ;  /* 0x0000001804008985 */ /* 0x0001e2000c101b36 */
[----:B------:R-:W-:-:S09]  /*10840*/  ISETP.GE.AND P0, PT, R219, UR4, PT ;  /* 0x00000004db007c0c */ /* 0x000fd2000bf06270 */
[-C--:B------:R-:W-:Y:S02]  /*10850*/  @!P1 LEA R6, P5, R220, R12.reuse, 0x2 ;  /* 0x0000000cdc069211 */ /* 0x080fe400078a10ff */
[----:B0-----:R-:W-:Y:S02]  /*10860*/  @!P3 LEA R4, P4, R222, R12, 0x2 ;  /* 0x0000000cde04b211 */ /* 0x001fe400078810ff */
[-C--:B------:R-:W-:Y:S02]  /*10870*/  @!P1 LEA.HI.X R7, R220, R11.reuse, R14, 0x2, P5 ;  /* 0x0000000bdc079211 */ /* 0x080fe400028f140e */
[----:B------:R-:W-:Y:S02]  /*10880*/  @!P3 LEA.HI.X R5, R222, R11, R174, 0x2, P4 ;  /* 0x0000000bde05b211 */ /* 0x000fe400020f14ae */
[----:B------:R-:W-:Y:S02]  /*10890*/  ISETP.GE.AND P4, PT, R217, UR4, PT ;  /* 0x00000004d9007c0c */ /* 0x000fe4000bf86270 */
[----:B------:R-:W-:Y:S01]  /*108a0*/  ISETP.GE.AND P5, PT, R216, UR4, PT ;  /* 0x00000004d8007c0c */ /* 0x000fe2000bfa6270 */
[----:B------:R0:W-:Y:S01]  /*108b0*/  @!P3 ST.E.64 desc[UR54][R4.64], R28 ;  /* 0x0000001c0400b985 */ /* 0x0001e2000c101b36 */
        /* <DEDUP_REMOVED lines=10> */
[----:B-1----:R-:W-:Y:S02]  /*10960*/  @!P4 LEA R6, P2, R217, R12, 0x2 ;  /* 0x0000000cd906c211 */ /* 0x002fe400078410ff */
[----:B------:R-:W-:-:S02]  /*10970*/  @!P3 LEA.HI.X R5, R218, R11, R172, 0x2, P1 ;  /* 0x0000000bda05b211 */ /* 0x000fc400008f14ac */
[----:B------:R-:W-:Y:S02]  /*10980*/  ISETP.GE.AND P1, PT, R214, UR4, PT ;  /* 0x00000004d6007c0c */ /* 0x000fe4000bf26270 */
[-C--:B------:R-:W-:Y:S01]  /*10990*/  @!P4 LEA.HI.X R7, R217, R11.reuse, R171, 0x2, P2 ;  /* 0x0000000bd907c211 */ /* 0x080fe200010f14ab */
[----:B------:R0:W-:Y:S01]  /*109a0*/  @!P3 ST.E.64 desc[UR54][R4.64], R44 ;  /* 0x0000002c0400b985 */ /* 0x0001e2000c101b36 */
[----:B------:R-:W-:Y:S02]  /*109b0*/  ISETP.GE.AND P2, PT, R213, UR4, PT ;  /* 0x00000004d5007c0c */ /* 0x000fe4000bf46270 */
[----:B--2---:R-:W-:Y:S01]  /*109c0*/  @!P5 LEA R8, P6, R216, R12, 0x2 ;  /* 0x0000000cd808d211 */ /* 0x004fe200078c10ff */
[----:B------:R1:W-:Y:S01]  /*109d0*/  @!P4 ST.E.64 desc[UR54][R6.64], R48 ;  /* 0x000000300600c985 */ /* 0x0003e2000c101b36 */
[----:B------:R-:W-:Y:S02]  /*109e0*/  ISETP.GE.AND P3, PT, R212, UR4, PT ;  /* 0x00000004d4007c0c */ /* 0x000fe4000bf66270 */
[----:B------:R-:W-:-:S02]  /*109f0*/  @!P5 LEA.HI.X R9, R216, R11, R170, 0x2, P6 ;  /* 0x0000000bd809d211 */ /* 0x000fc400030f14aa */
[----:B------:R-:W-:-:S03]  /*10a00*/  ISETP.GE.AND P4, PT, R211, UR4, PT ;  /* 0x00000004d3007c0c */ /* 0x000fc6000bf86270 */
[----:B------:R2:W-:Y:S01]  /*10a10*/  @!P5 ST.E.64 desc[UR54][R8.64], R52 ;  /* 0x000000340800d985 */ /* 0x0005e2000c101b36 */
[CC--:B0-----:R-:W-:Y:S02]  /*10a20*/  @!P0 LEA R4, P6, R215.reuse, R12.reuse, 0x2 ;  /* 0x0000000cd7048211 */ /* 0x0c1fe400078c10ff */
[CC--:B-1----:R-:W-:Y:S02]  /*10a30*/  @!P1 LEA R6, P5, R214.reuse, R12.reuse, 0x2 ;  /* 0x0000000cd6069211 */ /* 0x0c2fe400078a10ff */
[-C--:B------:R-:W-:Y:S02]  /*10a40*/  @!P0 LEA.HI.X R5, R215, R11.reuse, R169, 0x2, P6 ;  /* 0x0000000bd7058211 */ /* 0x080fe400030f14a9 */
[----:B------:R-:W-:Y:S02]  /*10a50*/  @!P1 LEA.HI.X R7, R214, R11, R168, 0x2, P5 ;  /* 0x0000000bd6079211 */ /* 0x000fe400028f14a8 */
[----:B------:R-:W-:Y:S01]  /*10a60*/  ISETP.GE.AND P5, PT, R210, UR4, PT ;  /* 0x00000004d2007c0c */ /* 0x000fe2000bfa6270 */
[----:B------:R0:W-:Y:S01]  /*10a70*/  @!P0 ST.E.64 desc[UR54][R4.64], R56 ;  /* 0x0000003804008985 */ /* 0x0001e2000c101b36 */
[----:B--2---:R-:W-:-:S02]  /*10a80*/  @!P2 LEA R8, P6, R213, R12, 0x2 ;  /* 0x0000000cd508a211 */ /* 0x004fc400078c10ff */
[----:B------:R-:W-:Y:S01]  /*10a90*/  ISETP.GE.AND P0, PT, R209, UR4, PT ;  /* 0x00000004d1007c0c */ /* 0x000fe2000bf06270 */
[----:B------:R1:W-:Y:S01]  /*10aa0*/  @!P1 ST.E.64 desc[UR54][R6.64], R60 ;  /* 0x0000003c06009985 */ /* 0x0003e2000c101b36 */
[----:B------:R-:W-:Y:S02]  /*10ab0*/  @!P2 LEA.HI.X R9, R213, R11, R167, 0x2, P6 ;  /* 0x0000000bd509a211 */ /* 0x000fe400030f14a7 */
        /* <DEDUP_REMOVED lines=8> */
[----:B--2---:R-:W-:-:S03]  /*10b40*/  @!P5 LEA R8, P6, R210, R12, 0x2 ;  /* 0x0000000cd208d211 */ /* 0x004fc600078c10ff */
[----:B------:R1:W-:Y:S01]  /*10b50*/  @!P4 ST.E.64 desc[UR54][R6.64], R72 ;  /* 0x000000480600c985 */ /* 0x0003e2000c101b36 */
[----:B------:R-:W-:-:S05]  /*10b60*/  @!P5 LEA.HI.X R9, R210, R11, R164, 0x2, P6 ;  /* 0x0000000bd209d211 */ /* 0x000fca00030f14a4 */
[----:B------:R2:W-:Y:S01]  /*10b70*/  @!P5 ST.E.64 desc[UR54][R8.64], R76 ;  /* 0x0000004c0800d985 */ /* 0x0005e2000c101b36 */
[----:B------:R-:W-:Y:S02]  /*10b80*/  ISETP.GE.AND P5, PT, R206, UR4, PT ;  /* 0x00000004ce007c0c */ /* 0x000fe4000bfa6270 */
        /* <DEDUP_REMOVED lines=17> */
[----:B------:R-:W-:Y:S02]  /*10ca0*/  ISETP.GE.AND P5, PT, R200, UR4, PT ;  /* 0x00000004c8007c0c */ /* 0x000fe4000bfa6270 */
[-C--:B------:R-:W-:Y:S02]  /*10cb0*/  @!P4 LEA.HI.X R7, R205, R11.reuse, R159, 0x2, P0 ;  /* 0x0000000bcd07c211 */ /* 0x080fe400000f149f */
[----:B------:R-:W-:Y:S02]  /*10cc0*/  ISETP.GE.AND P0, PT, R201, UR4, PT ;  /* 0x00000004c9007c0c */ /* 0x000fe4000bf06270 */
[C---:B--2---:R-:W-:Y:S01]  /*10cd0*/  @!P3 LEA R8, P6, R204.reuse, R12, 0x2 ;  /* 0x0000000ccc08b211 */ /* 0x044fe200078c10ff */
        /* <DEDUP_REMOVED lines=18> */
[C---:B0-----:R-:W-:Y:S01]  /*10e00*/  @!P4 LEA R6, P2, R199.reuse, R12, 0x2 ;  /* 0x0000000cc706c211 */ /* 0x041fe200078410ff */
[----:B------:R0:W-:Y:S03]  /*10e10*/  @!P5 ST.E.64 desc[UR54][R4.64], R116 ;  /* 0x000000740400d985 */ /* 0x0001e6000c101b36 */
[----:B------:R-:W-:-:S02]  /*10e20*/  @!P4 LEA.HI.X R7, R199, R11, R153, 0x2, P2 ;  /* 0x0000000bc707c211 */ /* 0x000fc400010f1499 */
[----:B------:R-:W-:Y:S02]  /*10e30*/  ISETP.GE.AND P2, PT, R193, UR4, PT ;  /* 0x00000004c1007c0c */ /* 0x000fe4000bf46270 */
[CC--:B-1----:R-:W-:Y:S01]  /*10e40*/  @!P3 LEA R8, P6, R198.reuse, R12.reuse, 0x2 ;  /* 0x0000000cc608b211 */ /* 0x0c2fe200078c10ff */
        /* <DEDUP_REMOVED lines=10> */
[----:B------:R-:W-:-:S03]  /*10ef0*/  @!P1 LEA.HI.X R7, R196, R11, R229, 0x2, P6 ;  /* 0x0000000bc4079211 */ /* 0x000fc600030f14e5 */
[CC--:B0-----:R-:W-:Y:S02]  /*10f00*/  @!P3 LEA R8, P6, R194.reuse, R12.reuse, 0x2 ;  /* 0x0000000cc208b211 */ /* 0x0c1fe400078c10ff */
[----:B------:R0:W-:Y:S02]  /*10f10*/  @!P1 ST.E.64 desc[UR54][R6.64], R132 ;  /* 0x0000008406009985 */ /* 0x0001e4000c101b36 */
[----:B------:R-:W-:Y:S02]  /*10f20*/  @!P3 LEA.HI.X R9, R194, R11, R227, 0x2, P6 ;  /* 0x0000000bc209b211 */ /* 0x000fe400030f14e3 */
[----:B-1----:R-:W-:-:S04]  /*10f30*/  @!P4 LEA R4, P0, R195, R12, 0x2 ;  /* 0x0000000cc304c211 */ /* 0x002fc800078010ff */
[----:B------:R-:W-:Y:S02]  /*10f40*/  @!P4 LEA.HI.X R5, R195, R11, R228, 0x2, P0 ;  /* 0x0000000bc305c211 */ /* 0x000fe400000f14e4 */
[----:B0-----:R-:W-:-:S03]  /*10f50*/  @!P2 LEA R6, P1, R193, R12, 0x2 ;  /* 0x0000000cc106a211 */ /* 0x001fc600078210ff */
[----:B------:R0:W-:Y:S01]  /*10f60*/  @!P4 ST.E.64 desc[UR54][R4.64], R136 ;  /* 0x000000880400c985 */ /* 0x0001e2000c101b36 */
[C---:B------:R-:W-:Y:S02]  /*10f70*/  @!P5 LEA R12, P0, R192.reuse, R12, 0x2 ;  /* 0x0000000cc00cd211 */ /* 0x040fe400078010ff */
[-C--:B------:R-:W-:Y:S01]  /*10f80*/  @!P2 LEA.HI.X R7, R193, R11.reuse, R226, 0x2, P1 ;  /* 0x0000000bc107a211 */ /* 0x080fe200008f14e2 */
[----:B------:R0:W-:Y:S01]  /*10f90*/  @!P3 ST.E.64 desc[UR54][R8.64], R140 ;  /* 0x0000008c0800b985 */ /* 0x0001e2000c101b36 */
[----:B------:R-:W-:-:S03]  /*10fa0*/  @!P5 LEA.HI.X R13, R192, R11, R225, 0x2, P0 ;  /* 0x0000000bc00dd211 */ /* 0x000fc600000f14e1 */
[----:B------:R0:W-:Y:S04]  /*10fb0*/  @!P2 ST.E.64 desc[UR54][R6.64], R144 ;  /* 0x000000900600a985 */ /* 0x0001e8000c101b36 */
[----:B------:R0:W-:Y:S02]  /*10fc0*/  @!P5 ST.E.64 desc[UR54][R12.64], R148 ;  /* 0x000000940c00d985 */ /* 0x0001e4000c101b36 */
.L_x_2267:
[----:B------:R-:W-:Y:S05]  /*10fd0*/  BSYNC B1 ;  /* 0x0000000000017941 */ /* 0x000fea0003800000 */
.L_x_2266:
[----:B------:R-:W-:Y:S01]  /*10fe0*/  VIADD R0, R0, 0x8 ;  /* 0x0000000800007836 */ /* 0x000fe20000000000 */
[----:B------:R4:W3:Y:S04]  /*10ff0*/  SHFL.IDX PT, R21, R10, 0x1, 0x1c1f ;  /* 0x003c1f000a157f89 */ /* 0x0008e800000e0000 */
[----:B------:R-:W-:Y:S01]  /*11000*/  ISETP.GE.AND P0, PT, R0, UR8, PT ;  /* 0x0000000800007c0c */ /* 0x000fe2000bf06270 */
[----:B------:R-:W0:-:S12]  /*11010*/  SHFL.IDX PT, R3, R3, 0x1, 0x1c1f ;  /* 0x003c1f0003037f89 */ /* 0x000e1800000e0000 */
[----:B----4-:R-:W-:Y:S05]  /*11020*/  @P0 BRA `(.L_x_2265) ;  /* 0x0000001800080947 */ /* 0x010fea0003800000 */
[----:B------:R-:W-:Y:S02]  /*11030*/  ULDC UR4, c[0x0][0xac8] ;  /* 0x0002b20000047ab9 */ /* 0x000fe40000000800 */
[----:B------:R-:W-:Y:S02]  /*11040*/  ISETP.GE.AND P4, PT, R18, UR4, PT ;  /* 0x0000000412007c0c */ /* 0x000fe4000bf86270 */
[----:B------:R-:W-:Y:S02]  /*11050*/  ISETP.GE.AND P2, PT, R222, UR4, PT ;  /* 0x00000004de007c0c */ /* 0x000fe4000bf46270 */
[----:B------:R-:W-:Y:S02]  /*11060*/  ISETP.GE.AND P1, PT, R221, UR4, PT ;  /* 0x00000004dd007c0c */ /* 0x000fe4000bf26270 */
[----:B------:R-:W-:-:S07]  /*11070*/  ISETP.GE.AND P0, PT, R220, UR4, PT ;  /* 0x00000004dc007c0c */ /* 0x000fce000bf06270 */
[-C--:B0-----:R-:W-:Y:S02]  /*11080*/  @!P4 LEA R4, P3, R18, R3.reuse, 0x2 ;  /* 0x000000031204c211 */ /* 0x081fe400078610ff */
[----:B------:R-:W-:Y:S02]  /*11090*/  @!P2 LEA R6, P6, R222, R3, 0x2 ;  /* 0x00000003de06a211 */ /* 0x000fe400078c10ff */
[----:B---3--:R-:W-:Y:S02]  /*110a0*/  @!P4 LEA.HI.X R5, R18, R21, R175, 0x2, P3 ;  /* 0x000000151205c211 */ /* 0x008fe400018f14af */
[----:B------:R-:W-:Y:S02]  /*110b0*/  ISETP.GE.AND P3, PT, R219, UR4, PT ;  /* 0x00000004db007c0c */ /* 0x000fe4000bf66270 */
[----:B------:R-:W-:Y:S01]  /*110c0*/  @!P1 LEA R8, P5, R221, R3, 0x2 ;  /* 0x00000003dd089211 */ /* 0x000fe200078a10ff */
[----:B------:R0:W-:Y:S01]  /*110d0*/  @!P4 ST.E.64 desc[UR54][R4.64], R26 ;  /* 0x0000001a0400c985 */ /* 0x0001e2000c101b36 */
[----:B------:R-:W-:-:S02]  /*110e0*/  ISETP.GE.AND P4, PT, R218, UR4, PT ;  /* 0x00000004da007c0c */ /* 0x000fc4000bf86270 */
[----:B------:R-:W-:Y:S02]  /*110f0*/  @!P2 LEA.HI.X R7, R222, R21, R174, 0x2, P6 ;  /* 0x00000015de07a211 */ /* 0x000fe400030f14ae */
[C---:B------:R-:W-:Y:S02]  /*11100*/  @!P0 LEA R10, P6, R220.reuse, R3, 0x2 ;  /* 0x00000003dc0a8211 */ /* 0x040fe400078c10ff */
        /* <DEDUP_REMOVED lines=8> */
[C---:B-1----:R-:W-:Y:S02]  /*11190*/  @!P4 LEA R12, P2, R218.reuse, R3, 0x2 ;  /* 0x00000003da0cc211 */ /* 0x042fe400078410ff */
[-C--:B------:R-:W-:Y:S02]  /*111a0*/  @!P3 LEA.HI.X R5, R219, R21.reuse, R173, 0x2, P1 ;  /* 0x00000015db05b211 */ /* 0x080fe400008f14ad */
[----:B------:R-:W-:Y:S02]  /*111b0*/  ISETP.GE.AND P1, PT, R215, UR4, PT ;  /* 0x00000004d7007c0c */ /* 0x000fe4000bf26270 */
[----:B------:R-:W-:Y:S01]  /*111c0*/  @!P4 LEA.HI.X R13, R218, R21, R172, 0x2, P2 ;  /* 0x00000015da0dc211 */ /* 0x000fe200010f14ac */
[----:B------:R1:W-:Y:S01]  /*111d0*/  @!P3 ST.E.64 desc[UR54][R4.64], R42 ;  /* 0x0000002a0400b985 */ /* 0x0003e2000c101b36 */
[----:B------:R-:W-:-:S02]  /*111e0*/  ISETP.GE.AND P2, PT, R214, UR4, PT ;  /* 0x00000004d6007c0c */ /* 0x000fc4000bf46270 */
[----:B------:R-:W-:Y:S01]  /*111f0*/  @!P5 LEA R14, P6, R217, R3, 0x2 ;  /* 0x00000003d90ed211 */ /* 0x000fe200078c10ff */
[----:B------:R4:W-:Y:S01]  /*11200*/  @!P4 ST.E.64 desc[UR54][R12.64], R46 ;  /* 0x0000002e0c00c985 */ /* 0x0009e2000c101b36 */
[----:B------:R-:W-:Y:S02]  /*11210*/  ISETP.GE.AND P3, PT, R213, UR4, PT ;  /* 0x00000004d5007c0c */ /* 0x000fe4000bf66270 */
[----:B------:R-:W-:Y:S02]  /*11220*/  @!P5 LEA.HI.X R15, R217, R21, R171, 0x2, P6 ;  /* 0x00000015d90fd211 */ /* 0x000fe400030f14ab */
[-C--:B---3--:R-:W-:Y:S02]  /*11230*/  @!P0 LEA R6, P6, R216, R3.reuse, 0x2 ;  /* 0x00000003d8068211 */ /* 0x088fe400078c10ff */
[----:B------:R-:W-:Y:S01]  /*11240*/  ISETP.GE.AND P4, PT, R212, UR4, PT ;  /* 0x00000004d4007c0c */ /* 0x000fe2000bf86270 */
[----:B------:R3:W-:Y:S01]  /*11250*/  @!P5 ST.E.64 desc[UR54][R14.64], R50 ;  /* 0x000000320e00d985 */ /* 0x0007e2000c101b36 */
[----:B--2---:R-:W-:-:S02]  /*11260*/  @!P1 LEA R8, P5, R215, R3, 0x2 ;  /* 0x00000003d7089211 */ /* 0x004fc400078a10ff */
[----:B------:R-:W-:Y:S02]  /*11270*/  @!P0 LEA.HI.X R7, R216, R21, R170, 0x2, P6 ;  /* 0x00000015d8078211 */ /* 0x000fe400030f14aa */
[C---:B0-----:R-:W-:Y:S02]  /*11280*/  @!P2 LEA R10, P6, R214.reuse, R3, 0x2 ;  /* 0x00000003d60aa211 */ /* 0x041fe400078c10ff */
[-C--:B------:R-:W-:Y:S01]  /*11290*/  @!P1 LEA.HI.X R9, R215, R21.reuse, R169, 0x2, P5 ;  /* 0x00000015d7099211 */ /* 0x080fe200028f14a9 */
[----:B------:R0:W-:Y:S01]  /*112a0*/  @!P0 ST.E.64 desc[UR54][R6.64], R54 ;  /* 0x0000003606008985 */ /* 0x0001e2000c101b36 */
[----:B------:R-:W-:Y:S02]  /*112b0*/  ISETP.GE.AND P5, PT, R211, UR4, PT ;  /* 0x00000004d3007c0c */ /* 0x000fe4000bfa6270 */
[----:B------:R-:W-:Y:S01]  /*112c0*/  @!P2 LEA.HI.X R11, R214, R21, R168, 0x2, P6 ;  /* 0x00000015d60ba211 */ /* 0x000fe200030f14a8 */
[----:B------:R2:W-:Y:S01]  /*112d0*/  @!P1 ST.E.64 desc[UR54][R8.64], R58 ;  /* 0x0000003a08009985 */ /* 0x0005e2000c101b36 */
[----:B------:R-:W-:-:S02]  /*112e0*/  ISETP.GE.AND P0, PT, R210, UR4, PT ;  /* 0x00000004d2007c0c */ /* 0x000fc4000bf06270 */
[-C--:B-1----:R-:W-:Y:S01]  /*112f0*/  @!P3 LEA R4, P6, R213, R3.reuse, 0x2 ;  /* 0x00000003d504b211 */ /* 0x082fe200078c10ff */
[----:B------:R1:W-:Y:S01]  /*11300*/  @!P2 ST.E.64 desc[UR54][R10.64], R62 ;  /* 0x0000003e0a00a985 */ /* 0x0003e2000c101b36 */
[C---:B----4-:R-:W-:Y:S02]  /*11310*/  @!P4 LEA R12, P2, R212.reuse, R3, 0x2 ;  /* 0x00000003d40cc211 */ /* 0x050fe400078410ff */
[----:B------:R-:W-:Y:S02]  /*11320*/  ISETP.GE.AND P1, PT, R209, UR4, PT ;  /* 0x00000004d1007c0c */ /* 0x000fe4000bf26270 */
[-C--:B------:R-:W-:Y:S02]  /*11330*/  @!P3 LEA.HI.X R5, R213, R21.reuse, R167, 0x2, P6 ;  /* 0x00000015d505b211 */ /* 0x080fe400030f14a7 */
[----:B------:R-:W-:Y:S02]  /*11340*/  @!P4 LEA.HI.X R13, R212, R21, R166, 0x2, P2 ;  /* 0x00000015d40dc211 */ /* 0x000fe400010f14a6 */
[----:B------:R-:W-:Y:S01]  /*11350*/  ISETP.GE.AND P2, PT, R208, UR4, PT ;  /* 0x00000004d0007c0c */ /* 0x000fe2000bf46270 */
[----:B------:R-:W-:Y:S01]  /*11360*/  @!P3 ST.E.64 desc[UR54][R4.64], R66 ;  /* 0x000000420400b985 */ /* 0x000fe2000c101b36 */
[----:B---3--:R-:W-:-:S03]  /*11370*/  @!P5 LEA R14, P6, R211, R3, 0x2 ;  /* 0x00000003d30ed211 */ /* 0x008fc600078c10ff */
[----:B------:R3:W-:Y:S01]  /*11380*/  @!P4 ST.E.64 desc[UR54][R12.64], R70 ;  /* 0x000000460c00c985 */ /* 0x0007e2000c101b36 */
[----:B------:R-:W-:Y:S02]  /*11390*/  @!P5 LEA.HI.X R15, R211, R21, R165, 0x2, P6 ;  /* 0x00000015d30fd211 */ /* 0x000fe400030f14a5 */
[CC--:B0-----:R-:W-:Y:S02]  /*113a0*/  @!P0 LEA R6, P4, R210.reuse, R3.reuse, 0x2 ;  /* 0x00000003d2068211 */ /* 0x0c1fe400078810ff */
[----:B--2---:R-:W-:Y:S01]  /*113b0*/  @!P1 LEA R8, P3, R209, R3, 0x2 ;  /* 0x00000003d1089211 */ /* 0x004fe200078610ff */
[----:B------:R0:W-:Y:S01]  /*113c0*/  @!P5 ST.E.64 desc[UR54][R14.64], R74 ;  /* 0x0000004a0e00d985 */ /* 0x0001e2000c101b36 */
[----:B------:R-:W-:Y:S02]  /*113d0*/  @!P0 LEA.HI.X R7, R210, R21, R164, 0x2, P4 ;  /* 0x00000015d2078211 */ /* 0x000fe400020f14a4 */
[----:B------:R-:W-:Y:S02]  /*113e0*/  ISETP.GE.AND P4, PT, R206, UR4, PT ;  /* 0x00000004ce007c0c */ /* 0x000fe4000bf86270 */
[----:B------:R-:W-:Y:S01]  /*113f0*/  ISETP.GE.AND P5, PT, R207, UR4, PT ;  /* 0x00000004cf007c0c */ /* 0x000fe2000bfa6270 */
[----:B------:R2:W-:Y:S01]  /*11400*/  @!P0 ST.E.64 desc[UR54][R6.64], R78 ;  /* 0x0000004e06008985 */ /* 0x0005e2000c101b36 */
[----:B-1----:R-:W-:-:S02]  /*11410*/  @!P2 LEA R10, P6, R208, R3, 0x2 ;  /* 0x00000003d00aa211 */ /* 0x002fc400078c10ff */
[-C--:B------:R-:W-:Y:S02]  /*11420*/  @!P1 LEA.HI.X R9, R209, R21.reuse, R163, 0x2, P3 ;  /* 0x00000015d1099211 */ /* 0x080fe400018f14a3 */
[----:B------:R-:W-:Y:S02]  /*11430*/  ISETP.GE.AND P3, PT, R205, UR4, PT ;  /* 0x00000004cd007c0c */ /* 0x000fe4000bf66270 */
[----:B------:R-:W-:Y:S01]  /*11440*/  @!P2 LEA.HI.X R11, R208, R21, R162, 0x2, P6 ;  /* 0x00000015d00ba211 */ /* 0x000fe200030f14a2 */
[----:B------:R1:W-:Y:S01]  /*11450*/  @!P1 ST.E.64 desc[UR54][R8.64], R82 ;  /* 0x0000005208009985 */ /* 0x0003e2000c101b36 */
[----:B------:R-:W-:Y:S02]  /*11460*/  ISETP.GE.AND P1, PT, R203, UR4, PT ;  /* 0x00000004cb007c0c */ /* 0x000fe4000bf26270 */
[----:B---3--:R-:W-:Y:S01]  /*11470*/  @!P4 LEA R12, P0, R206, R3, 0x2 ;  /* 0x00000003ce0cc211 */ /* 0x008fe200078010ff */
[----:B------:R3:W-:Y:S01]  /*11480*/  @!P2 ST.E.64 desc[UR54][R10.64], R86 ;  /* 0x000000560a00a985 */ /* 0x0007e2000c101b36 */
[----:B------:R-:W-:-:S02]  /*11490*/  ISETP.GE.AND P2, PT, R204, UR4, PT ;  /* 0x00000004cc007c0c */ /* 0x000fc4000bf46270 */
[C---:B------:R-:W-:Y:S02]  /*114a0*/  @!P5 LEA R4, P6, R207.reuse, R3, 0x2 ;  /* 0x00000003cf04d211 */ /* 0x040fe400078c10ff */
[-C--:B------:R-:W-:Y:S02]  /*114b0*/  @!P4 LEA.HI.X R13, R206, R21.reuse, R160, 0x2, P0 ;  /* 0x00000015ce0dc211 */ /* 0x080fe400000f14a0 */
[----:B------:R-:W-:Y:S02]  /*114c0*/  @!P5 LEA.HI.X R5, R207, R21, R161, 0x2, P6 ;  /* 0x00000015cf05d211 */ /* 0x000fe400030f14a1 */
[----:B------:R-:W-:Y:S02]  /*114d0*/  ISETP.GE.AND P0, PT, R202, UR4, PT ;  /* 0x00000004ca007c0c */ /* 0x000fe4000bf06270 */
[----:B0-----:R-:W-:Y:S01]  /*114e0*/  @!P3 LEA R14, P6, R205, R3, 0x2 ;  /* 0x00000003cd0eb211 */ /* 0x001fe200078c10ff */
[----:B------:R0:W-:Y:S01]  /*114f0*/  @!P5 ST.E.64 desc[UR54][R4.64], R90 ;  /* 0x0000005a0400d985 */ /* 0x0001e2000c101b36 */
[----:B------:R-:W-:-:S02]  /*11500*/  ISETP.GE.AND P5, PT, R201, UR4, PT ;  /* 0x00000004c9007c0c */ /* 0x000fc4000bfa6270 */
[----:B------:R-:W-:Y:S01]  /*11510*/  @!P3 LEA.HI.X R15, R205, R21, R159, 0x2, P6 ;  /* 0x00000015cd0fb211 */ /* 0x000fe200030f149f */
[----:B------:R4:W-:Y:S01]  /*11520*/  @!P4 ST.E.64 desc[UR54][R12.64], R94 ;  /* 0x0000005e0c00c985 */ /* 0x0009e2000c101b36 */
[-C--:B--2---:R-:W-:Y:S02]  /*11530*/  @!P2 LEA R6, P6, R204, R3.reuse, 0x2 ;  /* 0x00000003cc06a211 */ /* 0x084fe400078c10ff */
[----:B------:R-:W-:Y:S01]  /*11540*/  ISETP.GE.AND P4, PT, R200, UR4, PT ;  /* 0x00000004c8007c0c */ /* 0x000fe2000bf86270 */
[----:B------:R2:W-:Y:S01]  /*11550*/  @!P3 ST.E.64 desc[UR54][R14.64], R98 ;  /* 0x000000620e00b985 */ /* 0x0005e2000c101b36 */
[----:B-1----:R-:W-:Y:S02]  /*11560*/  @!P1 LEA R8, P3, R203, R3, 0x2 ;  /* 0x00000003cb089211 */ /* 0x002fe400078610ff */
[----:B------:R-:W-:Y:S02]  /*11570*/  @!P2 LEA.HI.X R7, R204, R21, R158, 0x2, P6 ;  /* 0x00000015cc07a211 */ /* 0x000fe400030f149e */
[----:B---3--:R-:W-:-:S02]  /*11580*/  @!P0 LEA R10, P6, R202, R3, 0x2 ;  /* 0x00000003ca0a8211 */ /* 0x008fc400078c10ff */
        /* <DEDUP_REMOVED lines=9> */
[----:B------:R-:W-:Y:S02]  /*11620*/  @!P5 LEA.HI.X R5, R201, R21, R155, 0x2, P1 ;  /* 0x00000015c905d211 */ /* 0x000fe400008f149b */
        /* <DEDUP_REMOVED lines=8> */
[C---:B-1----:R-:W-:Y:S01]  /*116b0*/  @!P0 LEA R6, P5, R198.reuse, R3, 0x2 ;  /* 0x00000003c6068211 */ /* 0x042fe200078a10ff */
[----:B------:R1:W-:Y:S01]  /*116c0*/  @!P3 ST.E.64 desc[UR54][R14.64], R122 ;  /* 0x0000007a0e00b985 */ /* 0x0003e2000c101b36 */
[----:B------:R-:W-:Y:S02]  /*116d0*/  ISETP.GE.AND P3, PT, R195, UR4, PT ;  /* 0x00000004c3007c0c */ /* 0x000fe4000bf66270 */
[----:B------:R-:W-:Y:S02]  /*116e0*/  @!P0 LEA.HI.X R7, R198, R21, R152, 0x2, P5 ;  /* 0x00000015c6078211 */ /* 0x000fe400028f1498 */
[----:B------:R-:W-:Y:S02]  /*116f0*/  ISETP.GE.AND P5, PT, R193, UR4, PT ;  /* 0x00000004c1007c0c */ /* 0x000fe4000bfa6270 */
[-C--:B---3--:R-:W-:Y:S01]  /*11700*/  @!P1 LEA R8, P6, R197, R3.reuse, 0x2 ;  /* 0x00000003c5089211 */ /* 0x088fe200078c10ff */
[----:B------:R4:W-:Y:S02]  /*11710*/  @!P0 ST.E.64 desc[UR54][R6.64], R126 ;  /* 0x0000007e06008985 */ /* 0x0009e4000c101b36 */
[----:B0-----:R-:W-:-:S02]  /*11720*/  @!P4 LEA R4, P0, R196, R3, 0x2 ;  /* 0x00000003c404c211 */ /* 0x001fc400078010ff */
[----:B------:R-:W-:Y:S02]  /*11730*/  @!P1 LEA.HI.X R9, R197, R21, R20, 0x2, P6 ;  /* 0x00000015c5099211 */ /* 0x000fe400030f1414 */
[----:B------:R-:W-:Y:S02]  /*11740*/  @!P3 LEA R10, P6, R195, R3, 0x2 ;  /* 0x00000003c30ab211 */ /* 0x000fe400078c10ff */
[----:B------:R-:W-:Y:S01]  /*11750*/  @!P4 LEA.HI.X R5, R196, R21, R229, 0x2, P0 ;  /* 0x00000015c405c211 */ /* 0x000fe200000f14e5 */
        /* <DEDUP_REMOVED lines=12> */
[----:B----4-:R-:W-:-:S04]  /*11820*/  LEA R4, P0, R192, R3, 0x2 ;  /* 0x00000003c0047211 */ /* 0x010fc800078010ff */
[----:B------:R-:W-:-:S05]  /*11830*/  LEA.HI.X R5, R192, R21, R225, 0x2, P0 ;  /* 0x00000015c0057211 */ /* 0x000fca00000f14e1 */
[----:B------:R0:W-:Y:S01]  /*11840*/  ST.E.64 desc[UR54][R4.64], R150 ;  /* 0x0000009604007985 */ /* 0x0001e2000c101b36 */
[----:B------:R-:W-:Y:S05]  /*11850*/  BRA `(.L_x_2265) ;  /* 0x0000000c00fc7947 */ /* 0x000fea0003800000 */
.L_x_2259:
        /* <DEDUP_REMOVED lines=9> */
[----:B------:R-:W-:Y:S01]  /*118f0*/  UISETP.NE.U32.AND UP1, UPT, UR10, URZ, UPT ;  /* 0x0000003f0a00728c */ /* 0x000fe2000bf25070 */
[----:B------:R-:W-:Y:S02]  /*11900*/  ULDC UR4, c[0x0][0xa88] ;  /* 0x0002a20000047ab9 */ /* 0x000fe40000000800 */
[----:B------:R-:W2:Y:S01]  /*11910*/  @P1 LDG.E R9, desc[UR54][R4.64] ;  /* 0x0000003604091981 */ /* 0x000ea2000c1e1900 */
[----:B------:R-:W-:Y:S01]  /*11920*/  UISETP.NE.AND.EX UP1, UPT, UR11, URZ, UPT, UP1 ;  /* 0x0000003f0b00728c */ /* 0x000fe2000bf25310 */
[----:B------:R-:W-:-:S05]  /*11930*/  IMAD.U32 R0, RZ, RZ, UR4 ;  /* 0x00000004ff007e24 */ /* 0x000fca000f8e00ff */
[----:B------:R-:W-:-:S05]  /*11940*/  PLOP3.LUT P2, PT, PT, PT, UP1, 0x80, 0x0 ;  /* 0x000000000000781c */ /* 0x000fca0003f4f018 */
[----:B------:R-:W-:Y:S02]  /*11950*/  @UP1 ULDC.64 UR10, c[0x0][0xc08] ;  /* 0x00030200000a1ab9 */ /* 0x000fe40000000a00 */
[----:B------:R-:W-:-:S06]  /*11960*/  @UP1 UIMAD.WIDE UR10, UR44, 0x4, UR10 ;  /* 0x000000042c0a18a5 */ /* 0x000fcc000f8e020a */
[----:B------:R-:W-:Y:S02]  /*11970*/  IMAD.U32 R6, RZ, RZ, UR10 ;  /* 0x0000000aff067e24 */ /* 0x000fe4000f8e00ff */
[----:B------:R-:W-:-:S05]  /*11980*/  IMAD.U32 R7, RZ, RZ, UR11 ;  /* 0x0000000bff077e24 */ /* 0x000fca000f8e00ff */
[----:B------:R0:W5:Y:S01]  /*11990*/  @P2 LDG.E R0, desc[UR54][R6.64] ;  /* 0x0000003606002981 */ /* 0x000162000c1e1900 */
[----:B------:R-:W-:Y:S01]  /*119a0*/  UISETP.NE.AND UP1, UPT, UR9, URZ, UPT ;  /* 0x0000003f0900728c */ /* 0x000fe2000bf25270 */
[----:B------:R-:W-:Y:S01]  /*119b0*/  UMOV UR4, URZ ;  /* 0x0000003f00047c82 */ /* 0x000fe20008000000 */
[----:B------:R-:W1:Y:S09]  /*119c0*/  S2R R8, SR_TID.X ;  /* 0x0000000000087919 */ /* 0x000e720000002100 */
[----:B------:R-:W-:Y:S01]  /*119d0*/  @!UP1 ULDC UR9, c[0x0][0xad4] ;  /* 0x0002b50000099ab9 */ /* 0x000fe20000000800 */
[----:B-1----:R-:W-:-:S05]  /*119e0*/  VIADD R3, R8, 0xffffff80 ;  /* 0xffffff8008037836 */ /* 0x002fca0000000000 */
[----:B------:R-:W-:Y:S02]  /*119f0*/  ISETP.GT.AND P0, PT, R3, 0x3f, PT ;  /* 0x0000003f0300780c */ /* 0x000fe40003f04270 */
[----:B--2---:R-:W-:Y:S01]  /*11a00*/  @P1 R2UR UR4, R9 ;  /* 0x00000000090412ca */ /* 0x004fe200000e0000 */
[----:B0-----:R-:W-:-:S14]  /*11a10*/  @P2 BRA `(.L_x_2268) ;  /* 0x0000000000102947 */ /* 0x001fdc0003800000 */
[----:B------:R-:W-:Y:S05]  /*11a20*/  @!P1 BRA `(.L_x_2268) ;  /* 0x00000000000c9947 */ /* 0x000fea0003800000 */
[----:B------:R-:W2:Y:S04]  /*11a30*/  LDG.E R3, desc[UR54][R4.64] ;  /* 0x0000003604037981 */ /* 0x000ea8000c1e1900 */
[----:B-----5:R-:W2:Y:S02]  /*11a40*/  LDG.E R0, desc[UR54][R4.64+0x4] ;  /* 0x0000043604007981 */ /* 0x020ea4000c1e1900 */
[----:B--2---:R-:W-:-:S07]  /*11a50*/  IMAD.IADD R0, R0, 0x1, -R3 ;  /* 0x0000000100007824 */ /* 0x004fce00078e0a03 */
.L_x_2268:
[----:B------:R-:W-:Y:S01]  /*11a60*/  USHF.R.S32.HI UR16, URZ, 0x1f, UR44 ;  /* 0x0000001f3f107899 */ /* 0x000fe2000801142c */
[----:B------:R-:W-:Y:S01]  /*11a70*/  BSSY B1, `(.L_x_2269) ;  /* 0x000003a000017945 */ /* 0x000fe20003800000 */
[----:B------:R-:W-:Y:S02]  /*11a80*/  USHF.R.S32.HI UR24, URZ, 0x1f, UR4 ;  /* 0x0000001f3f187899 */ /* 0x000fe40008011404 */
[----:B------:R-:W-:Y:S02]  /*11a90*/  USEL UR8, UR44, URZ, !UP0 ;  /* 0x0000003f2c087287 */ /* 0x000fe4000c000000 */
[----:B------:R-:W-:Y:S01]  /*11aa0*/  USEL UR16, UR16, URZ, !UP0 ;  /* 0x0000003f10107287 */ /* 0x000fe2000c000000 */
[----:B------:R-:W-:Y:S11]  /*11ab0*/  @P0 BRA `(.L_x_2270) ;  /* 0x0000000000d40947 */ /* 0x000ff60003800000 */
[----:B------:R-:W0:Y:S01]  /*11ac0*/  LDC R9, c[0x0][0xbe8] ;  /* 0x0002fa00ff097b82 */ /* 0x000e220000000800 */
[----:B------:R-:W-:-:S05]  /*11ad0*/  IMAD.U32 R5, RZ, RZ, UR45 ;  /* 0x0000002dff057e24 */ /* 0x000fca000f8e00ff */
[----:B------:R-:W-:Y:S01]  /*11ae0*/  IADD3 R6, R5, -0x80, R8 ;  /* 0xffffff8005067810 */ /* 0x000fe20007ffe008 */
[----:B0----5:R-:W-:-:S05]  /*11af0*/  IMAD R3, R0, R9, RZ ;  /* 0x0000000900037224 */ /* 0x021fca00078e02ff */
[----:B------:R-:W-:-:S13]  /*11b00*/  ISETP.GE.AND P0, PT, R6, R3, PT ;  /* 0x000000030600720c */ /* 0x000fda0003f06270 */
[----:B------:R-:W-:Y:S05]  /*11b10*/  @P0 BRA `(.L_x_2270) ;  /* 0x0000000000bc0947 */ /* 0x000fea0003800000 */
[----:B------:R-:W-:Y:S01]  /*11b20*/  ISETP.NE.AND P0, PT, R9, 0x1, PT ;  /* 0x000000010900780c */ /* 0x000fe20003f05270 */
[----:B------:R-:W-:Y:S01]  /*11b30*/  UISETP.GT.AND UP0, UPT, UR9, 0x1, UPT ;  /* 0x000000010900788c */ /* 0x000fe2000bf04270 */
[----:B------:R-:W-:Y:S01]  /*11b40*/  UMOV UR20, 0x9b8 ;  /* 0x000009b800147882 */ /* 0x000fe20000000000 */
[----:B------:R-:W-:Y:S02]  /*11b50*/  ULOP3.LUT UR17, UR42, 0xff, URZ, 0xc0, !UPT ;  /* 0x000000ff2a117892 */ /* 0x000fe4000f8ec03f */
[----:B------:R-:W-:Y:S02]  /*11b60*/  USEL UR20, UR20, 0x978, UP0 ;  /* 0x0000097814147887 */ /* 0x000fe40008000000 */
[----:B------:R-:W-:-:S06]  /*11b70*/  USEL UR17, UR17, URZ, UP0 ;  /* 0x0000003f11117287 */ /* 0x000fcc0008000000 */
[----:B------:R-:W0:Y:S04]  /*11b80*/  @P0 LDC R3, c[0x0][0xbec] ;  /* 0x0002fb00ff030b82 */ /* 0x000e280000000800 */
[----:B------:R-:W-:Y:S01]  /*11b90*/  ULDC.64 UR10, c[0x0][UR20+0x218] ;  /* 0x00008600140a7abb */ /* 0x000fe20008000a00 */
[----:B------:R-:W-:Y:S01]  /*11ba0*/  ULDC.64 UR14, c[0x0][UR20+0x220] ;  /* 0x00008800140e7abb */ /* 0x000fe20008000a00 */
[----:B------:R-:W-:Y:S02]  /*11bb0*/  ULDC.64 UR18, c[0x0][UR20+0x228] ;  /* 0x00008a0014127abb */ /* 0x000fe40008000a00 */
[----:B------:R-:W1:Y:S01]  /*11bc0*/  @P0 LDC R5, c[0x0][0xbf0] ;  /* 0x0002fc00ff050b82 */ /* 0x000e620000000800 */
[----:B------:R-:W-:Y:S02]  /*11bd0*/  UIMAD.WIDE.U32 UR12, UR10, UR43, URZ ;  /* 0x0000002b0a0c72a5 */ /* 0x000fe4000f8e003f */
[----:B------:R-:W-:-:S02]  /*11be0*/  UIMAD UR21, UR11, UR43, URZ ;  /* 0x0000002b0b1572a4 */ /* 0x000fc4000f8e023f */
[----:B------:R-:W-:Y:S02]  /*11bf0*/  UIMAD UR15, UR15, UR8, URZ ;  /* 0x000000080f0f72a4 */ /* 0x000fe4000f8e023f */
[----:B------:R-:W-:Y:S02]  /*11c00*/  UIMAD.WIDE.U32 UR22, UR18, UR17, URZ ;  /* 0x00000011121672a5 */ /* 0x000fe4000f8e003f */
[----:B------:R-:W-:Y:S02]  /*11c10*/  UIMAD.WIDE.U32 UR10, UR14, UR8, URZ ;  /* 0x000000080e0a72a5 */ /* 0x000fe4000f8e003f */
[----:B------:R-:W-:Y:S02]  /*11c20*/  UIMAD UR17, UR19, UR17, URZ ;  /* 0x00000011131172a4 */ /* 0x000fe4000f8e023f */
[----:B------:R-:W-:Y:S02]  /*11c30*/  UIMAD UR15, UR14, UR16, UR15 ;  /* 0x000000100e0f72a4 */ /* 0x000fe4000f8e020f */
[----:B------:R-:W-:Y:S01]  /*11c40*/  UIADD3 UR12, UP1, UP2, UR10, UR12, UR4 ;  /* 0x0000000c0a0c7290 */ /* 0x000fe2000fa3e004 */
[----:B0-----:R-:W-:Y:S01]  /*11c50*/  @P0 IMAD.HI.U32 R4, R6, R3, RZ ;  /* 0x0000000306040227 */ /* 0x001fe200078e00ff */
[----:B------:R-:W-:-:S02]  /*11c60*/  UIADD3 UR17, UR23, UR17, URZ ;  /* 0x0000001117117290 */ /* 0x000fc4000fffe03f */
[----:B------:R-:W-:Y:S01]  /*11c70*/  UIADD3 UR21, UR13, UR21, URZ ;  /* 0x000000150d157290 */ /* 0x000fe2000fffe03f */
[----:B------:R-:W-:Y:S01]  /*11c80*/  IMAD.MOV.U32 R3, RZ, RZ, R6 ;  /* 0x000000ffff037224 */ /* 0x000fe200078e0006 */
[----:B------:R-:W-:Y:S02]  /*11c90*/  UIADD3 UR15, UR11, UR15, URZ ;  /* 0x0000000f0b0f7290 */ /* 0x000fe4000fffe03f */
[----:B------:R-:W-:Y:S01]  /*11ca0*/  IMAD.U32 R8, RZ, RZ, UR17 ;  /* 0x00000011ff087e24 */ /* 0x000fe2000f8e00ff */
[----:B-1----:R-:W-:Y:S01]  /*11cb0*/  @P0 SHF.R.U32.HI R3, RZ, R5, R4 ;  /* 0x00000005ff030219 */ /* 0x002fe20000011604 */
[----:B------:R-:W-:Y:S01]  /*11cc0*/  IMAD.U32 R4, RZ, RZ, UR22 ;  /* 0x00000016ff047e24 */ /* 0x000fe2000f8e00ff */
[----:B------:R-:W-:Y:S01]  /*11cd0*/  ULDC.64 UR10, c[0x0][UR20+0x210] ;  /* 0x00008400140a7abb */ /* 0x000fe20008000a00 */
        /* <DEDUP_REMOVED lines=19> */
.L_x_2270:
[----:B------:R-:W-:Y:S05]  /*11e10*/  BSYNC B1 ;  /* 0x0000000000017941 */ /* 0x000fea0003800000 */
.L_x_2269:
[----:B------:R-:W-:-:S06]  /*11e20*/  UISETP.GT.AND UP0, UPT, UR9, 0x1, UPT ;  /* 0x000000010900788c */ /* 0x000fcc000bf04270 */
[----:B------:R-:W-:-:S13]  /*11e30*/  PLOP3.LUT P0, PT, PT, PT, UP0, 0x80, 0x0 ;  /* 0x000000000000781c */ /* 0x000fda0003f0f008 */
[----:B------:R-:W-:Y:S05]  /*11e40*/  @P0 BRA `(.L_x_2265) ;  /* 0x0000000800800947 */ /* 0x000fea0003800000 */
[----:B------:R-:W1:Y:S01]  /*11e50*/  LDC R11, c[0x0][0xbe8] ;  /* 0x0002fa00ff0b7b82 */ /* 0x000e620000000800 */
[C---:B------:R-:W-:Y:S01]  /*11e60*/  VIADD R37, R19.reuse, 0x40 ;  /* 0x0000004013257836 */ /* 0x040fe20000000000 */
[----:B------:R-:W-:Y:S01]  /*11e70*/  ULDC UR14, c[0x0][0xac8] ;  /* 0x0002b200000e7ab9 */ /* 0x000fe20000000800 */
[----:B------:R-:W-:Y:S01]  /*11e80*/  ULDC.64 UR12, c[0x0][0xaa0] ;  /* 0x0002a800000c7ab9 */ /* 0x000fe20000000a00 */
[----:B------:R-:W-:Y:S01]  /*11e90*/  ISETP.GE.AND P2, PT, R19, UR14, PT ;  /* 0x0000000e13007c0c */ /* 0x000fe2000bf46270 */
[----:B------:R-:W-:Y:S01]  /*11ea0*/  UIMAD UR9, UR24, UR12, URZ ;  /* 0x0000000c180972a4 */ /* 0x000fe2000f8e023f */
[----:B------:R-:W-:Y:S01]  /*11eb0*/  ISETP.GE.AND P1, PT, R37, UR14, PT ;  /* 0x0000000e25007c0c */ /* 0x000fe2000bf26270 */
[----:B------:R-:W-:Y:S01]  /*11ec0*/  UIMAD.WIDE.U32 UR10, UR4, UR12, URZ ;  /* 0x0000000c040a72a5 */ /* 0x000fe2000f8e003f */
[----:B0-----:R-:W-:Y:S01]  /*11ed0*/  SEL R3, RZ, 0x1, P2 ;  /* 0x00000001ff037807 */ /* 0x001fe20001000000 */
[----:B------:R-:W-:Y:S01]  /*11ee0*/  UIMAD UR9, UR4, UR13, UR9 ;  /* 0x0000000d040972a4 */ /* 0x000fe2000f8e0209 */
[----:B------:R-:W-:Y:S01]  /*11ef0*/  SEL R4, RZ, 0xffffffff, P1 ;  /* 0xffffffffff047807 */ /* 0x000fe20000800000 */
[C---:B------:R-:W-:Y:S01]  /*11f00*/  VIADD R39, R19.reuse, 0x80 ;  /* 0x0000008013277836 */ /* 0x040fe20000000000 */
[----:B------:R-:W-:Y:S01]  /*11f10*/  ULDC.64 UR12, c[0x0][0xae8] ;  /* 0x0002ba00000c7ab9 */ /* 0x000fe20000000a00 */
[----:B------:R-:W-:Y:S01]  /*11f20*/  UIADD3 UR11, UR11, UR9, URZ ;  /* 0x000000090b0b7290 */ /* 0x000fe2000fffe03f */
[----:B------:R-:W-:Y:S01]  /*11f30*/  VIADD R27, R19, 0xc0 ;  /* 0x000000c0131b7836 */ /* 0x000fe20000000000 */
[----:B------:R-:W-:Y:S01]  /*11f40*/  BSSY B1, `(.L_x_2271) ;  /* 0x000006c000017945 */ /* 0x000fe20003800000 */
[----:B------:R-:W-:Y:S01]  /*11f50*/  IMAD.SHL.U32 R4, R4, 0x2, RZ ;  /* 0x0000000204047824 */ /* 0x000fe200078e00ff */
[----:B------:R-:W-:Y:S01]  /*11f60*/  ISETP.GE.AND P1, PT, R39, UR14, PT ;  /* 0x0000000e27007c0c */ /* 0x000fe2000bf26270 */
[----:B------:R-:W-:Y:S01]  /*11f70*/  UIMAD.WIDE.U32 UR10, UR43, UR12, UR10 ;  /* 0x0000000c2b0a72a5 */ /* 0x000fe2000f8e000a */
[C---:B------:R-:W-:Y:S01]  /*11f80*/  VIADD R31, R19.reuse, 0x100 ;  /* 0x00000100131f7836 */ /* 0x040fe20000000000 */
[----:B------:R-:W-:Y:S01]  /*11f90*/  SHF.R.S32.HI R34, RZ, 0x1f, R37 ;  /* 0x0000001fff227819 */ /* 0x000fe20000011425 */
[----:B------:R-:W-:Y:S01]  /*11fa0*/  VIADD R35, R19, 0x140 ;  /* 0x0000014013237836 */ /* 0x000fe20000000000 */
[----:B------:R-:W-:Y:S01]  /*11fb0*/  LOP3.LUT R6, R4, 0x2, R3, 0xe2, !PT ;  /* 0x0000000204067812 */ /* 0x000fe200078ee203 */
[----:B------:R-:W-:Y:S01]  /*11fc0*/  IMAD R3, R191, 0x20, R223 ;  /* 0x00000020bf037824 */ /* 0x000fe200078e02df */
[----:B-1----:R-:W-:Y:S01]  /*11fd0*/  ISETP.NE.AND P0, PT, R11, 0x1, PT ;  /* 0x000000010b00780c */ /* 0x002fe20003f05270 */
[----:B------:R-:W-:Y:S01]  /*11fe0*/  UIMAD UR11, UR43, UR13, UR11 ;  /* 0x0000000d2b0b72a4 */ /* 0x000fe2000f8e020b */
[----:B------:R-:W-:Y:S01]  /*11ff0*/  VIADD R33, R19, 0x180 ;  /* 0x0000018013217836 */ /* 0x000fe20000000000 */
[----:B------:R-:W-:Y:S01]  /*12000*/  SHF.R.S32.HI R30, RZ, 0x1f, R31 ;  /* 0x0000001fff1e7819 */ /* 0x000fe2000001141f */
[----:B------:R-:W-:Y:S01]  /*12010*/  VIADD R8, R3, UR45 ;  /* 0x0000002d03087c36 */ /* 0x000fe20008000000 */
[----:B------:R-:W-:Y:S01]  /*12020*/  SEL R3, RZ, 0xffffffff, P1 ;  /* 0xffffffffff037807 */ /* 0x000fe20000800000 */
[----:B------:R-:W-:Y:S01]  /*12030*/  ULDC.64 UR12, c[0x0][0xaf0] ;  /* 0x0002bc00000c7ab9 */ /* 0x000fe20000000a00 */
[----:B------:R-:W-:Y:S01]  /*12040*/  ISETP.GE.AND P1, PT, R27, UR14, PT ;  /* 0x0000000e1b007c0c */ /* 0x000fe2000bf26270 */
[----:B------:R-:W-:Y:S01]  /*12050*/  UIMAD UR16, UR16, UR12, URZ ;  /* 0x0000000c101072a4 */ /* 0x000fe2000f8e023f */
[----:B-----5:R-:W-:Y:S01]  /*12060*/  IMAD R25, R0, R11, RZ ;  /* 0x0000000b00197224 */ /* 0x020fe200078e02ff */
[----:B------:R-:W-:Y:S01]  /*12070*/  SHF.R.S32.HI R32, RZ, 0x1f, R33 ;  /* 0x0000001fff207819 */ /* 0x000fe20000011421 */
[----:B------:R-:W-:Y:S01]  /*12080*/  IMAD.SHL.U32 R9, R3, 0x4, RZ ;  /* 0x0000000403097824 */ /* 0x000fe200078e00ff */
[----:B------:R-:W-:Y:S01]  /*12090*/  UIMAD UR4, UR8, UR13, UR16 ;  /* 0x0000000d080472a4 */ /* 0x000fe2000f8e0210 */
[----:B------:R-:W0:Y:S01]  /*120a0*/  @P0 LDC R5, c[0x0][0xbec] ;  /* 0x0002fb00ff050b82 */ /* 0x000e220000000800 */
[----:B------:R-:W-:Y:S01]  /*120b0*/  IMAD.MOV.U32 R3, RZ, RZ, R8 ;  /* 0x000000ffff037224 */ /* 0x000fe200078e0008 */
[----:B------:R-:W-:Y:S01]  /*120c0*/  UIMAD.WIDE.U32 UR8, UR8, UR12, UR10 ;  /* 0x0000000c080872a5 */ /* 0x000fe2000f8e000a */
[----:B------:R-:W-:Y:S01]  /*120d0*/  LOP3.LUT R6, R9, 0x4, R6, 0xe2, !PT ;  /* 0x0000000409067812 */ /* 0x000fe200078ee206 */
[----:B------:R-:W-:Y:S01]  /*120e0*/  VIADD R26, R223, UR45 ;  /* 0x0000002ddf1a7c36 */ /* 0x000fe20008000000 */
[----:B------:R-:W-:Y:S01]  /*120f0*/  SHF.R.S32.HI R36, RZ, 0x1f, R39 ;  /* 0x0000001fff247819 */ /* 0x000fe20000011427 */
[----:B------:R-:W-:Y:S01]  /*12100*/  UIADD3 UR4, UR9, UR4, URZ ;  /* 0x0000000409047290 */ /* 0x000fe2000fffe03f */
[----:B------:R-:W-:Y:S01]  /*12110*/  VIADD R29, R19, 0x1c0 ;  /* 0x000001c0131d7836 */ /* 0x000fe20000000000 */
[----:B------:R-:W1:Y:S01]  /*12120*/  @P0 LDC R7, c[0x0][0xbf0] ;  /* 0x0002fc00ff070b82 */ /* 0x000e620000000800 */
[----:B------:R-:W-:-:S02]  /*12130*/  SHF.R.S32.HI R38, RZ, 0x1f, R35 ;  /* 0x0000001fff267819 */ /* 0x000fc40000011423 */
[----:B------:R-:W-:Y:S02]  /*12140*/  SHF.R.S32.HI R40, RZ, 0x1f, R27 ;  /* 0x0000001fff287819 */ /* 0x000fe4000001141b */
[----:B------:R-:W-:Y:S01]  /*12150*/  SHF.R.S32.HI R28, RZ, 0x1f, R29 ;  /* 0x0000001fff1c7819 */ /* 0x000fe2000001141d */
[----:B0-----:R-:W-:Y:S01]  /*12160*/  @P0 IMAD.HI.U32 R4, R8, R5, RZ ;  /* 0x0000000508040227 */ /* 0x001fe200078e00ff */
[----:B------:R-:W-:Y:S02]  /*12170*/  SEL R5, RZ, 0xffffffff, P1 ;  /* 0xffffffffff057807 */ /* 0x000fe40000800000 */
[----:B------:R-:W-:-:S04]  /*12180*/  ISETP.GE.AND P1, PT, R29, UR14, PT ;  /* 0x0000000e1d007c0c */ /* 0x000fc8000bf26270 */
[----:B------:R-:W-:Y:S02]  /*12190*/  SEL R0, RZ, 0x80, P1 ;  /* 0x00000080ff007807 */ /* 0x000fe40000800000 */
[----:B-1----:R-:W-:Y:S01]  /*121a0*/  @P0 SHF.R.U32.HI R3, RZ, R7, R4 ;  /* 0x00000007ff030219 */ /* 0x002fe20000011604 */
[----:B------:R-:W-:Y:S01]  /*121b0*/  IMAD.SHL.U32 R7, R5, 0x8, RZ ;  /* 0x0000000805077824 */ /* 0x000fe200078e00ff */
[----:B------:R-:W-:Y:S01]  /*121c0*/  ISETP.GE.AND P0, PT, R31, UR14, PT ;  /* 0x0000000e1f007c0c */ /* 0x000fe2000bf06270 */
[----:B------:R-:W-:Y:S02]  /*121d0*/  IMAD.U32 R4, RZ, RZ, UR8 ;  /* 0x00000008ff047e24 */ /* 0x000fe4000f8e00ff */
[----:B------:R-:W-:Y:S01]  /*121e0*/  IMAD.U32 R5, RZ, RZ, UR9 ;  /* 0x00000009ff057e24 */ /* 0x000fe2000f8e00ff */
[----:B------:R-:W-:Y:S01]  /*121f0*/  LOP3.LUT R10, R7, 0x8, R6, 0xe2, !PT ;  /* 0x00000008070a7812 */ /* 0x000fe200078ee206 */
[--C-:B------:R-:W-:Y:S01]  /*12200*/  IMAD.MOV R7, RZ, RZ, -R3.reuse ;  /* 0x000000ffff077224 */ /* 0x100fe200078e0a03 */
[----:B------:R-:W-:Y:S01]  /*12210*/  SHF.R.S32.HI R6, RZ, 0x1f, R3 ;  /* 0x0000001fff067819 */ /* 0x000fe20000011403 */
[----:B------:R-:W-:Y:S01]  /*12220*/  ULDC.64 UR8, c[0x0][0xae0] ;  /* 0x0002b80000087ab9 */ /* 0x000fe20000000a00 */
[----:B------:R-:W-:Y:S01]  /*12230*/  SEL R9, RZ, 0xffffffff, P0 ;  /* 0xffffffffff097807 */ /* 0x000fe20000000000 */
[----:B------:R-:W-:Y:S01]  /*12240*/  IMAD.U32 R5, RZ, RZ, UR4 ;  /* 0x00000004ff057e24 */ /* 0x000fe2000f8e00ff */
[----:B------:R-:W-:Y:S01]  /*12250*/  ISETP.GE.AND P0, PT, R35, UR14, PT ;  /* 0x0000000e23007c0c */ /* 0x000fe2000bf06270 */
[----:B------:R-:W-:-:S02]  /*12260*/  IMAD R6, R6, UR8, RZ ;  /* 0x0000000806067c24 */ /* 0x000fc4000f8e02ff */
[----:B------:R-:W-:Y:S01]  /*12270*/  IMAD R7, R11, R7, R8 ;  /* 0x000000070b077224 */ /* 0x000fe200078e0208 */
[----:B------:R-:W-:Y:S01]  /*12280*/  SEL R8, RZ, 0xffffffff, P0 ;  /* 0xffffffffff087807 */ /* 0x000fe20000000000 */
[----:B------:R-:W-:Y:S01]  /*12290*/  IMAD.SHL.U32 R13, R9, 0x10, RZ ;  /* 0x00000010090d7824 */ /* 0x000fe200078e00ff */
[----:B------:R-:W-:Y:S01]  /*122a0*/  ISETP.GE.AND P0, PT, R33, UR14, PT ;  /* 0x0000000e21007c0c */ /* 0x000fe2000bf06270 */
[C---:B------:R-:W-:Y:S02]  /*122b0*/  IMAD R9, R3.reuse, UR9, R6 ;  /* 0x0000000903097c24 */ /* 0x040fe4000f8e0206 */
[----:B------:R-:W-:Y:S01]  /*122c0*/  IMAD.WIDE.U32 R4, R3, UR8, R4 ;  /* 0x0000000803047c25 */ /* 0x000fe2000f8e0004 */
[----:B------:R-:W-:Y:S01]  /*122d0*/  SHF.R.S32.HI R3, RZ, 0x1f, R7 ;  /* 0x0000001fff037819 */ /* 0x000fe20000011407 */
[----:B------:R-:W-:Y:S01]  /*122e0*/  ULDC.64 UR8, c[0x0][0xad8] ;  /* 0x0002b60000087ab9 */ /* 0x000fe20000000a00 */
[----:B------:R-:W-:Y:S01]  /*122f0*/  LOP3.LUT R10, R13, 0x10, R10, 0xe2, !PT ;  /* 0x000000100d0a7812 */ /* 0x000fe200078ee20a */
[----:B------:R-:W-:-:S02]  /*12300*/  IMAD.IADD R5, R5, 0x1, R9 ;  /* 0x0000000105057824 */ /* 0x000fc400078e0209 */
[----:B------:R-:W-:Y:S02]  /*12310*/  IMAD R6, R3, UR8, RZ ;  /* 0x0000000803067c24 */ /* 0x000fe4000f8e02ff */
[----:B------:R-:W-:-:S04]  /*12320*/  IMAD.WIDE.U32 R4, R7, UR8, R4 ;  /* 0x0000000807047c25 */ /* 0x000fc8000f8e0004 */
[----:B------:R-:W-:Y:S01]  /*12330*/  IMAD R3, R7, UR9, R6 ;  /* 0x0000000907037c24 */ /* 0x000fe2000f8e0206 */
[----:B------:R-:W-:Y:S01]  /*12340*/  ULDC.64 UR8, c[0x0][0xa80] ;  /* 0x0002a00000087ab9 */ /* 0x000fe20000000a00 */
[----:B------:R-:W-:Y:S01]  /*12350*/  SEL R7, RZ, 0x40, P0 ;  /* 0x00000040ff077807 */ /* 0x000fe20000000000 */
[----:B------:R-:W-:Y:S01]  /*12360*/  IMAD.SHL.U32 R9, R8, 0x20, RZ ;  /* 0x0000002008097824 */ /* 0x000fe200078e00ff */
[----:B------:R-:W-:Y:S01]  /*12370*/  LEA R20, P0, R4, UR8, 0x1 ;  /* 0x0000000804147c11 */ /* 0x000fe2000f8008ff */
[----:B------:R-:W-:-:S03]  /*12380*/  IMAD.IADD R3, R5, 0x1, R3 ;  /* 0x0000000105037824 */ /* 0x000fc600078e0203 */
[----:B------:R-:W-:Y:S01]  /*12390*/  LOP3.LUT R10, R9, 0x20, R10, 0xe2, !PT ;  /* 0x00000020090a7812 */ /* 0x000fe200078ee20a */
[----:B------:R0:W1:Y:S01]  /*123a0*/  SHFL.IDX PT, R6, R20, RZ, 0x181f ;  /* 0x00181fff14067589 */ /* 0x00006200000e0000 */
[----:B------:R-:W-:Y:S02]  /*123b0*/  LEA.HI.X R3, R4, UR9, R3, 0x1, P0 ;  /* 0x0000000904037c11 */ /* 0x000fe400080f0c03 */
[----:B------:R-:W-:Y:S02]  /*123c0*/  ISETP.GE.AND P0, PT, R26, R25, PT ;  /* 0x000000191a00720c */ /* 0x000fe40003f06270 */
[----:B------:R-:W-:Y:S02]  /*123d0*/  LOP3.LUT R21, R10, R7, RZ, 0xfc, !PT ;  /* 0x000000070a157212 */ /* 0x000fe400078efcff */
[----:B------:R0:W2:Y:S02]  /*123e0*/  SHFL.IDX PT, R7, R3, RZ, 0x181f ;  /* 0x00181fff03077589 */ /* 0x0000a400000e0000 */
        /* <DEDUP_REMOVED lines=33> */
.L_x_2272:
[----:B------:R-:W-:Y:S05]  /*12600*/  BSYNC B1 ;  /* 0x0000000000017941 */ /* 0x000fea0003800000 */
.L_x_2271:
        /* <DEDUP_REMOVED lines=9> */
[----:B------:R-:W-:-:S05]  /*126a0*/  ISETP.GE.AND P2, PT, R31, UR14, PT ;  /* 0x0000000e1f007c0c */ /* 0x000fca000bf46270 */
[----:B-1-3--:R-:W-:Y:S02]  /*126b0*/  @!P1 IMAD.WIDE R4, R19, 0x2, R6 ;  /* 0x0000000213049825 */ /* 0x00afe400078e0206 */
[-C--:B------:R-:W-:Y:S02]  /*126c0*/  @!P5 LEA R8, P0, R37, R6.reuse, 0x1 ;  /* 0x000000062508d211 */ /* 0x080fe400078008ff */
        /* <DEDUP_REMOVED lines=24> */
.L_x_2265:
[----:B------:R-:W-:Y:S05]  /*12850*/  BSYNC B0 ;  /* 0x0000000000007941 */ /* 0x000fea0003800000 */
.L_x_2258:
[----:B------:R-:W-:Y:S02]  /*12860*/  ULDC UR4, c[0x0][0xc3c] ;  /* 0x00030f0000047ab9 */ /* 0x000fe40000000800 */
[----:B------:R-:W-:-:S06]  /*12870*/  UISETP.GE.AND UP0, UPT, UR6, UR4, UPT ;  /* 0x000000040600728c */ /* 0x000fcc000bf06270 */
[----:B------:R-:W-:-:S13]  /*12880*/  PLOP3.LUT P0, PT, PT, PT, UP0, 0x80, 0x0 ;  /* 0x000000000000781c */ /* 0x000fda0003f0f008 */
[----:B------:R-:W-:Y:S05]  /*12890*/  @!P0 BRA `(.L_x_2273) ;  /* 0xfffffee800808947 */ /* 0x000fea000383ffff */
[----:B------:R-:W-:Y:S05]  /*128a0*/  EXIT ;  /* 0x000000000000794d */ /* 0x000fea0003800000 */
.L_x_2149:
        /* <DEDUP_REMOVED lines=16> */
.L_x_2274:
        /* <DEDUP_REMOVED lines=43> */
.L_x_2278:
        /* <DEDUP_REMOVED lines=35> */
.L_x_2276:
        /* <DEDUP_REMOVED lines=9> */
[----:B0-----:R-:W-:-:S07]  /*12f20*/  ISETP.NE.AND P1, PT, R9, 0x1, PT ;  /* 0x000000010900780c */ /* 0x001fce0003f25270 */
[----:B-1----:R-:W-:Y:S06]  /*12f30*/  @!P0 BRA `(.L_x_2279) ;  /* 0x0000000000088947 */ /* 0x002fec0003800000 */
[----:B------:R-:W-:-:S06]  /*12f40*/  VIADD R24, R27, 0xffffffff ;  /* 0xffffffff1b187836 */ /* 0x000fcc0000000000 */
[----:B------:R0:W1:Y:S02]  /*12f50*/  SHFL.IDX PT, R24, R5, R24, 0x1f ;  /* 0x00001f1805187589 */ /* 0x00006400000e0000 */
.L_x_2279:
[----:B-1----:R-:W-:Y:S02]  /*12f60*/  IMAD R24, R24, UR5, R3 ;  /* 0x0000000518187c24 */ /* 0x002fe4000f8e0203 */
[----:B------:R-:W-:-:S03]  /*12f70*/  VIADD R27, R27, UR4 ;  /* 0x000000041b1b7c36 */ /* 0x000fc60008000000 */
[----:B0-----:R-:W-:Y:S01]  /*12f80*/  IADD3 R5, -R24, UR6, RZ ;  /* 0x0000000618057c10 */ /* 0x001fe2000fffe1ff */
[----:B------:R-:W-:Y:S06]  /*12f90*/  @!P1 BRA `(.L_x_2280) ;  /* 0x0000000000e89947 */ /* 0x000fec0003800000 */
[-C--:B--2---:R-:W-:Y:S02]  /*12fa0*/  IABS R12, R6.reuse ;  /* 0x00000006000c7213 */ /* 0x084fe40000000000 */
[----:B------:R-:W-:Y:S02]  /*12fb0*/  IABS R4, R9 ;  /* 0x0000000900047213 */ /* 0x000fe40000000000 */
[----:B------:R-:W0:Y:S01]  /*12fc0*/  I2F.RP R8, R12 ;  /* 0x0000000c00087306 */ /* 0x000e220000209400 */
[----:B------:R-:W-:-:S07]  /*12fd0*/  IABS R13, R6 ;  /* 0x00000006000d7213 */ /* 0x000fce0000000000 */
[----:B------:R-:W1:Y:S08]  /*12fe0*/  I2F.RP R10, R4 ;  /* 0x00000004000a7306 */ /* 0x000e700000209400 */
[----:B0-----:R-:W0:Y:S08]  /*12ff0*/  MUFU.RCP R8, R8 ;  /* 0x0000000800087308 */ /* 0x001e300000001000 */
[----:B-1----:R-:W-:Y:S01]  /*13000*/  MUFU.RCP R10, R10 ;  /* 0x0000000a000a7308 */ /* 0x002fe20000001000 */
[----:B0-----:R-:W-:Y:S01]  /*13010*/  VIADD R2, R8, 0xffffffe ;  /* 0x0ffffffe08027836 */ /* 0x001fe20000000000 */
[----:B------:R-:W-:-:S06]  /*13020*/  IABS R8, R5 ;  /* 0x0000000500087213 */ /* 0x000fcc0000000000 */
[----:B------:R0:W1:Y:S02]  /*13030*/  F2I.FTZ.U32.TRUNC.NTZ R3, R2 ;  /* 0x0000000200037305 */ /* 0x000064000021f000 */
[----:B0-----:R-:W-:Y:S02]  /*13040*/  IMAD.MOV.U32 R2, RZ, RZ, RZ ;  /* 0x000000ffff027224 */ /* 0x001fe400078e00ff */
[----:B-1----:R-:W-:-:S04]  /*13050*/  IMAD.MOV R11, RZ, RZ, -R3 ;  /* 0x000000ffff0b7224 */ /* 0x002fc800078e0a03 */
[----:B------:R-:W-:-:S04]  /*13060*/  IMAD R11, R11, R12, RZ ;  /* 0x0000000c0b0b7224 */ /* 0x000fc800078e02ff */
[----:B------:R-:W-:-:S04]  /*13070*/  IMAD.HI.U32 R3, R3, R11, R2 ;  /* 0x0000000b03037227 */ /* 0x000fc800078e0002 */
[----:B------:R-:W-:Y:S02]  /*13080*/  IMAD.MOV R11, RZ, RZ, -R13 ;  /* 0x000000ffff0b7224 */ /* 0x000fe400078e0a0d */
[----:B------:R-:W-:-:S04]  /*13090*/  IMAD.HI.U32 R2, R3, R8, RZ ;  /* 0x0000000803027227 */ /* 0x000fc800078e00ff */
[----:B------:R-:W-:Y:S01]  /*130a0*/  IMAD R3, R2, R11, R8 ;  /* 0x0000000b02037224 */ /* 0x000fe200078e0208 */
[----:B------:R-:W-:Y:S01]  /*130b0*/  LOP3.LUT R8, R5, R6, RZ, 0x3c, !PT ;  /* 0x0000000605087212 */ /* 0x000fe200078e3cff */
[----:B------:R-:W-:-:S03]  /*130c0*/  VIADD R11, R10, 0xffffffe ;  /* 0x0ffffffe0a0b7836 */ /* 0x000fc60000000000 */
[----:B------:R-:W-:Y:S02]  /*130d0*/  ISETP.GT.U32.AND P1, PT, R12, R3, PT ;  /* 0x000000030c00720c */ /* 0x000fe40003f24070 */
[----:B------:R-:W-:-:S11]  /*130e0*/  ISETP.GE.AND P2, PT, R8, RZ, PT ;  /* 0x000000ff0800720c */ /* 0x000fd60003f46270 */
[----:B------:R-:W-:Y:S02]  /*130f0*/  @!P1 IMAD.IADD R3, R3, 0x1, -R12 ;  /* 0x0000000103039824 */ /* 0x000fe400078e0a0c */
[----:B------:R-:W-:Y:S01]  /*13100*/  @!P1 VIADD R2, R2, 0x1 ;  /* 0x0000000102029836 */ /* 0x000fe20000000000 */
[----:B------:R-:W-:Y:S02]  /*13110*/  ISETP.NE.AND P1, PT, R6, RZ, PT ;  /* 0x000000ff0600720c */ /* 0x000fe40003f25270 */
[----:B------:R-:W-:Y:S02]  /*13120*/  ISETP.GE.U32.AND P0, PT, R3, R12, PT ;  /* 0x0000000c0300720c */ /* 0x000fe40003f06070 */
[----:B------:R-:W0:Y:S11]  /*13130*/  F2I.FTZ.U32.TRUNC.NTZ R3, R11 ;  /* 0x0000000b00037305 */ /* 0x000e36000021f000 */
        /* <DEDUP_REMOVED lines=9> */
[----:B------:R-:W-:-:S04]  /*131d0*/  IMAD.MOV.U32 R2, RZ, RZ, RZ ;  /* 0x000000ffff027224 */ /* 0x000fc800078e00ff */
[----:B------:R-:W-:-:S04]  /*131e0*/  IMAD.HI.U32 R2, R3, R11, R2 ;  /* 0x0000000b03027227 */ /* 0x000fc800078e0002 */
[----:B------:R-:W-:Y:S02]  /*131f0*/  IMAD.MOV.U32 R3, RZ, RZ, R8 ;  /* 0x000000ffff037224 */ /* 0x000fe400078e0008 */
[----:B------:R-:W-:Y:S02]  /*13200*/  IMAD.MOV.U32 R8, RZ, RZ, R12 ;  /* 0x000000ffff087224 */ /* 0x000fe400078e000c */
[----:B------:R-:W-:-:S04]  /*13210*/  IMAD.HI.U32 R2, R2, R3, RZ ;  /* 0x0000000302027227 */ /* 0x000fc800078e00ff */
[----:B------:R-:W-:-:S05]  /*13220*/  IMAD R3, R2, R8, R3 ;  /* 0x0000000802037224 */ /* 0x000fca00078e0203 */
[----:B------:R-:W-:-:S13]  /*13230*/  ISETP.GT.U32.AND P1, PT, R4, R3, PT ;  /* 0x000000030400720c */ /* 0x000fda0003f24070 */
[----:B------:R-:W-:Y:S02]  /*13240*/  @!P1 IMAD.IADD R3, R3, 0x1, -R4 ;  /* 0x0000000103039824 */ /* 0x000fe400078e0a04 */
[----:B------:R-:W-:Y:S01]  /*13250*/  @!P1 VIADD R2, R2, 0x1 ;  /* 0x0000000102029836 */ /* 0x000fe20000000000 */
[----:B------:R-:W-:Y:S02]  /*13260*/  ISETP.NE.AND P1, PT, R9, RZ, PT ;  /* 0x000000ff0900720c */ /* 0x000fe40003f25270 */
[----:B------:R-:W-:Y:S02]  /*13270*/  ISETP.GE.U32.AND P0, PT, R3, R4, PT ;  /* 0x000000040300720c */ /* 0x000fe40003f06070 */
[----:B------:R-:W-:-:S04]  /*13280*/  LOP3.LUT R3, R10, R9, RZ, 0x3c, !PT ;  /* 0x000000090a037212 */ /* 0x000fc800078e3cff */
[----:B------:R-:W-:Y:S01]  /*13290*/  ISETP.GE.AND P2, PT, R3, RZ, PT ;  /* 0x000000ff0300720c */ /* 0x000fe20003f46270 */
[----:B------:R-:W-:-:S06]  /*132a0*/  IMAD.MOV R3, RZ, RZ, -R10 ;  /* 0x000000ffff037224 */ /* 0x000fcc00078e0a0a */
[----:B------:R-:W-:-:S06]  /*132b0*/  @P0 VIADD R2, R2, 0x1 ;  /* 0x0000000102020836 */ /* 0x000fcc0000000000 */
[----:B------:R-:W-:Y:S01]  /*132c0*/  @!P2 IMAD.MOV R2, RZ, RZ, -R2 ;  /* 0x000000ffff02a224 */ /* 0x000fe200078e0a02 */
[----:B------:R-:W-:-:S05]  /*132d0*/  @!P1 LOP3.LUT R2, RZ, R9, RZ, 0x33, !PT ;  /* 0x00000009ff029212 */ /* 0x000fca00078e33ff */
[----:B------:R-:W-:-:S04]  /*132e0*/  IMAD.MOV R26, RZ, RZ, -R2 ;  /* 0x000000ffff1a7224 */ /* 0x000fc800078e0a02 */
[C---:B------:R-:W-:Y:S02]  /*132f0*/  IMAD R26, R9.reuse, R26, R10 ;  /* 0x0000001a091a7224 */ /* 0x040fe400078e020a */
[----:B------:R-:W-:Y:S02]  /*13300*/  IMAD R9, R9, 0x1000000, R2 ;  /* 0x0100000009097824 */ /* 0x000fe400078e0202 */
[----:B------:R-:W-:Y:S02]  /*13310*/  IMAD R2, R6, R3, R5 ;  /* 0x0000000306027224 */ /* 0x000fe400078e0205 */
[----:B------:R-:W-:Y:S01]  /*13320*/  IMAD R26, R26, 0x10000, R9 ;  /* 0x000100001a1a7824 */ /* 0x000fe200078e0209 */
[----:B------:R-:W-:Y:S06]  /*13330*/  BRA `(.L_x_2281) ;  /* 0x0000000000f47947 */ /* 0x000fec0003800000 */
.L_x_2280:
[----:B------:R-:W0:Y:S02]  /*13340*/  LDC.64 R2, c[0x0][0xc90] ;  /* 0x00032400ff027b82 */ /* 0x000e240000000a00 */
[----:B0-----:R-:W-:-:S05]  /*13350*/  IMAD.WIDE R2, R27, 0x4, R2 ;  /* 0x000000041b027825 */ /* 0x001fca00078e0202 */
[----:B------:R0:W2:Y:S01]  /*13360*/  LDG.E R13, desc[UR54][R2.64] ;  /* 0x00000036020d7981 */ /* 0x0000a2000c1e1900 */
[----:B------:R-:W-:Y:S01]  /*13370*/  IABS R15, R5 ;  /* 0x00000005000f7213 */ /* 0x000fe20000000000 */
[----:B0-----:R-:W-:Y:S02]  /*13380*/  IMAD.MOV.U32 R2, RZ, RZ, RZ ;  /* 0x000000ffff027224 */ /* 0x001fe400078e00ff */
[----:B--2---:R-:W-:-:S05]  /*13390*/  IMAD R4, R6, R13, RZ ;  /* 0x0000000d06047224 */ /* 0x004fca00078e02ff */
[-C--:B------:R-:W-:Y:S02]  /*133a0*/  IABS R10, R4.reuse ;  /* 0x00000004000a7213 */ /* 0x080fe40000000000 */
[----:B------:R-:W-:Y:S02]  /*133b0*/  IABS R12, R4 ;  /* 0x00000004000c7213 */ /* 0x000fe40000000000 */
[----:B------:R-:W0:Y:S08]  /*133c0*/  I2F.RP R8, R10 ;  /* 0x0000000a00087306 */ /* 0x000e300000209400 */
[----:B0-----:R-:W0:Y:S02]  /*133d0*/  MUFU.RCP R8, R8 ;  /* 0x0000000800087308 */ /* 0x001e240000001000 */
[----:B0-----:R-:W-:-:S06]  /*133e0*/  VIADD R9, R8, 0xffffffe ;  /* 0x0ffffffe08097836 */ /* 0x001fcc0000000000 */
[----:B------:R-:W0:Y:S02]  /*133f0*/  F2I.FTZ.U32.TRUNC.NTZ R3, R9 ;  /* 0x0000000900037305 */ /* 0x000e24000021f000 */
[----:B0-----:R-:W-:-:S04]  /*13400*/  IMAD.MOV R11, RZ, RZ, -R3 ;  /* 0x000000ffff0b7224 */ /* 0x001fc800078e0a03 */
[----:B------:R-:W-:-:S04]  /*13410*/  IMAD R11, R11, R10, RZ ;  /* 0x0000000a0b0b7224 */ /* 0x000fc800078e02ff */
[----:B------:R-:W-:-:S04]  /*13420*/  IMAD.HI.U32 R2, R3, R11, R2 ;  /* 0x0000000b03027227 */ /* 0x000fc800078e0002 */
[----:B------:R-:W-:Y:S02]  /*13430*/  IMAD.MOV R3, RZ, RZ, -R12 ;  /* 0x000000ffff037224 */ /* 0x000fe400078e0a0c */
        /* <DEDUP_REMOVED lines=12> */
[----:B------:R-:W-:Y:S02]  /*13500*/  IMAD R11, R13, R2, RZ ;  /* 0x000000020d0b7224 */ /* 0x000fe400078e02ff */
[----:B------:R-:W-:Y:S02]  /*13510*/  IMAD.MOV R2, RZ, RZ, -R2 ;  /* 0x000000ffff027224 */ /* 0x000fe400078e0a02 */
[----:B------:R-:W-:Y:S02]  /*13520*/  IMAD.MOV R3, RZ, RZ, -R11 ;  /* 0x000000ffff037224 */ /* 0x000fe400078e0a0b */
[----:B------:R-:W-:Y:S02]  /*13530*/  IMAD R4, R4, R2, R5 ;  /* 0x0000000204047224 */ /* 0x000fe400078e0205 */
[----:B------:R-:W-:Y:S01]  /*13540*/  IMAD.MOV.U32 R2, RZ, RZ, RZ ;  /* 0x000000ffff027224 */ /* 0x000fe200078e00ff */
[----:B------:R-:W-:-:S04]  /*13550*/  VIADDMNMX R13, R3, UR5, R13, PT ;  /* 0x00000005030d7c46 */ /* 0x000fc8000b80010d */
[-C--:B------:R-:W-:Y:S01]  /*13560*/  IABS R10, R13.reuse ;  /* 0x0000000d000a7213 */ /* 0x080fe20000000000 */
[----:B------:R-:W-:Y:S01]  /*13570*/  IMAD.MOV R26, RZ, RZ, -R13 ;  /* 0x000000ffff1a7224 */ /* 0x000fe200078e0a0d */
[----:B------:R-:W-:Y:S02]  /*13580*/  IABS R12, R13 ;  /* 0x0000000d000c7213 */ /* 0x000fe40000000000 */
[----:B------:R-:W0:Y:S08]  /*13590*/  I2F.RP R8, R10 ;  /* 0x0000000a00087306 */ /* 0x000e300000209400 */
[----:B0-----:R-:W0:Y:S02]  /*135a0*/  MUFU.RCP R8, R8 ;  /* 0x0000000800087308 */ /* 0x001e240000001000 */
[----:B0-----:R-:W-:-:S06]  /*135b0*/  VIADD R3, R8, 0xffffffe ;  /* 0x0ffffffe08037836 */ /* 0x001fcc0000000000 */
[----:B------:R-:W0:Y:S02]  /*135c0*/  F2I.FTZ.U32.TRUNC.NTZ R3, R3 ;  /* 0x0000000300037305 */ /* 0x000e24000021f000 */
[----:B0-----:R-:W-:-:S04]  /*135d0*/  IMAD.MOV R9, RZ, RZ, -R3 ;  /* 0x000000ffff097224 */ /* 0x001fc800078e0a03 */
[----:B------:R-:W-:Y:S01]  /*135e0*/  IMAD.MOV.U32 R5, RZ, RZ, R9 ;  /* 0x000000ffff057224 */ /* 0x000fe200078e0009 */
[----:B------:R-:W-:-:S03]  /*135f0*/  IABS R9, R4 ;  /* 0x0000000400097213 */ /* 0x000fc60000000000 */
        /* <DEDUP_REMOVED lines=11> */
[----:B------:R-:W-:Y:S02]  /*136b0*/  ISETP.GE.AND P2, PT, R3, RZ, PT ;  /* 0x000000ff0300720c */ /* 0x000fe40003f46270 */
[----:B------:R-:W-:-:S05]  /*136c0*/  IADD3 R3, R11, 0x1000000, R4 ;  /* 0x010000000b037810 */ /* 0x000fca0007ffe004 */
[----:B------:R-:W-:-:S06]  /*136d0*/  @P0 VIADD R2, R2, 0x1 ;  /* 0x0000000102020836 */ /* 0x000fcc0000000000 */
[----:B------:R-:W-:Y:S01]  /*136e0*/  @!P2 IMAD.MOV R2, RZ, RZ, -R2 ;  /* 0x000000ffff02a224 */ /* 0x000fe200078e0a02 */
[----:B------:R-:W-:-:S05]  /*136f0*/  @!P1 LOP3.LUT R2, RZ, R13, RZ, 0x33, !PT ;  /* 0x0000000dff029212 */ /* 0x000fca00078e33ff */
[----:B------:R-:W-:-:S07]  /*13700*/  IMAD R26, R2, R26, R3 ;  /* 0x0000001a021a7224 */ /* 0x000fce00078e0203 */
.L_x_2281:
[----:B------:R-:W-:-:S05]  /*13710*/  LOP3.LUT R25, RZ, R2, RZ, 0x33, !PT ;  /* 0x00000002ff197212 */ /* 0x000fca00078e33ff */
[----:B------:R-:W-:Y:S01]  /*13720*/  IMAD.IADD R25, R6, 0x1, R25 ;  /* 0x0000000106197824 */ /* 0x000fe200078e0219 */
[----:B------:R-:W-:Y:S06]  /*13730*/  BRA `(.L_x_2282) ;  /* 0x0000000000147947 */ /* 0x000fec0003800000 */
.L_x_2277:
[----:B------:R-:W-:Y:S01]  /*13740*/  ULDC UR4, c[0x0][0xc3c] ;  /* 0x00030f0000047ab9 */ /* 0x000fe20000000800 */
[----:B------:R-:W-:Y:S02]  /*13750*/  IMAD.MOV.U32 R25, RZ, RZ, RZ ;  /* 0x000000ffff197224 */ /* 0x000fe400078e00ff */
[----:B------:R-:W-:Y:S02]  /*13760*/  IMAD.U32 R24, RZ, RZ, UR6 ;  /* 0x00000006ff187e24 */ /* 0x000fe4000f8e00ff */
[----:B------:R-:W-:Y:S02]  /*13770*/  IMAD.MOV.U32 R26, RZ, RZ, RZ ;  /* 0x000000ffff1a7224 */ /* 0x000fe400078e00ff */
[----:B------:R-:W-:-:S07]  /*13780*/  IMAD.U32 R27, RZ, RZ, UR4 ;  /* 0x00000004ff1b7e24 */ /* 0x000fce000f8e00ff */
.L_x_2282:
[----:B------:R-:W-:-:S13]  /*13790*/  ISETP.NE.AND P0, PT, R7, RZ, PT ;  /* 0x000000ff0700720c */ /* 0x000fda0003f05270 */
[----:B------:R-:W0:Y:S01]  /*137a0*/  @!P0 S2R R3, SR_CgaCtaId ;  /* 0x0000000000038919 */ /* 0x000e220000008800 */
[----:B------:R-:W-:-:S04]  /*137b0*/  @!P0 MOV R2, 0x400 ;  /* 0x0000040000028802 */ /* 0x000fc80000000f00 */
[----:B0-----:R-:W-:-:S05]  /*137c0*/  @!P0 LEA R2, R3, R2, 0x18 ;  /* 0x0000000203028211 */ /* 0x001fca00078ec0ff */
[----:B------:R1:W-:Y:S01]  /*137d0*/  @!P0 STS.128 [R2+0x28cd0], R24 ;  /* 0x028cd01802008388 */ /* 0x0003e20000000c00 */
[----:B------:R-:W-:Y:S06]  /*137e0*/  BAR.ARV 0x5, 0x180 ;  /* 0x0146000000007b1d */ /* 0x000fec0000002000 */
.L_x_2275:
        /* <DEDUP_REMOVED lines=9> */
[----:B------:R-:W-:Y:S01]  /*13880*/  LOP3.LUT R4, R0, 0x7f, RZ, 0xc0, !PT ;  /* 0x0000007f00047812 */ /* 0x000fe200078ec0ff */
[----:B------:R1:W-:Y:S01]  /*13890*/  STL [R1+0x10], RZ ;  /* 0x000010ff01007387 */ /* 0x0003e20000100800 */
[----:B------:R-:W-:Y:S01]  /*138a0*/  BSSY B8, `(.L_x_2283) ;  /* 0x0000516000087945 */ /* 0x000fe20003800000 */
[----:B------:R-:W-:Y:S01]  /*138b0*/  LOP3.LUT R3, R2, 0x1f8, RZ, 0xc0, !PT ;  /* 0x000001f802037812 */ /* 0x000fe200078ec0ff */
[----:B------:R-:W-:Y:S01]  /*138c0*/  IMAD.MOV.U32 R22, RZ, RZ, 0x1 ;  /* 0x00000001ff167424 */ /* 0x000fe200078e00ff */
[----:B------:R-:W-:Y:S01]  /*138d0*/  SHF.R.U32.HI R37, RZ, 0x3, R4 ;  /* 0x00000003ff257819 */ /* 0x000fe20000011604 */
[----:B------:R-:W-:Y:S01]  /*138e0*/  IMAD.MOV.U32 R18, RZ, RZ, RZ ;  /* 0x000000ffff127224 */ /* 0x000fe200078e00ff */
[----:B------:R-:W-:Y:S01]  /*138f0*/  LOP3.LUT R3, R3, 0x38, R0, 0x78, !PT ;  /* 0x0000003803037812 */ /* 0x000fe200078e7800 */
[----:B------:R-:W-:Y:S01]  /*13900*/  IMAD.SHL.U32 R0, R0, 0x10, RZ ;  /* 0x0000001000007824 */ /* 0x000fe200078e00ff */
        /* <DEDUP_REMOVED lines=16> */
.L_x_2354:
[----:B------:R-:W-:Y:S05]  /*13a10*/  YIELD ;  /* 0x0000000000007946 */ /* 0x000fea0003800000 */
[----:B------:R-:W-:Y:S01]  /*13a20*/  ULDC.64 UR4, c[0x0][0xa28] ;  /* 0x00028a0000047ab9 */ /* 0x000fe20000000a00 */
[----:B------:R-:W-:Y:S01]  /*13a30*/  IMAD.MOV.U32 R31, RZ, RZ, RZ ;  /* 0x000000ffff1f7224 */ /* 0x000fe200078e00ff */
[----:B------:R-:W-:-:S04]  /*13a40*/  ISETP.NE.U32.AND P0, PT, RZ, UR4, PT ;  /* 0x00000004ff007c0c */ /* 0x000fc8000bf05070 */
[----:B------:R-:W-:Y:S01]  /*13a50*/  ISETP.NE.AND.EX P0, PT, RZ, UR5, PT, P0 ;  /* 0x00000005ff007c0c */ /* 0x000fe2000bf05300 */
[----:B------:R-:W-:-:S12]  /*13a60*/  ULDC.64 UR4, c[0x0][0xa18] ;  /* 0x0002860000047ab9 */ /* 0x000fd80000000a00 */
[----:B0-----:R-:W0:Y:S02]  /*13a70*/  @P0 LDC.64 R2, c[0x0][0xa28] ;  /* 0x00028a00ff020b82 */ /* 0x001e240000000a00 */
[----:B0-----:R-:W-:-:S05]  /*13a80*/  @P0 IMAD.WIDE R2, R27, 0x4, R2 ;  /* 0x000000041b020825 */ /* 0x001fca00078e0202 */
[----:B------:R0:W5:Y:S01]  /*13a90*/  @P0 LDG.E R31, desc[UR54][R2.64] ;  /* 0x00000036021f0981 */ /* 0x000162000c1e1900 */
[----:B------:R-:W-:Y:S01]  /*13aa0*/  ISETP.NE.U32.AND P0, PT, RZ, UR4, PT ;  /* 0x00000004ff007c0c */ /* 0x000fe2000bf05070 */
[----:B-1----:R-:W-:Y:S01]  /*13ab0*/  IMAD.MOV.U32 R0, RZ, RZ, RZ ;  /* 0x000000ffff007224 */ /* 0x002fe200078e00ff */
[----:B------:R-:W-:Y:S02]  /*13ac0*/  LOP3.LUT R16, R16, 0xfffffdff, RZ, 0xc0, !PT ;  /* 0xfffffdff10107812 */ /* 0x000fe400078ec0ff */
[----:B------:R-:W-:Y:S01]  /*13ad0*/  ISETP.NE.AND.EX P1, PT, RZ, UR5, PT, P0 ;  /* 0x00000005ff007c0c */ /* 0x000fe2000bf25300 */
[----:B------:R-:W-:Y:S02]  /*13ae0*/  ULDC.64 UR4, c[0x0][0xa00] ;  /* 0x0002800000047ab9 */ /* 0x000fe40000000a00 */
[----:B------:R-:W-:Y:S01]  /*13af0*/  ISETP.NE.U32.AND P0, PT, RZ, UR4, PT ;  /* 0x00000004ff007c0c */ /* 0x000fe2000bf05070 */
[----:B0-----:R-:W0:Y:S03]  /*13b00*/  LDC.64 R2, c[0x0][0xa00] ;  /* 0x00028000ff027b82 */ /* 0x001e260000000a00 */
[----:B------:R-:W-:Y:S01]  /*13b10*/  ISETP.NE.AND.EX P2, PT, RZ, UR5, PT, P0 ;  /* 0x00000005ff007c0c */ /* 0x000fe2000bf45300 */
[----:B------:R-:W-:-:S05]  /*13b20*/  ULDC.64 UR4, c[0x0][0x418] ;  /* 0x0001060000047ab9 */ /* 0x000fca0000000a00 */
[----:B------:R-:W1:Y:S07]  /*13b30*/  @P1 LDC.64 R4, c[0x0][0xa18] ;  /* 0x00028600ff041b82 */ /* 0x000e6e0000000a00 */
[----:B------:R-:W-:Y:S01]  /*13b40*/  @P2 LOP3.LUT R16, R16, 0x200, RZ, 0xfc, !PT ;  /* 0x0000020010102812 */ /* 0x000fe200078efcff */
[----:B0-----:R-:W-:-:S05]  /*13b50*/  IMAD.WIDE R2, R27, 0x4, R2 ;  /* 0x000000041b027825 */ /* 0x001fca00078e0202 */
[----:B--2---:R-:W2:Y:S01]  /*13b60*/  @P2 LDG.E R0, desc[UR54][R2.64] ;  /* 0x0000003602002981 */ /* 0x004ea2000c1e1900 */
[----:B-1----:R-:W-:-:S05]  /*13b70*/  @P1 IMAD.WIDE R4, R27, 0x4, R4 ;  /* 0x000000041b041825 */ /* 0x002fca00078e0204 */
[----:B------:R0:W5:Y:S01]  /*13b80*/  @P1 LDG.E R36, desc[UR54][R4.64] ;  /* 0x0000003604241981 */ /* 0x000162000c1e1900 */
[----:B------:R-:W-:-:S03]  /*13b90*/  UISETP.NE.U32.AND UP0, UPT, UR4, URZ, UPT ;  /* 0x0000003f0400728c */ /* 0x000fc6000bf05070 */
[----:B------:R-:W-:Y:S01]  /*13ba0*/  ULDC UR4, c[0x0][0x424] ;  /* 0x0001090000047ab9 */ /* 0x000fe20000000800 */
[----:B------:R-:W-:-:S03]  /*13bb0*/  UISETP.NE.AND.EX UP0, UPT, UR5, URZ, UPT, UP0 ;  /* 0x0000003f0500728c */ /* 0x000fc6000bf05300 */
[----:B------:R-:W-:Y:S01]  /*13bc0*/  ULDC UR5, c[0x0][0x2f0] ;  /* 0x0000bc0000057ab9 */ /* 0x000fe20000000800 */
[----:B------:R-:W-:-:S04]  /*13bd0*/  USEL UR4, UR4, 0x1, UP0 ;  /* 0x0000000104047887 */ /* 0x000fc80008000000 */
[----:B------:R-:W-:-:S06]  /*13be0*/  UIMAD UR4, UR4, UR5, URZ ;  /* 0x00000005040472a4 */ /* 0x000fcc000f8e023f */
[----:B------:R-:W-:Y:S01]  /*13bf0*/  IMAD.U32 R28, RZ, RZ, UR4 ;  /* 0x00000004ff1c7e24 */ /* 0x000fe2000f8e00ff */
[----:B--2---:R0:W-:Y:S01]  /*13c00*/  STL [R1], R0 ;  /* 0x0000000001007387 */ /* 0x0041e20000100800 */
[----:B---3--:R-:W-:Y:S05]  /*13c10*/  @P1 BRA `(.L_x_2284) ;  /* 0x0000000000181947 */ /* 0x008fea0003800000 */
[----:B------:R-:W-:Y:S02]  /*13c20*/  ULDC UR4, c[0x0][0x288] ;  /* 0x0000a20000047ab9 */ /* 0x000fe40000000800 */
[----:B-----5:R-:W-:Y:S01]  /*13c30*/  IMAD.U32 R36, RZ, RZ, UR4 ;  /* 0x00000004ff247e24 */ /* 0x020fe2000f8e00ff */
[----:B------:R-:W-:Y:S06]  /*13c40*/  @!P2 BRA `(.L_x_2284) ;  /* 0x00000000000ca947 */ /* 0x000fec0003800000 */
[----:B0-----:R-:W2:Y:S04]  /*13c50*/  LDG.E R5, desc[UR54][R2.64] ;  /* 0x0000003602057981 */ /* 0x001ea8000c1e1900 */
[----:B------:R-:W2:Y:S02]  /*13c60*/  LDG.E R36, desc[UR54][R2.64+0x4] ;  /* 0x0000043602247981 */ /* 0x000ea4000c1e1900 */
[----:B--2---:R-:W-:-:S07]  /*13c70*/  IMAD.IADD R36, R36, 0x1, -R5 ;  /* 0x0000000124247824 */ /* 0x004fce00078e0a05 */
.L_x_2284:
[----:B------:R-:W-:Y:S02]  /*13c80*/  ULDC.64 UR4, c[0x0][0xa20] ;  /* 0x0002880000047ab9 */ /* 0x000fe40000000a00 */
[----:B------:R-:W-:-:S04]  /*13c90*/  ISETP.NE.U32.AND P0, PT, RZ, UR4, PT ;  /* 0x00000004ff007c0c */ /* 0x000fc8000bf05070 */
[----:B------:R-:W-:-:S13]  /*13ca0*/  ISETP.NE.AND.EX P0, PT, RZ, UR5, PT, P0 ;  /* 0x00000005ff007c0c */ /* 0x000fda000bf05300 */
[----:B------:R-:W-:Y:S05]  /*13cb0*/  @!P0 BRA `(.L_x_2285) ;  /* 0x0000000000108947 */ /* 0x000fea0003800000 */
[----:B------:R-:W1:Y:S02]  /*13cc0*/  LDC.64 R2, c[0x0][0xa20] ;  /* 0x00028800ff027b82 */ /* 0x000e640000000a00 */
[----:B-1----:R-:W-:-:S05]  /*13cd0*/  IMAD.WIDE R2, R27, 0x4, R2 ;  /* 0x000000041b027825 */ /* 0x002fca00078e0202 */
[----:B------:R1:W5:Y:S01]  /*13ce0*/  LDG.E R28, desc[UR54][R2.64] ;  /* 0x00000036021c7981 */ /* 0x000362000c1e1900 */
[----:B------:R-:W-:Y:S05]  /*13cf0*/  BRA `(.L_x_2286) ;  /* 0x0000000000247947 */ /* 0x000fea0003800000 */
.L_x_2285:
[----:B------:R-:W-:Y:S02]  /*13d00*/  ULDC.64 UR4, c[0x0][0xa08] ;  /* 0x0002820000047ab9 */ /* 0x000fe40000000a00 */
[----:B------:R-:W-:-:S04]  /*13d10*/  ISETP.NE.U32.AND P0, PT, RZ, UR4, PT ;  /* 0x00000004ff007c0c */ /* 0x000fc8000bf05070 */
[----:B------:R-:W-:-:S13]  /*13d20*/  ISETP.NE.AND.EX P0, PT, RZ, UR5, PT, P0 ;  /* 0x00000005ff007c0c */ /* 0x000fda000bf05300 */
[----:B------:R-:W-:Y:S05]  /*13d30*/  @!P0 BRA `(.L_x_2286) ;  /* 0x0000000000148947 */ /* 0x000fea0003800000 */
[----:B------:R-:W1:Y:S02]  /*13d40*/  LDC.64 R2, c[0x0][0xa08] ;  /* 0x00028200ff027b82 */ /* 0x000e640000000a00 */
[----:B-1----:R-:W-:-:S05]  /*13d50*/  IMAD.WIDE R2, R27, 0x4, R2 ;  /* 0x000000041b027825 */ /* 0x002fca00078e0202 */
[----:B------:R-:W2:Y:S04]  /*13d60*/  LDG.E R28, desc[UR54][R2.64] ;  /* 0x00000036021c7981 */ /* 0x000ea8000c1e1900 */
[----:B0-----:R-:W2:Y:S02]  /*13d70*/  LDG.E R5, desc[UR54][R2.64+0x4] ;  /* 0x0000043602057981 */ /* 0x001ea4000c1e1900 */
[----:B--2---:R-:W-:-:S07]  /*13d80*/  IMAD.IADD R28, R5, 0x1, -R28 ;  /* 0x00000001051c7824 */ /* 0x004fce00078e0a1c */
.L_x_2286:
[----:B0-----:R-:W0:Y:S01]  /*13d90*/  LDC R0, c[0x0][0x448] ;  /* 0x00011200ff007b82 */ /* 0x001e220000000800 */
[----:B------:R-:W-:Y:S01]  /*13da0*/  IMAD.SHL.U32 R34, R25, 0x40, RZ ;  /* 0x0000004019227824 */ /* 0x000fe200078e00ff */
[----:B------:R-:W-:Y:S01]  /*13db0*/  LOP3.LUT R16, R16, 0xfffffeff, RZ, 0xc0, !PT ;  /* 0xfffffeff10107812 */ /* 0x000fe200078ec0ff */
[----:B-----5:R-:W-:-:S05]  /*13dc0*/  IMAD.IADD R28, R28, 0x1, -R31 ;  /* 0x000000011c1c7824 */ /* 0x020fca00078e0a1f */
[----:B-1----:R-:W1:Y:S01]  /*13dd0*/  LDC.64 R2, c[0x0][0x9e0] ;  /* 0x00027800ff027b82 */ /* 0x002e620000000a00 */
[----:B0-----:R-:W-:Y:S01]  /*13de0*/  ISETP.NE.AND P2, PT, R0, 0x1, PT ;  /* 0x000000010000780c */ /* 0x001fe20003f45270 */
[----:B------:R-:W-:Y:S01]  /*13df0*/  VIADD R0, R34, 0x3f ;  /* 0x0000003f22007836 */ /* 0x000fe20000000000 */
[----:B-1----:R-:W-:-:S11]  /*13e00*/  ISETP.GE.AND P1, PT, R3, 0x1, PT ;  /* 0x000000010300780c */ /* 0x002fd60003f26270 */
[----:B------:R-:W0:Y:S01]  /*13e10*/  @P2 LDC R5, c[0x0][0x44c] ;  /* 0x00011300ff052b82 */ /* 0x000e220000000800 */
[----:B------:R-:W-:-:S07]  /*13e20*/  @P2 LOP3.LUT R16, R16, 0x100, RZ, 0xfc, !PT ;  /* 0x0000010010102812 */ /* 0x000fce00078efcff */
[----:B------:R-:W1:Y:S01]  /*13e30*/  @P2 LDC R7, c[0x0][0x450] ;  /* 0x00011400ff072b82 */ /* 0x000e620000000800 */
[----:B0-----:R-:W-:Y:S01]  /*13e40*/  @P2 IMAD.HI.U32 R4, R0, R5, RZ ;  /* 0x0000000500042227 */ /* 0x001fe200078e00ff */
[----:B------:R-:W-:-:S04]  /*13e50*/  IADD3 R5, R28, 0x1, -R36 ;  /* 0x000000011c057810 */ /* 0x000fc80007ffe824 */
[----:B-1----:R-:W-:-:S05]  /*13e60*/  @P2 SHF.R.U32.HI R0, RZ, R7, R4 ;  /* 0x00000007ff002219 */ /* 0x002fca0000011604 */
[----:B------:R-:W-:-:S04]  /*13e70*/  IMAD.IADD R7, R5, 0x1, R0 ;  /* 0x0000000105077824 */ /* 0x000fc800078e0200 */
[----:B------:R-:W-:Y:S01]  /*13e80*/  IMAD.IADD R2, R7, 0x1, R2 ;  /* 0x0000000107027824 */ /* 0x000fe200078e0202 */
[----:B------:R-:W-:Y:S06]  /*13e90*/  @!P1 BRA `(.L_x_2287) ;  /* 0x0000000000489947 */ /* 0x000fec0003800000 */
[C---:B------:R-:W-:Y:S01]  /*13ea0*/  ISETP.GT.AND P0, PT, R7.reuse, RZ, PT ;  /* 0x000000ff0700720c */ /* 0x040fe20003f04270 */
[----:B------:R-:W-:Y:S01]  /*13eb0*/  BSSY B0, `(.L_x_2288) ;  /* 0x000000e000007945 */ /* 0x000fe20003800000 */
[----:B------:R-:W-:-:S11]  /*13ec0*/  VIADD R0, R7, 0xffffffff ;  /* 0xffffffff07007836 */ /* 0x000fd60000000000 */
        /* <DEDUP_REMOVED lines=8> */
.L_x_2289:
[----:B------:R-:W-:-:S13]  /*13f50*/  ISETP.NE.AND P0, PT, R3, 0x1, PT ;  /* 0x000000010300780c */ /* 0x000fda0003f05270 */
[----:B------:R-:W0:Y:S02]  /*13f60*/  @P0 LDC.64 R4, c[0x0][0x9e8] ;  /* 0x00027a00ff040b82 */ /* 0x000e240000000a00 */
[----:B0-----:R-:W-:-:S05]  /*13f70*/  @P0 IMAD.HI.U32 R4, R0, R4, RZ ;  /* 0x0000000400040227 */ /* 0x001fca00078e00ff */
[----:B------:R-:W-:-:S07]  /*13f80*/  @P0 SHF.R.U32.HI R0, RZ, R5, R4 ;  /* 0x00000005ff000219 */ /* 0x000fce0000011604 */
.L_x_2290:
[----:B------:R-:W-:Y:S05]  /*13f90*/  BSYNC B0 ;  /* 0x0000000000007941 */ /* 0x000fea0003800000 */
.L_x_2288:
[----:B------:R-:W-:-:S05]  /*13fa0*/  IMAD R5, R0, R3, R3 ;  /* 0x0000000300057224 */ /* 0x000fca00078e0203 */
[----:B------:R-:W-:-:S07]  /*13fb0*/  VIMNMX R2, R2, R5, PT ;  /* 0x0000000502027248 */ /* 0x000fce0003fe0100 */
.L_x_2287:
[----:B------:R-:W0:Y:S01]  /*13fc0*/  @P2 LDC R5, c[0x0][0x44c] ;  /* 0x00011300ff052b82 */ /* 0x000e220000000800 */
[----:B------:R-:W-:Y:S01]  /*13fd0*/  VIADD R2, R2, 0x3f ;  /* 0x0000003f02027836 */ /* 0x000fe20000000000 */
[----:B------:R-:W-:-:S06]  /*13fe0*/  ULDC UR4, c[0x0][0x9dc] ;  /* 0x0002770000047ab9 */ /* 0x000fcc0000000800 */
[----:B------:R-:W1:Y:S01]  /*13ff0*/  @P2 LDC R7, c[0x0][0x450] ;  /* 0x00011400ff072b82 */ /* 0x000e620000000800 */
[----:B0-----:R-:W-:-:S04]  /*14000*/  @P2 IMAD.HI.U32 R0, R34, R5, RZ ;  /* 0x0000000522002227 */ /* 0x001fc800078e00ff */
[----:B------:R-:W-:Y:S01]  /*14010*/  IMAD.MOV.U32 R5, RZ, RZ, R34 ;  /* 0x000000ffff057224 */ /* 0x000fe200078e0022 */
[----:B-1----:R-:W-:Y:S01]  /*14020*/  @P2 SHF.R.U32.HI R5, RZ, R7, R0 ;  /* 0x00000007ff052219 */ /* 0x002fe20000011600 */
[----:B------:R-:W-:Y:S01]  /*14030*/  VIADD R0, R28, 0x3f ;  /* 0x0000003f1c007836 */ /* 0x000fe20000000000 */
[----:B------:R-:W-:Y:S02]  /*14040*/  SHF.R.S32.HI R7, RZ, 0x1f, R2 ;  /* 0x0000001fff077819 */ /* 0x000fe40000011402 */
[----:B------:R-:W-:Y:S02]  /*14050*/  IADD3 R6, R5, R28, -R36 ;  /* 0x0000001c05067210 */ /* 0x000fe40007ffe824 */
[----:B------:R-:W-:Y:S02]  /*14060*/  LEA.HI R2, R7, R2, RZ, 0x6 ;  /* 0x0000000207027211 */ /* 0x000fe400078f30ff */
[----:B------:R-:W-:Y:S02]  /*14070*/  SHF.R.S32.HI R7, RZ, 0x1f, R0 ;  /* 0x0000001fff077819 */ /* 0x000fe40000011400 */
[----:B------:R-:W-:Y:S01]  /*14080*/  SHF.R.S32.HI R9, RZ, 0x6, R2 ;  /* 0x00000006ff097819 */ /* 0x000fe20000011402 */
[----:B------:R-:W-:Y:S01]  /*14090*/  VIADD R2, R6, -UR4 ;  /* 0x8000000406027c36 */ /* 0x000fe20008000000 */
[----:B------:R-:W-:-:S04]  /*140a0*/  LEA.HI R7, R7, R0, RZ, 0x6 ;  /* 0x0000000007077211 */ /* 0x000fc800078f30ff */
[----:B------:R-:W-:-:S04]  /*140b0*/  SHF.R.S32.HI R0, RZ, 0x6, R7 ;  /* 0x00000006ff007819 */ /* 0x000fc80000011407 */
[----:B------:R-:W-:Y:S01]  /*140c0*/  VIMNMX R0, R0, R9, PT ;  /* 0x0000000900007248 */ /* 0x000fe20003fe0100 */
[----:B------:R-:W-:Y:S06]  /*140d0*/  @!P1 BRA `(.L_x_2291) ;  /* 0x0000000000449947 */ /* 0x000fec0003800000 */
[----:B------:R-:W-:Y:S01]  /*140e0*/  ISETP.GT.AND P0, PT, R6, -0x1, PT ;  /* 0xffffffff0600780c */ /* 0x000fe20003f04270 */
[----:B------:R-:W-:-:S12]  /*140f0*/  BSSY B0, `(.L_x_2292) ;  /* 0x000000d000007945 */ /* 0x000fd80003800000 */
        /* <DEDUP_REMOVED lines=8> */
.L_x_2293:
[----:B------:R-:W-:-:S13]  /*14180*/  ISETP.NE.AND P0, PT, R3, 0x1, PT ;  /* 0x000000010300780c */ /* 0x000fda0003f05270 */
[----:B------:R-:W0:Y:S02]  /*14190*/  @P0 LDC.64 R4, c[0x0][0x9e8] ;  /* 0x00027a00ff040b82 */ /* 0x000e240000000a00 */
[----:B0-----:R-:W-:-:S05]  /*141a0*/  @P0 IMAD.HI.U32 R4, R6, R4, RZ ;  /* 0x0000000406040227 */ /* 0x001fca00078e00ff */
[----:B------:R-:W-:-:S07]  /*141b0*/  @P0 SHF.R.U32.HI R6, RZ, R5, R4 ;  /* 0x00000005ff060219 */ /* 0x000fce0000011604 */
.L_x_2294:
[----:B------:R-:W-:Y:S05]  /*141c0*/  BSYNC B0 ;  /* 0x0000000000007941 */ /* 0x000fea0003800000 */
.L_x_2292:
[----:B------:R-:W-:-:S05]  /*141d0*/  IMAD R3, R6, R3, RZ ;  /* 0x0000000306037224 */ /* 0x000fca00078e02ff */
[----:B------:R-:W-:-:S07]  /*141e0*/  VIMNMX R2, R2, R3, !PT ;  /* 0x0000000302027248 */ /* 0x000fce0007fe0100 */
.L_x_2291:
[----:B------:R-:W-:Y:S01]  /*141f0*/  SHF.R.S32.HI R3, RZ, 0x1f, R2 ;  /* 0x0000001fff037819 */ /* 0x000fe20000011402 */
[----:B------:R-:W-:Y:S03]  /*14200*/  BSSY B0, `(.L_x_2295) ;  /* 0x000002a000007945 */ /* 0x000fe60003800000 */
[----:B------:R-:W-:Y:S02]  /*14210*/  LEA.HI R3, R3, R2, RZ, 0x6 ;  /* 0x0000000203037211 */ /* 0x000fe400078f30ff */
[----:B------:R-:W-:Y:S02]  /*14220*/  LOP3.LUT R2, R26, 0xff000000, RZ, 0xc0, !PT ;  /* 0xff0000001a027812 */ /* 0x000fe400078ec0ff */
[----:B------:R-:W-:-:S04]  /*14230*/  SHF.R.S32.HI R3, RZ, 0x6, R3 ;  /* 0x00000006ff037819 */ /* 0x000fc80000011403 */
[----:B------:R-:W-:Y:S02]  /*14240*/  VIMNMX R30, RZ, R3, !PT ;  /* 0x00000003ff1e7248 */ /* 0x000fe40007fe0100 */
[----:B------:R-:W-:Y:S02]  /*14250*/  SHF.R.U32.HI R3, RZ, 0x8, R2 ;  /* 0x00000008ff037819 */ /* 0x000fe40000011602 */
[----:B------:R-:W-:Y:S02]  /*14260*/  ISETP.GT.AND P0, PT, R0, R30, PT ;  /* 0x0000001e0000720c */ /* 0x000fe40003f04270 */
[----:B------:R-:W-:-:S04]  /*14270*/  LOP3.LUT R2, R26, 0xff0000, RZ, 0xc0, !PT ;  /* 0x00ff00001a027812 */ /* 0x000fc800078ec0ff */
[----:B------:R-:W-:Y:S01]  /*14280*/  LEA.HI R2, R2, R3, RZ, 0x10 ;  /* 0x0000000302027211 */ /* 0x000fe200078f80ff */
[----:B------:R-:W-:-:S03]  /*14290*/  IMAD.MOV.U32 R3, RZ, RZ, RZ ;  /* 0x000000ffff037224 */ /* 0x000fc600078e00ff */
[----:B------:R-:W-:-:S03]  /*142a0*/  LOP3.LUT R4, R2, 0xff, RZ, 0xc0, !PT ;  /* 0x000000ff02047812 */ /* 0x000fc600078ec0ff */
[----:B------:R-:W-:Y:S05]  /*142b0*/  @!P0 BRA `(.L_x_2296) ;  /* 0x0000000000788947 */ /* 0x000fea0003800000 */
[----:B------:R-:W-:-:S04]  /*142c0*/  SHF.R.U32.HI R5, RZ, 0x10, R2 ;  /* 0x00000010ff057819 */ /* 0x000fc80000011602 */
[----:B------:R-:W-:-:S13]  /*142d0*/  ISETP.NE.AND P0, PT, R5, RZ, PT ;  /* 0x000000ff0500720c */ /* 0x000fda0003f05270 */
[----:B------:R-:W0:Y:S02]  /*142e0*/  @!P0 LDC R5, c[0x0][0x9f0] ;  /* 0x00027c00ff058b82 */ /* 0x000e240000000800 */
[----:B0-----:R-:W-:Y:S02]  /*142f0*/  IABS R7, R5 ;  /* 0x0000000500077213 */ /* 0x001fe40000000000 */
[----:B------:R-:W-:Y:S02]  /*14300*/  IADD3 R9, R5, -0x1, R0 ;  /* 0xffffffff05097810 */ /* 0x000fe40007ffe000 */
[----:B------:R-:W0:Y:S03]  /*14310*/  I2F.RP R10, R7 ;  /* 0x00000007000a7306 */ /* 0x000e260000209400 */
[----:B------:R-:W-:-:S05]  /*14320*/  IMAD.IADD R6, R9, 0x1, -R30 ;  /* 0x0000000109067824 */ /* 0x000fca00078e0a1e */
[----:B------:R-:W-:-:S04]  /*14330*/  LOP3.LUT R2, R6, R5, RZ, 0x3c, !PT ;  /* 0x0000000506027212 */ /* 0x000fc800078e3cff */
[----:B------:R-:W-:Y:S01]  /*14340*/  ISETP.GE.AND P2, PT, R2, RZ, PT ;  /* 0x000000ff0200720c */ /* 0x000fe20003f46270 */
[----:B0-----:R-:W0:Y:S02]  /*14350*/  MUFU.RCP R10, R10 ;  /* 0x0000000a000a7308 */ /* 0x001e240000001000 */
[----:B0-----:R-:W-:-:S06]  /*14360*/  VIADD R11, R10, 0xffffffe ;  /* 0x0ffffffe0a0b7836 */ /* 0x001fcc0000000000 */
[----:B------:R-:W0:Y:S02]  /*14370*/  F2I.FTZ.U32.TRUNC.NTZ R3, R11 ;  /* 0x0000000b00037305 */ /* 0x000e24000021f000 */
[----:B0-----:R-:W-:-:S04]  /*14380*/  IMAD.MOV R2, RZ, RZ, -R3 ;  /* 0x000000ffff027224 */ /* 0x001fc800078e0a03 */
        /* <DEDUP_REMOVED lines=17> */
.L_x_2296:
[----:B------:R-:W-:Y:S05]  /*144a0*/  BSYNC B0 ;  /* 0x0000000000007941 */ /* 0x000fea0003800000 */
.L_x_2295:
[-C--:B------:R-:W-:Y:S01]  /*144b0*/  IMAD R30, R4, R3.reuse, R30 ;  /* 0x00000003041e7224 */ /* 0x080fe200078e021e */
[----:B------:R-:W-:Y:S04]  /*144c0*/  BSSY B7, `(.L_x_2297) ;  /* 0x0000350000077945 */ /* 0x000fe80003800000 */
        /* <DEDUP_REMOVED lines=21> */
.L_x_2298:
        /* <DEDUP_REMOVED lines=20> */
.L_x_2301:
[----:B------:R-:W-:Y:S05]  /*14760*/  BSYNC B6 ;  /* 0x0000000000067941 */ /* 0x000fea0003800000 */
.L_x_2300:
        /* <DEDUP_REMOVED lines=20> */
.L_x_2304:
        /* <DEDUP_REMOVED lines=15> */
.L_x_2303:
[----:B------:R-:W-:Y:S05]  /*149a0*/  BSYNC B6 ;  /* 0x0000000000067941 */ /* 0x000fea0003800000 */
.L_x_2302:
[----:B------:R-:W0:Y:S01]  /*149b0*/  S2R R19, SR_TID.X ;  /* 0x0000000000137919 */ /* 0x000e220000002100 */
[----:B------:R-:W-:Y:S01]  /*149c0*/  ULDC.64 UR4, c[0x0][0x9f8] ;  /* 0x00027e0000047ab9 */ /* 0x000fe20000000a00 */
[----:B------:R-:W-:Y:S01]  /*149d0*/  IMAD.MOV.U32 R23, RZ, RZ, R27 ;  /* 0x000000ffff177224 */ /* 0x000fe200078e001b */
[----:B------:R-:W-:Y:S01]  /*149e0*/  ISETP.NE.U32.AND P0, PT, RZ, UR4, PT ;  /* 0x00000004ff007c0c */ /* 0x000fe2000bf05070 */
[----:B------:R-:W1:Y:S01]  /*149f0*/  S2R R20, SR_TID.X ;  /* 0x0000000000147919 */ /* 0x000e620000002100 */
[----:B------:R-:W-:Y:S01]  /*14a00*/  ULDC UR4, c[0x0][0x320] ;  /* 0x0000c80000047ab9 */ /* 0x000fe20000000800 */
[----:B------:R-:W2:Y:S01]  /*14a10*/  LDC R10, c[0x0][0x430] ;  /* 0x00010c00ff0a7b82 */ /* 0x000ea20000000800 */
[----:B------:R-:W-:-:S13]  /*14a20*/  ISETP.NE.AND.EX P0, PT, RZ, UR5, PT, P0 ;  /* 0x00000005ff007c0c */ /* 0x000fda000bf05300 */
[----:B------:R-:W3:Y:S01]  /*14a30*/  @P0 LDC.64 R2, c[0x0][0x9f8] ;  /* 0x00027e00ff020b82 */ /* 0x000ee20000000a00 */
[----:B0-----:R-:W-:-:S05]  /*14a40*/  IMAD.SHL.U32 R19, R19, 0x8, RZ ;  /* 0x0000000813137824 */ /* 0x001fca00078e00ff */
[----:B------:R-:W-:-:S04]  /*14a50*/  LOP3.LUT R19, R19, 0x38, RZ, 0xc0, !PT ;  /* 0x0000003813137812 */ /* 0x000fc800078ec0ff */
[C---:B------:R-:W-:Y:S02]  /*14a60*/  LOP3.LUT R21, R19.reuse, 0x40, RZ, 0xfc, !PT ;  /* 0x0000004013157812 */ /* 0x040fe400078efcff */
[----:B------:R-:W-:Y:S01]  /*14a70*/  LOP3.LUT R29, R19, 0x180, RZ, 0xfc, !PT ;  /* 0x00000180131d7812 */ /* 0x000fe200078efcff */
[----:B---3--:R-:W-:Y:S01]  /*14a80*/  @P0 IMAD.WIDE R2, R27, 0x4, R2 ;  /* 0x000000041b020825 */ /* 0x008fe200078e0202 */
[----:B------:R-:W-:Y:S02]  /*14a90*/  ISETP.GE.AND P3, PT, R21, UR4, PT ;  /* 0x0000000415007c0c */ /* 0x000fe4000bf66270 */
[----:B------:R-:W0:Y:S01]  /*14aa0*/  S2R R21, SR_TID.X ;  /* 0x0000000000157919 */ /* 0x000e220000002100 */
[----:B------:R-:W-:Y:S01]  /*14ab0*/  LOP3.LUT R19, R19, 0x1c0, RZ, 0xfc, !PT ;  /* 0x000001c013137812 */ /* 0x000fe200078efcff */
[----:B------:R3:W5:Y:S03]  /*14ac0*/  @P0 LDG.E R23, desc[UR54][R2.64] ;  /* 0x0000003602170981 */ /* 0x000766000c1e1900 */
[----:B------:R-:W-:Y:S01]  /*14ad0*/  ISETP.GE.AND P0, PT, R19, UR4, PT ;  /* 0x0000000413007c0c */ /* 0x000fe2000bf06270 */
[----:B-1----:R-:W-:Y:S01]  /*14ae0*/  IMAD.SHL.U32 R20, R20, 0x8, RZ ;  /* 0x0000000814147824 */ /* 0x002fe200078e00ff */
[----:B------:R-:W-:Y:S01]  /*14af0*/  LOP3.LUT R16, R16, 0xffffffbf, RZ, 0xc0, !PT ;  /* 0xffffffbf10107812 */ /* 0x000fe200078ec0ff */
[----:B------:R-:W1:Y:S01]  /*14b00*/  S2R R19, SR_TID.X ;  /* 0x0000000000137919 */ /* 0x000e620000002100 */
[----:B------:R-:W-:Y:S01]  /*14b10*/  UMOV UR5, 0xffffffff ;  /* 0xffffffff00057882 */ /* 0x000fe20000000000 */
[----:B------:R-:W-:-:S02]  /*14b20*/  ISETP.GE.AND P1, PT, R29, UR4, PT ;  /* 0x000000041d007c0c */ /* 0x000fc4000bf26270 */
[----:B------:R-:W-:Y:S02]  /*14b30*/  LOP3.LUT R20, R20, 0x38, RZ, 0xc0, !PT ;  /* 0x0000003814147812 */ /* 0x000fe400078ec0ff */
[----:B------:R-:W-:Y:S02]  /*14b40*/  @P3 LOP3.LUT R16, R16, 0x40, RZ, 0xfc, !PT ;  /* 0x0000004010103812 */ /* 0x000fe400078efcff */
[----:B------:R-:W-:Y:S02]  /*14b50*/  ISETP.GE.AND P2, PT, R20, UR4, PT ;  /* 0x0000000414007c0c */ /* 0x000fe4000bf46270 */
[----:B------:R-:W-:Y:S02]  /*14b60*/  LOP3.LUT R16, R16, 0xffffff7f, RZ, 0xc0, !PT ;  /* 0xffffff7f10107812 */ /* 0x000fe400078ec0ff */
[----:B------:R-:W-:Y:S02]  /*14b70*/  SEL R6, RZ, 0x40, P1 ;  /* 0x00000040ff067807 */ /* 0x000fe40000800000 */
[----:B------:R-:W-:-:S07]  /*14b80*/  LEA R0, R25, 0xffffffc0, 0x6 ;  /* 0xffffffc019007811 */ /* 0x000fce00078e30ff */
[----:B------:R-:W-:Y:S01]  /*14b90*/  @P2 LOP3.LUT R16, R16, 0x80, RZ, 0xfc, !PT ;  /* 0x0000008010102812 */ /* 0x000fe200078efcff */
[----:B0-----:R-:W-:-:S03]  /*14ba0*/  IMAD.SHL.U32 R21, R21, 0x8, RZ ;  /* 0x0000000815157824 */ /* 0x001fc600078e00ff */
[----:B------:R-:W-:Y:S02]  /*14bb0*/  LOP3.LUT R16, R16, 0xffffffdf, RZ, 0xc0, !PT ;  /* 0xffffffdf10107812 */ /* 0x000fe400078ec0ff */
[----:B------:R-:W-:Y:S01]  /*14bc0*/  LOP3.LUT R21, R21, 0x38, RZ, 0xc0, !PT ;  /* 0x0000003815157812 */ /* 0x000fe200078ec0ff */
[----:B-1----:R-:W-:-:S03]  /*14bd0*/  IMAD.SHL.U32 R19, R19, 0x8, RZ ;  /* 0x0000000813137824 */ /* 0x002fc600078e00ff */
[----:B------:R-:W-:Y:S02]  /*14be0*/  LOP3.LUT R21, R21, 0x80, RZ, 0xfc, !PT ;  /* 0x0000008015157812 */ /* 0x000fe400078efcff */
[----:B------:R-:W-:Y:S02]  /*14bf0*/  LOP3.LUT R19, R19, 0x38, RZ, 0xc0, !PT ;  /* 0x0000003813137812 */ /* 0x000fe400078ec0ff */
[----:B------:R-:W-:Y:S02]  /*14c00*/  ISETP.GE.AND P5, PT, R21, UR4, PT ;  /* 0x0000000415007c0c */ /* 0x000fe4000bfa6270 */
[----:B------:R-:W-:Y:S02]  /*14c10*/  LOP3.LUT R21, R19, 0xc0, RZ, 0xfc, !PT ;  /* 0x000000c013157812 */ /* 0x000fe400078efcff */
[----:B------:R-:W-:Y:S02]  /*14c20*/  SEL R19, RZ, 0x80, P0 ;  /* 0x00000080ff137807 */ /* 0x000fe40000000000 */
[----:B------:R-:W-:-:S02]  /*14c30*/  ISETP.GE.AND P4, PT, R21, UR4, PT ;  /* 0x0000000415007c0c */ /* 0x000fc4000bf86270 */
[C---:B------:R-:W-:Y:S02]  /*14c40*/  LOP3.LUT R21, R20.reuse, 0x100, RZ, 0xfc, !PT ;  /* 0x0000010014157812 */ /* 0x040fe400078efcff */
[----:B------:R-:W-:Y:S02]  /*14c50*/  LOP3.LUT R20, R20, 0x140, RZ, 0xfc, !PT ;  /* 0x0000014014147812 */ /* 0x000fe400078efcff */
[----:B------:R-:W-:Y:S02]  /*14c60*/  ISETP.GE.AND P3, PT, R21, UR4, PT ;  /* 0x0000000415007c0c */ /* 0x000fe4000bf66270 */
[----:B------:R-:W-:Y:S02]  /*14c70*/  @P5 LOP3.LUT R16, R16, 0x20, RZ, 0xfc, !PT ;  /* 0x0000002010105812 */ /* 0x000fe400078efcff */
[----:B------:R-:W-:Y:S02]  /*14c80*/  ISETP.GE.AND P2, PT, R20, UR4, PT ;  /* 0x0000000414007c0c */ /* 0x000fe4000bf46270 */
[----:B------:R-:W-:-:S04]  /*14c90*/  LOP3.LUT R16, R16, 0xffffffef, RZ, 0xc0, !PT ;  /* 0xffffffef10107812 */ /* 0x000fc800078ec0ff */
[----:B------:R-:W-:-:S04]  /*14ca0*/  @P4 LOP3.LUT R16, R16, 0x10, RZ, 0xfc, !PT ;  /* 0x0000001010104812 */ /* 0x000fc800078efcff */
[----:B------:R-:W-:-:S04]  /*14cb0*/  LOP3.LUT R16, R16, 0xfffffffb, RZ, 0xc0, !PT ;  /* 0xfffffffb10107812 */ /* 0x000fc800078ec0ff */
[----:B------:R-:W-:-:S04]  /*14cc0*/  @P2 LOP3.LUT R16, R16, 0x4, RZ, 0xfc, !PT ;  /* 0x0000000410102812 */ /* 0x000fc800078efcff */
[----:B------:R-:W-:-:S04]  /*14cd0*/  LOP3.LUT R16, R16, 0xfffffff7, RZ, 0xc0, !PT ;  /* 0xfffffff710107812 */ /* 0x000fc800078ec0ff */
[----:B------:R-:W-:Y:S01]  /*14ce0*/  @P3 LOP3.LUT R16, R16, 0x8, RZ, 0xfc, !PT ;  /* 0x0000000810103812 */ /* 0x000fe200078efcff */
[----:B--23--:R-:W-:Y:S06]  /*14cf0*/  BRA.DIV UR5, `(.L_x_2305) ;  /* 0x00000046052c7947 */ /* 0x00cfec000b800000 */
.L_x_2372:
        /* <DEDUP_REMOVED lines=28> */
[C---:B------:R-:W-:Y:S02]  /*14ec0*/  LOP3.LUT P1, RZ, R16.reuse, 0x40, RZ, 0xc0, !PT ;  /* 0x0000004010ff7812 */ /* 0x040fe4000782c0ff */
        /* <DEDUP_REMOVED lines=19> */
[----:B------:R0:W-:Y:S01]  /*15000*/  STL [R1+0x14], R6 ;  /* 0x0000140601007387 */ /* 0x0001e20000100800 */
[----:B------:R-:W-:-:S09]  /*15010*/  IMAD R35, R10, R2, R35 ;  /* 0x000000020a237224 */ /* 0x000fd200078e0223 */
[----:B------:R-:W-:-:S04]  /*15020*/  @P0 LOP3.LUT R16, R16, 0x400, RZ, 0xfc, !PT ;  /* 0x0000040010100812 */ /* 0x000fc800078efcff */
[----:B------:R-:W-:-:S04]  /*15030*/  LOP3.LUT R16, R16, 0xfffffffe, RZ, 0xc0, !PT ;  /* 0xfffffffe10107812 */ /* 0x000fc800078ec0ff */
[----:B------:R-:W-:Y:S01]  /*15040*/  @P1 LOP3.LUT R16, R16, 0x1, RZ, 0xfc, !PT ;  /* 0x0000000110101812 */ /* 0x000fe200078efcff */
[----:B0-----:R-:W-:Y:S06]  /*15050*/  @!P0 BRA `(.L_x_2306) ;  /* 0x0000000000048947 */ /* 0x001fec0003800000 */
[----:B------:R-:W-:Y:S01]  /*15060*/  BPT.TRAP 0x1 ;  /* 0x000000040000795c */ /* 0x000fe20000300000 */
.L_x_2306:
[----:B------:R-:W-:Y:S01]  /*15070*/  IADD3 R28, -R37, R28, -R0 ;  /* 0x0000001c251c7210 */ /* 0x000fe20007ffe900 */
[----:B------:R-:W-:Y:S01]  /*15080*/  IMAD R25, R18, 0x8, R17 ;  /* 0x0000000812197824 */ /* 0x000fe200078e0211 */
[----:B------:R-:W-:Y:S01]  /*15090*/  SHF.L.U32 R0, R22, 0x1f, RZ ;  /* 0x0000001f16007819 */ /* 0x000fe200000006ff */
[----:B------:R-:W-:Y:S03]  /*150a0*/  BSSY B0, `(.L_x_2307) ;  /* 0x0000003000007945 */ /* 0x000fe60003800000 */
[----:B------:R-:W0:Y:S02]  /*150b0*/  SYNCS.PHASECHK.TRANS64.TRYWAIT P0, [R25+URZ+0x28c40], R0 ;  /* 0x028c4000190075a7 */ /* 0x000e24000800017f */
[----:B0-----:R-:W-:Y:S05]  /*150c0*/  @!P0 BRA `(.L_x_2308) ;  /* 0x00000040006c8947 */ /* 0x001fea0003800000 */
.L_x_2373:
[----:B------:R-:W-:Y:S05]  /*150d0*/  BSYNC B0 ;  /* 0x0000000000007941 */ /* 0x000fea0003800000 */
.L_x_2307:
        /* <DEDUP_REMOVED lines=63> */
.L_x_2383:
        /* <DEDUP_REMOVED lines=10> */
.L_x_2310:
        /* <DEDUP_REMOVED lines=11> */
.L_x_2311:
[----:B------:R-:W-:Y:S01]  /*15620*/  VIADD R0, R17, 0x20400 ;  /* 0x0002040011007836 */ /* 0x000fe20000000000 */
[----:B------:R1:W-:Y:S06]  /*15630*/  SYNCS.ARRIVE.TRANS64.A1T0 RZ, [R25+URZ+0x28c30], RZ ;  /* 0x028c30ff19ff79a7 */ /* 0x0003ec000810003f */
[----:B------:R-:W-:Y:S05]  /*15640*/  WARPSYNC.ALL ;  /* 0x0000000000007948 */ /* 0x000fea0003800000 */
[----:B------:R-:W-:Y:S01]  /*15650*/  BAR.SYNC.DEFER_BLOCKING 0x8, 0x100 ;  /* 0x0204000000007b1d */ /* 0x000fe20000010000 */
[----:B------:R-:W-:-:S05]  /*15660*/  LOP3.LUT P0, RZ, R0, 0x3ff, RZ, 0xc0, !PT ;  /* 0x000003ff00ff7812 */ /* 0x000fca000780c0ff */
[----:B------:R-:W-:Y:S08]  /*15670*/  BSSY B6, `(.L_x_2312) ;  /* 0x0000012000067945 */ /* 0x000ff00003800000 */
        /* <DEDUP_REMOVED lines=17> */
.L_x_2313:
[----:B------:R-:W-:Y:S05]  /*15790*/  BSYNC B6 ;  /* 0x0000000000067941 */ /* 0x000fea0003800000 */
.L_x_2312:
[----:B0-----:R-:W2:Y:S01]  /*157a0*/  LDL.LU R2, [R1] ;  /* 0x0000000001027983 */ /* 0x001ea20000300800 */
[----:B------:R-:W0:Y:S01]  /*157b0*/  LDC R20, c[0x0][0x448] ;  /* 0x00011200ff147b82 */ /* 0x000e220000000800 */
[----:B------:R-:W-:Y:S01]  /*157c0*/  ULDC.64 UR4, c[0x0][0x298] ;  /* 0x0000a60000047ab9 */ /* 0x000fe20000000a00 */
[----:B------:R-:W-:Y:S01]  /*157d0*/  LOP3.LUT P6, RZ, R16, 0x200, RZ, 0xc0, !PT ;  /* 0x0000020010ff7812 */ /* 0x000fe200078cc0ff */
[----:B------:R3:W5:Y:S01]  /*157e0*/  LDL R7, [R1+0x18] ;  /* 0x0000180001077983 */ /* 0x0007620000100800 */
[----:B------:R-:W-:-:S04]  /*157f0*/  SHF.R.S32.HI R4, RZ, 0x1f, R27 ;  /* 0x0000001fff047819 */ /* 0x000fc8000001141b */
[----:B------:R-:W-:Y:S01]  /*15800*/  SEL R4, R4, RZ, !P6 ;  /* 0x000000ff04047207 */ /* 0x000fe20007000000 */
[----:B------:R-:W4:Y:S02]  /*15810*/  S2R R8, SR_TID.X ;  /* 0x0000000000087919 */ /* 0x000f240000002100 */
[----:B----4-:R-:W-:-:S05]  /*15820*/  IMAD.SHL.U32 R8, R8, 0x8, RZ ;  /* 0x0000000808087824 */ /* 0x010fca00078e00ff */
[----:B------:R-:W-:Y:S02]  /*15830*/  LOP3.LUT R8, R8, 0x38, RZ, 0xc0, !PT ;  /* 0x0000003808087812 */ /* 0x000fe400078ec0ff */
[----:B--2---:R-:W-:-:S05]  /*15840*/  SHF.R.S32.HI R0, RZ, 0x1f, R2 ;  /* 0x0000001fff007819 */ /* 0x004fca0000011402 */
[----:B------:R-:W-:-:S04]  /*15850*/  IMAD R0, R0, UR4, RZ ;  /* 0x0000000400007c24 */ /* 0x000fc8000f8e02ff */
[C---:B------:R-:W-:Y:S02]  /*15860*/  IMAD R0, R2.reuse, UR5, R0 ;  /* 0x0000000502007c24 */ /* 0x040fe4000f8e0200 */
[----:B------:R-:W-:Y:S01]  /*15870*/  IMAD.WIDE.U32 R2, R2, UR4, RZ ;  /* 0x0000000402027c25 */ /* 0x000fe2000f8e00ff */
[----:B------:R-:W-:-:S03]  /*15880*/  ULDC.64 UR4, c[0x0][0x2d8] ;  /* 0x0000b60000047ab9 */ /* 0x000fc60000000a00 */
[----:B------:R-:W-:Y:S01]  /*15890*/  IMAD.IADD R3, R3, 0x1, R0 ;  /* 0x0000000103037824 */ /* 0x000fe200078e0200 */
[----:B------:R-:W-:Y:S02]  /*158a0*/  SEL R0, R27, RZ, !P6 ;  /* 0x000000ff1b007207 */ /* 0x000fe40007000000 */
[----:B0-----:R-:W-:Y:S01]  /*158b0*/  ISETP.NE.AND P6, PT, R20, 0x1, PT ;  /* 0x000000011400780c */ /* 0x001fe20003fc5270 */
[C---:B------:R-:W-:Y:S01]  /*158c0*/  IMAD.WIDE.U32 R2, R26.reuse, UR4, R2 ;  /* 0x000000041a027c25 */ /* 0x040fe2000f8e0002 */
[----:B------:R-:W0:Y:S03]  /*158d0*/  S2R R20, SR_TID.X ;  /* 0x0000000000147919 */ /* 0x000e260000002100 */
[----:B------:R-:W-:Y:S01]  /*158e0*/  IMAD R3, R26, UR5, R3 ;  /* 0x000000051a037c24 */ /* 0x000fe2000f8e0203 */
[----:B------:R-:W-:Y:S02]  /*158f0*/  ULDC.64 UR4, c[0x0][0x2e0] ;  /* 0x0000b80000047ab9 */ /* 0x000fe40000000a00 */
[----:B------:R-:W-:-:S02]  /*15900*/  IMAD R4, R4, UR4, RZ ;  /* 0x0000000404047c24 */ /* 0x000fc4000f8e02ff */
[----:B------:R-:W-:-:S03]  /*15910*/  IMAD.WIDE.U32 R2, R0, UR4, R2 ;  /* 0x0000000400027c25 */ /* 0x000fc6000f8e0002 */
[----:B------:R-:W2:Y:S01]  /*15920*/  @P6 LDC R6, c[0x0][0x44c] ;  /* 0x00011300ff066b82 */ /* 0x000ea20000000800 */
[----:B------:R-:W-:Y:S01]  /*15930*/  IMAD R4, R0, UR5, R4 ;  /* 0x0000000500047c24 */ /* 0x000fe2000f8e0204 */
[----:B------:R-:W-:-:S03]  /*15940*/  ULDC.64 UR4, c[0x0][0x2d0] ;  /* 0x0000b40000047ab9 */ /* 0x000fc60000000a00 */
[----:B------:R-:W-:-:S03]  /*15950*/  IMAD.IADD R3, R3, 0x1, R4 ;  /* 0x0000000103037824 */ /* 0x000fc600078e0204 */
[----:B------:R-:W4:Y:S01]  /*15960*/  @P6 LDC R0, c[0x0][0x450] ;  /* 0x00011400ff006b82 */ /* 0x000f220000000800 */
[----:B0-----:R-:W-:-:S05]  /*15970*/  IMAD.SHL.U32 R20, R20, 0x10, RZ ;  /* 0x0000001014147824 */ /* 0x001fca00078e00ff */
[----:B------:R-:W-:-:S05]  /*15980*/  LOP3.LUT R20, R37, 0x70, R20, 0xf8, !PT ;  /* 0x0000007025147812 */ /* 0x000fca00078ef814 */
[----:B------:R-:W-:-:S04]  /*15990*/  IMAD.IADD R5, R20, 0x1, R34 ;  /* 0x0000000114057824 */ /* 0x000fc800078e0222 */
[----:B--2---:R-:W-:-:S04]  /*159a0*/  @P6 IMAD.HI.U32 R6, R5, R6, RZ ;  /* 0x0000000605066227 */ /* 0x004fc800078e00ff */
[----:B------:R-:W-:Y:S01]  /*159b0*/  IMAD.MOV.U32 R4, RZ, RZ, R5 ;  /* 0x000000ffff047224 */ /* 0x000fe200078e0005 */
[----:B----4-:R-:W-:Y:S02]  /*159c0*/  @P6 SHF.R.U32.HI R4, RZ, R0, R6 ;  /* 0x00000000ff046219 */ /* 0x010fe40000011606 */
[----:B------:R-:W0:Y:S03]  /*159d0*/  LDC R6, c[0x0][0x448] ;  /* 0x00011200ff067b82 */ /* 0x000e260000000800 */
[----:B------:R-:W-:Y:S02]  /*159e0*/  IMAD.MOV R0, RZ, RZ, -R4 ;  /* 0x000000ffff007224 */ /* 0x000fe400078e0a04 */
[----:B------:R-:W-:-:S04]  /*159f0*/  IMAD.WIDE.U32 R2, R4, UR4, R2 ;  /* 0x0000000404027c25 */ /* 0x000fc8000f8e0002 */
[----:B0-----:R-:W-:Y:S01]  /*15a00*/  IMAD R0, R6, R0, R5 ;  /* 0x0000000006007224 */ /* 0x001fe200078e0205 */
[----:B------:R-:W-:-:S05]  /*15a10*/  SHF.R.S32.HI R5, RZ, 0x1f, R4 ;  /* 0x0000001fff057819 */ /* 0x000fca0000011404 */
        /* <DEDUP_REMOVED lines=15> */
[----:B---3--:R-:W-:Y:S11]  /*15b10*/  BRA.DIV UR5, `(.L_x_2314) ;  /* 0x0000003e053c7947 */ /* 0x008ff6000b800000 */
[----:B------:R-:W0:Y:S01]  /*15b20*/  SHFL.IDX PT, R3, R0, RZ, 0x181f ;  /* 0x00181fff00037589 */ /* 0x000e2200000e0000 */
[----:B------:R-:W-:Y:S02]  /*15b30*/  IMAD R36, R36, R6, RZ ;  /* 0x0000000624247224 */ /* 0x000fe400078e02ff */
[----:B------:R-:W-:Y:S01]  /*15b40*/  IMAD.IADD R34, R37, 0x1, R34 ;  /* 0x0000000125227824 */ /* 0x000fe200078e0222 */
[----:B------:R-:W2:Y:S04]  /*15b50*/  SHFL.IDX PT, R2, R4, RZ, 0x181f ;  /* 0x00181fff04027589 */ /* 0x000ea800000e0000 */
[----:B------:R-:W-:-:S13]  /*15b60*/  ISETP.GE.AND P0, PT, R34, R36, PT ;  /* 0x000000242200720c */ /* 0x000fda0003f06270 */
[----:B0-----:R-:W-:-:S05]  /*15b70*/  @!P0 LEA R3, P2, R8, R3, 0x1 ;  /* 0x0000000308038211 */ /* 0x001fca00078408ff */
[----:B--2---:R-:W-:-:S05]  /*15b80*/  @!P0 IMAD.X R2, RZ, RZ, R2, P2 ;  /* 0x000000ffff028224 */ /* 0x004fca00010e0602 */
[----:B------:R-:W-:-:S04]  /*15b90*/  @!P0 LOP3.LUT R3, R3, R2, RZ, 0x3c, !PT ;  /* 0x0000000203038212 */ /* 0x000fc800078e3cff */
[----:B------:R-:W-:-:S04]  /*15ba0*/  @!P0 LOP3.LUT R2, R3, R2, RZ, 0x3c, !PT ;  /* 0x0000000203028212 */ /* 0x000fc800078e3cff */
[----:B------:R-:W-:-:S05]  /*15bb0*/  @!P0 LOP3.LUT R3, R3, R2, RZ, 0x3c, !PT ;  /* 0x0000000203038212 */ /* 0x000fca00078e3cff */
[----:B------:R-:W-:Y:S01]  /*15bc0*/  @!PT LDS RZ, [RZ] ;  /* 0x00000000fffff984 */ /* 0x000fe20000000800 */
[----:B-----5:R0:W-:Y:S02]  /*15bd0*/  @!P0 LDGSTS.E.BYPASS.LTC128B.128 [R7+0x20400], desc[UR54][R2.64], !P1 ;  /* 0x2040000002078fae */ /* 0x0201e4000c901d76 */
[----:B0-----:R-:W-:Y:S02]  /*15be0*/  VIADD R2, R34, 0x10 ;  /* 0x0000001022027836 */ /* 0x001fe40000000000 */
[----:B------:R-:W0:Y:S03]  /*15bf0*/  SHFL.IDX PT, R3, R0, 0x1, 0x181f ;  /* 0x00381f0000037f89 */ /* 0x000e2600000e0000 */
[----:B------:R-:W-:Y:S02]  /*15c00*/  ISETP.GE.AND P0, PT, R2, R36, PT ;  /* 0x000000240200720c */ /* 0x000fe40003f06270 */
[----:B------:R-:W2:Y:S11]  /*15c10*/  SHFL.IDX PT, R2, R4, 0x1, 0x181f ;  /* 0x00381f0004027f89 */ /* 0x000eb600000e0000 */
[----:B0-----:R-:W-:-:S05]  /*15c20*/  @!P0 LEA R3, P2, R8, R3, 0x1 ;  /* 0x0000000308038211 */ /* 0x001fca00078408ff */
[----:B--2---:R-:W-:-:S05]  /*15c30*/  @!P0 IMAD.X R2, RZ, RZ, R2, P2 ;  /* 0x000000ffff028224 */ /* 0x004fca00010e0602 */
        /* <DEDUP_REMOVED lines=8> */
[----:B------:R-:W2:Y:S04]  /*15cc0*/  SHFL.IDX PT, R2, R4, 0x2, 0x181f ;  /* 0x00581f0004027f89 */ /* 0x000ea800000e0000 */
[----:B------:R-:W3:Y:S04]  /*15cd0*/  SHFL.IDX PT, R4, R4, 0x3, 0x181f ;  /* 0x00781f0004047f89 */ /* 0x000ee800000e0000 */
[----:B0-----:R-:W-:-:S05]  /*15ce0*/  @!P0 LEA R3, P2, R8, R3, 0x1 ;  /* 0x0000000308038211 */ /* 0x001fca00078408ff */
[----:B--2---:R-:W-:-:S05]  /*15cf0*/  @!P0 IMAD.X R2, RZ, RZ, R2, P2 ;  /* 0x000000ffff028224 */ /* 0x004fca00010e0602 */
[----:B------:R-:W-:-:S04]  /*15d00*/  @!P0 LOP3.LUT R3, R3, R2, RZ, 0x3c, !PT ;  /* 0x0000000203038212 */ /* 0x000fc800078e3cff */
[----:B------:R-:W-:-:S04]  /*15d10*/  @!P0 LOP3.LUT R2, R3, R2, RZ, 0x3c, !PT ;  /* 0x0000000203028212 */ /* 0x000fc800078e3cff */
[----:B------:R-:W-:-:S05]  /*15d20*/  @!P0 LOP3.LUT R3, R3, R2, RZ, 0x3c, !PT ;  /* 0x0000000203038212 */ /* 0x000fca00078e3cff */
[----:B---3--:R0:W-:Y:S02]  /*15d30*/  @!P0 LDGSTS.E.BYPASS.LTC128B.128 [R7+0x21400], desc[UR54][R2.64], !P1 ;  /* 0x2140000002078fae */ /* 0x0081e4000c901d76 */
.L_x_2392:
[----:B------:R-:W-:-:S05]  /*15d40*/  VIADD R34, R34, 0x30 ;  /* 0x0000003022227836 */ /* 0x000fca0000000000 */
[----:B------:R-:W-:-:S13]  /*15d50*/  ISETP.GE.AND P0, PT, R34, R36, PT ;  /* 0x000000242200720c */ /* 0x000fda0003f06270 */
[----:B0-2---:R-:W-:-:S05]  /*15d60*/  @!P0 LEA R2, P2, R8, R0, 0x1 ;  /* 0x0000000008028211 */ /* 0x005fca00078408ff */
[----:B------:R-:W-:-:S05]  /*15d70*/  @!P0 IMAD.X R3, RZ, RZ, R4, P2 ;  /* 0x000000ffff038224 */ /* 0x000fca00010e0604 */
[----:B------:R-:W-:Y:S01]  /*15d80*/  @!PT LDS RZ, [RZ] ;  /* 0x00000000fffff984 */ /* 0x000fe20000000800 */
[----:B------:R-:W-:Y:S01]  /*15d90*/  @!PT LDS RZ, [RZ] ;  /* 0x00000000fffff984 */ /* 0x000fe20000000800 */
[----:B------:R-:W-:Y:S01]  /*15da0*/  @!PT LDS RZ, [RZ] ;  /* 0x00000000fffff984 */ /* 0x000fe20000000800 */
[----:B------:R0:W-:Y:S01]  /*15db0*/  @!P0 LDGSTS.E.BYPASS.LTC128B.128 [R7+0x21c00], desc[UR54][R2.64], !P1 ;  /* 0x21c0000002078fae */ /* 0x0001e2000c901d76 */
[----:B------:R-:W-:Y:S01]  /*15dc0*/  PLOP3.LUT P0, PT, PT, PT, PT, 0x80, 0x0 ;  /* 0x000000000000781c */ /* 0x000fe20003f0f070 */
[----:B------:R-:W-:-:S12]  /*15dd0*/  NOP ;  /* 0x0000000000007918 */ /* 0x000fd80000000000 */
.L_x_2315:
        /* <DEDUP_REMOVED lines=16> */
[----:B------:R-:W2:Y:S03]  /*15ee0*/  SYNCS.PHASECHK.TRANS64.TRYWAIT P0, [R17+URZ+0x28c20], R0 ;  /* 0x028c2000110075a7 */ /* 0x000ea6000800017f */
[----:B0-2---:R-:W-:Y:S05]  /*15ef0*/  @!P0 BRA `(.L_x_2317) ;  /* 0x0000003c00888947 */ /* 0x005fea0003800000 */
.L_x_2393:
[----:B------:R-:W-:Y:S05]  /*15f00*/  BSYNC B0 ;  /* 0x0000000000007941 */ /* 0x000fea0003800000 */
.L_x_2316:
[----:B------:R-:W-:-:S05]  /*15f10*/  IMAD.U32 R2, RZ, RZ, UR36 ;  /* 0x00000024ff027e24 */ /* 0x000fca000f8e00ff */
[----:B------:R-:W-:-:S13]  /*15f20*/  ISETP.NE.AND P0, PT, R2, 0x3, PT ;  /* 0x000000030200780c */ /* 0x000fda0003f05270 */
[----:B------:R-:W-:Y:S05]  /*15f30*/  @!P0 BRA `(.L_x_2318) ;  /* 0x0000000000048947 */ /* 0x000fea0003800000 */
[----:B------:R-:W-:Y:S01]  /*15f40*/  BPT.TRAP 0x1 ;  /* 0x000000040000795c */ /* 0x000fe20000300000 */
.L_x_2318:
[----:B0-----:R-:W-:Y:S01]  /*15f50*/  SHF.L.U32 R0, R22, 0x1f, RZ ;  /* 0x0000001f16007819 */ /* 0x001fe200000006ff */
[----:B------:R-:W-:Y:S03]  /*15f60*/  BSSY B0, `(.L_x_2319) ;  /* 0x0000003000007945 */ /* 0x000fe60003800000 */
[----:B------:R-:W0:Y:S02]  /*15f70*/  SYNCS.PHASECHK.TRANS64.TRYWAIT P0, [R25+URZ+0x28c60], R0 ;  /* 0x028c6000190075a7 */ /* 0x000e24000800017f */
[----:B0-----:R-:W-:Y:S05]  /*15f80*/  @!P0 BRA `(.L_x_2320) ;  /* 0x0000003c00788947 */ /* 0x001fea0003800000 */
.L_x_2394:
[----:B------:R-:W-:Y:S05]  /*15f90*/  BSYNC B0 ;  /* 0x0000000000007941 */ /* 0x000fea0003800000 */
.L_x_2319:
        /* <DEDUP_REMOVED lines=24> */
[----:B------:R-:W2:Y:S01]  /*16120*/  SHFL.IDX PT, R2, R4, RZ, 0x181f ;  /* 0x00181fff04027589 */ /* 0x000ea200000e0000 */
[C---:B------:R-:W-:Y:S02]  /*16130*/  LOP3.LUT P4, RZ, R19.reuse, 0x4, RZ, 0xc0, !PT ;  /* 0x0000000413ff7812 */ /* 0x040fe4000788c0ff */
[C---:B------:R-:W-:Y:S01]  /*16140*/  LOP3.LUT P3, RZ, R19.reuse, 0x8, RZ, 0xc0, !PT ;  /* 0x0000000813ff7812 */ /* 0x040fe2000786c0ff */
[----:B------:R-:W3:Y:S01]  /*16150*/  SHFL.IDX PT, R3, R6, RZ, 0x181f ;  /* 0x00181fff06037589 */ /* 0x000ee200000e0000 */
[----:B------:R-:W-:Y:S02]  /*16160*/  LOP3.LUT P2, RZ, R19, 0x10, RZ, 0xc0, !PT ;  /* 0x0000001013ff7812 */ /* 0x000fe4000784c0ff */
[----:B------:R-:W-:Y:S01]  /*16170*/  LOP3.LUT R16, R16, 0xfffffeff, RZ, 0xc0, !PT ;  /* 0xfffffeff10107812 */ /* 0x000fe200078ec0ff */
[----:B0-----:R-:W-:-:S05]  /*16180*/  IMAD.SHL.U32 R7, R7, 0x8, RZ ;  /* 0x0000000807077824 */ /* 0x001fca00078e00ff */
[----:B------:R-:W-:-:S05]  /*16190*/  LOP3.LUT R7, R7, 0x38, RZ, 0xc0, !PT ;  /* 0x0000003807077812 */ /* 0x000fca00078ec0ff */
[----:B------:R-:W-:Y:S01]  /*161a0*/  IMAD.SHL.U32 R0, R7, 0x2, RZ ;  /* 0x0000000207007824 */ /* 0x000fe200078e00ff */
[----:B------:R-:W-:-:S04]  /*161b0*/  LOP3.LUT R7, R19, 0x1, RZ, 0xc0, !PT ;  /* 0x0000000113077812 */ /* 0x000fc800078ec0ff */
[----:B--2---:R-:W-:Y:S02]  /*161c0*/  IADD3 R2, P0, R2, R0, RZ ;  /* 0x0000000002027210 */ /* 0x004fe40007f1e0ff */
[----:B------:R-:W-:Y:S02]  /*161d0*/  ISETP.NE.U32.AND P1, PT, R7, 0x1, PT ;  /* 0x000000010700780c */ /* 0x000fe40003f25070 */
[----:B------:R-:W-:Y:S01]  /*161e0*/  PRMT R7, R19, 0x8880, RZ ;  /* 0x0000888013077816 */ /* 0x000fe200000000ff */
[----:B---3--:R-:W-:Y:S01]  /*161f0*/  IMAD.X R3, RZ, RZ, R3, P0 ;  /* 0x000000ffff037224 */ /* 0x008fe200000e0603 */
        /* <DEDUP_REMOVED lines=25> */
[----:B------:R-:W2:Y:S04]  /*16390*/  SHFL.IDX PT, R3, R6, 0x1, 0x181f ;  /* 0x00381f0006037f89 */ /* 0x000ea800000e0000 */
[----:B------:R-:W-:Y:S01]  /*163a0*/  SHFL.IDX PT, R6, R6, 0x3, 0x181f ;  /* 0x00781f0006067f89 */ /* 0x000fe200000e0000 */
[----:B0-----:R-:W-:-:S05]  /*163b0*/  IADD3 R2, P6, R2, R0, RZ ;  /* 0x0000000002027210 */ /* 0x001fca0007fde0ff */
[----:B--2---:R-:W-:Y:S01]  /*163c0*/  IMAD.X R3, RZ, RZ, R3, P6 ;  /* 0x000000ffff037224 */ /* 0x004fe200030e0603 */
        /* <DEDUP_REMOVED lines=39> */
[----:B0-----:R0:W2:Y:S02]  /*16640*/  SHFL.IDX PT, R2, R4, 0x3, 0x181f ;  /* 0x00781f0004027f89 */ /* 0x0010a400000e0000 */
.L_x_2404:
        /* <DEDUP_REMOVED lines=11> */
[----:B--2---:R-:W-:Y:S02]  /*16700*/  IADD3 R2, P0, R2, R0, RZ ;  /* 0x0000000002027210 */ /* 0x004fe40007f1e0ff */
        /* <DEDUP_REMOVED lines=22> */
.L_x_2322:
        /* <DEDUP_REMOVED lines=11> */
.L_x_2323:
[----:B------:R-:W2:Y:S01]  /*16920*/  LDL.LU R2, [R1+0x4] ;  /* 0x0000040001027983 */ /* 0x000ea20000300800 */
[----:B------:R3:W-:Y:S01]  /*16930*/  SYNCS.ARRIVE.TRANS64.A1T0 RZ, [R25+URZ+0x28c50], RZ ;  /* 0x028c50ff19ff79a7 */ /* 0x0007e2000810003f */
[----:B------:R-:W-:Y:S01]  /*16940*/  BSSY B0, `(.L_x_2324) ;  /* 0x00000f0000007945 */ /* 0x000fe20003800000 */
[----:B--2---:R-:W-:-:S05]  /*16950*/  VIADD R7, R2, 0xfffffffe ;  /* 0xfffffffe02077836 */ /* 0x004fca0000000000 */
[----:B------:R-:W-:-:S13]  /*16960*/  ISETP.GE.AND P0, PT, R7, R30, PT ;  /* 0x0000001e0700720c */ /* 0x000fda0003f06270 */
[----:B---3--:R-:W-:Y:S05]  /*16970*/  @!P0 BRA `(.L_x_2325) ;  /* 0x0000000c00b08947 */ /* 0x008fea0003800000 */
[----:B------:R-:W2:Y:S01]  /*16980*/  LDL.LU R2, [R1+0x14] ;  /* 0x0000140001027983 */ /* 0x000ea20000300800 */
[----:B------:R-:W-:-:S04]  /*16990*/  LOP3.LUT R28, R19, 0x80, RZ, 0xc0, !PT ;  /* 0x00000080131c7812 */ /* 0x000fc800078ec0ff */
[----:B------:R-:W-:Y:S02]  /*169a0*/  SHF.R.U32.HI R28, RZ, 0x3, R28 ;  /* 0x00000003ff1c7819 */ /* 0x000fe4000001161c */
[----:B--2---:R-:W-:-:S04]  /*169b0*/  LOP3.LUT R29, R2, 0x40, RZ, 0xc0, !PT ;  /* 0x00000040021d7812 */ /* 0x004fc800078ec0ff */
[----:B------:R-:W-:-:S07]  /*169c0*/  SHF.R.U32.HI R29, RZ, 0x2, R29 ;  /* 0x00000002ff1d7819 */ /* 0x000fce000001161d */
.L_x_2338:
[----:B0-----:R-:W0:Y:S01]  /*169d0*/  S2R R4, SR_TID.X ;  /* 0x0000000000047919 */ /* 0x001e220000002100 */
[----:B--2---:R-:W2:Y:S01]  /*169e0*/  LDC R2, c[0x0][0x430] ;  /* 0x00010c00ff027b82 */ /* 0x004ea20000000800 */
[----:B---3--:R-:W-:Y:S01]  /*169f0*/  IMAD R6, R7, 0x40, R31 ;  /* 0x0000004007067824 */ /* 0x008fe200078e021f */
[----:B------:R-:W-:Y:S05]  /*16a00*/  YIELD ;  /* 0x0000000000007946 */ /* 0x000fea0003800000 */
[----:B------:R-:W-:Y:S01]  /*16a10*/  IMAD.U32 R11, RZ, RZ, UR36 ;  /* 0x00000024ff0b7e24 */ /* 0x000fe2000f8e00ff */
[----:B------:R-:W-:Y:S01]  /*16a20*/  ULDC UR4, c[0x0][0x430] ;  /* 0x00010c0000047ab9 */ /* 0x000fe20000000800 */
[----:B------:R-:W-:Y:S01]  /*16a30*/  VIADD R18, R18, 0x1 ;  /* 0x0000000112127836 */ /* 0x000fe20000000000 */
[----:B--2---:R-:W-:Y:S01]  /*16a40*/  ISETP.NE.AND P0, PT, R2, 0x1, PT ;  /* 0x000000010200780c */ /* 0x004fe20003f05270 */
[----:B0-----:R-:W-:-:S05]  /*16a50*/  IMAD.SHL.U32 R4, R4, 0x10, RZ ;  /* 0x0000001004047824 */ /* 0x001fca00078e00ff */
[----:B------:R-:W-:-:S07]  /*16a60*/  LOP3.LUT R4, R37, 0x70, R4, 0xf8, !PT ;  /* 0x0000007025047812 */ /* 0x000fce00078ef804 */
[----:B------:R-:W0:Y:S01]  /*16a70*/  @P0 LDC R3, c[0x0][0x434] ;  /* 0x00010d00ff030b82 */ /* 0x000e220000000800 */
[C---:B------:R-:W-:Y:S01]  /*16a80*/  ISETP.GT.U32.AND P1, PT, R4.reuse, 0x3f, PT ;  /* 0x0000003f0400780c */ /* 0x040fe20003f24070 */
[----:B------:R-:W-:-:S06]  /*16a90*/  IMAD.IADD R6, R4, 0x1, R6 ;  /* 0x0000000104067824 */ /* 0x000fcc00078e0206 */
[----:B------:R-:W2:Y:S01]  /*16aa0*/  @P0 LDC R2, c[0x0][0x438] ;  /* 0x00010e00ff020b82 */ /* 0x000ea20000000800 */
[----:B------:R-:W-:-:S07]  /*16ab0*/  IMAD.MOV.U32 R10, RZ, RZ, R6 ;  /* 0x000000ffff0a7224 */ /* 0x000fce00078e0006 */
[----:B------:R-:W3:Y:S01]  /*16ac0*/  @!P1 LDC.64 R4, c[0x0][0x428] ;  /* 0x00010a00ff049b82 */ /* 0x000ee20000000a00 */
[----:B0-----:R-:W-:-:S07]  /*16ad0*/  @P0 IMAD.HI.U32 R3, R6, R3, RZ ;  /* 0x0000000306030227 */ /* 0x001fce00078e00ff */
[----:B------:R-:W0:Y:S01]  /*16ae0*/  @!P1 LDC.64 R8, c[0x0][0x418] ;  /* 0x00010600ff089b82 */ /* 0x000e220000000a00 */
[----:B--2---:R-:W-:-:S04]  /*16af0*/  @P0 SHF.R.U32.HI R10, RZ, R2, R3 ;  /* 0x00000002ff0a0219 */ /* 0x004fc80000011603 */
[--C-:B------:R-:W-:Y:S01]  /*16b00*/  @!P1 SHF.R.S32.HI R3, RZ, 0x1f, R10.reuse ;  /* 0x0000001fff039819 */ /* 0x100fe2000001140a */
[----:B------:R-:W-:-:S04]  /*16b10*/  @!P1 IMAD.MOV.U32 R2, RZ, RZ, R10 ;  /* 0x000000ffff029224 */ /* 0x000fc800078e000a */
[----:B---3--:R-:W-:-:S04]  /*16b20*/  @!P1 IMAD.WIDE.U32 R2, R23, R4, R2 ;  /* 0x0000000417029225 */ /* 0x008fc800078e0002 */
        /* <DEDUP_REMOVED lines=17> */
[----:B01----:R-:W-:Y:S08]  /*16c40*/  @!P1 BRA `(.L_x_2326) ;  /* 0x0000000000049947 */ /* 0x003ff00003800000 */
[----:B------:R-:W-:Y:S01]  /*16c50*/  BPT.TRAP 0x1 ;  /* 0x000000040000795c */ /* 0x000fe20000300000 */
.L_x_2326:
[----:B------:R-:W-:Y:S01]  /*16c60*/  IMAD R6, R18, 0x8, R17 ;  /* 0x0000000812067824 */ /* 0x000fe200078e0211 */
[----:B------:R-:W-:Y:S01]  /*16c70*/  SHF.L.U32 R19, R22, 0x1f, RZ ;  /* 0x0000001f16137819 */ /* 0x000fe200000006ff */
[----:B------:R-:W-:Y:S01]  /*16c80*/  BSSY B1, `(.L_x_2327) ;  /* 0x0000004000017945 */ /* 0x000fe20003800000 */
[----:B------:R-:W-:Y:S02]  /*16c90*/  SHF.R.S32.HI R9, RZ, 0x1f, R5 ;  /* 0x0000001fff097819 */ /* 0x000fe40000011405 */
[----:B------:R-:W0:Y:S02]  /*16ca0*/  SYNCS.PHASECHK.TRANS64.TRYWAIT P0, [R6+URZ+0x28c40], R19 ;  /* 0x028c4013060075a7 */ /* 0x000e24000800017f */
[----:B0-----:R-:W-:Y:S05]  /*16cb0*/  @!P0 BRA `(.L_x_2328) ;  /* 0x0000003800688947 */ /* 0x001fea0003800000 */
.L_x_2405:
[----:B------:R-:W-:Y:S05]  /*16cc0*/  BSYNC B1 ;  /* 0x0000000000017941 */ /* 0x000fea0003800000 */
.L_x_2327:
        /* <DEDUP_REMOVED lines=17> */
[----:B-1----:R-:W-:Y:S01]  /*16de0*/  IMAD R25, R26, UR5, R3 ;  /* 0x000000051a197c24 */ /* 0x002fe2000f8e0203 */
        /* <DEDUP_REMOVED lines=22> */
.L_x_2415:
        /* <DEDUP_REMOVED lines=8> */
.L_x_2330:
        /* <DEDUP_REMOVED lines=11> */
.L_x_2331:
[----:B------:R2:W-:Y:S01]  /*17080*/  SYNCS.ARRIVE.TRANS64.A1T0 RZ, [R6+URZ+0x28c30], RZ ;  /* 0x028c30ff06ff79a7 */ /* 0x0005e2000810003f */
[----:B------:R-:W-:Y:S05]  /*17090*/  @!P2 BRA `(.L_x_2332) ;  /* 0x000000000004a947 */ /* 0x000fea0003800000 */
[----:B------:R-:W-:Y:S01]  /*170a0*/  BPT.TRAP 0x1 ;  /* 0x000000040000795c */ /* 0x000fe20000300000 */
.L_x_2332:
[----:B------:R-:W3:Y:S01]  /*170b0*/  SYNCS.PHASECHK.TRANS64.TRYWAIT P0, [R6+URZ+0x28c60], R19 ;  /* 0x028c6013060075a7 */ /* 0x000ee2000800017f */
[----:B------:R-:W-:Y:S04]  /*170c0*/  BSSY B1, `(.L_x_2333) ;  /* 0x0000002000017945 */ /* 0x000fe80003800000 */
[----:B---3--:R-:W-:Y:S05]  /*170d0*/  @!P0 BRA `(.L_x_2334) ;  /* 0x0000003800908947 */ /* 0x008fea0003800000 */
.L_x_2416:
[----:B------:R-:W-:Y:S05]  /*170e0*/  BSYNC B1 ;  /* 0x0000000000017941 */ /* 0x000fea0003800000 */
.L_x_2333:
        /* <DEDUP_REMOVED lines=79> */
.L_x_2426:
        /* <DEDUP_REMOVED lines=25> */
.L_x_2336:
        /* <DEDUP_REMOVED lines=11> */
.L_x_2337:
[----:B------:R3:W-:Y:S01]  /*17820*/  SYNCS.ARRIVE.TRANS64.A1T0 RZ, [R6+URZ+0x28c50], RZ ;  /* 0x028c50ff06ff79a7 */ /* 0x0007e2000810003f */
[----:B------:R-:W-:Y:S05]  /*17830*/  @P3 BRA `(.L_x_2338) ;  /* 0xfffffff000643947 */ /* 0x000fea000383ffff */
.L_x_2325:
[----:B------:R-:W-:Y:S05]  /*17840*/  BSYNC B0 ;  /* 0x0000000000007941 */ /* 0x000fea0003800000 */
.L_x_2324:
        /* <DEDUP_REMOVED lines=21> */
.L_x_2340:
[----:B------:R-:W-:Y:S05]  /*179a0*/  BSYNC B0 ;  /* 0x0000000000007941 */ /* 0x000fea0003800000 */
.L_x_2339:
[----:B------:R-:W-:-:S07]  /*179b0*/  SEL R18, R18, RZ, P0 ;  /* 0x000000ff12127207 */ /* 0x000fce0000000000 */
.L_x_2299:
[----:B------:R-:W-:Y:S05]  /*179c0*/  BSYNC B7 ;  /* 0x0000000000077941 */ /* 0x000fea0003800000 */
.L_x_2297:
        /* <DEDUP_REMOVED lines=8> */
[----:B-1----:R1:W4:Y:S01]  /*17a50*/  LDS.128 R24, [R17+0x28cd0] ;  /* 0x028cd00011187984 */ /* 0x0023220000000c00 */
[----:B------:R-:W-:Y:S06]  /*17a60*/  BAR.ARV 0x4, 0x180 ;  /* 0x0106000000007b1d */ /* 0x000fec0000002000 */
[----:B------:R-:W-:Y:S05]  /*17a70*/  BRA `(.L_x_2342) ;  /* 0x0000000c00d47947 */ /* 0x000fea0003800000 */
.L_x_2341:
        /* <DEDUP_REMOVED lines=14> */
[----:B-1----:R-:W-:Y:S01]  /*17b60*/  IMAD.MOV.U32 R25, RZ, RZ, RZ ;  /* 0x000000ffff197224 */ /* 0x002fe200078e00ff */
        /* <DEDUP_REMOVED lines=28> */
.L_x_2436:
[----:B------:R-:W-:Y:S02]  /*17d30*/  ULDC UR4, c[0x0][0xc38] ;  /* 0x00030e0000047ab9 */ /* 0x000fe40000000800 */
[----:B------:R-:W-:-:S04]  /*17d40*/  IMAD.U32 R4, RZ, RZ, UR4 ;  /* 0x00000004ff047e24 */ /* 0x000fc8000f8e00ff */
[----:B-1----:R-:W-:-:S04]  /*17d50*/  IMAD R5, R14, R4, RZ ;  /* 0x000000040e057224 */ /* 0x002fc800078e02ff */
[----:B------:R-:W-:-:S05]  /*17d60*/  IMAD.IADD R6, R6, 0x1, R5 ;  /* 0x0000000106067824 */ /* 0x000fca00078e0205 */
[----:B------:R-:W-:-:S13]  /*17d70*/  ISETP.GT.AND P6, PT, R6, R0, PT ;  /* 0x000000000600720c */ /* 0x000fda0003fc4270 */
[----:B------:R-:W-:Y:S05]  /*17d80*/  @P6 BRA `(.L_x_2344) ;  /* 0x0000000000a46947 */ /* 0x000fea0003800000 */
.L_x_2347:
        /* <DEDUP_REMOVED lines=11> */
[----:B------:R-:W-:Y:S02]  /*17e40*/  IMAD.MOV.U32 R8, RZ, RZ, RZ ;  /* 0x000000ffff087224 */ /* 0x000fe400078e00ff */
[----:B0-----:R-:W-:-:S05]  /*17e50*/  @!P6 IMAD.WIDE R2, R7, 0x4, R2 ;  /* 0x000000040702e825 */ /* 0x001fca00078e0202 */
[----:B------:R1:W2:Y:S02]  /*17e60*/  @!P6 LDG.E R25, desc[UR54][R2.64] ;  /* 0x000000360219e981 */ /* 0x0002a4000c1e1900 */
[----:B-1----:R-:W-:-:S05]  /*17e70*/  @!P6 IMAD.WIDE R2, R7, 0x4, R4 ;  /* 0x000000040702e825 */ /* 0x002fca00078e0204 */
        /* <DEDUP_REMOVED lines=20> */
.L_x_2444:
[----:B------:R-:W-:Y:S02]  /*17fc0*/  ULDC UR4, c[0x0][0xc38] ;  /* 0x00030e0000047ab9 */ /* 0x000fe40000000800 */
[----:B------:R-:W-:-:S04]  /*17fd0*/  IMAD.U32 R4, RZ, RZ, UR4 ;  /* 0x00000004ff047e24 */ /* 0x000fc8000f8e00ff */
[----:B-1----:R-:W-:-:S04]  /*17fe0*/  IMAD R5, R14, R4, RZ ;  /* 0x000000040e057224 */ /* 0x002fc800078e02ff */
[----:B------:R-:W-:-:S05]  /*17ff0*/  IMAD.IADD R6, R5, 0x1, R6 ;  /* 0x0000000105067824 */ /* 0x000fca00078e0206 */
[----:B------:R-:W-:-:S13]  /*18000*/  ISETP.GT.AND P6, PT, R6, R0, PT ;  /* 0x000000000600720c */ /* 0x000fda0003fc4270 */
[----:B------:R-:W-:Y:S05]  /*18010*/  @!P6 BRA `(.L_x_2347) ;  /* 0xfffffffc005ce947 */ /* 0x000fea000383ffff */
.L_x_2344:
[----:B------:R-:W-:Y:S01]  /*18020*/  IMAD.IADD R5, R6, 0x1, -R5 ;  /* 0x0000000106057824 */ /* 0x000fe200078e0a05 */
[----:B------:R-:W-:-:S03]  /*18030*/  UMOV UR4, 0xffffffff ;  /* 0xffffffff00047882 */ /* 0x000fc60000000000 */
[----:B------:R-:W-:-:S05]  /*18040*/  IMAD R7, R3, R4, R5 ;  /* 0x0000000403077224 */ /* 0x000fca00078e0205 */
[----:B------:R-:W-:Y:S01]  /*18050*/  ISETP.GT.AND P6, PT, R7, R0, PT ;  /* 0x000000000700720c */ /* 0x000fe20003fc4270 */
[----:B------:R-:W-:-:S12]  /*18060*/  BRA.DIV UR4, `(.L_x_2348) ;  /* 0x0000003a048c7947 */ /* 0x000fd8000b800000 */
[----:B------:R-:W-:-:S04]  /*18070*/  VOTE.ANY R2, PT, !P6 ;  /* 0x0000000000027806 */ /* 0x000fc800070e0100 */
[----:B------:R-:W1:Y:S02]  /*18080*/  POPC R12, R2 ;  /* 0x00000002000c7309 */ /* 0x000e640000000000 */
[----:B-1----:R1:W2:Y:S01]  /*18090*/  SHFL.IDX PT, R25, R25, R12, 0x1f ;  /* 0x00001f0c19197589 */ /* 0x0022a200000e0000 */
[----:B------:R-:W-:-:S03]  /*180a0*/  IMAD.IADD R27, R12, 0x1, R27 ;  /* 0x000000010c1b7824 */ /* 0x000fc600078e021b */
[----:B------:R1:W3:Y:S04]  /*180b0*/  SHFL.IDX PT, R8, R8, R12, 0x1f ;  /* 0x00001f0c08087589 */ /* 0x0002e800000e0000 */
.L_x_2449:
[----:B------:R-:W-:-:S13]  /*180c0*/  ISETP.NE.AND P0, PT, R2, RZ, PT ;  /* 0x000000ff0200720c */ /* 0x000fda0003f05270 */
[----:B------:R-:W-:Y:S05]  /*180d0*/  @!P0 BRA `(.L_x_2349) ;  /* 0x0000000000108947 */ /* 0x000fea0003800000 */
[----:B------:R-:W-:Y:S01]  /*180e0*/  UMOV UR4, 0xffffffff ;  /* 0xffffffff00047882 */ /* 0x000fe20000000000 */
[----:B-1----:R-:W-:Y:S02]  /*180f0*/  VIADD R12, R12, 0xffffffff ;  /* 0xffffffff0c0c7836 */ /* 0x002fe40000000000 */
[----:B------:R-:W-:Y:S05]  /*18100*/  BRA.DIV UR4, `(.L_x_2350) ;  /* 0x0000003a04c07947 */ /* 0x000fea000b800000 */
[----:B------:R4:W1:Y:S02]  /*18110*/  SHFL.IDX PT, R24, R3, R12, 0x1f ;  /* 0x00001f0c03187589 */ /* 0x00086400000e0000 */
.L_x_2349:
[----:B---3--:R-:W-:Y:S01]  /*18120*/  ISETP.NE.AND P0, PT, R8, 0x1, PT ;  /* 0x000000010800780c */ /* 0x008fe20003f05270 */
[----:B-1----:R-:W-:-:S04]  /*18130*/  IMAD R24, R24, R4, R5 ;  /* 0x0000000418187224 */ /* 0x002fc800078e0205 */
[----:B------:R-:W-:-:S08]  /*18140*/  IMAD.IADD R0, R0, 0x1, -R24 ;  /* 0x0000000100007824 */ /* 0x000fd000078e0a18 */
[----:B------:R-:W-:Y:S05]  /*18150*/  @!P0 BRA `(.L_x_2351) ;  /* 0x0000000000dc8947 */ /* 0x000fea0003800000 */
[----:B--2---:R-:W-:Y:S02]  /*18160*/  IABS R4, R25 ;  /* 0x0000001900047213 */ /* 0x004fe40000000000 */
[----:B------:R-:W-:Y:S02]  /*18170*/  IABS R5, R8 ;  /* 0x0000000800057213 */ /* 0x000fe40000000000 */
[----:B------:R-:W1:Y:S08]  /*18180*/  I2F.RP R6, R4 ;  /* 0x0000000400067306 */ /* 0x000e700000209400 */
[----:B------:R-:W2:Y:S08]  /*18190*/  I2F.RP R9, R5 ;  /* 0x0000000500097306 */ /* 0x000eb00000209400 */
[----:B-1----:R-:W1:Y:S08]  /*181a0*/  MUFU.RCP R6, R6 ;  /* 0x0000000600067308 */ /* 0x002e700000001000 */
[----:B--2---:R-:W-:Y:S01]  /*181b0*/  MUFU.RCP R9, R9 ;  /* 0x0000000900097308 */ /* 0x004fe20000001000 */
[----:B-1----:R-:W-:-:S07]  /*181c0*/  VIADD R2, R6, 0xffffffe ;  /* 0x0ffffffe06027836 */ /* 0x002fce0000000000 */
[----:B0---4-:R0:W1:Y:S02]  /*181d0*/  F2I.FTZ.U32.TRUNC.NTZ R3, R2 ;  /* 0x0000000200037305 */ /* 0x011064000021f000 */
[----:B0-----:R-:W-:Y:S02]  /*181e0*/  IMAD.MOV.U32 R2, RZ, RZ, RZ ;  /* 0x000000ffff027224 */ /* 0x001fe400078e00ff */
[----:B-1----:R-:W-:-:S04]  /*181f0*/  IMAD.MOV R7, RZ, RZ, -R3 ;  /* 0x000000ffff077224 */ /* 0x002fc800078e0a03 */
[----:B------:R-:W-:-:S04]  /*18200*/  IMAD R7, R7, R4, RZ ;  /* 0x0000000407077224 */ /* 0x000fc800078e02ff */
[----:B------:R-:W-:Y:S01]  /*18210*/  IMAD.HI.U32 R3, R3, R7, R2 ;  /* 0x0000000703037227 */ /* 0x000fe200078e0002 */
[----:B------:R-:W-:Y:S02]  /*18220*/  IABS R7, R0 ;  /* 0x0000000000077213 */ /* 0x000fe40000000000 */
[----:B------:R-:W-:-:S03]  /*18230*/  IABS R2, R25 ;  /* 0x0000001900027213 */ /* 0x000fc60000000000 */
[----:B------:R-:W-:-:S04]  /*18240*/  IMAD.HI.U32 R6, R3, R7, RZ ;  /* 0x0000000703067227 */ /* 0x000fc800078e00ff */
[----:B------:R-:W-:Y:S02]  /*18250*/  IMAD.MOV R2, RZ, RZ, -R2 ;  /* 0x000000ffff027224 */ /* 0x000fe400078e0a02 */
        /* <DEDUP_REMOVED lines=19> */
[----:B------:R-:W-:-:S05]  /*18390*/  IABS R3, R6 ;  /* 0x0000000600037213 */ /* 0x000fca0000000000 */
        /* <DEDUP_REMOVED lines=14> */
[--C-:B------:R-:W-:Y:S02]  /*18480*/  IMAD R8, R8, R3, R6.reuse ;  /* 0x0000000308087224 */ /* 0x100fe400078e0206 */
[----:B------:R-:W-:Y:S02]  /*18490*/  IMAD.MOV R3, RZ, RZ, -R6 ;  /* 0x000000ffff037224 */ /* 0x000fe400078e0a06 */
[----:B------:R-:W-:Y:S02]  /*184a0*/  IMAD R26, R8, 0x10000, R5 ;  /* 0x00010000081a7824 */ /* 0x000fe400078e0205 */
[----:B------:R-:W-:Y:S01]  /*184b0*/  IMAD R3, R25, R3, R0 ;  /* 0x0000000319037224 */ /* 0x000fe200078e0200 */
[----:B------:R-:W-:Y:S06]  /*184c0*/  BRA `(.L_x_2352) ;  /* 0x0000000000f07947 */ /* 0x000fec0003800000 */
.L_x_2351:
[----:B0---4-:R-:W0:Y:S02]  /*184d0*/  LDC.64 R2, c[0x0][0xc90] ;  /* 0x00032400ff027b82 */ /* 0x011e240000000a00 */
[----:B0-----:R-:W-:-:S05]  /*184e0*/  IMAD.WIDE R2, R27, 0x4, R2 ;  /* 0x000000041b027825 */ /* 0x001fca00078e0202 */
[----:B------:R0:W2:Y:S02]  /*184f0*/  LDG.E R6, desc[UR54][R2.64] ;  /* 0x0000003602067981 */ /* 0x0000a4000c1e1900 */
[----:B0-----:R-:W-:Y:S02]  /*18500*/  IMAD.MOV.U32 R2, RZ, RZ, RZ ;  /* 0x000000ffff027224 */ /* 0x001fe400078e00ff */
[----:B--2---:R-:W-:-:S05]  /*18510*/  IMAD R5, R25, R6, RZ ;  /* 0x0000000619057224 */ /* 0x004fca00078e02ff */
[----:B------:R-:W-:-:S04]  /*18520*/  IABS R7, R5 ;  /* 0x0000000500077213 */ /* 0x000fc80000000000 */
[----:B------:R-:W0:Y:S08]  /*18530*/  I2F.RP R8, R7 ;  /* 0x0000000700087306 */ /* 0x000e300000209400 */
[----:B0-----:R-:W0:Y:S02]  /*18540*/  MUFU.RCP R8, R8 ;  /* 0x0000000800087308 */ /* 0x001e240000001000 */
[----:B0-----:R-:W-:-:S06]  /*18550*/  VIADD R9, R8, 0xffffffe ;  /* 0x0ffffffe08097836 */ /* 0x001fcc0000000000 */
[----:B------:R-:W0:Y:S02]  /*18560*/  F2I.FTZ.U32.TRUNC.NTZ R3, R9 ;  /* 0x0000000900037305 */ /* 0x000e24000021f000 */
[----:B0-----:R-:W-:-:S04]  /*18570*/  IMAD.MOV R10, RZ, RZ, -R3 ;  /* 0x000000ffff0a7224 */ /* 0x001fc800078e0a03 */
[----:B------:R-:W-:Y:S01]  /*18580*/  IMAD R11, R10, R7, RZ ;  /* 0x000000070a0b7224 */ /* 0x000fe200078e02ff */
[----:B------:R-:W-:-:S03]  /*18590*/  IABS R10, R5 ;  /* 0x00000005000a7213 */ /* 0x000fc60000000000 */
[----:B------:R-:W-:Y:S01]  /*185a0*/  IMAD.HI.U32 R2, R3, R11, R2 ;  /* 0x0000000b03027227 */ /* 0x000fe200078e0002 */
[----:B------:R-:W-:-:S03]  /*185b0*/  IABS R3, R0 ;  /* 0x0000000000037213 */ /* 0x000fc60000000000 */
        /* <DEDUP_REMOVED lines=16> */
[----:B------:R-:W-:-:S03]  /*186c0*/  IMAD R0, R5, R9, R0 ;  /* 0x0000000905007224 */ /* 0x000fc600078e0200 */
[----:B------:R-:W-:-:S04]  /*186d0*/  VIADDMNMX R4, R3, R4, R6, PT ;  /* 0x0000000403047246 */ /* 0x000fc80003800106 */
[----:B------:R-:W-:-:S04]  /*186e0*/  IABS R6, R4 ;  /* 0x0000000400067213 */ /* 0x000fc80000000000 */
[----:B------:R-:W0:Y:S08]  /*186f0*/  I2F.RP R8, R6 ;  /* 0x0000000600087306 */ /* 0x000e300000209400 */
[----:B0-----:R-:W0:Y:S02]  /*18700*/  MUFU.RCP R8, R8 ;  /* 0x0000000800087308 */ /* 0x001e240000001000 */
[----:B0-----:R-:W-:Y:S01]  /*18710*/  VIADD R2, R8, 0xffffffe ;  /* 0x0ffffffe08027836 */ /* 0x001fe20000000000 */
[----:B------:R-:W-:-:S05]  /*18720*/  IABS R8, R0 ;  /* 0x0000000000087213 */ /* 0x000fca0000000000 */
[----:B------:R0:W1:Y:S02]  /*18730*/  F2I.FTZ.U32.TRUNC.NTZ R3, R2 ;  /* 0x0000000200037305 */ /* 0x000064000021f000 */
[----:B0-----:R-:W-:Y:S02]  /*18740*/  IMAD.MOV.U32 R2, RZ, RZ, RZ ;  /* 0x000000ffff027224 */ /* 0x001fe400078e00ff */
[----:B-1----:R-:W-:-:S04]  /*18750*/  IMAD.MOV R5, RZ, RZ, -R3 ;  /* 0x000000ffff057224 */ /* 0x002fc800078e0a03 */
[----:B------:R-:W-:-:S04]  /*18760*/  IMAD R5, R5, R6, RZ ;  /* 0x0000000605057224 */ /* 0x000fc800078e02ff */
[----:B------:R-:W-:Y:S01]  /*18770*/  IMAD.HI.U32 R3, R3, R5, R2 ;  /* 0x0000000503037227 */ /* 0x000fe200078e0002 */
[-C--:B------:R-:W-:Y:S02]  /*18780*/  IABS R5, R4.reuse ;  /* 0x0000000400057213 */ /* 0x080fe40000000000 */
[----:B------:R-:W-:Y:S02]  /*18790*/  LOP3.LUT R2, R0, R4, RZ, 0x3c, !PT ;  /* 0x0000000400027212 */ /* 0x000fe400078e3cff */
[----:B------:R-:W-:Y:S01]  /*187a0*/  IADD3 R0, R7, 0x1000000, R0 ;  /* 0x0100000007007810 */ /* 0x000fe20007ffe000 */
[----:B------:R-:W-:Y:S01]  /*187b0*/  IMAD.MOV R5, RZ, RZ, -R5 ;  /* 0x000000ffff057224 */ /* 0x000fe200078e0a05 */
[----:B------:R-:W-:Y:S01]  /*187c0*/  ISETP.GE.AND P2, PT, R2, RZ, PT ;  /* 0x000000ff0200720c */ /* 0x000fe20003f46270 */
        /* <DEDUP_REMOVED lines=9> */
[----:B------:R-:W-:Y:S01]  /*18860*/  @!P1 LOP3.LUT R3, RZ, R4, RZ, 0x33, !PT ;  /* 0x00000004ff039212 */ /* 0x000fe200078e33ff */
[----:B------:R-:W-:-:S04]  /*18870*/  IMAD.MOV R4, RZ, RZ, -R4 ;  /* 0x000000ffff047224 */ /* 0x000fc800078e0a04 */
[----:B------:R-:W-:-:S07]  /*18880*/  IMAD R26, R3, R4, R0 ;  /* 0x00000004031a7224 */ /* 0x000fce00078e0200 */
.L_x_2352:
[----:B------:R-:W-:-:S05]  /*18890*/  LOP3.LUT R0, RZ, R3, RZ, 0x33, !PT ;  /* 0x00000003ff007212 */ /* 0x000fca00078e33ff */
[----:B------:R-:W-:Y:S01]  /*188a0*/  IMAD.IADD R25, R25, 0x1, R0 ;  /* 0x0000000119197824 */ /* 0x000fe200078e0200 */
[----:B------:R-:W-:Y:S06]  /*188b0*/  BRA `(.L_x_2353) ;  /* 0x00000000001c7947 */ /* 0x000fec0003800000 */
.L_x_2345:
[----:B------:R-:W-:Y:S01]  /*188c0*/  UMOV UR4, URZ ;  /* 0x0000003f00047c82 */ /* 0x000fe20008000000 */
[----:B------:R-:W-:Y:S01]  /*188d0*/  UMOV UR5, URZ ;  /* 0x0000003f00057c82 */ /* 0x000fe20008000000 */
[----:B------:R-:W-:Y:S01]  /*188e0*/  ULDC UR6, c[0x0][0xc3c] ;  /* 0x00030f0000067ab9 */ /* 0x000fe20000000800 */
[----:B------:R-:W-:Y:S02]  /*188f0*/  IMAD.MOV.U32 R24, RZ, RZ, R0 ;  /* 0x000000ffff187224 */ /* 0x000fe400078e0000 */
[----:B------:R-:W-:Y:S02]  /*18900*/  IMAD.U32 R25, RZ, RZ, UR4 ;  /* 0x00000004ff197e24 */ /* 0x000fe4000f8e00ff */
[----:B------:R-:W-:Y:S02]  /*18910*/  IMAD.U32 R26, RZ, RZ, UR5 ;  /* 0x00000005ff1a7e24 */ /* 0x000fe4000f8e00ff */
[----:B------:R-:W-:-:S07]  /*18920*/  IMAD.U32 R27, RZ, RZ, UR6 ;  /* 0x00000006ff1b7e24 */ /* 0x000fce000f8e00ff */
.L_x_2353:
[----:B------:R-:W1:Y:S01]  /*18930*/  S2R R0, SR_TID.X ;  /* 0x0000000000007919 */ /* 0x000e620000002100 */
[----:B------:R-:W-:Y:S05]  /*18940*/  WARPSYNC.ALL ;  /* 0x0000000000007948 */ /* 0x000fea0003800000 */
[----:B------:R-:W-:Y:S01]  /*18950*/  BAR.SYNC.DEFER_BLOCKING 0x4, 0x180 ;  /* 0x0106000000007b1d */ /* 0x000fe20000010000 */
[----:B-1----:R-:W-:-:S04]  /*18960*/  LOP3.LUT R0, R0, 0x1f, RZ, 0xc0, !PT ;  /* 0x0000001f00007812 */ /* 0x002fc800078ec0ff */
[----:B------:R-:W-:-:S13]  /*18970*/  ISETP.NE.AND P0, PT, R0, RZ, PT ;  /* 0x000000ff0000720c */ /* 0x000fda0003f05270 */
[----:B0-----:R-:W0:Y:S01]  /*18980*/  @!P0 S2R R3, SR_CgaCtaId ;  /* 0x0000000000038919 */ /* 0x001e220000008800 */
[----:B------:R-:W-:-:S04]  /*18990*/  @!P0 MOV R0, 0x400 ;  /* 0x0000040000008802 */ /* 0x000fc80000000f00 */
[----:B0-----:R-:W-:-:S05]  /*189a0*/  @!P0 LEA R17, R3, R0, 0x18 ;  /* 0x0000000003118211 */ /* 0x001fca00078ec0ff */
[----:B------:R0:W-:Y:S01]  /*189b0*/  @!P0 STS.128 [R17+0x28cd0], R24 ;  /* 0x028cd01811008388 */ /* 0x0001e20000000c00 */
[----:B------:R-:W-:Y:S06]  /*189c0*/  BAR.ARV 0x5, 0x180 ;  /* 0x0146000000007b1d */ /* 0x000fec0000002000 */
.L_x_2342:
[----:B------:R-:W-:Y:S02]  /*189d0*/  ULDC UR4, c[0x0][0xc3c] ;  /* 0x00030f0000047ab9 */ /* 0x000fe40000000800 */
[----:B----4-:R-:W-:-:S13]  /*189e0*/  ISETP.GE.AND P0, PT, R27, UR4, PT ;  /* 0x000000041b007c0c */ /* 0x010fda000bf06270 */
[----:B------:R-:W-:Y:S05]  /*189f0*/  @!P0 BRA `(.L_x_2354) ;  /* 0xffffffb000048947 */ /* 0x000fea000383ffff */
[----:B------:R-:W-:Y:S05]  /*18a00*/  BSYNC B8 ;  /* 0x0000000000087941 */ /* 0x000fea0003800000 */
.L_x_2283:
[----:B------:R-:W4:Y:S01]  /*18a10*/  LDL.LU R0, [R1+0x10] ;  /* 0x0000100001007983 */ /* 0x000f220000300800 */
[----:B------:R-:W-:Y:S01]  /*18a20*/  BSSY B0, `(.L_x_2355) ;  /* 0x000000b000007945 */ /* 0x000fe20003800000 */
[----:B------:R-:W5:Y:S01]  /*18a30*/  S2R R5, SR_CgaCtaId ;  /* 0x0000000000057919 */ /* 0x000f620000008800 */
[----:B----4-:R-:W-:-:S05]  /*18a40*/  VIADD R0, R0, 0x1 ;  /* 0x0000000100007836 */ /* 0x010fca0000000000 */
[----:B-1----:R-:W-:-:S04]  /*18a50*/  LEA.HI R2, R0, R0, RZ, 0x1 ;  /* 0x0000000000027211 */ /* 0x002fc800078f08ff */
[----:B------:R-:W-:Y:S02]  /*18a60*/  LOP3.LUT R3, R2, 0xfffffffe, RZ, 0xc0, !PT ;  /* 0xfffffffe02037812 */ /* 0x000fe400078ec0ff */
[----:B------:R-:W-:-:S03]  /*18a70*/  MOV R2, 0x400 ;  /* 0x0000040000027802 */ /* 0x000fc60000000f00 */
[----:B------:R-:W-:Y:S01]  /*18a80*/  IMAD.IADD R0, R0, 0x1, -R3 ;  /* 0x0000000100007824 */ /* 0x000fe200078e0a03 */
[----:B-----5:R-:W-:-:S04]  /*18a90*/  LEA R7, R5, R2, 0x18 ;  /* 0x0000000205077211 */ /* 0x020fc800078ec0ff */
[----:B------:R-:W-:-:S04]  /*18aa0*/  SHF.L.U32 R0, R0, 0x1f, RZ ;  /* 0x0000001f00007819 */ /* 0x000fc800000006ff */
[----:B------:R-:W1:Y:S02]  /*18ab0*/  SYNCS.PHASECHK.TRANS64.TRYWAIT P0, [R7+URZ+0x28c20], R0 ;  /* 0x028c2000070075a7 */ /* 0x000e64000800017f */
[----:B-1----:R-:W-:Y:S05]  /*18ac0*/  @!P0 BRA `(.L_x_2356) ;  /* 0x0000003000788947 */ /* 0x002fea0003800000 */
.L_x_2452:
[----:B------:R-:W-:Y:S05]  /*18ad0*/  BSYNC B0 ;  /* 0x0000000000007941 */ /* 0x000fea0003800000 */
.L_x_2355:
[----:B------:R-:W-:-:S03]  /*18ae0*/  UMOV UR4, 0xffffffff ;  /* 0xffffffff00047882 */ /* 0x000fc60000000000 */
[----:B------:R-:W-:Y:S05]  /*18af0*/  BRA.DIV UR4, `(.L_x_2357) ;  /* 0x0000003204807947 */ /* 0x000fea000b800000 */
[----:B-1----:R-:W1:Y:S02]  /*18b00*/  S2R R0, SR_TID.X ;  /* 0x0000000000007919 */ /* 0x002e640000002100 */
[----:B-1----:R-:W-:-:S04]  /*18b10*/  SHF.R.U32.HI R0, RZ, 0x5, R0 ;  /* 0x00000005ff007819 */ /* 0x002fc80000011600 */
[----:B------:R-:W-:-:S05]  /*18b20*/  LOP3.LUT R0, R0, 0x3, RZ, 0xc0, !PT ;  /* 0x0000000300007812 */ /* 0x000fca00078ec0ff */
[----:B------:R1:W4:Y:S02]  /*18b30*/  SHFL.IDX PT, R14, R0, RZ, 0x1f ;  /* 0x00001fff000e7589 */ /* 0x00032400000e0000 */
.L_x_2455:
[----:B----4-:R-:W-:Y:S01]  /*18b40*/  ISETP.NE.AND P0, PT, R14, RZ, PT ;  /* 0x000000ff0e00720c */ /* 0x010fe20003f05270 */
[----:B------:R-:W-:-:S12]  /*18b50*/  BSSY B0, `(.L_x_2358) ;  /* 0x0000024000007945 */ /* 0x000fd80003800000 */
[----:B------:R-:W-:Y:S05]  /*18b60*/  @P0 BRA `(.L_x_2359) ;  /* 0x0000000000880947 */ /* 0x000fea0003800000 */
[----:B------:R-:W-:-:S03]  /*18b70*/  UMOV UR4, 0xffffffff ;  /* 0xffffffff00047882 */ /* 0x000fc60000000000 */
[----:B------:R-:W-:Y:S05]  /*18b80*/  BRA.DIV UR4, `(.L_x_2360) ;  /* 0x0000003204907947 */ /* 0x000fea000b800000 */
[----:B------:R-:W-:-:S13]  /*18b90*/  ELECT P6, URZ, PT ;  /* 0x00000000003f782f */ /* 0x000fda00038c0000 */
.L_x_2458:
[----:B------:R-:W-:Y:S05]  /*18ba0*/  @!P6 BRA `(.L_x_2359) ;  /* 0x000000000078e947 */ /* 0x000fea0003800000 */
[----:B------:R-:W-:-:S06]  /*18bb0*/  ULOP3.LUT UR4, UR39, 0x2, URZ, 0xfc, !UPT ;  /* 0x0000000227047892 */ /* 0x000fcc000f8efc3f */
[----:B-1----:R-:W-:-:S05]  /*18bc0*/  IMAD.U32 R0, RZ, RZ, UR4 ;  /* 0x00000004ff007e24 */ /* 0x002fca000f8e00ff */
[----:B------:R-:W-:-:S13]  /*18bd0*/  ISETP.NE.AND P0, PT, R0, 0x3, PT ;  /* 0x000000030000780c */ /* 0x000fda0003f05270 */
[----:B------:R-:W-:Y:S05]  /*18be0*/  @!P0 BRA `(.L_x_2361) ;  /* 0x0000000000048947 */ /* 0x000fea0003800000 */
[----:B------:R-:W-:Y:S01]  /*18bf0*/  BPT.TRAP 0x1 ;  /* 0x000000040000795c */ /* 0x000fe20000300000 */
.L_x_2361:
[----:B------:R-:W-:Y:S01]  /*18c00*/  IMAD R5, R18, 0x8, R7 ;  /* 0x0000000812057824 */ /* 0x000fe200078e0207 */
[----:B------:R-:W-:Y:S01]  /*18c10*/  SHF.L.U32 R0, R22, 0x1f, RZ ;  /* 0x0000001f16007819 */ /* 0x000fe200000006ff */
[----:B------:R-:W-:-:S03]  /*18c20*/  VIADD R18, R18, 0x1 ;  /* 0x0000000112127836 */ /* 0x000fc60000000000 */
[----:B------:R-:W1:Y:S02]  /*18c30*/  SYNCS.PHASECHK.TRANS64.TRYWAIT P1, [R5+URZ+0x28c40], R0 ;  /* 0x028c4000050075a7 */ /* 0x000e64000802017f */
[----:B------:R-:W-:-:S04]  /*18c40*/  ISETP.NE.AND P2, PT, R18, 0x2, PT ;  /* 0x000000021200780c */ /* 0x000fc80003f45270 */
[----:B------:R-:W-:Y:S01]  /*18c50*/  SEL R3, RZ, 0x1, P2 ;  /* 0x00000001ff037807 */ /* 0x000fe20001000000 */
[----:B-1----:R-:W-:Y:S08]  /*18c60*/  @!P1 BRA `(.L_x_2362) ;  /* 0x0000003000789947 */ /* 0x002ff00003800000 */
.L_x_2459:
[----:B------:R-:W-:Y:S02]  /*18c70*/  SEL R18, R18, RZ, P2 ;  /* 0x000000ff12127207 */ /* 0x000fe40001000000 */
[----:B------:R-:W-:Y:S01]  /*18c80*/  LOP3.LUT R2, R22, R3, RZ, 0x3c, !PT ;  /* 0x0000000316027212 */ /* 0x000fe200078e3cff */
[----:B------:R-:W-:Y:S06]  /*18c90*/  @!P0 BRA `(.L_x_2363) ;  /* 0x0000000000048947 */ /* 0x000fec0003800000 */
[----:B------:R-:W-:Y:S01]  /*18ca0*/  BPT.TRAP 0x1 ;  /* 0x000000040000795c */ /* 0x000fe20000300000 */
.L_x_2363:
[----:B------:R-:W-:Y:S01]  /*18cb0*/  IMAD R3, R18, 0x8, R7 ;  /* 0x0000000812037824 */ /* 0x000fe200078e0207 */
[----:B------:R-:W-:-:S04]  /*18cc0*/  SHF.L.U32 R2, R2, 0x1f, RZ ;  /* 0x0000001f02027819 */ /* 0x000fc800000006ff */
[----:B------:R-:W4:Y:S02]  /*18cd0*/  SYNCS.PHASECHK.TRANS64.TRYWAIT P1, [R3+URZ+0x28c40], R2 ;  /* 0x028c4002030075a7 */ /* 0x000f24000802017f */
[----:B----4-:R-:W-:Y:S05]  /*18ce0*/  @!P1 BRA `(.L_x_2364) ;  /* 0x00000030006c9947 */ /* 0x010fea0003800000 */
.L_x_2460:
[----:B------:R-:W-:Y:S05]  /*18cf0*/  @!P0 BRA `(.L_x_2365) ;  /* 0x0000000000048947 */ /* 0x000fea0003800000 */
[----:B------:R-:W-:Y:S01]  /*18d00*/  BPT.TRAP 0x1 ;  /* 0x000000040000795c */ /* 0x000fe20000300000 */
.L_x_2365:
[----:B------:R-:W5:Y:S02]  /*18d10*/  SYNCS.PHASECHK.TRANS64.TRYWAIT P1, [R5+URZ+0x28c60], R0 ;  /* 0x028c6000050075a7 */ /* 0x000f64000802017f */
[----:B-----5:R-:W-:Y:S05]  /*18d20*/  @!P1 BRA `(.L_x_2366) ;  /* 0x0000003000709947 */ /* 0x020fea0003800000 */
.L_x_2461:
[----:B------:R-:W-:Y:S05]  /*18d30*/  @!P0 BRA `(.L_x_2367) ;  /* 0x0000000000048947 */ /* 0x000fea0003800000 */
[----:B------:R-:W-:Y:S01]  /*18d40*/  BPT.TRAP 0x1 ;  /* 0x000000040000795c */ /* 0x000fe20000300000 */
.L_x_2367:
[----:B------:R0:W0:Y:S02]  /*18d50*/  SYNCS.PHASECHK.TRANS64.TRYWAIT P0, [R3+URZ+0x28c60], R2 ;  /* 0x028c6002030075a7 */ /* 0x000024000800017f */
[----:B0-----:R-:W-:Y:S05]  /*18d60*/  @!P0 NANOSLEEP.SYNCS 0x989680 ;  /* 0x009896800000895d */ /* 0x001fea0003900000 */
[----:B------:R-:W0:Y:S02]  /*18d70*/  @!P0 SYNCS.PHASECHK.TRANS64 P0, [R3+URZ+0x28c60], R2 ;  /* 0x028c6002030085a7 */ /* 0x000e24000800007f */
[----:B0-----:R-:W-:Y:S05]  /*18d80*/  @!P0 BRA `(.L_x_2367) ;  /* 0xfffffffc00f08947 */ /* 0x001fea000383ffff */
.L_x_2359:
[----:B------:R-:W-:Y:S05]  /*18d90*/  BSYNC B0 ;  /* 0x0000000000007941 */ /* 0x000fea0003800000 */
.L_x_2358:
[----:B------:R-:W-:Y:S05]  /*18da0*/  EXIT ;  /* 0x000000000000794d */ /* 0x000fea0003800000 */
.L_x_2164:
[----:B0-----:R-:W-:-:S04]  /*18db0*/  IMAD.U32 R3, RZ, RZ, UR23 ;  /* 0x00000017ff037e24 */ /* 0x001fc8000f8e00ff */
[----:B------:R0:W1:Y:S03]  /*18dc0*/  SYNCS.PHASECHK.TRANS64.TRYWAIT P1, [R3+URZ+0x28c50], R0 ;  /* 0x028c5000030075a7 */ /* 0x000066000802017f */
[----:B-1----:R-:W-:Y:S05]  /*18dd0*/  @!P1 NANOSLEEP.SYNCS 0x989680 ;  /* 0x009896800000995d */ /* 0x002fea0003900000 */
[----:B------:R-:W1:Y:S02]  /*18de0*/  @!P1 SYNCS.PHASECHK.TRANS64 P1, [R3+URZ+0x28c50], R0 ;  /* 0x028c5000030095a7 */ /* 0x000e64000802007f */
[----:B-1----:R-:W-:Y:S05]  /*18df0*/  @!P1 BRA `(.L_x_2164) ;  /* 0xfffffffc00ec9947 */ /* 0x002fea000383ffff */
[----:B------:R-:W-:Y:S05]  /*18e00*/  BRA `(.L_x_2368) ;  /* 0xfffffe9400a87947 */ /* 0x000fea000383ffff */
.L_x_2170:
[----:B-1----:R-:W-:-:S04]  /*18e10*/  IMAD.U32 R3, RZ, RZ, UR23 ;  /* 0x00000017ff037e24 */ /* 0x002fc8000f8e00ff */
[----:B------:R1:W2:Y:S03]  /*18e20*/  SYNCS.PHASECHK.TRANS64.TRYWAIT P1, [R3+URZ+0x28c50], R0 ;  /* 0x028c5000030075a7 */ /* 0x0002a6000802017f */
[----:B--2---:R-:W-:Y:S05]  /*18e30*/  @!P1 NANOSLEEP.SYNCS 0x989680 ;  /* 0x009896800000995d */ /* 0x004fea0003900000 */
[----:B------:R-:W2:Y:S02]  /*18e40*/  @!P1 SYNCS.PHASECHK.TRANS64 P1, [R3+URZ+0x28c50], R0 ;  /* 0x028c5000030095a7 */ /* 0x000ea4000802007f */
[----:B--2---:R-:W-:Y:S05]  /*18e50*/  @!P1 BRA `(.L_x_2170) ;  /* 0xfffffffc00ec9947 */ /* 0x004fea000383ffff */
[----:B------:R-:W-:Y:S05]  /*18e60*/  BRA `(.L_x_2169) ;  /* 0xfffffea000ac7947 */ /* 0x000fea000383ffff */
.L_x_2181:
[----:B0-----:R-:W-:-:S04]  /*18e70*/  IMAD.U32 R3, RZ, RZ, UR41 ;  /* 0x00000029ff037e24 */ /* 0x001fc8000f8e00ff */
[----:B------:R0:W1:Y:S03]  /*18e80*/  SYNCS.PHASECHK.TRANS64.TRYWAIT P1, [R3+URZ+0x28c00], R0 ;  /* 0x028c0000030075a7 */ /* 0x000066000802017f */
[----:B-1----:R-:W-:Y:S05]  /*18e90*/  @!P1 NANOSLEEP.SYNCS 0x989680 ;  /* 0x009896800000995d */ /* 0x002fea0003900000 */
[----:B------:R-:W1:Y:S02]  /*18ea0*/  @!P1 SYNCS.PHASECHK.TRANS64 P1, [R3+URZ+0x28c00], R0 ;  /* 0x028c0000030095a7 */ /* 0x000e64000802007f */
[----:B-1----:R-:W-:Y:S05]  /*18eb0*/  @!P1 BRA `(.L_x_2181) ;  /* 0xfffffffc00ec9947 */ /* 0x002fea000383ffff */
[----:B------:R-:W-:Y:S05]  /*18ec0*/  BRA `(.L_x_2369) ;  /* 0xfffffeb800e87947 */ /* 0x000fea000383ffff */
.L_x_2185:
[----:B--2---:R2:W3:Y:S02]  /*18ed0*/  SYNCS.PHASECHK.TRANS64.TRYWAIT P1, [R7+URZ+0x28c30], R8 ;  /* 0x028c3008070075a7 */ /* 0x0044e4000802017f */
[----:B---3--:R-:W-:Y:S05]  /*18ee0*/  @!P1 NANOSLEEP.SYNCS 0x989680 ;  /* 0x009896800000995d */ /* 0x008fea0003900000 */
[----:B------:R-:W3:Y:S02]  /*18ef0*/  @!P1 SYNCS.PHASECHK.TRANS64 P1, [R7+URZ+0x28c30], R8 ;  /* 0x028c3008070095a7 */ /* 0x000ee4000802007f */
[----:B---3--:R-:W-:Y:S05]  /*18f00*/  @!P1 BRA `(.L_x_2185) ;  /* 0xfffffffc00f09947 */ /* 0x008fea000383ffff */
[----:B------:R-:W-:Y:S05]  /*18f10*/  BRA `(.L_x_2184) ;  /* 0xfffffebc00047947 */ /* 0x000fea000383ffff */
.L_x_2198:
[----:B----4-:R4:W0:Y:S02]  /*18f20*/  SYNCS.PHASECHK.TRANS64.TRYWAIT P1, [R7+URZ+0x28c50], R8 ;  /* 0x028c5008070075a7 */ /* 0x010824000802017f */
[----:B0-----:R-:W-:Y:S05]  /*18f30*/  @!P1 NANOSLEEP.SYNCS 0x989680 ;  /* 0x009896800000995d */ /* 0x001fea0003900000 */
[----:B------:R-:W0:Y:S02]  /*18f40*/  @!P1 SYNCS.PHASECHK.TRANS64 P1, [R7+URZ+0x28c50], R8 ;  /* 0x028c5008070095a7 */ /* 0x000e24000802007f */
[----:B0-----:R-:W-:Y:S05]  /*18f50*/  @!P1 BRA `(.L_x_2198) ;  /* 0xfffffffc00f09947 */ /* 0x001fea000383ffff */
[----:B------:R-:W-:Y:S05]  /*18f60*/  BRA `(.L_x_2197) ;  /* 0xfffffed400a07947 */ /* 0x000fea000383ffff */
.L_x_2207:
[----:B--2---:R-:W-:-:S04]  /*18f70*/  IMAD.U32 R5, RZ, RZ, UR23 ;  /* 0x00000017ff057e24 */ /* 0x004fc8000f8e00ff */
[----:B------:R2:W3:Y:S03]  /*18f80*/  SYNCS.PHASECHK.TRANS64.TRYWAIT P1, [R5+URZ+0x28c30], R8 ;  /* 0x028c3008050075a7 */ /* 0x0004e6000802017f */
[----:B---3--:R-:W-:Y:S05]  /*18f90*/  @!P1 NANOSLEEP.SYNCS 0x989680 ;  /* 0x009896800000995d */ /* 0x008fea0003900000 */
[----:B------:R-:W3:Y:S02]  /*18fa0*/  @!P1 SYNCS.PHASECHK.TRANS64 P1, [R5+URZ+0x28c30], R8 ;  /* 0x028c3008050095a7 */ /* 0x000ee4000802007f */
[----:B---3--:R-:W-:Y:S05]  /*18fb0*/  @!P1 BRA `(.L_x_2207) ;  /* 0xfffffffc00ec9947 */ /* 0x008fea000383ffff */
[----:B------:R-:W-:Y:S05]  /*18fc0*/  BRA `(.L_x_2206) ;  /* 0xfffffedc001c7947 */ /* 0x000fea000383ffff */
.L_x_2220:
[----:B--2---:R-:W-:-:S04]  /*18fd0*/  IMAD.U32 R7, RZ, RZ, UR23 ;  /* 0x00000017ff077e24 */ /* 0x004fc8000f8e00ff */
[----:B------:R2:W3:Y:S03]  /*18fe0*/  SYNCS.PHASECHK.TRANS64.TRYWAIT P1, [R7+URZ+0x28c50], R8 ;  /* 0x028c5008070075a7 */ /* 0x0004e6000802017f */
[----:B---3--:R-:W-:Y:S05]  /*18ff0*/  @!P1 NANOSLEEP.SYNCS 0x989680 ;  /* 0x009896800000995d */ /* 0x008fea0003900000 */
[----:B------:R-:W3:Y:S02]  /*19000*/  @!P1 SYNCS.PHASECHK.TRANS64 P1, [R7+URZ+0x28c50], R8 ;  /* 0x028c5008070095a7 */ /* 0x000ee4000802007f */
[----:B---3--:R-:W-:Y:S05]  /*19010*/  @!P1 BRA `(.L_x_2220) ;  /* 0xfffffffc00ec9947 */ /* 0x008fea000383ffff */
[----:B------:R-:W-:Y:S05]  /*19020*/  BRA `(.L_x_2219) ;  /* 0xfffffefc00a07947 */ /* 0x000fea000383ffff */
.L_x_2230:
[----:B-1----:R-:W-:-:S04]  /*19030*/  IMAD.U32 R6, RZ, RZ, UR23 ;  /* 0x00000017ff067e24 */ /* 0x002fc8000f8e00ff */
[----:B------:R1:W2:Y:S03]  /*19040*/  SYNCS.PHASECHK.TRANS64.TRYWAIT P1, [R6+URZ+0x28c30], R7 ;  /* 0x028c3007060075a7 */ /* 0x0002a6000802017f */
[----:B--2---:R-:W-:Y:S05]  /*19050*/  @!P1 NANOSLEEP.SYNCS 0x989680 ;  /* 0x009896800000995d */ /* 0x004fea0003900000 */
[----:B------:R-:W2:Y:S02]  /*19060*/  @!P1 SYNCS.PHASECHK.TRANS64 P1, [R6+URZ+0x28c30], R7 ;  /* 0x028c3007060095a7 */ /* 0x000ea4000802007f */
[----:B--2---:R-:W-:Y:S05]  /*19070*/  @!P1 BRA `(.L_x_2230) ;  /* 0xfffffffc00ec9947 */ /* 0x004fea000383ffff */
[----:B------:R-:W-:Y:S05]  /*19080*/  BRA `(.L_x_2229) ;  /* 0xffffff0400347947 */ /* 0x000fea000383ffff */
.L_x_2235:
[----:B---3--:R-:W-:-:S04]  /*19090*/  IMAD.U32 R8, RZ, RZ, UR23 ;  /* 0x00000017ff087e24 */ /* 0x008fc8000f8e00ff */
[----:B------:R3:W4:Y:S03]  /*190a0*/  SYNCS.PHASECHK.TRANS64.TRYWAIT P1, [R8+URZ+0x28c50], R7 ;  /* 0x028c5007080075a7 */ /* 0x000726000802017f */
[----:B----4-:R-:W-:Y:S05]  /*190b0*/  @!P1 NANOSLEEP.SYNCS 0x989680 ;  /* 0x009896800000995d */ /* 0x010fea0003900000 */
[----:B------:R-:W4:Y:S02]  /*190c0*/  @!P1 SYNCS.PHASECHK.TRANS64 P1, [R8+URZ+0x28c50], R7 ;  /* 0x028c5007080095a7 */ /* 0x000f24000802007f */
[----:B----4-:R-:W-:Y:S05]  /*190d0*/  @!P1 BRA `(.L_x_2235) ;  /* 0xfffffffc00ec9947 */ /* 0x010fea000383ffff */
[----:B------:R-:W-:Y:S05]  /*190e0*/  BRA `(.L_x_2234) ;  /* 0xffffff1800547947 */ /* 0x000fea000383ffff */
.L_x_2242:
[----:B-1----:R-:W-:-:S04]  /*190f0*/  IMAD.U32 R5, RZ, RZ, UR20 ;  /* 0x00000014ff057e24 */ /* 0x002fc8000f8e00ff */
[----:B------:R1:W2:Y:S03]  /*19100*/  SYNCS.PHASECHK.TRANS64.TRYWAIT P1, [R5+URZ+0x28c30], R8 ;  /* 0x028c3008050075a7 */ /* 0x0002a6000802017f */
[----:B--2---:R-:W-:Y:S05]  /*19110*/  @!P1 NANOSLEEP.SYNCS 0x989680 ;  /* 0x009896800000995d */ /* 0x004fea0003900000 */
[----:B------:R-:W2:Y:S02]  /*19120*/  @!P1 SYNCS.PHASECHK.TRANS64 P1, [R5+URZ+0x28c30], R8 ;  /* 0x028c3008050095a7 */ /* 0x000ea4000802007f */
[----:B--2---:R-:W-:Y:S05]  /*19130*/  @!P1 BRA `(.L_x_2242) ;  /* 0xfffffffc00ec9947 */ /* 0x004fea000383ffff */
[----:B------:R-:W-:Y:S05]  /*19140*/  BRA `(.L_x_2241) ;  /* 0xffffff1c004c7947 */ /* 0x000fea000383ffff */
.L_x_2255:
[----:B--2---:R-:W-:-:S04]  /*19150*/  IMAD.U32 R7, RZ, RZ, UR20 ;  /* 0x00000014ff077e24 */ /* 0x004fc8000f8e00ff */
[----:B------:R2:W3:Y:S03]  /*19160*/  SYNCS.PHASECHK.TRANS64.TRYWAIT P1, [R7+URZ+0x28c50], R8 ;  /* 0x028c5008070075a7 */ /* 0x0004e6000802017f */
[----:B---3--:R-:W-:Y:S05]  /*19170*/  @!P1 NANOSLEEP.SYNCS 0x989680 ;  /* 0x009896800000995d */ /* 0x008fea0003900000 */
[----:B------:R-:W3:Y:S02]  /*19180*/  @!P1 SYNCS.PHASECHK.TRANS64 P1, [R7+URZ+0x28c50], R8 ;  /* 0x028c5008070095a7 */ /* 0x000ee4000802007f */
[----:B---3--:R-:W-:Y:S05]  /*19190*/  @!P1 BRA `(.L_x_2255) ;  /* 0xfffffffc00ec9947 */ /* 0x008fea000383ffff */
[----:B------:R-:W-:Y:S05]  /*191a0*/  BRA `(.L_x_2254) ;  /* 0xffffff3c00d07947 */ /* 0x000fea000383ffff */
.L_x_2305:
        /* <DEDUP_REMOVED lines=11> */
.L_x_2371:
[----:B------:R-:W-:Y:S05]  /*19260*/  BSYNC B0 ;  /* 0x0000000000007941 */ /* 0x000fea0003800000 */
.L_x_2370:
[----:B------:R-:W-:Y:S05]  /*19270*/  BRA `(.L_x_2372) ;  /* 0xffffffb800a07947 */ /* 0x000fea000383ffff */
.L_x_2308:
[----:B0-----:R0:W1:Y:S02]  /*19280*/  SYNCS.PHASECHK.TRANS64.TRYWAIT P0, [R25+URZ+0x28c40], R0 ;  /* 0x028c4000190075a7 */ /* 0x001064000800017f */
[----:B-1----:R-:W-:Y:S05]  /*19290*/  @!P0 NANOSLEEP.SYNCS 0x989680 ;  /* 0x009896800000895d */ /* 0x002fea0003900000 */
[----:B------:R-:W1:Y:S02]  /*192a0*/  @!P0 SYNCS.PHASECHK.TRANS64 P0, [R25+URZ+0x28c40], R0 ;  /* 0x028c4000190085a7 */ /* 0x000e64000800007f */
[----:B-1----:R-:W-:Y:S05]  /*192b0*/  @!P0 BRA `(.L_x_2308) ;  /* 0xfffffffc00f08947 */ /* 0x002fea000383ffff */
[----:B------:R-:W-:Y:S05]  /*192c0*/  BRA `(.L_x_2373) ;  /* 0xffffffbc00807947 */ /* 0x000fea000383ffff */
.L_x_2309:
        /* <DEDUP_REMOVED lines=8> */
.L_x_2375:
[----:B------:R-:W-:Y:S05]  /*19350*/  BSYNC B0 ;  /* 0x0000000000007941 */ /* 0x000fea0003800000 */
.L_x_2374:
        /* <DEDUP_REMOVED lines=9> */
.L_x_2376:
[----:B------:R-:W-:Y:S02]  /*193f0*/  IMAD.MOV.U32 R13, RZ, RZ, R5 ;  /* 0x000000ffff0d7224 */ /* 0x000fe400078e0005 */
[----:B------:R-:W-:Y:S02]  /*19400*/  IMAD.MOV.U32 R12, RZ, RZ, 0x1 ;  /* 0x00000001ff0c7424 */ /* 0x000fe400078e00ff */
[----:B------:R-:W-:-:S07]  /*19410*/  IMAD.MOV.U32 R3, RZ, RZ, R14 ;  /* 0x000000ffff037224 */ /* 0x000fce00078e000e */
[----:B------:R-:W-:Y:S05]  /*19420*/  WARPSYNC.COLLECTIVE R15, `(.L_x_2377) ;  /* 0x000000000f087348 */ /* 0x000fea0003c00000 */
[----:B------:R0:W1:Y:S02]  /*19430*/  SHFL.IDX P6, R14, R13, R12, R11 ;  /* 0x0000000c0d0e7389 */ /* 0x00006400000c000b */
[----:B01----:R-:W-:Y:S01]  /*19440*/  ENDCOLLECTIVE ;  /* 0x000000000000791b */ /* 0x003fe20003800000 */
.L_x_2377:
        /* <DEDUP_REMOVED lines=15> */
.L_x_2378:
[----:B------:R-:W-:Y:S02]  /*19540*/  @P0 IMAD R6, R4, 0x2, R17 ;  /* 0x0000000204060824 */ /* 0x000fe400078e0211 */
[----:B------:R-:W-:Y:S02]  /*19550*/  IMAD.MOV.U32 R13, RZ, RZ, R5 ;  /* 0x000000ffff0d7224 */ /* 0x000fe400078e0005 */
[----:B------:R-:W-:Y:S02]  /*19560*/  IMAD.MOV.U32 R12, RZ, RZ, 0x2 ;  /* 0x00000002ff0c7424 */ /* 0x000fe400078e00ff */
[----:B------:R-:W-:-:S07]  /*19570*/  IMAD.MOV.U32 R3, RZ, RZ, R14 ;  /* 0x000000ffff037224 */ /* 0x000fce00078e000e */
[----:B------:R-:W-:Y:S05]  /*19580*/  WARPSYNC.COLLECTIVE R15, `(.L_x_2379) ;  /* 0x000000000f087348 */ /* 0x000fea0003c00000 */
[----:B------:R0:W1:Y:S02]  /*19590*/  SHFL.IDX P6, R14, R13, R12, R11 ;  /* 0x0000000c0d0e7389 */ /* 0x00006400000c000b */
[----:B01----:R-:W-:Y:S01]  /*195a0*/  ENDCOLLECTIVE ;  /* 0x000000000000791b */ /* 0x003fe20003800000 */
.L_x_2379:
        /* <DEDUP_REMOVED lines=15> */
.L_x_2380:
[----:B------:R-:W-:Y:S02]  /*196a0*/  @P0 IMAD R6, R4, 0x2, R17 ;  /* 0x0000000204060824 */ /* 0x000fe400078e0211 */
[----:B------:R-:W-:Y:S02]  /*196b0*/  IMAD.MOV.U32 R13, RZ, RZ, R5 ;  /* 0x000000ffff0d7224 */ /* 0x000fe400078e0005 */
[----:B------:R-:W-:Y:S02]  /*196c0*/  IMAD.MOV.U32 R12, RZ, RZ, 0x3 ;  /* 0x00000003ff0c7424 */ /* 0x000fe400078e00ff */
[----:B------:R-:W-:-:S07]  /*196d0*/  IMAD.MOV.U32 R3, RZ, RZ, R14 ;  /* 0x000000ffff037224 */ /* 0x000fce00078e000e */
[----:B------:R-:W-:Y:S05]  /*196e0*/  WARPSYNC.COLLECTIVE R15, `(.L_x_2381) ;  /* 0x000000000f087348 */ /* 0x000fea0003c00000 */
[----:B------:R0:W1:Y:S02]  /*196f0*/  SHFL.IDX P6, R14, R13, R12, R11 ;  /* 0x0000000c0d0e7389 */ /* 0x00006400000c000b */
[----:B01----:R-:W-:Y:S01]  /*19700*/  ENDCOLLECTIVE ;  /* 0x000000000000791b */ /* 0x003fe20003800000 */
.L_x_2381:
        /* <DEDUP_REMOVED lines=10> */
.L_x_2382:
[----:B------:R-:W-:Y:S01]  /*197b0*/  @!PT LDS RZ, [RZ] ;  /* 0x00000000fffff984 */ /* 0x000fe20000000800 */
[----:B------:R-:W-:Y:S01]  /*197c0*/  @!PT LDS RZ, [RZ] ;  /* 0x00000000fffff984 */ /* 0x000fe20000000800 */
[----:B------:R-:W-:Y:S01]  /*197d0*/  @!PT LDS RZ, [RZ] ;  /* 0x00000000fffff984 */ /* 0x000fe20000000800 */
[----:B------:R0:W-:Y:S01]  /*197e0*/  @P0 LDGSTS.E.BYPASS.LTC128B.128 [R6+0x23400], desc[UR54][R2.64], !P2 ;  /* 0x2340000002060fae */ /* 0x0001e2000d101d76 */
[----:B------:R-:W-:Y:S01]  /*197f0*/  IMAD.MOV.U32 R0, RZ, RZ, R14 ;  /* 0x000000ffff007224 */ /* 0x000fe200078e000e */
[----:B------:R-:W-:Y:S06]  /*19800*/  BRA `(.L_x_2383) ;  /* 0xffffffbc00307947 */ /* 0x000fec000383ffff */
.L_x_2314:
[----:B------:R-:W-:Y:S02]  /*19810*/  IMAD.MOV.U32 R13, RZ, RZ, R4 ;  /* 0x000000ffff0d7224 */ /* 0x000fe400078e0004 */
[----:B------:R-:W-:Y:S02]  /*19820*/  IMAD.MOV.U32 R12, RZ, RZ, RZ ;  /* 0x000000ffff0c7224 */ /* 0x000fe400078e00ff */
[----:B------:R-:W-:Y:S02]  /*19830*/  IMAD.MOV.U32 R11, RZ, RZ, 0x181f ;  /* 0x0000181fff0b7424 */ /* 0x000fe400078e00ff */
[----:B------:R-:W-:Y:S02]  /*19840*/  IMAD.MOV.U32 R15, RZ, RZ, -0x1 ;  /* 0xffffffffff0f7424 */ /* 0x000fe400078e00ff */
[----:B------:R-:W-:Y:S02]  /*19850*/  IMAD R36, R36, R6, RZ ;  /* 0x0000000624247224 */ /* 0x000fe400078e02ff */
[----:B------:R-:W-:-:S07]  /*19860*/  IMAD.IADD R34, R37, 0x1, R34 ;  /* 0x0000000125227824 */ /* 0x000fce00078e0222 */
[----:B-1---5:R-:W-:Y:S05]  /*19870*/  WARPSYNC.COLLECTIVE R15, `(.L_x_2384) ;  /* 0x000000000f087348 */ /* 0x022fea0003c00000 */
[----:B------:R0:W2:Y:S02]  /*19880*/  SHFL.IDX P6, R14, R13, R12, R11 ;  /* 0x0000000c0d0e7389 */ /* 0x0000a400000c000b */
[----:B012--5:R-:W-:Y:S01]  /*19890*/  ENDCOLLECTIVE ;  /* 0x000000000000791b */ /* 0x027fe20003800000 */
.L_x_2384:
[C---:B------:R-:W-:Y:S01]  /*198a0*/  VIADD R5, R34.reuse, 0x10 ;  /* 0x0000001022057836 */ /* 0x040fe20000000000 */
[----:B------:R-:W-:Y:S01]  /*198b0*/  ISETP.GE.AND P0, PT, R34, R36, PT ;  /* 0x000000242200720c */ /* 0x000fe20003f06270 */
[----:B------:R-:W-:Y:S02]  /*198c0*/  IMAD.MOV.U32 R13, RZ, RZ, R0 ;  /* 0x000000ffff0d7224 */ /* 0x000fe400078e0000 */
[----:B------:R-:W-:-:S10]  /*198d0*/  IMAD.MOV.U32 R2, RZ, RZ, R14 ;  /* 0x000000ffff027224 */ /* 0x000fd400078e000e */
[----:B------:R-:W-:Y:S05]  /*198e0*/  WARPSYNC.COLLECTIVE R15, `(.L_x_2385) ;  /* 0x000000000f087348 */ /* 0x000fea0003c00000 */
[----:B------:R0:W1:Y:S02]  /*198f0*/  SHFL.IDX P6, R14, R13, R12, R11 ;  /* 0x0000000c0d0e7389 */ /* 0x00006400000c000b */
[----:B01----:R-:W-:Y:S01]  /*19900*/  ENDCOLLECTIVE ;  /* 0x000000000000791b */ /* 0x003fe20003800000 */
.L_x_2385:
[----:B------:R-:W-:Y:S02]  /*19910*/  IMAD.MOV.U32 R13, RZ, RZ, R4 ;  /* 0x000000ffff0d7224 */ /* 0x000fe400078e0004 */
[----:B------:R-:W-:Y:S02]  /*19920*/  IMAD.MOV.U32 R12, RZ, RZ, 0x1 ;  /* 0x00000001ff0c7424 */ /* 0x000fe400078e00ff */
[----:B------:R-:W-:-:S07]  /*19930*/  IMAD.MOV.U32 R3, RZ, RZ, R14 ;  /* 0x000000ffff037224 */ /* 0x000fce00078e000e */
[----:B------:R-:W-:Y:S05]  /*19940*/  WARPSYNC.COLLECTIVE R15, `(.L_x_2386) ;  /* 0x000000000f087348 */ /* 0x000fea0003c00000 */
[----:B------:R0:W1:Y:S02]  /*19950*/  SHFL.IDX P6, R14, R13, R12, R11 ;  /* 0x0000000c0d0e7389 */ /* 0x00006400000c000b */
[----:B01----:R-:W-:Y:S01]  /*19960*/  ENDCOLLECTIVE ;  /* 0x000000000000791b */ /* 0x003fe20003800000 */
.L_x_2386:
        /* <DEDUP_REMOVED lines=15> */
.L_x_2387:
[----:B------:R-:W-:Y:S02]  /*19a60*/  IMAD.MOV.U32 R13, RZ, RZ, R4 ;  /* 0x000000ffff0d7224 */ /* 0x000fe400078e0004 */
[----:B------:R-:W-:Y:S02]  /*19a70*/  IMAD.MOV.U32 R12, RZ, RZ, 0x2 ;  /* 0x00000002ff0c7424 */ /* 0x000fe400078e00ff */
[----:B------:R-:W-:-:S07]  /*19a80*/  IMAD.MOV.U32 R3, RZ, RZ, R14 ;  /* 0x000000ffff037224 */ /* 0x000fce00078e000e */
[----:B------:R-:W-:Y:S05]  /*19a90*/  WARPSYNC.COLLECTIVE R15, `(.L_x_2388) ;  /* 0x000000000f087348 */ /* 0x000fea0003c00000 */
[----:B------:R0:W1:Y:S02]  /*19aa0*/  SHFL.IDX P6, R14, R13, R12, R11 ;  /* 0x0000000c0d0e7389 */ /* 0x00006400000c000b */
[----:B01----:R-:W-:Y:S01]  /*19ab0*/  ENDCOLLECTIVE ;  /* 0x000000000000791b */ /* 0x003fe20003800000 */
.L_x_2388:
        /* <DEDUP_REMOVED lines=16> */
.L_x_2389:
[----:B------:R-:W-:Y:S02]  /*19bc0*/  IMAD.MOV.U32 R13, RZ, RZ, R4 ;  /* 0x000000ffff0d7224 */ /* 0x000fe400078e0004 */
[----:B------:R-:W-:Y:S02]  /*19bd0*/  IMAD.MOV.U32 R12, RZ, RZ, 0x3 ;  /* 0x00000003ff0c7424 */ /* 0x000fe400078e00ff */
[----:B------:R-:W-:-:S07]  /*19be0*/  IMAD.MOV.U32 R3, RZ, RZ, R14 ;  /* 0x000000ffff037224 */ /* 0x000fce00078e000e */
[----:B------:R-:W-:Y:S05]  /*19bf0*/  WARPSYNC.COLLECTIVE R15, `(.L_x_2390) ;  /* 0x000000000f087348 */ /* 0x000fea0003c00000 */
[----:B------:R0:W1:Y:S02]  /*19c00*/  SHFL.IDX P6, R14, R13, R12, R11 ;  /* 0x0000000c0d0e7389 */ /* 0x00006400000c000b */
[----:B01----:R-:W-:Y:S01]  /*19c10*/  ENDCOLLECTIVE ;  /* 0x000000000000791b */ /* 0x003fe20003800000 */
.L_x_2390:
        /* <DEDUP_REMOVED lines=10> */
.L_x_2391:
[----:B------:R-:W-:Y:S01]  /*19cc0*/  @!PT LDS RZ, [RZ] ;  /* 0x00000000fffff984 */ /* 0x000fe20000000800 */
[----:B------:R-:W-:Y:S01]  /*19cd0*/  @!PT LDS RZ, [RZ] ;  /* 0x00000000fffff984 */ /* 0x000fe20000000800 */
[----:B------:R-:W-:Y:S01]  /*19ce0*/  @!PT LDS RZ, [RZ] ;  /* 0x00000000fffff984 */ /* 0x000fe20000000800 */
[----:B------:R2:W-:Y:S01]  /*19cf0*/  @!P0 LDGSTS.E.BYPASS.LTC128B.128 [R7+0x21400], desc[UR54][R2.64], !P1 ;  /* 0x2140000002078fae */ /* 0x0005e2000c901d76 */
[----:B------:R-:W-:Y:S01]  /*19d00*/  IMAD.MOV.U32 R0, RZ, RZ, R14 ;  /* 0x000000ffff007224 */ /* 0x000fe200078e000e */
[----:B------:R-:W-:Y:S06]  /*19d10*/  BRA `(.L_x_2392) ;  /* 0xffffffc000087947 */ /* 0x000fec000383ffff */
.L_x_2317:
[----:B0-----:R0:W2:Y:S02]  /*19d20*/  SYNCS.PHASECHK.TRANS64.TRYWAIT P0, [R17+URZ+0x28c20], R0 ;  /* 0x028c2000110075a7 */ /* 0x0010a4000800017f */
[----:B--2---:R-:W-:Y:S05]  /*19d30*/  @!P0 NANOSLEEP.SYNCS 0x989680 ;  /* 0x009896800000895d */ /* 0x004fea0003900000 */
[----:B------:R-:W2:Y:S02]  /*19d40*/  @!P0 SYNCS.PHASECHK.TRANS64 P0, [R17+URZ+0x28c20], R0 ;  /* 0x028c2000110085a7 */ /* 0x000ea4000800007f */
[----:B--2---:R-:W-:Y:S05]  /*19d50*/  @!P0 BRA `(.L_x_2317) ;  /* 0xfffffffc00f08947 */ /* 0x004fea000383ffff */
[----:B------:R-:W-:Y:S05]  /*19d60*/  BRA `(.L_x_2393) ;  /* 0xffffffc000647947 */ /* 0x000fea000383ffff */
.L_x_2320:
[----:B0-----:R0:W2:Y:S02]  /*19d70*/  SYNCS.PHASECHK.TRANS64.TRYWAIT P0, [R25+URZ+0x28c60], R0 ;  /* 0x028c6000190075a7 */ /* 0x0010a4000800017f */
[----:B--2---:R-:W-:Y:S05]  /*19d80*/  @!P0 NANOSLEEP.SYNCS 0x989680 ;  /* 0x009896800000895d */ /* 0x004fea0003900000 */
[----:B------:R-:W2:Y:S02]  /*19d90*/  @!P0 SYNCS.PHASECHK.TRANS64 P0, [R25+URZ+0x28c60], R0 ;  /* 0x028c6000190085a7 */ /* 0x000ea4000800007f */
[----:B--2---:R-:W-:Y:S05]  /*19da0*/  @!P0 BRA `(.L_x_2320) ;  /* 0xfffffffc00f08947 */ /* 0x004fea000383ffff */
[----:B------:R-:W-:Y:S05]  /*19db0*/  BRA `(.L_x_2394) ;  /* 0xffffffc000747947 */ /* 0x000fea000383ffff */
.L_x_2321:
        /* <DEDUP_REMOVED lines=8> */
.L_x_2396:
[----:B------:R-:W-:Y:S05]  /*19e40*/  BSYNC B0 ;  /* 0x0000000000007941 */ /* 0x000fea0003800000 */
.L_x_2395:
        /* <DEDUP_REMOVED lines=15> */
.L_x_2397:
        /* <DEDUP_REMOVED lines=39> */
.L_x_2398:
[----:B------:R-:W-:Y:S02]  /*1a1b0*/  IMAD.MOV.U32 R13, RZ, RZ, R4 ;  /* 0x000000ffff0d7224 */ /* 0x000fe400078e0004 */
[----:B------:R-:W-:-:S07]  /*1a1c0*/  IMAD.MOV.U32 R3, RZ, RZ, R14 ;  /* 0x000000ffff037224 */ /* 0x000fce00078e000e */
[----:B------:R-:W-:Y:S05]  /*1a1d0*/  WARPSYNC.COLLECTIVE R15, `(.L_x_2399) ;  /* 0x000000000f087348 */ /* 0x000fea0003c00000 */
[----:B------:R0:W1:Y:S02]  /*1a1e0*/  SHFL.IDX P6, R14, R13, R12, R11 ;  /* 0x0000000c0d0e7389 */ /* 0x00006400000c000b */
[----:B01----:R-:W-:Y:S01]  /*1a1f0*/  ENDCOLLECTIVE ;  /* 0x000000000000791b */ /* 0x003fe20003800000 */
.L_x_2399:
        /* <DEDUP_REMOVED lines=29> */
.L_x_2400:
[----:B------:R-:W-:Y:S02]  /*1a3d0*/  IMAD.MOV.U32 R13, RZ, RZ, R4 ;  /* 0x000000ffff0d7224 */ /* 0x000fe400078e0004 */
[----:B------:R-:W-:-:S07]  /*1a3e0*/  IMAD.MOV.U32 R7, RZ, RZ, R14 ;  /* 0x000000ffff077224 */ /* 0x000fce00078e000e */
[----:B------:R-:W-:Y:S05]  /*1a3f0*/  WARPSYNC.COLLECTIVE R15, `(.L_x_2401) ;  /* 0x000000000f087348 */ /* 0x000fea0003c00000 */
[----:B------:R0:W1:Y:S02]  /*1a400*/  SHFL.IDX P6, R14, R13, R12, R11 ;  /* 0x0000000c0d0e7389 */ /* 0x00006400000c000b */
[----:B01----:R-:W-:Y:S01]  /*1a410*/  ENDCOLLECTIVE ;  /* 0x000000000000791b */ /* 0x003fe20003800000 */
.L_x_2401:
        /* <DEDUP_REMOVED lines=29> */
.L_x_2402:
[----:B------:R-:W-:Y:S02]  /*1a5f0*/  IMAD.MOV.U32 R13, RZ, RZ, R4 ;  /* 0x000000ffff0d7224 */ /* 0x000fe400078e0004 */
[----:B------:R-:W-:-:S07]  /*1a600*/  IMAD.MOV.U32 R6, RZ, RZ, R14 ;  /* 0x000000ffff067224 */ /* 0x000fce00078e000e */
[----:B------:R-:W-:Y:S05]  /*1a610*/  WARPSYNC.COLLECTIVE R15, `(.L_x_2403) ;  /* 0x000000000f087348 */ /* 0x000fea0003c00000 */
[----:B------:R0:W1:Y:S02]  /*1a620*/  SHFL.IDX P6, R14, R13, R12, R11 ;  /* 0x0000000c0d0e7389 */ /* 0x00006400000c000b */
[----:B01----:R-:W-:Y:S01]  /*1a630*/  ENDCOLLECTIVE ;  /* 0x000000000000791b */ /* 0x003fe20003800000 */
.L_x_2403:
[----:B------:R-:W-:Y:S01]  /*1a640*/  IMAD.MOV.U32 R2, RZ, RZ, R14 ;  /* 0x000000ffff027224 */ /* 0x000fe200078e000e */
[----:B------:R-:W-:Y:S06]  /*1a650*/  BRA `(.L_x_2404) ;  /* 0xffffffbc00fc7947 */ /* 0x000fec000383ffff */
.L_x_2328:
[----:B0-----:R0:W2:Y:S02]  /*1a660*/  SYNCS.PHASECHK.TRANS64.TRYWAIT P0, [R6+URZ+0x28c40], R19 ;  /* 0x028c4013060075a7 */ /* 0x0010a4000800017f */
[----:B--2---:R-:W-:Y:S05]  /*1a670*/  @!P0 NANOSLEEP.SYNCS 0x989680 ;  /* 0x009896800000895d */ /* 0x004fea0003900000 */
[----:B------:R-:W2:Y:S02]  /*1a680*/  @!P0 SYNCS.PHASECHK.TRANS64 P0, [R6+URZ+0x28c40], R19 ;  /* 0x028c4013060085a7 */ /* 0x000ea4000800007f */
[----:B--2---:R-:W-:Y:S05]  /*1a690*/  @!P0 BRA `(.L_x_2328) ;  /* 0xfffffffc00f08947 */ /* 0x004fea000383ffff */
[----:B------:R-:W-:Y:S05]  /*1a6a0*/  BRA `(.L_x_2405) ;  /* 0xffffffc400847947 */ /* 0x000fea000383ffff */
.L_x_2329:
        /* <DEDUP_REMOVED lines=8> */
.L_x_2407:
[----:B------:R-:W-:Y:S05]  /*1a730*/  BSYNC B1 ;  /* 0x0000000000017941 */ /* 0x000fea0003800000 */
.L_x_2406:
        /* <DEDUP_REMOVED lines=9> */
.L_x_2408:
[----:B------:R-:W-:Y:S02]  /*1a7d0*/  IMAD.MOV.U32 R13, RZ, RZ, R25 ;  /* 0x000000ffff0d7224 */ /* 0x000fe400078e0019 */
[----:B------:R-:W-:Y:S02]  /*1a7e0*/  IMAD.MOV.U32 R12, RZ, RZ, 0x1 ;  /* 0x00000001ff0c7424 */ /* 0x000fe400078e00ff */
[----:B------:R-:W-:-:S07]  /*1a7f0*/  IMAD.MOV.U32 R2, RZ, RZ, R14 ;  /* 0x000000ffff027224 */ /* 0x000fce00078e000e */
[----:B------:R-:W-:Y:S05]  /*1a800*/  WARPSYNC.COLLECTIVE R15, `(.L_x_2409) ;  /* 0x000000000f087348 */ /* 0x000fea0003c00000 */
[----:B------:R0:W1:Y:S02]  /*1a810*/  SHFL.IDX P6, R14, R13, R12, R11 ;  /* 0x0000000c0d0e7389 */ /* 0x00006400000c000b */
[----:B01----:R-:W-:Y:S01]  /*1a820*/  ENDCOLLECTIVE ;  /* 0x000000000000791b */ /* 0x003fe20003800000 */
.L_x_2409:
        /* <DEDUP_REMOVED lines=11> */
.L_x_2410:
[----:B------:R-:W-:Y:S02]  /*1a8e0*/  IMAD.MOV.U32 R13, RZ, RZ, R25 ;  /* 0x000000ffff0d7224 */ /* 0x000fe400078e0019 */
[----:B------:R-:W-:Y:S02]  /*1a8f0*/  IMAD.MOV.U32 R12, RZ, RZ, 0x2 ;  /* 0x00000002ff0c7424 */ /* 0x000fe400078e00ff */
[----:B------:R-:W-:-:S07]  /*1a900*/  IMAD.MOV.U32 R2, RZ, RZ, R14 ;  /* 0x000000ffff027224 */ /* 0x000fce00078e000e */
[----:B------:R-:W-:Y:S05]  /*1a910*/  WARPSYNC.COLLECTIVE R15, `(.L_x_2411) ;  /* 0x000000000f087348 */ /* 0x000fea0003c00000 */
[----:B------:R0:W1:Y:S02]  /*1a920*/  SHFL.IDX P6, R14, R13, R12, R11 ;  /* 0x0000000c0d0e7389 */ /* 0x00006400000c000b */
[----:B01----:R-:W-:Y:S01]  /*1a930*/  ENDCOLLECTIVE ;  /* 0x000000000000791b */ /* 0x003fe20003800000 */
.L_x_2411:
        /* <DEDUP_REMOVED lines=11> */
.L_x_2412:
[----:B------:R-:W-:Y:S02]  /*1a9f0*/  IMAD.MOV.U32 R13, RZ, RZ, R25 ;  /* 0x000000ffff0d7224 */ /* 0x000fe400078e0019 */
[----:B------:R-:W-:Y:S02]  /*1aa00*/  IMAD.MOV.U32 R12, RZ, RZ, 0x3 ;  /* 0x00000003ff0c7424 */ /* 0x000fe400078e00ff */
[----:B------:R-:W-:-:S07]  /*1aa10*/  IMAD.MOV.U32 R2, RZ, RZ, R14 ;  /* 0x000000ffff027224 */ /* 0x000fce00078e000e */
[----:B------:R-:W-:Y:S05]  /*1aa20*/  WARPSYNC.COLLECTIVE R15, `(.L_x_2413) ;  /* 0x000000000f087348 */ /* 0x000fea0003c00000 */
[----:B------:R0:W1:Y:S02]  /*1aa30*/  SHFL.IDX P6, R14, R13, R12, R11 ;  /* 0x0000000c0d0e7389 */ /* 0x00006400000c000b */
[----:B01----:R-:W-:Y:S01]  /*1aa40*/  ENDCOLLECTIVE ;  /* 0x000000000000791b */ /* 0x003fe20003800000 */
.L_x_2413:
        /* <DEDUP_REMOVED lines=11> */
.L_x_2414:
[----:B------:R-:W-:Y:S01]  /*1ab00*/  IMAD.MOV.U32 R2, RZ, RZ, R14 ;  /* 0x000000ffff027224 */ /* 0x000fe200078e000e */
[----:B------:R-:W-:Y:S06]  /*1ab10*/  BRA `(.L_x_2415) ;  /* 0xffffffc4000c7947 */ /* 0x000fec000383ffff */
.L_x_2334:
[----:B---3--:R3:W4:Y:S02]  /*1ab20*/  SYNCS.PHASECHK.TRANS64.TRYWAIT P0, [R6+URZ+0x28c60], R19 ;  /* 0x028c6013060075a7 */ /* 0x008724000800017f */
[----:B----4-:R-:W-:Y:S05]  /*1ab30*/  @!P0 NANOSLEEP.SYNCS 0x989680 ;  /* 0x009896800000895d */ /* 0x010fea0003900000 */
[----:B------:R-:W4:Y:S02]  /*1ab40*/  @!P0 SYNCS.PHASECHK.TRANS64 P0, [R6+URZ+0x28c60], R19 ;  /* 0x028c6013060085a7 */ /* 0x000f24000800007f */
[----:B----4-:R-:W-:Y:S05]  /*1ab50*/  @!P0 BRA `(.L_x_2334) ;  /* 0xfffffffc00f08947 */ /* 0x010fea000383ffff */
[----:B------:R-:W-:Y:S05]  /*1ab60*/  BRA `(.L_x_2416) ;  /* 0xffffffc4005c7947 */ /* 0x000fea000383ffff */
.L_x_2335:
        /* <DEDUP_REMOVED lines=8> */
.L_x_2418:
[----:B------:R-:W-:Y:S05]  /*1abf0*/  BSYNC B1 ;  /* 0x0000000000017941 */ /* 0x000fea0003800000 */
.L_x_2417:
        /* <DEDUP_REMOVED lines=13> */
.L_x_2419:
        /* <DEDUP_REMOVED lines=17> */
.L_x_2420:
        /* <DEDUP_REMOVED lines=16> */
.L_x_2421:
        /* <DEDUP_REMOVED lines=19> */
.L_x_2422:
        /* <DEDUP_REMOVED lines=14> */
.L_x_2423:
        /* <DEDUP_REMOVED lines=16> */
.L_x_2424:
        /* <DEDUP_REMOVED lines=14> */
.L_x_2425:
[----:B------:R-:W-:Y:S05]  /*1b2d0*/  BRA `(.L_x_2426) ;  /* 0xffffffc000c07947 */ /* 0x000fea000383ffff */
.L_x_2343:
        /* <DEDUP_REMOVED lines=8> */
.L_x_2428:
[----:B------:R-:W-:Y:S05]  /*1b360*/  BSYNC B0 ;  /* 0x0000000000007941 */ /* 0x000fea0003800000 */
.L_x_2427:
        /* <DEDUP_REMOVED lines=9> */
.L_x_2429:
[----:B------:R-:W-:Y:S02]  /*1b400*/  ULDC UR4, c[0x0][0xc3c] ;  /* 0x00030f0000047ab9 */ /* 0x000fe40000000800 */
[----:B------:R-:W-:-:S13]  /*1b410*/  ISETP.GE.OR P1, PT, R9, UR4, !P0 ;  /* 0x0000000409007c0c */ /* 0x000fda000c726670 */
[----:B------:R-:W0:Y:S08]  /*1b420*/  @!P1 LDC.64 R2, c[0x0][0xc80] ;  /* 0x00032000ff029b82 */ /* 0x000e300000000a00 */
[----:B------:R-:W1:Y:S01]  /*1b430*/  @!P1 LDC.64 R4, c[0x0][0xc78] ;  /* 0x00031e00ff049b82 */ /* 0x000e620000000a00 */
[----:B------:R-:W-:Y:S01]  /*1b440*/  CS2R R24, SRZ ;  /* 0x0000000000187805 */ /* 0x000fe2000001ff00 */
[----:B------:R-:W-:-:S02]  /*1b450*/  IMAD.MOV.U32 R8, RZ, RZ, RZ ;  /* 0x000000ffff087224 */ /* 0x000fc400078e00ff */
[----:B------:R-:W-:Y:S02]  /*1b460*/  IMAD.MOV.U32 R11, RZ, RZ, RZ ;  /* 0x000000ffff0b7224 */ /* 0x000fe400078e00ff */
[----:B------:R-:W-:Y:S02]  /*1b470*/  IMAD.MOV.U32 R6, RZ, RZ, R14 ;  /* 0x000000ffff067224 */ /* 0x000fe400078e000e */
[----:B0-----:R-:W-:-:S05]  /*1b480*/  @!P1 IMAD.WIDE R2, R9, 0x4, R2 ;  /* 0x0000000409029825 */ /* 0x001fca00078e0202 */
[----:B------:R1:W2:Y:S02]  /*1b490*/  @!P1 LDG.E R7, desc[UR54][R2.64] ;  /* 0x0000003602079981 */ /* 0x0002a4000c1e1900 */
[----:B-1----:R-:W-:-:S05]  /*1b4a0*/  @!P1 IMAD.WIDE R2, R9, 0x4, R4 ;  /* 0x0000000409029825 */ /* 0x002fca00078e0204 */
[----:B------:R-:W3:Y:S01]  /*1b4b0*/  @!P1 LDG.E R4, desc[UR54][R2.64] ;  /* 0x0000003602049981 */ /* 0x000ee2000c1e1900 */
[C---:B------:R-:W-:Y:S02]  /*1b4c0*/  ISETP.GE.U32.AND P2, PT, R10.reuse, 0x2, PT ;  /* 0x000000020a00780c */ /* 0x040fe40003f46070 */
[C---:B------:R-:W-:Y:S02]  /*1b4d0*/  ISETP.GE.U32.AND P3, PT, R10.reuse, 0x4, PT ;  /* 0x000000040a00780c */ /* 0x040fe40003f66070 */
        /* <DEDUP_REMOVED lines=9> */
.L_x_2430:
[----:B------:R-:W-:Y:S01]  /*1b570*/  IMAD.MOV.U32 R12, RZ, RZ, 0x2 ;  /* 0x00000002ff0c7424 */ /* 0x000fe200078e00ff */
[----:B------:R-:W-:-:S05]  /*1b580*/  SEL R4, R14, RZ, P1 ;  /* 0x000000ff0e047207 */ /* 0x000fca0000800000 */
[----:B------:R-:W-:-:S04]  /*1b590*/  IMAD.IADD R4, R13, 0x1, R4 ;  /* 0x000000010d047824 */ /* 0x000fc800078e0204 */
[----:B------:R-:W-:-:S07]  /*1b5a0*/  IMAD.MOV.U32 R13, RZ, RZ, R4 ;  /* 0x000000ffff0d7224 */ /* 0x000fce00078e0004 */
[----:B------:R-:W-:Y:S05]  /*1b5b0*/  WARPSYNC.COLLECTIVE R15, `(.L_x_2431) ;  /* 0x000000000f087348 */ /* 0x000fea0003c00000 */
[----:B------:R0:W1:Y:S02]  /*1b5c0*/  SHFL.UP P6, R14, R13, R12, R11 ;  /* 0x0400000c0d0e7389 */ /* 0x00006400000c000b */
[----:B01----:R-:W-:Y:S01]  /*1b5d0*/  ENDCOLLECTIVE ;  /* 0x000000000000791b */ /* 0x003fe20003800000 */
.L_x_2431:
[----:B------:R-:W-:Y:S01]  /*1b5e0*/  IMAD.MOV.U32 R12, RZ, RZ, 0x4 ;  /* 0x00000004ff0c7424 */ /* 0x000fe200078e00ff */
[----:B------:R-:W-:-:S05]  /*1b5f0*/  SEL R3, R14, RZ, P2 ;  /* 0x000000ff0e037207 */ /* 0x000fca0001000000 */
[----:B------:R-:W-:-:S04]  /*1b600*/  IMAD.IADD R2, R4, 0x1, R3 ;  /* 0x0000000104027824 */ /* 0x000fc800078e0203 */
[----:B------:R-:W-:-:S07]  /*1b610*/  IMAD.MOV.U32 R13, RZ, RZ, R2 ;  /* 0x000000ffff0d7224 */ /* 0x000fce00078e0002 */
[----:B------:R-:W-:Y:S05]  /*1b620*/  WARPSYNC.COLLECTIVE R15, `(.L_x_2432) ;  /* 0x000000000f087348 */ /* 0x000fea0003c00000 */
[----:B------:R0:W1:Y:S02]  /*1b630*/  SHFL.UP P6, R14, R13, R12, R11 ;  /* 0x0400000c0d0e7389 */ /* 0x00006400000c000b */
[----:B01----:R-:W-:Y:S01]  /*1b640*/  ENDCOLLECTIVE ;  /* 0x000000000000791b */ /* 0x003fe20003800000 */
.L_x_2432:
[----:B------:R-:W-:Y:S01]  /*1b650*/  IMAD.MOV.U32 R12, RZ, RZ, 0x8 ;  /* 0x00000008ff0c7424 */ /* 0x000fe200078e00ff */
[----:B------:R-:W-:-:S05]  /*1b660*/  SEL R3, R14, RZ, P3 ;  /* 0x000000ff0e037207 */ /* 0x000fca0001800000 */
[----:B------:R-:W-:-:S04]  /*1b670*/  IMAD.IADD R3, R2, 0x1, R3 ;  /* 0x0000000102037824 */ /* 0x000fc800078e0203 */
[----:B------:R-:W-:-:S07]  /*1b680*/  IMAD.MOV.U32 R13, RZ, RZ, R3 ;  /* 0x000000ffff0d7224 */ /* 0x000fce00078e0003 */
[----:B------:R-:W-:Y:S05]  /*1b690*/  WARPSYNC.COLLECTIVE R15, `(.L_x_2433) ;  /* 0x000000000f087348 */ /* 0x000fea0003c00000 */
[----:B------:R0:W1:Y:S02]  /*1b6a0*/  SHFL.UP P6, R14, R13, R12, R11 ;  /* 0x0400000c0d0e7389 */ /* 0x00006400000c000b */
[----:B01----:R-:W-:Y:S01]  /*1b6b0*/  ENDCOLLECTIVE ;  /* 0x000000000000791b */ /* 0x003fe20003800000 */
.L_x_2433:
[----:B------:R-:W-:Y:S01]  /*1b6c0*/  IMAD.MOV.U32 R12, RZ, RZ, 0x10 ;  /* 0x00000010ff0c7424 */ /* 0x000fe200078e00ff */
[----:B------:R-:W-:-:S05]  /*1b6d0*/  SEL R4, R14, RZ, P4 ;  /* 0x000000ff0e047207 */ /* 0x000fca0002000000 */
[----:B------:R-:W-:-:S04]  /*1b6e0*/  IMAD.IADD R4, R3, 0x1, R4 ;  /* 0x0000000103047824 */ /* 0x000fc800078e0204 */
[----:B------:R-:W-:-:S07]  /*1b6f0*/  IMAD.MOV.U32 R13, RZ, RZ, R4 ;  /* 0x000000ffff0d7224 */ /* 0x000fce00078e0004 */
[----:B------:R-:W-:Y:S05]  /*1b700*/  WARPSYNC.COLLECTIVE R15, `(.L_x_2434) ;  /* 0x000000000f087348 */ /* 0x000fea0003c00000 */
[----:B------:R0:W1:Y:S02]  /*1b710*/  SHFL.UP P6, R14, R13, R12, R11 ;  /* 0x0400000c0d0e7389 */ /* 0x00006400000c000b */
[----:B01----:R-:W-:Y:S01]  /*1b720*/  ENDCOLLECTIVE ;  /* 0x000000000000791b */ /* 0x003fe20003800000 */
.L_x_2434:
        /* <DEDUP_REMOVED lines=8> */
.L_x_2435:
[----:B------:R-:W-:Y:S05]  /*1b7b0*/  BRA `(.L_x_2436) ;  /* 0xffffffc4005c7947 */ /* 0x000fea000383ffff */
.L_x_2346:
[----:B------:R-:W-:Y:S01]  /*1b7c0*/  BSSY B0, `(.L_x_2437) ;  /* 0x0000007000007945 */ /* 0x000fe20003800000 */
[----:B------:R-:W-:Y:S02]  /*1b7d0*/  IMAD.MOV.U32 R12, RZ, RZ, 0x1 ;  /* 0x00000001ff0c7424 */ /* 0x000fe400078e00ff */
[----:B------:R-:W-:Y:S02]  /*1b7e0*/  IMAD.MOV.U32 R11, RZ, RZ, RZ ;  /* 0x000000ffff0b7224 */ /* 0x000fe400078e00ff */
[----:B------:R-:W-:-:S07]  /*1b7f0*/  IMAD.MOV.U32 R15, RZ, RZ, -0x1 ;  /* 0xffffffffff0f7424 */ /* 0x000fce00078e00ff */
[----:B------:R-:W-:Y:S05]  /*1b800*/  WARPSYNC.COLLECTIVE R15, `(.L_x_2438) ;  /* 0x000000000f087348 */ /* 0x000fea0003c00000 */
[----:B------:R0:W1:Y:S02]  /*1b810*/  SHFL.UP P6, R14, R13, R12, R11 ;  /* 0x0400000c0d0e7389 */ /* 0x00006400000c000b */
[----:B01----:R-:W-:Y:S01]  /*1b820*/  ENDCOLLECTIVE ;  /* 0x000000000000791b */ /* 0x003fe20003800000 */
.L_x_2438:
[----:B------:R-:W-:Y:S05]  /*1b830*/  BSYNC B0 ;  /* 0x0000000000007941 */ /* 0x000fea0003800000 */
.L_x_2437:
        /* <DEDUP_REMOVED lines=8> */
.L_x_2439:
[----:B------:R-:W-:Y:S01]  /*1b8c0*/  IMAD.MOV.U32 R12, RZ, RZ, 0x4 ;  /* 0x00000004ff0c7424 */ /* 0x000fe200078e00ff */
[----:B------:R-:W-:-:S05]  /*1b8d0*/  SEL R2, R14, RZ, P2 ;  /* 0x000000ff0e027207 */ /* 0x000fca0001000000 */
[----:B------:R-:W-:-:S04]  /*1b8e0*/  IMAD.IADD R2, R13, 0x1, R2 ;  /* 0x000000010d027824 */ /* 0x000fc800078e0202 */
[----:B------:R-:W-:-:S07]  /*1b8f0*/  IMAD.MOV.U32 R13, RZ, RZ, R2 ;  /* 0x000000ffff0d7224 */ /* 0x000fce00078e0002 */
[----:B------:R-:W-:Y:S05]  /*1b900*/  WARPSYNC.COLLECTIVE R15, `(.L_x_2440) ;  /* 0x000000000f087348 */ /* 0x000fea0003c00000 */
[----:B------:R0:W1:Y:S02]  /*1b910*/  SHFL.UP P6, R14, R13, R12, R11 ;  /* 0x0400000c0d0e7389 */ /* 0x00006400000c000b */
[----:B01----:R-:W-:Y:S01]  /*1b920*/  ENDCOLLECTIVE ;  /* 0x000000000000791b */ /* 0x003fe20003800000 */
.L_x_2440:
[----:B------:R-:W-:Y:S01]  /*1b930*/  IMAD.MOV.U32 R12, RZ, RZ, 0x8 ;  /* 0x00000008ff0c7424 */ /* 0x000fe200078e00ff */
[----:B------:R-:W-:-:S05]  /*1b940*/  SEL R3, R14, RZ, P3 ;  /* 0x000000ff0e037207 */ /* 0x000fca0001800000 */
[----:B------:R-:W-:-:S04]  /*1b950*/  IMAD.IADD R3, R2, 0x1, R3 ;  /* 0x0000000102037824 */ /* 0x000fc800078e0203 */
[----:B------:R-:W-:-:S07]  /*1b960*/  IMAD.MOV.U32 R13, RZ, RZ, R3 ;  /* 0x000000ffff0d7224 */ /* 0x000fce00078e0003 */
[----:B------:R-:W-:Y:S05]  /*1b970*/  WARPSYNC.COLLECTIVE R15, `(.L_x_2441) ;  /* 0x000000000f087348 */ /* 0x000fea0003c00000 */
[----:B------:R0:W1:Y:S02]  /*1b980*/  SHFL.UP P6, R14, R13, R12, R11 ;  /* 0x0400000c0d0e7389 */ /* 0x00006400000c000b */
[----:B01----:R-:W-:Y:S01]  /*1b990*/  ENDCOLLECTIVE ;  /* 0x000000000000791b */ /* 0x003fe20003800000 */
.L_x_2441:
[----:B------:R-:W-:Y:S01]  /*1b9a0*/  IMAD.MOV.U32 R12, RZ, RZ, 0x10 ;  /* 0x00000010ff0c7424 */ /* 0x000fe200078e00ff */
[----:B------:R-:W-:-:S05]  /*1b9b0*/  SEL R4, R14, RZ, P4 ;  /* 0x000000ff0e047207 */ /* 0x000fca0002000000 */
[----:B------:R-:W-:-:S04]  /*1b9c0*/  IMAD.IADD R4, R3, 0x1, R4 ;  /* 0x0000000103047824 */ /* 0x000fc800078e0204 */
[----:B------:R-:W-:-:S07]  /*1b9d0*/  IMAD.MOV.U32 R13, RZ, RZ, R4 ;  /* 0x000000ffff0d7224 */ /* 0x000fce00078e0004 */
[----:B------:R-:W-:Y:S05]  /*1b9e0*/  WARPSYNC.COLLECTIVE R15, `(.L_x_2442) ;  /* 0x000000000f087348 */ /* 0x000fea0003c00000 */
[----:B------:R0:W1:Y:S02]  /*1b9f0*/  SHFL.UP P6, R14, R13, R12, R11 ;  /* 0x0400000c0d0e7389 */ /* 0x00006400000c000b */
[----:B01----:R-:W-:Y:S01]  /*1ba00*/  ENDCOLLECTIVE ;  /* 0x000000000000791b */ /* 0x003fe20003800000 */
.L_x_2442:
        /* <DEDUP_REMOVED lines=8> */
.L_x_2443:
[----:B------:R-:W-:Y:S05]  /*1ba90*/  BRA `(.L_x_2444) ;  /* 0xffffffc400487947 */ /* 0x000fea000383ffff */
.L_x_2348:
[----:B------:R-:W-:Y:S01]  /*1baa0*/  BSSY B0, `(.L_x_2445) ;  /* 0x0000006000007945 */ /* 0x000fe20003800000 */
[----:B------:R-:W-:Y:S01]  /*1bab0*/  PLOP3.LUT P6, PT, P6, PT, PT, 0x8, 0x0 ;  /* 0x000000000000781c */ /* 0x000fe200037ce170 */
[----:B------:R-:W-:-:S12]  /*1bac0*/  IMAD.MOV.U32 R15, RZ, RZ, -0x1 ;  /* 0xffffffffff0f7424 */ /* 0x000fd800078e00ff */
[----:B0-----:R-:W-:Y:S05]  /*1bad0*/  WARPSYNC.COLLECTIVE R15, `(.L_x_2446) ;  /* 0x000000000f087348 */ /* 0x001fea0003c00000 */
[----:B------:R-:W-:Y:S01]  /*1bae0*/  VOTE.ANY R14, PT, P6 ;  /* 0x00000000000e7806 */ /* 0x000fe200030e0100 */
[----:B0-----:R-:W-:Y:S06]  /*1baf0*/  ENDCOLLECTIVE ;  /* 0x000000000000791b */ /* 0x001fec0003800000 */
.L_x_2446:
[----:B------:R-:W-:Y:S05]  /*1bb00*/  BSYNC B0 ;  /* 0x0000000000007941 */ /* 0x000fea0003800000 */
.L_x_2445:
[----:B------:R-:W-:Y:S02]  /*1bb10*/  IMAD.MOV.U32 R2, RZ, RZ, R14 ;  /* 0x000000ffff027224 */ /* 0x000fe400078e000e */
[----:B------:R-:W-:Y:S02]  /*1bb20*/  IMAD.MOV.U32 R13, RZ, RZ, R25 ;  /* 0x000000ffff0d7224 */ /* 0x000fe400078e0019 */
[----:B------:R0:W1:Y:S01]  /*1bb30*/  POPC R12, R2 ;  /* 0x00000002000c7309 */ /* 0x0000620000000000 */
[----:B------:R-:W-:Y:S02]  /*1bb40*/  IMAD.MOV.U32 R11, RZ, RZ, 0x1f ;  /* 0x0000001fff0b7424 */ /* 0x000fe400078e00ff */
[----:B------:R-:W-:-:S07]  /*1bb50*/  IMAD.MOV.U32 R15, RZ, RZ, -0x1 ;  /* 0xffffffffff0f7424 */ /* 0x000fce00078e00ff */
[----:B01----:R-:W-:Y:S05]  /*1bb60*/  WARPSYNC.COLLECTIVE R15, `(.L_x_2447) ;  /* 0x000000000f087348 */ /* 0x003fea0003c00000 */
[----:B-1----:R1:W2:Y:S02]  /*1bb70*/  SHFL.IDX P6, R14, R13, R12, R11 ;  /* 0x0000000c0d0e7389 */ /* 0x0022a400000c000b */
[----:B012---:R-:W-:Y:S01]  /*1bb80*/  ENDCOLLECTIVE ;  /* 0x000000000000791b */ /* 0x007fe20003800000 */
.L_x_2447:
[----:B------:R-:W-:Y:S02]  /*1bb90*/  IMAD.IADD R27, R12, 0x1, R27 ;  /* 0x000000010c1b7824 */ /* 0x000fe400078e021b */
[----:B------:R-:W-:Y:S02]  /*1bba0*/  IMAD.MOV.U32 R13, RZ, RZ, R8 ;  /* 0x000000ffff0d7224 */ /* 0x000fe400078e0008 */
[----:B------:R-:W-:-:S07]  /*1bbb0*/  IMAD.MOV.U32 R25, RZ, RZ, R14 ;  /* 0x000000ffff197224 */ /* 0x000fce00078e000e */
[----:B------:R-:W-:Y:S05]  /*1bbc0*/  WARPSYNC.COLLECTIVE R15, `(.L_x_2448) ;  /* 0x000000000f087348 */ /* 0x000fea0003c00000 */
[----:B------:R0:W1:Y:S02]  /*1bbd0*/  SHFL.IDX P6, R14, R13, R12, R11 ;  /* 0x0000000c0d0e7389 */ /* 0x00006400000c000b */
[----:B01----:R-:W-:Y:S01]  /*1bbe0*/  ENDCOLLECTIVE ;  /* 0x000000000000791b */ /* 0x003fe20003800000 */
.L_x_2448:
[----:B------:R-:W-:Y:S01]  /*1bbf0*/  IMAD.MOV.U32 R8, RZ, RZ, R14 ;  /* 0x000000ffff087224 */ /* 0x000fe200078e000e */
[----:B------:R-:W-:Y:S06]  /*1bc00*/  BRA `(.L_x_2449) ;  /* 0xffffffc4002c7947 */ /* 0x000fec000383ffff */
.L_x_2350:
[----:B------:R-:W-:Y:S01]  /*1bc10*/  BSSY B0, `(.L_x_2450) ;  /* 0x0000007000007945 */ /* 0x000fe20003800000 */
[----:B------:R-:W-:Y:S02]  /*1bc20*/  IMAD.MOV.U32 R13, RZ, RZ, R3 ;  /* 0x000000ffff0d7224 */ /* 0x000fe400078e0003 */
[----:B------:R-:W-:Y:S02]  /*1bc30*/  IMAD.MOV.U32 R11, RZ, RZ, 0x1f ;  /* 0x0000001fff0b7424 */ /* 0x000fe400078e00ff */
[----:B------:R-:W-:-:S07]  /*1bc40*/  IMAD.MOV.U32 R15, RZ, RZ, -0x1 ;  /* 0xffffffffff0f7424 */ /* 0x000fce00078e00ff */
[----:B0-23--:R-:W-:Y:S05]  /*1bc50*/  WARPSYNC.COLLECTIVE R15, `(.L_x_2451) ;  /* 0x000000000f087348 */ /* 0x00dfea0003c00000 */
[----:B------:R1:W4:Y:S02]  /*1bc60*/  SHFL.IDX P6, R14, R13, R12, R11 ;  /* 0x0000000c0d0e7389 */ /* 0x00032400000c000b */
[----:B01234-:R-:W-:Y:S01]  /*1bc70*/  ENDCOLLECTIVE ;  /* 0x000000000000791b */ /* 0x01ffe20003800000 */
.L_x_2451:
[----:B------:R-:W-:Y:S05]  /*1bc80*/  BSYNC B0 ;  /* 0x0000000000007941 */ /* 0x000fea0003800000 */
.L_x_2450:
[----:B------:R-:W-:Y:S01]  /*1bc90*/  IMAD.MOV.U32 R24, RZ, RZ, R14 ;  /* 0x000000ffff187224 */ /* 0x000fe200078e000e */
[----:B------:R-:W-:Y:S06]  /*1bca0*/  BRA `(.L_x_2349) ;  /* 0xffffffc4001c7947 */ /* 0x000fec000383ffff */
.L_x_2356:
[----:B-1----:R1:W4:Y:S02]  /*1bcb0*/  SYNCS.PHASECHK.TRANS64.TRYWAIT P0, [R7+URZ+0x28c20], R0 ;  /* 0x028c2000070075a7 */ /* 0x002324000800017f */
[----:B----4-:R-:W-:Y:S05]  /*1bcc0*/  @!P0 NANOSLEEP.SYNCS 0x989680 ;  /* 0x009896800000895d */ /* 0x010fea0003900000 */
[----:B------:R-:W4:Y:S02]  /*1bcd0*/  @!P0 SYNCS.PHASECHK.TRANS64 P0, [R7+URZ+0x28c20], R0 ;  /* 0x028c2000070085a7 */ /* 0x000f24000800007f */
[----:B----4-:R-:W-:Y:S05]  /*1bce0*/  @!P0 BRA `(.L_x_2356) ;  /* 0xfffffffc00f08947 */ /* 0x010fea000383ffff */
[----:B------:R-:W-:Y:S05]  /*1bcf0*/  BRA `(.L_x_2452) ;  /* 0xffffffcc00747947 */ /* 0x000fea000383ffff */
.L_x_2357:
        /* <DEDUP_REMOVED lines=11> */
.L_x_2454:
[----:B------:R-:W-:Y:S05]  /*1bdb0*/  BSYNC B0 ;  /* 0x0000000000007941 */ /* 0x000fea0003800000 */
.L_x_2453:
[----:B------:R-:W-:Y:S05]  /*1bdc0*/  BRA `(.L_x_2455) ;  /* 0xffffffcc005c7947 */ /* 0x000fea000383ffff */
.L_x_2360:
[----:B------:R-:W-:Y:S01]  /*1bdd0*/  BSSY B1, `(.L_x_2456) ;  /* 0x0000006000017945 */ /* 0x000fe20003800000 */
[----:B------:R-:W-:-:S07]  /*1bde0*/  IMAD.MOV.U32 R15, RZ, RZ, -0x1 ;  /* 0xffffffffff0f7424 */ /* 0x000fce00078e00ff */
[----:B0123--:R-:W-:Y:S05]  /*1bdf0*/  WARPSYNC.COLLECTIVE R15, `(.L_x_2457) ;  /* 0x000000000f0c7348 */ /* 0x00ffea0003c00000 */
[----:B------:R-:W-:Y:S02]  /*1be00*/  ELECT P6, UR62, PT ;  /* 0x00000000003e782f */ /* 0x000fe400038c0000 */
[----:B------:R-:W-:Y:S01]  /*1be10*/  MOV R14, UR62 ;  /* 0x0000003e000e7c02 */ /* 0x000fe20008000f00 */
[----:B0123--:R-:W-:Y:S10]  /*1be20*/  ENDCOLLECTIVE ;  /* 0x000000000000791b */ /* 0x00fff40003800000 */
.L_x_2457:
[----:B------:R-:W-:Y:S05]  /*1be30*/  BSYNC B1 ;  /* 0x0000000000017941 */ /* 0x000fea0003800000 */
.L_x_2456:
[----:B------:R-:W-:Y:S05]  /*1be40*/  BRA `(.L_x_2458) ;  /* 0xffffffcc00547947 */ /* 0x000fea000383ffff */
.L_x_2362:
[----:B-1----:R1:W4:Y:S02]  /*1be50*/  SYNCS.PHASECHK.TRANS64.TRYWAIT P1, [R5+URZ+0x28c40], R0 ;  /* 0x028c4000050075a7 */ /* 0x002324000802017f */
[----:B----4-:R-:W-:Y:S05]  /*1be60*/  @!P1 NANOSLEEP.SYNCS 0x989680 ;  /* 0x009896800000995d */ /* 0x010fea0003900000 */
[----:B------:R-:W4:Y:S02]  /*1be70*/  @!P1 SYNCS.PHASECHK.TRANS64 P1, [R5+URZ+0x28c40], R0 ;  /* 0x028c4000050095a7 */ /* 0x000f24000802007f */
[----:B----4-:R-:W-:Y:S05]  /*1be80*/  @!P1 BRA `(.L_x_2362) ;  /* 0xfffffffc00f09947 */ /* 0x010fea000383ffff */
[----:B------:R-:W-:Y:S05]  /*1be90*/  BRA `(.L_x_2459) ;  /* 0xffffffcc00747947 */ /* 0x000fea000383ffff */
.L_x_2364:
[----:B----4-:R4:W0:Y:S02]  /*1bea0*/  SYNCS.PHASECHK.TRANS64.TRYWAIT P1, [R3+URZ+0x28c40], R2 ;  /* 0x028c4002030075a7 */ /* 0x010824000802017f */
[----:B0-----:R-:W-:Y:S05]  /*1beb0*/  @!P1 NANOSLEEP.SYNCS 0x989680 ;  /* 0x009896800000995d */ /* 0x001fea0003900000 */
[----:B------:R-:W0:Y:S02]  /*1bec0*/  @!P1 SYNCS.PHASECHK.TRANS64 P1, [R3+URZ+0x28c40], R2 ;  /* 0x028c4002030095a7 */ /* 0x000e24000802007f */
[----:B0-----:R-:W-:Y:S05]  /*1bed0*/  @!P1 BRA `(.L_x_2364) ;  /* 0xfffffffc00f09947 */ /* 0x001fea000383ffff */
[----:B------:R-:W-:Y:S05]  /*1bee0*/  BRA `(.L_x_2460) ;  /* 0xffffffcc00807947 */ /* 0x000fea000383ffff */
.L_x_2366:
[----:B------:R0:W0:Y:S02]  /*1bef0*/  SYNCS.PHASECHK.TRANS64.TRYWAIT P1, [R5+URZ+0x28c60], R0 ;  /* 0x028c6000050075a7 */ /* 0x000024000802017f */
[----:B0-----:R-:W-:Y:S05]  /*1bf00*/  @!P1 NANOSLEEP.SYNCS 0x989680 ;  /* 0x009896800000995d */ /* 0x001fea0003900000 */
[----:B------:R-:W0:Y:S02]  /*1bf10*/  @!P1 SYNCS.PHASECHK.TRANS64 P1, [R5+URZ+0x28c60], R0 ;  /* 0x028c6000050095a7 */ /* 0x000e24000802007f */
[----:B0-----:R-:W-:Y:S05]  /*1bf20*/  @!P1 BRA `(.L_x_2366) ;  /* 0xfffffffc00f09947 */ /* 0x001fea000383ffff */
[----:B------:R-:W-:Y:S05]  /*1bf30*/  BRA `(.L_x_2461) ;  /* 0xffffffcc007c7947 */ /* 0x000fea000383ffff */
.L_x_2462:
        /* <DEDUP_REMOVED lines=12> */
.L_x_5654:


//--------------------- .text._ZN7cutlass13device_kernelIN5flash11enable_sm90INS1_16FlashAttnFwdSm90INS1_25CollectiveMainloopFwdSm90ILi2EN4cute5tupleIJNS5_1CILi1EEES8_S8_EEENS6_IJNS7_ILi64EEESA_SA_EEELi512ENS_6half_tEfNS_4arch4Sm90ELb0ELb1ELb0ELb1ELb1ELb1ELb0ELb0ELb0ELb1ELb1ELb0EEENS1_21CollectiveEpilogueFwdINS6_IJSA_NS7_ILi512EEESA_EEES9_SC_SE_Li256ELb1ELb1ELb1ELb0EEENS1_36VarlenDynamicPersistentTileSchedulerILi64ELi64ELi256ELi128ELb1ELb1ELb1ELb1ELb0ELb1EEEEEEEEEvNT_6ParamsE --------------------------
	.section	.text._ZN7cutlass13device_kernelIN5flash11enable_sm90INS1_16FlashAttnFwdSm90INS1_25CollectiveMainloopFwdSm90ILi2EN4cute5tupleIJNS5_1CILi1EEES8_S8_EEENS6_IJNS7_ILi64EEESA_SA_EEELi512ENS_6half_tEfNS_4arch4Sm90ELb0ELb1ELb0ELb1ELb1ELb1ELb0ELb0ELb0ELb1ELb1ELb0EEENS1_21CollectiveEpilogueFwdINS6_IJSA_NS7_ILi512EEESA_EEES9_SC_SE_Li256ELb1ELb1ELb1ELb0EEENS1_36VarlenDynamicPersistentTileSchedulerILi64ELi64ELi256ELi128ELb1ELb1ELb1ELb1ELb0ELb1EEEEEEEEEvNT_6ParamsE,"ax",@progbits
	.align	128
.text._ZN7cutlass13device_kernelIN5flash11enable_sm90INS1_16FlashAttnFwdSm90INS1_25CollectiveMainloopFwdSm90ILi2EN4cute5tupleIJNS5_1CILi1EEES8_S8_EEENS6_IJNS7_ILi64EEESA_SA_EEELi512ENS_6half_tEfNS_4arch4Sm90ELb0ELb1ELb0ELb1ELb1ELb1ELb0ELb0ELb0ELb1ELb1ELb0EEENS1_21CollectiveEpilogueFwdINS6_IJSA_NS7_ILi512EEESA_EEES9_SC_SE_Li256ELb1ELb1ELb1ELb0EEENS1_36VarlenDynamicPersistentTileSchedulerILi64ELi64ELi256ELi128ELb1ELb1ELb1ELb1ELb0ELb1EEEEEEEEEvNT_6ParamsE:
        .type           _ZN7cutlass13device_kernelIN5flash11enable_sm90INS1_16FlashAttnFwdSm90INS1_25CollectiveMainloopFwdSm90ILi2EN4cute5tupleIJNS5_1CILi1EEES8_S8_EEENS6_IJNS7_ILi64EEESA_SA_EEELi512ENS_6half_tEfNS_4arch4Sm90ELb0ELb1ELb0ELb1ELb1ELb1ELb0ELb0ELb0ELb1ELb1ELb0EEENS1_21CollectiveEpilogueFwdINS6_IJSA_NS7_ILi512EEESA_EEES9_SC_SE_Li256ELb1ELb1ELb1ELb0EEENS1_36VarlenDynamicPersistentTileSchedulerILi64ELi64ELi256ELi128ELb1ELb1ELb1ELb1ELb0ELb1EEEEEEEEEvNT_6ParamsE,@function
        .size           _ZN7cutlass13device_kernelIN5flash11enable_sm90INS1_16FlashAttnFwdSm90INS1_25CollectiveMainloopFwdSm90ILi2EN4cute5tupleIJNS5_1CILi1EEES8_S8_EEENS6_IJNS7_ILi64EEESA_SA_EEELi512ENS_6half_tEfNS_4arch4Sm90ELb0ELb1ELb0ELb1ELb1ELb1ELb0ELb0ELb0ELb1ELb1ELb0EEENS1_21CollectiveEpilogueFwdINS6_IJSA_NS7_ILi512EEESA_EEES9_SC_SE_Li256ELb1ELb1ELb1ELb0EEENS1_36VarlenDynamicPersistentTileSchedulerILi64ELi64ELi256ELi128ELb1ELb1ELb1ELb1ELb0ELb1EEEEEEEEEvNT_6ParamsE,(.L_x_5655 - _ZN7cutlass13device_kernelIN5flash11enable_sm90INS1_16FlashAttnFwdSm90INS1_25CollectiveMainloopFwdSm90ILi2EN4cute5tupleIJNS5_1CILi1EEES8_S8_EEENS6_IJNS7_ILi64EEESA_SA_EEELi512ENS_6half_tEfNS_4arch4Sm90ELb0ELb1ELb0ELb1ELb1ELb1ELb0ELb0ELb0ELb1ELb1ELb0EEENS1_21CollectiveEpilogueFwdINS6_IJSA_NS7_ILi512EEESA_EEES9_SC_SE_Li256ELb1ELb1ELb1ELb0EEENS1_36VarlenDynamicPersistentTileSchedulerILi64ELi64ELi256ELi128ELb1ELb1ELb1ELb1ELb0ELb1EEEEEEEEEvNT_6ParamsE)
        .other          _ZN7cutlass13device_kernelIN5flash11enable_sm90INS1_16FlashAttnFwdSm90INS1_25CollectiveMainloopFwdSm90ILi2EN4cute5tupleIJNS5_1CILi1EEES8_S8_EEENS6_IJNS7_ILi64EEESA_SA_EEELi512ENS_6half_tEfNS_4arch4Sm90ELb0ELb1ELb0ELb1ELb1ELb1ELb0ELb0ELb0ELb1ELb1ELb0EEENS1_21CollectiveEpilogueFwdINS6_IJSA_NS7_ILi512EEESA_EEES9_SC_SE_Li256ELb1ELb1ELb1ELb0EEENS1_36VarlenDynamicPersistentTileSchedulerILi64ELi64ELi256ELi128ELb1ELb1ELb1ELb1ELb0ELb1EEEEEEEEEvNT_6ParamsE,@"STO_CUDA_ENTRY STV_DEFAULT"
_ZN7cutlass13device_kernelIN5flash11enable_sm90INS1_16FlashAttnFwdSm90INS1_25CollectiveMainloopFwdSm90ILi2EN4cute5tupleIJNS5_1CILi1EEES8_S8_EEENS6_IJNS7_ILi64EEESA_SA_EEELi512ENS_6half_tEfNS_4arch4Sm90ELb0ELb1ELb0ELb1ELb1ELb1ELb0ELb0ELb0ELb1ELb1ELb0EEENS1_21CollectiveEpilogueFwdINS6_IJSA_NS7_ILi512EEESA_EEES9_SC_SE_Li256ELb1ELb1ELb1ELb0EEENS1_36VarlenDynamicPersistentTileSchedulerILi64ELi64ELi256ELi128ELb1ELb1ELb1ELb1ELb0ELb1EEEEEEEEEvNT_6ParamsE:
        /* <DEDUP_REMOVED lines=18> */
.L_x_2464:
[----:B------:R-:W-:Y:S05]  /*0120*/  BSYNC B0 ;  /* 0x0000000000007941 */ /* 0x000fea0003800000 */
.L_x_2463:
        /* <DEDUP_REMOVED lines=37> */
.L_x_2465:
        /* <DEDUP_REMOVED lines=22> */
.L_x_2466:
        /* <DEDUP_REMOVED lines=18> */
.L_x_2467:
        /* <DEDUP_REMOVED lines=22> */
.L_x_2468:
        /* <DEDUP_REMOVED lines=22> */
.L_x_2469:
        /* <DEDUP_REMOVED lines=8> */
.L_x_2472:
        /* <DEDUP_REMOVED lines=25> */
[CC--:B------:R-:W-:Y:S02]  /*0ad0*/  LEA.HI R4, R3.reuse, R0.reuse, RZ, 0x4 ;  /* 0x0000000003047211 */ /* 0x0c0fe400078f20ff */
[----:B------:R-:W-:-:S02]  /*0ae0*/  LEA.HI R5, R3, R0, RZ, 0x5 ;  /* 0x0000000003057211 */ /* 0x000fc400078f28ff */
[CC--:B------:R-:W-:Y:S02]  /*0af0*/  LEA.HI R6, R3.reuse, R0.reuse, RZ, 0x7 ;  /* 0x0000000003067211 */ /* 0x0c0fe400078f38ff */
[CC--:B------:R-:W-:Y:S02]  /*0b00*/  LEA.HI R10, R3.reuse, R0.reuse, RZ, 0x2 ;  /* 0x00000000030a7211 */ /* 0x0c0fe400078f10ff */
[----:B------:R-:W-:Y:S02]  /*0b10*/  LEA.HI R3, R3, R0, RZ, 0x3 ;  /* 0x0000000003037211 */ /* 0x000fe400078f18ff */
[----:B------:R-:W-:Y:S02]  /*0b20*/  SHF.R.S32.HI R214, RZ, 0x5, R5 ;  /* 0x00000005ffd67819 */ /* 0x000fe40000011405 */
[----:B------:R-:W-:Y:S02]  /*0b30*/  LOP3.LUT R13, R3, 0xfffffff8, RZ, 0xc0, !PT ;  /* 0xfffffff8030d7812 */ /* 0x000fe400078ec0ff */
[----:B------:R-:W-:-:S02]  /*0b40*/  LOP3.LUT R3, R4, 0xfffffff0, RZ, 0xc0, !PT ;  /* 0xfffffff004037812 */ /* 0x000fc400078ec0ff */
[----:B------:R-:W-:Y:S01]  /*0b50*/  SHF.R.S32.HI R5, RZ, 0x1f, R5 ;  /* 0x0000001fff057819 */ /* 0x000fe20000011405 */
[C---:B------:R-:W-:Y:S01]  /*0b60*/  IMAD.IADD R13, R0.reuse, 0x1, -R13 ;  /* 0x00000001000d7824 */ /* 0x040fe200078e0a0d */
[----:B------:R-:W-:Y:S01]  /*0b70*/  SHF.R.S32.HI R7, RZ, 0x4, R4 ;  /* 0x00000004ff077819 */ /* 0x000fe20000011404 */
[----:B------:R-:W-:Y:S01]  /*0b80*/  IMAD.IADD R3, R0, 0x1, -R3 ;  /* 0x0000000100037824 */ /* 0x000fe200078e0a03 */
[----:B------:R-:W-:Y:S01]  /*0b90*/  LOP3.LUT R9, R6, 0xffffff80, RZ, 0xc0, !PT ;  /* 0xffffff8006097812 */ /* 0x000fe200078ec0ff */
[----:B------:R-:W-:Y:S01]  /*0ba0*/  IMAD.SHL.U32 R199, R13, 0x8, RZ ;  /* 0x000000080dc77824 */ /* 0x000fe200078e00ff */
[----:B------:R-:W-:Y:S02]  /*0bb0*/  LEA.HI R5, R5, R214, RZ, 0x2 ;  /* 0x000000d605057211 */ /* 0x000fe400078f10ff */
[----:B------:R-:W-:Y:S01]  /*0bc0*/  LEA.HI R4, R4, R7, RZ, 0x1 ;  /* 0x0000000704047211 */ /* 0x000fe200078f08ff */
[----:B------:R-:W-:Y:S01]  /*0bd0*/  IMAD.IADD R9, R0, 0x1, -R9 ;  /* 0x0000000100097824 */ /* 0x000fe200078e0a09 */
[----:B------:R-:W-:Y:S01]  /*0be0*/  LOP3.LUT R11, R10, 0xfffffffc, RZ, 0xc0, !PT ;  /* 0xfffffffc0a0b7812 */ /* 0x000fe200078ec0ff */
[C---:B------:R-:W-:Y:S01]  /*0bf0*/  VIADD R37, R199.reuse, 0x40 ;  /* 0x00000040c7257836 */ /* 0x040fe20000000000 */
[----:B------:R-:W-:Y:S01]  /*0c00*/  SHF.R.S32.HI R20, RZ, 0x7, R6 ;  /* 0x00000007ff147819 */ /* 0x000fe20000011406 */
[----:B------:R-:W-:Y:S01]  /*0c10*/  VIADD R34, R199, 0x100 ;  /* 0x00000100c7227836 */ /* 0x000fe20000000000 */
[----:B------:R-:W-:Y:S01]  /*0c20*/  SHF.R.S32.HI R8, RZ, 0x1f, R3 ;  /* 0x0000001fff087819 */ /* 0x000fe20000011403 */
[----:B------:R-:W-:Y:S01]  /*0c30*/  IMAD.IADD R192, R0, 0x1, -R11 ;  /* 0x0000000100c07824 */ /* 0x000fe200078e0a0b */
[----:B------:R-:W-:Y:S01]  /*0c40*/  LOP3.LUT R5, R5, 0x3ffffc, RZ, 0xc0, !PT ;  /* 0x003ffffc05057812 */ /* 0x000fe200078ec0ff */
[----:B------:R-:W-:Y:S01]  /*0c50*/  IMAD R16, R20, 0x100, R3 ;  /* 0x0000010014107824 */ /* 0x000fe200078e0203 */
[----:B------:R-:W-:Y:S01]  /*0c60*/  LOP3.LUT R4, R4, 0x1ffffffe, RZ, 0xc0, !PT ;  /* 0x1ffffffe04047812 */ /* 0x000fe200078ec0ff */
[----:B------:R-:W-:Y:S01]  /*0c70*/  STL [R1+0x60], R20 ;  /* 0x0000601401007387 */ /* 0x000fe20000100800 */
[----:B------:R-:W-:Y:S01]  /*0c80*/  SHF.R.S32.HI R0, RZ, 0x1f, R9 ;  /* 0x0000001fff007819 */ /* 0x000fe20000011409 */
[----:B------:R-:W-:Y:S01]  /*0c90*/  IMAD.IADD R5, R214, 0x1, -R5 ;  /* 0x00000001d6057824 */ /* 0x000fe200078e0a05 */
[----:B------:R-:W-:Y:S01]  /*0ca0*/  LEA.HI R12, R8, R3, RZ, 0x3 ;  /* 0x00000003080c7211 */ /* 0x000fe200078f18ff */
[----:B------:R-:W-:Y:S01]  /*0cb0*/  IMAD.IADD R4, R7, 0x1, -R4 ;  /* 0x0000000107047824 */ /* 0x000fe200078e0a04 */
[----:B------:R-:W-:Y:S01]  /*0cc0*/  SHF.R.S32.HI R190, RZ, 0x2, R10 ;  /* 0x00000002ffbe7819 */ /* 0x000fe2000001140a */
[----:B------:R-:W-:Y:S01]  /*0cd0*/  IMAD R17, R5, 0x10, R16 ;  /* 0x0000001005117824 */ /* 0x000fe200078e0210 */
[-C--:B------:R-:W-:Y:S01]  /*0ce0*/  LEA.HI R7, R0, R9.reuse, RZ, 0x2 ;  /* 0x0000000900077211 */ /* 0x080fe200078f10ff */
[----:B------:R-:W-:Y:S01]  /*0cf0*/  IMAD.SHL.U32 R4, R4, 0x8, RZ ;  /* 0x0000000804047824 */ /* 0x000fe200078e00ff */
[----:B------:R-:W-:Y:S01]  /*0d00*/  LOP3.LUT R14, R12, 0xfffffff8, RZ, 0xc0, !PT ;  /* 0xfffffff80c0e7812 */ /* 0x000fe200078ec0ff */
[----:B------:R-:W-:Y:S01]  /*0d10*/  VIADD R5, R190, 0x20 ;  /* 0x00000020be057836 */ /* 0x000fe20000000000 */
[--C-:B------:R-:W-:Y:S01]  /*0d20*/  SHF.R.S32.HI R8, RZ, 0x2, R7.reuse ;  /* 0x00000002ff087819 */ /* 0x100fe20000011407 */
[----:B------:R-:W-:Y:S01]  /*0d30*/  IMAD.SHL.U32 R12, R12, 0x40, RZ ;  /* 0x000000400c0c7824 */ /* 0x000fe200078e00ff */
[----:B------:R-:W-:Y:S01]  /*0d40*/  SHF.R.S32.HI R11, RZ, 0x1f, R7 ;  /* 0x0000001fff0b7819 */ /* 0x000fe20000011407 */
[----:B------:R-:W-:Y:S01]  /*0d50*/  IMAD.IADD R14, R3, 0x1, -R14 ;  /* 0x00000001030e7824 */ /* 0x000fe200078e0a0e */
[----:B------:R-:W-:Y:S01]  /*0d60*/  LOP3.LUT R16, R7, 0x7ffffffc, RZ, 0xc0, !PT ;  /* 0x7ffffffc07107812 */ /* 0x000fe200078ec0ff */
[----:B------:R-:W-:Y:S01]  /*0d70*/  VIADD R31, R199, 0x1c0 ;  /* 0x000001c0c71f7836 */ /* 0x000fe20000000000 */
[----:B------:R-:W-:Y:S01]  /*0d80*/  LEA.HI R11, R11, R8, RZ, 0x3 ;  /* 0x000000080b0b7211 */ /* 0x000fe200078f18ff */
[----:B------:R-:W-:Y:S01]  /*0d90*/  IMAD.SHL.U32 R3, R14, 0x40, RZ ;  /* 0x000000400e037824 */ /* 0x000fe200078e00ff */
[----:B------:R-:W-:Y:S01]  /*0da0*/  SHF.R.S32.HI R18, RZ, 0x1f, R5 ;  /* 0x0000001fff127819 */ /* 0x000fe20000011405 */
[----:B------:R-:W-:Y:S01]  /*0db0*/  IMAD.IADD R16, R9, 0x1, -R16 ;  /* 0x0000000109107824 */ /* 0x000fe200078e0a10 */
[----:B------:R-:W-:Y:S01]  /*0dc0*/  LEA.HI R0, R0, R9, RZ, 0x5 ;  /* 0x0000000900007211 */ /* 0x000fe200078f28ff */
[----:B------:R-:W-:Y:S01]  /*0dd0*/  VIADD R36, R199, 0x80 ;  /* 0x00000080c7247836 */ /* 0x000fe20000000000 */
[----:B------:R-:W-:Y:S01]  /*0de0*/  LOP3.LUT R11, R11, 0xfffffff8, RZ, 0xc0, !PT ;  /* 0xfffffff80b0b7812 */ /* 0x000fe200078ec0ff */
[----:B------:R-:W-:Y:S01]  /*0df0*/  IMAD.SHL.U32 R189, R16, 0x2, RZ ;  /* 0x0000000210bd7824 */ /* 0x000fe200078e00ff */
[----:B------:R-:W-:Y:S01]  /*0e00*/  LEA.HI R9, R18, R5, RZ, 0x3 ;  /* 0x0000000512097211 */ /* 0x000fe200078f18ff */
[----:B------:R-:W-:Y:S01]  /*0e10*/  IMAD.SHL.U32 R5, R5, 0x40, RZ ;  /* 0x0000004005057824 */ /* 0x000fe200078e00ff */
[----:B------:R-:W-:Y:S01]  /*0e20*/  LOP3.LUT R3, R3, 0x1c0, RZ, 0xc0, !PT ;  /* 0x000001c003037812 */ /* 0x000fe200078ec0ff */
[----:B------:R-:W-:Y:S01]  /*0e30*/  IMAD.IADD R11, R8, 0x1, -R11 ;  /* 0x00000001080b7824 */ /* 0x000fe200078e0a0b */
[----:B------:R-:W-:Y:S01]  /*0e40*/  SHF.R.S32.HI R0, RZ, 0x5, R0 ;  /* 0x00000005ff007819 */ /* 0x000fe20000011400 */
[--C-:B------:R-:W-:Y:S01]  /*0e50*/  IMAD.U32 R8, R17, 0x40, R4.reuse ;  /* 0x0000004011087824 */ /* 0x100fe200078e0004 */
[----:B------:R-:W-:Y:S01]  /*0e60*/  LOP3.LUT R7, R5, 0x1c0, RZ, 0xc0, !PT ;  /* 0x000001c005077812 */ /* 0x000fe200078ec0ff */
[----:B------:R-:W-:Y:S01]  /*0e70*/  IMAD.SHL.U32 R18, R192, 0x8, RZ ;  /* 0x00000008c0127824 */ /* 0x000fe200078e00ff */
[----:B------:R-:W-:Y:S01]  /*0e80*/  LOP3.LUT R4, R3, 0x8, R4, 0xf8, !PT ;  /* 0x0000000803047812 */ /* 0x000fe200078ef804 */
[----:B------:R-:W-:Y:S01]  /*0e90*/  IMAD.SHL.U32 R9, R9, 0x40, RZ ;  /* 0x0000004009097824 */ /* 0x000fe200078e00ff */
[----:B------:R-:W-:Y:S01]  /*0ea0*/  SHF.R.U32.HI R5, RZ, 0x3, R3 ;  /* 0x00000003ff057819 */ /* 0x000fe20000011603 */
[----:B------:R0:W-:Y:S01]  /*0eb0*/  STL [R1+0x6c], R8 ;  /* 0x00006c0801007387 */ /* 0x0001e20000100800 */
[----:B------:R-:W-:Y:S01]  /*0ec0*/  LOP3.LUT R3, R12, 0x7ffffe00, RZ, 0xc0, !PT ;  /* 0x7ffffe000c037812 */ /* 0x000fe200078ec0ff */
[----:B------:R-:W-:Y:S01]  /*0ed0*/  IMAD R194, R0, 0x10, R11 ;  /* 0x0000001000c27824 */ /* 0x000fe200078e020b */
[----:B------:R-:W-:Y:S01]  /*0ee0*/  LOP3.LUT R4, R4, R5, RZ, 0x3c, !PT ;  /* 0x0000000504047212 */ /* 0x000fe200078e3cff */
[----:B------:R-:W-:Y:S01]  /*0ef0*/  VIADD R30, R18, 0x40 ;  /* 0x00000040121e7836 */ /* 0x000fe20000000000 */
[----:B------:R-:W-:Y:S01]  /*0f00*/  LEA.HI R6, R6, R20, RZ, 0x1 ;  /* 0x0000001406067211 */ /* 0x000fe200078f08ff */
[----:B------:R-:W-:Y:S01]  /*0f10*/  IMAD R3, R214, 0x400, R3 ;  /* 0x00000400d6037824 */ /* 0x000fe200078e0203 */
[----:B------:R-:W-:Y:S01]  /*0f20*/  SHF.R.U32.HI R15, RZ, 0x3, R7 ;  /* 0x00000003ff0f7819 */ /* 0x000fe20000011607 */
[C---:B------:R-:W-:Y:S01]  /*0f30*/  VIADD R29, R18.reuse, 0x60 ;  /* 0x00000060121d7836 */ /* 0x040fe20000000000 */
[----:B------:R-:W-:Y:S01]  /*0f40*/  LOP3.LUT R7, R7, 0x38, R18, 0xf8, !PT ;  /* 0x0000003807077812 */ /* 0x000fe200078ef812 */
[----:B------:R-:W-:Y:S01]  /*0f50*/  IMAD.IADD R5, R3, 0x1, R4 ;  /* 0x0000000103057824 */ /* 0x000fe200078e0204 */
[----:B------:R-:W-:Y:S01]  /*0f60*/  SHF.R.S32.HI R3, RZ, 0x1f, R10 ;  /* 0x0000001fff037819 */ /* 0x000fe2000001140a */
[C---:B------:R-:W-:Y:S01]  /*0f70*/  VIADD R28, R18.reuse, 0x80 ;  /* 0x00000080121c7836 */ /* 0x040fe20000000000 */
[----:B0-----:R-:W-:Y:S01]  /*0f80*/  LOP3.LUT R8, R9, 0xfffffe00, RZ, 0xc0, !PT ;  /* 0xfffffe0009087812 */ /* 0x001fe200078ec0ff */
[----:B------:R-:W-:Y:S01]  /*0f90*/  VIADD R27, R18, 0xa0 ;  /* 0x000000a0121b7836 */ /* 0x000fe20000000000 */
[----:B------:R-:W-:Y:S01]  /*0fa0*/  LEA.HI R3, R3, R190, RZ, 0x3 ;  /* 0x000000be03037211 */ /* 0x000fe200078f18ff */
[----:B------:R-:W-:Y:S01]  /*0fb0*/  STL [R1+0x5c], RZ ;  /* 0x00005cff01007387 */ /* 0x000fe20000100800 */
[----:B------:R-:W-:Y:S01]  /*0fc0*/  LOP3.LUT R6, R6, 0xfffffe, RZ, 0xc0, !PT ;  /* 0x00fffffe06067812 */ /* 0x000fe200078ec0ff */
[----:B------:R-:W-:Y:S01]  /*0fd0*/  VIADD R26, R18, 0xc0 ;  /* 0x000000c0121a7836 */ /* 0x000fe20000000000 */
[----:B------:R-:W-:Y:S01]  /*0fe0*/  LEA.HI R0, R192, R192, RZ, 0x1 ;  /* 0x000000c0c0007211 */ /* 0x000fe200078f08ff */
[----:B------:R-:W-:Y:S01]  /*0ff0*/  STL [R1+0x14], R30 ;  /* 0x0000141e01007387 */ /* 0x000fe20000100800 */
[----:B------:R-:W-:Y:S01]  /*1000*/  LOP3.LUT R15, R8, R7, R15, 0xf6, !PT ;  /* 0x00000007080f7212 */ /* 0x000fe200078ef60f */
[----:B------:R-:W-:Y:S01]  /*1010*/  IMAD.IADD R6, R20, 0x1, -R6 ;  /* 0x0000000114067824 */ /* 0x000fe200078e0a06 */
[----:B------:R-:W-:Y:S01]  /*1020*/  LOP3.LUT R3, R3, 0xfffffff8, RZ, 0xc0, !PT ;  /* 0xfffffff803037812 */ /* 0x000fe200078ec0ff */
[----:B------:R-:W-:Y:S01]  /*1030*/  VIADD R25, R18, 0xe0 ;  /* 0x000000e012197836 */ /* 0x000fe20000000000 */
[----:B------:R-:W-:Y:S01]  /*1040*/  LOP3.LUT R7, R0, 0x1ffffffe, RZ, 0xc0, !PT ;  /* 0x1ffffffe00077812 */ /* 0x000fe200078ec0ff */
[----:B------:R0:W-:Y:S01]  /*1050*/  STL [R1+0x10], R29 ;  /* 0x0000101d01007387 */ /* 0x0001e20000100800 */
[----:B------:R-:W-:Y:S01]  /*1060*/  SHF.R.S32.HI R0, RZ, 0x1f, R30 ;  /* 0x0000001fff007819 */ /* 0x000fe2000001141e */
[----:B------:R-:W-:Y:S01]  /*1070*/  IMAD.IADD R198, R190, 0x1, -R3 ;  /* 0x00000001bec67824 */ /* 0x000fe200078e0a03 */
[----:B------:R-:W-:Y:S01]  /*1080*/  SHF.R.S32.HI R3, RZ, 0x1f, R29 ;  /* 0x0000001fff037819 */ /* 0x000fe2000001141d */
[----:B------:R-:W-:Y:S01]  /*1090*/  IMAD.SHL.U32 R24, R6, 0x100, RZ ;  /* 0x0000010006187824 */ /* 0x000fe200078e00ff */
[----:B------:R-:W-:Y:S01]  /*10a0*/  STL [R1+0xc], R28 ;  /* 0x00000c1c01007387 */ /* 0x000fe20000100800 */
[----:B------:R-:W-:Y:S01]  /*10b0*/  SHF.L.U64.HI R0, R30, 0x1, R0 ;  /* 0x000000011e007819 */ /* 0x000fe20000010200 */
[C---:B------:R-:W-:Y:S01]  /*10c0*/  VIADD R229, R18.reuse, 0x100 ;  /* 0x0000010012e57836 */ /* 0x040fe20000000000 */
[----:B------:R-:W-:Y:S01]  /*10d0*/  SHF.R.S32.HI R4, RZ, 0x1f, R28 ;  /* 0x0000001fff047819 */ /* 0x000fe2000001141c */
[----:B------:R-:W-:Y:S01]  /*10e0*/  STL [R1+0x8], R27 ;  /* 0x0000081b01007387 */ /* 0x000fe20000100800 */
[----:B------:R-:W-:Y:S01]  /*10f0*/  SHF.R.S32.HI R6, RZ, 0x1f, R27 ;  /* 0x0000001fff067819 */ /* 0x000fe2000001141b */
[----:B------:R-:W-:Y:S01]  /*1100*/  VIADD R228, R18, 0x120 ;  /* 0x0000012012e47836 */ /* 0x000fe20000000000 */
[----:B0-----:R-:W-:Y:S01]  /*1110*/  SHF.L.U64.HI R29, R29, 0x1, R3 ;  /* 0x000000011d1d7819 */ /* 0x001fe20000010203 */
[----:B------:R-:W-:Y:S01]  /*1120*/  STL [R1+0x4], R26 ;  /* 0x0000041a01007387 */ /* 0x000fe20000100800 */
[----:B------:R-:W-:Y:S01]  /*1130*/  SHF.L.U64.HI R3, R28, 0x1, R4 ;  /* 0x000000011c037819 */ /* 0x000fe20000010204 */
[C---:B------:R-:W-:Y:S01]  /*1140*/  VIADD R226, R18.reuse, 0x140 ;  /* 0x0000014012e27836 */ /* 0x040fe20000000000 */
[----:B------:R-:W-:Y:S01]  /*1150*/  SHF.R.S32.HI R8, RZ, 0x1f, R26 ;  /* 0x0000001fff087819 */ /* 0x000fe2000001141a */
[----:B------:R-:W-:Y:S01]  /*1160*/  STL [R1], R25 ;  /* 0x0000001901007387 */ /* 0x000fe20000100800 */
[----:B------:R-:W-:Y:S01]  /*1170*/  SHF.R.S32.HI R9, RZ, 0x1f, R25 ;  /* 0x0000001fff097819 */ /* 0x000fe20000011419 */
[----:B------:R-:W-:Y:S01]  /*1180*/  VIADD R219, R18, 0x160 ;  /* 0x0000016012db7836 */ /* 0x000fe20000000000 */
[----:B------:R-:W-:Y:S01]  /*1190*/  SHF.R.S32.HI R10, RZ, 0x1f, R229 ;  /* 0x0000001fff0a7819 */ /* 0x000fe200000114e5 */
[----:B------:R-:W-:Y:S01]  /*11a0*/  STL [R1+0x68], R24 ;  /* 0x0000681801007387 */ /* 0x000fe20000100800 */
[----:B------:R-:W-:Y:S01]  /*11b0*/  SHF.L.U64.HI R4, R26, 0x1, R8 ;  /* 0x000000011a047819 */ /* 0x000fe20000010208 */
[C---:B------:R-:W-:Y:S01]  /*11c0*/  VIADD R218, R18.reuse, 0x180 ;  /* 0x0000018012da7836 */ /* 0x040fe20000000000 */
[----:B------:R-:W-:Y:S01]  /*11d0*/  SHF.R.S32.HI R11, RZ, 0x1f, R228 ;  /* 0x0000001fff0b7819 */ /* 0x000fe200000114e4 */
[----:B------:R0:W-:Y:S01]  /*11e0*/  STL [R1+0x18], R0 ;  /* 0x0000180001007387 */ /* 0x0001e20000100800 */
[----:B------:R-:W-:Y:S01]  /*11f0*/  SHF.R.S32.HI R13, RZ, 0x1f, R226 ;  /* 0x0000001fff0d7819 */ /* 0x000fe200000114e2 */
[C---:B------:R-:W-:Y:S01]  /*1200*/  VIADD R217, R18.reuse, 0x1a0 ;  /* 0x000001a012d97836 */ /* 0x040fe20000000000 */
[----:B------:R-:W-:Y:S01]  /*1210*/  SHF.R.S32.HI R12, RZ, 0x1f, R219 ;  /* 0x0000001fff0c7819 */ /* 0x000fe200000114db */
[----:B------:R-:W-:Y:S01]  /*1220*/  STL [R1+0x1c], R29 ;  /* 0x00001c1d01007387 */ /* 0x000fe20000100800 */
[----:B------:R-:W-:Y:S01]  /*1230*/  VIADD R216, R18, 0x1c0 ;  /* 0x000001c012d87836 */ /* 0x000fe20000000000 */
[----:B------:R-:W-:Y:S01]  /*1240*/  R2P PR, R14, 0x6 ;  /* 0x000000060e007804 */ /* 0x000fe20000000000 */
[----:B------:R-:W-:Y:S01]  /*1250*/  VIADD R215, R18, 0x1e0 ;  /* 0x000001e012d77836 */ /* 0x000fe20000000000 */
[----:B------:R1:W-:Y:S01]  /*1260*/  STL [R1+0x20], R3 ;  /* 0x0000200301007387 */ /* 0x0003e20000100800 */
[----:B------:R-:W-:Y:S01]  /*1270*/  SHF.R.S32.HI R21, RZ, 0x1f, R218 ;  /* 0x0000001fff157819 */ /* 0x000fe200000114da */
[----:B------:R-:W-:Y:S01]  /*1280*/  IMAD.IADD R197, R189, 0x1, R24 ;  /* 0x00000001bdc57824 */ /* 0x000fe200078e0218 */
[----:B0-----:R-:W-:Y:S01]  /*1290*/  SHF.L.U64.HI R0, R27, 0x1, R6 ;  /* 0x000000011b007819 */ /* 0x001fe20000010206 */
[----:B------:R-:W-:Y:S01]  /*12a0*/  IMAD.IADD R7, R192, 0x1, -R7 ;  /* 0x00000001c0077824 */ /* 0x000fe200078e0a07 */
[----:B------:R-:W-:Y:S01]  /*12b0*/  SHF.R.S32.HI R14, RZ, 0x1f, R217 ;  /* 0x0000001fff0e7819 */ /* 0x000fe200000114d9 */
[----:B------:R-:W-:Y:S01]  /*12c0*/  IMAD R200, R5, 0x2, R2 ;  /* 0x0000000205c87824 */ /* 0x000fe200078e0202 */
[----:B------:R-:W-:Y:S01]  /*12d0*/  SHF.R.S32.HI R23, RZ, 0x1f, R216 ;  /* 0x0000001fff177819 */ /* 0x000fe200000114d8 */
[----:B------:R0:W-:Y:S01]  /*12e0*/  STL [R1+0x24], R0 ;  /* 0x0000240001007387 */ /* 0x0001e20000100800 */
[----:B------:R-:W-:Y:S01]  /*12f0*/  SHF.R.S32.HI R20, RZ, 0x1f, R215 ;  /* 0x0000001fff147819 */ /* 0x000fe200000114d7 */
[----:B------:R-:W-:Y:S01]  /*1300*/  VIADD R35, R199, 0xc0 ;  /* 0x000000c0c7237836 */ /* 0x000fe20000000000 */
[----:B-1----:R-:W-:Y:S01]  /*1310*/  SHF.L.U64.HI R3, R25, 0x1, R9 ;  /* 0x0000000119037819 */ /* 0x002fe20000010209 */
[----:B------:R1:W-:Y:S01]  /*1320*/  STL [R1+0x28], R4 ;  /* 0x0000280401007387 */ /* 0x0003e20000100800 */
[----:B------:R-:W-:Y:S01]  /*1330*/  SHF.R.S32.HI R37, RZ, 0x1f, R37 ;  /* 0x0000001fff257819 */ /* 0x000fe20000011425 */
[C---:B------:R-:W-:Y:S01]  /*1340*/  VIADD R37, R197.reuse, 0x10 ;  /* 0x00000010c5257836 */ /* 0x040fe20000000000 */
[----:B------:R-:W-:Y:S01]  /*1350*/  SHF.R.S32.HI R34, RZ, 0x1f, R34 ;  /* 0x0000001fff227819 */ /* 0x000fe20000011422 */
[----:B------:R2:W-:Y:S01]  /*1360*/  STL [R1+0x2c], R3 ;  /* 0x00002c0301007387 */ /* 0x0005e20000100800 */
[----:B------:R-:W-:Y:S01]  /*1370*/  SHF.R.S32.HI R31, RZ, 0x1f, R31 ;  /* 0x0000001fff1f7819 */ /* 0x000fe2000001141f */
[----:B------:R-:W-:Y:S01]  /*1380*/  VIADD R34, R197, 0x28 ;  /* 0x00000028c5227836 */ /* 0x000fe20000000000 */
[----:B0-----:R-:W-:Y:S01]  /*1390*/  SHF.L.U64.HI R0, R229, 0x1, R10 ;  /* 0x00000001e5007819 */ /* 0x001fe2000001020a */
[----:B------:R-:W-:Y:S01]  /*13a0*/  VIADD R31, R197, 0x40 ;  /* 0x00000040c51f7836 */ /* 0x000fe20000000000 */
[----:B------:R-:W-:Y:S01]  /*13b0*/  SHF.R.S32.HI R36, RZ, 0x1f, R36 ;  /* 0x0000001fff247819 */ /* 0x000fe20000011424 */
[C---:B------:R-:W-:Y:S01]  /*13c0*/  VIADD R33, R199.reuse, 0x140 ;  /* 0x00000140c7217836 */ /* 0x040fe20000000000 */
[----:B-1----:R-:W-:Y:S01]  /*13d0*/  SHF.L.U64.HI R4, R228, 0x1, R11 ;  /* 0x00000001e4047819 */ /* 0x002fe2000001020b */
[----:B------:R0:W-:Y:S01]  /*13e0*/  STL [R1+0x30], R0 ;  /* 0x0000300001007387 */ /* 0x0001e20000100800 */
[----:B------:R-:W-:Y:S01]  /*13f0*/  VIADD R32, R199, 0x180 ;  /* 0x00000180c7207836 */ /* 0x000fe20000000000 */
[----:B--2---:R-:W-:Y:S01]  /*1400*/  SHF.L.U64.HI R3, R226, 0x1, R13 ;  /* 0x00000001e2037819 */ /* 0x004fe2000001020d */
[C---:B------:R-:W-:Y:S01]  /*1410*/  VIADD R28, R197.reuse, 0x58 ;  /* 0x00000058c51c7836 */ /* 0x040fe20000000000 */
[----:B------:R1:W-:Y:S01]  /*1420*/  STL [R1+0x34], R4 ;  /* 0x0000340401007387 */ /* 0x0003e20000100800 */
[----:B------:R-:W-:Y:S01]  /*1430*/  VIADD R25, R197, 0x70 ;  /* 0x00000070c5197836 */ /* 0x000fe20000000000 */
[----:B------:R-:W-:Y:S01]  /*1440*/  SHF.R.S32.HI R35, RZ, 0x1f, R35 ;  /* 0x0000001fff237819 */ /* 0x000fe20000011423 */
[----:B------:R-:W-:Y:S01]  /*1450*/  IMAD R212, R7, 0x8, R194 ;  /* 0x0000000807d47824 */ /* 0x000fe200078e02c2 */
[----:B------:R2:W-:Y:S01]  /*1460*/  STL [R1+0x38], R3 ;  /* 0x0000380301007387 */ /* 0x0005e20000100800 */
[----:B------:R-:W-:Y:S01]  /*1470*/  SHF.R.S32.HI R7, RZ, 0x1f, R37 ;  /* 0x0000001fff077819 */ /* 0x000fe20000011425 */
[----:B------:R-:W-:Y:S01]  /*1480*/  VIADD R205, R200, 0x26800 ;  /* 0x00026800c8cd7836 */ /* 0x000fe20000000000 */
[----:B0-----:R-:W-:Y:S01]  /*1490*/  SHF.L.U64.HI R0, R219, 0x1, R12 ;  /* 0x00000001db007819 */ /* 0x001fe2000001020c */
[C---:B------:R-:W-:Y:S01]  /*14a0*/  VIADD R10, R197.reuse, 0xc8 ;  /* 0x000000c8c50a7836 */ /* 0x040fe20000000000 */
[----:B------:R-:W-:Y:S01]  /*14b0*/  SHF.R.S32.HI R7, RZ, 0x1f, R34 ;  /* 0x0000001fff077819 */ /* 0x000fe20000011422 */
[C---:B------:R-:W-:Y:S01]  /*14c0*/  VIADD R9, R197.reuse, 0xd0 ;  /* 0x000000d0c5097836 */ /* 0x040fe20000000000 */
[----:B-1----:R-:W-:Y:S01]  /*14d0*/  SHF.L.U64.HI R4, R218, 0x1, R21 ;  /* 0x00000001da047819 */ /* 0x002fe20000010215 */
[----:B------:R0:W-:Y:S01]  /*14e0*/  STL [R1+0x3c], R0 ;  /* 0x00003c0001007387 */ /* 0x0001e20000100800 */
[C---:B------:R-:W-:Y:S01]  /*14f0*/  VIADD R21, R197.reuse, 0x88 ;  /* 0x00000088c5157836 */ /* 0x040fe20000000000 */
[----:B--2---:R-:W-:Y:S01]  /*1500*/  SHF.L.U64.HI R3, R216, 0x1, R23 ;  /* 0x00000001d8037819 */ /* 0x004fe20000010217 */
[----:B------:R-:W-:Y:S01]  /*1510*/  VIADD R185, R18, 0x20 ;  /* 0x0000002012b97836 */ /* 0x000fe20000000000 */
[----:B------:R-:W-:Y:S01]  /*1520*/  STL [R1+0x40], R4 ;  /* 0x0000400401007387 */ /* 0x000fe20000100800 */
[----:B------:R-:W-:Y:S01]  /*1530*/  SHF.R.S32.HI R7, RZ, 0x1f, R31 ;  /* 0x0000001fff077819 */ /* 0x000fe2000001141f */
[C---:B------:R-:W-:Y:S01]  /*1540*/  VIADD R38, R197.reuse, 0x8 ;  /* 0x00000008c5267836 */ /* 0x040fe20000000000 */
[----:B------:R-:W-:Y:S01]  /*1550*/  SHF.R.S32.HI R33, RZ, 0x1f, R33 ;  /* 0x0000001fff217819 */ /* 0x000fe20000011421 */
[C---:B------:R-:W-:Y:S01]  /*1560*/  VIADD R36, R197.reuse, 0x18 ;  /* 0x00000018c5247836 */ /* 0x040fe20000000000 */
[----:B------:R-:W-:Y:S01]  /*1570*/  SHF.R.S32.HI R32, RZ, 0x1f, R32 ;  /* 0x0000001fff207819 */ /* 0x000fe20000011420 */
[----:B------:R-:W-:Y:S01]  /*1580*/  VIADD R35, R197, 0x20 ;  /* 0x00000020c5237836 */ /* 0x000fe20000000000 */
[----:B0-----:R-:W-:Y:S01]  /*1590*/  SHF.L.U64.HI R0, R217, 0x1, R14 ;  /* 0x00000001d9007819 */ /* 0x001fe2000001020e */
[C---:B------:R-:W-:Y:S01]  /*15a0*/  VIADD R33, R197.reuse, 0x30 ;  /* 0x00000030c5217836 */ /* 0x040fe20000000000 */
[----:B------:R-:W-:Y:S01]  /*15b0*/  SEL R204, R204, 0xffffffc0, !P2 ;  /* 0xffffffc0cccc7807 */ /* 0x000fe20005000000 */
[C---:B------:R-:W-:Y:S01]  /*15c0*/  VIADD R32, R197.reuse, 0x38 ;  /* 0x00000038c5207836 */ /* 0x040fe20000000000 */
[C---:B------:R-:W-:Y:S01]  /*15d0*/  IADD3 R12, R197.reuse, 0xb8, RZ ;  /* 0x000000b8c50c7810 */ /* 0x040fe20007ffe0ff */
[----:B------:R0:W-:Y:S01]  /*15e0*/  STL [R1+0x44], R0 ;  /* 0x0000440001007387 */ /* 0x0001e20000100800 */
[----:B------:R-:W-:Y:S01]  /*15f0*/  SHF.R.S32.HI R7, RZ, 0x1f, R28 ;  /* 0x0000001fff077819 */ /* 0x000fe2000001141c */
[C---:B------:R-:W-:Y:S01]  /*1600*/  VIADD R30, R197.reuse, 0x48 ;  /* 0x00000048c51e7836 */ /* 0x040fe20000000000 */
[----:B------:R-:W-:Y:S01]  /*1610*/  SHF.R.S32.HI R7, RZ, 0x1f, R25 ;  /* 0x0000001fff077819 */ /* 0x000fe20000011419 */
[----:B------:R1:W-:Y:S01]  /*1620*/  STL [R1+0x48], R3 ;  /* 0x0000480301007387 */ /* 0x0003e20000100800 */
[C---:B------:R-:W-:Y:S01]  /*1630*/  VIADD R29, R197.reuse, 0x50 ;  /* 0x00000050c51d7836 */ /* 0x040fe20000000000 */
        /* <DEDUP_REMOVED lines=9> */
[----:B-1----:R-:W-:Y:S01]  /*16d0*/  IMAD R3, R15, 0x2, R2 ;  /* 0x000000020f037824 */ /* 0x002fe200078e0202 */
[----:B------:R0:W-:Y:S01]  /*16e0*/  STL [R1+0x4c], R0 ;  /* 0x00004c0001007387 */ /* 0x0001e20000100800 */
[C---:B------:R-:W-:Y:S01]  /*16f0*/  VIADD R15, R197.reuse, 0xa0 ;  /* 0x000000a0c50f7836 */ /* 0x040fe20000000000 */
[----:B------:R-:W-:Y:S01]  /*1700*/  SHF.R.S32.HI R38, RZ, 0x1f, R38 ;  /* 0x0000001fff267819 */ /* 0x000fe20000011426 */
[C---:B------:R-:W-:Y:S01]  /*1710*/  VIADD R20, R197.reuse, 0x90 ;  /* 0x00000090c5147836 */ /* 0x040fe20000000000 */
[----:B------:R1:W-:Y:S01]  /*1720*/  STL [R1+0x64], R3 ;  /* 0x0000640301007387 */ /* 0x0003e20000100800 */
        /* <DEDUP_REMOVED lines=14> */
[C---:B-1----:R-:W-:Y:S01]  /*1810*/  VIADD R3, R197.reuse, 0xf0 ;  /* 0x000000f0c5037836 */ /* 0x042fe20000000000 */
[----:B------:R-:W-:Y:S01]  /*1820*/  SHF.R.S32.HI R32, RZ, 0x1f, R32 ;  /* 0x0000001fff207819 */ /* 0x000fe20000011420 */
[----:B------:R-:W-:Y:S01]  /*1830*/  VIADD R0, R197, 0xf8 ;  /* 0x000000f8c5007836 */ /* 0x000fe20000000000 */
[----:B------:R-:W-:Y:S01]  /*1840*/  SHF.R.S32.HI R30, RZ, 0x1f, R30 ;  /* 0x0000001fff1e7819 */ /* 0x000fe2000001141e */
[----:B------:R-:W-:Y:S01]  /*1850*/  VIADD R201, R200, 0x26820 ;  /* 0x00026820c8c97836 */ /* 0x000fe20000000000 */
[----:B------:R-:W-:Y:S01]  /*1860*/  SHF.R.S32.HI R29, RZ, 0x1f, R29 ;  /* 0x0000001fff1d7819 */ /* 0x000fe2000001141d */
[----:B------:R-:W-:Y:S01]  /*1870*/  IMAD.SHL.U32 R192, R192, 0x4, RZ ;  /* 0x00000004c0c07824 */ /* 0x000fe200078e00ff */
[----:B------:R-:W-:Y:S01]  /*1880*/  SHF.R.S32.HI R27, RZ, 0x1f, R27 ;  /* 0x0000001fff1b7819 */ /* 0x000fe2000001141b */
[C---:B------:R-:W-:Y:S01]  /*1890*/  @P1 VIADD R201, R205.reuse, 0xffffffe0 ;  /* 0xffffffe0cdc91836 */ /* 0x040fe20000000000 */
[----:B------:R-:W-:Y:S01]  /*18a0*/  SHF.R.S32.HI R26, RZ, 0x1f, R26 ;  /* 0x0000001fff1a7819 */ /* 0x000fe2000001141a */
[----:B------:R-:W-:Y:S01]  /*18b0*/  IMAD.IADD R205, R205, 0x1, R204 ;  /* 0x00000001cdcd7824 */ /* 0x000fe200078e02cc */
[----:B------:R-:W-:Y:S01]  /*18c0*/  SHF.R.S32.HI R24, RZ, 0x1f, R24 ;  /* 0x0000001fff187819 */ /* 0x000fe20000011418 */
[----:B------:R-:W-:Y:S01]  /*18d0*/  IMAD.MOV.U32 R17, RZ, RZ, RZ ;  /* 0x000000ffff117224 */ /* 0x000fe200078e00ff */
        /* <DEDUP_REMOVED lines=12> */
[----:B------:R-:W-:-:S07]  /*19a0*/  SHF.R.S32.HI R0, RZ, 0x1f, R0 ;  /* 0x0000001fff007819 */ /* 0x000fce0000011400 */
.L_x_2701:
[----:B------:R-:W-:Y:S01]  /*19b0*/  ULDC.64 UR4, c[0x0][0xa28] ;  /* 0x00028a0000047ab9 */ /* 0x000fe20000000a00 */
[----:B-1234-:R-:W0:Y:S01]  /*19c0*/  LDC.64 R4, c[0x0][0xa08] ;  /* 0x00028200ff047b82 */ /* 0x01ee220000000a00 */
[----:B------:R-:W-:Y:S01]  /*19d0*/  ISETP.NE.U32.AND P0, PT, RZ, UR4, PT ;  /* 0x00000004ff007c0c */ /* 0x000fe2000bf05070 */
[----:B------:R-:W-:Y:S01]  /*19e0*/  IMAD.MOV.U32 R10, RZ, RZ, RZ ;  /* 0x000000ffff0a7224 */ /* 0x000fe200078e00ff */
[----:B------:R-:W-:Y:S01]  /*19f0*/  ULDC.64 UR6, c[0x0][0xa20] ;  /* 0x0002880000067ab9 */ /* 0x000fe20000000a00 */
[----:B------:R-:W-:Y:S01]  /*1a00*/  IMAD.MOV.U32 R24, RZ, RZ, RZ ;  /* 0x000000ffff187224 */ /* 0x000fe200078e00ff */
[----:B------:R-:W-:Y:S01]  /*1a10*/  ISETP.NE.AND.EX P0, PT, RZ, UR5, PT, P0 ;  /* 0x00000005ff007c0c */ /* 0x000fe2000bf05300 */
[----:B------:R-:W-:Y:S02]  /*1a20*/  ULDC.64 UR4, c[0x0][0xa18] ;  /* 0x0002860000047ab9 */ /* 0x000fe40000000a00 */
[----:B------:R-:W-:-:S04]  /*1a30*/  ISETP.NE.U32.AND P1, PT, RZ, UR4, PT ;  /* 0x00000004ff007c0c */ /* 0x000fc8000bf25070 */
[----:B------:R-:W-:Y:S01]  /*1a40*/  ISETP.NE.AND.EX P1, PT, RZ, UR5, PT, P1 ;  /* 0x00000005ff007c0c */ /* 0x000fe2000bf25310 */
[----:B------:R-:W-:Y:S02]  /*1a50*/  ULDC.64 UR4, c[0x0][0xa08] ;  /* 0x0002820000047ab9 */ /* 0x000fe40000000a00 */
[----:B------:R-:W-:-:S03]  /*1a60*/  ISETP.NE.U32.AND P3, PT, RZ, UR4, PT ;  /* 0x00000004ff007c0c */ /* 0x000fc6000bf65070 */
[----:B------:R-:W1:Y:S01]  /*1a70*/  @P0 LDC.64 R8, c[0x0][0xa28] ;  /* 0x00028a00ff080b82 */ /* 0x000e620000000a00 */
[----:B------:R-:W-:Y:S01]  /*1a80*/  ISETP.NE.AND.EX P3, PT, RZ, UR5, PT, P3 ;  /* 0x00000005ff007c0c */ /* 0x000fe2000bf65330 */
[----:B0-----:R-:W-:-:S06]  /*1a90*/  IMAD.WIDE R4, R83, 0x4, R4 ;  /* 0x0000000453047825 */ /* 0x001fcc00078e0204 */
[----:B------:R-:W0:Y:S01]  /*1aa0*/  @P1 LDC.64 R6, c[0x0][0xa18] ;  /* 0x00028600ff061b82 */ /* 0x000e220000000a00 */
[----:B------:R-:W-:Y:S02]  /*1ab0*/  ULDC UR4, c[0x0][0x288] ;  /* 0x0000a20000047ab9 */ /* 0x000fe40000000800 */
[----:B------:R-:W-:Y:S01]  /*1ac0*/  IMAD.U32 R23, RZ, RZ, UR4 ;  /* 0x00000004ff177e24 */ /* 0x000fe2000f8e00ff */
[----:B------:R2:W-:Y:S01]  /*1ad0*/  STL [R1+0x54], R83 ;  /* 0x0000545301007387 */ /* 0x0005e20000100800 */
[----:B------:R-:W-:-:S03]  /*1ae0*/  ULDC.64 UR4, c[0x0][0x418] ;  /* 0x0001060000047ab9 */ /* 0x000fc60000000a00 */
[----:B------:R2:W5:Y:S01]  /*1af0*/  @P3 LDG.E R24, desc[UR42][R4.64] ;  /* 0x0000002a04183981 */ /* 0x000562000c1e1900 */
[----:B-1----:R-:W-:-:S05]  /*1b00*/  @P0 IMAD.WIDE R8, R83, 0x4, R8 ;  /* 0x0000000453080825 */ /* 0x002fca00078e0208 */
[----:B------:R2:W5:Y:S01]  /*1b10*/  @P0 LDG.E R10, desc[UR42][R8.64] ;  /* 0x0000002a080a0981 */ /* 0x000562000c1e1900 */
[----:B0-----:R-:W-:-:S05]  /*1b20*/  @P1 IMAD.WIDE R6, R83, 0x4, R6 ;  /* 0x0000000453061825 */ /* 0x001fca00078e0206 */
[----:B------:R2:W5:Y:S01]  /*1b30*/  @P1 LDG.E R23, desc[UR42][R6.64] ;  /* 0x0000002a06171981 */ /* 0x000562000c1e1900 */
[----:B------:R-:W-:Y:S01]  /*1b40*/  UISETP.NE.U32.AND UP0, UPT, UR4, URZ, UPT ;  /* 0x0000003f0400728c */ /* 0x000fe2000bf05070 */
[C---:B------:R-:W-:Y:S02]  /*1b50*/  LOP3.LUT R3, R82.reuse, 0xff000000, RZ, 0xc0, !PT ;  /* 0xff00000052037812 */ /* 0x040fe400078ec0ff */
[----:B------:R-:W-:Y:S01]  /*1b60*/  ULDC UR4, c[0x0][0x424] ;  /* 0x0001090000047ab9 */ /* 0x000fe20000000800 */
[----:B------:R-:W-:Y:S01]  /*1b70*/  UISETP.NE.AND.EX UP0, UPT, UR5, URZ, UPT, UP0 ;  /* 0x0000003f0500728c */ /* 0x000fe2000bf05300 */
[----:B------:R-:W-:Y:S02]  /*1b80*/  ISETP.NE.U32.AND P2, PT, RZ, UR6, PT ;  /* 0x00000006ff007c0c */ /* 0x000fe4000bf45070 */
[----:B------:R-:W-:Y:S01]  /*1b90*/  ULDC UR5, c[0x0][0x2f0] ;  /* 0x0000bc0000057ab9 */ /* 0x000fe20000000800 */
[----:B------:R-:W-:Y:S01]  /*1ba0*/  USEL UR4, UR4, 0x1, UP0 ;  /* 0x0000000104047887 */ /* 0x000fe20008000000 */
[----:B------:R-:W-:-:S02]  /*1bb0*/  LOP3.LUT R0, R82, 0xff0000, RZ, 0xc0, !PT ;  /* 0x00ff000052007812 */ /* 0x000fc400078ec0ff */
[----:B------:R-:W-:Y:S01]  /*1bc0*/  SHF.R.U32.HI R3, RZ, 0x8, R3 ;  /* 0x00000008ff037819 */ /* 0x000fe20000011603 */
[----:B------:R-:W-:Y:S01]  /*1bd0*/  UIMAD UR4, UR4, UR5, URZ ;  /* 0x00000005040472a4 */ /* 0x000fe2000f8e023f */
[----:B------:R-:W-:Y:S02]  /*1be0*/  ISETP.NE.AND.EX P2, PT, RZ, UR7, PT, P2 ;  /* 0x00000007ff007c0c */ /* 0x000fe4000bf45320 */
[----:B------:R-:W-:Y:S01]  /*1bf0*/  ULDC UR5, c[0x0][0x348] ;  /* 0x0000d20000057ab9 */ /* 0x000fe20000000800 */
[----:B------:R-:W-:Y:S02]  /*1c00*/  LEA.HI R11, R0, R3, RZ, 0x10 ;  /* 0x00000003000b7211 */ /* 0x000fe400078f80ff */
[----:B------:R-:W-:Y:S01]  /*1c10*/  LOP3.LUT R188, R82, 0xffff, RZ, 0xc0, !PT ;  /* 0x0000ffff52bc7812 */ /* 0x000fe200078ec0ff */
[----:B--2---:R-:W-:Y:S07]  /*1c20*/  @P1 BRA `(.L_x_2474) ;  /* 0x0000000000241947 */ /* 0x004fee0003800000 */
        /* <DEDUP_REMOVED lines=9> */
.L_x_2474:
[----:B------:R-:W-:Y:S02]  /*1cc0*/  IMAD.U32 R34, RZ, RZ, UR5 ;  /* 0x00000005ff227e24 */ /* 0x000fe4000f8e00ff */
[----:B------:R-:W-:Y:S01]  /*1cd0*/  IMAD.U32 R25, RZ, RZ, UR4 ;  /* 0x00000004ff197e24 */ /* 0x000fe2000f8e00ff */
[----:B------:R-:W-:Y:S06]  /*1ce0*/  @!P2 BRA `(.L_x_2475) ;  /* 0x000000000010a947 */ /* 0x000fec0003800000 */
[----:B------:R-:W0:Y:S02]  /*1cf0*/  LDC.64 R4, c[0x0][0xa20] ;  /* 0x00028800ff047b82 */ /* 0x000e240000000a00 */
[----:B0-----:R-:W-:-:S05]  /*1d00*/  IMAD.WIDE R4, R83, 0x4, R4 ;  /* 0x0000000453047825 */ /* 0x001fca00078e0204 */
[----:B------:R0:W5:Y:S01]  /*1d10*/  LDG.E R25, desc[UR42][R4.64] ;  /* 0x0000002a04197981 */ /* 0x000162000c1e1900 */
[----:B------:R-:W-:Y:S05]  /*1d20*/  BRA `(.L_x_2476) ;  /* 0x0000000000107947 */ /* 0x000fea0003800000 */
.L_x_2475:
[----:B------:R-:W-:Y:S05]  /*1d30*/  @!P3 BRA `(.L_x_2476) ;  /* 0x00000000000cb947 */ /* 0x000fea0003800000 */
[----:B------:R-:W2:Y:S04]  /*1d40*/  LDG.E R0, desc[UR42][R4.64] ;  /* 0x0000002a04007981 */ /* 0x000ea8000c1e1900 */
[----:B------:R-:W2:Y:S02]  /*1d50*/  LDG.E R25, desc[UR42][R4.64+0x4] ;  /* 0x0000042a04197981 */ /* 0x000ea4000c1e1900 */
[----:B--2---:R-:W-:-:S07]  /*1d60*/  IMAD.IADD R25, R25, 0x1, -R0 ;  /* 0x0000000119197824 */ /* 0x004fce00078e0a00 */
.L_x_2476:
[----:B------:R-:W-:Y:S01]  /*1d70*/  ULDC.64 UR4, c[0x0][0xa10] ;  /* 0x0002840000047ab9 */ /* 0x000fe20000000a00 */
[----:B------:R-:W1:Y:S01]  /*1d80*/  LDC R8, c[0x0][0x448] ;  /* 0x00011200ff087b82 */ /* 0x000e620000000800 */
[----:B------:R-:W-:-:S04]  /*1d90*/  ISETP.NE.U32.AND P0, PT, RZ, UR4, PT ;  /* 0x00000004ff007c0c */ /* 0x000fc8000bf05070 */
[----:B------:R-:W-:Y:S01]  /*1da0*/  ISETP.NE.AND.EX P0, PT, RZ, UR5, PT, P0 ;  /* 0x00000005ff007c0c */ /* 0x000fe2000bf05300 */
[----:B------:R-:W-:Y:S02]  /*1db0*/  ULDC.64 UR4, c[0x0][0xa30] ;  /* 0x00028c0000047ab9 */ /* 0x000fe40000000a00 */
[----:B------:R-:W-:-:S04]  /*1dc0*/  ISETP.NE.U32.AND P1, PT, RZ, UR4, PT ;  /* 0x00000004ff007c0c */ /* 0x000fc8000bf25070 */
[----:B------:R-:W-:-:S06]  /*1dd0*/  ISETP.NE.AND.EX P1, PT, RZ, UR5, PT, P1 ;  /* 0x00000005ff007c0c */ /* 0x000fcc000bf25310 */
[----:B------:R-:W2:Y:S08]  /*1de0*/  @P0 LDC.64 R6, c[0x0][0xa10] ;  /* 0x00028400ff060b82 */ /* 0x000eb00000000a00 */
[----:B0-----:R-:W0:Y:S01]  /*1df0*/  @P1 LDC.64 R4, c[0x0][0xa30] ;  /* 0x00028c00ff041b82 */ /* 0x001e220000000a00 */
[----:B--2---:R-:W-:-:S05]  /*1e00*/  @P0 IMAD.WIDE R6, R83, 0x4, R6 ;  /* 0x0000000453060825 */ /* 0x004fca00078e0206 */
[----:B------:R-:W2:Y:S04]  /*1e10*/  @P0 LDG.E R0, desc[UR42][R6.64] ;  /* 0x0000002a06000981 */ /* 0x000ea8000c1e1900 */
[----:B------:R-:W2:Y:S01]  /*1e20*/  @P0 LDG.E R3, desc[UR42][R6.64+0x4] ;  /* 0x0000042a06030981 */ /* 0x000ea2000c1e1900 */
[----:B-----5:R-:W-:Y:S02]  /*1e30*/  IMAD.MOV.U32 R80, RZ, RZ, R25 ;  /* 0x000000ffff507224 */ /* 0x020fe400078e0019 */
[----:B0-----:R-:W-:-:S05]  /*1e40*/  @P1 IMAD.WIDE R4, R83, 0x4, R4 ;  /* 0x0000000453041825 */ /* 0x001fca00078e0204 */
[----:B------:R0:W5:Y:S01]  /*1e50*/  @P1 LDG.E R80, desc[UR42][R4.64] ;  /* 0x0000002a04501981 */ /* 0x000162000c1e1900 */
[----:B-1----:R-:W-:Y:S01]  /*1e60*/  ISETP.NE.AND P1, PT, R8, 0x1, PT ;  /* 0x000000010800780c */ /* 0x002fe20003f25270 */
[----:B------:R-:W-:Y:S02]  /*1e70*/  IMAD.SHL.U32 R196, R81, 0x40, RZ ;  /* 0x0000004051c47824 */ /* 0x000fe400078e00ff */
[----:B------:R-:W-:Y:S01]  /*1e80*/  IMAD.IADD R13, R25, 0x1, -R10 ;  /* 0x00000001190d7824 */ /* 0x000fe200078e0a0a */
[----:B0-----:R-:W0:Y:S09]  /*1e90*/  LDC.64 R4, c[0x0][0x9e0] ;  /* 0x00027800ff047b82 */ /* 0x001e320000000a00 */
[----:B------:R-:W1:Y:S08]  /*1ea0*/  @P1 LDC R9, c[0x0][0x44c] ;  /* 0x00011300ff091b82 */ /* 0x000e700000000800 */
[----:B------:R-:W3:Y:S01]  /*1eb0*/  @P1 LDC R8, c[0x0][0x450] ;  /* 0x00011400ff081b82 */ /* 0x000ee20000000800 */
[----:B0-----:R-:W-:Y:S01]  /*1ec0*/  ISETP.GE.AND P2, PT, R5, 0x1, PT ;  /* 0x000000010500780c */ /* 0x001fe20003f46270 */
[----:B--2---:R-:W-:-:S02]  /*1ed0*/  @P0 IMAD.IADD R34, R3, 0x1, -R0 ;  /* 0x0000000103220824 */ /* 0x004fc400078e0a00 */
[----:B------:R-:W-:Y:S02]  /*1ee0*/  VIADD R0, R196, 0x3f ;  /* 0x0000003fc4007836 */ /* 0x000fe40000000000 */
[----:B------:R-:W-:Y:S02]  /*1ef0*/  IMAD.IADD R184, R13, 0x1, R34 ;  /* 0x000000010db87824 */ /* 0x000fe400078e0222 */
[----:B-1----:R-:W-:-:S03]  /*1f00*/  @P1 IMAD.HI.U32 R3, R0, R9, RZ ;  /* 0x0000000900031227 */ /* 0x002fc600078e00ff */
[C---:B------:R-:W-:Y:S01]  /*1f10*/  IADD3 R7, R184.reuse, 0x1, -R23 ;  /* 0x00000001b8077810 */ /* 0x040fe20007ffe817 */
[----:B------:R-:W-:Y:S01]  /*1f20*/  IMAD.MOV.U32 R6, RZ, RZ, R0 ;  /* 0x000000ffff067224 */ /* 0x000fe200078e0000 */
[----:B---3--:R-:W-:Y:S01]  /*1f30*/  @P1 SHF.R.U32.HI R6, RZ, R8, R3 ;  /* 0x00000008ff061219 */ /* 0x008fe20000011603 */
[----:B------:R-:W-:-:S04]  /*1f40*/  VIADD R0, R184, 0x3f ;  /* 0x0000003fb8007836 */ /* 0x000fc80000000000 */
[----:B------:R-:W-:Y:S01]  /*1f50*/  IMAD.IADD R9, R7, 0x1, R6 ;  /* 0x0000000107097824 */ /* 0x000fe200078e0206 */
[----:B------:R-:W-:-:S03]  /*1f60*/  SHF.R.S32.HI R3, RZ, 0x1f, R0 ;  /* 0x0000001fff037819 */ /* 0x000fc60000011400 */
[----:B------:R-:W-:Y:S01]  /*1f70*/  IMAD.IADD R4, R9, 0x1, R4 ;  /* 0x0000000109047824 */ /* 0x000fe200078e0204 */
[----:B------:R-:W-:-:S04]  /*1f80*/  LEA.HI R3, R3, R0, RZ, 0x6 ;  /* 0x0000000003037211 */ /* 0x000fc800078f30ff */
[----:B------:R-:W-:Y:S01]  /*1f90*/  SHF.R.S32.HI R38, RZ, 0x6, R3 ;  /* 0x00000006ff267819 */ /* 0x000fe20000011403 */
        /* <DEDUP_REMOVED lines=12> */
.L_x_2479:
[----:B------:R-:W-:-:S13]  /*2060*/  ISETP.NE.AND P0, PT, R5, 0x1, PT ;  /* 0x000000010500780c */ /* 0x000fda0003f05270 */
[----:B------:R-:W0:Y:S02]  /*2070*/  @P0 LDC.64 R6, c[0x0][0x9e8] ;  /* 0x00027a00ff060b82 */ /* 0x000e240000000a00 */
[----:B0-----:R-:W-:-:S05]  /*2080*/  @P0 IMAD.HI.U32 R6, R0, R6, RZ ;  /* 0x0000000600060227 */ /* 0x001fca00078e00ff */
[----:B------:R-:W-:-:S07]  /*2090*/  @P0 SHF.R.U32.HI R0, RZ, R7, R6 ;  /* 0x00000007ff000219 */ /* 0x000fce0000011606 */
.L_x_2480:
[----:B------:R-:W-:Y:S05]  /*20a0*/  BSYNC B0 ;  /* 0x0000000000007941 */ /* 0x000fea0003800000 */
.L_x_2478:
[----:B------:R-:W-:-:S05]  /*20b0*/  IMAD R3, R0, R5, R5 ;  /* 0x0000000500037224 */ /* 0x000fca00078e0205 */
[----:B------:R-:W-:-:S07]  /*20c0*/  VIMNMX R4, R4, R3, PT ;  /* 0x0000000304047248 */ /* 0x000fce0003fe0100 */
.L_x_2477:
[----:B------:R-:W0:Y:S01]  /*20d0*/  @P1 LDC R7, c[0x0][0x44c] ;  /* 0x00011300ff071b82 */ /* 0x000e220000000800 */
[----:B------:R-:W-:Y:S01]  /*20e0*/  VIADD R4, R4, 0x3f ;  /* 0x0000003f04047836 */ /* 0x000fe20000000000 */
[----:B------:R-:W-:Y:S01]  /*20f0*/  ULDC UR4, c[0x0][0x9dc] ;  /* 0x0002770000047ab9 */ /* 0x000fe20000000800 */
[----:B------:R-:W-:Y:S02]  /*2100*/  IMAD.MOV.U32 R0, RZ, RZ, R196 ;  /* 0x000000ffff007224 */ /* 0x000fe400078e00c4 */
[----:B------:R-:W-:Y:S01]  /*2110*/  IMAD.IADD R37, R184, 0x1, -R23 ;  /* 0x00000001b8257824 */ /* 0x000fe200078e0a17 */
        /* <DEDUP_REMOVED lines=20> */
.L_x_2483:
[----:B------:R-:W-:-:S13]  /*2260*/  ISETP.NE.AND P0, PT, R5, 0x1, PT ;  /* 0x000000010500780c */ /* 0x000fda0003f05270 */
[----:B------:R-:W0:Y:S02]  /*2270*/  @P0 LDC.64 R6, c[0x0][0x9e8] ;  /* 0x00027a00ff060b82 */ /* 0x000e240000000a00 */
[----:B0-----:R-:W-:-:S05]  /*2280*/  @P0 IMAD.HI.U32 R6, R0, R6, RZ ;  /* 0x0000000600060227 */ /* 0x001fca00078e00ff */
[----:B------:R-:W-:-:S07]  /*2290*/  @P0 SHF.R.U32.HI R0, RZ, R7, R6 ;  /* 0x00000007ff000219 */ /* 0x000fce0000011606 */
.L_x_2484:
[----:B------:R-:W-:Y:S05]  /*22a0*/  BSYNC B0 ;  /* 0x0000000000007941 */ /* 0x000fea0003800000 */
.L_x_2482:
[----:B------:R-:W-:-:S05]  /*22b0*/  IMAD R0, R0, R5, RZ ;  /* 0x0000000500007224 */ /* 0x000fca00078e02ff */
[----:B------:R-:W-:-:S07]  /*22c0*/  VIMNMX R3, R3, R0, !PT ;  /* 0x0000000003037248 */ /* 0x000fce0007fe0100 */
.L_x_2481:
[----:B------:R-:W-:Y:S01]  /*22d0*/  SHF.R.S32.HI R0, RZ, 0x1f, R3 ;  /* 0x0000001fff007819 */ /* 0x000fe20000011403 */
[----:B------:R-:W-:Y:S01]  /*22e0*/  BSSY B0, `(.L_x_2485) ;  /* 0x000002a000007945 */ /* 0x000fe20003800000 */
[----:B------:R-:W-:Y:S02]  /*22f0*/  LOP3.LUT R14, R11, 0xff, RZ, 0xc0, !PT ;  /* 0x000000ff0b0e7812 */ /* 0x000fe400078ec0ff */
[----:B------:R-:W-:Y:S02]  /*2300*/  LEA.HI R0, R0, R3, RZ, 0x6 ;  /* 0x0000000300007211 */ /* 0x000fe400078f30ff */
[----:B------:R-:W-:Y:S01]  /*2310*/  SHF.R.U32.HI R4, RZ, 0x10, R11 ;  /* 0x00000010ff047819 */ /* 0x000fe2000001160b */
[----:B------:R0:W-:Y:S01]  /*2320*/  STL [R1+0x58], R14 ;  /* 0x0000580e01007387 */ /* 0x0001e20000100800 */
[----:B------:R-:W-:-:S03]  /*2330*/  SHF.R.S32.HI R0, RZ, 0x6, R0 ;  /* 0x00000006ff007819 */ /* 0x000fc60000011400 */
[----:B------:R0:W-:Y:S01]  /*2340*/  STL [R1+0x50], R4 ;  /* 0x0000500401007387 */ /* 0x0001e20000100800 */
[----:B------:R-:W-:Y:S01]  /*2350*/  VIMNMX R9, RZ, R0, !PT ;  /* 0x00000000ff097248 */ /* 0x000fe20007fe0100 */
[----:B------:R-:W-:-:S03]  /*2360*/  IMAD.MOV.U32 R0, RZ, RZ, RZ ;  /* 0x000000ffff007224 */ /* 0x000fc600078e00ff */
[----:B------:R-:W-:-:S13]  /*2370*/  ISETP.GT.AND P0, PT, R8, R9, PT ;  /* 0x000000090800720c */ /* 0x000fda0003f04270 */
[----:B0-----:R-:W-:Y:S05]  /*2380*/  @!P0 BRA `(.L_x_2486) ;  /* 0x00000000007c8947 */ /* 0x001fea0003800000 */
[----:B------:R-:W-:Y:S01]  /*2390*/  ISETP.NE.AND P0, PT, R4, RZ, PT ;  /* 0x000000ff0400720c */ /* 0x000fe20003f05270 */
[----:B------:R-:W-:-:S03]  /*23a0*/  ULDC UR4, c[0x0][0x9f0] ;  /* 0x00027c0000047ab9 */ /* 0x000fc60000000800 */
[----:B------:R-:W-:-:S04]  /*23b0*/  SEL R11, R4, UR4, P0 ;  /* 0x00000004040b7c07 */ /* 0x000fc80008000000 */
[-C--:B------:R-:W-:Y:S02]  /*23c0*/  IABS R6, R11.reuse ;  /* 0x0000000b00067213 */ /* 0x080fe40000000000 */
[----:B------:R-:W-:Y:S02]  /*23d0*/  IADD3 R0, R11, -0x1, R8 ;  /* 0xffffffff0b007810 */ /* 0x000fe40007ffe008 */
[----:B------:R-:W0:Y:S01]  /*23e0*/  I2F.RP R3, R6 ;  /* 0x0000000600037306 */ /* 0x000e220000209400 */
[----:B------:R-:W-:Y:S02]  /*23f0*/  IABS R12, R11 ;  /* 0x0000000b000c7213 */ /* 0x000fe40000000000 */
[----:B------:R-:W-:-:S05]  /*2400*/  IMAD.IADD R0, R0, 0x1, -R9 ;  /* 0x0000000100007824 */ /* 0x000fca00078e0a09 */
        /* <DEDUP_REMOVED lines=10> */
[----:B------:R-:W-:-:S04]  /*24b0*/  IMAD.HI.U32 R5, R5, R7, R4 ;  /* 0x0000000705057227 */ /* 0x000fc800078e0004 */
        /* <DEDUP_REMOVED lines=12> */
.L_x_2486:
[----:B------:R-:W-:Y:S05]  /*2580*/  BSYNC B0 ;  /* 0x0000000000007941 */ /* 0x000fea0003800000 */
.L_x_2485:
[----:B------:R-:W-:-:S05]  /*2590*/  IMAD R3, R14, R0, R9 ;  /* 0x000000000e037224 */ /* 0x000fca00078e0209 */
        /* <DEDUP_REMOVED lines=11> */
[----:B------:R-:W-:Y:S02]  /*2650*/  @P0 SHF.R.S32.HI R35, RZ, 0x6, R3 ;  /* 0x00000006ff230819 */ /* 0x000fe40000011403 */
[----:B------:R-:W-:Y:S02]  /*2660*/  PLOP3.LUT P0, PT, PT, PT, PT, 0x80, 0x0 ;  /* 0x000000000000781c */ /* 0x000fe40003f0f070 */
        /* <DEDUP_REMOVED lines=22> */
.L_x_2489:
[----:B------:R-:W-:Y:S05]  /*27d0*/  BSYNC B6 ;  /* 0x0000000000067941 */ /* 0x000fea0003800000 */
.L_x_2488:
        /* <DEDUP_REMOVED lines=20> */
.L_x_2491:
[----:B------:R-:W-:Y:S05]  /*2920*/  BSYNC B6 ;  /* 0x0000000000067941 */ /* 0x000fea0003800000 */
.L_x_2490:
[----:B------:R-:W-:Y:S01]  /*2930*/  ULDC.64 UR4, c[0x0][0x9f8] ;  /* 0x00027e0000047ab9 */ /* 0x000fe20000000a00 */
[----:B------:R-:W-:Y:S01]  /*2940*/  IMAD.MOV.U32 R0, RZ, RZ, R83 ;  /* 0x000000ffff007224 */ /* 0x000fe200078e0053 */
[----:B------:R-:W-:Y:S01]  /*2950*/  ISETP.NE.U32.AND P0, PT, RZ, UR4, PT ;  /* 0x00000004ff007c0c */ /* 0x000fe2000bf05070 */
[----:B------:R-:W0:Y:S01]  /*2960*/  S2R R3, SR_TID.X ;  /* 0x0000000000037919 */ /* 0x000e220000002100 */
[----:B------:R-:W1:Y:S08]  /*2970*/  LDC.64 R6, c[0x0][0x3f8] ;  /* 0x0000fe00ff067b82 */ /* 0x000e700000000a00 */
[----:B------:R-:W2:Y:S01]  /*2980*/  LDC R47, c[0x0][0x3f4] ;  /* 0x0000fd00ff2f7b82 */ /* 0x000ea20000000800 */
[----:B------:R-:W-:-:S02]  /*2990*/  ISETP.NE.AND.EX P0, PT, RZ, UR5, PT, P0 ;  /* 0x00000005ff007c0c */ /* 0x000fc4000bf05300 */
[----:B------:R-:W-:Y:S02]  /*29a0*/  SHF.R.S32.HI R9, RZ, 0x1f, R190 ;  /* 0x0000001fff097819 */ /* 0x000fe400000114be */
[----:B------:R-:W-:Y:S01]  /*29b0*/  SHF.R.S32.HI R193, RZ, 0x1f, R192 ;  /* 0x0000001fffc17819 */ /* 0x000fe200000114c0 */
[----:B------:R-:W3:Y:S01]  /*29c0*/  S2R R46, SR_TID.X ;  /* 0x00000000002e7919 */ /* 0x000ee20000002100 */
[----:B------:R-:W-:Y:S01]  /*29d0*/  IMAD.SHL.U32 R42, R198, 0x40, RZ ;  /* 0x00000040c62a7824 */ /* 0x000fe200078e00ff */
[----:B------:R-:W-:-:S06]  /*29e0*/  ULDC UR4, c[0x0][0x2f4] ;  /* 0x0000bd0000047ab9 */ /* 0x000fcc0000000800 */
[----:B------:R-:W4:Y:S02]  /*29f0*/  @P0 LDC.64 R4, c[0x0][0x9f8] ;  /* 0x00027e00ff040b82 */ /* 0x000f240000000a00 */
[----:B----4-:R-:W-:-:S05]  /*2a00*/  @P0 IMAD.WIDE R4, R83, 0x4, R4 ;  /* 0x0000000453040825 */ /* 0x010fca00078e0204 */
[----:B------:R4:W3:Y:S01]  /*2a10*/  @P0 LDG.E R0, desc[UR42][R4.64] ;  /* 0x0000002a04000981 */ /* 0x0008e2000c1e1900 */
[----:B0-----:R-:W-:Y:S01]  /*2a20*/  VIADD R8, R3, 0xffffff80 ;  /* 0xffffff8003087836 */ /* 0x001fe20000000000 */
[----:B--2---:R-:W-:Y:S01]  /*2a30*/  ISETP.GE.AND P3, PT, R18, R47, PT ;  /* 0x0000002f1200720c */ /* 0x004fe20003f66270 */
[-C--:B-1----:R-:W-:Y:S01]  /*2a40*/  IMAD R3, R9, R6.reuse, RZ ;  /* 0x0000000609037224 */ /* 0x082fe200078e02ff */
[----:B------:R-:W-:Y:S01]  /*2a50*/  LOP3.LUT R42, R42, 0x1c0, RZ, 0xc0, !PT ;  /* 0x000001c02a2a7812 */ /* 0x000fe200078ec0ff */
[C---:B------:R-:W-:Y:S01]  /*2a60*/  IMAD.WIDE.U32 R20, R190.reuse, R6, R192 ;  /* 0x00000006be147225 */ /* 0x040fe200078e00c0 */
[----:B------:R-:W-:Y:S02]  /*2a70*/  SHF.R.S32.HI R13, RZ, 0x1f, R8 ;  /* 0x0000001fff0d7819 */ /* 0x000fe40000011408 */
[----:B------:R-:W-:Y:S01]  /*2a80*/  SHF.R.U32.HI R44, RZ, 0x3, R42 ;  /* 0x00000003ff2c7819 */ /* 0x000fe2000001162a */
[C---:B------:R-:W-:Y:S01]  /*2a90*/  IMAD R11, R190.reuse, R7, R3 ;  /* 0x00000007be0b7224 */ /* 0x040fe200078e0203 */
[----:B----4-:R-:W0:Y:S01]  /*2aa0*/  LDC.64 R4, c[0x0][0x408] ;  /* 0x00010200ff047b82 */ /* 0x010e220000000a00 */
[----:B------:R-:W-:Y:S01]  /*2ab0*/  LEA.HI R13, R13, R8, RZ, 0x2 ;  /* 0x000000080d0d7211 */ /* 0x000fe200078f10ff */
[----:B------:R-:W-:Y:S01]  /*2ac0*/  IMAD.WIDE.U32 R28, R190, R6, R18 ;  /* 0x00000006be1c7225 */ /* 0x000fe200078e0012 */
[----:B------:R-:W-:-:S02]  /*2ad0*/  SHF.L.U64.HI R40, R6, 0x6, R7 ;  /* 0x0000000606287819 */ /* 0x000fc40000010207 */
[----:B------:R-:W-:Y:S01]  /*2ae0*/  LOP3.LUT R13, R13, 0xfffffffc, RZ, 0xc0, !PT ;  /* 0xfffffffc0d0d7812 */ /* 0x000fe200078ec0ff */
[----:B------:R-:W-:Y:S01]  /*2af0*/  IMAD.IADD R21, R21, 0x1, R11 ;  /* 0x0000000115157824 */ /* 0x000fe200078e020b */
[----:B------:R-:W-:Y:S01]  /*2b00*/  ISETP.GE.AND P2, PT, R18, UR4, PT ;  /* 0x0000000412007c0c */ /* 0x000fe2000bf46270 */
[----:B------:R-:W-:Y:S01]  /*2b10*/  IMAD.IADD R29, R11, 0x1, R29 ;  /* 0x000000010b1d7824 */ /* 0x000fe200078e021d */
[----:B-----5:R-:W-:Y:S01]  /*2b20*/  SHF.R.S32.HI R11, RZ, 0x1f, R80 ;  /* 0x0000001fff0b7819 */ /* 0x020fe20000011450 */
[-C--:B------:R-:W-:Y:S01]  /*2b30*/  IMAD.WIDE.U32 R20, R80, R6.reuse, R20 ;  /* 0x0000000650147225 */ /* 0x080fe200078e0014 */
[----:B------:R-:W-:Y:S02]  /*2b40*/  IADD3 R49, R8, -R13, RZ ;  /* 0x8000000d08317210 */ /* 0x000fe40007ffe0ff */
[----:B------:R-:W-:Y:S01]  /*2b50*/  ISETP.GE.AND P1, PT, R185, UR4, PT ;  /* 0x00000004b9007c0c */ /* 0x000fe2000bf26270 */
[-C--:B------:R-:W-:Y:S01]  /*2b60*/  IMAD R10, R11, R6.reuse, RZ ;  /* 0x000000060b0a7224 */ /* 0x080fe200078e02ff */
[----:B---3--:R-:W-:Y:S01]  /*2b70*/  LEA.HI R46, R46, 0x8, RZ, 0x19 ;  /* 0x000000082e2e7811 */ /* 0x008fe200078fc8ff */
[----:B------:R-:W-:-:S04]  /*2b80*/  IMAD.WIDE.U32 R28, R80, R6, R28 ;  /* 0x00000006501c7225 */ /* 0x000fc800078e001c */
[----:B------:R-:W-:Y:S02]  /*2b90*/  IMAD.IADD R3, R24, 0x1, R25 ;  /* 0x0000000118037824 */ /* 0x000fe400078e0219 */
[----:B------:R-:W-:Y:S02]  /*2ba0*/  IMAD.SHL.U32 R41, R6, 0x40, RZ ;  /* 0x0000004006297824 */ /* 0x000fe400078e00ff */
[-C--:B0-----:R-:W-:Y:S01]  /*2bb0*/  IMAD R9, R9, R4.reuse, RZ ;  /* 0x0000000409097224 */ /* 0x081fe200078e02ff */
[----:B------:R-:W-:Y:S01]  /*2bc0*/  SHF.L.U64.HI R43, R4, 0x6, R5 ;  /* 0x00000006042b7819 */ /* 0x000fe20000010205 */
        /* <DEDUP_REMOVED lines=14> */
[----:B------:R-:W-:Y:S01]  /*2cb0*/  IMAD R9, R80, R7, R10 ;  /* 0x0000000750097224 */ /* 0x000fe200078e020a */
[----:B------:R-:W-:Y:S01]  /*2cc0*/  LOP3.LUT R5, R42, 0x38, R39, 0xf8, !PT ;  /* 0x000000382a057812 */ /* 0x000fe200078ef827 */
[----:B------:R-:W-:Y:S01]  /*2cd0*/  IMAD.WIDE.U32 R30, R80, R4, R30 ;  /* 0x00000004501e7225 */ /* 0x000fe200078e001e */
[----:B------:R-:W-:-:S02]  /*2ce0*/  LOP3.LUT R53, R39, 0xfffffff8, RZ, 0xc0, !PT ;  /* 0xfffffff827357812 */ /* 0x000fc400078ec0ff */
[----:B------:R-:W-:Y:S01]  /*2cf0*/  LOP3.LUT R5, R5, R44, RZ, 0x3c, !PT ;  /* 0x0000002c05057212 */ /* 0x000fe200078e3cff */
[----:B------:R-:W-:Y:S01]  /*2d00*/  IMAD.WIDE.U32 R32, R80, R4, R32 ;  /* 0x0000000450207225 */ /* 0x000fe200078e0020 */
[----:B------:R-:W-:-:S03]  /*2d10*/  SHF.R.S32.HI R58, RZ, 0x1f, R53 ;  /* 0x0000001fff3a7819 */ /* 0x000fc60000011435 */
[----:B------:R-:W-:Y:S02]  /*2d20*/  IMAD.SHL.U32 R45, R4, 0x40, RZ ;  /* 0x00000040042d7824 */ /* 0x000fe400078e00ff */
[----:B------:R-:W-:Y:S02]  /*2d30*/  IMAD.SHL.U32 R47, R47, 0x2, RZ ;  /* 0x000000022f2f7824 */ /* 0x000fe400078e00ff */
[----:B------:R-:W-:Y:S02]  /*2d40*/  IMAD R49, R49, 0x40, R190 ;  /* 0x0000004031317824 */ /* 0x000fe400078e02be */
[----:B------:R-:W-:Y:S02]  /*2d50*/  IMAD.IADD R51, R21, 0x1, R9 ;  /* 0x0000000115337824 */ /* 0x000fe400078e0209 */
[----:B------:R-:W-:Y:S02]  /*2d60*/  IMAD.IADD R52, R9, 0x1, R29 ;  /* 0x0000000109347824 */ /* 0x000fe400078e021d */
[----:B------:R-:W-:-:S02]  /*2d70*/  IMAD.IADD R56, R31, 0x1, R11 ;  /* 0x000000011f387824 */ /* 0x000fc400078e020b */
[----:B------:R-:W-:Y:S02]  /*2d80*/  IMAD.IADD R57, R11, 0x1, R33 ;  /* 0x000000010b397824 */ /* 0x000fe400078e0221 */
[----:B------:R-:W-:Y:S01]  /*2d90*/  IMAD R59, R214, 0x200, R5 ;  /* 0x00000200d63b7824 */ /* 0x000fe200078e0205 */
[----:B------:R-:W-:-:S07]  /*2da0*/  SHF.R.S32.HI R50, RZ, 0x1f, R0 ;  /* 0x0000001fff327819 */ /* 0x000fce0000011400 */
.L_x_2524:
        /* <DEDUP_REMOVED lines=11> */
[----:B------:R-:W2:Y:S08]  /*2e60*/  @!P0 LDC.64 R4, c[0x0][0x418] ;  /* 0x00010600ff048b82 */ /* 0x000eb00000000a00 */
[----:B---3--:R-:W3:Y:S08]  /*2e70*/  @P4 LDC R9, c[0x0][0x434] ;  /* 0x00010d00ff094b82 */ /* 0x008ef00000000800 */
[----:B----4-:R-:W4:Y:S01]  /*2e80*/  @P4 LDC R10, c[0x0][0x438] ;  /* 0x00010e00ff0a4b82 */ /* 0x010f220000000800 */
        /* <DEDUP_REMOVED lines=8> */
[----:B------:R-:W-:-:S05]  /*2f10*/  @!P0 LEA.HI.X R5, R6, R5, R7, 0x2, P4 ;  /* 0x0000000506058211 */ /* 0x000fca00020f1407 */
[----:B------:R0:W5:Y:S01]  /*2f20*/  @!P0 LDG.E R61, desc[UR42][R4.64] ;  /* 0x0000002a043d8981 */ /* 0x000162000c1e1900 */
[----:B-1----:R-:W-:Y:S01]  /*2f30*/  ISETP.GE.AND P0, PT, R69, 0x1, PT ;  /* 0x000000014500780c */ /* 0x002fe20003f06270 */
[----:B------:R-:W-:Y:S01]  /*2f40*/  IMAD.MOV R7, RZ, RZ, -R8 ;  /* 0x000000ffff077224 */ /* 0x000fe200078e0a08 */
[----:B------:R-:W-:Y:S05]  /*2f50*/  YIELD ;  /* 0x0000000000007946 */ /* 0x000fea0003800000 */
[----:B------:R-:W-:Y:S01]  /*2f60*/  IMAD.SHL.U32 R66, R187, 0x1000, RZ ;  /* 0x00001000bb427824 */ /* 0x000fe200078e00ff */
[----:B------:R-:W-:Y:S01]  /*2f70*/  BSSY B0, `(.L_x_2492) ;  /* 0x00001a9000007945 */ /* 0x000fe20003800000 */
[----:B------:R-:W-:Y:S01]  /*2f80*/  IMAD R62, R62, R7, R12 ;  /* 0x000000073e3e7224 */ /* 0x000fe200078e020c */
[----:B------:R-:W-:Y:S01]  /*2f90*/  ISETP.GT.AND P4, PT, R35, R36, PT ;  /* 0x000000242300720c */ /* 0x000fe20003f84270 */
[----:B------:R-:W-:-:S04]  /*2fa0*/  IMAD.IADD R7, R48, 0x1, R66 ;  /* 0x0000000130077824 */ /* 0x000fc800078e0242 */
[----:B------:R-:W-:Y:S01]  /*2fb0*/  IMAD R70, R7, 0x2, R2 ;  /* 0x0000000207467824 */ /* 0x000fe200078e0202 */
[----:B0-----:R-:W-:Y:S07]  /*2fc0*/  @!P0 BRA `(.L_x_2493) ;  /* 0x0000001400b88947 */ /* 0x001fee0003800000 */
[----:B------:R-:W-:Y:S01]  /*2fd0*/  SHF.R.S32.HI R64, RZ, 0x1f, R62 ;  /* 0x0000001fff407819 */ /* 0x000fe2000001143e */
[----:B------:R-:W-:Y:S01]  /*2fe0*/  ULDC.64 UR4, c[0x0][0x300] ;  /* 0x0000c00000047ab9 */ /* 0x000fe20000000a00 */
[----:B-----5:R-:W-:Y:S01]  /*2ff0*/  SHF.R.S32.HI R63, RZ, 0x1f, R61 ;  /* 0x0000001fff3f7819 */ /* 0x020fe2000001143d */
[----:B------:R-:W-:Y:S01]  /*3000*/  IMAD.WIDE.U32 R4, R62, UR4, RZ ;  /* 0x000000043e047c25 */ /* 0x000fe2000f8e00ff */
        /* <DEDUP_REMOVED lines=32> */
[----:B------:R-:W-:Y:S01]  /*3210*/  ULDC.64 UR4, c[0x0][0x3e8] ;  /* 0x0000fa0000047ab9 */ /* 0x000fe20000000a00 */
[----:B------:R-:W-:Y:S01]  /*3220*/  IMAD.MOV.U32 R6, RZ, RZ, R30 ;  /* 0x000000ffff067224 */ /* 0x000fe200078e001e */
[----:B------:R-:W-:Y:S01]  /*3230*/  ULDC.64 UR6, c[0x0][0x400] ;  /* 0x0001000000067ab9 */ /* 0x000fe20000000a00 */
[----:B------:R-:W-:Y:S01]  /*3240*/  IMAD.MOV.U32 R7, RZ, RZ, R56 ;  /* 0x000000ffff077224 */ /* 0x000fe200078e0038 */
[----:B------:R-:W-:Y:S01]  /*3250*/  CS2R R24, SRZ ;  /* 0x0000000000187805 */ /* 0x000fe2000001ff00 */
[-C--:B------:R-:W-:Y:S02]  /*3260*/  IMAD R5, R10, R45.reuse, R8 ;  /* 0x0000002d0a057224 */ /* 0x080fe400078e0208 */
[----:B------:R-:W-:Y:S01]  /*3270*/  IMAD.WIDE.U32 R8, R35, R45, R6 ;  /* 0x0000002d23087225 */ /* 0x000fe200078e0006 */
[----:B------:R-:W-:-:S03]  /*3280*/  IADD3 R7, P5, R20, R4, RZ ;  /* 0x0000000414077210 */ /* 0x000fc60007fbe0ff */
[----:B------:R-:W-:Y:S01]  /*3290*/  IMAD.IADD R5, R9, 0x1, R5 ;  /* 0x0000000109057824 */ /* 0x000fe200078e0205 */
[C---:B------:R-:W-:Y:S01]  /*32a0*/  LEA R4, P6, R8.reuse, UR6, 0x1 ;  /* 0x0000000608047c11 */ /* 0x040fe2000f8c08ff */
[----:B------:R-:W-:Y:S01]  /*32b0*/  IMAD.X R10, R11, 0x1, R51, P5 ;  /* 0x000000010b0a7824 */ /* 0x000fe200028e0633 */
[C---:B------:R-:W-:Y:S02]  /*32c0*/  LEA R6, P5, R7.reuse, UR4, 0x1 ;  /* 0x0000000407067c11 */ /* 0x040fe4000f8a08ff */
[----:B------:R-:W-:Y:S02]  /*32d0*/  LEA.HI.X R5, R8, UR7, R5, 0x1, P6 ;  /* 0x0000000708057c11 */ /* 0x000fe4000b0f0c05 */
[----:B------:R-:W-:Y:S02]  /*32e0*/  CS2R R8, SRZ ;  /* 0x0000000000087805 */ /* 0x000fe4000001ff00 */
[----:B------:R-:W-:Y:S02]  /*32f0*/  LEA.HI.X R7, R7, UR5, R10, 0x1, P5 ;  /* 0x0000000507077c11 */ /* 0x000fe4000a8f0c0a */
[----:B------:R-:W-:-:S02]  /*3300*/  ISETP.GE.AND P6, PT, R192, R69, PT ;  /* 0x00000045c000720c */ /* 0x000fc40003fc6270 */
[----:B------:R-:W-:-:S11]  /*3310*/  ISETP.GE.AND P5, PT, R207, R69, PT ;  /* 0x00000045cf00720c */ /* 0x000fd60003fa6270 */
[----:B------:R0:W5:Y:S04]  /*3320*/  @!P6 LDG.E.64 R26, desc[UR42][R6.64] ;  /* 0x0000002a061ae981 */ /* 0x000168000c1e1b00 */
[----:B------:R0:W5:Y:S04]  /*3330*/  @!P5 LDG.E.64 R8, desc[UR42][R6.64+0x20] ;  /* 0x0000202a0608d981 */ /* 0x000168000c1e1b00 */
[----:B------:R0:W5:Y:S04]  /*3340*/  @!P6 LDG.E.64 R54, desc[UR42][R4.64] ;  /* 0x0000002a0436e981 */ /* 0x000168000c1e1b00 */
[----:B------:R0:W5:Y:S02]  /*3350*/  @!P5 LDG.E.64 R24, desc[UR42][R4.64+0x20] ;  /* 0x0000202a0418d981 */ /* 0x000164000c1e1b00 */
.L_x_2496:
[----:B------:R-:W-:Y:S05]  /*3360*/  BSYNC B1 ;  /* 0x0000000000017941 */ /* 0x000fea0003800000 */
.L_x_2495:
        /* <DEDUP_REMOVED lines=16> */
.L_x_2497:
[----:B------:R-:W-:Y:S01]  /*3470*/  IMAD R60, R187, 0x8, R2 ;  /* 0x00000008bb3c7824 */ /* 0x000fe200078e0202 */
[----:B------:R-:W-:Y:S01]  /*3480*/  SHF.L.U32 R67, R191, 0x1f, RZ ;  /* 0x0000001fbf437819 */ /* 0x000fe200000006ff */
[----:B------:R-:W-:Y:S03]  /*3490*/  BSSY B1, `(.L_x_2498) ;  /* 0x0000003000017945 */ /* 0x000fe60003800000 */
[----:B------:R-:W0:Y:S02]  /*34a0*/  SYNCS.PHASECHK.TRANS64.TRYWAIT P6, [R60+URZ+0x28c90], R67 ;  /* 0x028c90433c0075a7 */ /* 0x000e2400080c017f */
[----:B0-----:R-:W-:Y:S05]  /*34b0*/  @!P6 BRA `(.L_x_2499) ;  /* 0x000001ec00b8e947 */ /* 0x001fea0003800000 */
.L_x_2850:
[----:B------:R-:W-:Y:S05]  /*34c0*/  BSYNC B1 ;  /* 0x0000000000017941 */ /* 0x000fea0003800000 */
.L_x_2498:
[----:B------:R-:W-:-:S03]  /*34d0*/  UMOV UR4, 0xffffffff ;  /* 0xffffffff00047882 */ /* 0x000fc60000000000 */
[----:B------:R-:W-:Y:S05]  /*34e0*/  BRA.DIV UR4, `(.L_x_2500) ;  /* 0x000001ee04c07947 */ /* 0x000fea000b800000 */
[----:B------:R1:W2:Y:S04]  /*34f0*/  SHFL.IDX PT, R71, R14, RZ, 0x1c1f ;  /* 0x001c1fff0e477589 */ /* 0x0002a800000e0000 */
[----:B------:R-:W3:Y:S02]  /*3500*/  SHFL.IDX PT, R68, R68, RZ, 0x1c1f ;  /* 0x001c1fff44447589 */ /* 0x000ee400000e0000 */
.L_x_2854:
[----:B------:R-:W-:Y:S05]  /*3510*/  @P0 BRA `(.L_x_2501) ;  /* 0x0000001400380947 */ /* 0x000fea0003800000 */
[----:B------:R-:W-:Y:S04]  /*3520*/  BSSY B1, `(.L_x_2502) ;  /* 0x0000032000017945 */ /* 0x000fe80003800000 */
[----:B------:R-:W-:Y:S05]  /*3530*/  @P2 BRA `(.L_x_2503) ;  /* 0x0000000000c02947 */ /* 0x000fea0003800000 */
[----:B------:R4:W0:Y:S01]  /*3540*/  LDS.128 R4, [R70+0x22400] ;  /* 0x0224000046047984 */ /* 0x0008220000000c00 */
[----:B------:R-:W-:Y:S01]  /*3550*/  ISETP.GE.AND P6, PT, R192, R69, PT ;  /* 0x00000045c000720c */ /* 0x000fe20003fc6270 */
[----:B------:R-:W-:Y:S01]  /*3560*/  BSSY B2, `(.L_x_2504) ;  /* 0x000002c000027945 */ /* 0x000fe20003800000 */
[----:B---3--:R-:W-:-:S04]  /*3570*/  LEA R10, P0, R18, R68, 0x1 ;  /* 0x00000044120a7211 */ /* 0x008fc800078008ff */
[----:B--2---:R-:W-:-:S07]  /*3580*/  LEA.HI.X R11, R18, R71, R19, 0x1, P0 ;  /* 0x00000047120b7211 */ /* 0x004fce00000f0c13 */
[----:B----4-:R-:W-:Y:S05]  /*3590*/  @P6 BRA `(.L_x_2505) ;  /* 0x0000000000a06947 */ /* 0x010fea0003800000 */
[--C-:B------:R-:W-:Y:S01]  /*35a0*/  SHF.R.U64 R15, R54, 0x10, R55.reuse ;  /* 0x00000010360f7819 */ /* 0x100fe20000001237 */
[----:B0-----:R-:W-:Y:S01]  /*35b0*/  HADD2.F32 R12, -RZ, R5.H1_H1 ;  /* 0x30000005ff0c7230 */ /* 0x001fe20000004100 */
[----:B------:R-:W-:Y:S01]  /*35c0*/  SHF.R.U32.HI R54, RZ, 0x10, R55 ;  /* 0x00000010ff367819 */ /* 0x000fe20000011637 */
[----:B------:R-:W-:Y:S01]  /*35d0*/  HADD2.F32 R13, -RZ, R7.H1_H1 ;  /* 0x30000007ff0d7230 */ /* 0x000fe20000004100 */
[--C-:B-1----:R-:W-:Y:S01]  /*35e0*/  SHF.R.U64 R14, R26, 0x10, R27.reuse ;  /* 0x000000101a0e7819 */ /* 0x102fe2000000121b */
[----:B------:R-:W-:Y:S01]  /*35f0*/  HADD2.F32 R15, -RZ, R15.H0_H0 ;  /* 0x2000000fff0f7230 */ /* 0x000fe20000004100 */
[----:B------:R-:W-:Y:S01]  /*3600*/  SHF.R.U32.HI R26, RZ, 0x10, R27 ;  /* 0x00000010ff1a7819 */ /* 0x000fe2000001161b */
[----:B------:R-:W-:Y:S02]  /*3610*/  HADD2.F32 R54, -RZ, R54.H0_H0 ;  /* 0x20000036ff367230 */ /* 0x000fe40000004100 */
[----:B------:R-:W-:Y:S02]  /*3620*/  HADD2.F32 R5, -RZ, R5.H0_H0 ;  /* 0x20000005ff057230 */ /* 0x000fe40000004100 */
[----:B------:R-:W-:Y:S01]  /*3630*/  FMUL.FTZ R70, R12, R15 ;  /* 0x0000000f0c467220 */ /* 0x000fe20000410000 */
[----:B------:R-:W-:-:S02]  /*3640*/  HADD2.F32 R7, -RZ, R7.H0_H0 ;  /* 0x20000007ff077230 */ /* 0x000fc40000004100 */
[-C--:B------:R-:W-:Y:S01]  /*3650*/  FMUL.FTZ R72, R13, R54.reuse ;  /* 0x000000360d487220 */ /* 0x080fe20000410000 */
[----:B------:R-:W-:Y:S02]  /*3660*/  HADD2.F32 R14, -RZ, R14.H0_H0 ;  /* 0x2000000eff0e7230 */ /* 0x000fe40000004100 */
[----:B------:R-:W-:Y:S01]  /*3670*/  FMUL.FTZ R15, R5, R15 ;  /* 0x0000000f050f7220 */ /* 0x000fe20000410000 */
[----:B------:R-:W-:Y:S02]  /*3680*/  HADD2.F32 R26, -RZ, R26.H0_H0 ;  /* 0x2000001aff1a7230 */ /* 0x000fe40000004100 */
[----:B------:R-:W-:Y:S01]  /*3690*/  FMUL.FTZ R54, R7, R54 ;  /* 0x0000003607367220 */ /* 0x000fe20000410000 */
[--C-:B------:R-:W-:Y:S02]  /*36a0*/  HADD2.F32 R55, -RZ, R75.reuse.H1_H1 ;  /* 0x3000004bff377230 */ /* 0x100fe40000004100 */
[-C--:B------:R-:W-:Y:S01]  /*36b0*/  FFMA.FTZ R5, R5, R14.reuse, -R70 ;  /* 0x0000000e05057223 */ /* 0x080fe20000010846 */
[----:B------:R-:W-:Y:S01]  /*36c0*/  FFMA.FTZ R12, R12, R14, R15 ;  /* 0x0000000e0c0c7223 */ /* 0x000fe2000001000f */
[-C--:B------:R-:W-:Y:S01]  /*36d0*/  FFMA.FTZ R7, R7, R26.reuse, -R72 ;  /* 0x0000001a07077223 */ /* 0x080fe20000010848 */
[----:B------:R-:W-:Y:S01]  /*36e0*/  FFMA.FTZ R54, R13, R26, R54 ;  /* 0x0000001a0d367223 */ /* 0x000fe20000010036 */
[----:B------:R-:W-:-:S02]  /*36f0*/  HADD2.F32 R26, -RZ, R75.H0_H0 ;  /* 0x2000004bff1a7230 */ /* 0x000fc40000004100 */
[----:B------:R-:W-:Y:S01]  /*3700*/  HADD2.F32 R13, -RZ, R4.H1_H1 ;  /* 0x30000004ff0d7230 */ /* 0x000fe20000004100 */
[----:B------:R-:W-:Y:S01]  /*3710*/  F2FP.F16.F32.PACK_AB R5, R12, R5 ;  /* 0x000000050c05723e */ /* 0x000fe200000000ff */
[----:B------:R-:W-:Y:S01]  /*3720*/  HADD2.F32 R14, -RZ, R6.H1_H1 ;  /* 0x30000006ff0e7230 */ /* 0x000fe20000004100 */
[----:B------:R-:W-:Y:S01]  /*3730*/  F2FP.F16.F32.PACK_AB R7, R54, R7 ;  /* 0x000000073607723e */ /* 0x000fe200000000ff */
[----:B------:R-:W-:Y:S02]  /*3740*/  HADD2.F32 R4, -RZ, R4.H0_H0 ;  /* 0x20000004ff047230 */ /* 0x000fe40000004100 */
[----:B------:R-:W-:Y:S02]  /*3750*/  HADD2.F32 R6, -RZ, R6.H0_H0 ;  /* 0x20000006ff067230 */ /* 0x000fe40000004100 */
[----:B------:R-:W-:Y:S01]  /*3760*/  FMUL.FTZ R75, R14, R55 ;  /* 0x000000370e4b7220 */ /* 0x000fe20000410000 */
[--C-:B------:R-:W-:Y:S02]  /*3770*/  HADD2.F32 R15, -RZ, R73.reuse.H0_H0 ;  /* 0x20000049ff0f7230 */ /* 0x100fe40000004100 */
[----:B------:R-:W-:-:S02]  /*3780*/  HADD2.F32 R27, -RZ, R73.H1_H1 ;  /* 0x30000049ff1b7230 */ /* 0x000fc40000004100 */
[CC--:B------:R-:W-:Y:S01]  /*3790*/  FMUL.FTZ R73, R13.reuse, R26.reuse ;  /* 0x0000001a0d497220 */ /* 0x0c0fe20000410000 */
[----:B------:R-:W-:Y:S01]  /*37a0*/  FMUL.FTZ R26, R4, R26 ;  /* 0x0000001a041a7220 */ /* 0x000fe20000410000 */
[----:B------:R-:W-:Y:S02]  /*37b0*/  FMUL.FTZ R55, R6, R55 ;  /* 0x0000003706377220 */ /* 0x000fe40000410000 */
[-C--:B------:R-:W-:Y:S01]  /*37c0*/  FFMA.FTZ R73, R4, R15.reuse, -R73 ;  /* 0x0000000f04497223 */ /* 0x080fe20000010849 */
[----:B------:R-:W-:Y:S01]  /*37d0*/  FFMA.FTZ R26, R13, R15, R26 ;  /* 0x0000000f0d1a7223 */ /* 0x000fe2000001001a */
[-C--:B------:R-:W-:Y:S01]  /*37e0*/  FFMA.FTZ R75, R6, R27.reuse, -R75 ;  /* 0x0000001b064b7223 */ /* 0x080fe2000001084b */
[----:B------:R-:W-:-:S03]  /*37f0*/  FFMA.FTZ R14, R14, R27, R55 ;  /* 0x0000001b0e0e7223 */ /* 0x000fc60000010037 */
[----:B------:R-:W-:Y:S02]  /*3800*/  F2FP.F16.F32.PACK_AB R4, R26, R73 ;  /* 0x000000491a04723e */ /* 0x000fe400000000ff */
[----:B------:R-:W-:-:S07]  /*3810*/  F2FP.F16.F32.PACK_AB R6, R14, R75 ;  /* 0x0000004b0e06723e */ /* 0x000fce00000000ff */
.L_x_2505:
[----:B------:R-:W-:Y:S05]  /*3820*/  BSYNC B2 ;  /* 0x0000000000027941 */ /* 0x000fea0003800000 */
.L_x_2504:
[----:B0-----:R4:W-:Y:S02]  /*3830*/  ST.E.128 desc[UR42][R10.64], R4 ;  /* 0x000000040a007985 */ /* 0x0019e4000c101d2a */
.L_x_2503:
[----:B------:R-:W-:Y:S05]  /*3840*/  BSYNC B1 ;  /* 0x0000000000017941 */ /* 0x000fea0003800000 */
.L_x_2502:
[----:B------:R-:W-:Y:S05]  /*3850*/  @P1 BRA `(.L_x_2501) ;  /* 0x0000001000681947 */ /* 0x000fea0003800000 */
[----:B----4-:R-:W-:Y:S01]  /*3860*/  IMAD.MOV.U32 R5, RZ, RZ, 0x20 ;  /* 0x00000020ff057424 */ /* 0x010fe200078e00ff */
[----:B------:R-:W-:Y:S01]  /*3870*/  LOP3.LUT P0, RZ, R198, 0x4, RZ, 0xc0, !PT ;  /* 0x00000004c6ff7812 */ /* 0x000fe2000780c0ff */
[----:B------:R-:W-:Y:S01]  /*3880*/  BSSY B1, `(.L_x_2506) ;  /* 0x0000032000017945 */ /* 0x000fe20003800000 */
[----:B------:R-:W-:Y:S02]  /*3890*/  ISETP.GE.AND P6, PT, R207, R69, PT ;  /* 0x00000045cf00720c */ /* 0x000fe40003fc6270 */
[----:B------:R-:W-:Y:S02]  /*38a0*/  SEL R5, R5, 0xffffffe0, !P0 ;  /* 0xffffffe005057807 */ /* 0x000fe40004000000 */
[----:B---3--:R-:W-:Y:S02]  /*38b0*/  LEA R10, P0, R185, R68, 0x1 ;  /* 0x00000044b90a7211 */ /* 0x008fe400078008ff */
[----:B------:R-:W-:Y:S02]  /*38c0*/  IADD3 R5, R5, R48, R66 ;  /* 0x0000003005057210 */ /* 0x000fe40007ffe042 */
[----:B--2---:R-:W-:-:S03]  /*38d0*/  LEA.HI.X R11, R185, R71, R206, 0x1, P0 ;  /* 0x00000047b90b7211 */ /* 0x004fc600000f0cce */
[----:B------:R-:W-:-:S06]  /*38e0*/  IMAD R4, R5, 0x2, R2 ;  /* 0x0000000205047824 */ /* 0x000fcc00078e0202 */
[----:B------:R-:W2:Y:S01]  /*38f0*/  LDS.128 R4, [R4+0x22400] ;  /* 0x0224000004047984 */ /* 0x000ea20000000c00 */
[----:B------:R-:W-:Y:S05]  /*3900*/  @P6 BRA `(.L_x_2507) ;  /* 0x0000000000a46947 */ /* 0x000fea0003800000 */
[----:B------:R-:W-:Y:S02]  /*3910*/  SHF.R.U64 R13, R24, 0x10, R25 ;  /* 0x00000010180d7819 */ /* 0x000fe40000001219 */
[----:B------:R-:W-:Y:S01]  /*3920*/  SHF.R.U64 R12, R8, 0x10, R9 ;  /* 0x00000010080c7819 */ /* 0x000fe20000001209 */
[----:B--2---:R-:W-:Y:S01]  /*3930*/  IMAD.MOV.U32 R8, RZ, RZ, R6 ;  /* 0x000000ffff087224 */ /* 0x004fe200078e0006 */
[----:B------:R-:W-:Y:S01]  /*3940*/  SHF.R.U32.HI R24, RZ, 0x10, R25 ;  /* 0x00000010ff187819 */ /* 0x000fe20000011619 */
[----:B------:R-:W-:Y:S01]  /*3950*/  HADD2.F32 R13, -RZ, R13.H0_H0 ;  /* 0x2000000dff0d7230 */ /* 0x000fe20000004100 */
[----:B-1----:R-:W-:Y:S01]  /*3960*/  SHF.R.U32.HI R14, RZ, 0x10, R9 ;  /* 0x00000010ff0e7819 */ /* 0x002fe20000011609 */
        /* <DEDUP_REMOVED lines=35> */
.L_x_2507:
[----:B------:R-:W-:Y:S05]  /*3ba0*/  BSYNC B1 ;  /* 0x0000000000017941 */ /* 0x000fea0003800000 */
.L_x_2506:
[----:B--2---:R2:W-:Y:S01]  /*3bb0*/  ST.E.128 desc[UR42][R10.64], R4 ;  /* 0x000000040a007985 */ /* 0x0045e2000c101d2a */
[----:B------:R-:W-:Y:S05]  /*3bc0*/  BRA `(.L_x_2501) ;  /* 0x0000000c008c7947 */ /* 0x000fea0003800000 */
.L_x_2494:
[----:B------:R-:W-:Y:S01]  /*3bd0*/  IMAD R65, R35, -0x40, R34 ;  /* 0xffffffc023417824 */ /* 0x000fe200078e0222 */
[----:B------:R-:W-:-:S04]  /*3be0*/  ISETP.GE.AND P0, PT, R18, R69, PT ;  /* 0x000000451200720c */ /* 0x000fc80003f06270 */
[----:B------:R-:W-:-:S04]  /*3bf0*/  VIMNMX R65, R65, 0x40, PT ;  /* 0x0000004041417848 */ /* 0x000fc80003fe0100 */
[----:B------:R-:W-:-:S13]  /*3c00*/  ISETP.GE.OR P5, PT, R190, R65, P0 ;  /* 0x00000041be00720c */ /* 0x000fda00007a6670 */
[----:B------:R-:W0:Y:S01]  /*3c10*/  @!P5 LDC.64 R12, c[0x0][0x3e8] ;  /* 0x0000fa00ff0cdb82 */ /* 0x000e220000000a00 */
[----:B------:R-:W-:Y:S01]  /*3c20*/  @!P5 IADD3 R6, P6, R28, R4, RZ ;  /* 0x000000041c06d210 */ /* 0x000fe20007fde0ff */
[----:B------:R-:W-:Y:S02]  /*3c30*/  @!P5 IMAD R4, R43, R35, RZ ;  /* 0x000000232b04d224 */ /* 0x000fe400078e02ff */
[----:B------:R-:W-:Y:S02]  /*3c40*/  @!P5 IMAD.MOV.U32 R5, RZ, RZ, R57 ;  /* 0x000000ffff05d224 */ /* 0x000fe400078e0039 */
[----:B------:R-:W-:Y:S02]  /*3c50*/  @!P5 IMAD R15, R10, R45, R4 ;  /* 0x0000002d0a0fd224 */ /* 0x000fe400078e0204 */
[----:B------:R-:W1:Y:S01]  /*3c60*/  @!P5 LDC.64 R8, c[0x0][0x400] ;  /* 0x00010000ff08db82 */ /* 0x000e620000000a00 */
[----:B------:R-:W-:Y:S02]  /*3c70*/  @!P5 IMAD.X R7, R11, 0x1, R52, P6 ;  /* 0x000000010b07d824 */ /* 0x000fe400030e0634 */
[----:B------:R-:W-:-:S04]  /*3c80*/  @!P5 IMAD.MOV.U32 R4, RZ, RZ, R32 ;  /* 0x000000ffff04d224 */ /* 0x000fc800078e0020 */
[----:B------:R-:W-:Y:S01]  /*3c90*/  @!P5 IMAD.WIDE.U32 R10, R35, R45, R4 ;  /* 0x0000002d230ad225 */ /* 0x000fe200078e0004 */
[----:B------:R-:W-:-:S03]  /*3ca0*/  CS2R R4, SRZ ;  /* 0x0000000000047805 */ /* 0x000fc6000001ff00 */
[----:B------:R-:W-:Y:S01]  /*3cb0*/  @!P5 IMAD.IADD R11, R15, 0x1, R11 ;  /* 0x000000010f0bd824 */ /* 0x000fe200078e020b */
[----:B0-----:R-:W-:-:S04]  /*3cc0*/  @!P5 LEA R12, P6, R6, R12, 0x1 ;  /* 0x0000000c060cd211 */ /* 0x001fc800078c08ff */
[----:B------:R-:W-:Y:S02]  /*3cd0*/  @!P5 LEA.HI.X R13, R6, R13, R7, 0x1, P6 ;  /* 0x0000000d060dd211 */ /* 0x000fe400030f0c07 */
[----:B------:R-:W-:Y:S02]  /*3ce0*/  CS2R R6, SRZ ;  /* 0x0000000000067805 */ /* 0x000fe4000001ff00 */
[C---:B-1----:R-:W-:Y:S02]  /*3cf0*/  @!P5 LEA R8, P6, R10.reuse, R8, 0x1 ;  /* 0x000000080a08d211 */ /* 0x042fe400078c08ff */
[----:B------:R-:W-:Y:S02]  /*3d00*/  CS2R R26, SRZ ;  /* 0x00000000001a7805 */ /* 0x000fe4000001ff00 */
[----:B------:R-:W-:Y:S01]  /*3d10*/  CS2R R24, SRZ ;  /* 0x0000000000187805 */ /* 0x000fe2000001ff00 */
[----:B------:R-:W2:Y:S01]  /*3d20*/  @!P5 LDG.E.128 R4, desc[UR42][R12.64] ;  /* 0x0000002a0c04d981 */ /* 0x000ea2000c1e1d00 */
[----:B------:R-:W-:-:S05]  /*3d30*/  @!P5 LEA.HI.X R9, R10, R9, R11, 0x1, P6 ;  /* 0x000000090a09d211 */ /* 0x000fca00030f0c0b */
[----:B------:R-:W3:Y:S01]  /*3d40*/  @!P5 LDG.E.128 R24, desc[UR42][R8.64] ;  /* 0x0000002a0818d981 */ /* 0x000ee2000c1e1d00 */
[----:B------:R-:W-:-:S06]  /*3d50*/  UISETP.NE.AND UP0, UPT, UR37, 0x3, UPT ;  /* 0x000000032500788c */ /* 0x000fcc000bf05270 */
[----:B------:R-:W-:Y:S01]  /*3d60*/  PLOP3.LUT P5, PT, PT, PT, UP0, 0x80, 0x0 ;  /* 0x000000000000781c */ /* 0x000fe20003faf008 */
[----:B--2---:R-:W-:Y:S02]  /*3d70*/  IMAD.MOV.U32 R10, RZ, RZ, R6 ;  /* 0x000000ffff0a7224 */ /* 0x004fe400078e0006 */
[----:B------:R-:W-:Y:S02]  /*3d80*/  IMAD.MOV.U32 R11, RZ, RZ, R7 ;  /* 0x000000ffff0b7224 */ /* 0x000fe400078e0007 */
[----:B------:R-:W-:Y:S02]  /*3d90*/  IMAD.MOV.U32 R15, RZ, RZ, R4 ;  /* 0x000000ffff0f7224 */ /* 0x000fe400078e0004 */
[----:B------:R-:W-:Y:S01]  /*3da0*/  IMAD.MOV.U32 R54, RZ, RZ, R5 ;  /* 0x000000ffff367224 */ /* 0x000fe200078e0005 */
[----:B------:R-:W-:Y:S01]  /*3db0*/  PRMT R77, R77, 0x5410, R11 ;  /* 0x000054104d4d7816 */ /* 0x000fe2000000000b */
[----:B---3--:R-:W-:Y:S01]  /*3dc0*/  IMAD.MOV.U32 R8, RZ, RZ, R26 ;  /* 0x000000ffff087224 */ /* 0x008fe200078e001a */
[----:B------:R-:W-:Y:S01]  /*3dd0*/  PRMT R83, R10, 0x5410, R15 ;  /* 0x000054100a537816 */ /* 0x000fe2000000000f */
[----:B------:R-:W-:Y:S01]  /*3de0*/  IMAD.MOV.U32 R9, RZ, RZ, R27 ;  /* 0x000000ffff097224 */ /* 0x000fe200078e001b */
[----:B------:R-:W-:Y:S01]  /*3df0*/  PRMT R74, R54, 0x7610, R74 ;  /* 0x00007610364a7816 */ /* 0x000fe2000000004a */
[----:B------:R-:W-:-:S02]  /*3e00*/  IMAD.MOV.U32 R10, RZ, RZ, R24 ;  /* 0x000000ffff0a7224 */ /* 0x000fc400078e0018 */
[----:B------:R-:W-:Y:S01]  /*3e10*/  IMAD.MOV.U32 R11, RZ, RZ, R25 ;  /* 0x000000ffff0b7224 */ /* 0x000fe200078e0019 */
[----:B------:R-:W-:Y:S02]  /*3e20*/  PRMT R77, R9, 0x7610, R77 ;  /* 0x00007610094d7816 */ /* 0x000fe4000000004d */
[----:B------:R-:W-:Y:S02]  /*3e30*/  PRMT R81, R8, 0x5410, R10 ;  /* 0x0000541008517816 */ /* 0x000fe4000000000a */
[----:B------:R-:W-:Y:S01]  /*3e40*/  PRMT R76, R11, 0x7610, R76 ;  /* 0x000076100b4c7816 */ /* 0x000fe2000000004c */
[----:B------:R-:W-:Y:S06]  /*3e50*/  @!P5 BRA `(.L_x_2508) ;  /* 0x000000000004d947 */ /* 0x000fec0003800000 */
[----:B------:R-:W-:Y:S01]  /*3e60*/  BPT.TRAP 0x1 ;  /* 0x000000040000795c */ /* 0x000fe20000300000 */
.L_x_2508:
[----:B------:R-:W-:Y:S01]  /*3e70*/  IMAD R60, R187, 0x8, R2 ;  /* 0x00000008bb3c7824 */ /* 0x000fe200078e0202 */
[----:B------:R-:W-:Y:S01]  /*3e80*/  SHF.L.U32 R67, R191, 0x1f, RZ ;  /* 0x0000001fbf437819 */ /* 0x000fe200000006ff */
[----:B------:R-:W-:Y:S03]  /*3e90*/  BSSY B1, `(.L_x_2509) ;  /* 0x0000003000017945 */ /* 0x000fe60003800000 */
[----:B------:R-:W0:Y:S02]  /*3ea0*/  SYNCS.PHASECHK.TRANS64.TRYWAIT P6, [R60+URZ+0x28c90], R67 ;  /* 0x028c90433c0075a7 */ /* 0x000e2400080c017f */
[----:B0-----:R-:W-:Y:S05]  /*3eb0*/  @!P6 BRA `(.L_x_2510) ;  /* 0x000001e40098e947 */ /* 0x001fea0003800000 */
.L_x_2855:
[----:B------:R-:W-:Y:S05]  /*3ec0*/  BSYNC B1 ;  /* 0x0000000000017941 */ /* 0x000fea0003800000 */
.L_x_2509:
[----:B------:R-:W-:-:S03]  /*3ed0*/  UMOV UR4, 0xffffffff ;  /* 0xffffffff00047882 */ /* 0x000fc60000000000 */
[----:B------:R-:W-:Y:S05]  /*3ee0*/  BRA.DIV UR4, `(.L_x_2511) ;  /* 0x000001e604a07947 */ /* 0x000fea000b800000 */
[----:B------:R1:W2:Y:S04]  /*3ef0*/  SHFL.IDX PT, R69, R14, RZ, 0x1c1f ;  /* 0x001c1fff0e457589 */ /* 0x0002a800000e0000 */
[----:B------:R-:W3:Y:S02]  /*3f00*/  SHFL.IDX PT, R68, R68, RZ, 0x1c1f ;  /* 0x001c1fff44447589 */ /* 0x000ee400000e0000 */
.L_x_2859:
[----:B------:R-:W-:-:S13]  /*3f10*/  ISETP.GE.OR P6, PT, R190, R65, P2 ;  /* 0x00000041be00720c */ /* 0x000fda00017c6670 */
[----:B------:R-:W-:Y:S05]  /*3f20*/  @P6 BRA `(.L_x_2501) ;  /* 0x0000000800b46947 */ /* 0x000fea0003800000 */
[----:B------:R-:W4:Y:S01]  /*3f30*/  LDC R70, c[0x0][0x2f4] ;  /* 0x0000bd00ff467b82 */ /* 0x000f220000000800 */
[C---:B---3--:R-:W-:Y:S01]  /*3f40*/  LEA R54, P6, R53.reuse, R68, 0x1 ;  /* 0x0000004435367211 */ /* 0x048fe200078c08ff */
[----:B------:R-:W-:Y:S03]  /*3f50*/  BSSY B1, `(.L_x_2512) ;  /* 0x000006d000017945 */ /* 0x000fe60003800000 */
[----:B--2---:R-:W-:Y:S01]  /*3f60*/  LEA.HI.X R55, R53, R69, R58, 0x1, P6 ;  /* 0x0000004535377211 */ /* 0x004fe200030f0c3a */
        /* <DEDUP_REMOVED lines=14> */
[----:B------:R-:W2:Y:S04]  /*4050*/  LDS.128 R8, [R9+0x22400] ;  /* 0x0224000009087984 */ /* 0x000ea80000000c00 */
[----:B-1----:R-:W1:Y:S01]  /*4060*/  LDS.128 R12, [R12+0x22400] ;  /* 0x022400000c0c7984 */ /* 0x002e620000000c00 */
[----:B------:R-:W-:Y:S05]  /*4070*/  @P0 BRA `(.L_x_2513) ;  /* 0x0000000400680947 */ /* 0x000fea0003800000 */
[----:B-1----:R-:W-:Y:S01]  /*4080*/  IMAD.MOV.U32 R72, RZ, RZ, R13 ;  /* 0x000000ffff487224 */ /* 0x002fe200078e000d */
[----:B------:R-:W-:Y:S01]  /*4090*/  SHF.R.U32.HI R75, RZ, 0x10, R5 ;  /* 0x00000010ff4b7819 */ /* 0x000fe20000011605 */
[----:B--2---:R-:W-:Y:S01]  /*40a0*/  IMAD.MOV.U32 R66, RZ, RZ, R9 ;  /* 0x000000ffff427224 */ /* 0x004fe200078e0009 */
[----:B------:R-:W-:Y:S01]  /*40b0*/  SHF.R.U64 R24, R24, 0x10, R25 ;  /* 0x0000001018187819 */ /* 0x000fe20000001219 */
[----:B------:R-:W-:Y:S01]  /*40c0*/  HADD2.F32 R76, -RZ, R76.H0_H0 ;  /* 0x2000004cff4c7230 */ /* 0x000fe20000004100 */
[----:B------:R-:W-:Y:S01]  /*40d0*/  SHF.R.U64 R6, R6, 0x10, R7 ;  /* 0x0000001006067819 */ /* 0x000fe20000001207 */
[----:B------:R-:W-:Y:S02]  /*40e0*/  HADD2.F32 R9, -RZ, R72.H0_H0 ;  /* 0x20000048ff097230 */ /* 0x000fe40000004100 */
[----:B------:R-:W-:Y:S02]  /*40f0*/  HADD2.F32 R13, -RZ, R66.H0_H0 ;  /* 0x20000042ff0d7230 */ /* 0x000fe40000004100 */
[----:B------:R-:W-:-:S02]  /*4100*/  HADD2.F32 R74, -RZ, R74.H0_H0 ;  /* 0x2000004aff4a7230 */ /* 0x000fc40000004100 */
[-C--:B------:R-:W-:Y:S01]  /*4110*/  FMUL.FTZ R78, R9, R76.reuse ;  /* 0x0000004c094e7220 */ /* 0x080fe20000410000 */
[----:B------:R-:W-:Y:S02]  /*4120*/  HADD2.F32 R73, -RZ, R72.H1_H1 ;  /* 0x30000048ff497230 */ /* 0x000fe40000004100 */
[C---:B------:R-:W-:Y:S01]  /*4130*/  FMUL.FTZ R76, R13.reuse, R76 ;  /* 0x0000004c0d4c7220 */ /* 0x040fe20000410000 */
[----:B------:R-:W-:Y:S02]  /*4140*/  HADD2.F32 R72, -RZ, R66.H1_H1 ;  /* 0x30000042ff487230 */ /* 0x000fe40000004100 */
[-C--:B------:R-:W-:Y:S01]  /*4150*/  FFMA.FTZ R13, R13, R74.reuse, -R78 ;  /* 0x0000004a0d0d7223 */ /* 0x080fe2000001084e */
[----:B------:R-:W-:Y:S02]  /*4160*/  HADD2.F32 R66, -RZ, R75.H0_H0 ;  /* 0x2000004bff427230 */ /* 0x000fe40000004100 */
[----:B------:R-:W-:Y:S01]  /*4170*/  FFMA.FTZ R9, R9, R74, R76 ;  /* 0x0000004a09097223 */ /* 0x000fe2000001004c */
[----:B------:R-:W-:Y:S01]  /*4180*/  SHF.R.U32.HI R74, RZ, 0x10, R25 ;  /* 0x00000010ff4a7819 */ /* 0x000fe20000011619 */
[--C-:B------:R-:W-:Y:S01]  /*4190*/  HADD2.F32 R78, -RZ, R77.reuse.H0_H0 ;  /* 0x2000004dff4e7230 */ /* 0x100fe20000004100 */
[----:B------:R-:W-:Y:S01]  /*41a0*/  SHF.R.U64 R25, R4, 0x10, R5 ;  /* 0x0000001004197819 */ /* 0x000fe20000001205 */
[----:B------:R-:W-:Y:S01]  /*41b0*/  HADD2.F32 R76, -RZ, R77.H1_H1 ;  /* 0x3000004dff4c7230 */ /* 0x000fe20000004100 */
[--C-:B------:R-:W-:Y:S01]  /*41c0*/  SHF.R.U32.HI R77, RZ, 0x10, R27.reuse ;  /* 0x00000010ff4d7819 */ /* 0x100fe2000001161b */
[----:B------:R-:W-:Y:S01]  /*41d0*/  HADD2.F32 R74, -RZ, R74.H0_H0 ;  /* 0x2000004aff4a7230 */ /* 0x000fe20000004100 */
[----:B------:R-:W-:Y:S01]  /*41e0*/  SHF.R.U64 R27, R26, 0x10, R27 ;  /* 0x000000101a1b7819 */ /* 0x000fe2000000121b */
[----:B------:R-:W-:-:S02]  /*41f0*/  HADD2.F32 R24, -RZ, R24.H0_H0 ;  /* 0x20000018ff187230 */ /* 0x000fc40000004100 */
[----:B------:R-:W-:Y:S02]  /*4200*/  HADD2.F32 R77, -RZ, R77.H0_H0 ;  /* 0x2000004dff4d7230 */ /* 0x000fe40000004100 */
[CC--:B------:R-:W-:Y:S01]  /*4210*/  FMUL.FTZ R75, R73.reuse, R74.reuse ;  /* 0x0000004a494b7220 */ /* 0x0c0fe20000410000 */
[C---:B------:R-:W-:Y:S01]  /*4220*/  FMUL.FTZ R74, R72.reuse, R74 ;  /* 0x0000004a484a7220 */ /* 0x040fe20000410000 */
[----:B------:R-:W-:Y:S02]  /*4230*/  HADD2.F32 R26, -RZ, R81.H0_H0 ;  /* 0x20000051ff1a7230 */ /* 0x000fe40000004100 */
[-C--:B------:R-:W-:Y:S01]  /*4240*/  FFMA.FTZ R72, R72, R66.reuse, -R75 ;  /* 0x0000004248487223 */ /* 0x080fe2000001084b */
[----:B------:R-:W-:Y:S01]  /*4250*/  FFMA.FTZ R66, R73, R66, R74 ;  /* 0x0000004249427223 */ /* 0x000fe2000001004a */
[----:B------:R-:W-:Y:S02]  /*4260*/  IMAD.MOV.U32 R74, RZ, RZ, R15 ;  /* 0x000000ffff4a7224 */ /* 0x000fe400078e000f */
[----:B------:R-:W-:Y:S01]  /*4270*/  IMAD.MOV.U32 R73, RZ, RZ, R11 ;  /* 0x000000ffff497224 */ /* 0x000fe200078e000b */
[----:B------:R-:W-:Y:S01]  /*4280*/  F2FP.F16.F32.PACK_AB R13, R72, R13 ;  /* 0x0000000d480d723e */ /* 0x000fe200000000ff */
[----:B------:R-:W-:Y:S01]  /*4290*/  IMAD.MOV.U32 R75, RZ, RZ, R8 ;  /* 0x000000ffff4b7224 */ /* 0x000fe200078e0008 */
[----:B------:R-:W-:Y:S01]  /*42a0*/  F2FP.F16.F32.PACK_AB R66, R66, R9 ;  /* 0x000000094242723e */ /* 0x000fe200000000ff */
[----:B------:R-:W-:-:S02]  /*42b0*/  HADD2.F32 R11, -RZ, R74.H0_H0 ;  /* 0x2000004aff0b7230 */ /* 0x000fc40000004100 */
[--C-:B------:R-:W-:Y:S02]  /*42c0*/  HADD2.F32 R15, -RZ, R73.reuse.H0_H0 ;  /* 0x20000049ff0f7230 */ /* 0x100fe40000004100 */
[----:B------:R-:W-:Y:S02]  /*42d0*/  HADD2.F32 R8, -RZ, R73.H1_H1 ;  /* 0x30000049ff087230 */ /* 0x000fe40000004100 */
[-C--:B------:R-:W-:Y:S01]  /*42e0*/  FMUL.FTZ R82, R11, R78.reuse ;  /* 0x0000004e0b527220 */ /* 0x080fe20000410000 */
[----:B------:R-:W-:Y:S02]  /*42f0*/  HADD2.F32 R4, -RZ, R75.H1_H1 ;  /* 0x3000004bff047230 */ /* 0x000fe40000004100 */
[C---:B------:R-:W-:Y:S01]  /*4300*/  FMUL.FTZ R78, R15.reuse, R78 ;  /* 0x0000004e0f4e7220 */ /* 0x040fe20000410000 */
[----:B------:R-:W-:Y:S02]  /*4310*/  HADD2.F32 R27, -RZ, R27.H0_H0 ;  /* 0x2000001bff1b7230 */ /* 0x000fe40000004100 */
[----:B------:R-:W-:Y:S01]  /*4320*/  FFMA.FTZ R15, R15, R76, -R82 ;  /* 0x0000004c0f0f7223 */ /* 0x000fe20000010852 */
[----:B------:R-:W-:-:S02]  /*4330*/  IMAD.MOV.U32 R9, RZ, RZ, R13 ;  /* 0x000000ffff097224 */ /* 0x000fc400078e000d */
[----:B------:R-:W-:Y:S01]  /*4340*/  FFMA.FTZ R11, R11, R76, R78 ;  /* 0x0000004c0b0b7223 */ /* 0x000fe2000001004e */
[----:B------:R-:W-:Y:S02]  /*4350*/  IMAD.MOV.U32 R76, RZ, RZ, R12 ;  /* 0x000000ffff4c7224 */ /* 0x000fe400078e000c */
[----:B------:R-:W-:Y:S01]  /*4360*/  HADD2.F32 R12, -RZ, R74.H1_H1 ;  /* 0x3000004aff0c7230 */ /* 0x000fe20000004100 */
[----:B------:R-:W-:Y:S01]  /*4370*/  SHF.R.U32.HI R74, RZ, 0x10, R7 ;  /* 0x00000010ff4a7819 */ /* 0x000fe20000011607 */
[----:B------:R-:W-:Y:S02]  /*4380*/  HADD2.F32 R7, -RZ, R25.H0_H0 ;  /* 0x20000019ff077230 */ /* 0x000fe40000004100 */
[----:B------:R-:W-:Y:S02]  /*4390*/  HADD2.F32 R5, -RZ, R76.H1_H1 ;  /* 0x3000004cff057230 */ /* 0x000fe40000004100 */
[----:B------:R-:W-:Y:S01]  /*43a0*/  FMUL.FTZ R79, R12, R77 ;  /* 0x0000004d0c4f7220 */ /* 0x000fe20000410000 */
[----:B------:R-:W-:-:S02]  /*43b0*/  HADD2.F32 R73, -RZ, R74.H0_H0 ;  /* 0x2000004aff497230 */ /* 0x000fc40000004100 */
[----:B------:R-:W-:Y:S01]  /*43c0*/  FMUL.FTZ R77, R8, R77 ;  /* 0x0000004d084d7220 */ /* 0x000fe20000410000 */
[----:B------:R-:W-:Y:S02]  /*43d0*/  HADD2.F32 R74, -RZ, R76.H0_H0 ;  /* 0x2000004cff4a7230 */ /* 0x000fe40000004100 */
[-C--:B------:R-:W-:Y:S01]  /*43e0*/  FMUL.FTZ R25, R5, R24.reuse ;  /* 0x0000001805197220 */ /* 0x080fe20000410000 */
[----:B------:R-:W-:Y:S01]  /*43f0*/  FMUL.FTZ R76, R4, R24 ;  /* 0x00000018044c7220 */ /* 0x000fe20000410000 */
[-C--:B------:R-:W-:Y:S01]  /*4400*/  FFMA.FTZ R8, R8, R73.reuse, -R79 ;  /* 0x0000004908087223 */ /* 0x080fe2000001084f */
[----:B------:R-:W-:Y:S01]  /*4410*/  FFMA.FTZ R12, R12, R73, R77 ;  /* 0x000000490c0c7223 */ /* 0x000fe2000001004d */
[----:B------:R-:W-:Y:S02]  /*4420*/  HADD2.F32 R78, -RZ, R81.H1_H1 ;  /* 0x30000051ff4e7230 */ /* 0x000fe40000004100 */
[----:B------:R-:W-:Y:S01]  /*4430*/  FFMA.FTZ R4, R4, R7, -R25 ;  /* 0x0000000704047223 */ /* 0x000fe20000010819 */
[----:B------:R-:W-:-:S02]  /*4440*/  HADD2.F32 R73, -RZ, R75.H0_H0 ;  /* 0x2000004bff497230 */ /* 0x000fc40000004100 */
[----:B------:R-:W-:Y:S01]  /*4450*/  FFMA.FTZ R5, R5, R7, R76 ;  /* 0x0000000705057223 */ /* 0x000fe2000001004c */
[----:B------:R-:W-:Y:S02]  /*4460*/  HADD2.F32 R24, -RZ, R14.H0_H0 ;  /* 0x2000000eff187230 */ /* 0x000fe40000004100 */
[-C--:B------:R-:W-:Y:S01]  /*4470*/  FMUL.FTZ R82, R74, R78.reuse ;  /* 0x0000004e4a527220 */ /* 0x080fe20000410000 */
[--C-:B------:R-:W-:Y:S02]  /*4480*/  HADD2.F32 R77, -RZ, R83.reuse.H1_H1 ;  /* 0x30000053ff4d7230 */ /* 0x100fe40000004100 */
[----:B------:R-:W-:Y:S01]  /*4490*/  FMUL.FTZ R79, R73, R78 ;  /* 0x0000004e494f7220 */ /* 0x000fe20000410000 */
[----:B------:R-:W-:Y:S02]  /*44a0*/  HADD2.F32 R25, -RZ, R83.H0_H0 ;  /* 0x20000053ff197230 */ /* 0x000fe40000004100 */
[----:B------:R-:W-:Y:S01]  /*44b0*/  FMUL.FTZ R76, R24, R26 ;  /* 0x0000001a184c7220 */ /* 0x000fe20000410000 */
[----:B------:R-:W-:-:S02]  /*44c0*/  HADD2.F32 R7, -RZ, R10.H0_H0 ;  /* 0x2000000aff077230 */ /* 0x000fc40000004100 */
[-C--:B------:R-:W-:Y:S01]  /*44d0*/  FFMA.FTZ R73, R73, R77.reuse, -R82 ;  /* 0x0000004d49497223 */ /* 0x080fe20000010852 */
[----:B------:R-:W-:Y:S02]  /*44e0*/  HADD2.F32 R14, -RZ, R14.H1_H1 ;  /* 0x3000000eff0e7230 */ /* 0x000fe40000004100 */
[----:B------:R-:W-:Y:S01]  /*44f0*/  FFMA.FTZ R74, R74, R77, R79 ;  /* 0x0000004d4a4a7223 */ /* 0x000fe2000001004f */
[----:B------:R-:W-:Y:S02]  /*4500*/  HADD2.F32 R10, -RZ, R10.H1_H1 ;  /* 0x3000000aff0a7230 */ /* 0x000fe40000004100 */
[C---:B------:R-:W-:Y:S01]  /*4510*/  FMUL.FTZ R75, R7.reuse, R26 ;  /* 0x0000001a074b7220 */ /* 0x040fe20000410000 */
[----:B------:R-:W-:Y:S01]  /*4520*/  FFMA.FTZ R76, R7, R25, -R76 ;  /* 0x00000019074c7223 */ /* 0x000fe2000001084c */
[----:B------:R-:W-:Y:S02]  /*4530*/  HADD2.F32 R7, -RZ, R6.H0_H0 ;  /* 0x20000006ff077230 */ /* 0x000fe40000004100 */
[-C--:B------:R-:W-:Y:S01]  /*4540*/  FMUL.FTZ R77, R14, R27.reuse ;  /* 0x0000001b0e4d7220 */ /* 0x080fe20000410000 */
[----:B------:R-:W-:Y:S01]  /*4550*/  FMUL.FTZ R27, R10, R27 ;  /* 0x0000001b0a1b7220 */ /* 0x000fe20000410000 */
[----:B------:R-:W-:Y:S01]  /*4560*/  F2FP.F16.F32.PACK_AB R15, R8, R15 ;  /* 0x0000000f080f723e */ /* 0x000fe200000000ff */
[----:B------:R-:W-:Y:S01]  /*4570*/  FFMA.FTZ R75, R24, R25, R75 ;  /* 0x00000019184b7223 */ /* 0x000fe2000001004b */
[-C--:B------:R-:W-:Y:S01]  /*4580*/  FFMA.FTZ R77, R10, R7.reuse, -R77 ;  /* 0x000000070a4d7223 */ /* 0x080fe2000001084d */
[----:B------:R-:W-:Y:S01]  /*4590*/  FFMA.FTZ R14, R14, R7, R27 ;  /* 0x000000070e0e7223 */ /* 0x000fe2000001001b */
[----:B------:R-:W-:Y:S01]  /*45a0*/  F2FP.F16.F32.PACK_AB R6, R12, R11 ;  /* 0x0000000b0c06723e */ /* 0x000fe200000000ff */
[----:B------:R-:W-:Y:S01]  /*45b0*/  IMAD.MOV.U32 R11, RZ, RZ, R15 ;  /* 0x000000ffff0b7224 */ /* 0x000fe200078e000f */
[----:B------:R-:W-:Y:S01]  /*45c0*/  F2FP.F16.F32.PACK_AB R8, R4, R73 ;  /* 0x000000490408723e */ /* 0x000fe200000000ff */
[----:B------:R-:W-:Y:S01]  /*45d0*/  IMAD.MOV.U32 R13, RZ, RZ, R66 ;  /* 0x000000ffff0d7224 */ /* 0x000fe200078e0042 */
[----:B------:R-:W-:Y:S01]  /*45e0*/  F2FP.F16.F32.PACK_AB R12, R5, R74 ;  /* 0x0000004a050c723e */ /* 0x000fe200000000ff */
[----:B------:R-:W-:Y:S01]  /*45f0*/  IMAD.MOV.U32 R15, RZ, RZ, R6 ;  /* 0x000000ffff0f7224 */ /* 0x000fe200078e0006 */
[----:B------:R-:W-:-:S02]  /*4600*/  F2FP.F16.F32.PACK_AB R10, R77, R76 ;  /* 0x0000004c4d0a723e */ /* 0x000fc400000000ff */
[----:B------:R-:W-:-:S07]  /*4610*/  F2FP.F16.F32.PACK_AB R14, R14, R75 ;  /* 0x0000004b0e0e723e */ /* 0x000fce00000000ff */
.L_x_2513:
[----:B------:R-:W-:Y:S05]  /*4620*/  BSYNC B1 ;  /* 0x0000000000017941 */ /* 0x000fea0003800000 */
.L_x_2512:
[----:B--2---:R2:W-:Y:S01]  /*4630*/  ST.E.128 desc[UR42][R54.64], R8 ;  /* 0x0000000836007985 */ /* 0x0045e2000c101d2a */
[----:B------:R-:W-:Y:S01]  /*4640*/  ISETP.GE.AND P0, PT, R71, R70, PT ;  /* 0x000000464700720c */ /* 0x000fe20003f06270 */
[----:B------:R-:W-:Y:S02]  /*4650*/  IMAD.MOV.U32 R4, RZ, RZ, R68 ;  /* 0x000000ffff047224 */ /* 0x000fe400078e0044 */
[----:B------:R-:W-:-:S10]  /*4660*/  IMAD.MOV.U32 R5, RZ, RZ, R69 ;  /* 0x000000ffff057224 */ /* 0x000fd400078e0045 */
[----:B------:R-:W-:Y:S05]  /*4670*/  @P0 BRA `(.L_x_2501) ;  /* 0x0000000000e00947 */ /* 0x000fea0003800000 */
[----:B------:R-:W-:-:S05]  /*4680*/  IMAD.WIDE R4, R71, 0x2, R4 ;  /* 0x0000000247047825 */ /* 0x000fca00078e0204 */
[----:B-1----:R1:W-:Y:S01]  /*4690*/  ST.E.128 desc[UR42][R4.64], R12 ;  /* 0x0000000c04007985 */ /* 0x0023e2000c101d2a */
[----:B------:R-:W-:Y:S05]  /*46a0*/  BRA `(.L_x_2501) ;  /* 0x0000000000d47947 */ /* 0x000fea0003800000 */
.L_x_2493:
[----:B------:R-:W-:-:S06]  /*46b0*/  UISETP.NE.AND UP0, UPT, UR37, 0x3, UPT ;  /* 0x000000032500788c */ /* 0x000fcc000bf05270 */
[----:B------:R-:W-:-:S13]  /*46c0*/  PLOP3.LUT P5, PT, PT, PT, UP0, 0x80, 0x0 ;  /* 0x000000000000781c */ /* 0x000fda0003faf008 */
[----:B------:R-:W-:Y:S05]  /*46d0*/  @!P5 BRA `(.L_x_2514) ;  /* 0x000000000004d947 */ /* 0x000fea0003800000 */
[----:B------:R-:W-:Y:S01]  /*46e0*/  BPT.TRAP 0x1 ;  /* 0x000000040000795c */ /* 0x000fe20000300000 */
.L_x_2514:
[----:B------:R-:W-:Y:S01]  /*46f0*/  IMAD R60, R187, 0x8, R2 ;  /* 0x00000008bb3c7824 */ /* 0x000fe200078e0202 */
[----:B------:R-:W-:Y:S01]  /*4700*/  SHF.L.U32 R67, R191, 0x1f, RZ ;  /* 0x0000001fbf437819 */ /* 0x000fe200000006ff */
[----:B------:R-:W-:Y:S01]  /*4710*/  BSSY B1, `(.L_x_2515) ;  /* 0x0000004000017945 */ /* 0x000fe20003800000 */
[----:B------:R-:W-:Y:S02]  /*4720*/  SHF.R.S32.HI R64, RZ, 0x1f, R62 ;  /* 0x0000001fff407819 */ /* 0x000fe4000001143e */
[----:B------:R-:W0:Y:S02]  /*4730*/  SYNCS.PHASECHK.TRANS64.TRYWAIT P0, [R60+URZ+0x28c90], R67 ;  /* 0x028c90433c0075a7 */ /* 0x000e24000800017f */
[----:B0-----:R-:W-:Y:S05]  /*4740*/  @!P0 BRA `(.L_x_2516) ;  /* 0x000001dc00d48947 */ /* 0x001fea0003800000 */
.L_x_2860:
[----:B------:R-:W-:Y:S05]  /*4750*/  BSYNC B1 ;  /* 0x0000000000017941 */ /* 0x000fea0003800000 */
.L_x_2515:
[----:B------:R-:W-:Y:S01]  /*4760*/  ULDC.64 UR4, c[0x0][0x300] ;  /* 0x0000c00000047ab9 */ /* 0x000fe20000000a00 */
[----:B-----5:R-:W-:Y:S01]  /*4770*/  SHF.R.S32.HI R63, RZ, 0x1f, R61 ;  /* 0x0000001fff3f7819 */ /* 0x020fe2000001143d */
[----:B------:R-:W-:Y:S01]  /*4780*/  IMAD R7, R64, UR4, RZ ;  /* 0x0000000440077c24 */ /* 0x000fe2000f8e02ff */
[----:B------:R-:W-:Y:S01]  /*4790*/  ULDC.64 UR6, c[0x0][0x2e8] ;  /* 0x0000ba0000067ab9 */ /* 0x000fe20000000a00 */
[----:B------:R-:W-:-:S04]  /*47a0*/  IMAD.WIDE.U32 R4, R62, UR4, RZ ;  /* 0x000000043e047c25 */ /* 0x000fc8000f8e00ff */
        /* <DEDUP_REMOVED lines=8> */
[----:B------:R-:W-:Y:S01]  /*4830*/  ULDC.64 UR4, c[0x0][0x308] ;  /* 0x0000c20000047ab9 */ /* 0x000fe20000000a00 */
[----:B------:R-:W-:-:S02]  /*4840*/  ISETP.GT.AND P0, PT, R65, R190, PT ;  /* 0x000000be4100720c */ /* 0x000fc40003f04270 */
[----:B------:R-:W-:Y:S02]  /*4850*/  IMAD.IADD R5, R5, 0x1, R7 ;  /* 0x0000000105057824 */ /* 0x000fe400078e0207 */
[----:B------:R-:W-:Y:S01]  /*4860*/  IMAD.WIDE.U32 R4, R188, UR4, R4 ;  /* 0x00000004bc047c25 */ /* 0x000fe2000f8e0004 */
[----:B------:R-:W-:-:S03]  /*4870*/  UMOV UR4, 0xffffffff ;  /* 0xffffffff00047882 */ /* 0x000fc60000000000 */
[----:B------:R-:W-:Y:S01]  /*4880*/  IMAD R13, R188, UR5, R5 ;  /* 0x00000005bc0d7c24 */ /* 0x000fe2000f8e0205 */
[----:B------:R-:W-:-:S04]  /*4890*/  LEA R5, P6, R4, UR6, 0x1 ;  /* 0x0000000604057c11 */ /* 0x000fc8000f8c08ff */
[----:B------:R-:W-:Y:S01]  /*48a0*/  LEA.HI.X R13, R4, UR7, R13, 0x1, P6 ;  /* 0x00000007040d7c11 */ /* 0x000fe2000b0f0c0d */
[----:B------:R-:W-:Y:S08]  /*48b0*/  BRA.DIV UR4, `(.L_x_2517) ;  /* 0x000001de048c7947 */ /* 0x000ff0000b800000 */
[----:B------:R1:W2:Y:S04]  /*48c0*/  SHFL.IDX PT, R25, R13, RZ, 0x1c1f ;  /* 0x001c1fff0d197589 */ /* 0x0002a800000e0000 */
[----:B------:R1:W3:Y:S02]  /*48d0*/  SHFL.IDX PT, R14, R5, RZ, 0x1c1f ;  /* 0x001c1fff050e7589 */ /* 0x0002e400000e0000 */
.L_x_2864:
[----:B------:R-:W-:Y:S05]  /*48e0*/  @!P0 BRA `(.L_x_2501) ;  /* 0x0000000000448947 */ /* 0x000fea0003800000 */
[----:B------:R-:W-:Y:S02]  /*48f0*/  ULDC UR4, c[0x0][0x2f4] ;  /* 0x0000bd0000047ab9 */ /* 0x000fe40000000800 */
[----:B------:R-:W-:-:S13]  /*4900*/  ISETP.GE.AND P0, PT, R18, UR4, PT ;  /* 0x0000000412007c0c */ /* 0x000fda000bf06270 */
[----:B-1----:R-:W1:Y:S01]  /*4910*/  @!P0 LDS.128 R4, [R70+0x22400] ;  /* 0x0224000046048984 */ /* 0x002e620000000c00 */
[----:B---3--:R-:W-:-:S04]  /*4920*/  @!P0 LEA R8, P6, R18, R14, 0x1 ;  /* 0x0000000e12088211 */ /* 0x008fc800078c08ff */
[----:B--2---:R-:W-:-:S05]  /*4930*/  @!P0 LEA.HI.X R9, R18, R25, R19, 0x1, P6 ;  /* 0x0000001912098211 */ /* 0x004fca00030f0c13 */
[----:B-1----:R4:W-:Y:S01]  /*4940*/  @!P0 ST.E.128 desc[UR42][R8.64], R4 ;  /* 0x0000000408008985 */ /* 0x0029e2000c101d2a */
[----:B------:R-:W-:-:S13]  /*4950*/  ISETP.GE.AND P0, PT, R185, UR4, PT ;  /* 0x00000004b9007c0c */ /* 0x000fda000bf06270 */
[----:B------:R-:W-:Y:S05]  /*4960*/  @P0 BRA `(.L_x_2501) ;  /* 0x0000000000240947 */ /* 0x000fea0003800000 */
[----:B------:R-:W-:Y:S02]  /*4970*/  LOP3.LUT P0, RZ, R198, 0x4, RZ, 0xc0, !PT ;  /* 0x00000004c6ff7812 */ /* 0x000fe4000780c0ff */
[----:B----4-:R-:W-:-:S11]  /*4980*/  IADD3 R5, R48, 0x20, RZ ;  /* 0x0000002030057810 */ /* 0x010fd60007ffe0ff */
[----:B------:R-:W-:Y:S01]  /*4990*/  @P0 VIADD R5, R48, 0xffffffe0 ;  /* 0xffffffe030050836 */ /* 0x000fe20000000000 */
[----:B------:R-:W-:-:S03]  /*49a0*/  LEA R8, P0, R185, R14, 0x1 ;  /* 0x0000000eb9087211 */ /* 0x000fc600078008ff */
[----:B------:R-:W-:Y:S01]  /*49b0*/  IMAD.IADD R5, R66, 0x1, R5 ;  /* 0x0000000142057824 */ /* 0x000fe200078e0205 */
[----:B------:R-:W-:-:S03]  /*49c0*/  LEA.HI.X R9, R185, R25, R206, 0x1, P0 ;  /* 0x00000019b9097211 */ /* 0x000fc600000f0cce */
[----:B------:R-:W-:-:S06]  /*49d0*/  IMAD R5, R5, 0x2, R2 ;  /* 0x0000000205057824 */ /* 0x000fcc00078e0202 */
[----:B------:R-:W1:Y:S04]  /*49e0*/  LDS.128 R4, [R5+0x22400] ;  /* 0x0224000005047984 */ /* 0x000e680000000c00 */
[----:B-1----:R1:W-:Y:S02]  /*49f0*/  ST.E.128 desc[UR42][R8.64], R4 ;  /* 0x0000000408007985 */ /* 0x0023e4000c101d2a */
.L_x_2501:
[----:B------:R-:W-:Y:S05]  /*4a00*/  BSYNC B0 ;  /* 0x0000000000007941 */ /* 0x000fea0003800000 */
.L_x_2492:
[----:B-12-4-:R-:W1:Y:S01]  /*4a10*/  S2R R4, SR_TID.X ;  /* 0x0000000000047919 */ /* 0x016e620000002100 */
[----:B------:R-:W-:Y:S01]  /*4a20*/  @!PT LDS RZ, [RZ] ;  /* 0x00000000fffff984 */ /* 0x000fe20000000800 */
[----:B------:R-:W-:Y:S01]  /*4a30*/  @!PT LDS RZ, [RZ] ;  /* 0x00000000fffff984 */ /* 0x000fe20000000800 */
[----:B------:R-:W-:Y:S01]  /*4a40*/  @!PT LDS RZ, [RZ] ;  /* 0x00000000fffff984 */ /* 0x000fe20000000800 */
[----:B------:R-:W-:Y:S01]  /*4a50*/  @!PT LDS RZ, [RZ] ;  /* 0x00000000fffff984 */ /* 0x000fe20000000800 */
[----:B------:R2:W-:Y:S06]  /*4a60*/  MEMBAR.ALL.CTA ;  /* 0x0000000000007992 */ /* 0x0005ec0000008000 */
[----:B--2---:R-:W2:Y:S01]  /*4a70*/  FENCE.VIEW.ASYNC.S ;  /* 0x00000000000073c6 */ /* 0x004ea20000000000 */
[----:B------:R-:W-:Y:S05]  /*4a80*/  WARPSYNC.ALL ;  /* 0x0000000000007948 */ /* 0x000fea0003800000 */
[----:B------:R-:W-:Y:S01]  /*4a90*/  BSSY B0, `(.L_x_2518) ;  /* 0x0000009000007945 */ /* 0x000fe20003800000 */
[----:B-1----:R-:W-:Y:S01]  /*4aa0*/  LOP3.LUT R4, R4, 0x7f, RZ, 0xc0, !PT ;  /* 0x0000007f04047812 */ /* 0x002fe200078ec0ff */
[----:B--2---:R1:W-:Y:S03]  /*4ab0*/  BAR.SYNC.DEFER_BLOCKING R46, 0x80 ;  /* 0x0002002e0000751d */ /* 0x0043e60000010000 */
[----:B------:R-:W-:-:S13]  /*4ac0*/  ISETP.NE.AND P0, PT, R4, RZ, PT ;  /* 0x000000ff0400720c */ /* 0x000fda0003f05270 */
[----:B------:R-:W-:-:S05]  /*4ad0*/  @!P0 VIADD R4, R60, 0x28ca0 ;  /* 0x00028ca03c048836 */ /* 0x000fca0000000000 */
[----:B------:R-:W-:-:S04]  /*4ae0*/  @!P0 PRMT R4, RZ, 0x654, R4 ;  /* 0x00000654ff048816 */ /* 0x000fc80000000004 */
[----:B------:R1:W-:Y:S01]  /*4af0*/  @!P0 SYNCS.ARRIVE.TRANS64.RED.A1T0 RZ, [R4+URZ], RZ ;  /* 0x000000ff04ff89a7 */ /* 0x0003e2000810043f */
[----:B------:R-:W-:Y:S05]  /*4b00*/  @!P5 BRA `(.L_x_2519) ;  /* 0x000000000004d947 */ /* 0x000fea0003800000 */
[----:B------:R-:W-:Y:S01]  /*4b10*/  BPT.TRAP 0x1 ;  /* 0x000000040000795c */ /* 0x000fe20000300000 */
.L_x_2519:
[----:B------:R-:W-:Y:S05]  /*4b20*/  BSYNC B0 ;  /* 0x0000000000007941 */ /* 0x000fea0003800000 */
.L_x_2518:
[----:B------:R-:W2:Y:S01]  /*4b30*/  SYNCS.PHASECHK.TRANS64.TRYWAIT P5, [R60+URZ+0x28cb0], R67 ;  /* 0x028cb0433c0075a7 */ /* 0x000ea200080a017f */
[----:B------:R-:W-:Y:S04]  /*4b40*/  BSSY B0, `(.L_x_2520) ;  /* 0x0000002000007945 */ /* 0x000fe80003800000 */
[----:B--2---:R-:W-:Y:S05]  /*4b50*/  @!P5 BRA `(.L_x_2521) ;  /* 0x000001dc0028d947 */ /* 0x004fea0003800000 */
.L_x_2865:
[----:B------:R-:W-:Y:S05]  /*4b60*/  BSYNC B0 ;  /* 0x0000000000007941 */ /* 0x000fea0003800000 */
.L_x_2520:
[----:B------:R-:W-:Y:S01]  /*4b70*/  ULDC.64 UR4, c[0x0][0x328] ;  /* 0x0000ca0000047ab9 */ /* 0x000fe20000000a00 */
[----:B------:R-:W-:Y:S01]  /*4b80*/  ULDC.64 UR6, c[0x0][0x318] ;  /* 0x0000c60000067ab9 */ /* 0x000fe20000000a00 */
[----:B------:R-:W-:Y:S01]  /*4b90*/  IMAD R7, R64, UR4, RZ ;  /* 0x0000000440077c24 */ /* 0x000fe2000f8e02ff */
[----:B------:R-:W-:Y:S01]  /*4ba0*/  BSSY B0, `(.L_x_2522) ;  /* 0x000008b000007945 */ /* 0x000fe20003800000 */
[----:B-1----:R-:W-:-:S04]  /*4bb0*/  IMAD.WIDE.U32 R4, R62, UR4, RZ ;  /* 0x000000043e047c25 */ /* 0x002fc8000f8e00ff */
        /* <DEDUP_REMOVED lines=13> */
[----:B------:R-:W1:Y:S04]  /*4c90*/  SHFL.IDX PT, R11, R11, RZ, 0x1c1f ;  /* 0x001c1fff0b0b7589 */ /* 0x000e6800000e0000 */
[----:B------:R-:W4:Y:S08]  /*4ca0*/  SHFL.IDX PT, R10, R10, RZ, 0x1c1f ;  /* 0x001c1fff0a0a7589 */ /* 0x000f3000000e0000 */
[----:B------:R-:W-:Y:S05]  /*4cb0*/  @!P5 BRA `(.L_x_2523) ;  /* 0x0000000400e4d947 */ /* 0x000fea0003800000 */
[----:B------:R-:W5:Y:S01]  /*4cc0*/  LDL R26, [R1+0x14] ;  /* 0x00001400011a7983 */ /* 0x000f620000100800 */
[----:B------:R-:W-:-:S03]  /*4cd0*/  ULDC UR4, c[0x0][0x320] ;  /* 0x0000c80000047ab9 */ /* 0x000fc60000000800 */
[----:B------:R-:W2:Y:S04]  /*4ce0*/  LDL R25, [R1+0x18] ;  /* 0x0000180001197983 */ /* 0x000ea80000100800 */
[----:B------:R-:W2:Y:S04]  /*4cf0*/  LDL R70, [R1+0x10] ;  /* 0x0000100001467983 */ /* 0x000ea80000100800 */
[----:B------:R-:W2:Y:S04]  /*4d00*/  LDL R24, [R1+0x1c] ;  /* 0x00001c0001187983 */ /* 0x000ea80000100800 */
[----:B------:R-:W2:Y:S04]  /*4d10*/  LDL R69, [R1+0xc] ;  /* 0x00000c0001457983 */ /* 0x000ea80000100800 */
[----:B---3--:R-:W3:Y:S04]  /*4d20*/  LDL R68, [R1+0x20] ;  /* 0x0000200001447983 */ /* 0x008ee80000100800 */
[----:B------:R-:W3:Y:S01]  /*4d30*/  LDL R66, [R1+0x8] ;  /* 0x0000080001427983 */ /* 0x000ee20000100800 */
[----:B------:R-:W-:-:S03]  /*4d40*/  ISETP.GE.AND P6, PT, R18, UR4, PT ;  /* 0x0000000412007c0c */ /* 0x000fc6000bfc6270 */
[----:B------:R-:W3:Y:S01]  /*4d50*/  LDL R55, [R1+0x24] ;  /* 0x0000240001377983 */ /* 0x000ee20000100800 */
[----:B------:R-:W-:-:S03]  /*4d60*/  IMAD R9, R187, 0x8000, R48 ;  /* 0x00008000bb097824 */ /* 0x000fc600078e0230 */
[----:B------:R-:W3:Y:S01]  /*4d70*/  LDL R54, [R1+0x4] ;  /* 0x0000040001367983 */ /* 0x000ee20000100800 */
[C---:B------:R-:W-:Y:S01]  /*4d80*/  IMAD R13, R9.reuse, 0x2, R2 ;  /* 0x00000002090d7824 */ /* 0x040fe200078e0202 */
[----:B------:R-:W-:Y:S01]  /*4d90*/  LOP3.LUT P5, RZ, R198, 0x4, RZ, 0xc0, !PT ;  /* 0x00000004c6ff7812 */ /* 0x000fe200078ac0ff */
[----:B------:R-:W-:Y:S01]  /*4da0*/  VIADD R15, R9, 0x20 ;  /* 0x00000020090f7836 */ /* 0x000fe20000000000 */
[----:B------:R-:W3:Y:S01]  /*4db0*/  LDL R27, [R1+0x28] ;  /* 0x00002800011b7983 */ /* 0x000ee20000100800 */
[----:B------:R-:W-:-:S03]  /*4dc0*/  VIADD R14, R18, 0x40 ;  /* 0x00000040120e7836 */ /* 0x000fc60000000000 */
[----:B------:R-:W0:Y:S07]  /*4dd0*/  @!P6 LDS.128 R4, [R13+0x400] ;  /* 0x000400000d04e984 */ /* 0x000e2e0000000c00 */
[----:B------:R-:W-:Y:S01]  /*4de0*/  @P5 VIADD R15, R9, 0xffffffe0 ;  /* 0xffffffe0090f5836 */ /* 0x000fe20000000000 */
[----:B-1----:R-:W-:-:S03]  /*4df0*/  @!P6 LEA R8, P5, R18, R11, 0x1 ;  /* 0x0000000b1208e211 */ /* 0x002fc600078a08ff */
[----:B------:R-:W-:Y:S01]  /*4e00*/  IMAD R12, R15, 0x2, R2 ;  /* 0x000000020f0c7824 */ /* 0x000fe200078e0202 */
[----:B----4-:R-:W-:Y:S01]  /*4e10*/  @!P6 LEA.HI.X R9, R18, R10, R19, 0x1, P5 ;  /* 0x0000000a1209e211 */ /* 0x010fe200028f0c13 */
[----:B------:R-:W4:Y:S01]  /*4e20*/  LDL R15, [R1+0x34] ;  /* 0x00003400010f7983 */ /* 0x000f220000100800 */
[----:B------:R-:W-:-:S03]  /*4e30*/  ISETP.GE.AND P5, PT, R185, UR4, PT ;  /* 0x00000004b9007c0c */ /* 0x000fc6000bfa6270 */
[----:B0-----:R0:W-:Y:S10]  /*4e40*/  @!P6 ST.E.128 desc[UR42][R8.64], R4 ;  /* 0x000000040800e985 */ /* 0x0011f4000c101d2a */
[----:B------:R-:W1:Y:S01]  /*4e50*/  @!P5 LDS.128 R4, [R12+0x400] ;  /* 0x000400000c04d984 */ /* 0x000e620000000c00 */
[----:B0-----:R-:W-:-:S04]  /*4e60*/  @!P5 LEA R8, P6, R185, R11, 0x1 ;  /* 0x0000000bb908d211 */ /* 0x001fc800078c08ff */
[----:B------:R-:W-:Y:S02]  /*4e70*/  @!P5 LEA.HI.X R9, R185, R10, R206, 0x1, P6 ;  /* 0x0000000ab909d211 */ /* 0x000fe400030f0cce */
[----:B------:R-:W-:-:S03]  /*4e80*/  ISETP.GE.AND P6, PT, R14, UR4, PT ;  /* 0x000000040e007c0c */ /* 0x000fc6000bfc6270 */
[----:B-1----:R5:W-:Y:S10]  /*4e90*/  @!P5 ST.E.128 desc[UR42][R8.64], R4 ;  /* 0x000000040800d985 */ /* 0x002bf4000c101d2a */
[----:B------:R-:W0:Y:S01]  /*4ea0*/  @!P6 LDS.128 R4, [R13+0x2400] ;  /* 0x002400000d04e984 */ /* 0x000e220000000c00 */
[----:B------:R-:W-:Y:S01]  /*4eb0*/  VIADD R14, R18, 0x60 ;  /* 0x00000060120e7836 */ /* 0x000fe20000000000 */
[----:B-----5:R-:W-:-:S02]  /*4ec0*/  @!P6 LEA R8, P5, R26, R11, 0x1 ;  /* 0x0000000b1a08e211 */ /* 0x020fc400078a08ff */
[----:B------:R-:W5:Y:S03]  /*4ed0*/  LDL R26, [R1] ;  /* 0x00000000011a7983 */ /* 0x000f660000100800 */
[----:B--2---:R-:W-:Y:S02]  /*4ee0*/  @!P6 IMAD.X R9, R10, 0x1, R25, P5 ;  /* 0x000000010a09e824 */ /* 0x004fe400028e0619 */
[----:B------:R-:W2:Y:S01]  /*4ef0*/  LDL R25, [R1+0x2c] ;  /* 0x00002c0001197983 */ /* 0x000ea20000100800 */
[----:B------:R-:W-:-:S03]  /*4f00*/  ISETP.GE.AND P5, PT, R14, UR4, PT ;  /* 0x000000040e007c0c */ /* 0x000fc6000bfa6270 */
[----:B0-----:R0:W-:Y:S10]  /*4f10*/  @!P6 ST.E.128 desc[UR42][R8.64], R4 ;  /* 0x000000040800e985 */ /* 0x0011f4000c101d2a */
[----:B------:R-:W1:Y:S01]  /*4f20*/  @!P5 LDS.128 R4, [R12+0x2400] ;  /* 0x002400000c04d984 */ /* 0x000e620000000c00 */
[----:B0-----:R-:W-:-:S05]  /*4f30*/  @!P5 LEA R8, P6, R70, R11, 0x1 ;  /* 0x0000000b4608d211 */ /* 0x001fca00078c08ff */
[----:B------:R-:W-:Y:S02]  /*4f40*/  @!P5 IMAD.X R9, R10, 0x1, R24, P6 ;  /* 0x000000010a09d824 */ /* 0x000fe400030e0618 */
[----:B------:R-:W4:Y:S01]  /*4f50*/  LDL R24, [R1+0x30] ;  /* 0x0000300001187983 */ /* 0x000f220000100800 */
[----:B------:R-:W-:-:S05]  /*4f60*/  VIADD R14, R18, 0x80 ;  /* 0x00000080120e7836 */ /* 0x000fca0000000000 */
[----:B------:R-:W-:Y:S01]  /*4f70*/  ISETP.GE.AND P6, PT, R14, UR4, PT ;  /* 0x000000040e007c0c */ /* 0x000fe2000bfc6270 */
[----:B-1----:R0:W-:-:S12]  /*4f80*/  @!P5 ST.E.128 desc[UR42][R8.64], R4 ;  /* 0x000000040800d985 */ /* 0x0021d8000c101d2a */
[----:B------:R-:W1:Y:S01]  /*4f90*/  @!P6 LDS.128 R4, [R13+0x4400] ;  /* 0x004400000d04e984 */ /* 0x000e620000000c00 */
[----:B------:R-:W-:Y:S01]  /*4fa0*/  VIADD R14, R18, 0xa0 ;  /* 0x000000a0120e7836 */ /* 0x000fe20000000000 */
[----:B0-----:R-:W-:-:S05]  /*4fb0*/  @!P6 LEA R8, P5, R69, R11, 0x1 ;  /* 0x0000000b4508e211 */ /* 0x001fca00078a08ff */
[----:B---3--:R-:W-:Y:S01]  /*4fc0*/  @!P6 IMAD.X R9, R10, 0x1, R68, P5 ;  /* 0x000000010a09e824 */ /* 0x008fe200028e0644 */
[----:B------:R-:W-:-:S04]  /*4fd0*/  ISETP.GE.AND P5, PT, R14, UR4, PT ;  /* 0x000000040e007c0c */ /* 0x000fc8000bfa6270 */
[----:B-1----:R0:W-:Y:S09]  /*4fe0*/  @!P6 ST.E.128 desc[UR42][R8.64], R4 ;  /* 0x000000040800e985 */ /* 0x0021f2000c101d2a */
[----:B------:R-:W1:Y:S01]  /*4ff0*/  @!P5 LDS.128 R4, [R12+0x4400] ;  /* 0x004400000c04d984 */ /* 0x000e620000000c00 */
[----:B------:R-:W-:Y:S01]  /*5000*/  VIADD R14, R18, 0xc0 ;  /* 0x000000c0120e7836 */ /* 0x000fe20000000000 */
[----:B0-----:R-:W-:-:S05]  /*5010*/  @!P5 LEA R8, P6, R66, R11, 0x1 ;  /* 0x0000000b4208d211 */ /* 0x001fca00078c08ff */
[----:B------:R-:W-:Y:S01]  /*5020*/  @!P5 IMAD.X R9, R10, 0x1, R55, P6 ;  /* 0x000000010a09d824 */ /* 0x000fe200030e0637 */
[----:B------:R-:W-:-:S04]  /*5030*/  ISETP.GE.AND P6, PT, R14, UR4, PT ;  /* 0x000000040e007c0c */ /* 0x000fc8000bfc6270 */
[----:B-1----:R0:W-:Y:S09]  /*5040*/  @!P5 ST.E.128 desc[UR42][R8.64], R4 ;  /* 0x000000040800d985 */ /* 0x0021f2000c101d2a */
[----:B------:R-:W1:Y:S01]  /*5050*/  @!P6 LDS.128 R4, [R13+0x6400] ;  /* 0x006400000d04e984 */ /* 0x000e620000000c00 */
[----:B0-----:R-:W-:-:S03]  /*5060*/  @!P6 LEA R8, P5, R54, R11, 0x1 ;  /* 0x0000000b3608e211 */ /* 0x001fc600078a08ff */
[----:B------:R-:W3:Y:S02]  /*5070*/  LDL R54, [R1+0x38] ;  /* 0x0000380001367983 */ /* 0x000ee40000100800 */
[----:B------:R-:W-:Y:S02]  /*5080*/  @!P6 IMAD.X R9, R10, 0x1, R27, P5 ;  /* 0x000000010a09e824 */ /* 0x000fe400028e061b */
[----:B------:R-:W3:Y:S01]  /*5090*/  LDL R27, [R1+0x3c] ;  /* 0x00003c00011b7983 */ /* 0x000ee20000100800 */
[----:B------:R-:W-:-:S05]  /*50a0*/  VIADD R14, R18, 0xe0 ;  /* 0x000000e0120e7836 */ /* 0x000fca0000000000 */
[----:B------:R-:W-:Y:S01]  /*50b0*/  ISETP.GE.AND P5, PT, R14, UR4, PT ;  /* 0x000000040e007c0c */ /* 0x000fe2000bfa6270 */
[----:B-1----:R5:W-:-:S12]  /*50c0*/  @!P6 ST.E.128 desc[UR42][R8.64], R4 ;  /* 0x000000040800e985 */ /* 0x002bd8000c101d2a */
[----:B------:R-:W0:Y:S01]  /*50d0*/  @!P5 LDS.128 R4, [R12+0x6400] ;  /* 0x006400000c04d984 */ /* 0x000e220000000c00 */
[----:B------:R-:W-:Y:S01]  /*50e0*/  VIADD R14, R18, 0x100 ;  /* 0x00000100120e7836 */ /* 0x000fe20000000000 */
[----:B-----5:R-:W-:Y:S02]  /*50f0*/  @!P5 LEA R8, P6, R26, R11, 0x1 ;  /* 0x0000000b1a08d211 */ /* 0x020fe400078c08ff */
[----:B------:R-:W5:Y:S03]  /*5100*/  LDL R26, [R1+0x40] ;  /* 0x00004000011a7983 */ /* 0x000f660000100800 */
[----:B--2---:R-:W-:Y:S02]  /*5110*/  @!P5 IMAD.X R9, R10, 0x1, R25, P6 ;  /* 0x000000010a09d824 */ /* 0x004fe400030e0619 */
[----:B------:R-:W2:Y:S01]  /*5120*/  LDL R25, [R1+0x44] ;  /* 0x0000440001197983 */ /* 0x000ea20000100800 */
[----:B------:R-:W-:-:S03]  /*5130*/  ISETP.GE.AND P6, PT, R14, UR4, PT ;  /* 0x000000040e007c0c */ /* 0x000fc6000bfc6270 */
[----:B0-----:R0:W-:Y:S10]  /*5140*/  @!P5 ST.E.128 desc[UR42][R8.64], R4 ;  /* 0x000000040800d985 */ /* 0x0011f4000c101d2a */
[----:B------:R-:W1:Y:S01]  /*5150*/  @!P6 LDS.128 R4, [R13+0x8400] ;  /* 0x008400000d04e984 */ /* 0x000e620000000c00 */
[----:B0-----:R-:W-:-:S05]  /*5160*/  @!P6 LEA R8, P5, R229, R11, 0x1 ;  /* 0x0000000be508e211 */ /* 0x001fca00078a08ff */
[----:B----4-:R-:W-:Y:S02]  /*5170*/  @!P6 IMAD.X R9, R10, 0x1, R24, P5 ;  /* 0x000000010a09e824 */ /* 0x010fe400028e0618 */
[----:B------:R-:W4:Y:S01]  /*5180*/  LDL R24, [R1+0x48] ;  /* 0x0000480001187983 */ /* 0x000f220000100800 */
[----:B------:R-:W-:-:S05]  /*5190*/  VIADD R14, R18, 0x120 ;  /* 0x00000120120e7836 */ /* 0x000fca0000000000 */
[----:B------:R-:W-:Y:S01]  /*51a0*/  ISETP.GE.AND P5, PT, R14, UR4, PT ;  /* 0x000000040e007c0c */ /* 0x000fe2000bfa6270 */
[----:B-1----:R0:W-:-:S12]  /*51b0*/  @!P6 ST.E.128 desc[UR42][R8.64], R4 ;  /* 0x000000040800e985 */ /* 0x0021d8000c101d2a */
        /* <DEDUP_REMOVED lines=17> */
[----:B------:R-:W-:Y:S01]  /*52d0*/  ISETP.GE.AND P6, PT, R14, UR4, PT ;  /* 0x000000040e007c0c */ /* 0x000fe2000bfc6270 */
[----:B------:R-:W-:-:S03]  /*52e0*/  VIADD R14, R18, 0x1a0 ;  /* 0x000001a0120e7836 */ /* 0x000fc60000000000 */
[----:B-1----:R0:W-:Y:S09]  /*52f0*/  @!P5 ST.E.128 desc[UR42][R8.64], R4 ;  /* 0x000000040800d985 */ /* 0x0021f2000c101d2a */
[----:B------:R-:W1:Y:S01]  /*5300*/  @!P6 LDS.128 R4, [R13+0xc400] ;  /* 0x00c400000d04e984 */ /* 0x000e620000000c00 */
[----:B0-----:R-:W-:-:S05]  /*5310*/  @!P6 LEA R8, P5, R218, R11, 0x1 ;  /* 0x0000000bda08e211 */ /* 0x001fca00078a08ff */
[----:B-----5:R-:W-:Y:S01]  /*5320*/  @!P6 IMAD.X R9, R10, 0x1, R26, P5 ;  /* 0x000000010a09e824 */ /* 0x020fe200028e061a */
[----:B------:R-:W-:-:S04]  /*5330*/  ISETP.GE.AND P5, PT, R14, UR4, PT ;  /* 0x000000040e007c0c */ /* 0x000fc8000bfa6270 */
[----:B-1----:R0:W-:Y:S09]  /*5340*/  @!P6 ST.E.128 desc[UR42][R8.64], R4 ;  /* 0x000000040800e985 */ /* 0x0021f2000c101d2a */
[----:B------:R-:W1:Y:S01]  /*5350*/  @!P5 LDS.128 R4, [R12+0xc400] ;  /* 0x00c400000c04d984 */ /* 0x000e620000000c00 */
[----:B------:R-:W-:Y:S01]  /*5360*/  VIADD R14, R18, 0x1c0 ;  /* 0x000001c0120e7836 */ /* 0x000fe20000000000 */
[----:B0-----:R-:W-:-:S05]  /*5370*/  @!P5 LEA R8, P6, R217, R11, 0x1 ;  /* 0x0000000bd908d211 */ /* 0x001fca00078c08ff */
[----:B--2---:R-:W-:Y:S01]  /*5380*/  @!P5 IMAD.X R9, R10, 0x1, R25, P6 ;  /* 0x000000010a09d824 */ /* 0x004fe200030e0619 */
[----:B------:R-:W-:Y:S01]  /*5390*/  ISETP.GE.AND P6, PT, R14, UR4, PT ;  /* 0x000000040e007c0c */ /* 0x000fe2000bfc6270 */
[----:B------:R-:W-:-:S03]  /*53a0*/  VIADD R14, R18, 0x1e0 ;  /* 0x000001e0120e7836 */ /* 0x000fc60000000000 */
[----:B-1----:R0:W-:Y:S09]  /*53b0*/  @!P5 ST.E.128 desc[UR42][R8.64], R4 ;  /* 0x000000040800d985 */ /* 0x0021f2000c101d2a */
[----:B------:R-:W1:Y:S01]  /*53c0*/  @!P6 LDS.128 R4, [R13+0xe400] ;  /* 0x00e400000d04e984 */ /* 0x000e620000000c00 */
[----:B0-----:R-:W-:-:S05]  /*53d0*/  @!P6 LEA R8, P5, R216, R11, 0x1 ;  /* 0x0000000bd808e211 */ /* 0x001fca00078a08ff */
[----:B----4-:R-:W-:Y:S01]  /*53e0*/  @!P6 IMAD.X R9, R10, 0x1, R24, P5 ;  /* 0x000000010a09e824 */ /* 0x010fe200028e0618 */
[----:B------:R-:W-:-:S04]  /*53f0*/  ISETP.GE.AND P5, PT, R14, UR4, PT ;  /* 0x000000040e007c0c */ /* 0x000fc8000bfa6270 */
[----:B-1----:R0:W-:Y:S09]  /*5400*/  @!P6 ST.E.128 desc[UR42][R8.64], R4 ;  /* 0x000000040800e985 */ /* 0x0021f2000c101d2a */
[----:B------:R-:W1:Y:S01]  /*5410*/  @!P5 LDS.128 R4, [R12+0xe400] ;  /* 0x00e400000c04d984 */ /* 0x000e620000000c00 */
[----:B0-----:R-:W-:-:S05]  /*5420*/  @!P5 LEA R8, P6, R215, R11, 0x1 ;  /* 0x0000000bd708d211 */ /* 0x001fca00078c08ff */
[----:B------:R-:W-:-:S05]  /*5430*/  @!P5 IMAD.X R9, R10, 0x1, R15, P6 ;  /* 0x000000010a09d824 */ /* 0x000fca00030e060f */
[----:B-1----:R0:W-:Y:S03]  /*5440*/  @!P5 ST.E.128 desc[UR42][R8.64], R4 ;  /* 0x000000040800d985 */ /* 0x0021e6000c101d2a */
.L_x_2523:
[----:B------:R-:W-:Y:S05]  /*5450*/  BSYNC B0 ;  /* 0x0000000000007941 */ /* 0x000fea0003800000 */
.L_x_2522:
[----:B------:R-:W-:Y:S01]  /*5460*/  @!PT LDS RZ, [RZ] ;  /* 0x00000000fffff984 */ /* 0x000fe20000000800 */
[----:B------:R-:W-:Y:S01]  /*5470*/  @!PT LDS RZ, [RZ] ;  /* 0x00000000fffff984 */ /* 0x000fe20000000800 */
[----:B------:R-:W-:Y:S01]  /*5480*/  @!PT LDS RZ, [RZ] ;  /* 0x00000000fffff984 */ /* 0x000fe20000000800 */
[----:B------:R-:W-:Y:S01]  /*5490*/  @!PT LDS RZ, [RZ] ;  /* 0x00000000fffff984 */ /* 0x000fe20000000800 */
[----:B------:R5:W-:Y:S06]  /*54a0*/  MEMBAR.ALL.CTA ;  /* 0x0000000000007992 */ /* 0x000bec0000008000 */
[----:B-----5:R-:W5:Y:S01]  /*54b0*/  FENCE.VIEW.ASYNC.S ;  /* 0x00000000000073c6 */ /* 0x020f620000000000 */
[----:B------:R-:W-:Y:S02]  /*54c0*/  VIADD R187, R187, 0x1 ;  /* 0x00000001bbbb7836 */ /* 0x000fe40000000000 */
[----:B0-2---:R-:W-:Y:S01]  /*54d0*/  @!P0 VIADD R60, R60, 0x28cc0 ;  /* 0x00028cc03c3c8836 */ /* 0x005fe20000000000 */
[----:B-----5:R0:W-:Y:S02]  /*54e0*/  BAR.SYNC.DEFER_BLOCKING R46, 0x80 ;  /* 0x0002002e0000751d */ /* 0x0201e40000010000 */
[----:B------:R-:W-:-:S02]  /*54f0*/  ISETP.NE.AND P5, PT, R187, 0x2, PT ;  /* 0x00000002bb00780c */ /* 0x000fc40003fa5270 */
[----:B------:R-:W-:Y:S02]  /*5500*/  @!P0 PRMT R60, RZ, 0x654, R60 ;  /* 0x00000654ff3c8816 */ /* 0x000fe4000000003c */
[----:B------:R-:W-:Y:S02]  /*5510*/  SEL R4, RZ, 0x1, P5 ;  /* 0x00000001ff047807 */ /* 0x000fe40002800000 */
[----:B------:R-:W-:Y:S02]  /*5520*/  SEL R187, R187, RZ, P5 ;  /* 0x000000ffbbbb7207 */ /* 0x000fe40002800000 */
[----:B------:R-:W-:Y:S01]  /*5530*/  LOP3.LUT R191, R191, R4, RZ, 0x3c, !PT ;  /* 0x00000004bfbf7212 */ /* 0x000fe200078e3cff */
[----:B------:R0:W-:Y:S01]  /*5540*/  @!P0 SYNCS.ARRIVE.TRANS64.RED.A1T0 RZ, [R60+URZ], RZ ;  /* 0x000000ff3cff89a7 */ /* 0x0001e2000810043f */
[----:B------:R-:W-:Y:S01]  /*5550*/  PLOP3.LUT P0, PT, PT, PT, PT, 0x8, 0x0 ;  /* 0x000000000000781c */ /* 0x000fe20003f0e170 */
[----:B------:R-:W-:-:S12]  /*5560*/  @P4 BRA `(.L_x_2524) ;  /* 0xffffffd800104947 */ /* 0x000fd8000383ffff */
.L_x_2487:
[----:B------:R-:W-:Y:S04]  /*5570*/  BSSY B0, `(.L_x_2525) ;  /* 0x0000004000007945 */ /* 0x000fe80003800000 */
[----:B------:R-:W-:Y:S05]  /*5580*/  @P0 BRA `(.L_x_2526) ;  /* 0x0000000000080947 */ /* 0x000fea0003800000 */
[----:B------:R-:W2:Y:S02]  /*5590*/  FENCE.VIEW.ASYNC.G ;  /* 0x00000000000073c6 */ /* 0x000ea40000000100 */
[----:B--2---:R-:W-:Y:S06]  /*55a0*/  BAR.ARV 0xc, 0x180 ;  /* 0x0306000000007b1d */ /* 0x004fec0000002000 */
.L_x_2526:
[----:B------:R-:W-:Y:S05]  /*55b0*/  BSYNC B0 ;  /* 0x0000000000007941 */ /* 0x000fea0003800000 */
.L_x_2525:
[----:B------:R-:W-:Y:S01]  /*55c0*/  UISETP.NE.AND UP0, UPT, UR39, 0x1, UPT ;  /* 0x000000012700788c */ /* 0x000fe2000bf05270 */
[----:B------:R-:W-:Y:S05]  /*55d0*/  BSSY B7, `(.L_x_2527) ;  /* 0x0000f63000077945 */ /* 0x000fea0003800000 */
[----:B------:R-:W-:-:S13]  /*55e0*/  PLOP3.LUT P0, PT, PT, PT, UP0, 0x80, 0x0 ;  /* 0x000000000000781c */ /* 0x000fda0003f0f008 */
[----:B------:R-:W-:Y:S05]  /*55f0*/  @!P0 BRA `(.L_x_2528) ;  /* 0x0000002400508947 */ /* 0x000fea0003800000 */
[----:B------:R-:W2:Y:S01]  /*5600*/  LDC R0, c[0x0][0x448] ;  /* 0x00011200ff007b82 */ /* 0x000ea20000000800 */
[----:B------:R-:W-:-:S07]  /*5610*/  IADD3 R23, R184, 0x1, -R23 ;  /* 0x00000001b8177810 */ /* 0x000fce0007ffe817 */
[----:B------:R-:W0:Y:S01]  /*5620*/  LDC.64 R4, c[0x0][0x9e0] ;  /* 0x00027800ff047b82 */ /* 0x000e220000000a00 */
[----:B--2---:R-:W-:Y:S01]  /*5630*/  ISETP.NE.AND P1, PT, R0, 0x1, PT ;  /* 0x000000010000780c */ /* 0x004fe20003f25270 */
[----:B------:R-:W-:Y:S01]  /*5640*/  VIADD R0, R196, 0x3f ;  /* 0x0000003fc4007836 */ /* 0x000fe20000000000 */
[----:B0-----:R-:W-:-:S11]  /*5650*/  ISETP.GE.AND P2, PT, R5, 0x1, PT ;  /* 0x000000010500780c */ /* 0x001fd60003f46270 */
[----:B------:R-:W0:Y:S08]  /*5660*/  @P1 LDC R3, c[0x0][0x44c] ;  /* 0x00011300ff031b82 */ /* 0x000e300000000800 */
[----:B------:R-:W2:Y:S01]  /*5670*/  @P1 LDC R6, c[0x0][0x450] ;  /* 0x00011400ff061b82 */ /* 0x000ea20000000800 */
[----:B0-----:R-:W-:-:S05]  /*5680*/  @P1 IMAD.HI.U32 R3, R0, R3, RZ ;  /* 0x0000000300031227 */ /* 0x001fca00078e00ff */
[----:B--2---:R-:W-:-:S05]  /*5690*/  @P1 SHF.R.U32.HI R0, RZ, R6, R3 ;  /* 0x00000006ff001219 */ /* 0x004fca0000011603 */
        /* <DEDUP_REMOVED lines=14> */
.L_x_2531:
[----:B------:R-:W-:-:S13]  /*5780*/  ISETP.NE.AND P0, PT, R5, 0x1, PT ;  /* 0x000000010500780c */ /* 0x000fda0003f05270 */
[----:B------:R-:W0:Y:S02]  /*5790*/  @P0 LDC.64 R6, c[0x0][0x9e8] ;  /* 0x00027a00ff060b82 */ /* 0x000e240000000a00 */
[----:B0-----:R-:W-:-:S05]  /*57a0*/  @P0 IMAD.HI.U32 R6, R0, R6, RZ ;  /* 0x0000000600060227 */ /* 0x001fca00078e00ff */
[----:B------:R-:W-:-:S07]  /*57b0*/  @P0 SHF.R.U32.HI R0, RZ, R7, R6 ;  /* 0x00000007ff000219 */ /* 0x000fce0000011606 */
.L_x_2532:
[----:B------:R-:W-:Y:S05]  /*57c0*/  BSYNC B0 ;  /* 0x0000000000007941 */ /* 0x000fea0003800000 */
.L_x_2530:
[----:B------:R-:W-:-:S05]  /*57d0*/  IMAD R3, R0, R5, R5 ;  /* 0x0000000500037224 */ /* 0x000fca00078e0205 */
[----:B------:R-:W-:-:S07]  /*57e0*/  VIMNMX R4, R4, R3, PT ;  /* 0x0000000304047248 */ /* 0x000fce0003fe0100 */
.L_x_2529:
[----:B------:R-:W0:Y:S01]  /*57f0*/  @P1 LDC R7, c[0x0][0x44c] ;  /* 0x00011300ff071b82 */ /* 0x000e220000000800 */
[----:B------:R-:W-:Y:S01]  /*5800*/  VIADD R4, R4, 0x3f ;  /* 0x0000003f04047836 */ /* 0x000fe20000000000 */
[----:B------:R-:W-:Y:S01]  /*5810*/  ULDC UR4, c[0x0][0x9dc] ;  /* 0x0002770000047ab9 */ /* 0x000fe20000000800 */
[----:B------:R-:W-:-:S03]  /*5820*/  IMAD.MOV.U32 R0, RZ, RZ, R196 ;  /* 0x000000ffff007224 */ /* 0x000fc600078e00c4 */
[----:B------:R-:W-:Y:S02]  /*5830*/  SHF.R.S32.HI R3, RZ, 0x1f, R4 ;  /* 0x0000001fff037819 */ /* 0x000fe40000011404 */
[----:B------:R-:W2:Y:S02]  /*5840*/  @P1 LDC R6, c[0x0][0x450] ;  /* 0x00011400ff061b82 */ /* 0x000ea40000000800 */
[----:B------:R-:W-:-:S04]  /*5850*/  LEA.HI R3, R3, R4, RZ, 0x6 ;  /* 0x0000000403037211 */ /* 0x000fc800078f30ff */
[----:B------:R-:W-:-:S04]  /*5860*/  SHF.R.S32.HI R3, RZ, 0x6, R3 ;  /* 0x00000006ff037819 */ /* 0x000fc80000011403 */
[----:B------:R-:W-:Y:S01]  /*5870*/  VIMNMX R38, R38, R3, PT ;  /* 0x0000000326267248 */ /* 0x000fe20003fe0100 */
[----:B0-----:R-:W-:-:S05]  /*5880*/  @P1 IMAD.HI.U32 R7, R196, R7, RZ ;  /* 0x00000007c4071227 */ /* 0x001fca00078e00ff */
[----:B--2---:R-:W-:-:S05]  /*5890*/  @P1 SHF.R.U32.HI R0, RZ, R6, R7 ;  /* 0x00000006ff001219 */ /* 0x004fca0000011607 */
        /* <DEDUP_REMOVED lines=13> */
.L_x_2535:
[----:B------:R-:W-:-:S13]  /*5970*/  ISETP.NE.AND P0, PT, R5, 0x1, PT ;  /* 0x000000010500780c */ /* 0x000fda0003f05270 */
[----:B------:R-:W0:Y:S02]  /*5980*/  @P0 LDC.64 R6, c[0x0][0x9e8] ;  /* 0x00027a00ff060b82 */ /* 0x000e240000000a00 */
[----:B0-----:R-:W-:-:S05]  /*5990*/  @P0 IMAD.HI.U32 R6, R37, R6, RZ ;  /* 0x0000000625060227 */ /* 0x001fca00078e00ff */
[----:B------:R-:W-:-:S07]  /*59a0*/  @P0 SHF.R.U32.HI R37, RZ, R7, R6 ;  /* 0x00000007ff250219 */ /* 0x000fce0000011606 */
.L_x_2536:
[----:B------:R-:W-:Y:S05]  /*59b0*/  BSYNC B0 ;  /* 0x0000000000007941 */ /* 0x000fea0003800000 */
.L_x_2534:
[----:B------:R-:W-:-:S05]  /*59c0*/  IMAD R5, R37, R5, RZ ;  /* 0x0000000525057224 */ /* 0x000fca00078e02ff */
[----:B------:R-:W-:-:S07]  /*59d0*/  VIMNMX R0, R0, R5, !PT ;  /* 0x0000000500007248 */ /* 0x000fce0007fe0100 */
.L_x_2533:
[----:B------:R-:W-:Y:S01]  /*59e0*/  SHF.R.S32.HI R3, RZ, 0x1f, R0 ;  /* 0x0000001fff037819 */ /* 0x000fe20000011400 */
[----:B------:R-:W-:Y:S03]  /*59f0*/  BSSY B0, `(.L_x_2537) ;  /* 0x0000027000007945 */ /* 0x000fe60003800000 */
[----:B------:R-:W-:-:S04]  /*5a00*/  LEA.HI R3, R3, R0, RZ, 0x6 ;  /* 0x0000000003037211 */ /* 0x000fc800078f30ff */
[----:B------:R-:W-:-:S04]  /*5a10*/  SHF.R.S32.HI R3, RZ, 0x6, R3 ;  /* 0x00000006ff037819 */ /* 0x000fc80000011403 */
[----:B------:R-:W-:Y:S01]  /*5a20*/  VIMNMX R9, RZ, R3, !PT ;  /* 0x00000003ff097248 */ /* 0x000fe20007fe0100 */
[----:B------:R-:W-:-:S03]  /*5a30*/  IMAD.MOV.U32 R3, RZ, RZ, RZ ;  /* 0x000000ffff037224 */ /* 0x000fc600078e00ff */
[----:B------:R-:W-:-:S13]  /*5a40*/  ISETP.GT.AND P0, PT, R38, R9, PT ;  /* 0x000000092600720c */ /* 0x000fda0003f04270 */
[----:B------:R-:W-:Y:S05]  /*5a50*/  @!P0 BRA `(.L_x_2538) ;  /* 0x0000000000808947 */ /* 0x000fea0003800000 */
[----:B------:R-:W2:Y:S01]  /*5a60*/  LDL R4, [R1+0x50] ;  /* 0x0000500001047983 */ /* 0x000ea20000100800 */
[----:B------:R-:W-:Y:S01]  /*5a70*/  ULDC UR4, c[0x0][0x9f0] ;  /* 0x00027c0000047ab9 */ /* 0x000fe20000000800 */
[----:B--2---:R-:W-:-:S04]  /*5a80*/  ISETP.NE.AND P0, PT, R4, RZ, PT ;  /* 0x000000ff0400720c */ /* 0x004fc80003f05270 */
[----:B-1----:R-:W-:-:S04]  /*5a90*/  SEL R11, R4, UR4, P0 ;  /* 0x00000004040b7c07 */ /* 0x002fc80008000000 */
[-C--:B------:R-:W-:Y:S02]  /*5aa0*/  IABS R6, R11.reuse ;  /* 0x0000000b00067213 */ /* 0x080fe40000000000 */
[----:B------:R-:W-:Y:S02]  /*5ab0*/  IADD3 R0, R11, -0x1, R38 ;  /* 0xffffffff0b007810 */ /* 0x000fe40007ffe026 */
[----:B------:R-:W0:Y:S01]  /*5ac0*/  I2F.RP R3, R6 ;  /* 0x0000000600037306 */ /* 0x000e220000209400 */
[----:B----4-:R-:W-:Y:S02]  /*5ad0*/  IABS R10, R11 ;  /* 0x0000000b000a7213 */ /* 0x010fe40000000000 */
        /* <DEDUP_REMOVED lines=24> */
.L_x_2538:
[----:B------:R-:W-:Y:S05]  /*5c60*/  BSYNC B0 ;  /* 0x0000000000007941 */ /* 0x000fea0003800000 */
.L_x_2537:
[----:B------:R-:W2:Y:S01]  /*5c70*/  LDL R0, [R1+0x58] ;  /* 0x0000580001007983 */ /* 0x000ea20000100800 */
        /* <DEDUP_REMOVED lines=65> */
[----:B--2---:R-:W-:-:S05]  /*6090*/  IMAD R0, R0, R3, R9 ;  /* 0x0000000300007224 */ /* 0x004fca00078e0209 */
[----:B------:R-:W-:Y:S02]  /*60a0*/  VIADDMNMX R3, R0, R3, R38, PT ;  /* 0x0000000300037246 */ /* 0x000fe40003800126 */
[----:B------:R-:W-:Y:S02]  /*60b0*/  CS2R R38, SRZ ;  /* 0x0000000000267805 */ /* 0x000fe4000001ff00 */
        /* <DEDUP_REMOVED lines=16> */
.L_x_2540:
[C---:B------:R-:W-:Y:S01]  /*61c0*/  IMAD R12, R17.reuse, 0x8, R2 ;  /* 0x00000008110c7824 */ /* 0x040fe200078e0202 */
[----:B------:R-:W-:Y:S01]  /*61d0*/  SHF.L.U32 R5, R22, 0x1f, RZ ;  /* 0x0000001f16057819 */ /* 0x000fe200000006ff */
[----:B------:R-:W-:Y:S01]  /*61e0*/  VIADD R4, R2, 0x26800 ;  /* 0x0002680002047836 */ /* 0x000fe20000000000 */
[----:B------:R-:W-:Y:S01]  /*61f0*/  BSSY B0, `(.L_x_2541) ;  /* 0x0000008000007945 */ /* 0x000fe20003800000 */
[----:B------:R-:W-:Y:S01]  /*6200*/  IMAD R6, R17, 0x1000, R20 ;  /* 0x0000100011067824 */ /* 0x000fe200078e0214 */
[----:B------:R-:W0:Y:S01]  /*6210*/  SYNCS.PHASECHK.TRANS64.TRYWAIT P1, [R12+URZ+0x28c50], R5 ;  /* 0x028c50050c0075a7 */ /* 0x000e22000802017f */
[----:B------:R-:W-:Y:S01]  /*6220*/  IMAD.MOV.U32 R7, RZ, RZ, 0x40000040 ;  /* 0x40000040ff077424 */ /* 0x000fe200078e00ff */
[----:B------:R-:W-:-:S04]  /*6230*/  SHF.R.U32.HI R4, RZ, 0x4, R4 ;  /* 0x00000004ff047819 */ /* 0x000fc80000011604 */
[----:B------:R-:W-:-:S04]  /*6240*/  LOP3.LUT R4, R4, 0x3fff, RZ, 0xc0, !PT ;  /* 0x00003fff04047812 */ /* 0x000fc800078ec0ff */
[----:B------:R-:W-:Y:S01]  /*6250*/  LOP3.LUT R4, R4, 0x10000, RZ, 0xfc, !PT ;  /* 0x0001000004047812 */ /* 0x000fe200078efcff */
[----:B0-----:R-:W-:Y:S06]  /*6260*/  @!P1 BRA `(.L_x_2542) ;  /* 0x000001c400789947 */ /* 0x001fec0003800000 */
.L_x_2866:
[----:B------:R-:W-:Y:S05]  /*6270*/  BSYNC B0 ;  /* 0x0000000000007941 */ /* 0x000fea0003800000 */
.L_x_2541:
[----:B------:R-:W-:Y:S01]  /*6280*/  BAR.SYNC.DEFER_BLOCKING 0xe, 0x100 ;  /* 0x0384000000007b1d */ /* 0x000fe20000010000 */
[----:B0-----:R-:W-:Y:S01]  /*6290*/  IMAD.MOV.U32 R5, RZ, RZ, 0x40000040 ;  /* 0x40000040ff057424 */ /* 0x001fe200078e00ff */
[C---:B------:R-:W-:Y:S01]  /*62a0*/  R2UR UR6, R6.reuse ;  /* 0x00000000060672ca */ /* 0x040fe200000e0000 */
[----:B----4-:R-:W-:Y:S01]  /*62b0*/  VIADD R10, R6, 0x100 ;  /* 0x00000100060a7836 */ /* 0x010fe20000000000 */
[----:B------:R-:W-:Y:S01]  /*62c0*/  R2UR UR7, R7 ;  /* 0x00000000070772ca */ /* 0x000fe200000e0000 */
[----:B-1----:R-:W-:Y:S01]  /*62d0*/  IMAD.MOV.U32 R11, RZ, RZ, 0x40000040 ;  /* 0x40000040ff0b7424 */ /* 0x002fe200078e00ff */
        /* <DEDUP_REMOVED lines=13> */
[----:B------:R-:W-:Y:S01]  /*63b0*/  IMAD.MOV.U32 R7, RZ, RZ, 0x40000040 ;  /* 0x40000040ff077424 */ /* 0x000fe200078e00ff */
[----:B------:R-:W-:-:S02]  /*63c0*/  R2UR UR9, R11 ;  /* 0x000000000b0972ca */ /* 0x000fc400000e0000 */
[----:B------:R-:W-:Y:S01]  /*63d0*/  IADD3 R8, R4, 0x4, RZ ;  /* 0x0000000404087810 */ /* 0x000fe20007ffe0ff */
[----:B-----5:R-:W-:Y:S01]  /*63e0*/  WARPGROUP.ARRIVE ;  /* 0x00000000000079c5 */ /* 0x020fe20000000000 */
[----:B------:R-:W-:Y:S02]  /*63f0*/  R2UR UR13, R9 ;  /* 0x00000000090d72ca */ /* 0x000fe400000e0000 */
[----:B------:R-:W-:-:S03]  /*6400*/  R2UR UR12, R8 ;  /* 0x00000000080c72ca */ /* 0x000fc600000e0000 */
        /* <DEDUP_REMOVED lines=23> */
.L_x_2543:
[----:B------:R-:W-:Y:S01]  /*6580*/  VIADD R3, R3, 0xfffffffe ;  /* 0xfffffffe03037836 */ /* 0x000fe20000000000 */
[----:B------:R-:W-:Y:S01]  /*6590*/  BSSY B0, `(.L_x_2544) ;  /* 0x00000cc000007945 */ /* 0x000fe20003800000 */
[----:B------:R-:W-:-:S03]  /*65a0*/  VIADD R12, R12, 0x28c60 ;  /* 0x00028c600c0c7836 */ /* 0x000fc60000000000 */
[----:B------:R-:W-:Y:S02]  /*65b0*/  ISETP.GE.AND P1, PT, R3, R0, PT ;  /* 0x000000000300720c */ /* 0x000fe40003f26270 */
[----:B------:R-:W-:-:S04]  /*65c0*/  PRMT R12, R186, 0x654, R12 ;  /* 0x00000654ba0c7816 */ /* 0x000fc8000000000c */
[----:B------:R0:W-:Y:S07]  /*65d0*/  SYNCS.ARRIVE.TRANS64.RED.A1T0 RZ, [R12+URZ], RZ ;  /* 0x000000ff0cff79a7 */ /* 0x0001ee000810043f */
[----:B------:R-:W-:Y:S05]  /*65e0*/  @!P1 BRA `(.L_x_2545) ;  /* 0x0000000c00189947 */ /* 0x000fea0003800000 */
.L_x_2552:
[----:B------:R-:W-:Y:S01]  /*65f0*/  BAR.SYNC.DEFER_BLOCKING 0xe, 0x100 ;  /* 0x0384000000007b1d */ /* 0x000fe20000010000 */
[----:B0-----:R-:W-:Y:S01]  /*6600*/  IMAD R12, R17, 0x40, R194 ;  /* 0x00000040110c7824 */ /* 0x001fe200078e02c2 */
[----:B------:R-:W-:Y:S01]  /*6610*/  ISETP.GT.AND P2, PT, R3, R0, PT ;  /* 0x000000000300720c */ /* 0x000fe20003f44270 */
[----:B------:R-:W-:Y:S02]  /*6620*/  VIADD R17, R17, 0x1 ;  /* 0x0000000111117836 */ /* 0x000fe40000000000 */
[----:B------:R-:W-:Y:S02]  /*6630*/  IMAD R12, R12, 0x4, R2 ;  /* 0x000000040c0c7824 */ /* 0x000fe400078e0202 */
[----:B------:R-:W-:Y:S01]  /*6640*/  VIADD R3, R3, 0xffffffff ;  /* 0xffffffff03037836 */ /* 0x000fe20000000000 */
[----:B------:R-:W-:-:S04]  /*6650*/  ISETP.NE.AND P1, PT, R17, 0x2, PT ;  /* 0x000000021100780c */ /* 0x000fc80003f25270 */
[----:B------:R-:W-:Y:S01]  /*6660*/  SEL R17, R17, RZ, P1 ;  /* 0x000000ff11117207 */ /* 0x000fe20000800000 */
[----:B------:R-:W0:Y:S04]  /*6670*/  LDS R13, [R12+0x28800] ;  /* 0x028800000c0d7984 */ /* 0x000e280000000800 */
[----:B-1----:R-:W1:Y:S01]  /*6680*/  LDS R12, [R12+0x28820] ;  /* 0x028820000c0c7984 */ /* 0x002e620000000800 */
        /* <DEDUP_REMOVED lines=132> */
.L_x_2546:
[----:B------:R-:W-:Y:S01]  /*6ed0*/  IMAD R21, R17, 0x8, R2 ;  /* 0x0000000811157824 */ /* 0x000fe200078e0202 */
[----:B------:R-:W-:-:S04]  /*6ee0*/  SHF.L.U32 R12, R22, 0x1f, RZ ;  /* 0x0000001f160c7819 */ /* 0x000fc800000006ff */
[----:B------:R0:W1:Y:S01]  /*6ef0*/  SYNCS.PHASECHK.TRANS64.TRYWAIT P1, [R21+URZ+0x28c50], R12 ;  /* 0x028c500c150075a7 */ /* 0x000062000802017f */
[----:B------:R-:W-:Y:S05]  /*6f00*/  @!P0 BRA `(.L_x_2547) ;  /* 0x0000000000048947 */ /* 0x000fea0003800000 */
[----:B------:R-:W-:Y:S01]  /*6f10*/  BPT.TRAP 0x1 ;  /* 0x000000040000795c */ /* 0x000fe20000300000 */
.L_x_2547:
[----:B------:R-:W-:Y:S04]  /*6f20*/  BSSY B1, `(.L_x_2548) ;  /* 0x0000004000017945 */ /* 0x000fe80003800000 */
[----:B-1----:R-:W-:Y:S05]  /*6f30*/  @P1 BRA `(.L_x_2549) ;  /* 0x0000000000081947 */ /* 0x002fea0003800000 */
[----:B------:R-:W1:Y:S02]  /*6f40*/  SYNCS.PHASECHK.TRANS64.TRYWAIT P1, [R21+URZ+0x28c50], R12 ;  /* 0x028c500c150075a7 */ /* 0x000e64000802017f */
[----:B-1----:R-:W-:Y:S05]  /*6f50*/  @!P1 BRA `(.L_x_2550) ;  /* 0x000001b800509947 */ /* 0x002fea0003800000 */
.L_x_2549:
[----:B------:R-:W-:Y:S05]  /*6f60*/  BSYNC B1 ;  /* 0x0000000000017941 */ /* 0x000fea0003800000 */
.L_x_2548:
[----:B01----:R-:W-:Y:S01]  /*6f70*/  IMAD R12, R17, 0x1000, R20 ;  /* 0x00001000110c7824 */ /* 0x003fe200078e0214 */
[----:B------:R-:W-:Y:S01]  /*6f80*/  R2UR UR4, R4 ;  /* 0x00000000040472ca */ /* 0x000fe200000e0000 */
[----:B------:R-:W-:Y:S01]  /*6f90*/  IMAD.MOV.U32 R13, RZ, RZ, 0x40000040 ;  /* 0x40000040ff0d7424 */ /* 0x000fe200078e00ff */
[----:B------:R-:W-:Y:S01]  /*6fa0*/  R2UR UR5, R5 ;  /* 0x00000000050572ca */ /* 0x000fe200000e0000 */
[----:B------:R-:W-:Y:S01]  /*6fb0*/  WARPGROUP.ARRIVE ;  /* 0x00000000000079c5 */ /* 0x000fe20000000000 */
[C---:B------:R-:W-:Y:S01]  /*6fc0*/  R2UR UR6, R12.reuse ;  /* 0x000000000c0672ca */ /* 0x040fe200000e0000 */
[----:B------:R-:W-:Y:S01]  /*6fd0*/  VIADD R14, R12, 0x80 ;  /* 0x000000800c0e7836 */ /* 0x000fe20000000000 */
[----:B------:R-:W-:Y:S01]  /*6fe0*/  R2UR UR7, R13 ;  /* 0x000000000d0772ca */ /* 0x000fe200000e0000 */
[----:B------:R-:W-:Y:S02]  /*6ff0*/  IMAD.MOV.U32 R15, RZ, RZ, 0x40000040 ;  /* 0x40000040ff0f7424 */ /* 0x000fe400078e00ff */
[----:B------:R-:W-:-:S10]  /*7000*/  IMAD.MOV.U32 R13, RZ, RZ, 0x40000040 ;  /* 0x40000040ff0d7424 */ /* 0x000fd400078e00ff */
        /* <DEDUP_REMOVED lines=27> */
[----:B------:R-:W-:Y:S03]  /*71c0*/  HGMMA.64x256x16.F32 R24, gdesc[UR4].tnspB, R24, gsb0 ;  /* 0x43e00000041879f0 */ /* 0x000fe60008000818 */
[----:B------:R-:W-:Y:S02]  /*71d0*/  WARPGROUP.DEPBAR.LE gsb0, 0x0 ;  /* 0x00008000000079c5 */ /* 0x000fe40000010000 */
[----:B------:R-:W-:Y:S06]  /*71e0*/  BAR.ARV 0xf, 0x100 ;  /* 0x03c4000000007b1d */ /* 0x000fec0000002000 */
[----:B------:R-:W-:Y:S05]  /*71f0*/  @!P0 BRA `(.L_x_2551) ;  /* 0x0000000000048947 */ /* 0x000fea0003800000 */
[----:B------:R-:W-:Y:S01]  /*7200*/  BPT.TRAP 0x1 ;  /* 0x000000040000795c */ /* 0x000fe20000300000 */
.L_x_2551:
[----:B------:R-:W-:-:S05]  /*7210*/  VIADD R21, R21, 0x28c60 ;  /* 0x00028c6015157836 */ /* 0x000fca0000000000 */
[----:B------:R-:W-:-:S04]  /*7220*/  PRMT R21, R186, 0x654, R21 ;  /* 0x00000654ba157816 */ /* 0x000fc80000000015 */
[----:B------:R1:W-:Y:S01]  /*7230*/  SYNCS.ARRIVE.TRANS64.RED.A1T0 RZ, [R21+URZ], RZ ;  /* 0x000000ff15ff79a7 */ /* 0x0003e2000810043f */
[----:B------:R-:W-:Y:S05]  /*7240*/  @P2 BRA `(.L_x_2552) ;  /* 0xfffffff000e82947 */ /* 0x000fea000383ffff */
.L_x_2545:
[----:B------:R-:W-:Y:S05]  /*7250*/  BSYNC B0 ;  /* 0x0000000000007941 */ /* 0x000fea0003800000 */
.L_x_2544:
        /* <DEDUP_REMOVED lines=142> */
.L_x_2528:
        /* <DEDUP_REMOVED lines=24> */
.L_x_2555:
[----:B------:R-:W-:-:S13]  /*7cc0*/  ISETP.NE.AND P0, PT, R5, 0x1, PT ;  /* 0x000000010500780c */ /* 0x000fda0003f05270 */
[----:B------:R-:W0:Y:S02]  /*7cd0*/  @P0 LDC.64 R6, c[0x0][0x9e8] ;  /* 0x00027a00ff060b82 */ /* 0x000e240000000a00 */
[----:B0-----:R-:W-:-:S05]  /*7ce0*/  @P0 IMAD.HI.U32 R6, R0, R6, RZ ;  /* 0x0000000600060227 */ /* 0x001fca00078e00ff */
[----:B------:R-:W-:-:S07]  /*7cf0*/  @P0 SHF.R.U32.HI R0, RZ, R7, R6 ;  /* 0x00000007ff000219 */ /* 0x000fce0000011606 */
.L_x_2556:
[----:B------:R-:W-:Y:S05]  /*7d00*/  BSYNC B0 ;  /* 0x0000000000007941 */ /* 0x000fea0003800000 */
.L_x_2554:
[----:B------:R-:W-:-:S05]  /*7d10*/  IMAD R3, R0, R5, R5 ;  /* 0x0000000500037224 */ /* 0x000fca00078e0205 */
[----:B------:R-:W-:-:S07]  /*7d20*/  VIMNMX R4, R4, R3, PT ;  /* 0x0000000304047248 */ /* 0x000fce0003fe0100 */
.L_x_2553:
        /* <DEDUP_REMOVED lines=24> */
.L_x_2559:
[----:B------:R-:W-:-:S13]  /*7eb0*/  ISETP.NE.AND P0, PT, R5, 0x1, PT ;  /* 0x000000010500780c */ /* 0x000fda0003f05270 */
[----:B------:R-:W0:Y:S02]  /*7ec0*/  @P0 LDC.64 R6, c[0x0][0x9e8] ;  /* 0x00027a00ff060b82 */ /* 0x000e240000000a00 */
[----:B0-----:R-:W-:-:S05]  /*7ed0*/  @P0 IMAD.HI.U32 R6, R37, R6, RZ ;  /* 0x0000000625060227 */ /* 0x001fca00078e00ff */
[----:B------:R-:W-:-:S07]  /*7ee0*/  @P0 SHF.R.U32.HI R37, RZ, R7, R6 ;  /* 0x00000007ff250219 */ /* 0x000fce0000011606 */
.L_x_2560:
[----:B------:R-:W-:Y:S05]  /*7ef0*/  BSYNC B0 ;  /* 0x0000000000007941 */ /* 0x000fea0003800000 */
.L_x_2558:
[----:B------:R-:W-:-:S05]  /*7f00*/  IMAD R5, R37, R5, RZ ;  /* 0x0000000525057224 */ /* 0x000fca00078e02ff */
[----:B------:R-:W-:-:S07]  /*7f10*/  VIMNMX R0, R0, R5, !PT ;  /* 0x0000000500007248 */ /* 0x000fce0007fe0100 */
.L_x_2557:
[----:B------:R-:W-:Y:S01]  /*7f20*/  SHF.R.S32.HI R3, RZ, 0x1f, R0 ;  /* 0x0000001fff037819 */ /* 0x000fe20000011400 */
[----:B------:R-:W-:Y:S01]  /*7f30*/  BSSY B0, `(.L_x_2561) ;  /* 0x0000027000007945 */ /* 0x000fe20003800000 */
[----:B------:R-:W-:Y:S02]  /*7f40*/  IMAD.MOV.U32 R168, RZ, RZ, RZ ;  /* 0x000000ffffa87224 */ /* 0x000fe400078e00ff */
[----:B------:R-:W-:-:S04]  /*7f50*/  LEA.HI R3, R3, R0, RZ, 0x6 ;  /* 0x0000000003037211 */ /* 0x000fc800078f30ff */
[----:B------:R-:W-:-:S04]  /*7f60*/  SHF.R.S32.HI R3, RZ, 0x6, R3 ;  /* 0x00000006ff037819 */ /* 0x000fc80000011403 */
[----:B------:R-:W-:-:S04]  /*7f70*/  VIMNMX R213, RZ, R3, !PT ;  /* 0x00000003ffd57248 */ /* 0x000fc80007fe0100 */
[----:B------:R-:W-:-:S13]  /*7f80*/  ISETP.GT.AND P0, PT, R38, R213, PT ;  /* 0x000000d52600720c */ /* 0x000fda0003f04270 */
[----:B------:R-:W-:Y:S05]  /*7f90*/  @!P0 BRA `(.L_x_2562) ;  /* 0x0000000000808947 */ /* 0x000fea0003800000 */
[----:B------:R-:W2:Y:S01]  /*7fa0*/  LDL R4, [R1+0x50] ;  /* 0x0000500001047983 */ /* 0x000ea20000100800 */
[----:B------:R-:W-:Y:S01]  /*7fb0*/  ULDC UR4, c[0x0][0x9f0] ;  /* 0x00027c0000047ab9 */ /* 0x000fe20000000800 */
[----:B--2---:R-:W-:-:S04]  /*7fc0*/  ISETP.NE.AND P0, PT, R4, RZ, PT ;  /* 0x000000ff0400720c */ /* 0x004fc80003f05270 */
[----:B------:R-:W-:-:S04]  /*7fd0*/  SEL R9, R4, UR4, P0 ;  /* 0x0000000404097c07 */ /* 0x000fc80008000000 */
        /* <DEDUP_REMOVED lines=11> */
[----:B------:R0:W2:Y:S02]  /*8090*/  F2I.FTZ.U32.TRUNC.NTZ R5, R4 ;  /* 0x0000000400057305 */ /* 0x0000a4000021f000 */
[----:B0-----:R-:W-:Y:S02]  /*80a0*/  IMAD.MOV.U32 R4, RZ, RZ, RZ ;  /* 0x000000ffff047224 */ /* 0x001fe400078e00ff */
[----:B--2---:R-:W-:-:S04]  /*80b0*/  IMAD.MOV R7, RZ, RZ, -R5 ;  /* 0x000000ffff077224 */ /* 0x004fc800078e0a05 */
        /* <DEDUP_REMOVED lines=14> */
.L_x_2562:
[----:B------:R-:W-:Y:S05]  /*81a0*/  BSYNC B0 ;  /* 0x0000000000007941 */ /* 0x000fea0003800000 */
.L_x_2561:
        /* <DEDUP_REMOVED lines=94> */
[----:B----4-:R-:W-:Y:S02]  /*8790*/  IMAD.U32 R10, RZ, RZ, UR4 ;  /* 0x00000004ff0a7e24 */ /* 0x010fe4000f8e00ff */
[----:B-1----:R-:W-:Y:S02]  /*87a0*/  IMAD.U32 R11, RZ, RZ, UR5 ;  /* 0x00000005ff0b7e24 */ /* 0x002fe4000f8e00ff */
[----:B------:R-:W-:Y:S02]  /*87b0*/  IMAD.MOV.U32 R8, RZ, RZ, 0x70 ;  /* 0x00000070ff087424 */ /* 0x000fe400078e00ff */
[----:B------:R-:W-:Y:S02]  /*87c0*/  IMAD.MOV.U32 R12, RZ, RZ, 0x1 ;  /* 0x00000001ff0c7424 */ /* 0x000fe400078e00ff */
[----:B------:R-:W-:-:S07]  /*87d0*/  IMAD.MOV.U32 R13, RZ, RZ, RZ ;  /* 0x000000ffff0d7224 */ /* 0x000fce00078e00ff */
[----:B------:R-:W-:-:S07]  /*87e0*/  LEPC R20, `(.L_x_2564) ;  /* 0x000000001014794e */ /* 0x000fce0000000000 */
[----:B0----5:R-:W-:Y:S05]  /*87f0*/  CALL.ABS.NOINC R14 ;  /* 0x000000000e007343 */ /* 0x021fea0003c00000 */
.L_x_2564:
[----:B------:R-:W-:Y:S05]  /*8800*/  BSYNC B6 ;  /* 0x0000000000067941 */ /* 0x000fea0003800000 */
.L_x_2563:
        /* <DEDUP_REMOVED lines=8> */
[----:B------:R0:W2:Y:S03]  /*8890*/  SYNCS.PHASECHK.TRANS64.TRYWAIT P0, [R2+URZ+0x28c00], R3 ;  /* 0x028c0003020075a7 */ /* 0x0000a6000800017f */
[----:B--2---:R-:W-:Y:S05]  /*88a0*/  @!P0 NANOSLEEP.SYNCS 0x989680 ;  /* 0x009896800000895d */ /* 0x004fea0003900000 */
[----:B------:R-:W2:Y:S01]  /*88b0*/  @!P0 SYNCS.PHASECHK.TRANS64 P0, [R2+URZ+0x28c00], R3 ;  /* 0x028c0003020085a7 */ /* 0x000ea2000800007f */
[----:B------:R-:W-:Y:S04]  /*88c0*/  BSSY B0, `(.L_x_2566) ;  /* 0x0000006000007945 */ /* 0x000fe80003800000 */
[----:B--2---:R-:W-:Y:S05]  /*88d0*/  @P0 BRA `(.L_x_2567) ;  /* 0x0000000000100947 */ /* 0x004fea0003800000 */
.L_x_2568:
[----:B--2---:R2:W3:Y:S02]  /*88e0*/  SYNCS.PHASECHK.TRANS64.TRYWAIT P0, [R2+URZ+0x28c00], R3 ;  /* 0x028c0003020075a7 */ /* 0x0044e4000800017f */
[----:B---3--:R-:W-:Y:S05]  /*88f0*/  @!P0 NANOSLEEP.SYNCS 0x989680 ;  /* 0x009896800000895d */ /* 0x008fea0003900000 */
[----:B------:R-:W3:Y:S02]  /*8900*/  @!P0 SYNCS.PHASECHK.TRANS64 P0, [R2+URZ+0x28c00], R3 ;  /* 0x028c0003020085a7 */ /* 0x000ee4000800007f */
[----:B---3--:R-:W-:Y:S05]  /*8910*/  @!P0 BRA `(.L_x_2568) ;  /* 0xfffffffc00f08947 */ /* 0x008fea000383ffff */
.L_x_2567:
[----:B------:R-:W-:Y:S05]  /*8920*/  BSYNC B0 ;  /* 0x0000000000007941 */ /* 0x000fea0003800000 */
.L_x_2566:
[----:B------:R-:W-:Y:S05]  /*8930*/  BRA `(.L_x_2569) ;  /* 0x0000002c00347947 */ /* 0x000fea0003800000 */
.L_x_2565:
[----:B------:R-:W-:Y:S01]  /*8940*/  VIADD R4, R2, 0x20400 ;  /* 0x0002040002047836 */ /* 0x000fe20000000000 */
[----:B-----5:R-:W-:Y:S01]  /*8950*/  SHF.R.S32.HI R0, RZ, 0x1f, R80 ;  /* 0x0000001fff007819 */ /* 0x020fe20000011450 */
[----:B------:R-:W-:Y:S01]  /*8960*/  ULDC.64 UR4, c[0x0][0x3f8] ;  /* 0x0000fe0000047ab9 */ /* 0x000fe20000000a00 */
[----:B------:R-:W-:Y:S01]  /*8970*/  ULDC.64 UR6, c[0x0][0x408] ;  /* 0x0001020000067ab9 */ /* 0x000fe20000000a00 */
[----:B------:R-:W-:Y:S01]  /*8980*/  IMAD.WIDE.U32 R24, R80, UR4, RZ ;  /* 0x0000000450187c25 */ /* 0x000fe2000f8e00ff */
[----:B------:R-:W-:Y:S01]  /*8990*/  LOP3.LUT P0, RZ, R4, 0x3ff, RZ, 0xc0, !PT ;  /* 0x000003ff04ff7812 */ /* 0x000fe2000780c0ff */
[----:B------:R-:W-:Y:S02]  /*89a0*/  BSSY B6, `(.L_x_2570) ;  /* 0x0000019000067945 */ /* 0x000fe40003800000 */
[C---:B------:R-:W-:Y:S02]  /*89b0*/  IMAD R3, R0.reuse, UR4, RZ ;  /* 0x0000000400037c24 */ /* 0x040fe4000f8e02ff */
[----:B------:R-:W-:-:S02]  /*89c0*/  IMAD R5, R0, UR6, RZ ;  /* 0x0000000600057c24 */ /* 0x000fc4000f8e02ff */
[C---:B------:R-:W-:Y:S02]  /*89d0*/  IMAD R3, R80.reuse, UR5, R3 ;  /* 0x0000000550037c24 */ /* 0x040fe4000f8e0203 */
[C---:B------:R-:W-:Y:S02]  /*89e0*/  IMAD R5, R80.reuse, UR7, R5 ;  /* 0x0000000750057c24 */ /* 0x040fe4000f8e0205 */
[----:B------:R-:W-:-:S04]  /*89f0*/  IMAD.WIDE.U32 R80, R80, UR6, RZ ;  /* 0x0000000650507c25 */ /* 0x000fc8000f8e00ff */
[----:B------:R-:W-:Y:S02]  /*8a00*/  IMAD.IADD R27, R3, 0x1, R25 ;  /* 0x00000001031b7824 */ /* 0x000fe400078e0219 */
[----:B------:R-:W-:Y:S01]  /*8a10*/  IMAD.IADD R29, R5, 0x1, R81 ;  /* 0x00000001051d7824 */ /* 0x000fe200078e0251 */
        /* <DEDUP_REMOVED lines=8> */
[----:B----4-:R-:W-:Y:S02]  /*8aa0*/  IMAD.U32 R10, RZ, RZ, UR6 ;  /* 0x00000006ff0a7e24 */ /* 0x010fe4000f8e00ff */
[----:B------:R-:W-:-:S02]  /*8ab0*/  IMAD.U32 R6, RZ, RZ, UR4 ;  /* 0x00000004ff067e24 */ /* 0x000fc4000f8e00ff */
[----:B------:R-:W-:Y:S02]  /*8ac0*/  IMAD.U32 R7, RZ, RZ, UR5 ;  /* 0x00000005ff077e24 */ /* 0x000fe4000f8e00ff */
[----:B-1----:R-:W-:Y:S02]  /*8ad0*/  IMAD.U32 R11, RZ, RZ, UR7 ;  /* 0x00000007ff0b7e24 */ /* 0x002fe4000f8e00ff */
[----:B------:R-:W-:Y:S02]  /*8ae0*/  IMAD.MOV.U32 R8, RZ, RZ, 0x70 ;  /* 0x00000070ff087424 */ /* 0x000fe400078e00ff */
[----:B------:R-:W-:Y:S02]  /*8af0*/  IMAD.MOV.U32 R12, RZ, RZ, 0x1 ;  /* 0x00000001ff0c7424 */ /* 0x000fe400078e00ff */
[----:B------:R-:W-:-:S07]  /*8b00*/  IMAD.MOV.U32 R13, RZ, RZ, RZ ;  /* 0x000000ffff0d7224 */ /* 0x000fce00078e00ff */
[----:B------:R-:W-:-:S07]  /*8b10*/  LEPC R20, `(.L_x_2571) ;  /* 0x000000001014794e */ /* 0x000fce0000000000 */
[----:B0-----:R-:W-:Y:S05]  /*8b20*/  CALL.ABS.NOINC R14 ;  /* 0x000000000e007343 */ /* 0x001fea0003c00000 */
.L_x_2571:
[----:B------:R-:W-:Y:S05]  /*8b30*/  BSYNC B6 ;  /* 0x0000000000067941 */ /* 0x000fea0003800000 */
.L_x_2570:
[----:B------:R-:W-:Y:S01]  /*8b40*/  ULDC.U8 UR4, c[0x0][0x410] ;  /* 0x0001040000047ab9 */ /* 0x000fe20000000000 */
[----:B------:R-:W-:Y:S01]  /*8b50*/  BSSY B0, `(.L_x_2572) ;  /* 0x00002a3000007945 */ /* 0x000fe20003800000 */
[----:B------:R-:W-:Y:S01]  /*8b60*/  ISETP.NE.AND P0, PT, RZ, UR4, PT ;  /* 0x00000004ff007c0c */ /* 0x000fe2000bf05270 */
[----:B------:R-:W-:-:S12]  /*8b70*/  IMAD.IADD R34, R190, 0x1, R196 ;  /* 0x00000001be227824 */ /* 0x000fd800078e02c4 */
[----:B------:R-:W-:Y:S05]  /*8b80*/  @!P0 BRA `(.L_x_2573) ;  /* 0x0000001400708947 */ /* 0x000fea0003800000 */
[----:B------:R-:W0:Y:S01]  /*8b90*/  LDC R6, c[0x0][0x448] ;  /* 0x00011200ff067b82 */ /* 0x000e220000000800 */
[----:B------:R-:W2:Y:S01]  /*8ba0*/  S2R R0, SR_TID.X ;  /* 0x0000000000007919 */ /* 0x000ea20000002100 */
[----:B------:R-:W-:Y:S01]  /*8bb0*/  ULDC.64 UR4, c[0x0][0x3f8] ;  /* 0x0000fe0000047ab9 */ /* 0x000fe20000000a00 */
[----:B------:R-:W-:Y:S01]  /*8bc0*/  ULDC.64 UR6, c[0x0][0x408] ;  /* 0x0001020000067ab9 */ /* 0x000fe20000000a00 */
[----:B------:R-:W-:Y:S02]  /*8bd0*/  IMAD.MOV.U32 R25, RZ, RZ, R27 ;  /* 0x000000ffff197224 */ /* 0x000fe400078e001b */
[----:B------:R-:W-:Y:S01]  /*8be0*/  IMAD.MOV.U32 R81, RZ, RZ, R29 ;  /* 0x000000ffff517224 */ /* 0x000fe200078e001d */
[----:B0-----:R-:W-:Y:S01]  /*8bf0*/  ISETP.NE.AND P0, PT, R6, 0x1, PT ;  /* 0x000000010600780c */ /* 0x001fe20003f05270 */
[----:B--2---:R-:W-:-:S12]  /*8c00*/  VIADD R3, R0, 0xffffff80 ;  /* 0xffffff8000037836 */ /* 0x004fd80000000000 */
[----:B------:R-:W0:Y:S01]  /*8c10*/  @P0 LDC R0, c[0x0][0x44c] ;  /* 0x00011300ff000b82 */ /* 0x000e220000000800 */
[----:B------:R-:W-:-:S04]  /*8c20*/  SHF.R.S32.HI R4, RZ, 0x1f, R3 ;  /* 0x0000001fff047819 */ /* 0x000fc80000011403 */
[----:B------:R-:W-:-:S03]  /*8c30*/  LEA.HI R4, R4, R3, RZ, 0x2 ;  /* 0x0000000304047211 */ /* 0x000fc600078f10ff */
[----:B------:R-:W2:Y:S01]  /*8c40*/  @P0 LDC R5, c[0x0][0x450] ;  /* 0x00011400ff050b82 */ /* 0x000ea20000000800 */
[----:B------:R-:W-:-:S05]  /*8c50*/  LOP3.LUT R4, R4, 0xfffffffc, RZ, 0xc0, !PT ;  /* 0xfffffffc04047812 */ /* 0x000fca00078ec0ff */
[----:B------:R-:W-:-:S04]  /*8c60*/  IMAD.IADD R3, R3, 0x1, -R4 ;  /* 0x0000000103037824 */ /* 0x000fc800078e0a04 */
[----:B------:R-:W-:-:S04]  /*8c70*/  IMAD R3, R3, 0x20, R34 ;  /* 0x0000002003037824 */ /* 0x000fc800078e0222 */
[----:B0-----:R-:W-:-:S05]  /*8c80*/  @P0 IMAD.HI.U32 R0, R3, R0, RZ ;  /* 0x0000000003000227 */ /* 0x001fca00078e00ff */
[----:B--2---:R-:W-:-:S04]  /*8c90*/  @P0 SHF.R.U32.HI R3, RZ, R5, R0 ;  /* 0x00000005ff030219 */ /* 0x004fc80000011600 */
[----:B------:R-:W-:Y:S01]  /*8ca0*/  SHF.R.S32.HI R0, RZ, 0x1f, R3 ;  /* 0x0000001fff007819 */ /* 0x000fe20000011403 */
[----:B------:R-:W-:-:S04]  /*8cb0*/  IMAD.WIDE.U32 R24, R3, UR4, R24 ;  /* 0x0000000403187c25 */ /* 0x000fc8000f8e0018 */
[C---:B------:R-:W-:Y:S02]  /*8cc0*/  IMAD R4, R0.reuse, UR4, RZ ;  /* 0x0000000400047c24 */ /* 0x040fe4000f8e02ff */
[----:B------:R-:W-:Y:S02]  /*8cd0*/  IMAD R0, R0, UR6, RZ ;  /* 0x0000000600007c24 */ /* 0x000fe4000f8e02ff */
[C---:B------:R-:W-:Y:S01]  /*8ce0*/  IMAD R31, R3.reuse, UR5, R4 ;  /* 0x00000005031f7c24 */ /* 0x040fe2000f8e0204 */
[----:B------:R-:W-:Y:S01]  /*8cf0*/  ULDC.64 UR4, c[0x0][0x3e8] ;  /* 0x0000fa0000047ab9 */ /* 0x000fe20000000a00 */
[C---:B------:R-:W-:Y:S01]  /*8d00*/  IMAD.WIDE.U32 R80, R3.reuse, UR6, R80 ;  /* 0x0000000603507c25 */ /* 0x040fe2000f8e0050 */
[----:B----4-:R-:W-:Y:S01]  /*8d10*/  LEA R10, P0, R24, UR4, 0x1 ;  /* 0x00000004180a7c11 */ /* 0x010fe2000f8008ff */
[----:B------:R-:W-:Y:S02]  /*8d20*/  UMOV UR4, 0xffffffff ;  /* 0xffffffff00047882 */ /* 0x000fe40000000000 */
[----:B------:R-:W-:Y:S01]  /*8d30*/  IMAD R3, R3, UR7, R0 ;  /* 0x0000000703037c24 */ /* 0x000fe2000f8e0200 */
[----:B------:R-:W-:Y:S01]  /*8d40*/  ULDC.64 UR6, c[0x0][0x400] ;  /* 0x0001000000067ab9 */ /* 0x000fe20000000a00 */
[----:B------:R-:W-:Y:S01]  /*8d50*/  IMAD.IADD R31, R25, 0x1, R31 ;  /* 0x00000001191f7824 */ /* 0x000fe200078e021f */
[----:B------:R-:W-:Y:S01]  /*8d60*/  LEA R30, P1, R80, UR6, 0x1 ;  /* 0x00000006501e7c11 */ /* 0x000fe2000f8208ff */
[----:B------:R-:W-:-:S03]  /*8d70*/  IMAD.IADD R3, R81, 0x1, R3 ;  /* 0x0000000151037824 */ /* 0x000fc600078e0203 */
[----:B------:R-:W-:Y:S02]  /*8d80*/  LEA.HI.X R31, R24, UR5, R31, 0x1, P0 ;  /* 0x00000005181f7c11 */ /* 0x000fe400080f0c1f */
[----:B------:R-:W-:Y:S01]  /*8d90*/  LEA.HI.X R80, R80, UR7, R3, 0x1, P1 ;  /* 0x0000000750507c11 */ /* 0x000fe200088f0c03 */
[----:B------:R-:W-:Y:S06]  /*8da0*/  BRA.DIV UR4, `(.L_x_2574) ;  /* 0x0000019a04d07947 */ /* 0x000fec000b800000 */
[----:B------:R0:W2:Y:S04]  /*8db0*/  SHFL.IDX PT, R0, R31, RZ, 0x1c1f ;  /* 0x001c1fff1f007589 */ /* 0x0000a800000e0000 */
[----:B------:R0:W3:Y:S04]  /*8dc0*/  SHFL.IDX PT, R3, R10, RZ, 0x1c1f ;  /* 0x001c1fff0a037589 */ /* 0x0000e800000e0000 */
[----:B------:R0:W4:Y:S04]  /*8dd0*/  SHFL.IDX PT, R7, R80, RZ, 0x1c1f ;  /* 0x001c1fff50077589 */ /* 0x00012800000e0000 */
[----:B------:R0:W0:Y:S02]  /*8de0*/  SHFL.IDX PT, R8, R30, RZ, 0x1c1f ;  /* 0x001c1fff1e087589 */ /* 0x00002400000e0000 */
.L_x_2872:
[----:B------:R-:W-:Y:S01]  /*8df0*/  IMAD R33, R23, R6, RZ ;  /* 0x0000000617217224 */ /* 0x000fe200078e02ff */
[----:B------:R-:W-:Y:S01]  /*8e00*/  BSSY B1, `(.L_x_2575) ;  /* 0x000001e000017945 */ /* 0x000fe20003800000 */
[----:B------:R-:W-:Y:S02]  /*8e10*/  CS2R R26, SRZ ;  /* 0x00000000001a7805 */ /* 0x000fe4000001ff00 */
[----:B------:R-:W-:Y:S02]  /*8e20*/  CS2R R24, SRZ ;  /* 0x0000000000187805 */ /* 0x000fe4000001ff00 */
[----:B------:R-:W-:Y:S02]  /*8e30*/  CS2R R28, SRZ ;  /* 0x00000000001c7805 */ /* 0x000fe4000001ff00 */
[----:B------:R-:W-:Y:S02]  /*8e40*/  ISETP.GE.AND P0, PT, R34, R33, PT ;  /* 0x000000212200720c */ /* 0x000fe40003f06270 */
[----:B------:R-:W-:-:S11]  /*8e50*/  CS2R R20, SRZ ;  /* 0x0000000000147805 */ /* 0x000fd6000001ff00 */
[----:B------:R-:W-:Y:S05]  /*8e60*/  @P0 BRA `(.L_x_2576) ;  /* 0x00000000005c0947 */ /* 0x000fea0003800000 */
[----:B------:R-:W-:Y:S01]  /*8e70*/  ULDC UR4, c[0x0][0x3f4] ;  /* 0x0000fd0000047ab9 */ /* 0x000fe20000000800 */
[----:B---3--:R-:W-:Y:S01]  /*8e80*/  IMAD.MOV.U32 R4, RZ, RZ, R3 ;  /* 0x000000ffff047224 */ /* 0x008fe200078e0003 */
[----:B------:R-:W-:Y:S01]  /*8e90*/  ISETP.GE.AND P2, PT, R192, UR4, PT ;  /* 0x00000004c0007c0c */ /* 0x000fe2000bf46270 */
[----:B--2---:R-:W-:Y:S01]  /*8ea0*/  IMAD.MOV.U32 R5, RZ, RZ, R0 ;  /* 0x000000ffff057224 */ /* 0x004fe200078e0000 */
[----:B------:R-:W-:Y:S02]  /*8eb0*/  ISETP.GE.AND P3, PT, R207, UR4, PT ;  /* 0x00000004cf007c0c */ /* 0x000fe4000bf66270 */
[----:B------:R-:W-:Y:S02]  /*8ec0*/  CS2R R28, SRZ ;  /* 0x00000000001c7805 */ /* 0x000fe4000001ff00 */
[----:B------:R-:W-:Y:S01]  /*8ed0*/  SHF.R.S32.HI R12, RZ, 0x1f, R207 ;  /* 0x0000001fff0c7819 */ /* 0x000fe200000114cf */
[----:B----4-:R-:W-:-:S06]  /*8ee0*/  IMAD.MOV.U32 R9, RZ, RZ, R7 ;  /* 0x000000ffff097224 */ /* 0x010fcc00078e0007 */
[----:B------:R-:W-:Y:S02]  /*8ef0*/  @!P2 IMAD.WIDE R4, R192, 0x2, R4 ;  /* 0x00000002c004a825 */ /* 0x000fe400078e0204 */
[C---:B------:R-:W-:Y:S02]  /*8f00*/  @!P3 SHF.L.U32 R6, R207.reuse, 0x1, RZ ;  /* 0x00000001cf06b819 */ /* 0x040fe400000006ff */
[----:B-1----:R-:W-:Y:S01]  /*8f10*/  @!P3 SHF.L.U64.HI R11, R207, 0x1, R12 ;  /* 0x00000001cf0bb819 */ /* 0x002fe2000001020c */
[----:B------:R1:W5:Y:S01]  /*8f20*/  @!P2 LD.E.64 R28, desc[UR42][R4.64] ;  /* 0x0000002a041ca980 */ /* 0x000362000c101b00 */
[----:B------:R-:W-:Y:S02]  /*8f30*/  CS2R R26, SRZ ;  /* 0x00000000001a7805 */ /* 0x000fe4000001ff00 */
[----:B------:R-:W-:Y:S02]  /*8f40*/  CS2R R20, SRZ ;  /* 0x0000000000147805 */ /* 0x000fe4000001ff00 */
[----:B------:R-:W-:-:S02]  /*8f50*/  CS2R R24, SRZ ;  /* 0x0000000000187805 */ /* 0x000fc4000001ff00 */
[-C--:B-1----:R-:W-:Y:S02]  /*8f60*/  @!P3 IADD3 R4, P0, R3, R6.reuse, RZ ;  /* 0x000000060304b210 */ /* 0x082fe40007f1e0ff */
[----:B0-----:R-:W-:Y:S01]  /*8f70*/  @!P3 IADD3 R6, P1, R8, R6, RZ ;  /* 0x000000060806b210 */ /* 0x001fe20007f3e0ff */
[----:B------:R-:W-:-:S04]  /*8f80*/  @!P2 IMAD.WIDE R8, R192, 0x2, R8 ;  /* 0x00000002c008a825 */ /* 0x000fc800078e0208 */
[--C-:B------:R-:W-:Y:S01]  /*8f90*/  @!P3 IMAD.X R5, R0, 0x1, R11.reuse, P0 ;  /* 0x000000010005b824 */ /* 0x100fe200000e060b */
[----:B------:R0:W5:Y:S01]  /*8fa0*/  @!P2 LD.E.64 R26, desc[UR42][R8.64] ;  /* 0x0000002a081aa980 */ /* 0x000162000c101b00 */
[----:B------:R-:W-:-:S03]  /*8fb0*/  @!P3 IMAD.X R7, R7, 0x1, R11, P1 ;  /* 0x000000010707b824 */ /* 0x000fc600008e060b */
[----:B------:R0:W5:Y:S04]  /*8fc0*/  @!P3 LD.E.64 R20, desc[UR42][R4.64] ;  /* 0x0000002a0414b980 */ /* 0x000168000c101b00 */
[----:B------:R0:W5:Y:S02]  /*8fd0*/  @!P3 LD.E.64 R24, desc[UR42][R6.64] ;  /* 0x0000002a0618b980 */ /* 0x000164000c101b00 */
.L_x_2576:
[----:B------:R-:W-:Y:S05]  /*8fe0*/  BSYNC B1 ;  /* 0x0000000000017941 */ /* 0x000fea0003800000 */
.L_x_2575:
[----:B--2--5:R-:W-:Y:S01]  /*8ff0*/  IMAD.MOV.U32 R0, RZ, RZ, R26 ;  /* 0x000000ffff007224 */ /* 0x024fe200078e001a */
[----:B------:R-:W-:Y:S01]  /*9000*/  UMOV UR4, 0xffffffff ;  /* 0xffffffff00047882 */ /* 0x000fe20000000000 */
[----:B---3--:R-:W-:Y:S01]  /*9010*/  IMAD.MOV.U32 R3, RZ, RZ, R27 ;  /* 0x000000ffff037224 */ /* 0x008fe200078e001b */
[----:B0-----:R-:W-:Y:S01]  /*9020*/  CS2R R8, SRZ ;  /* 0x0000000000087805 */ /* 0x001fe2000001ff00 */
[----:B------:R-:W-:Y:S01]  /*9030*/  IMAD.MOV.U32 R4, RZ, RZ, R24 ;  /* 0x000000ffff047224 */ /* 0x000fe200078e0018 */
[----:B------:R-:W-:Y:S01]  /*9040*/  PRMT R36, R0, 0x7610, R36 ;  /* 0x0000761000247816 */ /* 0x000fe20000000024 */
[----:B------:R-:W-:Y:S02]  /*9050*/  IMAD.MOV.U32 R5, RZ, RZ, R25 ;  /* 0x000000ffff057224 */ /* 0x000fe400078e0019 */
[----:B------:R-:W-:Y:S01]  /*9060*/  IMAD.MOV.U32 R0, RZ, RZ, R28 ;  /* 0x000000ffff007224 */ /* 0x000fe200078e001c */
[----:B------:R-:W-:Y:S01]  /*9070*/  PRMT R42, R3, 0x5410, R4 ;  /* 0x00005410032a7816 */ /* 0x000fe20000000004 */
[----:B------:R-:W-:Y:S01]  /*9080*/  IMAD.MOV.U32 R3, RZ, RZ, R29 ;  /* 0x000000ffff037224 */ /* 0x000fe200078e001d */
[----:B------:R-:W-:Y:S01]  /*9090*/  PRMT R43, R5, 0x7610, R43 ;  /* 0x00007610052b7816 */ /* 0x000fe2000000002b */
[----:B------:R-:W-:Y:S01]  /*90a0*/  IMAD.MOV.U32 R4, RZ, RZ, R20 ;  /* 0x000000ffff047224 */ /* 0x000fe200078e0014 */
[----:B------:R-:W-:Y:S01]  /*90b0*/  PRMT R36, R36, 0x5410, R0 ;  /* 0x0000541024247816 */ /* 0x000fe20000000000 */
[----:B------:R-:W-:Y:S01]  /*90c0*/  IMAD.MOV.U32 R5, RZ, RZ, R21 ;  /* 0x000000ffff057224 */ /* 0x000fe200078e0015 */
[----:B------:R-:W-:-:S04]  /*90d0*/  PRMT R43, R43, 0x5410, R3 ;  /* 0x000054102b2b7816 */ /* 0x000fc80000000003 */
[----:B------:R-:W-:Y:S01]  /*90e0*/  PRMT R44, R4, 0x5410, R5 ;  /* 0x00005410042c7816 */ /* 0x000fe20000000005 */
[----:B------:R-:W-:Y:S06]  /*90f0*/  BRA.DIV UR4, `(.L_x_2577) ;  /* 0x0000019a04707947 */ /* 0x000fec000b800000 */
[----:B------:R0:W2:Y:S04]  /*9100*/  SHFL.IDX PT, R0, R31, 0x1, 0x1c1f ;  /* 0x003c1f001f007f89 */ /* 0x0000a800000e0000 */
[----:B------:R0:W3:Y:S04]  /*9110*/  SHFL.IDX PT, R3, R10, 0x1, 0x1c1f ;  /* 0x003c1f000a037f89 */ /* 0x0000e800000e0000 */
[----:B----4-:R0:W4:Y:S04]  /*9120*/  SHFL.IDX PT, R7, R80, 0x1, 0x1c1f ;  /* 0x003c1f0050077f89 */ /* 0x01012800000e0000 */
[----:B------:R-:W0:Y:S02]  /*9130*/  SHFL.IDX PT, R30, R30, 0x1, 0x1c1f ;  /* 0x003c1f001e1e7f89 */ /* 0x000e2400000e0000 */
.L_x_2878:
[----:B------:R-:W5:Y:S01]  /*9140*/  LDL R5, [R1+0x5c] ;  /* 0x00005c0001057983 */ /* 0x000f620000100800 */
[----:B------:R-:W-:Y:S01]  /*9150*/  VIADD R34, R34, 0x20 ;  /* 0x0000002022227836 */ /* 0x000fe20000000000 */
[----:B------:R-:W-:Y:S01]  /*9160*/  BSSY B1, `(.L_x_2578) ;  /* 0x0000023000017945 */ /* 0x000fe20003800000 */
[----:B01----:R-:W-:Y:S02]  /*9170*/  CS2R R10, SRZ ;  /* 0x00000000000a7805 */ /* 0x003fe4000001ff00 */
[----:B------:R-:W-:Y:S02]  /*9180*/  CS2R R14, SRZ ;  /* 0x00000000000e7805 */ /* 0x000fe4000001ff00 */
[----:B------:R-:W-:Y:S02]  /*9190*/  CS2R R12, SRZ ;  /* 0x00000000000c7805 */ /* 0x000fe4000001ff00 */
[----:B------:R-:W-:Y:S01]  /*91a0*/  ISETP.GE.AND P0, PT, R34, R33, PT ;  /* 0x000000212200720c */ /* 0x000fe20003f06270 */
[----:B------:R-:W-:Y:S01]  /*91b0*/  IMAD.SHL.U32 R34, R198, 0x40, RZ ;  /* 0x00000040c6227824 */ /* 0x000fe200078e00ff */
[----:B-----5:R-:W-:-:S04]  /*91c0*/  LEA.HI R4, R5, R5, RZ, 0x1 ;  /* 0x0000000505047211 */ /* 0x020fc800078f08ff */
[----:B------:R-:W-:-:S05]  /*91d0*/  LOP3.LUT R4, R4, 0xfffffffe, RZ, 0xc0, !PT ;  /* 0xfffffffe04047812 */ /* 0x000fca00078ec0ff */
[----:B------:R-:W-:-:S05]  /*91e0*/  IMAD.IADD R4, R5, 0x1, -R4 ;  /* 0x0000000105047824 */ /* 0x000fca00078e0a04 */
[----:B------:R-:W-:Y:S01]  /*91f0*/  SHF.L.U32 R35, R4, 0x1f, RZ ;  /* 0x0000001f04237819 */ /* 0x000fe200000006ff */
[----:B------:R-:W-:Y:S06]  /*9200*/  @P0 BRA `(.L_x_2579) ;  /* 0x0000000000600947 */ /* 0x000fec0003800000 */
[----:B------:R-:W-:Y:S01]  /*9210*/  ULDC UR4, c[0x0][0x3f4] ;  /* 0x0000fd0000047ab9 */ /* 0x000fe20000000800 */
[----:B---3--:R-:W-:Y:S01]  /*9220*/  IMAD.MOV.U32 R4, RZ, RZ, R3 ;  /* 0x000000ffff047224 */ /* 0x008fe200078e0003 */
[----:B------:R-:W-:Y:S01]  /*9230*/  ISETP.GE.AND P2, PT, R192, UR4, PT ;  /* 0x00000004c0007c0c */ /* 0x000fe2000bf46270 */
[----:B--2---:R-:W-:Y:S01]  /*9240*/  IMAD.MOV.U32 R5, RZ, RZ, R0 ;  /* 0x000000ffff057224 */ /* 0x004fe200078e0000 */
[----:B------:R-:W-:Y:S02]  /*9250*/  ISETP.GE.AND P3, PT, R207, UR4, PT ;  /* 0x00000004cf007c0c */ /* 0x000fe4000bf66270 */
[----:B------:R-:W-:Y:S02]  /*9260*/  CS2R R14, SRZ ;  /* 0x00000000000e7805 */ /* 0x000fe4000001ff00 */
[----:B------:R-:W-:Y:S01]  /*9270*/  SHF.R.S32.HI R32, RZ, 0x1f, R207 ;  /* 0x0000001fff207819 */ /* 0x000fe200000114cf */
[----:B------:R-:W-:Y:S02]  /*9280*/  IMAD.MOV.U32 R10, RZ, RZ, R30 ;  /* 0x000000ffff0a7224 */ /* 0x000fe400078e001e */
[----:B----4-:R-:W-:-:S04]  /*9290*/  IMAD.MOV.U32 R11, RZ, RZ, R7 ;  /* 0x000000ffff0b7224 */ /* 0x010fc800078e0007 */
[----:B------:R-:W-:Y:S02]  /*92a0*/  @!P2 IMAD.WIDE R4, R192, 0x2, R4 ;  /* 0x00000002c004a825 */ /* 0x000fe400078e0204 */
[C---:B------:R-:W-:Y:S02]  /*92b0*/  @!P3 SHF.L.U64.HI R32, R207.reuse, 0x1, R32 ;  /* 0x00000001cf20b819 */ /* 0x040fe40000010220 */
[----:B------:R-:W-:Y:S01]  /*92c0*/  @!P3 IMAD.SHL.U32 R6, R207, 0x2, RZ ;  /* 0x00000002cf06b824 */ /* 0x000fe200078e00ff */
[----:B------:R0:W5:Y:S01]  /*92d0*/  @!P2 LD.E.64 R14, desc[UR42][R4.64] ;  /* 0x0000002a040ea980 */ /* 0x000162000c101b00 */
[----:B------:R-:W-:Y:S02]  /*92e0*/  CS2R R8, SRZ ;  /* 0x0000000000087805 */ /* 0x000fe4000001ff00 */
[----:B------:R-:W-:Y:S02]  /*92f0*/  CS2R R12, SRZ ;  /* 0x00000000000c7805 */ /* 0x000fe4000001ff00 */
[----:B0-----:R-:W-:-:S02]  /*9300*/  @!P3 IADD3 R4, P0, R3, R6, RZ ;  /* 0x000000060304b210 */ /* 0x001fc40007f1e0ff */
[----:B------:R-:W-:Y:S01]  /*9310*/  @!P3 IADD3 R6, P1, R30, R6, RZ ;  /* 0x000000061e06b210 */ /* 0x000fe20007f3e0ff */
[----:B------:R-:W-:Y:S01]  /*9320*/  @!P2 IMAD.WIDE R30, R192, 0x2, R10 ;  /* 0x00000002c01ea825 */ /* 0x000fe200078e020a */
[----:B------:R-:W-:-:S03]  /*9330*/  CS2R R10, SRZ ;  /* 0x00000000000a7805 */ /* 0x000fc6000001ff00 */
[--C-:B------:R-:W-:Y:S01]  /*9340*/  @!P3 IMAD.X R5, R0, 0x1, R32.reuse, P0 ;  /* 0x000000010005b824 */ /* 0x100fe200000e0620 */
[----:B------:R0:W5:Y:S01]  /*9350*/  @!P2 LD.E.64 R8, desc[UR42][R30.64] ;  /* 0x0000002a1e08a980 */ /* 0x000162000c101b00 */
[----:B------:R-:W-:-:S03]  /*9360*/  @!P3 IMAD.X R7, R7, 0x1, R32, P1 ;  /* 0x000000010707b824 */ /* 0x000fc600008e0620 */
[----:B------:R0:W5:Y:S04]  /*9370*/  @!P3 LD.E.64 R12, desc[UR42][R4.64] ;  /* 0x0000002a040cb980 */ /* 0x000168000c101b00 */
[----:B------:R0:W5:Y:S02]  /*9380*/  @!P3 LD.E.64 R10, desc[UR42][R6.64] ;  /* 0x0000002a060ab980 */ /* 0x000164000c101b00 */
.L_x_2579:
[----:B------:R-:W-:Y:S05]  /*9390*/  BSYNC B1 ;  /* 0x0000000000017941 */ /* 0x000fea0003800000 */
.L_x_2578:
[----:B------:R-:W1:Y:S01]  /*93a0*/  SYNCS.PHASECHK.TRANS64.TRYWAIT P0, [R2+URZ+0x28c00], R35 ;  /* 0x028c0023020075a7 */ /* 0x000e62000800017f */
[----:B---3--:R-:W-:Y:S01]  /*93b0*/  LOP3.LUT R3, R34, 0x1c0, RZ, 0xc0, !PT ;  /* 0x000001c022037812 */ /* 0x008fe200078ec0ff */
[----:B0----5:R-:W-:Y:S01]  /*93c0*/  IMAD.MOV.U32 R4, RZ, RZ, R8 ;  /* 0x000000ffff047224 */ /* 0x021fe200078e0008 */
[----:B------:R-:W-:Y:S01]  /*93d0*/  VIADDMNMX R31, R33, -R196, 0x40, PT ;  /* 0x00000040211f7446 */ /* 0x000fe200038009c4 */
[----:B------:R-:W-:Y:S01]  /*93e0*/  IMAD.MOV.U32 R6, RZ, RZ, R14 ;  /* 0x000000ffff067224 */ /* 0x000fe200078e000e */
[----:B--2---:R-:W-:Y:S01]  /*93f0*/  LOP3.LUT R0, R3, 0x18, R18, 0xf8, !PT ;  /* 0x0000001803007812 */ /* 0x004fe200078ef812 */
[----:B------:R-:W-:Y:S01]  /*9400*/  IMAD.MOV.U32 R5, RZ, RZ, R11 ;  /* 0x000000ffff057224 */ /* 0x000fe200078e000b */
[----:B------:R-:W-:Y:S01]  /*9410*/  SHF.R.U32.HI R3, RZ, 0x3, R3 ;  /* 0x00000003ff037819 */ /* 0x000fe20000011603 */
[----:B------:R-:W-:Y:S01]  /*9420*/  BSSY B1, `(.L_x_2580) ;  /* 0x0000013000017945 */ /* 0x000fe20003800000 */
[----:B------:R-:W-:Y:S01]  /*9430*/  PRMT R45, R4, 0x7610, R45 ;  /* 0x00007610042d7816 */ /* 0x000fe2000000002d */
[----:B------:R-:W-:Y:S01]  /*9440*/  IMAD.MOV.U32 R4, RZ, RZ, R10 ;  /* 0x000000ffff047224 */ /* 0x000fe200078e000a */
[----:B------:R-:W-:Y:S01]  /*9450*/  LOP3.LUT R3, R0, R3, RZ, 0x3c, !PT ;  /* 0x0000000300037212 */ /* 0x000fe200078e3cff */
[----:B------:R-:W-:Y:S01]  /*9460*/  IMAD.MOV.U32 R0, RZ, RZ, R9 ;  /* 0x000000ffff007224 */ /* 0x000fe200078e0009 */
[----:B------:R-:W-:Y:S01]  /*9470*/  PRMT R30, R5, 0x7610, R30 ;  /* 0x00007610051e7816 */ /* 0x000fe2000000001e */
[----:B------:R-:W-:Y:S01]  /*9480*/  IMAD.MOV.U32 R5, RZ, RZ, R13 ;  /* 0x000000ffff057224 */ /* 0x000fe200078e000d */
[----:B------:R-:W-:Y:S01]  /*9490*/  PRMT R46, R4, 0x5410, R6 ;  /* 0x00005410042e7816 */ /* 0x000fe20000000006 */
[----:B------:R-:W-:Y:S01]  /*94a0*/  IMAD R3, R214, 0x200, R3 ;  /* 0x00000200d6037824 */ /* 0x000fe200078e0203 */
[----:B------:R-:W-:Y:S01]  /*94b0*/  PRMT R45, R45, 0x5410, R0 ;  /* 0x000054102d2d7816 */ /* 0x000fe20000000000 */
[----:B------:R-:W-:Y:S01]  /*94c0*/  IMAD.MOV.U32 R0, RZ, RZ, R15 ;  /* 0x000000ffff007224 */ /* 0x000fe200078e000f */
[----:B------:R-:W-:Y:S01]  /*94d0*/  LOP3.LUT P2, RZ, R198, 0x4, RZ, 0xc0, !PT ;  /* 0x00000004c6ff7812 */ /* 0x000fe2000784c0ff */
[----:B------:R-:W-:Y:S01]  /*94e0*/  IMAD.MOV.U32 R4, RZ, RZ, R12 ;  /* 0x000000ffff047224 */ /* 0x000fe200078e000c */
[----:B------:R-:W-:Y:S01]  /*94f0*/  ISETP.GE.AND P1, PT, R190, R31, PT ;  /* 0x0000001fbe00720c */ /* 0x000fe20003f26270 */
[----:B------:R-:W-:-:S03]  /*9500*/  IMAD R3, R3, 0x2, R2 ;  /* 0x0000000203037824 */ /* 0x000fc600078e0202 */
[----:B------:R-:W-:Y:S01]  /*9510*/  PRMT R47, R0, 0x5410, R4 ;  /* 0x00005410002f7816 */ /* 0x000fe20000000004 */
[C---:B------:R-:W-:Y:S02]  /*9520*/  VIADD R4, R3.reuse, 0x20400 ;  /* 0x0002040003047836 */ /* 0x040fe40000000000 */
[----:B------:R-:W-:Y:S01]  /*9530*/  VIADD R0, R3, 0x20440 ;  /* 0x0002044003007836 */ /* 0x000fe20000000000 */
[----:B-1----:R-:W-:Y:S06]  /*9540*/  @!P0 BRA `(.L_x_2581) ;  /* 0x0000019400d08947 */ /* 0x002fec0003800000 */
.L_x_2879:
[----:B------:R-:W-:Y:S05]  /*9550*/  BSYNC B1 ;  /* 0x0000000000017941 */ /* 0x000fea0003800000 */
.L_x_2580:
[----:B------:R-:W-:Y:S01]  /*9560*/  BSSY B1, `(.L_x_2582) ;  /* 0x000005f000017945 */ /* 0x000fe20003800000 */
[----:B------:R-:W-:Y:S01]  /*9570*/  PRMT R30, R30, 0x5410, R5 ;  /* 0x000054101e1e7816 */ /* 0x000fe20000000005 */
[----:B------:R-:W-:Y:S02]  /*9580*/  @P2 VIADD R0, R4, 0xffffffc0 ;  /* 0xffffffc004002836 */ /* 0x000fe40000000000 */
[----:B------:R-:W-:Y:S05]  /*9590*/  @P1 BRA `(.L_x_2583) ;  /* 0x00000004006c1947 */ /* 0x000fea0003800000 */
[----:B------:R-:W1:Y:S01]  /*95a0*/  LDC R4, c[0x0][0x3f4] ;  /* 0x0000fd00ff047b82 */ /* 0x000e620000000800 */
[----:B------:R-:W-:Y:S01]  /*95b0*/  BSSY B2, `(.L_x_2584) ;  /* 0x000002e000027945 */ /* 0x000fe20003800000 */
[-C--:B-1----:R-:W-:Y:S02]  /*95c0*/  ISETP.GE.AND P0, PT, R192, R4.reuse, PT ;  /* 0x00000004c000720c */ /* 0x082fe40003f06270 */
[----:B------:R-:W-:-:S11]  /*95d0*/  ISETP.GE.AND P1, PT, R207, R4, PT ;  /* 0x00000004cf00720c */ /* 0x000fd60003f26270 */
[----:B------:R-:W-:Y:S05]  /*95e0*/  @P0 BRA `(.L_x_2585) ;  /* 0x0000000000a80947 */ /* 0x000fea0003800000 */
[----:B----4-:R-:W1:Y:S01]  /*95f0*/  LDS.128 R4, [R3+0x20400] ;  /* 0x0204000003047984 */ /* 0x010e620000000c00 */
[----:B------:R-:W-:Y:S01]  /*9600*/  SHF.R.U32.HI R33, RZ, 0x10, R29 ;  /* 0x00000010ff217819 */ /* 0x000fe2000001161d */
[--C-:B------:R-:W-:Y:S01]  /*9610*/  HADD2.F32 R34, -RZ, R36.reuse.H0_H0 ;  /* 0x20000024ff227230 */ /* 0x100fe20000004100 */
[----:B0-----:R-:W-:Y:S01]  /*9620*/  SHF.R.U32.HI R35, RZ, 0x10, R27 ;  /* 0x00000010ff237819 */ /* 0x001fe2000001161b */
[----:B------:R-:W-:Y:S01]  /*9630*/  HADD2.F32 R32, -RZ, R36.H1_H1 ;  /* 0x30000024ff207230 */ /* 0x000fe20000004100 */
[----:B------:R-:W-:Y:S01]  /*9640*/  SHF.R.U64 R41, R28, 0x10, R29 ;  /* 0x000000101c297819 */ /* 0x000fe2000000121d */
[----:B------:R-:W-:Y:S01]  /*9650*/  HADD2.F32 R33, -RZ, R33.H0_H0 ;  /* 0x20000021ff217230 */ /* 0x000fe20000004100 */
[----:B------:R-:W-:Y:S01]  /*9660*/  SHF.R.U64 R39, R26, 0x10, R27 ;  /* 0x000000101a277819 */ /* 0x000fe2000000121b */
[----:B------:R-:W-:Y:S02]  /*9670*/  HADD2.F32 R35, -RZ, R35.H0_H0 ;  /* 0x20000023ff237230 */ /* 0x000fe40000004100 */
[----:B-1----:R-:W-:-:S02]  /*9680*/  HADD2.F32 R28, -RZ, R7.H0_H0 ;  /* 0x20000007ff1c7230 */ /* 0x002fc40000004100 */
[----:B------:R-:W-:Y:S02]  /*9690*/  HADD2.F32 R29, -RZ, R7.H1_H1 ;  /* 0x30000007ff1d7230 */ /* 0x000fe40000004100 */
[--C-:B------:R-:W-:Y:S02]  /*96a0*/  HADD2.F32 R7, -RZ, R4.reuse.H0_H0 ;  /* 0x20000004ff077230 */ /* 0x100fe40000004100 */
[----:B------:R-:W-:Y:S02]  /*96b0*/  HADD2.F32 R4, -RZ, R4.H1_H1 ;  /* 0x30000004ff047230 */ /* 0x000fe40000004100 */
[C---:B------:R-:W-:Y:S01]  /*96c0*/  FMUL.FTZ R38, R29.reuse, R33 ;  /* 0x000000211d267220 */ /* 0x040fe20000410000 */
[-C--:B------:R-:W-:Y:S01]  /*96d0*/  FMUL.FTZ R37, R29, R35.reuse ;  /* 0x000000231d257220 */ /* 0x080fe20000410000 */
[--C-:B------:R-:W-:Y:S02]  /*96e0*/  HADD2.F32 R26, -RZ, R6.reuse.H0_H0 ;  /* 0x20000006ff1a7230 */ /* 0x100fe40000004100 */
[----:B------:R-:W-:Y:S01]  /*96f0*/  FMUL.FTZ R36, R4, R34 ;  /* 0x0000002204247220 */ /* 0x000fe20000410000 */
[----:B------:R-:W-:Y:S01]  /*9700*/  FFMA.FTZ R40, R28, R35, R38 ;  /* 0x000000231c287223 */ /* 0x000fe20000010026 */
[----:B------:R-:W-:-:S02]  /*9710*/  HADD2.F32 R27, -RZ, R6.H1_H1 ;  /* 0x30000006ff1b7230 */ /* 0x000fc40000004100 */
[-C--:B------:R-:W-:Y:S01]  /*9720*/  FMUL.FTZ R38, R4, R32.reuse ;  /* 0x0000002004267220 */ /* 0x080fe20000410000 */
[C---:B------:R-:W-:Y:S01]  /*9730*/  FFMA.FTZ R36, R7.reuse, R32, -R36 ;  /* 0x0000002007247223 */ /* 0x040fe20000010824 */
[--C-:B------:R-:W-:Y:S02]  /*9740*/  HADD2.F32 R6, -RZ, R5.reuse.H0_H0 ;  /* 0x20000005ff067230 */ /* 0x100fe40000004100 */
[----:B------:R-:W-:Y:S01]  /*9750*/  FFMA.FTZ R37, R28, R33, -R37 ;  /* 0x000000211c257223 */ /* 0x000fe20000010825 */
[----:B------:R-:W-:Y:S02]  /*9760*/  HADD2.F32 R32, -RZ, R42.H0_H0 ;  /* 0x2000002aff207230 */ /* 0x000fe40000004100 */
[----:B------:R-:W-:Y:S01]  /*9770*/  FFMA.FTZ R33, R7, R34, R38 ;  /* 0x0000002207217223 */ /* 0x000fe20000010026 */
[----:B------:R-:W-:Y:S02]  /*9780*/  HADD2.F32 R5, -RZ, R5.H1_H1 ;  /* 0x30000005ff057230 */ /* 0x000fe40000004100 */
[----:B------:R-:W-:-:S02]  /*9790*/  HADD2.F32 R28, -RZ, R43.H1_H1 ;  /* 0x3000002bff1c7230 */ /* 0x000fc40000004100 */
[C---:B------:R-:W-:Y:S01]  /*97a0*/  FMUL.FTZ R35, R27.reuse, R32 ;  /* 0x000000201b237220 */ /* 0x040fe20000410000 */
[----:B------:R-:W-:Y:S02]  /*97b0*/  HADD2.F32 R29, -RZ, R39.H0_H0 ;  /* 0x20000027ff1d7230 */ /* 0x000fe40000004100 */
[----:B------:R-:W-:Y:S02]  /*97c0*/  HADD2.F32 R4, -RZ, R41.H0_H0 ;  /* 0x20000029ff047230 */ /* 0x000fe40000004100 */
[-C--:B------:R-:W-:Y:S01]  /*97d0*/  FMUL.FTZ R27, R27, R28.reuse ;  /* 0x0000001c1b1b7220 */ /* 0x080fe20000410000 */
[C---:B------:R-:W-:Y:S01]  /*97e0*/  FFMA.FTZ R35, R26.reuse, R28, -R35 ;  /* 0x0000001c1a237223 */ /* 0x040fe20000010823 */
[C---:B------:R-:W-:Y:S01]  /*97f0*/  FMUL.FTZ R7, R5.reuse, R29 ;  /* 0x0000001d05077220 */ /* 0x040fe20000410000 */
[----:B------:R-:W-:Y:S01]  /*9800*/  FMUL.FTZ R34, R5, R4 ;  /* 0x0000000405227220 */ /* 0x000fe20000410000 */
[----:B------:R-:W-:Y:S02]  /*9810*/  FFMA.FTZ R26, R26, R32, R27 ;  /* 0x000000201a1a7223 */ /* 0x000fe4000001001b */
[----:B------:R-:W-:Y:S01]  /*9820*/  FFMA.FTZ R5, R6, R4, -R7 ;  /* 0x0000000406057223 */ /* 0x000fe20000010807 */
[----:B------:R-:W-:Y:S01]  /*9830*/  F2FP.F16.F32.PACK_AB R7, R40, R37 ;  /* 0x000000252807723e */ /* 0x000fe200000000ff */
[----:B------:R-:W-:Y:S01]  /*9840*/  FFMA.FTZ R34, R6, R29, R34 ;  /* 0x0000001d06227223 */ /* 0x000fe20000010022 */
[----:B------:R-:W-:-:S02]  /*9850*/  F2FP.F16.F32.PACK_AB R4, R33, R36 ;  /* 0x000000242104723e */ /* 0x000fc400000000ff */
[----:B------:R-:W-:Y:S02]  /*9860*/  F2FP.F16.F32.PACK_AB R6, R26, R35 ;  /* 0x000000231a06723e */ /* 0x000fe400000000ff */
[----:B------:R-:W-:-:S05]  /*9870*/  F2FP.F16.F32.PACK_AB R5, R34, R5 ;  /* 0x000000052205723e */ /* 0x000fca00000000ff */
[----:B------:R1:W-:Y:S02]  /*9880*/  STS.128 [R3+0x20400], R4 ;  /* 0x0204000403007388 */ /* 0x0003e40000000c00 */
.L_x_2585:
[----:B------:R-:W-:Y:S05]  /*9890*/  BSYNC B2 ;  /* 0x0000000000027941 */ /* 0x000fea0003800000 */
.L_x_2584:
[----:B------:R-:W-:Y:S05]  /*98a0*/  @P1 BRA `(.L_x_2583) ;  /* 0x0000000000a81947 */ /* 0x000fea0003800000 */
[----:B-1--4-:R-:W1:Y:S01]  /*98b0*/  LDS.128 R4, [R0] ;  /* 0x0000000000047984 */ /* 0x012e620000000c00 */
[----:B------:R-:W-:Y:S01]  /*98c0*/  SHF.R.U32.HI R27, RZ, 0x10, R21 ;  /* 0x00000010ff1b7819 */ /* 0x000fe20000011615 */
[----:B------:R-:W-:Y:S01]  /*98d0*/  HADD2.F32 R28, -RZ, R42.H1_H1 ;  /* 0x3000002aff1c7230 */ /* 0x000fe20000004100 */
[--C-:B------:R-:W-:Y:S01]  /*98e0*/  SHF.R.U32.HI R29, RZ, 0x10, R25.reuse ;  /* 0x00000010ff1d7819 */ /* 0x100fe20000011619 */
[----:B------:R-:W-:Y:S01]  /*98f0*/  HADD2.F32 R26, -RZ, R44.H0_H0 ;  /* 0x2000002cff1a7230 */ /* 0x000fe20000004100 */
[----:B0-----:R-:W-:Y:S01]  /*9900*/  SHF.R.U64 R35, R24, 0x10, R25 ;  /* 0x0000001018237819 */ /* 0x001fe20000001219 */
        /* <DEDUP_REMOVED lines=15> */
[----:B------:R-:W-:Y:S02]  /*9a00*/  HADD2.F32 R6, -RZ, R5.H0_H0 ;  /* 0x20000005ff067230 */ /* 0x000fe40000004100 */
        /* <DEDUP_REMOVED lines=19> */
[----:B------:R2:W-:Y:S02]  /*9b40*/  STS.128 [R0], R4 ;  /* 0x0000000400007388 */ /* 0x0005e40000000c00 */
.L_x_2583:
[----:B------:R-:W-:Y:S05]  /*9b50*/  BSYNC B1 ;  /* 0x0000000000017941 */ /* 0x000fea0003800000 */
.L_x_2582:
        /* <DEDUP_REMOVED lines=10> */
[----:B------:R-:W-:Y:S01]  /*9c00*/  HADD2.F32 R24, -RZ, R45.H0_H0 ;  /* 0x2000002dff187230 */ /* 0x000fe20000004100 */
[----:B------:R-:W-:Y:S01]  /*9c10*/  SHF.R.U32.HI R25, RZ, 0x10, R9 ;  /* 0x00000010ff197819 */ /* 0x000fe20000011609 */
        /* <DEDUP_REMOVED lines=19> */
[----:B------:R-:W-:Y:S02]  /*9d50*/  HADD2.F32 R20, -RZ, R45.H1_H1 ;  /* 0x3000002dff147230 */ /* 0x000fe40000004100 */
[----:B------:R-:W-:Y:S01]  /*9d60*/  FFMA.FTZ R21, R7, R24, R28 ;  /* 0x0000001807157223 */ /* 0x000fe2000001001c */
[----:B------:R-:W-:Y:S02]  /*9d70*/  HADD2.F32 R5, -RZ, R5.H1_H1 ;  /* 0x30000005ff057230 */ /* 0x000fe40000004100 */
[----:B------:R-:W-:-:S02]  /*9d80*/  HADD2.F32 R14, -RZ, R47.H0_H0 ;  /* 0x2000002fff0e7230 */ /* 0x000fc40000004100 */
        /* <DEDUP_REMOVED lines=15> */
.L_x_2588:
[----:B------:R-:W-:Y:S05]  /*9e80*/  BSYNC B1 ;  /* 0x0000000000017941 */ /* 0x000fea0003800000 */
.L_x_2587:
[----:B------:R-:W-:Y:S05]  /*9e90*/  @P1 BRA `(.L_x_2586) ;  /* 0x0000001400b81947 */ /* 0x000fea0003800000 */
[----:B-1--4-:R-:W1:Y:S01]  /*9ea0*/  LDS.128 R4, [R0+0x1000] ;  /* 0x0010000000047984 */ /* 0x012e620000000c00 */
[----:B------:R-:W-:Y:S02]  /*9eb0*/  SHF.R.U64 R24, R12, 0x10, R13 ;  /* 0x000000100c187819 */ /* 0x000fe4000000120d */
[----:B------:R-:W-:Y:S02]  /*9ec0*/  SHF.R.U32.HI R14, RZ, 0x10, R11 ;  /* 0x00000010ff0e7819 */ /* 0x000fe4000001160b */
[----:B------:R-:W-:Y:S01]  /*9ed0*/  SHF.R.U32.HI R12, RZ, 0x10, R13 ;  /* 0x00000010ff0c7819 */ /* 0x000fe2000001160d */
[----:B------:R-:W-:Y:S01]  /*9ee0*/  HADD2.F32 R13, -RZ, R46.H0_H0 ;  /* 0x2000002eff0d7230 */ /* 0x000fe20000004100 */
[----:B------:R-:W-:Y:S01]  /*9ef0*/  SHF.R.U64 R21, R10, 0x10, R11 ;  /* 0x000000100a157819 */ /* 0x000fe2000000120b */
[----:B------:R-:W-:Y:S02]  /*9f00*/  HADD2.F32 R14, -RZ, R14.H0_H0 ;  /* 0x2000000eff0e7230 */ /* 0x000fe40000004100 */
[----:B------:R-:W-:-:S02]  /*9f10*/  HADD2.F32 R12, -RZ, R12.H0_H0 ;  /* 0x2000000cff0c7230 */ /* 0x000fc40000004100 */
[----:B------:R-:W-:Y:S02]  /*9f20*/  HADD2.F32 R11, -RZ, R47.H1_H1 ;  /* 0x3000002fff0b7230 */ /* 0x000fe40000004100 */
[--C-:B-1----:R-:W-:Y:S02]  /*9f30*/  HADD2.F32 R10, -RZ, R7.reuse.H1_H1 ;  /* 0x30000007ff0a7230 */ /* 0x102fe40000004100 */
[--C-:B------:R-:W-:Y:S02]  /*9f40*/  HADD2.F32 R3, -RZ, R4.reuse.H0_H0 ;  /* 0x20000004ff037230 */ /* 0x100fe40000004100 */
[----:B------:R-:W-:Y:S02]  /*9f50*/  HADD2.F32 R4, -RZ, R4.H1_H1 ;  /* 0x30000004ff047230 */ /* 0x000fe40000004100 */
[C---:B------:R-:W-:Y:S01]  /*9f60*/  FMUL.FTZ R20, R10.reuse, R14 ;  /* 0x0000000e0a147220 */ /* 0x040fe20000410000 */
[----:B------:R-:W-:Y:S02]  /*9f70*/  HADD2.F32 R9, -RZ, R7.H0_H0 ;  /* 0x20000007ff097230 */ /* 0x000fe40000004100 */
[----:B------:R-:W-:Y:S01]  /*9f80*/  FMUL.FTZ R15, R10, R12 ;  /* 0x0000000c0a0f7220 */ /* 0x000fe20000410000 */
[----:B------:R-:W-:-:S02]  /*9f90*/  HADD2.F32 R7, -RZ, R6.H0_H0 ;  /* 0x20000006ff077230 */ /* 0x000fc40000004100 */
[C---:B------:R-:W-:Y:S01]  /*9fa0*/  FMUL.FTZ R10, R4.reuse, R13 ;  /* 0x0000000d040a7220 */ /* 0x040fe20000410000 */
[----:B------:R-:W-:Y:S02]  /*9fb0*/  HADD2.F32 R8, -RZ, R6.H1_H1 ;  /* 0x30000006ff087230 */ /* 0x000fe40000004100 */
[----:B------:R-:W-:Y:S01]  /*9fc0*/  FFMA.FTZ R20, R9, R12, -R20 ;  /* 0x0000000c09147223 */ /* 0x000fe20000010814 */
[-C--:B------:R-:W-:Y:S01]  /*9fd0*/  FMUL.FTZ R12, R4, R11.reuse ;  /* 0x0000000b040c7220 */ /* 0x080fe20000410000 */
[----:B------:R-:W-:Y:S01]  /*9fe0*/  FFMA.FTZ R11, R3, R11, -R10 ;  /* 0x0000000b030b7223 */ /* 0x000fe2000001080a */
[--C-:B------:R-:W-:Y:S02]  /*9ff0*/  HADD2.F32 R10, -RZ, R30.reuse.H0_H0 ;  /* 0x2000001eff0a7230 */ /* 0x100fe40000004100 */
[----:B------:R-:W-:Y:S01]  /*a000*/  FFMA.FTZ R15, R9, R14, R15 ;  /* 0x0000000e090f7223 */ /* 0x000fe2000001000f */
[----:B------:R-:W-:Y:S02]  /*a010*/  HADD2.F32 R6, -RZ, R5.H0_H0 ;  /* 0x20000005ff067230 */ /* 0x000fe40000004100 */
[----:B------:R-:W-:Y:S01]  /*a020*/  FFMA.FTZ R12, R3, R13, R12 ;  /* 0x0000000d030c7223 */ /* 0x000fe2000001000c */
[----:B------:R-:W-:-:S02]  /*a030*/  HADD2.F32 R30, -RZ, R30.H1_H1 ;  /* 0x3000001eff1e7230 */ /* 0x000fc40000004100 */
[C---:B------:R-:W-:Y:S01]  /*a040*/  FMUL.FTZ R14, R8.reuse, R10 ;  /* 0x0000000a080e7220 */ /* 0x040fe20000410000 */
[----:B------:R-:W-:Y:S02]  /*a050*/  HADD2.F32 R5, -RZ, R5.H1_H1 ;  /* 0x30000005ff057230 */ /* 0x000fe40000004100 */
[----:B------:R-:W-:Y:S02]  /*a060*/  HADD2.F32 R9, -RZ, R21.H0_H0 ;  /* 0x20000015ff097230 */ /* 0x000fe40000004100 */
[-C--:B------:R-:W-:Y:S01]  /*a070*/  FMUL.FTZ R13, R8, R30.reuse ;  /* 0x0000001e080d7220 */ /* 0x080fe20000410000 */
[----:B------:R-:W-:Y:S02]  /*a080*/  HADD2.F32 R4, -RZ, R24.H0_H0 ;  /* 0x20000018ff047230 */ /* 0x000fe40000004100 */
[----:B------:R-:W-:Y:S01]  /*a090*/  FFMA.FTZ R14, R7, R30, -R14 ;  /* 0x0000001e070e7223 */ /* 0x000fe2000001080e */
[----:B------:R-:W-:Y:S01]  /*a0a0*/  FMUL.FTZ R3, R5, R9 ;  /* 0x0000000905037220 */ /* 0x000fe20000410000 */
[----:B------:R-:W-:Y:S01]  /*a0b0*/  FFMA.FTZ R13, R7, R10, R13 ;  /* 0x0000000a070d7223 */ /* 0x000fe2000001000d */
[----:B------:R-:W-:Y:S01]  /*a0c0*/  FMUL.FTZ R8, R5, R4 ;  /* 0x0000000405087220 */ /* 0x000fe20000410000 */
[----:B------:R-:W-:Y:S01]  /*a0d0*/  F2FP.F16.F32.PACK_AB R7, R15, R20 ;  /* 0x000000140f07723e */ /* 0x000fe200000000ff */
[----:B------:R-:W-:Y:S01]  /*a0e0*/  FFMA.FTZ R3, R6, R4, -R3 ;  /* 0x0000000406037223 */ /* 0x000fe20000010803 */
[----:B------:R-:W-:Y:S01]  /*a0f0*/  F2FP.F16.F32.PACK_AB R4, R12, R11 ;  /* 0x0000000b0c04723e */ /* 0x000fe200000000ff */
[----:B------:R-:W-:Y:S01]  /*a100*/  FFMA.FTZ R8, R6, R9, R8 ;  /* 0x0000000906087223 */ /* 0x000fe20000010008 */
[----:B------:R-:W-:-:S04]  /*a110*/  F2FP.F16.F32.PACK_AB R6, R13, R14 ;  /* 0x0000000e0d06723e */ /* 0x000fc800000000ff */
[----:B------:R-:W-:-:S05]  /*a120*/  F2FP.F16.F32.PACK_AB R5, R8, R3 ;  /* 0x000000030805723e */ /* 0x000fca00000000ff */
[----:B------:R2:W-:Y:S01]  /*a130*/  STS.128 [R0+0x1000], R4 ;  /* 0x0010000400007388 */ /* 0x0005e20000000c00 */
[----:B------:R-:W-:Y:S05]  /*a140*/  BRA `(.L_x_2586) ;  /* 0x00000014000c7947 */ /* 0x000fea0003800000 */
.L_x_2573:
        /* <DEDUP_REMOVED lines=24> */
[----:B------:R-:W-:Y:S01]  /*a2d0*/  LEA R26, P0, R24, UR4, 0x1 ;  /* 0x00000004181a7c11 */ /* 0x000fe2000f8008ff */
        /* <DEDUP_REMOVED lines=9> */
[----:B------:R-:W0:Y:S01]  /*a370*/  LDC R37, c[0x0][0x3f4] ;  /* 0x0000fd00ff257b82 */ /* 0x000e220000000800 */
[----:B------:R-:W2:Y:S01]  /*a380*/  SHFL.IDX PT, R4, R26, RZ, 0x1c1f ;  /* 0x001c1fff1a047589 */ /* 0x000ea200000e0000 */
[----:B------:R-:W-:-:S03]  /*a390*/  IMAD R3, R23, R6, RZ ;  /* 0x0000000617037224 */ /* 0x000fc600078e02ff */
[----:B------:R-:W3:Y:S04]  /*a3a0*/  SHFL.IDX PT, R0, R27, RZ, 0x1c1f ;  /* 0x001c1fff1b007589 */ /* 0x000ee800000e0000 */
[----:B------:R-:W5:Y:S04]  /*a3b0*/  SHFL.IDX PT, R14, R35, RZ, 0x1c1f ;  /* 0x001c1fff230e7589 */ /* 0x000f6800000e0000 */
[----:B------:R-:W5:Y:S01]  /*a3c0*/  SHFL.IDX PT, R5, R25, RZ, 0x1c1f ;  /* 0x001c1fff19057589 */ /* 0x000f6200000e0000 */
[----:B0-----:R-:W-:-:S04]  /*a3d0*/  ISETP.GE.AND P0, PT, R18, R37, PT ;  /* 0x000000251200720c */ /* 0x001fc80003f06270 */
[----:B------:R-:W-:-:S13]  /*a3e0*/  ISETP.GE.OR P1, PT, R34, R3, P0 ;  /* 0x000000032200720c */ /* 0x000fda0000726670 */
[C---:B------:R-:W-:Y:S01]  /*a3f0*/  @!P1 IMAD.SHL.U32 R7, R18.reuse, 0x2, RZ ;  /* 0x0000000212079824 */ /* 0x040fe200078e00ff */
[----:B------:R-:W-:-:S04]  /*a400*/  @!P1 SHF.L.U64.HI R6, R18, 0x1, R19 ;  /* 0x0000000112069819 */ /* 0x000fc80000010213 */
[----:B--2---:R-:W-:-:S05]  /*a410*/  @!P1 IADD3 R8, P2, R4, R7, RZ ;  /* 0x0000000704089210 */ /* 0x004fca0007f5e0ff */
[----:B---3--:R-:W-:-:S06]  /*a420*/  @!P1 IMAD.X R9, R0, 0x1, R6, P2 ;  /* 0x0000000100099824 */ /* 0x008fcc00010e0606 */
[----:B-1--4-:R-:W2:Y:S01]  /*a430*/  @!P1 LD.E.128 R8, desc[UR42][R8.64] ;  /* 0x0000002a08089980 */ /* 0x012ea2000c101d00 */
[----:B-----5:R-:W-:-:S05]  /*a440*/  @!P1 IADD3 R4, P2, R14, R7, RZ ;  /* 0x000000070e049210 */ /* 0x020fca0007f5e0ff */
[----:B------:R-:W-:-:S06]  /*a450*/  @!P1 IMAD.X R5, R5, 0x1, R6, P2 ;  /* 0x0000000105059824 */ /* 0x000fcc00010e0606 */
[----:B------:R-:W3:Y:S01]  /*a460*/  @!P1 LD.E.128 R4, desc[UR42][R4.64] ;  /* 0x0000002a04049980 */ /* 0x000ee2000c101d00 */
[----:B------:R-:W-:Y:S02]  /*a470*/  CS2R R20, SRZ ;  /* 0x0000000000147805 */ /* 0x000fe4000001ff00 */
[----:B------:R-:W-:Y:S02]  /*a480*/  CS2R R30, SRZ ;  /* 0x00000000001e7805 */ /* 0x000fe4000001ff00 */
[----:B------:R-:W-:Y:S01]  /*a490*/  CS2R R28, SRZ ;  /* 0x00000000001c7805 */ /* 0x000fe2000001ff00 */
[----:B------:R0:W1:Y:S01]  /*a4a0*/  SHFL.IDX PT, R24, R26, 0x1, 0x1c1f ;  /* 0x003c1f001a187f89 */ /* 0x00006200000e0000 */
[----:B------:R-:W-:-:S03]  /*a4b0*/  CS2R R32, SRZ ;  /* 0x0000000000207805 */ /* 0x000fc6000001ff00 */
[----:B------:R0:W4:Y:S04]  /*a4c0*/  SHFL.IDX PT, R14, R35, 0x1, 0x1c1f ;  /* 0x003c1f00230e7f89 */ /* 0x00012800000e0000 */
[----:B------:R-:W0:Y:S01]  /*a4d0*/  SHFL.IDX PT, R25, R25, 0x1, 0x1c1f ;  /* 0x003c1f0019197f89 */ /* 0x000e2200000e0000 */
[----:B--2---:R-:W-:Y:S02]  /*a4e0*/  @!P1 IMAD.MOV.U32 R20, RZ, RZ, R8 ;  /* 0x000000ffff149224 */ /* 0x004fe400078e0008 */
[----:B------:R-:W-:Y:S02]  /*a4f0*/  @!P1 IMAD.MOV.U32 R21, RZ, RZ, R9 ;  /* 0x000000ffff159224 */ /* 0x000fe400078e0009 */
[----:B------:R-:W-:Y:S02]  /*a500*/  IMAD.MOV.U32 R0, RZ, RZ, R20 ;  /* 0x000000ffff007224 */ /* 0x000fe400078e0014 */
[----:B------:R-:W-:-:S02]  /*a510*/  @!P1 IMAD.MOV.U32 R28, RZ, RZ, R10 ;  /* 0x000000ffff1c9224 */ /* 0x000fc400078e000a */
[----:B------:R-:W-:Y:S01]  /*a520*/  @!P1 IMAD.MOV.U32 R29, RZ, RZ, R11 ;  /* 0x000000ffff1d9224 */ /* 0x000fe200078e000b */
[----:B------:R-:W-:Y:S01]  /*a530*/  PRMT R56, R0, 0x7610, R56 ;  /* 0x0000761000387816 */ /* 0x000fe20000000038 */
[----:B------:R-:W-:Y:S01]  /*a540*/  IMAD.MOV.U32 R12, RZ, RZ, R21 ;  /* 0x000000ffff0c7224 */ /* 0x000fe200078e0015 */
[----:B------:R2:W0:Y:S01]  /*a550*/  SHFL.IDX PT, R0, R27, 0x1, 0x1c1f ;  /* 0x003c1f001b007f89 */ /* 0x00042200000e0000 */
[----:B---3--:R-:W-:Y:S02]  /*a560*/  @!P1 IMAD.MOV.U32 R30, RZ, RZ, R4 ;  /* 0x000000ffff1e9224 */ /* 0x008fe400078e0004 */
[----:B------:R-:W-:Y:S01]  /*a570*/  @!P1 IMAD.MOV.U32 R31, RZ, RZ, R5 ;  /* 0x000000ffff1f9224 */ /* 0x000fe200078e0005 */
[----:B------:R-:W-:Y:S01]  /*a580*/  PRMT R46, R12, 0x7610, R46 ;  /* 0x000076100c2e7816 */ /* 0x000fe2000000002e */
[----:B------:R-:W-:Y:S02]  /*a590*/  @!P1 IMAD.MOV.U32 R32, RZ, RZ, R6 ;  /* 0x000000ffff209224 */ /* 0x000fe400078e0006 */
[----:B------:R-:W-:-:S02]  /*a5a0*/  @!P1 IMAD.MOV.U32 R33, RZ, RZ, R7 ;  /* 0x000000ffff219224 */ /* 0x000fc400078e0007 */
[----:B------:R-:W-:Y:S02]  /*a5b0*/  IMAD.MOV.U32 R4, RZ, RZ, R30 ;  /* 0x000000ffff047224 */ /* 0x000fe400078e001e */
[----:B------:R-:W-:Y:S02]  /*a5c0*/  IMAD.MOV.U32 R5, RZ, RZ, R31 ;  /* 0x000000ffff057224 */ /* 0x000fe400078e001f */
[----:B------:R-:W-:Y:S01]  /*a5d0*/  IMAD.MOV.U32 R8, RZ, RZ, R28 ;  /* 0x000000ffff087224 */ /* 0x000fe200078e001c */
[----:B------:R-:W-:Y:S01]  /*a5e0*/  PRMT R40, R40, 0x5410, R4 ;  /* 0x0000541028287816 */ /* 0x000fe20000000004 */
[----:B------:R-:W-:Y:S01]  /*a5f0*/  IMAD.MOV.U32 R9, RZ, RZ, R29 ;  /* 0x000000ffff097224 */ /* 0x000fe200078e001d */
[----:B------:R-:W-:Y:S01]  /*a600*/  PRMT R47, R5, 0x7610, R47 ;  /* 0x00007610052f7816 */ /* 0x000fe2000000002f */
[----:B------:R-:W-:Y:S01]  /*a610*/  IMAD.MOV.U32 R6, RZ, RZ, R32 ;  /* 0x000000ffff067224 */ /* 0x000fe200078e0020 */
[----:B------:R-:W-:Y:S01]  /*a620*/  CS2R R4, SRZ ;  /* 0x0000000000047805 */ /* 0x000fe2000001ff00 */
[----:B------:R-:W-:Y:S01]  /*a630*/  IMAD.MOV.U32 R7, RZ, RZ, R33 ;  /* 0x000000ffff077224 */ /* 0x000fe200078e0021 */
[----:B------:R-:W-:-:S02]  /*a640*/  PRMT R36, R8, 0x5410, R9 ;  /* 0x0000541008247816 */ /* 0x000fc40000000009 */
[----:B------:R-:W-:Y:S02]  /*a650*/  PRMT R57, R6, 0x7610, R57 ;  /* 0x0000761006397816 */ /* 0x000fe40000000039 */
[----:B012-4-:R-:W-:-:S07]  /*a660*/  PRMT R50, R7, 0x7610, R50 ;  /* 0x0000761007327816 */ /* 0x017fce0000000032 */
.L_x_2889:
[----:B------:R-:W2:Y:S01]  /*a670*/  LDL R7, [R1+0x5c] ;  /* 0x00005c0001077983 */ /* 0x000ea20000100800 */
[----:B------:R-:W-:Y:S01]  /*a680*/  VIADD R34, R34, 0x20 ;  /* 0x0000002022227836 */ /* 0x000fe20000000000 */
[----:B------:R-:W-:Y:S01]  /*a690*/  BSSY B1, `(.L_x_2590) ;  /* 0x0000016000017945 */ /* 0x000fe20003800000 */
[----:B------:R-:W-:Y:S02]  /*a6a0*/  CS2R R8, SRZ ;  /* 0x0000000000087805 */ /* 0x000fe4000001ff00 */
[----:B------:R-:W-:Y:S02]  /*a6b0*/  CS2R R10, SRZ ;  /* 0x00000000000a7805 */ /* 0x000fe4000001ff00 */
[----:B------:R-:W-:Y:S02]  /*a6c0*/  ISETP.GE.AND P1, PT, R34, R3, PT ;  /* 0x000000032200720c */ /* 0x000fe40003f26270 */
[----:B--2---:R-:W-:-:S04]  /*a6d0*/  LEA.HI R6, R7, R7, RZ, 0x1 ;  /* 0x0000000707067211 */ /* 0x004fc800078f08ff */
[----:B------:R-:W-:-:S05]  /*a6e0*/  LOP3.LUT R6, R6, 0xfffffffe, RZ, 0xc0, !PT ;  /* 0xfffffffe06067812 */ /* 0x000fca00078ec0ff */
[----:B------:R-:W-:Y:S01]  /*a6f0*/  IMAD.IADD R13, R7, 0x1, -R6 ;  /* 0x00000001070d7824 */ /* 0x000fe200078e0a06 */
[----:B------:R-:W-:-:S04]  /*a700*/  CS2R R6, SRZ ;  /* 0x0000000000067805 */ /* 0x000fc8000001ff00 */
[----:B------:R-:W-:Y:S01]  /*a710*/  SHF.L.U32 R13, R13, 0x1f, RZ ;  /* 0x0000001f0d0d7819 */ /* 0x000fe200000006ff */
[----:B------:R-:W-:Y:S06]  /*a720*/  @P1 BRA `(.L_x_2591) ;  /* 0x0000000000301947 */ /* 0x000fec0003800000 */
[----:B------:R-:W-:Y:S02]  /*a730*/  CS2R R6, SRZ ;  /* 0x0000000000067805 */ /* 0x000fe4000001ff00 */
[----:B------:R-:W-:Y:S02]  /*a740*/  CS2R R8, SRZ ;  /* 0x0000000000087805 */ /* 0x000fe4000001ff00 */
[----:B------:R-:W-:Y:S01]  /*a750*/  CS2R R10, SRZ ;  /* 0x00000000000a7805 */ /* 0x000fe2000001ff00 */
[----:B------:R-:W-:Y:S06]  /*a760*/  @P0 BRA `(.L_x_2591) ;  /* 0x0000000000200947 */ /* 0x000fec0003800000 */
[C---:B------:R-:W-:Y:S01]  /*a770*/  IMAD.SHL.U32 R7, R18.reuse, 0x2, RZ ;  /* 0x0000000212077824 */ /* 0x040fe200078e00ff */
[----:B------:R-:W-:-:S04]  /*a780*/  SHF.L.U64.HI R5, R18, 0x1, R19 ;  /* 0x0000000112057819 */ /* 0x000fc80000010213 */
[-C--:B------:R-:W-:Y:S02]  /*a790*/  IADD3 R8, P1, R24, R7.reuse, RZ ;  /* 0x0000000718087210 */ /* 0x080fe40007f3e0ff */
[----:B------:R-:W-:-:S03]  /*a7a0*/  IADD3 R4, P2, R14, R7, RZ ;  /* 0x000000070e047210 */ /* 0x000fc60007f5e0ff */
[--C-:B------:R-:W-:Y:S02]  /*a7b0*/  IMAD.X R9, R0, 0x1, R5.reuse, P1 ;  /* 0x0000000100097824 */ /* 0x100fe400008e0605 */
[----:B------:R-:W-:-:S04]  /*a7c0*/  IMAD.X R5, R25, 0x1, R5, P2 ;  /* 0x0000000119057824 */ /* 0x000fc800010e0605 */
[----:B------:R-:W5:Y:S04]  /*a7d0*/  LD.E.128 R8, desc[UR42][R8.64] ;  /* 0x0000002a08087980 */ /* 0x000f68000c101d00 */
[----:B------:R-:W5:Y:S02]  /*a7e0*/  LD.E.128 R4, desc[UR42][R4.64] ;  /* 0x0000002a04047980 */ /* 0x000f64000c101d00 */
.L_x_2591:
[----:B------:R-:W-:Y:S05]  /*a7f0*/  BSYNC B1 ;  /* 0x0000000000017941 */ /* 0x000fea0003800000 */
.L_x_2590:
[----:B------:R-:W0:Y:S01]  /*a800*/  SYNCS.PHASECHK.TRANS64.TRYWAIT P1, [R2+URZ+0x28c00], R13 ;  /* 0x028c000d020075a7 */ /* 0x000e22000802017f */
[----:B------:R-:W-:Y:S01]  /*a810*/  VIADDMNMX R3, R3, -R196, 0x40, PT ;  /* 0x0000004003037446 */ /* 0x000fe200038009c4 */
[C---:B------:R-:W-:Y:S01]  /*a820*/  VIADD R0, R190.reuse, 0x20 ;  /* 0x00000020be007836 */ /* 0x040fe20000000000 */
[----:B------:R-:W-:Y:S01]  /*a830*/  BSSY B1, `(.L_x_2592) ;  /* 0x000000f000017945 */ /* 0x000fe20003800000 */
[----:B-----5:R-:W-:Y:S01]  /*a840*/  IMAD.MOV.U32 R12, RZ, RZ, R4 ;  /* 0x000000ffff0c7224 */ /* 0x020fe200078e0004 */
[-C--:B------:R-:W-:Y:S01]  /*a850*/  ISETP.GE.OR P2, PT, R190, R3.reuse, P0 ;  /* 0x00000003be00720c */ /* 0x080fe20000746670 */
[----:B------:R-:W-:Y:S01]  /*a860*/  IMAD.MOV.U32 R14, RZ, RZ, R5 ;  /* 0x000000ffff0e7224 */ /* 0x000fe200078e0005 */
[----:B------:R-:W-:Y:S01]  /*a870*/  ISETP.GE.OR P0, PT, R0, R3, P0 ;  /* 0x000000030000720c */ /* 0x000fe20000706670 */
[----:B------:R-:W-:Y:S01]  /*a880*/  IMAD.MOV.U32 R3, RZ, RZ, R6 ;  /* 0x000000ffff037224 */ /* 0x000fe200078e0006 */
[----:B------:R-:W-:Y:S01]  /*a890*/  PRMT R40, R12, 0x7610, R40 ;  /* 0x000076100c287816 */ /* 0x000fe20000000028 */
[----:B------:R-:W-:Y:S01]  /*a8a0*/  IMAD.MOV.U32 R12, RZ, RZ, R7 ;  /* 0x000000ffff0c7224 */ /* 0x000fe200078e0007 */
[----:B------:R-:W-:Y:S01]  /*a8b0*/  PRMT R57, R57, 0x5410, R14 ;  /* 0x0000541039397816 */ /* 0x000fe2000000000e */
[----:B------:R-:W-:-:S02]  /*a8c0*/  IMAD.MOV.U32 R14, RZ, RZ, R8 ;  /* 0x000000ffff0e7224 */ /* 0x000fc400078e0008 */
[----:B------:R-:W-:Y:S01]  /*a8d0*/  IMAD.MOV.U32 R15, RZ, RZ, R9 ;  /* 0x000000ffff0f7224 */ /* 0x000fe200078e0009 */
[----:B------:R-:W-:Y:S01]  /*a8e0*/  PRMT R39, R12, 0x5410, R3 ;  /* 0x000054100c277816 */ /* 0x000fe20000000003 */
[----:B------:R-:W-:-:S03]  /*a8f0*/  IMAD.IADD R35, R18, 0x1, R37 ;  /* 0x0000000112237824 */ /* 0x000fc600078e0225 */
[----:B------:R-:W-:Y:S01]  /*a900*/  PRMT R58, R14, 0x5410, R15 ;  /* 0x000054100e3a7816 */ /* 0x000fe2000000000f */
[----:B0-----:R-:W-:Y:S06]  /*a910*/  @!P1 BRA `(.L_x_2593) ;  /* 0x0000018800549947 */ /* 0x001fec0003800000 */
.L_x_2890:
[----:B------:R-:W-:Y:S05]  /*a920*/  BSYNC B1 ;  /* 0x0000000000017941 */ /* 0x000fea0003800000 */
.L_x_2592:
[----:B------:R-:W-:Y:S01]  /*a930*/  BSSY B1, `(.L_x_2594) ;  /* 0x0000063000017945 */ /* 0x000fe20003800000 */
[----:B------:R-:W-:Y:S01]  /*a940*/  IMAD.MOV.U32 R3, RZ, RZ, R10 ;  /* 0x000000ffff037224 */ /* 0x000fe200078e000a */
[----:B------:R-:W-:Y:S01]  /*a950*/  LOP3.LUT R35, R35, 0x38, RZ, 0xc0, !PT ;  /* 0x0000003823237812 */ /* 0x000fe200078ec0ff */
[----:B------:R-:W-:Y:S01]  /*a960*/  IMAD.MOV.U32 R34, RZ, RZ, R11 ;  /* 0x000000ffff227224 */ /* 0x000fe200078e000b */
[----:B------:R-:W-:Y:S06]  /*a970*/  @P2 BRA `(.L_x_2595) ;  /* 0x0000000400782947 */ /* 0x000fec0003800000 */
[----:B------:R-:W-:Y:S01]  /*a980*/  IMAD.SHL.U32 R12, R198, 0x40, RZ ;  /* 0x00000040c60c7824 */ /* 0x000fe200078e00ff */
[--C-:B------:R-:W-:Y:S01]  /*a990*/  SHF.R.U64 R20, R20, 0x10, R21.reuse ;  /* 0x0000001014147819 */ /* 0x100fe20000001215 */
[----:B------:R-:W-:Y:S01]  /*a9a0*/  HADD2.F32 R47, -RZ, R47.H0_H0 ;  /* 0x2000002fff2f7230 */ /* 0x000fe20000004100 */
[----:B------:R-:W-:Y:S01]  /*a9b0*/  SHF.R.U32.HI R49, RZ, 0x10, R21 ;  /* 0x00000010ff317819 */ /* 0x000fe20000011615 */
[----:B------:R-:W-:Y:S01]  /*a9c0*/  HADD2.F32 R46, -RZ, R46.H0_H0 ;  /* 0x2000002eff2e7230 */ /* 0x000fe20000004100 */
[----:B------:R-:W-:Y:S02]  /*a9d0*/  LOP3.LUT R25, R12, 0x1c0, RZ, 0xc0, !PT ;  /* 0x000001c00c197812 */ /* 0x000fe400078ec0ff */
[----:B------:R-:W-:Y:S02]  /*a9e0*/  SHF.R.U64 R21, R28, 0x10, R29 ;  /* 0x000000101c157819 */ /* 0x000fe4000000121d */
[----:B------:R-:W-:Y:S02]  /*a9f0*/  LOP3.LUT R12, R25, 0x38, R18, 0xf8, !PT ;  /* 0x00000038190c7812 */ /* 0x000fe400078ef812 */
[----:B------:R-:W-:Y:S01]  /*aa00*/  SHF.R.U32.HI R14, RZ, 0x3, R25 ;  /* 0x00000003ff0e7819 */ /* 0x000fe20000011619 */
[----:B------:R-:W-:Y:S01]  /*aa10*/  HADD2.F32 R21, -RZ, R21.H0_H0 ;  /* 0x20000015ff157230 */ /* 0x000fe20000004100 */
[----:B------:R-:W-:-:S02]  /*aa20*/  SHF.R.U64 R28, R32, 0x10, R33 ;  /* 0x00000010201c7819 */ /* 0x000fc40000001221 */
[----:B0-----:R-:W-:Y:S02]  /*aa30*/  LOP3.LUT R13, R12, R14, RZ, 0x3c, !PT ;  /* 0x0000000e0c0d7212 */ /* 0x001fe400078e3cff */
[----:B------:R-:W-:Y:S02]  /*aa40*/  LOP3.LUT R25, R14, R35, R25, 0x1e, !PT ;  /* 0x000000230e197212 */ /* 0x000fe400078e1e19 */
[----:B------:R-:W-:Y:S01]  /*aa50*/  SHF.R.U32.HI R53, RZ, 0x10, R33 ;  /* 0x00000010ff357819 */ /* 0x000fe20000011621 */
[C---:B------:R-:W-:Y:S01]  /*aa60*/  IMAD R13, R214.reuse, 0x200, R13 ;  /* 0x00000200d60d7824 */ /* 0x040fe200078e020d */
[----:B------:R-:W-:Y:S02]  /*aa70*/  LEA R25, R214, R25, 0x9 ;  /* 0x00000019d6197211 */ /* 0x000fe400078e48ff */
[----:B------:R-:W-:Y:S01]  /*aa80*/  SHF.R.U32.HI R48, RZ, 0x10, R31 ;  /* 0x00000010ff307819 */ /* 0x000fe2000001161f */
[--C-:B------:R-:W-:Y:S01]  /*aa90*/  IMAD R37, R13, 0x2, R2.reuse ;  /* 0x000000020d257824 */ /* 0x100fe200078e0202 */
[----:B------:R-:W-:Y:S01]  /*aaa0*/  SHF.R.U32.HI R55, RZ, 0x10, R29 ;  /* 0x00000010ff377819 */ /* 0x000fe2000001161d */
[----:B------:R-:W-:Y:S01]  /*aab0*/  IMAD R38, R25, 0x2, R2 ;  /* 0x0000000219267824 */ /* 0x000fe200078e0202 */
[----:B------:R-:W-:Y:S01]  /*aac0*/  SHF.R.U64 R30, R30, 0x10, R31 ;  /* 0x000000101e1e7819 */ /* 0x000fe2000000121f */
[----:B------:R-:W-:Y:S01]  /*aad0*/  HADD2.F32 R48, -RZ, R48.H0_H0 ;  /* 0x20000030ff307230 */ /* 0x000fe20000004100 */
[----:B------:R-:W0:Y:S04]  /*aae0*/  LDS.128 R12, [R37+0x20400] ;  /* 0x02040000250c7984 */ /* 0x000e280000000c00 */
[----:B------:R-:W1:Y:S01]  /*aaf0*/  LDS.128 R24, [R38+0x20400] ;  /* 0x0204000026187984 */ /* 0x000e620000000c00 */
[----:B0-----:R-:W-:-:S02]  /*ab00*/  HADD2.F32 R32, -RZ, R13.H0_H0 ;  /* 0x2000000dff207230 */ /* 0x001fc40000004100 */
[----:B------:R-:W-:Y:S02]  /*ab10*/  HADD2.F32 R33, -RZ, R13.H1_H1 ;  /* 0x3000000dff217230 */ /* 0x000fe40000004100 */
[--C-:B-1----:R-:W-:Y:S02]  /*ab20*/  HADD2.F32 R13, -RZ, R25.reuse.H0_H0 ;  /* 0x20000019ff0d7230 */ /* 0x102fe40000004100 */
[----:B------:R-:W-:Y:S02]  /*ab30*/  HADD2.F32 R43, -RZ, R25.H1_H1 ;  /* 0x30000019ff2b7230 */ /* 0x000fe40000004100 */
[----:B------:R-:W-:Y:S02]  /*ab40*/  HADD2.F32 R44, -RZ, R27.H0_H0 ;  /* 0x2000001bff2c7230 */ /* 0x000fe40000004100 */
[C---:B------:R-:W-:Y:S01]  /*ab50*/  FMUL.FTZ R25, R13.reuse, R47 ;  /* 0x0000002f0d197220 */ /* 0x040fe20000410000 */
[----:B------:R-:W-:Y:S01]  /*ab60*/  FMUL.FTZ R51, R13, R46 ;  /* 0x0000002e0d337220 */ /* 0x000fe20000410000 */
[----:B------:R-:W-:-:S02]  /*ab70*/  HADD2.F32 R41, -RZ, R15.H0_H0 ;  /* 0x2000000fff297230 */ /* 0x000fc40000004100 */
[C---:B------:R-:W-:Y:S01]  /*ab80*/  FFMA.FTZ R13, R32.reuse, R46, -R25 ;  /* 0x0000002e200d7223 */ /* 0x040fe20000010819 */
[----:B------:R-:W-:Y:S02]  /*ab90*/  HADD2.F32 R46, -RZ, R49.H0_H0 ;  /* 0x20000031ff2e7230 */ /* 0x000fe40000004100 */
[----:B------:R-:W-:Y:S01]  /*aba0*/  FFMA.FTZ R25, R32, R47, R51 ;  /* 0x0000002f20197223 */ /* 0x000fe20000010033 */
[----:B------:R-:W-:Y:S02]  /*abb0*/  HADD2.F32 R49, -RZ, R50.H0_H0 ;  /* 0x20000032ff317230 */ /* 0x000fe40000004100 */
[C---:B------:R-:W-:Y:S01]  /*abc0*/  FMUL.FTZ R50, R43.reuse, R48 ;  /* 0x000000302b327220 */ /* 0x040fe20000410000 */
[----:B------:R-:W-:Y:S02]  /*abd0*/  HADD2.F32 R47, -RZ, R36.H1_H1 ;  /* 0x30000024ff2f7230 */ /* 0x000fe40000004100 */
[----:B------:R-:W-:Y:S01]  /*abe0*/  FMUL.FTZ R52, R43, R46 ;  /* 0x0000002e2b347220 */ /* 0x000fe20000410000 */
[----:B------:R-:W-:-:S02]  /*abf0*/  HADD2.F32 R45, -RZ, R27.H1_H1 ;  /* 0x3000001bff2d7230 */ /* 0x000fc40000004100 */
[C---:B------:R-:W-:Y:S01]  /*ac00*/  FFMA.FTZ R32, R33.reuse, R46, -R50 ;  /* 0x0000002e21207223 */ /* 0x040fe20000010832 */
[C---:B------:R-:W-:Y:S01]  /*ac10*/  FMUL.FTZ R50, R44.reuse, R49 ;  /* 0x000000312c327220 */ /* 0x040fe20000410000 */
[----:B------:R-:W-:Y:S02]  /*ac20*/  HADD2.F32 R46, -RZ, R53.H0_H0 ;  /* 0x20000035ff2e7230 */ /* 0x000fe40000004100 */
[-C--:B------:R-:W-:Y:S01]  /*ac30*/  FMUL.FTZ R54, R44, R47.reuse ;  /* 0x0000002f2c367220 */ /* 0x080fe20000410000 */
[----:B------:R-:W-:Y:S02]  /*ac40*/  HADD2.F32 R31, -RZ, R15.H1_H1 ;  /* 0x3000000fff1f7230 */ /* 0x000fe40000004100 */
[----:B------:R-:W-:Y:S01]  /*ac50*/  FFMA.FTZ R52, R33, R48, R52 ;  /* 0x0000003021347223 */ /* 0x000fe20000010034 */
[C---:B------:R-:W-:Y:S01]  /*ac60*/  FFMA.FTZ R47, R41.reuse, R47, -R50 ;  /* 0x0000002f292f7223 */ /* 0x040fe20000010832 */
[----:B------:R-:W-:Y:S02]  /*ac70*/  HADD2.F32 R44, -RZ, R55.H0_H0 ;  /* 0x20000037ff2c7230 */ /* 0x000fe40000004100 */
[----:B------:R-:W-:Y:S01]  /*ac80*/  FFMA.FTZ R54, R41, R49, R54 ;  /* 0x0000003129367223 */ /* 0x000fe20000010036 */
[----:B------:R-:W-:-:S02]  /*ac90*/  HADD2.F32 R42, -RZ, R24.H0_H0 ;  /* 0x20000018ff2a7230 */ /* 0x000fc40000004100 */
[C---:B------:R-:W-:Y:S01]  /*aca0*/  FMUL.FTZ R48, R45.reuse, R46 ;  /* 0x0000002e2d307220 */ /* 0x040fe20000410000 */
[----:B------:R-:W-:Y:S02]  /*acb0*/  HADD2.F32 R41, -RZ, R40.H1_H1 ;  /* 0x30000028ff297230 */ /* 0x000fe40000004100 */
[-C--:B------:R-:W-:Y:S01]  /*acc0*/  FMUL.FTZ R50, R45, R44.reuse ;  /* 0x0000002c2d327220 */ /* 0x080fe20000410000 */
[----:B------:R-:W-:Y:S02]  /*acd0*/  HADD2.F32 R33, -RZ, R56.H0_H0 ;  /* 0x20000038ff217230 */ /* 0x000fe40000004100 */
[----:B------:R-:W-:Y:S01]  /*ace0*/  FFMA.FTZ R56, R31, R44, -R48 ;  /* 0x0000002c1f387223 */ /* 0x000fe20000010830 */
[----:B------:R-:W-:Y:S02]  /*acf0*/  HADD2.F32 R29, -RZ, R12.H0_H0 ;  /* 0x2000000cff1d7230 */ /* 0x000fe40000004100 */
[----:B------:R-:W-:Y:S01]  /*ad00*/  FMUL.FTZ R48, R42, R41 ;  /* 0x000000292a307220 */ /* 0x000fe20000410000 */
[----:B------:R-:W-:-:S02]  /*ad10*/  HADD2.F32 R27, -RZ, R26.H0_H0 ;  /* 0x2000001aff1b7230 */ /* 0x000fc40000004100 */
[-C--:B------:R-:W-:Y:S01]  /*ad20*/  FMUL.FTZ R42, R42, R33.reuse ;  /* 0x000000212a2a7220 */ /* 0x080fe20000410000 */
[----:B------:R-:W-:Y:S02]  /*ad30*/  HADD2.F32 R44, -RZ, R57.H0_H0 ;  /* 0x20000039ff2c7230 */ /* 0x000fe40000004100 */
[----:B------:R-:W-:Y:S01]  /*ad40*/  FFMA.FTZ R43, R31, R46, R50 ;  /* 0x0000002e1f2b7223 */ /* 0x000fe20000010032 */
[----:B------:R-:W-:Y:S02]  /*ad50*/  HADD2.F32 R36, -RZ, R36.H0_H0 ;  /* 0x20000024ff247230 */ /* 0x000fe40000004100 */
[C---:B------:R-:W-:Y:S01]  /*ad60*/  FFMA.FTZ R48, R29.reuse, R33, -R48 ;  /* 0x000000211d307223 */ /* 0x040fe20000010830 */
[----:B------:R-:W-:Y:S02]  /*ad70*/  HADD2.F32 R15, -RZ, R14.H0_H0 ;  /* 0x2000000eff0f7230 */ /* 0x000fe40000004100 */
[----:B------:R-:W-:Y:S01]  /*ad80*/  FFMA.FTZ R42, R29, R41, R42 ;  /* 0x000000291d2a7223 */ /* 0x000fe2000001002a */
[----:B------:R-:W-:-:S02]  /*ad90*/  HADD2.F32 R24, -RZ, R24.H1_H1 ;  /* 0x30000018ff187230 */ /* 0x000fc40000004100 */
[C---:B------:R-:W-:Y:S01]  /*ada0*/  FMUL.FTZ R46, R27.reuse, R44 ;  /* 0x0000002c1b2e7220 */ /* 0x040fe20000410000 */
[----:B------:R-:W-:Y:S02]  /*adb0*/  HADD2.F32 R26, -RZ, R26.H1_H1 ;  /* 0x3000001aff1a7230 */ /* 0x000fe40000004100 */
[-C--:B------:R-:W-:Y:S01]  /*adc0*/  FMUL.FTZ R50, R27, R36.reuse ;  /* 0x000000241b327220 */ /* 0x080fe20000410000 */
[----:B------:R-:W-:Y:S02]  /*add0*/  HADD2.F32 R29, -RZ, R30.H0_H0 ;  /* 0x2000001eff1d7230 */ /* 0x000fe40000004100 */
[C---:B------:R-:W-:Y:S01]  /*ade0*/  FFMA.FTZ R46, R15.reuse, R36, -R46 ;  /* 0x000000240f2e7223 */ /* 0x040fe2000001082e */
[----:B------:R-:W-:Y:S02]  /*adf0*/  HADD2.F32 R31, -RZ, R28.H0_H0 ;  /* 0x2000001cff1f7230 */ /* 0x000fe40000004100 */
[----:B------:R-:W-:Y:S01]  /*ae00*/  FFMA.FTZ R50, R15, R44, R50 ;  /* 0x0000002c0f327223 */ /* 0x000fe20000010032 */
[----:B------:R-:W-:-:S02]  /*ae10*/  HADD2.F32 R27, -RZ, R20.H0_H0 ;  /* 0x20000014ff1b7230 */ /* 0x000fc40000004100 */
[----:B------:R-:W-:Y:S01]  /*ae20*/  FMUL.FTZ R15, R24, R29 ;  /* 0x0000001d180f7220 */ /* 0x000fe20000410000 */
[----:B------:R-:W-:Y:S02]  /*ae30*/  HADD2.F32 R12, -RZ, R12.H1_H1 ;  /* 0x3000000cff0c7230 */ /* 0x000fe40000004100 */
[----:B------:R-:W-:Y:S01]  /*ae40*/  FMUL.FTZ R41, R26, R31 ;  /* 0x0000001f1a297220 */ /* 0x000fe20000410000 */
[----:B------:R-:W-:Y:S02]  /*ae50*/  HADD2.F32 R14, -RZ, R14.H1_H1 ;  /* 0x3000000eff0e7230 */ /* 0x000fe40000004100 */
[----:B------:R-:W-:Y:S01]  /*ae60*/  FMUL.FTZ R24, R24, R27 ;  /* 0x0000001b18187220 */ /* 0x000fe20000410000 */
[----:B------:R-:W-:Y:S01]  /*ae70*/  FMUL.FTZ R26, R26, R21 ;  /* 0x000000151a1a7220 */ /* 0x000fe20000410000 */
[----:B------:R-:W-:Y:S01]  /*ae80*/  FFMA.FTZ R33, R12, R27, -R15 ;  /* 0x0000001b0c217223 */ /* 0x000fe2000001080f */
[----:B------:R-:W-:Y:S01]  /*ae90*/  F2FP.F16.F32.PACK_AB R13, R32, R13 ;  /* 0x0000000d200d723e */ /* 0x000fe200000000ff */
[----:B------:R-:W-:Y:S01]  /*aea0*/  FFMA.FTZ R41, R14, R21, -R41 ;  /* 0x000000150e297223 */ /* 0x000fe20000010829 */
[----:B------:R-:W-:Y:S01]  /*aeb0*/  FFMA.FTZ R29, R12, R29, R24 ;  /* 0x0000001d0c1d7223 */ /* 0x000fe20000010018 */
[----:B------:R-:W-:Y:S01]  /*aec0*/  FFMA.FTZ R31, R14, R31, R26 ;  /* 0x0000001f0e1f7223 */ /* 0x000fe2000001001a */
[----:B------:R-:W-:-:S02]  /*aed0*/  F2FP.F16.F32.PACK_AB R15, R56, R47 ;  /* 0x0000002f380f723e */ /* 0x000fc400000000ff */
[----:B------:R-:W-:Y:S02]  /*aee0*/  F2FP.F16.F32.PACK_AB R12, R33, R48 ;  /* 0x00000030210c723e */ /* 0x000fe400000000ff */
[----:B------:R-:W-:Y:S02]  /*aef0*/  F2FP.F16.F32.PACK_AB R14, R41, R46 ;  /* 0x0000002e290e723e */ /* 0x000fe400000000ff */
[----:B------:R-:W-:Y:S02]  /*af00*/  F2FP.F16.F32.PACK_AB R25, R52, R25 ;  /* 0x000000193419723e */ /* 0x000fe400000000ff */
[----:B------:R-:W-:Y:S01]  /*af10*/  F2FP.F16.F32.PACK_AB R27, R43, R54 ;  /* 0x000000362b1b723e */ /* 0x000fe200000000ff */
[----:B------:R1:W-:Y:S01]  /*af20*/  STS.128 [R37+0x20400], R12 ;  /* 0x0204000c25007388 */ /* 0x0003e20000000c00 */
[----:B------:R-:W-:Y:S02]  /*af30*/  F2FP.F16.F32.PACK_AB R24, R29, R42 ;  /* 0x0000002a1d18723e */ /* 0x000fe400000000ff */
[----:B------:R-:W-:-:S05]  /*af40*/  F2FP.F16.F32.PACK_AB R26, R31, R50 ;  /* 0x000000321f1a723e */ /* 0x000fca00000000ff */
[----:B------:R1:W-:Y:S02]  /*af50*/  STS.128 [R38+0x20400], R24 ;  /* 0x0204001826007388 */ /* 0x0003e40000000c00 */
.L_x_2595:
[----:B------:R-:W-:Y:S05]  /*af60*/  BSYNC B1 ;  /* 0x0000000000017941 */ /* 0x000fea0003800000 */
.L_x_2594:
[----:B------:R-:W-:Y:S01]  /*af70*/  PRMT R36, R3, 0x5410, R34 ;  /* 0x0000541003247816 */ /* 0x000fe20000000022 */
[----:B------:R-:W-:Y:S06]  /*af80*/  @P0 BRA `(.L_x_2586) ;  /* 0x00000004007c0947 */ /* 0x000fec0003800000 */
[----:B------:R-:W0:Y:S01]  /*af90*/  LDL R42, [R1+0x64] ;  /* 0x00006400012a7983 */ /* 0x000e220000100800 */
[----:B-1----:R-:W-:Y:S01]  /*afa0*/  IMAD.SHL.U32 R12, R0, 0x40, RZ ;  /* 0x00000040000c7824 */ /* 0x002fe200078e00ff */
[----:B------:R-:W-:Y:S01]  /*afb0*/  SHF.R.S32.HI R3, RZ, 0x1f, R0 ;  /* 0x0000001fff037819 */ /* 0x000fe20000011400 */
[----:B------:R-:W-:Y:S01]  /*afc0*/  HADD2.F32 R21, -RZ, R58.H1_H1 ;  /* 0x3000003aff157230 */ /* 0x000fe20000004100 */
[--C-:B------:R-:W-:Y:S01]  /*afd0*/  SHF.R.U64 R41, R4, 0x10, R5.reuse ;  /* 0x0000001004297819 */ /* 0x100fe20000001205 */
[----:B------:R-:W-:Y:S01]  /*afe0*/  HADD2.F32 R29, -RZ, R57.H1_H1 ;  /* 0x30000039ff1d7230 */ /* 0x000fe20000004100 */
[----:B------:R-:W-:Y:S01]  /*aff0*/  LEA.HI R3, R3, R0, RZ, 0x3 ;  /* 0x0000000003037211 */ /* 0x000fe200078f18ff */
[----:B------:R-:W-:Y:S01]  /*b000*/  HADD2.F32 R40, -RZ, R40.H0_H0 ;  /* 0x20000028ff287230 */ /* 0x000fe20000004100 */
[----:B------:R-:W-:Y:S02]  /*b010*/  LOP3.LUT R12, R12, 0x1c0, RZ, 0xc0, !PT ;  /* 0x000001c00c0c7812 */ /* 0x000fe400078ec0ff */
[----:B------:R-:W-:Y:S01]  /*b020*/  SHF.R.U32.HI R28, RZ, 0x10, R5 ;  /* 0x00000010ff1c7819 */ /* 0x000fe20000011605 */
[----:B------:R-:W-:Y:S01]  /*b030*/  IMAD.SHL.U32 R3, R3, 0x40, RZ ;  /* 0x0000004003037824 */ /* 0x000fe200078e00ff */
[----:B------:R-:W-:-:S02]  /*b040*/  SHF.R.U32.HI R0, RZ, 0x3, R12 ;  /* 0x00000003ff007819 */ /* 0x000fc4000001160c */
[----:B------:R-:W-:Y:S01]  /*b050*/  SHF.R.U64 R4, R10, 0x10, R11 ;  /* 0x000000100a047819 */ /* 0x000fe2000000120b */
[----:B------:R-:W-:Y:S01]  /*b060*/  HADD2.F32 R28, -RZ, R28.H0_H0 ;  /* 0x2000001cff1c7230 */ /* 0x000fe20000004100 */
[----:B------:R-:W-:Y:S02]  /*b070*/  LOP3.LUT R35, R0, R35, R12, 0x1e, !PT ;  /* 0x0000002300237212 */ /* 0x000fe400078e1e0c */
[----:B------:R-:W-:Y:S02]  /*b080*/  LOP3.LUT R0, R3, 0xfffffe00, RZ, 0xc0, !PT ;  /* 0xfffffe0003007812 */ /* 0x000fe400078ec0ff */
[----:B------:R-:W-:Y:S02]  /*b090*/  SHF.R.U32.HI R30, RZ, 0x10, R9 ;  /* 0x00000010ff1e7819 */ /* 0x000fe40000011609 */
[----:B------:R-:W-:Y:S01]  /*b0a0*/  SHF.R.U64 R37, R6, 0x10, R7 ;  /* 0x0000001006257819 */ /* 0x000fe20000001207 */
[----:B------:R-:W-:Y:S01]  /*b0b0*/  IMAD.IADD R35, R0, 0x1, R35 ;  /* 0x0000000100237824 */ /* 0x000fe200078e0223 */
[----:B------:R-:W-:-:S02]  /*b0c0*/  SHF.R.U64 R3, R8, 0x10, R9 ;  /* 0x0000001008037819 */ /* 0x000fc40000001209 */
[----:B------:R-:W-:Y:S01]  /*b0d0*/  SHF.R.U32.HI R38, RZ, 0x10, R11 ;  /* 0x00000010ff267819 */ /* 0x000fe2000001160b */
[----:B------:R-:W-:Y:S01]  /*b0e0*/  IMAD R0, R35, 0x2, R2 ;  /* 0x0000000223007824 */ /* 0x000fe200078e0202 */
[----:B------:R-:W-:Y:S01]  /*b0f0*/  SHF.R.U32.HI R35, RZ, 0x10, R7 ;  /* 0x00000010ff237819 */ /* 0x000fe20000011607 */
[----:B------:R-:W-:-:S03]  /*b100*/  HADD2.F32 R3, -RZ, R3.H0_H0 ;  /* 0x20000003ff037230 */ /* 0x000fc60000004100 */
[----:B------:R-:W1:Y:S02]  /*b110*/  LDS.128 R24, [R0+0x20400] ;  /* 0x0204000000187984 */ /* 0x000e640000000c00 */
[--C-:B-1----:R-:W-:Y:S02]  /*b120*/  HADD2.F32 R10, -RZ, R25.reuse.H0_H0 ;  /* 0x20000019ff0a7230 */ /* 0x102fe40000004100 */
[----:B------:R-:W-:Y:S02]  /*b130*/  HADD2.F32 R25, -RZ, R25.H1_H1 ;  /* 0x30000019ff197230 */ /* 0x000fe40000004100 */
[----:B------:R-:W-:Y:S02]  /*b140*/  HADD2.F32 R9, -RZ, R24.H0_H0 ;  /* 0x20000018ff097230 */ /* 0x000fe40000004100 */
[C---:B------:R-:W-:Y:S01]  /*b150*/  FMUL.FTZ R31, R10.reuse, R29 ;  /* 0x0000001d0a1f7220 */ /* 0x040fe20000410000 */
[----:B------:R-:W-:Y:S01]  /*b160*/  FMUL.FTZ R33, R10, R21 ;  /* 0x000000150a217220 */ /* 0x000fe20000410000 */
[----:B------:R-:W-:-:S02]  /*b170*/  HADD2.F32 R10, -RZ, R30.H0_H0 ;  /* 0x2000001eff0a7230 */ /* 0x000fc40000004100 */
[C---:B------:R-:W-:Y:S01]  /*b180*/  FMUL.FTZ R30, R25.reuse, R28 ;  /* 0x0000001c191e7220 */ /* 0x040fe20000410000 */
[----:B------:R-:W-:Y:S02]  /*b190*/  HADD2.F32 R11, -RZ, R26.H0_H0 ;  /* 0x2000001aff0b7230 */ /* 0x000fe40000004100 */
[--C-:B------:R-:W-:Y:S02]  /*b1a0*/  HADD2.F32 R20, -RZ, R27.reuse.H0_H0 ;  /* 0x2000001bff147230 */ /* 0x100fe40000004100 */
[----:B------:R-:W-:Y:S01]  /*b1b0*/  FMUL.FTZ R34, R25, R10 ;  /* 0x0000000a19227220 */ /* 0x000fe20000410000 */
[----:B------:R-:W-:Y:S02]  /*b1c0*/  HADD2.F32 R27, -RZ, R27.H1_H1 ;  /* 0x3000001bff1b7230 */ /* 0x000fe40000004100 */
[----:B------:R-:W-:Y:S02]  /*b1d0*/  HADD2.F32 R24, -RZ, R24.H1_H1 ;  /* 0x30000018ff187230 */ /* 0x000fe40000004100 */
[----:B------:R-:W-:Y:S01]  /*b1e0*/  HADD2.F32 R26, -RZ, R26.H1_H1 ;  /* 0x3000001aff1a7230 */ /* 0x000fe20000004100 */
[----:B0-----:R-:W0:Y:S02]  /*b1f0*/  LDS.128 R12, [R42+0x20400] ;  /* 0x020400002a0c7984 */ /* 0x001e240000000c00 */
[----:B0-----:R-:W-:-:S02]  /*b200*/  HADD2.F32 R6, -RZ, R13.H0_H0 ;  /* 0x2000000dff067230 */ /* 0x001fc40000004100 */
[----:B------:R-:W-:Y:S02]  /*b210*/  HADD2.F32 R13, -RZ, R13.H1_H1 ;  /* 0x3000000dff0d7230 */ /* 0x000fe40000004100 */
[----:B------:R-:W-:Y:S02]  /*b220*/  HADD2.F32 R5, -RZ, R12.H0_H0 ;  /* 0x2000000cff057230 */ /* 0x000fe40000004100 */
[C---:B------:R-:W-:Y:S01]  /*b230*/  FFMA.FTZ R31, R6.reuse, R21, -R31 ;  /* 0x00000015061f7223 */ /* 0x040fe2000001081f */
[----:B------:R-:W-:Y:S01]  /*b240*/  FFMA.FTZ R33, R6, R29, R33 ;  /* 0x0000001d06217223 */ /* 0x000fe20000010021 */
[----:B------:R-:W-:Y:S02]  /*b250*/  HADD2.F32 R6, -RZ, R58.H0_H0 ;  /* 0x2000003aff067230 */ /* 0x000fe40000004100 */
[----:B------:R-:W-:Y:S01]  /*b260*/  FFMA.FTZ R32, R13, R10, -R30 ;  /* 0x0000000a0d207223 */ /* 0x000fe2000001081e */
[----:B------:R-:W-:Y:S01]  /*b270*/  FMUL.FTZ R30, R9, R40 ;  /* 0x00000028091e7220 */ /* 0x000fe20000410000 */
[----:B------:R-:W-:-:S02]  /*b280*/  HADD2.F32 R10, -RZ, R39.H1_H1 ;  /* 0x30000027ff0a7230 */ /* 0x000fc40000004100 */
[----:B------:R-:W-:Y:S01]  /*b290*/  FFMA.FTZ R34, R13, R28, R34 ;  /* 0x0000001c0d227223 */ /* 0x000fe20000010022 */
[-C--:B------:R-:W-:Y:S01]  /*b2a0*/  FMUL.FTZ R9, R9, R6.reuse ;  /* 0x0000000609097220 */ /* 0x080fe20000410000 */
[----:B------:R-:W-:Y:S01]  /*b2b0*/  FFMA.FTZ R30, R5, R6, -R30 ;  /* 0x00000006051e7223 */ /* 0x000fe2000001081e */
[----:B------:R-:W-:Y:S02]  /*b2c0*/  HADD2.F32 R7, -RZ, R14.H0_H0 ;  /* 0x2000000eff077230 */ /* 0x000fe40000004100 */
[----:B------:R-:W-:Y:S01]  /*b2d0*/  FMUL.FTZ R28, R11, R10 ;  /* 0x0000000a0b1c7220 */ /* 0x000fe20000410000 */
[--C-:B------:R-:W-:Y:S02]  /*b2e0*/  HADD2.F32 R6, -RZ, R36.reuse.H0_H0 ;  /* 0x20000024ff067230 */ /* 0x100fe40000004100 */
[----:B------:R-:W-:Y:S01]  /*b2f0*/  FFMA.FTZ R40, R5, R40, R9 ;  /* 0x0000002805287223 */ /* 0x000fe20000010009 */
[----:B------:R-:W-:Y:S02]  /*b300*/  HADD2.F32 R5, -RZ, R36.H1_H1 ;  /* 0x30000024ff057230 */ /* 0x000fe40000004100 */
[----:B------:R-:W-:-:S02]  /*b310*/  HADD2.F32 R39, -RZ, R39.H0_H0 ;  /* 0x20000027ff277230 */ /* 0x000fc40000004100 */
[-C--:B------:R-:W-:Y:S01]  /*b320*/  FMUL.FTZ R36, R11, R6.reuse ;  /* 0x000000060b247220 */ /* 0x080fe20000410000 */
[----:B------:R-:W-:Y:S01]  /*b330*/  FFMA.FTZ R21, R7, R6, -R28 ;  /* 0x0000000607157223 */ /* 0x000fe2000001081c */
[----:B------:R-:W-:Y:S02]  /*b340*/  HADD2.F32 R8, -RZ, R15.H0_H0 ;  /* 0x2000000fff087230 */ /* 0x000fe40000004100 */
[----:B------:R-:W-:Y:S02]  /*b350*/  HADD2.F32 R6, -RZ, R38.H0_H0 ;  /* 0x20000026ff067230 */ /* 0x000fe40000004100 */
[C---:B------:R-:W-:Y:S01]  /*b360*/  FMUL.FTZ R9, R20.reuse, R39 ;  /* 0x0000002714097220 */ /* 0x040fe20000410000 */
[----:B------:R-:W-:Y:S02]  /*b370*/  HADD2.F32 R28, -RZ, R35.H0_H0 ;  /* 0x20000023ff1c7230 */ /* 0x000fe40000004100 */
[----:B------:R-:W-:Y:S01]  /*b380*/  FMUL.FTZ R38, R20, R5 ;  /* 0x0000000514267220 */ /* 0x000fe20000410000 */
[----:B------:R-:W-:-:S02]  /*b390*/  HADD2.F32 R15, -RZ, R15.H1_H1 ;  /* 0x3000000fff0f7230 */ /* 0x000fc40000004100 */
[----:B------:R-:W-:Y:S01]  /*b3a0*/  FFMA.FTZ R10, R7, R10, R36 ;  /* 0x0000000a070a7223 */ /* 0x000fe20000010024 */
[C---:B------:R-:W-:Y:S01]  /*b3b0*/  FFMA.FTZ R20, R8.reuse, R5, -R9 ;  /* 0x0000000508147223 */ /* 0x040fe20000010809 */
[----:B------:R-:W-:Y:S01]  /*b3c0*/  FFMA.FTZ R38, R8, R39, R38 ;  /* 0x0000002708267223 */ /* 0x000fe20000010026 */
[C---:B------:R-:W-:Y:S01]  /*b3d0*/  FMUL.FTZ R36, R27.reuse, R28 ;  /* 0x0000001c1b247220 */ /* 0x040fe20000410000 */
[-C--:B------:R-:W-:Y:S01]  /*b3e0*/  FMUL.FTZ R8, R27, R6.reuse ;  /* 0x000000061b087220 */ /* 0x080fe20000410000 */
[----:B------:R-:W-:Y:S02]  /*b3f0*/  HADD2.F32 R7, -RZ, R41.H0_H0 ;  /* 0x20000029ff077230 */ /* 0x000fe40000004100 */
[----:B------:R-:W-:Y:S02]  /*b400*/  HADD2.F32 R9, -RZ, R37.H0_H0 ;  /* 0x20000025ff097230 */ /* 0x000fe40000004100 */
[----:B------:R-:W-:Y:S01]  /*b410*/  FFMA.FTZ R25, R15, R6, -R36 ;  /* 0x000000060f197223 */ /* 0x000fe20000010824 */
[----:B------:R-:W-:-:S02]  /*b420*/  HADD2.F32 R5, -RZ, R4.H0_H0 ;  /* 0x20000004ff057230 */ /* 0x000fc40000004100 */
[----:B------:R-:W-:Y:S01]  /*b430*/  FFMA.FTZ R27, R15, R28, R8 ;  /* 0x0000001c0f1b7223 */ /* 0x000fe20000010008 */
[----:B------:R-:W-:Y:S02]  /*b440*/  HADD2.F32 R12, -RZ, R12.H1_H1 ;  /* 0x3000000cff0c7230 */ /* 0x000fe40000004100 */
[----:B------:R-:W-:Y:S01]  /*b450*/  FMUL.FTZ R11, R24, R7 ;  /* 0x00000007180b7220 */ /* 0x000fe20000410000 */
[----:B------:R-:W-:Y:S02]  /*b460*/  HADD2.F32 R14, -RZ, R14.H1_H1 ;  /* 0x3000000eff0e7230 */ /* 0x000fe40000004100 */
        /* <DEDUP_REMOVED lines=14> */
[----:B------:R-:W-:-:S02]  /*b550*/  F2FP.F16.F32.PACK_AB R8, R13, R40 ;  /* 0x000000280d08723e */ /* 0x000fc400000000ff */
[----:B------:R-:W-:-:S05]  /*b560*/  F2FP.F16.F32.PACK_AB R10, R15, R10 ;  /* 0x0000000a0f0a723e */ /* 0x000fca00000000ff */
[----:B------:R3:W-:Y:S02]  /*b570*/  STS.128 [R0+0x20400], R8 ;  /* 0x0204000800007388 */ /* 0x0007e40000000c00 */
.L_x_2586:
[----:B------:R-:W-:Y:S05]  /*b580*/  BSYNC B0 ;  /* 0x0000000000007941 */ /* 0x000fea0003800000 */
.L_x_2572:
        /* <DEDUP_REMOVED lines=8> */
.L_x_2569:
[----:B--23--:R-:W-:-:S05]  /*b610*/  IMAD.U32 R0, RZ, RZ, UR37 ;  /* 0x00000025ff007e24 */ /* 0x00cfca000f8e00ff */
[----:B------:R-:W-:-:S13]  /*b620*/  ISETP.NE.AND P0, PT, R0, 0x3, PT ;  /* 0x000000030000780c */ /* 0x000fda0003f05270 */
[----:B------:R-:W-:Y:S05]  /*b630*/  @!P0 BRA `(.L_x_2596) ;  /* 0x0000000000048947 */ /* 0x000fea0003800000 */
[----:B------:R-:W-:Y:S01]  /*b640*/  BPT.TRAP 0x1 ;  /* 0x000000040000795c */ /* 0x000fe20000300000 */
.L_x_2596:
[----:B-1----:R-:W-:Y:S01]  /*b650*/  IMAD R15, R17, 0x8, R2 ;  /* 0x00000008110f7824 */ /* 0x002fe200078e0202 */
[----:B------:R-:W-:-:S04]  /*b660*/  SHF.L.U32 R56, R22, 0x1f, RZ ;  /* 0x0000001f16387819 */ /* 0x000fc800000006ff */
[----:B------:R1:W2:Y:S01]  /*b670*/  SYNCS.PHASECHK.TRANS64.TRYWAIT P1, [R15+URZ+0x28c30], R56 ;  /* 0x028c30380f0075a7 */ /* 0x0002a2000802017f */
[----:B------:R-:W-:Y:S05]  /*b680*/  @!P0 BRA `(.L_x_2597) ;  /* 0x0000000000048947 */ /* 0x000fea0003800000 */
[----:B------:R-:W-:Y:S01]  /*b690*/  BPT.TRAP 0x1 ;  /* 0x000000040000795c */ /* 0x000fe20000300000 */
.L_x_2597:
[C---:B------:R-:W-:Y:S02]  /*b6a0*/  VIADD R0, R2.reuse, 0x22400 ;  /* 0x0002240002007836 */ /* 0x040fe40000000000 */
[----:B0-----:R-:W-:-:S03]  /*b6b0*/  VIADD R3, R2, 0x20400 ;  /* 0x0002040002037836 */ /* 0x001fc60000000000 */
[----:B------:R-:W-:Y:S02]  /*b6c0*/  SHF.R.U32.HI R0, RZ, 0x4, R0 ;  /* 0x00000004ff007819 */ /* 0x000fe40000011600 */
[----:B------:R-:W-:Y:S02]  /*b6d0*/  SHF.R.U32.HI R3, RZ, 0x4, R3 ;  /* 0x00000004ff037819 */ /* 0x000fe40000011603 */
[----:B------:R-:W-:Y:S02]  /*b6e0*/  LOP3.LUT R0, R0, 0x3fff, RZ, 0xc0, !PT ;  /* 0x00003fff00007812 */ /* 0x000fe400078ec0ff */
[----:B------:R-:W-:Y:S02]  /*b6f0*/  LOP3.LUT R3, R3, 0x3fff, RZ, 0xc0, !PT ;  /* 0x00003fff03037812 */ /* 0x000fe400078ec0ff */
[----:B------:R-:W-:Y:S01]  /*b700*/  LOP3.LUT R21, R0, 0x10000, RZ, 0xfc, !PT ;  /* 0x0001000000157812 */ /* 0x000fe200078efcff */
[----:B--2---:R-:W-:Y:S06]  /*b710*/  @P1 BRA `(.L_x_2598) ;  /* 0x0000000000081947 */ /* 0x004fec0003800000 */
[----:B------:R-:W0:Y:S02]  /*b720*/  SYNCS.PHASECHK.TRANS64.TRYWAIT P1, [R15+URZ+0x28c30], R56 ;  /* 0x028c30380f0075a7 */ /* 0x000e24000802017f */
[----:B0-----:R-:W-:Y:S05]  /*b730*/  @!P1 BRA `(.L_x_2599) ;  /* 0x0000017800e09947 */ /* 0x001fea0003800000 */
.L_x_2598:
[----:B----4-:R-:W-:Y:S01]  /*b740*/  IMAD R10, R17, 0x200, R21 ;  /* 0x00000200110a7824 */ /* 0x010fe200078e0215 */
[----:B------:R-:W-:Y:S01]  /*b750*/  LOP3.LUT R4, R3, 0x10000, RZ, 0xfc, !PT ;  /* 0x0001000003047812 */ /* 0x000fe200078efcff */
[----:B------:R-:W-:Y:S01]  /*b760*/  IMAD.MOV.U32 R5, RZ, RZ, 0x40000040 ;  /* 0x40000040ff057424 */ /* 0x000fe200078e00ff */
[----:B------:R-:W-:Y:S05]  /*b770*/  WARPSYNC.ALL ;  /* 0x0000000000007948 */ /* 0x000fea0003800000 */
[----:B------:R-:W-:Y:S01]  /*b780*/  IMAD.MOV.U32 R11, RZ, RZ, 0x40000040 ;  /* 0x40000040ff0b7424 */ /* 0x000fe200078e00ff */
[C---:B------:R-:W-:Y:S01]  /*b790*/  R2UR UR4, R4.reuse ;  /* 0x00000000040472ca */ /* 0x040fe200000e0000 */
[----:B------:R-:W-:Y:S01]  /*b7a0*/  WARPGROUP.ARRIVE ;  /* 0x00000000000079c5 */ /* 0x000fe20000000000 */
[----:B------:R-:W-:Y:S01]  /*b7b0*/  R2UR UR5, R5 ;  /* 0x00000000050572ca */ /* 0x000fe200000e0000 */
[----:B------:R-:W-:Y:S01]  /*b7c0*/  VIADD R12, R4, 0x2 ;  /* 0x00000002040c7836 */ /* 0x000fe20000000000 */
[C---:B------:R-:W-:Y:S01]  /*b7d0*/  R2UR UR6, R10.reuse ;  /* 0x000000000a0672ca */ /* 0x040fe200000e0000 */
[----:B------:R-:W-:Y:S01]  /*b7e0*/  VIADD R6, R10, 0x2 ;  /* 0x000000020a067836 */ /* 0x000fe20000000000 */
[----:B------:R-:W-:Y:S01]  /*b7f0*/  R2UR UR7, R11 ;  /* 0x000000000b0772ca */ /* 0x000fe200000e0000 */
[----:B------:R-:W-:-:S02]  /*b800*/  IMAD.MOV.U32 R13, RZ, RZ, 0x40000040 ;  /* 0x40000040ff0d7424 */ /* 0x000fc400078e00ff */
[----:B------:R-:W-:Y:S02]  /*b810*/  IMAD.MOV.U32 R7, RZ, RZ, 0x40000040 ;  /* 0x40000040ff077424 */ /* 0x000fe400078e00ff */
[----:B------:R-:W-:Y:S02]  /*b820*/  VIADD R8, R4, 0x4 ;  /* 0x0000000404087836 */ /* 0x000fe40000000000 */
[----:B------:R-:W-:Y:S02]  /*b830*/  IMAD.MOV.U32 R9, RZ, RZ, 0x40000040 ;  /* 0x40000040ff097424 */ /* 0x000fe400078e00ff */
[----:B------:R-:W-:-:S04]  /*b840*/  IMAD.MOV.U32 R11, RZ, RZ, 0x40000040 ;  /* 0x40000040ff0b7424 */ /* 0x000fc800078e00ff */
[----:B------:R-:W-:Y:S01]  /*b850*/  HGMMA.64x64x16.F32 R24, gdesc[UR4], RZ, !UPT, gsb0 ;  /* 0x00e00000041879f0 */ /* 0x000fe2000c0008ff */
[----:B------:R-:W-:Y:S02]  /*b860*/  R2UR UR4, R12 ;  /* 0x000000000c0472ca */ /* 0x000fe400000e0000 */
[----:B------:R-:W-:Y:S02]  /*b870*/  R2UR UR5, R13 ;  /* 0x000000000d0572ca */ /* 0x000fe400000e0000 */
[----:B------:R-:W-:Y:S01]  /*b880*/  R2UR UR6, R6 ;  /* 0x00000000060672ca */ /* 0x000fe200000e0000 */
[C---:B------:R-:W-:Y:S01]  /*b890*/  VIADD R6, R10.reuse, 0x4 ;  /* 0x000000040a067836 */ /* 0x040fe20000000000 */
[----:B------:R-:W-:Y:S01]  /*b8a0*/  R2UR UR7, R7 ;  /* 0x00000000070772ca */ /* 0x000fe200000e0000 */
[----:B------:R-:W-:Y:S02]  /*b8b0*/  IMAD.MOV.U32 R7, RZ, RZ, 0x40000040 ;  /* 0x40000040ff077424 */ /* 0x000fe400078e00ff */
[----:B------:R-:W-:Y:S01]  /*b8c0*/  VIADD R10, R10, 0x6 ;  /* 0x000000060a0a7836 */ /* 0x000fe20000000000 */
[----:B------:R-:W-:-:S02]  /*b8d0*/  WARPGROUP.DEPBAR.LE gsb0, 0x0 ;  /* 0x00008000000079c5 */ /* 0x000fc40000010000 */
[----:B------:R-:W-:-:S07]  /*b8e0*/  WARPGROUP.ARRIVE ;  /* 0x00000000000079c5 */ /* 0x000fce0000000000 */
[----:B------:R-:W-:Y:S01]  /*b8f0*/  HGMMA.64x64x16.F32 R24, gdesc[UR4], R24, gsb0 ;  /* 0x00e00000041879f0 */ /* 0x000fe20008000818 */
[----:B------:R-:W-:Y:S02]  /*b900*/  R2UR UR4, R8 ;  /* 0x00000000080472ca */ /* 0x000fe400000e0000 */
[----:B------:R-:W-:Y:S02]  /*b910*/  R2UR UR5, R9 ;  /* 0x00000000090572ca */ /* 0x000fe400000e0000 */
[----:B------:R-:W-:Y:S01]  /*b920*/  R2UR UR6, R6 ;  /* 0x00000000060672ca */ /* 0x000fe200000e0000 */
[----:B------:R-:W-:Y:S01]  /*b930*/  VIADD R6, R4, 0x6 ;  /* 0x0000000604067836 */ /* 0x000fe20000000000 */
[----:B------:R-:W-:Y:S01]  /*b940*/  R2UR UR7, R7 ;  /* 0x00000000070772ca */ /* 0x000fe200000e0000 */
[----:B------:R-:W-:Y:S01]  /*b950*/  IMAD.MOV.U32 R7, RZ, RZ, 0x40000040 ;  /* 0x40000040ff077424 */ /* 0x000fe200078e00ff */
[----:B------:R-:W-:Y:S02]  /*b960*/  WARPGROUP.DEPBAR.LE gsb0, 0x0 ;  /* 0x00008000000079c5 */ /* 0x000fe40000010000 */
[----:B------:R-:W-:-:S09]  /*b970*/  WARPGROUP.ARRIVE ;  /* 0x00000000000079c5 */ /* 0x000fd20000000000 */
        /* <DEDUP_REMOVED lines=11> */
.L_x_2600:
[----:B------:R-:W2:Y:S01]  /*ba30*/  LDC R0, c[0x0][0x448] ;  /* 0x00011200ff007b82 */ /* 0x000ea20000000800 */
[----:B------:R-:W-:Y:S01]  /*ba40*/  IMAD.IADD R10, R212, 0x1, R196 ;  /* 0x00000001d40a7824 */ /* 0x000fe200078e02c4 */
[----:B------:R-:W-:Y:S01]  /*ba50*/  ULDC.64 UR40, c[0x0][0x9e0] ;  /* 0x0002780000287ab9 */ /* 0x000fe20000000a00 */
[----:B------:R-:W-:Y:S01]  /*ba60*/  IMAD.MOV.U32 R63, RZ, RZ, -0x40 ;  /* 0xffffffc0ff3f7424 */ /* 0x000fe200078e00ff */
[----:B------:R-:W-:Y:S01]  /*ba70*/  UISETP.GE.AND UP0, UPT, UR41, 0x1, UPT ;  /* 0x000000012900788c */ /* 0x000fe2000bf06270 */
[----:B------:R-:W-:Y:S01]  /*ba80*/  LOP3.LUT R16, R16, 0xffffff7f, RZ, 0xc0, !PT ;  /* 0xffffff7f10107812 */ /* 0x000fe200078ec0ff */
[----:B------:R-:W-:Y:S01]  /*ba90*/  ULDC UR4, c[0x0][0x9dc] ;  /* 0x0002770000047ab9 */ /* 0x000fe20000000800 */
[----:B------:R-:W-:Y:S01]  /*baa0*/  IMAD R63, R168, R63, 0x41 ;  /* 0x00000041a83f7424 */ /* 0x000fe200078e023f */
[----:B------:R-:W-:Y:S01]  /*bab0*/  UP2UR UR47, UPR, URZ, 0x1 ;  /* 0x000000013f2f7883 */ /* 0x000fe20008000000 */
[----:B------:R-:W-:-:S03]  /*bac0*/  IMAD.U32 R20, RZ, RZ, UR4 ;  /* 0x00000004ff147e24 */ /* 0x000fc6000f8e00ff */
[----:B------:R-:W-:Y:S01]  /*bad0*/  IADD3 R14, -R189, R63, R184 ;  /* 0x0000003fbd0e7210 */ /* 0x000fe20007ffe1b8 */
[----:B------:R-:W-:Y:S01]  /*bae0*/  VIADD R63, R63, 0xffffffff ;  /* 0xffffffff3f3f7836 */ /* 0x000fe20000000000 */
[----:B------:R-:W-:-:S03]  /*baf0*/  LOP3.LUT R57, RZ, R20, RZ, 0x33, !PT ;  /* 0x00000014ff397212 */ /* 0x000fc600078e33ff */
[----:B------:R-:W-:-:S04]  /*bb00*/  IMAD.IADD R14, R14, 0x1, -R23 ;  /* 0x000000010e0e7824 */ /* 0x000fc800078e0a17 */
[----:B------:R-:W-:Y:S01]  /*bb10*/  IMAD.IADD R57, R14, 0x1, R57 ;  /* 0x000000010e397824 */ /* 0x000fe200078e0239 */
[----:B--2---:R-:W-:-:S13]  /*bb20*/  ISETP.NE.AND P1, PT, R0, 0x1, PT ;  /* 0x000000010000780c */ /* 0x004fda0003f25270 */
[----:B------:R-:W2:Y:S01]  /*bb30*/  @P1 LDC R3, c[0x0][0x44c] ;  /* 0x00011300ff031b82 */ /* 0x000ea20000000800 */
[----:B------:R-:W-:-:S07]  /*bb40*/  @P1 LOP3.LUT R16, R16, 0x80, RZ, 0xfc, !PT ;  /* 0x0000008010101812 */ /* 0x000fce00078efcff */
[----:B------:R-:W3:Y:S01]  /*bb50*/  @P1 LDC R11, c[0x0][0x450] ;  /* 0x00011400ff0b1b82 */ /* 0x000ee20000000800 */
[----:B--2---:R-:W-:-:S04]  /*bb60*/  @P1 IMAD.HI.U32 R0, R10, R3, RZ ;  /* 0x000000030a001227 */ /* 0x004fc800078e00ff */
[----:B------:R-:W-:Y:S01]  /*bb70*/  VIADD R3, R15, 0x28c40 ;  /* 0x00028c400f037836 */ /* 0x000fe20000000000 */
[----:B---3--:R-:W-:Y:S01]  /*bb80*/  @P1 SHF.R.U32.HI R10, RZ, R11, R0 ;  /* 0x0000000bff0a1219 */ /* 0x008fe20000011600 */
[----:B------:R-:W-:Y:S01]  /*bb90*/  VIADD R11, R14, UR40 ;  /* 0x000000280e0b7c36 */ /* 0x000fe20008000000 */
[----:B------:R-:W-:Y:S02]  /*bba0*/  PLOP3.LUT P1, PT, PT, PT, UP0, 0x40, 0x0 ;  /* 0x000000000000781c */ /* 0x000fe40003f2e808 */
[----:B------:R-:W-:Y:S01]  /*bbb0*/  LEA R0, R168, 0xffffffc0, 0x6 ;  /* 0xffffffc0a8007811 */ /* 0x000fe200078e30ff */
[----:B------:R-:W2:Y:S01]  /*bbc0*/  SHFL.IDX PT, R58, R10, RZ, 0x1c1f ;  /* 0x001c1fff0a3a7589 */ /* 0x000ea200000e0000 */
[----:B------:R-:W-:Y:S02]  /*bbd0*/  PRMT R3, R186, 0x654, R3 ;  /* 0x00000654ba037816 */ /* 0x000fe40000000003 */
[----:B------:R-:W-:Y:S02]  /*bbe0*/  IADD3 R78, -R189, R184, -R0 ;  /* 0x000000b8bd4e7210 */ /* 0x000fe40007ffe900 */
[----:B------:R3:W-:Y:S02]  /*bbf0*/  SYNCS.ARRIVE.TRANS64.RED.A1T0 RZ, [R3+URZ], RZ ;  /* 0x000000ff03ff79a7 */ /* 0x0007e4000810043f */
[----:B--2---:R-:W-:Y:S01]  /*bc00*/  VIADDMNMX R61, R58, R11, R78, PT ;  /* 0x0000000b3a3d7246 */ /* 0x004fe2000380014e */
[----:B------:R-:W-:-:S02]  /*bc10*/  IMAD.IADD R59, R57, 0x1, R58 ;  /* 0x00000001393b7824 */ /* 0x000fc400078e023a */
[----:B---3--:R-:W-:Y:S05]  /*bc20*/  @P1 BRA `(.L_x_2601) ;  /* 0x0000000000581947 */ /* 0x008fea0003800000 */
[----:B------:R-:W-:Y:S01]  /*bc30*/  IADD3 R3, -R23, R184, R58 ;  /* 0x000000b817037210 */ /* 0x000fe20007ffe13a */
[----:B------:R-:W-:Y:S03]  /*bc40*/  BSSY B0, `(.L_x_2602) ;  /* 0x0000010000007945 */ /* 0x000fe60003800000 */
[----:B------:R-:W-:-:S13]  /*bc50*/  ISETP.GT.AND P1, PT, R3, -0x1, PT ;  /* 0xffffffff0300780c */ /* 0x000fda0003f24270 */
[----:B------:R-:W-:Y:S05]  /*bc60*/  @P1 BRA `(.L_x_2603) ;  /* 0x0000000000201947 */ /* 0x000fea0003800000 */
[----:B------:R-:W-:Y:S01]  /*bc70*/  UISETP.NE.AND UP0, UPT, UR41, 0x1, UPT ;  /* 0x000000012900788c */ /* 0x000fe2000bf05270 */
[----:B------:R-:W-:-:S05]  /*bc80*/  LOP3.LUT R3, RZ, R3, RZ, 0x33, !PT ;  /* 0x00000003ff037212 */ /* 0x000fca00078e33ff */
[----:B------:R-:W-:-:S05]  /*bc90*/  PLOP3.LUT P1, PT, PT, PT, UP0, 0x80, 0x0 ;  /* 0x000000000000781c */ /* 0x000fca0003f2f008 */
[----:B------:R-:W-:-:S08]  /*bca0*/  @UP0 ULDC.64 UR4, c[0x0][0x9e8] ;  /* 0x00027a0000040ab9 */ /* 0x000fd00000000a00 */
[----:B------:R-:W-:-:S05]  /*bcb0*/  @P1 IMAD.HI.U32 R14, R3, UR4, RZ ;  /* 0x00000004030e1c27 */ /* 0x000fca000f8e00ff */
[----:B------:R-:W-:-:S04]  /*bcc0*/  @P1 SHF.R.U32.HI R3, RZ, UR5, R14 ;  /* 0x00000005ff031c19 */ /* 0x000fc8000801160e */
[----:B------:R-:W-:Y:S01]  /*bcd0*/  LOP3.LUT R3, RZ, R3, RZ, 0x33, !PT ;  /* 0x00000003ff037212 */ /* 0x000fe200078e33ff */
[----:B------:R-:W-:Y:S06]  /*bce0*/  BRA `(.L_x_2604) ;  /* 0x0000000000147947 */ /* 0x000fec0003800000 */
.L_x_2603:
[----:B------:R-:W-:-:S06]  /*bcf0*/  UISETP.NE.AND UP0, UPT, UR41, 0x1, UPT ;  /* 0x000000012900788c */ /* 0x000fcc000bf05270 */
[----:B------:R-:W-:-:S05]  /*bd00*/  PLOP3.LUT P1, PT, PT, PT, UP0, 0x80, 0x0 ;  /* 0x000000000000781c */ /* 0x000fca0003f2f008 */
[----:B------:R-:W-:-:S08]  /*bd10*/  @UP0 ULDC.64 UR4, c[0x0][0x9e8] ;  /* 0x00027a0000040ab9 */ /* 0x000fd00000000a00 */
[----:B------:R-:W-:-:S05]  /*bd20*/  @P1 IMAD.HI.U32 R14, R3, UR4, RZ ;  /* 0x00000004030e1c27 */ /* 0x000fca000f8e00ff */
[----:B------:R-:W-:-:S07]  /*bd30*/  @P1 SHF.R.U32.HI R3, RZ, UR5, R14 ;  /* 0x00000005ff031c19 */ /* 0x000fce000801160e */
.L_x_2604:
[----:B------:R-:W-:Y:S05]  /*bd40*/  BSYNC B0 ;  /* 0x0000000000007941 */ /* 0x000fea0003800000 */
.L_x_2602:
[----:B------:R-:W-:-:S04]  /*bd50*/  IMAD R14, R3, UR41, -R0 ;  /* 0x00000029030e7c24 */ /* 0x000fc8000f8e0a00 */
[----:B------:R-:W-:-:S05]  /*bd60*/  IMAD.IADD R14, R14, 0x1, -R189 ;  /* 0x000000010e0e7824 */ /* 0x000fca00078e0abd */
[----:B------:R-:W-:Y:S02]  /*bd70*/  VIMNMX R59, R59, R14, !PT ;  /* 0x0000000e3b3b7248 */ /* 0x000fe40007fe0100 */
[----:B------:R-:W-:-:S07]  /*bd80*/  VIADDMNMX R61, R14, UR41, R61, PT ;  /* 0x000000290e3d7c46 */ /* 0x000fce000b80013d */
.L_x_2601:
[C---:B------:R-:W-:Y:S01]  /*bd90*/  ISETP.GE.AND P1, PT, R63.reuse, 0x2, PT ;  /* 0x000000023f00780c */ /* 0x040fe20003f26270 */
[----:B------:R-:W2:Y:S01]  /*bda0*/  SHFL.IDX PT, R10, R10, 0x1, 0x1c1f ;  /* 0x003c1f000a0a7f89 */ /* 0x000ea200000e0000 */
[----:B------:R-:W-:Y:S01]  /*bdb0*/  ISETP.GE.AND P5, PT, R63, 0xa, PT ;  /* 0x0000000a3f00780c */ /* 0x000fe20003fa6270 */
[----:B------:R-:W-:Y:S01]  /*bdc0*/  UISETP.NE.AND UP0, UPT, UR47, URZ, UPT ;  /* 0x0000003f2f00728c */ /* 0x000fe2000bf05270 */
[----:B------:R-:W-:Y:S02]  /*bdd0*/  ISETP.GT.AND P3, PT, R59, 0x1, !P1 ;  /* 0x000000013b00780c */ /* 0x000fe40004f64270 */
[----:B------:R-:W-:Y:S02]  /*bde0*/  ISETP.GE.AND P2, PT, R63, 0x9, PT ;  /* 0x000000093f00780c */ /* 0x000fe40003f46270 */
[----:B------:R-:W-:Y:S02]  /*bdf0*/  ISETP.LT.OR P3, PT, R61, 0x2, P3 ;  /* 0x000000023d00780c */ /* 0x000fe40001f61670 */
[----:B------:R-:W-:-:S02]  /*be00*/  P2R R69, PR, RZ, 0x20 ;  /* 0x00000020ff457803 */ /* 0x000fc40000000000 */
[----:B------:R-:W-:Y:S02]  /*be10*/  FSEL R76, R25, -INF , !P3 ;  /* 0xff800000194c7808 */ /* 0x000fe40005800000 */
[C---:B------:R-:W-:Y:S02]  /*be20*/  ISETP.GT.AND P3, PT, R59.reuse, 0x9, !P5 ;  /* 0x000000093b00780c */ /* 0x040fe40006f64270 */
[----:B------:R-:W-:Y:S02]  /*be30*/  ISETP.GT.AND P4, PT, R59, 0x8, !P2 ;  /* 0x000000083b00780c */ /* 0x000fe40005784270 */
[----:B------:R-:W-:Y:S02]  /*be40*/  ISETP.LT.OR P3, PT, R61, 0xa, P3 ;  /* 0x0000000a3d00780c */ /* 0x000fe40001f61670 */
[----:B------:R-:W-:Y:S02]  /*be50*/  ISETP.GE.AND P5, PT, R63, 0x11, PT ;  /* 0x000000113f00780c */ /* 0x000fe40003fa6270 */
[----:B------:R-:W-:-:S02]  /*be60*/  FSEL R58, R29, -INF , !P3 ;  /* 0xff8000001d3a7808 */ /* 0x000fc40005800000 */
[----:B------:R-:W-:Y:S01]  /*be70*/  ISETP.LT.OR P4, PT, R61, 0x9, P4 ;  /* 0x000000093d00780c */ /* 0x000fe20002781670 */
[----:B--2---:R-:W-:Y:S01]  /*be80*/  IMAD.IADD R29, R57, 0x1, R10 ;  /* 0x00000001391d7824 */ /* 0x004fe200078e020a */
[----:B------:R-:W-:Y:S02]  /*be90*/  ISETP.GT.AND P3, PT, R59, 0x10, !P5 ;  /* 0x000000103b00780c */ /* 0x000fe40006f64270 */
[----:B------:R-:W-:Y:S02]  /*bea0*/  FSEL R14, R28, -INF , !P4 ;  /* 0xff8000001c0e7808 */ /* 0x000fe40006000000 */
[----:B------:R-:W-:Y:S02]  /*beb0*/  ISETP.LT.OR P3, PT, R61, 0x11, P3 ;  /* 0x000000113d00780c */ /* 0x000fe40001f61670 */
[----:B------:R-:W-:Y:S02]  /*bec0*/  ISETP.GE.AND P4, PT, R63, 0x12, PT ;  /* 0x000000123f00780c */ /* 0x000fe40003f86270 */
[----:B------:R-:W-:-:S02]  /*bed0*/  FSEL R60, R32, -INF , !P3 ;  /* 0xff800000203c7808 */ /* 0x000fc40005800000 */
[----:B------:R-:W-:Y:S02]  /*bee0*/  ISETP.GT.AND P3, PT, R59, 0x11, !P4 ;  /* 0x000000113b00780c */ /* 0x000fe40006764270 */
[----:B------:R-:W-:Y:S02]  /*bef0*/  P2R R28, PR, RZ, 0x10 ;  /* 0x00000010ff1c7803 */ /* 0x000fe40000000000 */
[----:B------:R-:W-:Y:S02]  /*bf00*/  ISETP.LT.OR P3, PT, R61, 0x12, P3 ;  /* 0x000000123d00780c */ /* 0x000fe40001f61670 */
[----:B------:R-:W-:Y:S02]  /*bf10*/  ISETP.GE.AND P4, PT, R63, 0x19, PT ;  /* 0x000000193f00780c */ /* 0x000fe40003f86270 */
[----:B------:R-:W-:Y:S02]  /*bf20*/  FSEL R62, R33, -INF , !P3 ;  /* 0xff800000213e7808 */ /* 0x000fe40005800000 */
[----:B------:R-:W-:-:S02]  /*bf30*/  ISETP.GT.AND P3, PT, R59, 0x18, !P4 ;  /* 0x000000183b00780c */ /* 0x000fc40006764270 */
[----:B------:R-:W-:Y:S02]  /*bf40*/  P2R R65, PR, RZ, 0x10 ;  /* 0x00000010ff417803 */ /* 0x000fe40000000000 */
        /* <DEDUP_REMOVED lines=33> */
[C---:B------:R-:W-:Y:S02]  /*c160*/  ISETP.GE.AND P3, PT, R63.reuse, 0x32, PT ;  /* 0x000000323f00780c */ /* 0x040fe40003f66270 */
[----:B------:R-:W-:-:S02]  /*c170*/  ISETP.GE.AND P6, PT, R63, 0x1, PT ;  /* 0x000000013f00780c */ /* 0x000fc40003fc6270 */
[----:B------:R-:W-:Y:S02]  /*c180*/  ISETP.GT.AND P4, PT, R59, 0x31, !P3 ;  /* 0x000000313b00780c */ /* 0x000fe40005f84270 */
[----:B------:R-:W-:Y:S02]  /*c190*/  P2R R45, PR, RZ, 0x40 ;  /* 0x00000040ff2d7803 */ /* 0x000fe40000000000 */
[----:B------:R-:W-:Y:S02]  /*c1a0*/  ISETP.LT.OR P4, PT, R61, 0x32, P4 ;  /* 0x000000323d00780c */ /* 0x000fe40002781670 */
[----:B------:R-:W-:Y:S02]  /*c1b0*/  VIADDMNMX R25, R10, R11, R78, PT ;  /* 0x0000000b0a197246 */ /* 0x000fe4000380014e */
[----:B------:R-:W-:Y:S02]  /*c1c0*/  FSEL R72, R49, -INF , !P4 ;  /* 0xff80000031487808 */ /* 0x000fe40006000000 */
[----:B------:R-:W-:-:S04]  /*c1d0*/  ISETP.GE.AND P4, PT, R63, 0x39, PT ;  /* 0x000000393f00780c */ /* 0x000fc80003f86270 */
[----:B------:R-:W-:-:S04]  /*c1e0*/  ISETP.GT.AND P5, PT, R59, 0x38, !P4 ;  /* 0x000000383b00780c */ /* 0x000fc800067a4270 */
[----:B------:R-:W-:-:S04]  /*c1f0*/  ISETP.LT.OR P5, PT, R61, 0x39, P5 ;  /* 0x000000393d00780c */ /* 0x000fc80002fa1670 */
[----:B------:R-:W-:Y:S02]  /*c200*/  FSEL R52, R52, -INF , !P5 ;  /* 0xff80000034347808 */ /* 0x000fe40006800000 */
[----:B------:R-:W-:Y:S02]  /*c210*/  ISETP.GT.AND P5, PT, R59, RZ, !P6 ;  /* 0x000000ff3b00720c */ /* 0x000fe400077a4270 */
[----:B------:R-:W-:Y:S02]  /*c220*/  ISETP.GE.AND P6, PT, R63, 0x3a, PT ;  /* 0x0000003a3f00780c */ /* 0x000fe40003fc6270 */
[----:B------:R-:W-:-:S04]  /*c230*/  ISETP.LT.OR P5, PT, R61, 0x1, P5 ;  /* 0x000000013d00780c */ /* 0x000fc80002fa1670 */
[----:B------:R-:W-:Y:S02]  /*c240*/  FSEL R3, R24, -INF , !P5 ;  /* 0xff80000018037808 */ /* 0x000fe40006800000 */
[----:B------:R-:W-:-:S04]  /*c250*/  ISETP.GT.AND P5, PT, R59, 0x39, !P6 ;  /* 0x000000393b00780c */ /* 0x000fc800077a4270 */
[----:B------:R-:W-:-:S04]  /*c260*/  ISETP.LT.OR P5, PT, R61, 0x3a, P5 ;  /* 0x0000003a3d00780c */ /* 0x000fc80002fa1670 */
[----:B------:R-:W-:Y:S02]  /*c270*/  FSEL R74, R53, -INF , !P5 ;  /* 0xff800000354a7808 */ /* 0x000fe40006800000 */
[----:B------:R-:W-:-:S13]  /*c280*/  PLOP3.LUT P5, PT, PT, PT, UP0, 0x40, 0x0 ;  /* 0x000000000000781c */ /* 0x000fda0003fae808 */
[----:B------:R-:W-:Y:S05]  /*c290*/  @P5 BRA `(.L_x_2605) ;  /* 0x0000000000605947 */ /* 0x000fea0003800000 */
        /* <DEDUP_REMOVED lines=8> */
[----:B------:R-:W-:Y:S01]  /*c320*/  @P5 IMAD.HI.U32 R10, R11, UR4, RZ ;  /* 0x000000040b0a5c27 */ /* 0x000fe2000f8e00ff */
[----:B------:R-:W-:-:S13]  /*c330*/  PLOP3.LUT P5, PT, PT, PT, UP0, 0x80, 0x0 ;  /* 0x000000000000781c */ /* 0x000fda0003faf008 */
[----:B------:R-:W-:-:S04]  /*c340*/  @P5 SHF.R.U32.HI R11, RZ, UR5, R10 ;  /* 0x00000005ff0b5c19 */ /* 0x000fc8000801160a */
[----:B------:R-:W-:Y:S01]  /*c350*/  LOP3.LUT R11, RZ, R11, RZ, 0x33, !PT ;  /* 0x0000000bff0b7212 */ /* 0x000fe200078e33ff */
[----:B------:R-:W-:Y:S06]  /*c360*/  BRA `(.L_x_2608) ;  /* 0x0000000000187947 */ /* 0x000fec0003800000 */
.L_x_2607:
[----:B------:R-:W-:-:S06]  /*c370*/  UISETP.NE.AND UP0, UPT, UR41, 0x1, UPT ;  /* 0x000000012900788c */ /* 0x000fcc000bf05270 */
[----:B------:R-:W-:-:S05]  /*c380*/  PLOP3.LUT P5, PT, PT, PT, UP0, 0x80, 0x0 ;  /* 0x000000000000781c */ /* 0x000fca0003faf008 */
[----:B------:R-:W-:-:S08]  /*c390*/  @UP0 ULDC.64 UR4, c[0x0][0x9e8] ;  /* 0x00027a0000040ab9 */ /* 0x000fd00000000a00 */
[----:B------:R-:W-:Y:S01]  /*c3a0*/  @P5 IMAD.HI.U32 R10, R11, UR4, RZ ;  /* 0x000000040b0a5c27 */ /* 0x000fe2000f8e00ff */
[----:B------:R-:W-:-:S13]  /*c3b0*/  PLOP3.LUT P5, PT, PT, PT, UP0, 0x80, 0x0 ;  /* 0x000000000000781c */ /* 0x000fda0003faf008 */
[----:B------:R-:W-:-:S07]  /*c3c0*/  @P5 SHF.R.U32.HI R11, RZ, UR5, R10 ;  /* 0x00000005ff0b5c19 */ /* 0x000fce000801160a */
.L_x_2608:
[----:B------:R-:W-:Y:S05]  /*c3d0*/  BSYNC B0 ;  /* 0x0000000000007941 */ /* 0x000fea0003800000 */
.L_x_2606:
[----:B------:R-:W-:-:S04]  /*c3e0*/  IMAD R0, R11, UR41, -R0 ;  /* 0x000000290b007c24 */ /* 0x000fc8000f8e0a00 */
[----:B------:R-:W-:-:S05]  /*c3f0*/  IMAD.IADD R0, R0, 0x1, -R189 ;  /* 0x0000000100007824 */ /* 0x000fca00078e0abd */
[----:B------:R-:W-:Y:S02]  /*c400*/  VIMNMX R29, R29, R0, !PT ;  /* 0x000000001d1d7248 */ /* 0x000fe40007fe0100 */
[----:B------:R-:W-:-:S07]  /*c410*/  VIADDMNMX R25, R0, UR41, R25, PT ;  /* 0x0000002900197c46 */ /* 0x000fce000b800119 */
.L_x_2605:
        /* <DEDUP_REMOVED lines=9> */
[C---:B------:R-:W-:Y:S02]  /*c4b0*/  ISETP.GT.AND P1, PT, R29.reuse, 0x9, !P1 ;  /* 0x000000091d00780c */ /* 0x040fe40004f24270 */
[----:B------:R-:W-:Y:S02]  /*c4c0*/  ISETP.GT.AND P2, PT, R29, 0x8, !P2 ;  /* 0x000000081d00780c */ /* 0x000fe40005744270 */
[----:B------:R-:W-:Y:S02]  /*c4d0*/  ISETP.LT.OR P1, PT, R25, 0xa, P1 ;  /* 0x0000000a1900780c */ /* 0x000fe40000f21670 */
[----:B------:R-:W-:Y:S02]  /*c4e0*/  FMNMX.FTZ R11, R60, R11, !PT ;  /* 0x0000000b3c0b7209 */ /* 0x000fe40007810000 */
[----:B------:R-:W-:-:S02]  /*c4f0*/  FSEL R24, R31, -INF , !P1 ;  /* 0xff8000001f187808 */ /* 0x000fc40004800000 */
[----:B------:R-:W-:Y:S02]  /*c500*/  ISETP.NE.AND P1, PT, R67, RZ, PT ;  /* 0x000000ff4300720c */ /* 0x000fe40003f25270 */
[----:B------:R-:W-:Y:S02]  /*c510*/  ISETP.LT.OR P2, PT, R25, 0x9, P2 ;  /* 0x000000091900780c */ /* 0x000fe40001741670 */
[----:B------:R-:W-:Y:S02]  /*c520*/  ISETP.GT.AND P1, PT, R29, 0x10, !P1 ;  /* 0x000000101d00780c */ /* 0x000fe40004f24270 */
[----:B------:R-:W-:Y:S02]  /*c530*/  FMNMX.FTZ R11, R62, R11, !PT ;  /* 0x0000000b3e0b7209 */ /* 0x000fe40007810000 */
[----:B------:R-:W-:Y:S02]  /*c540*/  ISETP.LT.OR P1, PT, R25, 0x11, P1 ;  /* 0x000000111900780c */ /* 0x000fe40000f21670 */
[----:B------:R-:W-:-:S02]  /*c550*/  FSEL R30, R30, -INF , !P2 ;  /* 0xff8000001e1e7808 */ /* 0x000fc40005000000 */
[----:B------:R-:W-:Y:S02]  /*c560*/  FSEL R34, R34, -INF , !P1 ;  /* 0xff80000022227808 */ /* 0x000fe40004800000 */
[----:B------:R-:W-:Y:S02]  /*c570*/  ISETP.NE.AND P1, PT, R28, RZ, PT ;  /* 0x000000ff1c00720c */ /* 0x000fe40003f25270 */
[----:B------:R-:W-:Y:S02]  /*c580*/  FMNMX.FTZ R11, R64, R11, !PT ;  /* 0x0000000b400b7209 */ /* 0x000fe40007810000 */
[----:B------:R-:W-:Y:S02]  /*c590*/  ISETP.GT.AND P1, PT, R29, 0x11, !P1 ;  /* 0x000000111d00780c */ /* 0x000fe40004f24270 */
[----:B------:R-:W-:Y:S02]  /*c5a0*/  ISETP.NE.AND P2, PT, R71, RZ, PT ;  /* 0x000000ff4700720c */ /* 0x000fe40003f45270 */
        /* <DEDUP_REMOVED lines=8> */
[----:B------:R-:W-:Y:S02]  /*c630*/  FMNMX.FTZ R11, R44, R11, !PT ;  /* 0x0000000b2c0b7209 */ /* 0x000fe40007810000 */
[----:B------:R-:W-:Y:S02]  /*c640*/  FSEL R38, R38, -INF , !P1 ;  /* 0xff80000026267808 */ /* 0x000fe40004800000 */
[----:B------:R-:W-:Y:S02]  /*c650*/  ISETP.NE.AND P1, PT, R32, RZ, PT ;  /* 0x000000ff2000720c */ /* 0x000fe40003f25270 */
[----:B------:R-:W-:Y:S02]  /*c660*/  FMNMX.FTZ R11, R70, R11, !PT ;  /* 0x0000000b460b7209 */ /* 0x000fe40007810000 */
[----:B------:R-:W-:-:S02]  /*c670*/  ISETP.GT.AND P1, PT, R29, 0x19, !P1 ;  /* 0x000000191d00780c */ /* 0x000fc40004f24270 */
[----:B------:R-:W-:Y:S02]  /*c680*/  ISETP.NE.AND P5, PT, R45, RZ, PT ;  /* 0x000000ff2d00720c */ /* 0x000fe40003fa5270 */
[----:B------:R-:W-:Y:S02]  /*c690*/  ISETP.LT.OR P1, PT, R25, 0x1a, P1 ;  /* 0x0000001a1900780c */ /* 0x000fe40000f21670 */
[----:B------:R-:W-:Y:S02]  /*c6a0*/  FMNMX.FTZ R11, R48, R11, !PT ;  /* 0x0000000b300b7209 */ /* 0x000fe40007810000 */
[----:B------:R-:W-:Y:S02]  /*c6b0*/  FSEL R32, R39, -INF , !P1 ;  /* 0xff80000027207808 */ /* 0x000fe40004800000 */
[----:B------:R-:W-:Y:S02]  /*c6c0*/  ISETP.NE.AND P1, PT, R36, RZ, PT ;  /* 0x000000ff2400720c */ /* 0x000fe40003f25270 */
[----:B------:R-:W-:-:S02]  /*c6d0*/  FMNMX.FTZ R11, R72, R11, !PT ;  /* 0x0000000b480b7209 */ /* 0x000fc40007810000 */
[----:B------:R-:W-:Y:S02]  /*c6e0*/  ISETP.GT.AND P1, PT, R29, 0x20, !P1 ;  /* 0x000000201d00780c */ /* 0x000fe40004f24270 */
[----:B------:R-:W-:Y:S02]  /*c6f0*/  FMNMX.FTZ R11, R52, R11, !PT ;  /* 0x0000000b340b7209 */ /* 0x000fe40007810000 */
[----:B------:R-:W-:Y:S02]  /*c700*/  ISETP.LT.OR P1, PT, R25, 0x21, P1 ;  /* 0x000000211900780c */ /* 0x000fe40000f21670 */
[C---:B------:R-:W-:Y:S02]  /*c710*/  ISETP.GT.AND P3, PT, R29.reuse, 0x31, !P3 ;  /* 0x000000311d00780c */ /* 0x040fe40005f64270 */
[----:B------:R-:W-:Y:S02]  /*c720*/  FSEL R42, R42, -INF , !P1 ;  /* 0xff8000002a2a7808 */ /* 0x000fe40004800000 */
[----:B------:R-:W-:-:S02]  /*c730*/  ISETP.GT.AND P1, PT, R29, 0x21, !P2 ;  /* 0x000000211d00780c */ /* 0x000fc40005724270 */
[----:B------:R-:W-:Y:S02]  /*c740*/  ISETP.NE.AND P2, PT, R41, RZ, PT ;  /* 0x000000ff2900720c */ /* 0x000fe40003f45270 */
[----:B------:R-:W-:Y:S02]  /*c750*/  ISETP.LT.OR P1, PT, R25, 0x22, P1 ;  /* 0x000000221900780c */ /* 0x000fe40000f21670 */
[----:B------:R-:W-:Y:S02]  /*c760*/  ISETP.GT.AND P4, PT, R29, 0x38, !P4 ;  /* 0x000000381d00780c */ /* 0x000fe40006784270 */
[----:B------:R-:W-:Y:S02]  /*c770*/  FSEL R36, R43, -INF , !P1 ;  /* 0xff8000002b247808 */ /* 0x000fe40004800000 */
[----:B------:R-:W-:Y:S02]  /*c780*/  ISETP.NE.AND P1, PT, R33, RZ, PT ;  /* 0x000000ff2100720c */ /* 0x000fe40003f25270 */
[----:B------:R-:W-:-:S02]  /*c790*/  ISETP.LT.OR P3, PT, R25, 0x32, P3 ;  /* 0x000000321900780c */ /* 0x000fc40001f61670 */
[C---:B------:R-:W-:Y:S02]  /*c7a0*/  ISETP.GT.AND P1, PT, R29.reuse, 0x28, !P1 ;  /* 0x000000281d00780c */ /* 0x040fe40004f24270 */
[----:B------:R-:W-:Y:S02]  /*c7b0*/  ISETP.GT.AND P6, PT, R29, 0x39, !P6 ;  /* 0x000000391d00780c */ /* 0x000fe400077c4270 */
[C---:B------:R-:W-:Y:S02]  /*c7c0*/  ISETP.LT.OR P1, PT, R25.reuse, 0x29, P1 ;  /* 0x000000291900780c */ /* 0x040fe40000f21670 */
[----:B------:R-:W-:Y:S02]  /*c7d0*/  ISETP.LT.OR P4, PT, R25, 0x39, P4 ;  /* 0x000000391900780c */ /* 0x000fe40002781670 */
[----:B------:R-:W-:Y:S02]  /*c7e0*/  FSEL R46, R46, -INF , !P1 ;  /* 0xff8000002e2e7808 */ /* 0x000fe40004800000 */
[----:B------:R-:W-:-:S02]  /*c7f0*/  ISETP.GT.AND P1, PT, R29, RZ, !P5 ;  /* 0x000000ff1d00720c */ /* 0x000fc40006f24270 */
[----:B------:R-:W-:Y:S02]  /*c800*/  ISETP.NE.AND P5, PT, R37, RZ, PT ;  /* 0x000000ff2500720c */ /* 0x000fe40003fa5270 */
[----:B------:R-:W-:Y:S02]  /*c810*/  ISETP.LT.OR P1, PT, R25, 0x1, P1 ;  /* 0x000000011900780c */ /* 0x000fe40000f21670 */
[----:B------:R-:W-:Y:S02]  /*c820*/  FSEL R78, R51, -INF , !P3 ;  /* 0xff800000334e7808 */ /* 0x000fe40005800000 */
[----:B------:R-:W-:Y:S02]  /*c830*/  FSEL R27, R26, -INF , !P1 ;  /* 0xff8000001a1b7808 */ /* 0x000fe40004800000 */
[----:B------:R-:W-:Y:S02]  /*c840*/  FMNMX.FTZ R26, R74, R11, !PT ;  /* 0x0000000b4a1a7209 */ /* 0x000fe40007810000 */
[----:B------:R-:W-:-:S02]  /*c850*/  ISETP.GT.AND P1, PT, R29, 0x29, !P2 ;  /* 0x000000291d00780c */ /* 0x000fc40005724270 */
[----:B------:R-:W-:Y:S01]  /*c860*/  ISETP.GT.AND P2, PT, R29, 0x30, !P5 ;  /* 0x000000301d00780c */ /* 0x000fe20006f44270 */
[----:B------:R-:W2:Y:S01]  /*c870*/  SHFL.BFLY PT, R11, R26, 0x2, 0x1f ;  /* 0x0c401f001a0b7f89 */ /* 0x000ea200000e0000 */
[C---:B------:R-:W-:Y:S02]  /*c880*/  ISETP.LT.OR P1, PT, R25.reuse, 0x2a, P1 ;  /* 0x0000002a1900780c */ /* 0x040fe40000f21670 */
[C---:B------:R-:W-:Y:S02]  /*c890*/  ISETP.LT.OR P2, PT, R25.reuse, 0x31, P2 ;  /* 0x000000311900780c */ /* 0x040fe40001741670 */
[----:B------:R-:W-:Y:S02]  /*c8a0*/  ISETP.LT.OR P6, PT, R25, 0x3a, P6 ;  /* 0x0000003a1900780c */ /* 0x000fe400037c1670 */
[----:B------:R-:W-:Y:S02]  /*c8b0*/  FSEL R50, R50, -INF , !P2 ;  /* 0xff80000032327808 */ /* 0x000fe40005000000 */
[----:B------:R-:W-:-:S02]  /*c8c0*/  FSEL R54, R54, -INF , !P4 ;  /* 0xff80000036367808 */ /* 0x000fc40006000000 */
[----:B--2---:R-:W-:Y:S02]  /*c8d0*/  FMNMX.FTZ R33, R26, R11, !PT ;  /* 0x0000000b1a217209 */ /* 0x004fe40007810000 */
[----:B------:R-:W-:Y:S02]  /*c8e0*/  FMNMX.FTZ R11, R27, R0, !PT ;  /* 0x000000001b0b7209 */ /* 0x000fe40007810000 */
[----:B------:R-:W-:Y:S01]  /*c8f0*/  FSEL R26, R47, -INF , !P1 ;  /* 0xff8000002f1a7808 */ /* 0x000fe20004800000 */
[----:B------:R-:W2:Y:S01]  /*c900*/  SHFL.BFLY PT, R10, R33, 0x1, 0x1f ;  /* 0x0c201f00210a7f89 */ /* 0x000ea200000e0000 */
[----:B------:R-:W-:-:S04]  /*c910*/  FMNMX.FTZ R11, R30, R11, !PT ;  /* 0x0000000b1e0b7209 */ /* 0x000fc80007810000 */
[----:B------:R-:W-:-:S04]  /*c920*/  FMNMX.FTZ R11, R24, R11, !PT ;  /* 0x0000000b180b7209 */ /* 0x000fc80007810000 */
[----:B------:R-:W-:-:S04]  /*c930*/  FMNMX.FTZ R11, R34, R11, !PT ;  /* 0x0000000b220b7209 */ /* 0x000fc80007810000 */
[----:B------:R-:W-:Y:S01]  /*c940*/  FMNMX.FTZ R31, R28, R11, !PT ;  /* 0x0000000b1c1f7209 */ /* 0x000fe20007810000 */
[----:B------:R-:W-:-:S03]  /*c950*/  IMAD.U32 R11, RZ, RZ, UR4 ;  /* 0x00000004ff0b7e24 */ /* 0x000fc6000f8e00ff */
[----:B------:R-:W-:-:S04]  /*c960*/  FMNMX.FTZ R31, R38, R31, !PT ;  /* 0x0000001f261f7209 */ /* 0x000fc80007810000 */
[----:B------:R-:W-:Y:S02]  /*c970*/  FMNMX.FTZ R31, R32, R31, !PT ;  /* 0x0000001f201f7209 */ /* 0x000fe40007810000 */
[----:B--2---:R-:W-:Y:S02]  /*c980*/  FMNMX.FTZ R10, R33, R10, !PT ;  /* 0x0000000a210a7209 */ /* 0x004fe40007810000 */
[----:B------:R-:W-:Y:S02]  /*c990*/  FMNMX.FTZ R33, R42, R31, !PT ;  /* 0x0000001f2a217209 */ /* 0x000fe40007810000 */
[C---:B------:R-:W-:Y:S01]  /*c9a0*/  FSETP.NEU.FTZ.AND P1, PT, R10.reuse, -INF , PT ;  /* 0xff8000000a00780b */ /* 0x040fe20003f3d000 */
[----:B------:R-:W-:Y:S01]  /*c9b0*/  FMUL.FTZ R35, R10, R11 ;  /* 0x0000000b0a237220 */ /* 0x000fe20000410000 */
[----:B------:R-:W-:-:S04]  /*c9c0*/  FMNMX.FTZ R33, R36, R33, !PT ;  /* 0x0000002124217209 */ /* 0x000fc80007810000 */
[----:B------:R-:W-:Y:S02]  /*c9d0*/  FMNMX.FTZ R33, R46, R33, !PT ;  /* 0x000000212e217209 */ /* 0x000fe40007810000 */
[----:B------:R-:W-:Y:S02]  /*c9e0*/  FSEL R31, R35, RZ, P1 ;  /* 0x000000ff231f7208 */ /* 0x000fe40000800000 */
[----:B------:R-:W-:-:S03]  /*c9f0*/  FMNMX.FTZ R33, R26, R33, !PT ;  /* 0x000000211a217209 */ /* 0x000fc60007810000 */
[--C-:B------:R-:W-:Y:S01]  /*ca00*/  FFMA.FTZ R29, R76, R11, -R31.reuse ;  /* 0x0000000b4c1d7223 */ /* 0x100fe2000001081f */
[----:B------:R-:W-:Y:S01]  /*ca10*/  FMNMX.FTZ R33, R50, R33, !PT ;  /* 0x0000002132217209 */ /* 0x000fe20007810000 */
[-CC-:B------:R-:W-:Y:S01]  /*ca20*/  FFMA.FTZ R164, R3, R11.reuse, -R31.reuse ;  /* 0x0000000b03a47223 */ /* 0x180fe2000001081f */
[----:B------:R-:W-:Y:S01]  /*ca30*/  FSEL R76, R55, -INF , !P6 ;  /* 0xff800000374c7808 */ /* 0x000fe20007000000 */
[--C-:B------:R-:W-:Y:S01]  /*ca40*/  FFMA.FTZ R166, R14, R11, -R31.reuse ;  /* 0x0000000b0ea67223 */ /* 0x100fe2000001081f */
[----:B------:R-:W-:Y:S01]  /*ca50*/  FMNMX.FTZ R33, R78, R33, !PT ;  /* 0x000000214e217209 */ /* 0x000fe20007810000 */
[-CC-:B------:R-:W-:Y:S01]  /*ca60*/  FFMA.FTZ R156, R40, R11.reuse, -R31.reuse ;  /* 0x0000000b289c7223 */ /* 0x180fe2000001081f */
[-CC-:B------:R-:W-:Y:S01]  /*ca70*/  FFMA.FTZ R158, R44, R11.reuse, -R31.reuse ;  /* 0x0000000b2c9e7223 */ /* 0x180fe2000001081f */
        /* <DEDUP_REMOVED lines=12> */
[----:B------:R-:W-:Y:S08]  /*cb40*/  MUFU.EX2 R164, R164 ;  /* 0x000000a400a47308 */ /* 0x000ff00000000800 */
[----:B------:R-:W3:Y:S08]  /*cb50*/  MUFU.EX2 R29, R29 ;  /* 0x0000001d001d7308 */ /* 0x000ef00000000800 */
[----:B------:R-:W4:Y:S01]  /*cb60*/  MUFU.EX2 R166, R166 ;  /* 0x000000a600a67308 */ /* 0x000f220000000800 */
[----:B--2---:R-:W-:Y:S01]  /*cb70*/  FMNMX.FTZ R41, R3, R14, !PT ;  /* 0x0000000e03297209 */ /* 0x004fe20007810000 */
[----:B------:R-:W-:-:S06]  /*cb80*/  FFMA.FTZ R3, R70, R11, -R31 ;  /* 0x0000000b46037223 */ /* 0x000fcc000001081f */
[----:B------:R-:W2:Y:S01]  /*cb90*/  MUFU.EX2 R33, R33 ;  /* 0x0000002100217308 */ /* 0x000ea20000000800 */
[----:B------:R-:W0:Y:S07]  /*cba0*/  SHFL.BFLY PT, R14, R41, 0x1, 0x1f ;  /* 0x0c201f00290e7f89 */ /* 0x000e2e00000e0000 */
[----:B------:R-:W1:Y:S08]  /*cbb0*/  MUFU.EX2 R160, R160 ;  /* 0x000000a000a07308 */ /* 0x000e700000000800 */
[----:B------:R-:W1:Y:S08]  /*cbc0*/  MUFU.EX2 R35, R35 ;  /* 0x0000002300237308 */ /* 0x000e700000000800 */
[----:B------:R-:W1:Y:S01]  /*cbd0*/  MUFU.EX2 R162, R162 ;  /* 0x000000a200a27308 */ /* 0x000e620000000800 */
[----:B0-----:R-:W-:Y:S01]  /*cbe0*/  FMNMX.FTZ R14, R41, R14, !PT ;  /* 0x0000000e290e7209 */ /* 0x001fe20007810000 */
[----:B------:R-:W-:-:S03]  /*cbf0*/  FFMA.FTZ R41, R52, R11, -R31 ;  /* 0x0000000b34297223 */ /* 0x000fc6000001081f */
[C---:B------:R-:W-:Y:S01]  /*cc00*/  FSETP.NEU.FTZ.AND P1, PT, R14.reuse, -INF , PT ;  /* 0xff8000000e00780b */ /* 0x040fe20003f3d000 */
[----:B------:R-:W-:Y:S02]  /*cc10*/  FMUL.FTZ R43, R14, R11 ;  /* 0x0000000b0e2b7220 */ /* 0x000fe40000410000 */
[----:B------:R-:W0:Y:S03]  /*cc20*/  MUFU.EX2 R37, R37 ;  /* 0x0000002500257308 */ /* 0x000e260000000800 */
[----:B------:R-:W-:Y:S01]  /*cc30*/  FSEL R31, R43, RZ, P1 ;  /* 0x000000ff2b1f7208 */ /* 0x000fe20000800000 */
[----:B---3--:R-:W-:Y:S01]  /*cc40*/  FADD.FTZ R43, R164, R29 ;  /* 0x0000001da42b7221 */ /* 0x008fe20000010000 */
[----:B------:R-:W-:-:S03]  /*cc50*/  F2FP.F16.F32.PACK_AB R164, R29, R164 ;  /* 0x000000a41da4723e */ /* 0x000fc600000000ff */
        /* <DEDUP_REMOVED lines=10> */
[-C--:B------:R-:W-:Y:S01]  /*cd00*/  FFMA.FTZ R32, R36, R11.reuse, -R31 ;  /* 0x0000000b24207223 */ /* 0x080fe2000001081f */
[----:B----4-:R-:W-:Y:S01]  /*cd10*/  FADD.FTZ R34, R166, R43 ;  /* 0x0000002ba6227221 */ /* 0x010fe20000010000 */
[-CC-:B------:R-:W-:Y:S01]  /*cd20*/  FFMA.FTZ R157, R42, R11.reuse, -R31.reuse ;  /* 0x0000000b2a9d7223 */ /* 0x180fe2000001081f */
[-CC-:B------:R-:W-:Y:S01]  /*cd30*/  FFMA.FTZ R159, R46, R11.reuse, -R31.reuse ;  /* 0x0000000b2e9f7223 */ /* 0x180fe2000001081f */
[-CC-:B------:R-:W-:Y:S01]  /*cd40*/  FFMA.FTZ R26, R26, R11.reuse, -R31.reuse ;  /* 0x0000000b1a1a7223 */ /* 0x180fe2000001081f */
[C---:B--2---:R-:W-:Y:S01]  /*cd50*/  FADD.FTZ R45, R33.reuse, R34 ;  /* 0x00000022212d7221 */ /* 0x044fe20000010000 */
[----:B------:R-:W2:Y:S01]  /*cd60*/  MUFU.EX2 R0, R0 ;  /* 0x0000000000007308 */ /* 0x000ea20000000800 */
[-CC-:B------:R-:W-:Y:S01]  /*cd70*/  FFMA.FTZ R27, R50, R11.reuse, -R31.reuse ;  /* 0x0000000b321b7223 */ /* 0x180fe2000001081f */
[-C--:B------:R-:W-:Y:S01]  /*cd80*/  FFMA.FTZ R34, R78, R11.reuse, -R31 ;  /* 0x0000000b4e227223 */ /* 0x080fe2000001081f */
[----:B-1----:R-:W-:Y:S01]  /*cd90*/  FADD.FTZ R38, R160, R45 ;  /* 0x0000002da0267221 */ /* 0x002fe20000010000 */
[-CC-:B------:R-:W-:Y:S01]  /*cda0*/  FFMA.FTZ R54, R54, R11.reuse, -R31.reuse ;  /* 0x0000000b36367223 */ /* 0x180fe2000001081f */
[----:B------:R-:W-:Y:S01]  /*cdb0*/  FFMA.FTZ R31, R76, R11, -R31 ;  /* 0x0000000b4c1f7223 */ /* 0x000fe2000001081f */
[----:B------:R-:W-:Y:S01]  /*cdc0*/  F2FP.F16.F32.PACK_AB R166, R33, R166 ;  /* 0x000000a621a6723e */ /* 0x000fe200000000ff */
[C---:B------:R-:W-:Y:S01]  /*cdd0*/  FADD.FTZ R45, R35.reuse, R38 ;  /* 0x00000026232d7221 */ /* 0x040fe20000010000 */
[----:B------:R-:W1:Y:S01]  /*cde0*/  MUFU.EX2 R167, R167 ;  /* 0x000000a700a77308 */ /* 0x000e620000000800 */
[----:B------:R-:W-:-:S02]  /*cdf0*/  F2FP.F16.F32.PACK_AB R160, R35, R160 ;  /* 0x000000a023a0723e */ /* 0x000fc400000000ff */
[----:B------:R-:W-:Y:S01]  /*ce00*/  FADD.FTZ R38, R162, R45 ;  /* 0x0000002da2267221 */ /* 0x000fe20000010000 */
[----:B0-----:R-:W-:-:S04]  /*ce10*/  F2FP.F16.F32.PACK_AB R162, R37, R162 ;  /* 0x000000a225a2723e */ /* 0x001fc800000000ff */
[----:B------:R-:W0:Y:S01]  /*ce20*/  MUFU.EX2 R24, R24 ;  /* 0x0000001800187308 */ /* 0x000e220000000800 */
[----:B--2---:R-:W-:Y:S01]  /*ce30*/  FADD.FTZ R36, R165, R0 ;  /* 0x00000000a5247221 */ /* 0x004fe20000010000 */
[----:B------:R-:W-:-:S06]  /*ce40*/  F2FP.F16.F32.PACK_AB R165, R0, R165 ;  /* 0x000000a500a5723e */ /* 0x000fcc00000000ff */
[----:B------:R-:W2:Y:S01]  /*ce50*/  MUFU.EX2 R161, R161 ;  /* 0x000000a100a17308 */ /* 0x000ea20000000800 */
[----:B-1----:R-:W-:-:S07]  /*ce60*/  FADD.FTZ R43, R167, R36 ;  /* 0x00000024a72b7221 */ /* 0x002fce0000010000 */
[----:B------:R-:W1:Y:S01]  /*ce70*/  MUFU.EX2 R28, R28 ;  /* 0x0000001c001c7308 */ /* 0x000e620000000800 */
[C---:B0-----:R-:W-:Y:S01]  /*ce80*/  FADD.FTZ R36, R24.reuse, R43 ;  /* 0x0000002b18247221 */ /* 0x041fe20000010000 */
[----:B------:R-:W-:-:S05]  /*ce90*/  F2FP.F16.F32.PACK_AB R167, R24, R167 ;  /* 0x000000a718a7723e */ /* 0x000fca00000000ff */
[----:B------:R0:W-:Y:S01]  /*cea0*/  STSM.16.M88.4 [R200+0x26800], R164 ;  /* 0x026800a4c8007844 */ /* 0x0001e20000000200 */
[----:B------:R-:W3:Y:S01]  /*ceb0*/  MUFU.EX2 R163, R163 ;  /* 0x000000a300a37308 */ /* 0x000ee20000000800 */
[----:B--2---:R-:W-:-:S07]  /*cec0*/  FADD.FTZ R43, R161, R36 ;  /* 0x00000024a12b7221 */ /* 0x004fce0000010000 */
[----:B------:R-:W2:Y:S01]  /*ced0*/  MUFU.EX2 R30, R30 ;  /* 0x0000001e001e7308 */ /* 0x000ea20000000800 */
[C---:B-1----:R-:W-:Y:S01]  /*cee0*/  FADD.FTZ R36, R28.reuse, R43 ;  /* 0x0000002b1c247221 */ /* 0x042fe20000010000 */
[----:B------:R-:W-:Y:S01]  /*cef0*/  FADD.FTZ R43, R37, R38 ;  /* 0x00000026252b7221 */ /* 0x000fe20000010000 */
[----:B------:R-:W-:-:S03]  /*cf00*/  F2FP.F16.F32.PACK_AB R161, R28, R161 ;  /* 0x000000a11ca1723e */ /* 0x000fc600000000ff */
[----:B------:R-:W-:Y:S02]  /*cf10*/  FADD.FTZ R38, R156, R43 ;  /* 0x0000002b9c267221 */ /* 0x000fe40000010000 */
[----:B------:R-:W1:Y:S01]  /*cf20*/  MUFU.EX2 R157, R157 ;  /* 0x0000009d009d7308 */ /* 0x000e620000000800 */
[----:B---3--:R-:W-:-:S07]  /*cf30*/  FADD.FTZ R29, R163, R36 ;  /* 0x00000024a31d7221 */ /* 0x008fce0000010000 */
[----:B------:R-:W3:Y:S01]  /*cf40*/  MUFU.EX2 R39, R39 ;  /* 0x0000002700277308 */ /* 0x000ee20000000800 */
[C---:B--2---:R-:W-:Y:S01]  /*cf50*/  FADD.FTZ R36, R30.reuse, R29 ;  /* 0x0000001d1e247221 */ /* 0x044fe20000010000 */
[----:B------:R-:W-:-:S05]  /*cf60*/  F2FP.F16.F32.PACK_AB R163, R30, R163 ;  /* 0x000000a31ea3723e */ /* 0x000fca00000000ff */
[----:B------:R0:W-:Y:S01]  /*cf70*/  STSM.16.M88.4 [R201], R160 ;  /* 0x000000a0c9007844 */ /* 0x0001e20000000200 */
[----:B------:R-:W2:Y:S01]  /*cf80*/  MUFU.EX2 R32, R32 ;  /* 0x0000002000207308 */ /* 0x000ea20000000800 */
[----:B-1----:R-:W-:-:S07]  /*cf90*/  FADD.FTZ R29, R157, R36 ;  /* 0x000000249d1d7221 */ /* 0x002fce0000010000 */
[----:B------:R-:W1:Y:S01]  /*cfa0*/  MUFU.EX2 R158, R158 ;  /* 0x0000009e009e7308 */ /* 0x000e620000000800 */
[C---:B---3--:R-:W-:Y:S01]  /*cfb0*/  FADD.FTZ R33, R39.reuse, R38 ;  /* 0x0000002627217221 */ /* 0x048fe20000010000 */
[----:B------:R-:W-:-:S06]  /*cfc0*/  F2FP.F16.F32.PACK_AB R156, R39, R156 ;  /* 0x0000009c279c723e */ /* 0x000fcc00000000ff */
[----:B------:R-:W3:Y:S01]  /*cfd0*/  MUFU.EX2 R159, R159 ;  /* 0x0000009f009f7308 */ /* 0x000ee20000000800 */
[C---:B--2---:R-:W-:Y:S01]  /*cfe0*/  FADD.FTZ R0, R32.reuse, R29 ;  /* 0x0000001d20007221 */ /* 0x044fe20000010000 */
[----:B------:R-:W-:-:S06]  /*cff0*/  F2FP.F16.F32.PACK_AB R157, R32, R157 ;  /* 0x0000009d209d723e */ /* 0x000fcc00000000ff */
[----:B------:R-:W2:Y:S01]  /*d000*/  MUFU.EX2 R26, R26 ;  /* 0x0000001a001a7308 */ /* 0x000ea20000000800 */
[----:B-1----:R-:W-:-:S07]  /*d010*/  FADD.FTZ R24, R158, R33 ;  /* 0x000000219e187221 */ /* 0x002fce0000010000 */
[----:B------:R-:W1:Y:S01]  /*d020*/  MUFU.EX2 R3, R3 ;  /* 0x0000000300037308 */ /* 0x000e620000000800 */
[----:B---3--:R-:W-:-:S07]  /*d030*/  FADD.FTZ R29, R159, R0 ;  /* 0x000000009f1d7221 */ /* 0x008fce0000010000 */
[----:B------:R-:W-:Y:S01]  /*d040*/  MUFU.EX2 R25, R25 ;  /* 0x0000001900197308 */ /* 0x000fe20000000800 */
[C---:B--2---:R-:W-:Y:S01]  /*d050*/  F2FP.F16.F32.PACK_AB R159, R26.reuse, R159 ;  /* 0x0000009f1a9f723e */ /* 0x044fe200000000ff */
[----:B------:R-:W-:-:S06]  /*d060*/  FADD.FTZ R26, R26, R29 ;  /* 0x0000001d1a1a7221 */ /* 0x000fcc0000010000 */
[----:B------:R-:W2:Y:S01]  /*d070*/  MUFU.EX2 R40, R40 ;  /* 0x0000002800287308 */ /* 0x000ea20000000800 */
[C---:B-1----:R-:W-:Y:S01]  /*d080*/  FADD.FTZ R24, R3.reuse, R24 ;  /* 0x0000001803187221 */ /* 0x042fe20000010000 */
[----:B------:R-:W-:-:S05]  /*d090*/  F2FP.F16.F32.PACK_AB R158, R3, R158 ;  /* 0x0000009e039e723e */ /* 0x000fca00000000ff */
[----:B------:R0:W-:Y:S01]  /*d0a0*/  STSM.16.M88.4 [R205], R156 ;  /* 0x0000009ccd007844 */ /* 0x0001e20000000200 */
[----:B------:R-:W-:Y:S08]  /*d0b0*/  MUFU.EX2 R27, R27 ;  /* 0x0000001b001b7308 */ /* 0x000ff00000000800 */
[----:B------:R-:W1:Y:S01]  /*d0c0*/  MUFU.EX2 R34, R34 ;  /* 0x0000002200227308 */ /* 0x000e620000000800 */
[----:B--2---:R-:W-:Y:S01]  /*d0d0*/  F2FP.F16.F32.PACK_AB R152, R40, R25 ;  /* 0x000000192898723e */ /* 0x004fe200000000ff */
[----:B------:R-:W-:-:S04]  /*d0e0*/  FADD.FTZ R25, R25, R24 ;  /* 0x0000001819197221 */ /* 0x000fc80000010000 */
[----:B------:R-:W-:Y:S02]  /*d0f0*/  FADD.FTZ R40, R40, R25 ;  /* 0x0000001928287221 */ /* 0x000fe40000010000 */
[----:B------:R-:W2:Y:S08]  /*d100*/  MUFU.EX2 R41, R41 ;  /* 0x0000002900297308 */ /* 0x000eb00000000800 */
[----:B------:R-:W3:Y:S01]  /*d110*/  MUFU.EX2 R44, R44 ;  /* 0x0000002c002c7308 */ /* 0x000ee20000000800 */
[----:B-1----:R-:W-:Y:S01]  /*d120*/  F2FP.F16.F32.PACK_AB R153, R34, R27 ;  /* 0x0000001b2299723e */ /* 0x002fe200000000ff */
[----:B------:R-:W-:-:S04]  /*d130*/  FADD.FTZ R27, R27, R26 ;  /* 0x0000001a1b1b7221 */ /* 0x000fc80000010000 */
[----:B------:R-:W-:Y:S02]  /*d140*/  FADD.FTZ R27, R34, R27 ;  /* 0x0000001b221b7221 */ /* 0x000fe40000010000 */
[----:B------:R-:W1:Y:S01]  /*d150*/  MUFU.EX2 R54, R54 ;  /* 0x0000003600367308 */ /* 0x000e620000000800 */
[----:B--2---:R-:W-:-:S07]  /*d160*/  FADD.FTZ R3, R41, R40 ;  /* 0x0000002829037221 */ /* 0x004fce0000010000 */
[----:B------:R-:W2:Y:S01]  /*d170*/  MUFU.EX2 R31, R31 ;  /* 0x0000001f001f7308 */ /* 0x000ea20000000800 */
[C---:B---3--:R-:W-:Y:S01]  /*d180*/  F2FP.F16.F32.PACK_AB R154, R44.reuse, R41 ;  /* 0x000000292c9a723e */ /* 0x048fe200000000ff */
[----:B------:R-:W-:Y:S01]  /*d190*/  FADD.FTZ R3, R44, R3 ;  /* 0x000000032c037221 */ /* 0x000fe20000010000 */
[----:B-1----:R-:W-:Y:S01]  /*d1a0*/  FADD.FTZ R0, R54, R27 ;  /* 0x0000001b36007221 */ /* 0x002fe20000010000 */
[----:B--2---:R-:W-:-:S03]  /*d1b0*/  F2FP.F16.F32.PACK_AB R155, R31, R54 ;  /* 0x000000361f9b723e */ /* 0x004fc600000000ff */
[----:B------:R-:W-:Y:S02]  /*d1c0*/  FADD.FTZ R0, R31, R0 ;  /* 0x000000001f007221 */ /* 0x000fe40000010000 */
[----:B------:R0:W-:Y:S01]  /*d1d0*/  STSM.16.M88.4 [R204], R152 ;  /* 0x00000098cc007844 */ /* 0x0001e20000000200 */
[----:B------:R-:W-:Y:S05]  /*d1e0*/  @!P0 BRA `(.L_x_2609) ;  /* 0x0000000000048947 */ /* 0x000fea0003800000 */
[----:B------:R-:W-:Y:S01]  /*d1f0*/  BPT.TRAP 0x1 ;  /* 0x000000040000795c */ /* 0x000fe20000300000 */
.L_x_2609:
[----:B------:R1:W2:Y:S01]  /*d200*/  SYNCS.PHASECHK.TRANS64.TRYWAIT P1, [R15+URZ+0x28c50], R56 ;  /* 0x028c50380f0075a7 */ /* 0x0002a2000802017f */
[----:B------:R-:W-:Y:S05]  /*d210*/  @!P0 BRA `(.L_x_2610) ;  /* 0x0000000000048947 */ /* 0x000fea0003800000 */
[----:B------:R-:W-:Y:S01]  /*d220*/  BPT.TRAP 0x1 ;  /* 0x000000040000795c */ /* 0x000fe20000300000 */
.L_x_2610:
[----:B------:R-:W-:Y:S01]  /*d230*/  ULDC UR44, c[0x0][0x9e4] ;  /* 0x00027900002c7ab9 */ /* 0x000fe20000000800 */
[----:B------:R-:W-:Y:S01]  /*d240*/  ULDC UR45, c[0x0][0x9dc] ;  /* 0x00027700002d7ab9 */ /* 0x000fe20000000800 */
[----:B------:R-:W-:Y:S01]  /*d250*/  ULDC UR38, c[0x0][0x988] ;  /* 0x0002620000267ab9 */ /* 0x000fe20000000800 */
[----:B------:R-:W-:Y:S01]  /*d260*/  ULDC UR46, c[0x0][0x9e0] ;  /* 0x00027800002e7ab9 */ /* 0x000fe20000000800 */
[----:B------:R-:W-:Y:S01]  /*d270*/  BSSY B0, `(.L_x_2611) ;  /* 0x0000006000007945 */ /* 0x000fe20003800000 */
[----:B------:R-:W-:Y:S02]  /*d280*/  IMAD R28, R17, 0x1000, R195 ;  /* 0x00001000111c7824 */ /* 0x000fe400078e02c3 */
[----:B------:R-:W-:Y:S01]  /*d290*/  IMAD.MOV.U32 R29, RZ, RZ, 0x40000040 ;  /* 0x40000040ff1d7424 */ /* 0x000fe200078e00ff */
[----:B--2---:R-:W-:Y:S06]  /*d2a0*/  @P1 BRA `(.L_x_2612) ;  /* 0x0000000000081947 */ /* 0x004fec0003800000 */
[----:B------:R-:W2:Y:S02]  /*d2b0*/  SYNCS.PHASECHK.TRANS64.TRYWAIT P1, [R15+URZ+0x28c50], R56 ;  /* 0x028c50380f0075a7 */ /* 0x000ea4000802017f */
[----:B--2---:R-:W-:Y:S05]  /*d2c0*/  @!P1 BRA `(.L_x_2613) ;  /* 0x0000016000109947 */ /* 0x004fea0003800000 */
.L_x_2612:
[----:B------:R-:W-:Y:S05]  /*d2d0*/  BSYNC B0 ;  /* 0x0000000000007941 */ /* 0x000fea0003800000 */
.L_x_2611:
        /* <DEDUP_REMOVED lines=14> */
[----:B-12--5:R-:W-:-:S06]  /*d3c0*/  WARPGROUP.ARRIVE ;  /* 0x00000000000079c5 */ /* 0x026fcc0000000000 */
        /* <DEDUP_REMOVED lines=22> */
[----:B------:R-:W-:Y:S05]  /*d530*/  @!P0 BRA `(.L_x_2614) ;  /* 0x0000000000048947 */ /* 0x000fea0003800000 */
[----:B------:R-:W-:Y:S01]  /*d540*/  BPT.TRAP 0x1 ;  /* 0x000000040000795c */ /* 0x000fe20000300000 */
.L_x_2614:
[----:B0-----:R-:W0:Y:S01]  /*d550*/  LDC R152, c[0x0][0x448] ;  /* 0x00011200ff987b82 */ /* 0x001e220000000800 */
[----:B------:R-:W-:Y:S01]  /*d560*/  VIADD R15, R15, 0x28c60 ;  /* 0x00028c600f0f7836 */ /* 0x000fe20000000000 */
[----:B------:R-:W-:Y:S01]  /*d570*/  UISETP.NE.AND UP0, UPT, UR47, URZ, UPT ;  /* 0x0000003f2f00728c */ /* 0x000fe2000bf05270 */
[----:B------:R-:W-:-:S03]  /*d580*/  IMAD.MOV.U32 R153, RZ, RZ, R196 ;  /* 0x000000ffff997224 */ /* 0x000fc600078e00c4 */
[----:B------:R-:W-:-:S04]  /*d590*/  PRMT R15, R186, 0x654, R15 ;  /* 0x00000654ba0f7816 */ /* 0x000fc8000000000f */
[----:B------:R1:W-:Y:S01]  /*d5a0*/  SYNCS.ARRIVE.TRANS64.RED.A1T0 RZ, [R15+URZ], RZ ;  /* 0x000000ff0fff79a7 */ /* 0x0003e2000810043f */
[----:B0-----:R-:W-:-:S13]  /*d5b0*/  ISETP.NE.AND P1, PT, R152, 0x1, PT ;  /* 0x000000019800780c */ /* 0x001fda0003f25270 */
[----:B------:R-:W0:Y:S08]  /*d5c0*/  @P1 LDC R152, c[0x0][0x44c] ;  /* 0x00011300ff981b82 */ /* 0x000e300000000800 */
[----:B-1----:R-:W1:Y:S01]  /*d5d0*/  @P1 LDC R15, c[0x0][0x450] ;  /* 0x00011400ff0f1b82 */ /* 0x002e620000000800 */
[----:B0-----:R-:W-:-:S05]  /*d5e0*/  @P1 IMAD.HI.U32 R152, R196, R152, RZ ;  /* 0x00000098c4981227 */ /* 0x001fca00078e00ff */
[----:B-1----:R-:W-:Y:S01]  /*d5f0*/  @P1 SHF.R.U32.HI R153, RZ, R15, R152 ;  /* 0x0000000fff991219 */ /* 0x002fe20000011698 */
[----:B------:R-:W-:Y:S01]  /*d600*/  VIADD R15, R168, 0xfffffffe ;  /* 0xfffffffea80f7836 */ /* 0x000fe20000000000 */
[----:B------:R-:W-:Y:S02]  /*d610*/  PLOP3.LUT P1, PT, PT, PT, UP0, 0x40, 0x0 ;  /* 0x000000000000781c */ /* 0x000fe40003f2e808 */
[----:B------:R-:W-:-:S05]  /*d620*/  IADD3 R152, R153, R184, -R23 ;  /* 0x000000b899987210 */ /* 0x000fca0007ffe817 */
[----:B------:R-:W-:-:S06]  /*d630*/  VIADD R153, R152, UR40 ;  /* 0x0000002898997c36 */ /* 0x000fcc0008000000 */
[----:B------:R-:W-:Y:S05]  /*d640*/  @P1 BRA `(.L_x_2615) ;  /* 0x0000000000541947 */ /* 0x000fea0003800000 */
[C---:B------:R-:W-:Y:S01]  /*d650*/  ISETP.GT.AND P1, PT, R152.reuse, RZ, PT ;  /* 0x000000ff9800720c */ /* 0x040fe20003f24270 */
[----:B------:R-:W-:Y:S01]  /*d660*/  BSSY B0, `(.L_x_2616) ;  /* 0x0000010000007945 */ /* 0x000fe20003800000 */
[----:B------:R-:W-:-:S11]  /*d670*/  VIADD R154, R152, 0xffffffff ;  /* 0xffffffff989a7836 */ /* 0x000fd60000000000 */
[----:B------:R-:W-:Y:S05]  /*d680*/  @P1 BRA `(.L_x_2617) ;  /* 0x0000000000201947 */ /* 0x000fea0003800000 */
[----:B------:R-:W-:Y:S01]  /*d690*/  UISETP.NE.AND UP0, UPT, UR41, 0x1, UPT ;  /* 0x000000012900788c */ /* 0x000fe2000bf05270 */
[----:B------:R-:W-:-:S05]  /*d6a0*/  IMAD.MOV R152, RZ, RZ, -R152 ;  /* 0x000000ffff987224 */ /* 0x000fca00078e0a98 */
[----:B------:R-:W-:-:S05]  /*d6b0*/  PLOP3.LUT P1, PT, PT, PT, UP0, 0x80, 0x0 ;  /* 0x000000000000781c */ /* 0x000fca0003f2f008 */
[----:B------:R-:W-:-:S08]  /*d6c0*/  @UP0 ULDC.64 UR4, c[0x0][0x9e8] ;  /* 0x00027a0000040ab9 */ /* 0x000fd00000000a00 */
[----:B------:R-:W-:-:S05]  /*d6d0*/  @P1 IMAD.HI.U32 R154, R152, UR4, RZ ;  /* 0x00000004989a1c27 */ /* 0x000fca000f8e00ff */
[----:B------:R-:W-:-:S04]  /*d6e0*/  @P1 SHF.R.U32.HI R152, RZ, UR5, R154 ;  /* 0x00000005ff981c19 */ /* 0x000fc8000801169a */
[----:B------:R-:W-:Y:S01]  /*d6f0*/  LOP3.LUT R154, RZ, R152, RZ, 0x33, !PT ;  /* 0x00000098ff9a7212 */ /* 0x000fe200078e33ff */
[----:B------:R-:W-:Y:S06]  /*d700*/  BRA `(.L_x_2618) ;  /* 0x0000000000147947 */ /* 0x000fec0003800000 */
.L_x_2617:
[----:B------:R-:W-:-:S06]  /*d710*/  UISETP.NE.AND UP0, UPT, UR41, 0x1, UPT ;  /* 0x000000012900788c */ /* 0x000fcc000bf05270 */
[----:B------:R-:W-:-:S05]  /*d720*/  PLOP3.LUT P1, PT, PT, PT, UP0, 0x80, 0x0 ;  /* 0x000000000000781c */ /* 0x000fca0003f2f008 */
[----:B------:R-:W-:-:S08]  /*d730*/  @UP0 ULDC.64 UR4, c[0x0][0x9e8] ;  /* 0x00027a0000040ab9 */ /* 0x000fd00000000a00 */
[----:B------:R-:W-:-:S05]  /*d740*/  @P1 IMAD.HI.U32 R152, R154, UR4, RZ ;  /* 0x000000049a981c27 */ /* 0x000fca000f8e00ff */
[----:B------:R-:W-:-:S07]  /*d750*/  @P1 SHF.R.U32.HI R154, RZ, UR5, R152 ;  /* 0x00000005ff9a1c19 */ /* 0x000fce0008011698 */
.L_x_2618:
[----:B------:R-:W-:Y:S05]  /*d760*/  BSYNC B0 ;  /* 0x0000000000007941 */ /* 0x000fea0003800000 */
.L_x_2616:
[----:B------:R-:W-:-:S04]  /*d770*/  IMAD.U32 R152, RZ, RZ, UR41 ;  /* 0x00000029ff987e24 */ /* 0x000fc8000f8e00ff */
[----:B------:R-:W-:-:S05]  /*d780*/  IMAD R154, R154, R152, UR41 ;  /* 0x000000299a9a7e24 */ /* 0x000fca000f8e0298 */
[----:B------:R-:W-:-:S07]  /*d790*/  VIMNMX R153, R153, R154, PT ;  /* 0x0000009a99997248 */ /* 0x000fce0003fe0100 */
.L_x_2615:
[----:B------:R-:W-:Y:S01]  /*d7a0*/  SHF.R.S32.HI R152, RZ, 0x1f, R153 ;  /* 0x0000001fff987819 */ /* 0x000fe20000011499 */
[----:B------:R-:W-:Y:S03]  /*d7b0*/  BSSY B1, `(.L_x_2619) ;  /* 0x0000276000017945 */ /* 0x000fe60003800000 */
[----:B------:R-:W-:-:S04]  /*d7c0*/  LEA.HI R152, R152, R153, RZ, 0x6 ;  /* 0x0000009998987211 */ /* 0x000fc800078f30ff */
[----:B------:R-:W-:-:S04]  /*d7d0*/  SHF.R.S32.HI R152, RZ, 0x6, R152 ;  /* 0x00000006ff987819 */ /* 0x000fc80000011498 */
[----:B------:R-:W-:-:S04]  /*d7e0*/  VIMNMX R211, R213, R152, !PT ;  /* 0x00000098d5d37248 */ /* 0x000fc80007fe0100 */
[----:B------:R-:W-:-:S13]  /*d7f0*/  ISETP.GE.AND P1, PT, R15, R211, PT ;  /* 0x000000d30f00720c */ /* 0x000fda0003f26270 */
[----:B------:R-:W-:Y:S05]  /*d800*/  @!P1 BRA `(.L_x_2620) ;  /* 0x0000002400c09947 */ /* 0x000fea0003800000 */
[----:B------:R-:W-:Y:S01]  /*d810*/  BSSY B0, `(.L_x_2621) ;  /* 0x000026c000007945 */ /* 0x000fe20003800000 */
.L_x_2642:
[----:B------:R-:W-:-:S05]  /*d820*/  VIADD R208, R17, 0x1 ;  /* 0x0000000111d07836 */ /* 0x000fca0000000000 */
[----:B------:R-:W-:-:S04]  /*d830*/  ISETP.NE.AND P1, PT, R208, 0x2, PT ;  /* 0x00000002d000780c */ /* 0x000fc80003f25270 */
[----:B------:R-:W-:Y:S02]  /*d840*/  SEL R11, RZ, 0x1, P1 ;  /* 0x00000001ff0b7807 */ /* 0x000fe40000800000 */
[----:B------:R-:W-:Y:S02]  /*d850*/  SEL R208, R208, RZ, P1 ;  /* 0x000000ffd0d07207 */ /* 0x000fe40000800000 */
[----:B------:R-:W-:Y:S01]  /*d860*/  LOP3.LUT R22, R22, R11, RZ, 0x3c, !PT ;  /* 0x0000000b16167212 */ /* 0x000fe200078e3cff */
[----:B0-----:R-:W-:Y:S06]  /*d870*/  @!P0 BRA `(.L_x_2622) ;  /* 0x0000000000048947 */ /* 0x001fec0003800000 */
[----:B------:R-:W-:Y:S01]  /*d880*/  BPT.TRAP 0x1 ;  /* 0x000000040000795c */ /* 0x000fe20000300000 */
.L_x_2622:
[----:B------:R-:W-:Y:S01]  /*d890*/  IMAD R209, R208, 0x8, R2 ;  /* 0x00000008d0d17824 */ /* 0x000fe200078e0202 */
[----:B------:R-:W-:-:S04]  /*d8a0*/  SHF.L.U32 R210, R22, 0x1f, RZ ;  /* 0x0000001f16d27819 */ /* 0x000fc800000006ff */
[----:B------:R0:W1:Y:S01]  /*d8b0*/  SYNCS.PHASECHK.TRANS64.TRYWAIT P1, [R209+URZ+0x28c30], R210 ;  /* 0x028c30d2d10075a7 */ /* 0x000062000802017f */
[----:B------:R-:W-:Y:S05]  /*d8c0*/  @!P0 BRA `(.L_x_2623) ;  /* 0x0000000000048947 */ /* 0x000fea0003800000 */
[----:B------:R-:W-:Y:S01]  /*d8d0*/  BPT.TRAP 0x1 ;  /* 0x000000040000795c */ /* 0x000fe20000300000 */
.L_x_2623:
[----:B------:R-:W-:Y:S01]  /*d8e0*/  BSSY B2, `(.L_x_2624) ;  /* 0x0000006000027945 */ /* 0x000fe20003800000 */
[----:B------:R-:W-:Y:S02]  /*d8f0*/  IMAD R156, R208, 0x200, R21 ;  /* 0x00000200d09c7824 */ /* 0x000fe400078e0215 */
[----:B------:R-:W-:Y:S01]  /*d900*/  IMAD.MOV.U32 R157, RZ, RZ, 0x40000040 ;  /* 0x40000040ff9d7424 */ /* 0x000fe200078e00ff */
[----:B-1----:R-:W-:Y:S06]  /*d910*/  @P1 BRA `(.L_x_2625) ;  /* 0x0000000000081947 */ /* 0x002fec0003800000 */
[----:B------:R-:W1:Y:S02]  /*d920*/  SYNCS.PHASECHK.TRANS64.TRYWAIT P1, [R209+URZ+0x28c30], R210 ;  /* 0x028c30d2d10075a7 */ /* 0x000e64000802017f */
[----:B-1----:R-:W-:Y:S05]  /*d930*/  @!P1 BRA `(.L_x_2626) ;  /* 0x0000015800889947 */ /* 0x002fea0003800000 */
.L_x_2625:
[----:B------:R-:W-:Y:S05]  /*d940*/  BSYNC B2 ;  /* 0x0000000000027941 */ /* 0x000fea0003800000 */
.L_x_2624:
[C---:B------:R-:W-:Y:S01]  /*d950*/  R2UR UR6, R156.reuse ;  /* 0x000000009c0672ca */ /* 0x040fe200000e0000 */
[C---:B------:R-:W-:Y:S01]  /*d960*/  VIADD R154, R156.reuse, 0x2 ;  /* 0x000000029c9a7836 */ /* 0x040fe20000000000 */
[----:B------:R-:W-:Y:S01]  /*d970*/  R2UR UR7, R157 ;  /* 0x000000009d0772ca */ /* 0x000fe200000e0000 */
[----:B------:R-:W-:Y:S01]  /*d980*/  VIADD R152, R156, 0x4 ;  /* 0x000000049c987836 */ /* 0x000fe20000000000 */
[----:B------:R-:W-:Y:S01]  /*d990*/  R2UR UR4, R4 ;  /* 0x00000000040472ca */ /* 0x000fe200000e0000 */
        /* <DEDUP_REMOVED lines=11> */
[----:B------:R-:W-:Y:S01]  /*da50*/  WARPGROUP.ARRIVE ;  /* 0x00000000000079c5 */ /* 0x000fe20000000000 */
[----:B------:R-:W-:Y:S02]  /*da60*/  R2UR UR8, R12 ;  /* 0x000000000c0872ca */ /* 0x000fe400000e0000 */
[----:B------:R-:W-:Y:S02]  /*da70*/  R2UR UR9, R13 ;  /* 0x000000000d0972ca */ /* 0x000fe400000e0000 */
[----:B------:R-:W-:Y:S01]  /*da80*/  R2UR UR12, R8 ;  /* 0x00000000080c72ca */ /* 0x000fe200000e0000 */
[----:B------:R-:W-:Y:S01]  /*da90*/  HGMMA.64x64x16.F32 R152, gdesc[UR4], RZ, !UPT, gsb0 ;  /* 0x00e00000049879f0 */ /* 0x000fe2000c0008ff */
[----:B------:R-:W-:-:S02]  /*daa0*/  R2UR UR13, R9 ;  /* 0x00000000090d72ca */ /* 0x000fc400000e0000 */
        /* <DEDUP_REMOVED lines=14> */
.L_x_2627:
[----:B------:R-:W2:Y:S01]  /*db90*/  LDC R11, c[0x0][0x448] ;  /* 0x00011200ff0b7b82 */ /* 0x000ea20000000800 */
[----:B------:R-:W-:Y:S01]  /*dba0*/  IMAD.IADD R224, R212, 0x1, R196 ;  /* 0x00000001d4e07824 */ /* 0x000fe200078e02c4 */
[----:B------:R-:W-:Y:S01]  /*dbb0*/  UISETP.NE.AND UP0, UPT, UR47, URZ, UPT ;  /* 0x0000003f2f00728c */ /* 0x000fe2000bf05270 */
[----:B--2---:R-:W-:-:S13]  /*dbc0*/  ISETP.NE.AND P1, PT, R11, 0x1, PT ;  /* 0x000000010b00780c */ /* 0x004fda0003f25270 */
[----:B------:R-:W2:Y:S08]  /*dbd0*/  @P1 LDC R20, c[0x0][0x44c] ;  /* 0x00011300ff141b82 */ /* 0x000eb00000000800 */
[----:B------:R-:W3:Y:S01]  /*dbe0*/  @P1 LDC R11, c[0x0][0x450] ;  /* 0x00011400ff0b1b82 */ /* 0x000ee20000000800 */
[----:B--2---:R-:W-:-:S05]  /*dbf0*/  @P1 IMAD.HI.U32 R20, R224, R20, RZ ;  /* 0x00000014e0141227 */ /* 0x004fca00078e00ff */
[----:B---3--:R-:W-:Y:S01]  /*dc00*/  @P1 SHF.R.U32.HI R224, RZ, R11, R20 ;  /* 0x0000000bffe01219 */ /* 0x008fe20000011614 */
[----:B------:R-:W-:Y:S01]  /*dc10*/  VIADD R11, R209, 0x28c40 ;  /* 0x00028c40d10b7836 */ /* 0x000fe20000000000 */
[----:B------:R-:W-:Y:S01]  /*dc20*/  PLOP3.LUT P1, PT, PT, PT, UP0, 0x40, 0x0 ;  /* 0x000000000000781c */ /* 0x000fe20003f2e808 */
[----:B------:R-:W-:Y:S02]  /*dc30*/  IMAD.U32 R20, RZ, RZ, UR45 ;  /* 0x0000002dff147e24 */ /* 0x000fe4000f8e00ff */
[----:B------:R-:W2:Y:S01]  /*dc40*/  SHFL.IDX PT, R225, R224, RZ, 0x1c1f ;  /* 0x001c1fffe0e17589 */ /* 0x000ea200000e0000 */
[----:B------:R-:W-:Y:S02]  /*dc50*/  PRMT R11, R186, 0x654, R11 ;  /* 0x00000654ba0b7816 */ /* 0x000fe4000000000b */
[----:B------:R-:W-:Y:S02]  /*dc60*/  LOP3.LUT R223, RZ, R20, RZ, 0x33, !PT ;  /* 0x00000014ffdf7212 */ /* 0x000fe400078e33ff */
[----:B------:R3:W-:Y:S02]  /*dc70*/  SYNCS.ARRIVE.TRANS64.RED.A1T0 RZ, [R11+URZ], RZ ;  /* 0x000000ff0bff79a7 */ /* 0x0007e4000810043f */
[----:B---3--:R-:W-:-:S05]  /*dc80*/  IMAD.SHL.U32 R11, R15, 0x40, RZ ;  /* 0x000000400f0b7824 */ /* 0x008fca00078e00ff */
[----:B------:R-:W-:-:S04]  /*dc90*/  IADD3 R222, -R189, 0x1, -R11 ;  /* 0x00000001bdde7810 */ /* 0x000fc80007ffe90b */
[----:B------:R-:W-:-:S05]  /*dca0*/  IADD3 R222, -R23, R222, R184 ;  /* 0x000000de17de7210 */ /* 0x000fca0007ffe1b8 */
[----:B------:R-:W-:Y:S02]  /*dcb0*/  IMAD.IADD R223, R223, 0x1, R222 ;  /* 0x00000001dfdf7824 */ /* 0x000fe400078e02de */
[----:B------:R-:W-:Y:S02]  /*dcc0*/  VIADD R222, R222, UR46 ;  /* 0x0000002edede7c36 */ /* 0x000fe40008000000 */
[C---:B--2---:R-:W-:Y:S02]  /*dcd0*/  IMAD.IADD R220, R225.reuse, 0x1, R223 ;  /* 0x00000001e1dc7824 */ /* 0x044fe400078e02df */
[----:B------:R-:W-:Y:S01]  /*dce0*/  IMAD.IADD R221, R225, 0x1, R222 ;  /* 0x00000001e1dd7824 */ /* 0x000fe200078e02de */
[----:B------:R-:W-:Y:S06]  /*dcf0*/  @P1 BRA `(.L_x_2628) ;  /* 0x0000000000581947 */ /* 0x000fec0003800000 */
[----:B------:R-:W-:Y:S01]  /*dd00*/  IADD3 R225, -R23, R184, R225 ;  /* 0x000000b817e17210 */ /* 0x000fe20007ffe1e1 */
[----:B------:R-:W-:Y:S03]  /*dd10*/  BSSY B2, `(.L_x_2629) ;  /* 0x0000010000027945 */ /* 0x000fe60003800000 */
[----:B------:R-:W-:-:S13]  /*dd20*/  ISETP.GT.AND P1, PT, R225, -0x1, PT ;  /* 0xffffffffe100780c */ /* 0x000fda0003f24270 */
[----:B------:R-:W-:Y:S05]  /*dd30*/  @P1 BRA `(.L_x_2630) ;  /* 0x0000000000201947 */ /* 0x000fea0003800000 */
[----:B------:R-:W-:Y:S01]  /*dd40*/  IMAD.U32 R227, RZ, RZ, UR44 ;  /* 0x0000002cffe37e24 */ /* 0x000fe2000f8e00ff */
[----:B------:R-:W-:-:S04]  /*dd50*/  LOP3.LUT R225, RZ, R225, RZ, 0x33, !PT ;  /* 0x000000e1ffe17212 */ /* 0x000fc800078e33ff */
[----:B------:R-:W-:-:S13]  /*dd60*/  ISETP.NE.AND P1, PT, R227, 0x1, PT ;  /* 0x00000001e300780c */ /* 0x000fda0003f25270 */
[----:B------:R-:W2:Y:S02]  /*dd70*/  @P1 LDC.64 R202, c[0x0][0x9e8] ;  /* 0x00027a00ffca1b82 */ /* 0x000ea40000000a00 */
[----:B--2---:R-:W-:-:S05]  /*dd80*/  @P1 IMAD.HI.U32 R202, R225, R202, RZ ;  /* 0x000000cae1ca1227 */ /* 0x004fca00078e00ff */
[----:B------:R-:W-:-:S04]  /*dd90*/  @P1 SHF.R.U32.HI R225, RZ, R203, R202 ;  /* 0x000000cbffe11219 */ /* 0x000fc800000116ca */
[----:B------:R-:W-:Y:S01]  /*dda0*/  LOP3.LUT R225, RZ, R225, RZ, 0x33, !PT ;  /* 0x000000e1ffe17212 */ /* 0x000fe200078e33ff */
[----:B------:R-:W-:Y:S06]  /*ddb0*/  BRA `(.L_x_2631) ;  /* 0x0000000000147947 */ /* 0x000fec0003800000 */
.L_x_2630:
[----:B------:R-:W-:-:S05]  /*ddc0*/  IMAD.U32 R227, RZ, RZ, UR44 ;  /* 0x0000002cffe37e24 */ /* 0x000fca000f8e00ff */
[----:B------:R-:W-:-:S13]  /*ddd0*/  ISETP.NE.AND P1, PT, R227, 0x1, PT ;  /* 0x00000001e300780c */ /* 0x000fda0003f25270 */
[----:B------:R-:W2:Y:S02]  /*dde0*/  @P1 LDC.64 R202, c[0x0][0x9e8] ;  /* 0x00027a00ffca1b82 */ /* 0x000ea40000000a00 */
[----:B--2---:R-:W-:-:S05]  /*ddf0*/  @P1 IMAD.HI.U32 R202, R225, R202, RZ ;  /* 0x000000cae1ca1227 */ /* 0x004fca00078e00ff */
[----:B------:R-:W-:-:S07]  /*de00*/  @P1 SHF.R.U32.HI R225, RZ, R203, R202 ;  /* 0x000000cbffe11219 */ /* 0x000fce00000116ca */
.L_x_2631:
[----:B------:R-:W-:Y:S05]  /*de10*/  BSYNC B2 ;  /* 0x0000000000027941 */ /* 0x000fea0003800000 */
.L_x_2629:
[----:B------:R-:W-:-:S04]  /*de20*/  IMAD R225, R225, R227, -R11 ;  /* 0x000000e3e1e17224 */ /* 0x000fc800078e0a0b */
[----:B------:R-:W-:-:S05]  /*de30*/  IMAD.IADD R225, R225, 0x1, -R189 ;  /* 0x00000001e1e17824 */ /* 0x000fca00078e0abd */
[----:B------:R-:W-:Y:S02]  /*de40*/  VIMNMX R220, R220, R225, !PT ;  /* 0x000000e1dcdc7248 */ /* 0x000fe40007fe0100 */
[----:B------:R-:W-:-:S07]  /*de50*/  VIADDMNMX R221, R225, R227, R221, PT ;  /* 0x000000e3e1dd7246 */ /* 0x000fce00038001dd */
.L_x_2628:
[----:B------:R-:W-:Y:S01]  /*de60*/  ISETP.GT.AND P1, PT, R15, -0x1, PT ;  /* 0xffffffff0f00780c */ /* 0x000fe20003f24270 */
[----:B------:R-:W2:Y:S01]  /*de70*/  SHFL.IDX PT, R224, R224, 0x1, 0x1c1f ;  /* 0x003c1f00e0e07f89 */ /* 0x000ea200000e0000 */
[----:B------:R-:W-:Y:S02]  /*de80*/  UISETP.NE.AND UP0, UPT, UR47, URZ, UPT ;  /* 0x0000003f2f00728c */ /* 0x000fe4000bf05270 */
[C---:B------:R-:W-:Y:S02]  /*de90*/  ISETP.GT.AND P4, PT, R220.reuse, RZ, P1 ;  /* 0x000000ffdc00720c */ /* 0x040fe40000f84270 */
[C---:B------:R-:W-:Y:S02]  /*dea0*/  ISETP.GT.AND P3, PT, R220.reuse, 0x1, P1 ;  /* 0x00000001dc00780c */ /* 0x040fe40000f64270 */
[----:B------:R-:W-:Y:S02]  /*deb0*/  ISETP.LT.OR P4, PT, R221, 0x1, P4 ;  /* 0x00000001dd00780c */ /* 0x000fe40002781670 */
[----:B------:R-:W-:-:S02]  /*dec0*/  ISETP.GT.AND P5, PT, R220, 0x8, P1 ;  /* 0x00000008dc00780c */ /* 0x000fc40000fa4270 */
[----:B------:R-:W-:Y:S02]  /*ded0*/  FSEL R202, R152, -INF , !P4 ;  /* 0xff80000098ca7808 */ /* 0x000fe40006000000 */
[C---:B------:R-:W-:Y:S02]  /*dee0*/  ISETP.GT.AND P4, PT, R220.reuse, 0x10, P1 ;  /* 0x00000010dc00780c */ /* 0x040fe40000f84270 */
[----:B------:R-:W-:Y:S02]  /*def0*/  ISETP.GT.AND P2, PT, R220, 0x9, P1 ;  /* 0x00000009dc00780c */ /* 0x000fe40000f44270 */
[C---:B------:R-:W-:Y:S02]  /*df00*/  ISETP.LT.OR P4, PT, R221.reuse, 0x11, P4 ;  /* 0x00000011dd00780c */ /* 0x040fe40002781670 */
[----:B------:R-:W-:Y:S02]  /*df10*/  ISETP.LT.OR P3, PT, R221, 0x2, P3 ;  /* 0x00000002dd00780c */ /* 0x000fe40001f61670 */
[----:B------:R-:W-:-:S02]  /*df20*/  FSEL R160, R160, -INF , !P4 ;  /* 0xff800000a0a07808 */ /* 0x000fc40006000000 */
[----:B------:R-:W-:Y:S01]  /*df30*/  ISETP.GT.AND P4, PT, R220, 0x20, P1 ;  /* 0x00000020dc00780c */ /* 0x000fe20000f84270 */
[--C-:B--2---:R-:W-:Y:S01]  /*df40*/  IMAD.IADD R222, R222, 0x1, R224.reuse ;  /* 0x00000001dede7824 */ /* 0x104fe200078e02e0 */
[----:B------:R-:W-:Y:S01]  /*df50*/  ISETP.LT.OR P5, PT, R221, 0x9, P5 ;  /* 0x00000009dd00780c */ /* 0x000fe20002fa1670 */
[----:B------:R-:W-:Y:S01]  /*df60*/  IMAD.IADD R223, R223, 0x1, R224 ;  /* 0x00000001dfdf7824 */ /* 0x000fe200078e02e0 */
        /* <DEDUP_REMOVED lines=8> */
[----:B------:R-:W-:Y:S02]  /*dff0*/  FSEL R168, R168, -INF , !P4 ;  /* 0xff800000a8a87808 */ /* 0x000fe40006000000 */
[----:B------:R-:W-:-:S02]  /*e000*/  ISETP.GT.AND P4, PT, R220, 0x30, P1 ;  /* 0x00000030dc00780c */ /* 0x000fc40000f84270 */
[C---:B------:R-:W-:Y:S02]  /*e010*/  ISETP.LT.OR P3, PT, R221.reuse, 0x12, P3 ;  /* 0x00000012dd00780c */ /* 0x040fe40001f61670 */
        /* <DEDUP_REMOVED lines=10> */
[----:B------:R-:W-:-:S02]  /*e0c0*/  PLOP3.LUT P4, PT, PT, PT, UP0, 0x40, 0x0 ;  /* 0x000000000000781c */ /* 0x000fc40003f8e808 */
        /* <DEDUP_REMOVED lines=14> */
[----:B------:R-:W-:Y:S01]  /*e1b0*/  FSEL R181, R181, -INF , !P2 ;  /* 0xff800000b5b57808 */ /* 0x000fe20005000000 */
        /* <DEDUP_REMOVED lines=13> */
.L_x_2634:
[----:B------:R-:W-:-:S05]  /*e290*/  IMAD.U32 R172, RZ, RZ, UR44 ;  /* 0x0000002cffac7e24 */ /* 0x000fca000f8e00ff */
[----:B------:R-:W-:-:S13]  /*e2a0*/  ISETP.NE.AND P2, PT, R172, 0x1, PT ;  /* 0x00000001ac00780c */ /* 0x000fda0003f45270 */
[----:B------:R-:W2:Y:S02]  /*e2b0*/  @P2 LDC.64 R152, c[0x0][0x9e8] ;  /* 0x00027a00ff982b82 */ /* 0x000ea40000000a00 */
[----:B--2---:R-:W-:-:S05]  /*e2c0*/  @P2 IMAD.HI.U32 R152, R224, R152, RZ ;  /* 0x00000098e0982227 */ /* 0x004fca00078e00ff */
[----:B------:R-:W-:-:S07]  /*e2d0*/  @P2 SHF.R.U32.HI R224, RZ, R153, R152 ;  /* 0x00000099ffe02219 */ /* 0x000fce0000011698 */
.L_x_2635:
[----:B------:R-:W-:Y:S05]  /*e2e0*/  BSYNC B2 ;  /* 0x0000000000027941 */ /* 0x000fea0003800000 */
.L_x_2633:
[----:B------:R-:W-:-:S04]  /*e2f0*/  IMAD R11, R224, R172, -R11 ;  /* 0x000000ace00b7224 */ /* 0x000fc800078e0a0b */
[----:B------:R-:W-:-:S05]  /*e300*/  IMAD.IADD R11, R11, 0x1, -R189 ;  /* 0x000000010b0b7824 */ /* 0x000fca00078e0abd */
[----:B------:R-:W-:Y:S02]  /*e310*/  VIMNMX R223, R223, R11, !PT ;  /* 0x0000000bdfdf7248 */ /* 0x000fe40007fe0100 */
[----:B------:R-:W-:-:S07]  /*e320*/  VIADDMNMX R222, R11, R172, R222, PT ;  /* 0x000000ac0bde7246 */ /* 0x000fce00038001de */
.L_x_2632:
[----:B------:R-:W-:Y:S02]  /*e330*/  FMNMX.FTZ R11, R202, R10, !PT ;  /* 0x0000000aca0b7209 */ /* 0x000fe40007810000 */
[----:B------:R-:W-:Y:S02]  /*e340*/  LOP3.LUT R16, R16, 0xffffdfff, RZ, 0xc0, !PT ;  /* 0xffffdfff10107812 */ /* 0x000fe400078ec0ff */
[----:B------:R-:W-:Y:S02]  /*e350*/  FMNMX.FTZ R11, R203, R11, !PT ;  /* 0x0000000bcb0b7209 */ /* 0x000fe40007810000 */
[----:B------:R-:W-:Y:S02]  /*e360*/  @P0 LOP3.LUT R16, R16, 0x2000, RZ, 0xfc, !PT ;  /* 0x0000200010100812 */ /* 0x000fe400078efcff */
[----:B------:R-:W-:Y:S02]  /*e370*/  FMNMX.FTZ R11, R156, R11, !PT ;  /* 0x0000000b9c0b7209 */ /* 0x000fe40007810000 */
[----:B------:R-:W-:-:S02]  /*e380*/  ISETP.GT.AND P0, PT, R223, 0x20, P1 ;  /* 0x00000020df00780c */ /* 0x000fc40000f04270 */
[----:B------:R-:W-:Y:S02]  /*e390*/  FMNMX.FTZ R11, R157, R11, !PT ;  /* 0x0000000b9d0b7209 */ /* 0x000fe40007810000 */
[----:B------:R-:W-:Y:S02]  /*e3a0*/  LOP3.LUT R16, R16, 0xfffeffff, RZ, 0xc0, !PT ;  /* 0xfffeffff10107812 */ /* 0x000fe400078ec0ff */
[----:B------:R-:W-:Y:S02]  /*e3b0*/  FMNMX.FTZ R11, R160, R11, !PT ;  /* 0x0000000ba00b7209 */ /* 0x000fe40007810000 */
[----:B------:R-:W-:Y:S02]  /*e3c0*/  ISETP.GT.AND P2, PT, R223, 0x1, P1 ;  /* 0x00000001df00780c */ /* 0x000fe40000f44270 */
[----:B------:R-:W-:Y:S02]  /*e3d0*/  FMNMX.FTZ R11, R161, R11, !PT ;  /* 0x0000000ba10b7209 */ /* 0x000fe40007810000 */
[----:B------:R-:W-:-:S02]  /*e3e0*/  ISETP.GT.AND P3, PT, R223, 0x8, P1 ;  /* 0x00000008df00780c */ /* 0x000fc40000f64270 */
[----:B------:R-:W-:Y:S02]  /*e3f0*/  FMNMX.FTZ R11, R164, R11, !PT ;  /* 0x0000000ba40b7209 */ /* 0x000fe40007810000 */
[----:B------:R-:W-:Y:S02]  /*e400*/  @P0 LOP3.LUT R16, R16, 0x10000, RZ, 0xfc, !PT ;  /* 0x0001000010100812 */ /* 0x000fe400078efcff */
[----:B------:R-:W-:Y:S02]  /*e410*/  FMNMX.FTZ R11, R165, R11, !PT ;  /* 0x0000000ba50b7209 */ /* 0x000fe40007810000 */
[C---:B------:R-:W-:Y:S02]  /*e420*/  ISETP.GT.AND P0, PT, R223.reuse, 0x38, P1 ;  /* 0x00000038df00780c */ /* 0x040fe40000f04270 */
[----:B------:R-:W-:Y:S02]  /*e430*/  FMNMX.FTZ R11, R168, R11, !PT ;  /* 0x0000000ba80b7209 */ /* 0x000fe40007810000 */
[----:B------:R-:W-:-:S02]  /*e440*/  ISETP.GT.AND P4, PT, R223, 0x9, P1 ;  /* 0x00000009df00780c */ /* 0x000fc40000f84270 */
[----:B------:R-:W-:Y:S02]  /*e450*/  FMNMX.FTZ R11, R169, R11, !PT ;  /* 0x0000000ba90b7209 */ /* 0x000fe40007810000 */
[----:B------:R-:W-:Y:S02]  /*e460*/  LOP3.LUT R16, R16, 0xfffffffd, RZ, 0xc0, !PT ;  /* 0xfffffffd10107812 */ /* 0x000fe400078ec0ff */
[----:B------:R-:W-:Y:S02]  /*e470*/  FMNMX.FTZ R11, R225, R11, !PT ;  /* 0x0000000be10b7209 */ /* 0x000fe40007810000 */
[C---:B------:R-:W-:Y:S02]  /*e480*/  ISETP.LT.OR P2, PT, R222.reuse, 0x2, P2 ;  /* 0x00000002de00780c */ /* 0x040fe40001741670 */
[----:B------:R-:W-:Y:S02]  /*e490*/  FMNMX.FTZ R11, R173, R11, !PT ;  /* 0x0000000bad0b7209 */ /* 0x000fe40007810000 */
[----:B------:R-:W-:-:S02]  /*e4a0*/  ISETP.LT.OR P3, PT, R222, 0x9, P3 ;  /* 0x00000009de00780c */ /* 0x000fc40001f61670 */
[----:B------:R-:W-:Y:S02]  /*e4b0*/  FMNMX.FTZ R11, R176, R11, !PT ;  /* 0x0000000bb00b7209 */ /* 0x000fe40007810000 */
[----:B------:R-:W-:Y:S02]  /*e4c0*/  ISETP.LT.OR P4, PT, R222, 0xa, P4 ;  /* 0x0000000ade00780c */ /* 0x000fe40002781670 */
[----:B------:R-:W-:Y:S02]  /*e4d0*/  FMNMX.FTZ R11, R177, R11, !PT ;  /* 0x0000000bb10b7209 */ /* 0x000fe40007810000 */
[----:B------:R-:W-:Y:S02]  /*e4e0*/  @P0 LOP3.LUT R16, R16, 0x2, RZ, 0xfc, !PT ;  /* 0x0000000210100812 */ /* 0x000fe400078efcff */
[----:B------:R-:W-:Y:S02]  /*e4f0*/  FMNMX.FTZ R11, R180, R11, !PT ;  /* 0x0000000bb40b7209 */ /* 0x000fe40007810000 */
[----:B------:R-:W-:-:S02]  /*e500*/  ISETP.GT.AND P0, PT, R223, RZ, P1 ;  /* 0x000000ffdf00720c */ /* 0x000fc40000f04270 */
[----:B------:R-:W-:Y:S02]  /*e510*/  FSEL R155, R155, -INF , !P2 ;  /* 0xff8000009b9b7808 */ /* 0x000fe40005000000 */
[----:B------:R-:W-:Y:S02]  /*e520*/  FSEL R158, R158, -INF , !P3 ;  /* 0xff8000009e9e7808 */ /* 0x000fe40005800000 */
[----:B------:R-:W-:Y:S02]  /*e530*/  FSEL R159, R159, -INF , !P4 ;  /* 0xff8000009f9f7808 */ /* 0x000fe40006000000 */
[C---:B------:R-:W-:Y:S02]  /*e540*/  ISETP.GT.AND P5, PT, R223.reuse, 0x10, P1 ;  /* 0x00000010df00780c */ /* 0x040fe40000fa4270 */
[C---:B------:R-:W-:Y:S02]  /*e550*/  ISETP.GT.AND P2, PT, R223.reuse, 0x11, P1 ;  /* 0x00000011df00780c */ /* 0x040fe40000f44270 */
[----:B------:R-:W-:-:S02]  /*e560*/  ISETP.GT.AND P3, PT, R223, 0x18, P1 ;  /* 0x00000018df00780c */ /* 0x000fc40000f64270 */
[----:B------:R-:W-:Y:S02]  /*e570*/  ISETP.GT.AND P4, PT, R223, 0x19, P1 ;  /* 0x00000019df00780c */ /* 0x000fe40000f84270 */
[----:B------:R-:W-:Y:S02]  /*e580*/  FMNMX.FTZ R11, R181, R11, !PT ;  /* 0x0000000bb50b7209 */ /* 0x000fe40007810000 */
[C---:B------:R-:W-:Y:S02]  /*e590*/  ISETP.LT.OR P5, PT, R222.reuse, 0x11, P5 ;  /* 0x00000011de00780c */ /* 0x040fe40002fa1670 */
[C---:B------:R-:W-:Y:S01]  /*e5a0*/  ISETP.LT.OR P2, PT, R222.reuse, 0x12, P2 ;  /* 0x00000012de00780c */ /* 0x040fe20001741670 */
[----:B------:R-:W2:Y:S01]  /*e5b0*/  SHFL.BFLY PT, R152, R11, 0x2, 0x1f ;  /* 0x0c401f000b987f89 */ /* 0x000ea200000e0000 */
[C---:B------:R-:W-:Y:S02]  /*e5c0*/  ISETP.LT.OR P3, PT, R222.reuse, 0x19, P3 ;  /* 0x00000019de00780c */ /* 0x040fe40001f61670 */
[----:B------:R-:W-:-:S02]  /*e5d0*/  ISETP.LT.OR P4, PT, R222, 0x1a, P4 ;  /* 0x0000001ade00780c */ /* 0x000fc40002781670 */
[----:B------:R-:W-:Y:S02]  /*e5e0*/  LOP3.LUT R16, R16, 0xffffffdf, RZ, 0xc0, !PT ;  /* 0xffffffdf10107812 */ /* 0x000fe400078ec0ff */
[----:B------:R-:W-:Y:S02]  /*e5f0*/  FSEL R162, R162, -INF , !P5 ;  /* 0xff800000a2a27808 */ /* 0x000fe40006800000 */
[----:B------:R-:W-:Y:S02]  /*e600*/  FSEL R163, R163, -INF , !P2 ;  /* 0xff800000a3a37808 */ /* 0x000fe40005000000 */
[----:B------:R-:W-:Y:S02]  /*e610*/  FSEL R166, R166, -INF , !P3 ;  /* 0xff800000a6a67808 */ /* 0x000fe40005800000 */
[----:B------:R-:W-:Y:S02]  /*e620*/  FSEL R167, R167, -INF , !P4 ;  /* 0xff800000a7a77808 */ /* 0x000fe40006000000 */
[----:B------:R-:W-:-:S02]  /*e630*/  ISETP.GT.AND P2, PT, R223, 0x21, P1 ;  /* 0x00000021df00780c */ /* 0x000fc40000f44270 */
[C---:B------:R-:W-:Y:S02]  /*e640*/  ISETP.GT.AND P3, PT, R223.reuse, 0x28, P1 ;  /* 0x00000028df00780c */ /* 0x040fe40000f64270 */
[C---:B------:R-:W-:Y:S02]  /*e650*/  ISETP.GT.AND P4, PT, R223.reuse, 0x29, P1 ;  /* 0x00000029df00780c */ /* 0x040fe40000f84270 */
[C---:B------:R-:W-:Y:S02]  /*e660*/  ISETP.GT.AND P5, PT, R223.reuse, 0x30, P1 ;  /* 0x00000030df00780c */ /* 0x040fe40000fa4270 */
[C---:B------:R-:W-:Y:S02]  /*e670*/  ISETP.GT.AND P6, PT, R223.reuse, 0x31, P1 ;  /* 0x00000031df00780c */ /* 0x040fe40000fc4270 */
[----:B------:R-:W-:Y:S02]  /*e680*/  ISETP.GT.AND P1, PT, R223, 0x39, P1 ;  /* 0x00000039df00780c */ /* 0x000fe40000f24270 */
[----:B------:R-:W-:-:S02]  /*e690*/  @P0 LOP3.LUT R16, R16, 0x20, RZ, 0xfc, !PT ;  /* 0x0000002010100812 */ /* 0x000fc400078efcff */
[----:B--2---:R-:W-:Y:S02]  /*e6a0*/  FMNMX.FTZ R152, R11, R152, !PT ;  /* 0x000000980b987209 */ /* 0x004fe40007810000 */
[C---:B------:R-:W-:Y:S02]  /*e6b0*/  LOP3.LUT P0, RZ, R16.reuse, 0x10000, RZ, 0xc0, !PT ;  /* 0x0001000010ff7812 */ /* 0x040fe4000780c0ff */
[----:B------:R-:W-:Y:S01]  /*e6c0*/  LOP3.LUT R16, R16, 0xfffffff7, RZ, 0xc0, !PT ;  /* 0xfffffff710107812 */ /* 0x000fe200078ec0ff */
[----:B------:R-:W2:Y:S01]  /*e6d0*/  SHFL.BFLY PT, R172, R152, 0x1, 0x1f ;  /* 0x0c201f0098ac7f89 */ /* 0x000ea200000e0000 */
[C---:B------:R-:W-:Y:S02]  /*e6e0*/  ISETP.LT.OR P0, PT, R222.reuse, 0x21, P0 ;  /* 0x00000021de00780c */ /* 0x040fe40000701670 */
[----:B------:R-:W-:Y:S02]  /*e6f0*/  ISETP.LT.OR P5, PT, R222, 0x31, P5 ;  /* 0x00000031de00780c */ /* 0x000fe40002fa1670 */
[----:B------:R-:W-:-:S02]  /*e700*/  @P1 LOP3.LUT R16, R16, 0x8, RZ, 0xfc, !PT ;  /* 0x0000000810101812 */ /* 0x000fc400078efcff */
[----:B------:R-:W-:Y:S02]  /*e710*/  ISETP.LT.OR P6, PT, R222, 0x32, P6 ;  /* 0x00000032de00780c */ /* 0x000fe400037c1670 */
[C---:B------:R-:W-:Y:S02]  /*e720*/  LOP3.LUT P1, RZ, R16.reuse, 0x2, RZ, 0xc0, !PT ;  /* 0x0000000210ff7812 */ /* 0x040fe4000782c0ff */
[----:B------:R-:W-:Y:S02]  /*e730*/  LOP3.LUT R16, R16, 0xffffffbf, RZ, 0xc0, !PT ;  /* 0xffffffbf10107812 */ /* 0x000fe400078ec0ff */
[----:B------:R-:W-:Y:S02]  /*e740*/  FSEL R178, R178, -INF , !P5 ;  /* 0xff800000b2b27808 */ /* 0x000fe40006800000 */
[----:B------:R-:W-:Y:S02]  /*e750*/  @P0 LOP3.LUT R16, R16, 0x40, RZ, 0xfc, !PT ;  /* 0x0000004010100812 */ /* 0x000fe400078efcff */
[----:B------:R-:W-:-:S02]  /*e760*/  ISETP.LT.OR P0, PT, R222, 0x22, P2 ;  /* 0x00000022de00780c */ /* 0x000fc40001701670 */
[C---:B------:R-:W-:Y:S02]  /*e770*/  LOP3.LUT P2, RZ, R16.reuse, 0x20, RZ, 0xc0, !PT ;  /* 0x0000002010ff7812 */ /* 0x040fe4000784c0ff */
[----:B------:R-:W-:Y:S02]  /*e780*/  LOP3.LUT R16, R16, 0xffffffef, RZ, 0xc0, !PT ;  /* 0xffffffef10107812 */ /* 0x000fe400078ec0ff */
[----:B------:R-:W-:Y:S02]  /*e790*/  ISETP.LT.OR P2, PT, R222, 0x1, P2 ;  /* 0x00000001de00780c */ /* 0x000fe40001741670 */
[----:B--2---:R-:W-:Y:S02]  /*e7a0*/  FMNMX.FTZ R172, R152, R172, !PT ;  /* 0x000000ac98ac7209 */ /* 0x004fe40007810000 */
[----:B------:R-:W-:Y:S02]  /*e7b0*/  FSEL R154, R154, -INF , !P2 ;  /* 0xff8000009a9a7808 */ /* 0x000fe40005000000 */
[----:B------:R-:W-:-:S02]  /*e7c0*/  ISETP.LT.OR P1, PT, R222, 0x39, P1 ;  /* 0x00000039de00780c */ /* 0x000fc40000f21670 */
[----:B------:R-:W-:Y:S02]  /*e7d0*/  @P0 LOP3.LUT R16, R16, 0x10, RZ, 0xfc, !PT ;  /* 0x0000001010100812 */ /* 0x000fe400078efcff */
[----:B------:R-:W-:Y:S02]  /*e7e0*/  ISETP.LT.OR P0, PT, R222, 0x29, P3 ;  /* 0x00000029de00780c */ /* 0x000fe40001f01670 */
[C---:B------:R-:W-:Y:S02]  /*e7f0*/  LOP3.LUT P3, RZ, R16.reuse, 0x8, RZ, 0xc0, !PT ;  /* 0x0000000810ff7812 */ /* 0x040fe4000786c0ff */
[----:B------:R-:W-:Y:S02]  /*e800*/  LOP3.LUT R16, R16, 0xfffffffb, RZ, 0xc0, !PT ;  /* 0xfffffffb10107812 */ /* 0x000fe400078ec0ff */
[----:B------:R-:W-:Y:S02]  /*e810*/  FSEL R179, R179, -INF , !P6 ;  /* 0xff800000b3b37808 */ /* 0x000fe40007000000 */
[----:B------:R-:W-:-:S02]  /*e820*/  ISETP.LT.OR P3, PT, R222, 0x3a, P3 ;  /* 0x0000003ade00780c */ /* 0x000fc40001f61670 */
[----:B------:R-:W-:Y:S02]  /*e830*/  FSEL R182, R182, -INF , !P1 ;  /* 0xff800000b6b67808 */ /* 0x000fe40004800000 */
[----:B------:R-:W-:Y:S02]  /*e840*/  FSEL R183, R183, -INF , !P3 ;  /* 0xff800000b7b77808 */ /* 0x000fe40005800000 */
[----:B------:R-:W-:Y:S02]  /*e850*/  @P0 LOP3.LUT R16, R16, 0x4, RZ, 0xfc, !PT ;  /* 0x0000000410100812 */ /* 0x000fe400078efcff */
[----:B------:R-:W-:Y:S02]  /*e860*/  ISETP.LT.OR P0, PT, R222, 0x2a, P4 ;  /* 0x0000002ade00780c */ /* 0x000fe40002701670 */
[----:B------:R-:W-:Y:S02]  /*e870*/  FSETP.NEU.FTZ.AND P4, PT, R172, -INF , PT ;  /* 0xff800000ac00780b */ /* 0x000fe40003f9d000 */
[----:B------:R-:W-:-:S02]  /*e880*/  LOP3.LUT R16, R16, 0xffffbfff, RZ, 0xc0, !PT ;  /* 0xffffbfff10107812 */ /* 0x000fc400078ec0ff */
[----:B------:R-:W-:Y:S02]  /*e890*/  FSEL R11, R172, RZ, P4 ;  /* 0x000000ffac0b7208 */ /* 0x000fe40002000000 */
[----:B------:R-:W-:-:S03]  /*e8a0*/  ISETP.NE.AND P1, PT, R197, RZ, PT ;  /* 0x000000ffc500720c */ /* 0x000fc60003f25270 */
[----:B------:R-:W-:Y:S01]  /*e8b0*/  FADD.FTZ R10, -R11, R10 ;  /* 0x0000000a0b0a7221 */ /* 0x000fe20000010100 */
[----:B------:R-:W-:Y:S01]  /*e8c0*/  IMAD.U32 R11, RZ, RZ, UR38 ;  /* 0x00000026ff0b7e24 */ /* 0x000fe2000f8e00ff */
[----:B------:R-:W-:-:S03]  /*e8d0*/  @P0 LOP3.LUT R16, R16, 0x4000, RZ, 0xfc, !PT ;  /* 0x0000400010100812 */ /* 0x000fc600078efcff */
[-C--:B------:R-:W-:Y:S01]  /*e8e0*/  FMUL.FTZ R152, R172, R11.reuse ;  /* 0x0000000bac987220 */ /* 0x080fe20000410000 */
[----:B------:R-:W-:Y:S01]  /*e8f0*/  LOP3.LUT P0, RZ, R16, 0x10, RZ, 0xc0, !PT ;  /* 0x0000001010ff7812 */ /* 0x000fe2000780c0ff */
[----:B------:R-:W-:Y:S01]  /*e900*/  FMUL.FTZ R10, R10, R11 ;  /* 0x0000000b0a0a7220 */ /* 0x000fe20000410000 */
[----:B------:R-:W-:Y:S02]  /*e910*/  LOP3.LUT R16, R16, 0xffff7fff, RZ, 0xc0, !PT ;  /* 0xffff7fff10107812 */ /* 0x000fe400078ec0ff */
[----:B------:R-:W-:Y:S02]  /*e920*/  FSEL R152, R152, RZ, P4 ;  /* 0x000000ff98987208 */ /* 0x000fe40002000000 */
[----:B------:R-:W-:-:S03]  /*e930*/  @!P1 LEA R17, R17, R194, 0x6 ;  /* 0x000000c211119211 */ /* 0x000fc600078e30ff */
        /* <DEDUP_REMOVED lines=16> */
[----:B------:R-:W-:Y:S01]  /*ea40*/  FMNMX.FTZ R152, R154, R14, !PT ;  /* 0x0000000e9a987209 */ /* 0x000fe20007810000 */
[----:B------:R-:W-:Y:S01]  /*ea50*/  MUFU.EX2 R203, R203 ;  /* 0x000000cb00cb7308 */ /* 0x000fe20000000800 */
[----:B------:R-:W-:Y:S01]  /*ea60*/  @P0 LOP3.LUT R16, R16, 0x8000, RZ, 0xfc, !PT ;  /* 0x0000800010100812 */ /* 0x000fe200078efcff */
[----:B------:R-:W-:Y:S01]  /*ea70*/  @!P1 IMAD R17, R17, 0x4, R2 ;  /* 0x0000000411119824 */ /* 0x000fe200078e0202 */
[----:B------:R-:W-:-:S02]  /*ea80*/  FMNMX.FTZ R152, R155, R152, !PT ;  /* 0x000000989b987209 */ /* 0x000fc40007810000 */
[----:B------:R-:W-:Y:S02]  /*ea90*/  LOP3.LUT P0, RZ, R16, 0x40, RZ, 0xc0, !PT ;  /* 0x0000004010ff7812 */ /* 0x000fe4000780c0ff */
[----:B------:R-:W-:Y:S01]  /*eaa0*/  FMNMX.FTZ R152, R158, R152, !PT ;  /* 0x000000989e987209 */ /* 0x000fe20007810000 */
[----:B------:R-:W-:Y:S01]  /*eab0*/  MUFU.EX2 R156, R156 ;  /* 0x0000009c009c7308 */ /* 0x000fe20000000800 */
[----:B------:R-:W-:Y:S02]  /*eac0*/  FSEL R170, R170, -INF , !P0 ;  /* 0xff800000aaaa7808 */ /* 0x000fe40004000000 */
[----:B------:R-:W-:Y:S02]  /*ead0*/  FMNMX.FTZ R152, R159, R152, !PT ;  /* 0x000000989f987209 */ /* 0x000fe40007810000 */
[----:B------:R-:W-:Y:S02]  /*eae0*/  LOP3.LUT P0, RZ, R16, 0x8000, RZ, 0xc0, !PT ;  /* 0x0000800010ff7812 */ /* 0x000fe4000780c0ff */
[----:B------:R-:W-:Y:S01]  /*eaf0*/  FMNMX.FTZ R152, R162, R152, !PT ;  /* 0x00000098a2987209 */ /* 0x000fe20007810000 */
[----:B------:R-:W2:Y:S01]  /*eb00*/  MUFU.EX2 R157, R157 ;  /* 0x0000009d009d7308 */ /* 0x000ea20000000800 */
[----:B------:R-:W-:-:S02]  /*eb10*/  LOP3.LUT P4, RZ, R16, 0x4, RZ, 0xc0, !PT ;  /* 0x0000000410ff7812 */ /* 0x000fc4000788c0ff */
[----:B------:R-:W-:Y:S02]  /*eb20*/  FMNMX.FTZ R152, R163, R152, !PT ;  /* 0x00000098a3987209 */ /* 0x000fe40007810000 */
[----:B------:R-:W-:Y:S02]  /*eb30*/  FSEL R153, R171, -INF , !P0 ;  /* 0xff800000ab997808 */ /* 0x000fe40004000000 */
[----:B------:R-:W-:Y:S01]  /*eb40*/  FMNMX.FTZ R152, R166, R152, !PT ;  /* 0x00000098a6987209 */ /* 0x000fe20007810000 */
[----:B------:R-:W-:Y:S01]  /*eb50*/  MUFU.EX2 R160, R160 ;  /* 0x000000a000a07308 */ /* 0x000fe20000000800 */
[----:B------:R-:W-:Y:S02]  /*eb60*/  LOP3.LUT P0, RZ, R16, 0x4000, RZ, 0xc0, !PT ;  /* 0x0000400010ff7812 */ /* 0x000fe4000780c0ff */
[----:B------:R-:W-:Y:S02]  /*eb70*/  FMNMX.FTZ R152, R167, R152, !PT ;  /* 0x00000098a7987209 */ /* 0x000fe40007810000 */
        /* <DEDUP_REMOVED lines=10> */
[----:B------:R-:W-:Y:S03]  /*ec20*/  MUFU.EX2 R165, R165 ;  /* 0x000000a500a57308 */ /* 0x000fe60000000800 */
[----:B------:R-:W-:-:S04]  /*ec30*/  FMNMX.FTZ R152, R179, R152, !PT ;  /* 0x00000098b3987209 */ /* 0x000fc80007810000 */
[----:B------:R-:W-:Y:S01]  /*ec40*/  FMNMX.FTZ R152, R182, R152, !PT ;  /* 0x00000098b6987209 */ /* 0x000fe20007810000 */
[----:B------:R-:W-:Y:S03]  /*ec50*/  MUFU.EX2 R168, R168 ;  /* 0x000000a800a87308 */ /* 0x000fe60000000800 */
[----:B------:R-:W-:-:S05]  /*ec60*/  FMNMX.FTZ R171, R183, R152, !PT ;  /* 0x00000098b7ab7209 */ /* 0x000fca0007810000 */
[----:B------:R-:W3:Y:S01]  /*ec70*/  SHFL.BFLY PT, R152, R171, 0x2, 0x1f ;  /* 0x0c401f00ab987f89 */ /* 0x000ee200000e0000 */
[----:B------:R-:W-:Y:S08]  /*ec80*/  MUFU.EX2 R169, R169 ;  /* 0x000000a900a97308 */ /* 0x000ff00000000800 */
[----:B------:R-:W-:Y:S08]  /*ec90*/  MUFU.EX2 R173, R173 ;  /* 0x000000ad00ad7308 */ /* 0x000ff00000000800 */
[----:B------:R-:W-:Y:S01]  /*eca0*/  MUFU.EX2 R176, R176 ;  /* 0x000000b000b07308 */ /* 0x000fe20000000800 */
[----:B---3--:R-:W-:-:S07]  /*ecb0*/  FMNMX.FTZ R171, R171, R152, !PT ;  /* 0x00000098abab7209 */ /* 0x008fce0007810000 */
[----:B------:R-:W-:Y:S01]  /*ecc0*/  MUFU.EX2 R177, R177 ;  /* 0x000000b100b17308 */ /* 0x000fe20000000800 */
[----:B------:R-:W3:Y:S07]  /*ecd0*/  SHFL.BFLY PT, R220, R171, 0x1, 0x1f ;  /* 0x0c201f00abdc7f89 */ /* 0x000eee00000e0000 */
[----:B------:R4:W-:Y:S08]  /*ece0*/  MUFU.EX2 R152, R202 ;  /* 0x000000ca00987308 */ /* 0x0009f00000000800 */
[----:B------:R-:W-:Y:S01]  /*ecf0*/  MUFU.EX2 R181, R181 ;  /* 0x000000b500b57308 */ /* 0x000fe20000000800 */
[----:B---3--:R-:W-:-:S04]  /*ed00*/  FMNMX.FTZ R171, R171, R220, !PT ;  /* 0x000000dcabab7209 */ /* 0x008fc80007810000 */
[C---:B------:R-:W-:Y:S01]  /*ed10*/  FSETP.NEU.FTZ.AND P2, PT, R171.reuse, -INF , PT ;  /* 0xff800000ab00780b */ /* 0x040fe20003f5d000 */
[----:B------:R-:W-:-:S03]  /*ed20*/  FMUL.FTZ R222, R171, R11 ;  /* 0x0000000babde7220 */ /* 0x000fc60000410000 */
[----:B----4-:R-:W-:Y:S02]  /*ed30*/  FSEL R202, R171, RZ, P2 ;  /* 0x000000ffabca7208 */ /* 0x010fe40001000000 */
[----:B------:R-:W-:-:S03]  /*ed40*/  FSEL R222, R222, RZ, P2 ;  /* 0x000000ffdede7208 */ /* 0x000fc60001000000 */
[----:B------:R-:W-:Y:S02]  /*ed50*/  FADD.FTZ R202, -R202, R14 ;  /* 0x0000000ecaca7221 */ /* 0x000fe40000010100 */
[----:B------:R3:W4:Y:S01]  /*ed60*/  MUFU.EX2 R14, R10 ;  /* 0x0000000a000e7308 */ /* 0x0007220000000800 */
        /* <DEDUP_REMOVED lines=8> */
[-C--:B---3--:R-:W-:Y:S01]  /*edf0*/  FMUL.FTZ R10, R202, R11.reuse ;  /* 0x0000000bca0a7220 */ /* 0x088fe20000410000 */
[-CC-:B------:R-:W-:Y:S01]  /*ee00*/  FFMA.FTZ R202, R154, R11.reuse, -R222.reuse ;  /* 0x0000000b9aca7223 */ /* 0x180fe200000108de */
[----:B--2---:R-:W-:Y:S01]  /*ee10*/  F2FP.F16.F32.PACK_AB R154, R157, R156 ;  /* 0x0000009c9d9a723e */ /* 0x004fe200000000ff */
[-CC-:B------:R-:W-:Y:S01]  /*ee20*/  FFMA.FTZ R153, R153, R11.reuse, -R222.reuse ;  /* 0x0000000b99997223 */ /* 0x180fe200000108de */
[-CC-:B------:R-:W-:Y:S01]  /*ee30*/  FFMA.FTZ R174, R174, R11.reuse, -R222.reuse ;  /* 0x0000000baeae7223 */ /* 0x180fe200000108de */
[-CC-:B------:R-:W-:Y:S01]  /*ee40*/  FFMA.FTZ R175, R175, R11.reuse, -R222.reuse ;  /* 0x0000000bafaf7223 */ /* 0x180fe200000108de */
[----:B------:R-:W-:Y:S01]  /*ee50*/  FFMA.FTZ R178, R178, R11, -R222 ;  /* 0x0000000bb2b27223 */ /* 0x000fe200000108de */
[----:B------:R-:W2:Y:S01]  /*ee60*/  MUFU.EX2 R10, R10 ;  /* 0x0000000a000a7308 */ /* 0x000ea20000000800 */
[----:B----4-:R-:W-:Y:S01]  /*ee70*/  @!P1 STS [R17+0x28800], R14 ;  /* 0x0288000e11009388 */ /* 0x010fe20000000800 */
[----:B------:R-:W-:Y:S01]  /*ee80*/  FFMA.FTZ R3, R14, R3, R152 ;  /* 0x000000030e037223 */ /* 0x000fe20000010098 */
[-CC-:B------:R-:W-:Y:S01]  /*ee90*/  FFMA.FTZ R179, R179, R11.reuse, -R222.reuse ;  /* 0x0000000bb3b37223 */ /* 0x180fe200000108de */
[-CC-:B------:R-:W-:Y:S01]  /*eea0*/  FFMA.FTZ R182, R182, R11.reuse, -R222.reuse ;  /* 0x0000000bb6b67223 */ /* 0x180fe200000108de */
[-C--:B------:R-:W-:Y:S01]  /*eeb0*/  FFMA.FTZ R183, R183, R11.reuse, -R222 ;  /* 0x0000000bb7b77223 */ /* 0x080fe200000108de */
[C---:B------:R-:W-:Y:S01]  /*eec0*/  FADD.FTZ R3, R203.reuse, R3 ;  /* 0x00000003cb037221 */ /* 0x040fe20000010000 */
[----:B------:R-:W-:Y:S01]  /*eed0*/  F2FP.F16.F32.PACK_AB R152, R203, R152 ;  /* 0x00000098cb98723e */ /* 0x000fe200000000ff */
[----:B------:R-:W3:Y:S01]  /*eee0*/  MUFU.EX2 R202, R202 ;  /* 0x000000ca00ca7308 */ /* 0x000ee20000000800 */
[----:B------:R-:W-:Y:S01]  /*eef0*/  FMUL.FTZ R24, R24, R14 ;  /* 0x0000000e18187220 */ /* 0x000fe20000410000 */
[----:B------:R-:W-:Y:S01]  /*ef00*/  FADD.FTZ R3, R156, R3 ;  /* 0x000000039c037221 */ /* 0x000fe20000010000 */
[----:B------:R-:W-:Y:S01]  /*ef10*/  F2FP.F16.F32.PACK_AB R156, R161, R160 ;  /* 0x000000a0a19c723e */ /* 0x000fe200000000ff */
[-C--:B------:R-:W-:Y:S01]  /*ef20*/  FMUL.FTZ R25, R25, R14.reuse ;  /* 0x0000000e19197220 */ /* 0x080fe20000410000 */
[-C--:B------:R-:W-:Y:S01]  /*ef30*/  FMUL.FTZ R28, R28, R14.reuse ;  /* 0x0000000e1c1c7220 */ /* 0x080fe20000410000 */
[----:B------:R-:W-:Y:S01]  /*ef40*/  FADD.FTZ R3, R157, R3 ;  /* 0x000000039d037221 */ /* 0x000fe20000010000 */
[----:B------:R-:W-:Y:S01]  /*ef50*/  FMUL.FTZ R29, R29, R14 ;  /* 0x0000000e1d1d7220 */ /* 0x000fe20000410000 */
[----:B------:R-:W-:Y:S01]  /*ef60*/  MUFU.EX2 R159, R159 ;  /* 0x0000009f009f7308 */ /* 0x000fe20000000800 */
[----:B--2---:R2:W-:Y:S01]  /*ef70*/  @!P1 STS [R17+0x28820], R10 ;  /* 0x0288200a11009388 */ /* 0x0045e20000000800 */
[----:B------:R-:W-:Y:S01]  /*ef80*/  FADD.FTZ R3, R160, R3 ;  /* 0x00000003a0037221 */ /* 0x000fe20000010000 */
[----:B------:R-:W-:Y:S01]  /*ef90*/  F2FP.F16.F32.PACK_AB R160, R169, R168 ;  /* 0x000000a8a9a0723e */ /* 0x000fe200000000ff */
[-C--:B------:R-:W-:Y:S01]  /*efa0*/  FMUL.FTZ R32, R32, R14.reuse ;  /* 0x0000000e20207220 */ /* 0x080fe20000410000 */
[-C--:B------:R-:W-:Y:S01]  /*efb0*/  FMUL.FTZ R33, R33, R14.reuse ;  /* 0x0000000e21217220 */ /* 0x080fe20000410000 */
[----:B------:R-:W-:Y:S01]  /*efc0*/  FADD.FTZ R3, R161, R3 ;  /* 0x00000003a1037221 */ /* 0x000fe20000010000 */
[----:B------:R-:W-:Y:S01]  /*efd0*/  FMUL.FTZ R36, R36, R14 ;  /* 0x0000000e24247220 */ /* 0x000fe20000410000 */
[----:B------:R-:W-:Y:S01]  /*efe0*/  MUFU.EX2 R157, R220 ;  /* 0x000000dc009d7308 */ /* 0x000fe20000000800 */
[----:B---3--:R-:W-:Y:S01]  /*eff0*/  FFMA.FTZ R0, R10, R0, R202 ;  /* 0x000000000a007223 */ /* 0x008fe200000100ca */
[----:B------:R-:W-:Y:S01]  /*f000*/  FADD.FTZ R3, R164, R3 ;  /* 0x00000003a4037221 */ /* 0x000fe20000010000 */
[----:B--2---:R-:W-:Y:S01]  /*f010*/  FFMA.FTZ R17, R158, R11, -R222 ;  /* 0x0000000b9e117223 */ /* 0x004fe200000108de */
[----:B------:R-:W-:Y:S01]  /*f020*/  F2FP.F16.F32.PACK_AB R158, R165, R164 ;  /* 0x000000a4a59e723e */ /* 0x000fe200000000ff */
[----:B------:R-:W-:Y:S01]  /*f030*/  FADD.FTZ R0, R155, R0 ;  /* 0x000000009b007221 */ /* 0x000fe20000010000 */
[----:B------:R-:W-:Y:S01]  /*f040*/  FADD.FTZ R3, R165, R3 ;  /* 0x00000003a5037221 */ /* 0x000fe20000010000 */
[----:B------:R-:W-:Y:S01]  /*f050*/  F2FP.F16.F32.PACK_AB R164, R177, R176 ;  /* 0x000000b0b1a4723e */ /* 0x000fe200000000ff */
[----:B------:R-:W-:Y:S01]  /*f060*/  MUFU.EX2 R163, R163 ;  /* 0x000000a300a37308 */ /* 0x000fe20000000800 */
[-C--:B------:R-:W-:Y:S01]  /*f070*/  FMUL.FTZ R37, R37, R14.reuse ;  /* 0x0000000e25257220 */ /* 0x080fe20000410000 */
[----:B------:R-:W-:Y:S01]  /*f080*/  FADD.FTZ R3, R168, R3 ;  /* 0x00000003a8037221 */ /* 0x000fe20000010000 */
[-C--:B------:R-:W-:Y:S01]  /*f090*/  FMUL.FTZ R40, R40, R14.reuse ;  /* 0x0000000e28287220 */ /* 0x080fe20000410000 */
[-C--:B------:R-:W-:Y:S01]  /*f0a0*/  FMUL.FTZ R41, R41, R14.reuse ;  /* 0x0000000e29297220 */ /* 0x080fe20000410000 */
[-C--:B------:R-:W-:Y:S01]  /*f0b0*/  FMUL.FTZ R44, R44, R14.reuse ;  /* 0x0000000e2c2c7220 */ /* 0x080fe20000410000 */
[----:B------:R-:W-:Y:S01]  /*f0c0*/  FADD.FTZ R3, R169, R3 ;  /* 0x00000003a9037221 */ /* 0x000fe20000010000 */
        /* <DEDUP_REMOVED lines=22> */
[----:B------:R-:W-:Y:S01]  /*f230*/  FADD.FTZ R0, R159, R0 ;  /* 0x000000009f007221 */ /* 0x000fe20000010000 */
[-C--:B------:R-:W-:Y:S01]  /*f240*/  FMUL.FTZ R81, R81, R14.reuse ;  /* 0x0000000e51517220 */ /* 0x080fe20000410000 */
[-C--:B------:R-:W-:Y:S01]  /*f250*/  FMUL.FTZ R84, R84, R14.reuse ;  /* 0x0000000e54547220 */ /* 0x080fe20000410000 */
[----:B------:R-:W2:Y:S01]  /*f260*/  MUFU.EX2 R161, R170 ;  /* 0x000000aa00a17308 */ /* 0x000ea20000000800 */
[----:B------:R-:W-:Y:S01]  /*f270*/  FADD.FTZ R0, R157, R0 ;  /* 0x000000009d007221 */ /* 0x000fe20000010000 */
[----:B------:R-:W-:Y:S01]  /*f280*/  F2FP.F16.F32.PACK_AB R157, R163, R157 ;  /* 0x0000009da39d723e */ /* 0x000fe200000000ff */
[-C--:B------:R-:W-:Y:S01]  /*f290*/  FMUL.FTZ R85, R85, R14.reuse ;  /* 0x0000000e55557220 */ /* 0x080fe20000410000 */
[-C--:B------:R-:W-:Y:S01]  /*f2a0*/  FMUL.FTZ R88, R88, R14.reuse ;  /* 0x0000000e58587220 */ /* 0x080fe20000410000 */
[----:B------:R-:W-:Y:S01]  /*f2b0*/  FADD.FTZ R0, R163, R0 ;  /* 0x00000000a3007221 */ /* 0x000fe20000010000 */
[-C--:B------:R-:W-:Y:S01]  /*f2c0*/  FMUL.FTZ R89, R89, R14.reuse ;  /* 0x0000000e59597220 */ /* 0x080fe20000410000 */
[-C--:B------:R-:W-:Y:S01]  /*f2d0*/  FMUL.FTZ R92, R92, R14.reuse ;  /* 0x0000000e5c5c7220 */ /* 0x080fe20000410000 */
[----:B------:R-:W5:Y:S01]  /*f2e0*/  MUFU.EX2 R162, R225 ;  /* 0x000000e100a27308 */ /* 0x000f620000000800 */
[----:B---3--:R-:W-:Y:S01]  /*f2f0*/  FADD.FTZ R0, R221, R0 ;  /* 0x00000000dd007221 */ /* 0x008fe20000010000 */
[-C--:B------:R-:W-:Y:S01]  /*f300*/  FMUL.FTZ R93, R93, R14.reuse ;  /* 0x0000000e5d5d7220 */ /* 0x080fe20000410000 */
[-C--:B------:R-:W-:Y:S01]  /*f310*/  FMUL.FTZ R96, R96, R14.reuse ;  /* 0x0000000e60607220 */ /* 0x080fe20000410000 */
[-C--:B------:R-:W-:Y:S01]  /*f320*/  FMUL.FTZ R97, R97, R14.reuse ;  /* 0x0000000e61617220 */ /* 0x080fe20000410000 */
[----:B----4-:R-:W-:Y:S01]  /*f330*/  FADD.FTZ R0, R167, R0 ;  /* 0x00000000a7007221 */ /* 0x010fe20000010000 */
[-C--:B------:R-:W-:Y:S01]  /*f340*/  FMUL.FTZ R100, R100, R14.reuse ;  /* 0x0000000e64647220 */ /* 0x080fe20000410000 */
[-C--:B------:R-:W-:Y:S01]  /*f350*/  FMUL.FTZ R101, R101, R14.reuse ;  /* 0x0000000e65657220 */ /* 0x080fe20000410000 */
[----:B------:R3:W4:Y:S01]  /*f360*/  MUFU.EX2 R165, R153 ;  /* 0x0000009900a57308 */ /* 0x0007220000000800 */
        /* <DEDUP_REMOVED lines=8> */
[----:B-----5:R-:W-:Y:S01]  /*f3f0*/  FADD.FTZ R3, R162, R3 ;  /* 0x00000003a2037221 */ /* 0x020fe20000010000 */
[----:B---3--:R-:W-:Y:S01]  /*f400*/  F2FP.F16.F32.PACK_AB R153, R155, R202 ;  /* 0x000000ca9b99723e */ /* 0x008fe200000000ff */
[-C--:B------:R-:W-:Y:S01]  /*f410*/  FMUL.FTZ R116, R116, R14.reuse ;  /* 0x0000000e74747220 */ /* 0x080fe20000410000 */
[----:B------:R-:W-:Y:S01]  /*f420*/  F2FP.F16.F32.PACK_AB R155, R159, R17 ;  /* 0x000000119f9b723e */ /* 0x000fe200000000ff */
[----:B------:R-:W-:Y:S01]  /*f430*/  BAR.SYNC.DEFER_BLOCKING 0xf, 0x100 ;  /* 0x03c4000000007b1d */ /* 0x000fe20000010000 */
[----:B------:R-:W-:Y:S01]  /*f440*/  FADD.FTZ R3, R173, R3 ;  /* 0x00000003ad037221 */ /* 0x000fe20000010000 */
[----:B------:R-:W-:Y:S01]  /*f450*/  F2FP.F16.F32.PACK_AB R159, R167, R221 ;  /* 0x000000dda79f723e */ /* 0x000fe200000000ff */
[----:B------:R-:W-:Y:S01]  /*f460*/  FMUL.FTZ R117, R117, R14 ;  /* 0x0000000e75757220 */ /* 0x000fe20000410000 */
[----:B----4-:R-:W-:Y:S01]  /*f470*/  FADD.FTZ R0, R165, R0 ;  /* 0x00000000a5007221 */ /* 0x010fe20000010000 */
[----:B------:R-:W-:Y:S01]  /*f480*/  FADD.FTZ R3, R176, R3 ;  /* 0x00000003b0037221 */ /* 0x000fe20000010000 */
[----:B------:R-:W3:Y:S01]  /*f490*/  MUFU.EX2 R175, R175 ;  /* 0x000000af00af7308 */ /* 0x000ee20000000800 */
[----:B------:R-:W-:Y:S01]  /*f4a0*/  F2FP.F16.F32.PACK_AB R162, R173, R162 ;  /* 0x000000a2ada2723e */ /* 0x000fe200000000ff */
[-C--:B------:R-:W-:Y:S01]  /*f4b0*/  FMUL.FTZ R120, R120, R14.reuse ;  /* 0x0000000e78787220 */ /* 0x080fe20000410000 */
[----:B------:R-:W-:Y:S01]  /*f4c0*/  FADD.FTZ R3, R177, R3 ;  /* 0x00000003b1037221 */ /* 0x000fe20000010000 */
[----:B------:R-:W-:Y:S01]  /*f4d0*/  F2FP.F16.F32.PACK_AB R161, R165, R161 ;  /* 0x000000a1a5a1723e */ /* 0x000fe200000000ff */
[-C--:B------:R-:W-:Y:S01]  /*f4e0*/  FMUL.FTZ R121, R121, R14.reuse ;  /* 0x0000000e79797220 */ /* 0x080fe20000410000 */
[----:B--2---:R-:W-:Y:S01]  /*f4f0*/  FADD.FTZ R0, R174, R0 ;  /* 0x00000000ae007221 */ /* 0x004fe20000010000 */
        /* <DEDUP_REMOVED lines=12> */
[----:B------:R3:W-:Y:S01]  /*f5c0*/  STSM.16.M88.4 [R200+0x26800], R152 ;  /* 0x02680098c8007844 */ /* 0x0007e20000000200 */
[-C--:B------:R-:W-:Y:S01]  /*f5d0*/  FMUL.FTZ R140, R140, R14.reuse ;  /* 0x0000000e8c8c7220 */ /* 0x080fe20000410000 */
[-C--:B------:R-:W-:Y:S01]  /*f5e0*/  FMUL.FTZ R141, R141, R14.reuse ;  /* 0x0000000e8d8d7220 */ /* 0x080fe20000410000 */
[-C--:B------:R-:W-:Y:S01]  /*f5f0*/  FMUL.FTZ R144, R144, R14.reuse ;  /* 0x0000000e90907220 */ /* 0x080fe20000410000 */
[----:B------:R3:W-:Y:S01]  /*f600*/  STSM.16.M88.4 [R201], R156 ;  /* 0x0000009cc9007844 */ /* 0x0007e20000000200 */
[----:B------:R-:W5:Y:S01]  /*f610*/  MUFU.EX2 R179, R179 ;  /* 0x000000b300b37308 */ /* 0x000f620000000800 */
[----:B--2---:R-:W-:Y:S01]  /*f620*/  FADD.FTZ R0, R178, R0 ;  /* 0x00000000b2007221 */ /* 0x004fe20000010000 */
[-C--:B------:R-:W-:Y:S01]  /*f630*/  FMUL.FTZ R145, R145, R14.reuse ;  /* 0x0000000e91917220 */ /* 0x080fe20000410000 */
[----:B------:R3:W-:Y:S01]  /*f640*/  STSM.16.M88.4 [R205], R160 ;  /* 0x000000a0cd007844 */ /* 0x0007e20000000200 */
[-C--:B------:R-:W-:Y:S01]  /*f650*/  FMUL.FTZ R148, R148, R14.reuse ;  /* 0x0000000e94947220 */ /* 0x080fe20000410000 */
[----:B------:R-:W-:Y:S01]  /*f660*/  FMUL.FTZ R149, R149, R14 ;  /* 0x0000000e95957220 */ /* 0x000fe20000410000 */
[-C--:B------:R-:W-:Y:S01]  /*f670*/  FMUL.FTZ R26, R26, R10.reuse ;  /* 0x0000000a1a1a7220 */ /* 0x080fe20000410000 */
[----:B------:R-:W-:Y:S01]  /*f680*/  FMUL.FTZ R27, R27, R10 ;  /* 0x0000000a1b1b7220 */ /* 0x000fe20000410000 */
[----:B------:R-:W2:Y:S01]  /*f690*/  MUFU.EX2 R182, R182 ;  /* 0x000000b600b67308 */ /* 0x000ea20000000800 */
[----:B----4-:R-:W-:Y:S01]  /*f6a0*/  FADD.FTZ R3, R166, R3 ;  /* 0x00000003a6037221 */ /* 0x010fe20000010000 */
[----:B------:R-:W-:Y:S01]  /*f6b0*/  F2FP.F16.F32.PACK_AB R166, R181, R166 ;  /* 0x000000a6b5a6723e */ /* 0x000fe200000000ff */
[-C--:B------:R-:W-:Y:S01]  /*f6c0*/  FMUL.FTZ R30, R30, R10.reuse ;  /* 0x0000000a1e1e7220 */ /* 0x080fe20000410000 */
[-C--:B------:R-:W-:Y:S01]  /*f6d0*/  FMUL.FTZ R31, R31, R10.reuse ;  /* 0x0000000a1f1f7220 */ /* 0x080fe20000410000 */
[----:B------:R-:W-:Y:S01]  /*f6e0*/  FADD.FTZ R3, R181, R3 ;  /* 0x00000003b5037221 */ /* 0x000fe20000010000 */
[-C--:B------:R-:W-:Y:S01]  /*f6f0*/  FMUL.FTZ R34, R34, R10.reuse ;  /* 0x0000000a22227220 */ /* 0x080fe20000410000 */
[----:B------:R-:W-:Y:S01]  /*f700*/  FMUL.FTZ R35, R35, R10 ;  /* 0x0000000a23237220 */ /* 0x000fe20000410000 */
[----:B------:R-:W4:Y:S01]  /*f710*/  MUFU.EX2 R183, R183 ;  /* 0x000000b700b77308 */ /* 0x000f220000000800 */
[C---:B-----5:R-:W-:Y:S01]  /*f720*/  FADD.FTZ R0, R179.reuse, R0 ;  /* 0x00000000b3007221 */ /* 0x060fe20000010000 */
        /* <DEDUP_REMOVED lines=63> */
[----:B---3--:R-:W-:Y:S06]  /*fb20*/  @!P0 BRA `(.L_x_2636) ;  /* 0x0000000000048947 */ /* 0x008fec0003800000 */
[----:B------:R-:W-:Y:S01]  /*fb30*/  BPT.TRAP 0x1 ;  /* 0x000000040000795c */ /* 0x000fe20000300000 */
.L_x_2636:
[----:B------:R2:W3:Y:S01]  /*fb40*/  SYNCS.PHASECHK.TRANS64.TRYWAIT P1, [R209+URZ+0x28c50], R210 ;  /* 0x028c50d2d10075a7 */ /* 0x0004e2000802017f */
[----:B------:R-:W-:Y:S05]  /*fb50*/  @!P0 BRA `(.L_x_2637) ;  /* 0x0000000000048947 */ /* 0x000fea0003800000 */
[----:B------:R-:W-:Y:S01]  /*fb60*/  BPT.TRAP 0x1 ;  /* 0x000000040000795c */ /* 0x000fe20000300000 */
.L_x_2637:
[----:B------:R-:W-:Y:S04]  /*fb70*/  BSSY B2, `(.L_x_2638) ;  /* 0x0000004000027945 */ /* 0x000fe80003800000 */
[----:B---3--:R-:W-:Y:S05]  /*fb80*/  @P1 BRA `(.L_x_2639) ;  /* 0x0000000000081947 */ /* 0x008fea0003800000 */
[----:B------:R-:W3:Y:S02]  /*fb90*/  SYNCS.PHASECHK.TRANS64.TRYWAIT P1, [R209+URZ+0x28c50], R210 ;  /* 0x028c50d2d10075a7 */ /* 0x000ee4000802017f */
[----:B---3--:R-:W-:Y:S05]  /*fba0*/  @!P1 BRA `(.L_x_2640) ;  /* 0x0000013800009947 */ /* 0x008fea0003800000 */
.L_x_2639:
[----:B------:R-:W-:Y:S05]  /*fbb0*/  BSYNC B2 ;  /* 0x0000000000027941 */ /* 0x000fea0003800000 */
.L_x_2638:
[----:B------:R-:W-:Y:S01]  /*fbc0*/  IMAD R168, R208, 0x1000, R195 ;  /* 0x00001000d0a87824 */ /* 0x000fe200078e02c3 */
[----:B------:R-:W-:Y:S01]  /*fbd0*/  WARPGROUP.ARRIVE ;  /* 0x00000000000079c5 */ /* 0x000fe20000000000 */
[----:B------:R-:W-:-:S03]  /*fbe0*/  IMAD.MOV.U32 R169, RZ, RZ, 0x40000040 ;  /* 0x40000040ffa97424 */ /* 0x000fc600078e00ff */
[----:B------:R-:W-:Y:S02]  /*fbf0*/  R2UR UR6, R168 ;  /* 0x00000000a80672ca */ /* 0x000fe400000e0000 */
[----:B------:R-:W-:Y:S01]  /*fc00*/  R2UR UR7, R169 ;  /* 0x00000000a90772ca */ /* 0x000fe200000e0000 */
[----:B------:R-:W-:-:S12]  /*fc10*/  IMAD.MOV.U32 R169, RZ, RZ, 0x40000040 ;  /* 0x40000040ffa97424 */ /* 0x000fd800078e00ff */
[----:B------:R-:W-:Y:S03]  /*fc20*/  HGMMA.64x256x16.F32 R24, R152, gdesc[UR4].tnspB, R24, gsb0 ;  /* 0x43e0000498187df0 */ /* 0x000fe60008000818 */
[----:B------:R-:W-:Y:S02]  /*fc30*/  WARPGROUP.DEPBAR.LE gsb0, 0x0 ;  /* 0x00008000000079c5 */ /* 0x000fe40000010000 */
[----:B------:R-:W-:Y:S01]  /*fc40*/  VIADD R152, R168, 0x80 ;  /* 0x00000080a8987836 */ /* 0x000fe20000000000 */
        /* <DEDUP_REMOVED lines=31> */
.L_x_2641:
[----:B------:R-:W-:Y:S01]  /*fe40*/  ISETP.GT.AND P1, PT, R15, R211, PT ;  /* 0x000000d30f00720c */ /* 0x000fe20003f24270 */
[----:B0123--:R-:W-:Y:S02]  /*fe50*/  VIADD R209, R209, 0x28c60 ;  /* 0x00028c60d1d17836 */ /* 0x00ffe40000000000 */
[----:B------:R-:W-:Y:S02]  /*fe60*/  VIADD R15, R15, 0xffffffff ;  /* 0xffffffff0f0f7836 */ /* 0x000fe40000000000 */
[----:B------:R-:W-:Y:S01]  /*fe70*/  IMAD.MOV.U32 R14, RZ, RZ, R171 ;  /* 0x000000ffff0e7224 */ /* 0x000fe200078e00ab */
[----:B------:R-:W-:Y:S01]  /*fe80*/  PRMT R209, R186, 0x654, R209 ;  /* 0x00000654bad17816 */ /* 0x000fe200000000d1 */
[----:B------:R-:W-:Y:S02]  /*fe90*/  IMAD.MOV.U32 R10, RZ, RZ, R172 ;  /* 0x000000ffff0a7224 */ /* 0x000fe400078e00ac */
[----:B------:R-:W-:Y:S01]  /*fea0*/  IMAD.MOV.U32 R17, RZ, RZ, R208 ;  /* 0x000000ffff117224 */ /* 0x000fe200078e00d0 */
[----:B------:R0:W-:Y:S03]  /*feb0*/  SYNCS.ARRIVE.TRANS64.RED.A1T0 RZ, [R209+URZ], RZ ;  /* 0x000000ffd1ff79a7 */ /* 0x0001e6000810043f */
[----:B------:R-:W-:Y:S05]  /*fec0*/  @P1 BRA `(.L_x_2642) ;  /* 0xffffffd800541947 */ /* 0x000fea000383ffff */
[----:B------:R-:W-:Y:S05]  /*fed0*/  BSYNC B0 ;  /* 0x0000000000007941 */ /* 0x000fea0003800000 */
.L_x_2621:
[----:B------:R-:W-:Y:S02]  /*fee0*/  IMAD.MOV.U32 R14, RZ, RZ, R171 ;  /* 0x000000ffff0e7224 */ /* 0x000fe400078e00ab */
[----:B------:R-:W-:Y:S02]  /*fef0*/  IMAD.MOV.U32 R10, RZ, RZ, R172 ;  /* 0x000000ffff0a7224 */ /* 0x000fe400078e00ac */
[----:B------:R-:W-:-:S07]  /*ff00*/  IMAD.MOV.U32 R17, RZ, RZ, R208 ;  /* 0x000000ffff117224 */ /* 0x000fce00078e00d0 */
.L_x_2620:
[----:B------:R-:W-:Y:S05]  /*ff10*/  BSYNC B1 ;  /* 0x0000000000017941 */ /* 0x000fea0003800000 */
.L_x_2619:
[----:B------:R-:W1:Y:S01]  /*ff20*/  LDC R152, c[0x0][0x448] ;  /* 0x00011200ff987b82 */ /* 0x000e620000000800 */
[----:B------:R-:W-:-:S07]  /*ff30*/  VIADD R153, R196, 0x3f ;  /* 0x0000003fc4997836 */ /* 0x000fce0000000000 */
[----:B------:R-:W2:Y:S01]  /*ff40*/  LDC R155, c[0x0][0x9e4] ;  /* 0x00027900ff9b7b82 */ /* 0x000ea20000000800 */
[----:B-1----:R-:W-:Y:S02]  /*ff50*/  ISETP.NE.AND P4, PT, R152, 0x1, PT ;  /* 0x000000019800780c */ /* 0x002fe40003f85270 */
[----:B--2---:R-:W-:-:S11]  /*ff60*/  ISETP.GE.AND P5, PT, R155, 0x1, PT ;  /* 0x000000019b00780c */ /* 0x004fd60003fa6270 */
[----:B------:R-:W1:Y:S08]  /*ff70*/  @P4 LDC R154, c[0x0][0x44c] ;  /* 0x00011300ff9a4b82 */ /* 0x000e700000000800 */
[----:B------:R-:W2:Y:S01]  /*ff80*/  @P4 LDC R152, c[0x0][0x450] ;  /* 0x00011400ff984b82 */ /* 0x000ea20000000800 */
[----:B-1----:R-:W-:-:S05]  /*ff90*/  @P4 IMAD.HI.U32 R154, R153, R154, RZ ;  /* 0x0000009a999a4227 */ /* 0x002fca00078e00ff */
[----:B--2---:R-:W-:Y:S02]  /*ffa0*/  @P4 SHF.R.U32.HI R153, RZ, R152, R154 ;  /* 0x00000098ff994219 */ /* 0x004fe4000001169a */
[----:B------:R-:W-:-:S05]  /*ffb0*/  IADD3 R152, R184, 0x1, -R23 ;  /* 0x00000001b8987810 */ /* 0x000fca0007ffe817 */
[----:B------:R-:W-:-:S04]  /*ffc0*/  IMAD.IADD R153, R152, 0x1, R153 ;  /* 0x0000000198997824 */ /* 0x000fc800078e0299 */
[----:B------:R-:W-:Y:S01]  /*ffd0*/  IMAD.IADD R20, R153, 0x1, -R20 ;  /* 0x0000000199147824 */ /* 0x000fe200078e0a14 */
[----:B------:R-:W-:Y:S06]  /*ffe0*/  @!P5 BRA `(.L_x_2643) ;  /* 0x000000000048d947 */ /* 0x000fec0003800000 */
[----:B------:R-:W-:Y:S01]  /*fff0*/  IMAD.MOV.U32 R154, RZ, RZ, R153 ;  /* 0x000000ffff9a7224 */ /* 0x000fe200078e0099 */
[----:B------:R-:W-:Y:S04]  /*10000*/  BSSY B0, `(.L_x_2644) ;  /* 0x000000e000007945 */ /* 0x000fe80003800000 */
[----:B------:R-:W-:-:S13]  /*10010*/  ISETP.GT.AND P1, PT, R154, -0x1, PT ;  /* 0xffffffff9a00780c */ /* 0x000fda0003f24270 */
[----:B------:R-:W-:Y:S05]  /*10020*/  @P1 BRA `(.L_x_2645) ;  /* 0x00000000001c1947 */ /* 0x000fea0003800000 */
[----:B------:R-:W-:Y:S02]  /*10030*/  ISETP.NE.AND P1, PT, R155, 0x1, PT ;  /* 0x000000019b00780c */ /* 0x000fe40003f25270 */
[----:B------:R-:W-:-:S11]  /*10040*/  LOP3.LUT R154, RZ, R154, RZ, 0x33, !PT ;  /* 0x0000009aff9a7212 */ /* 0x000fd600078e33ff */
[----:B------:R-:W1:Y:S02]  /*10050*/  @P1 LDC.64 R152, c[0x0][0x9e8] ;  /* 0x00027a00ff981b82 */ /* 0x000e640000000a00 */
[----:B-1----:R-:W-:-:S05]  /*10060*/  @P1 IMAD.HI.U32 R152, R154, R152, RZ ;  /* 0x000000989a981227 */ /* 0x002fca00078e00ff */
[----:B------:R-:W-:-:S04]  /*10070*/  @P1 SHF.R.U32.HI R154, RZ, R153, R152 ;  /* 0x00000099ff9a1219 */ /* 0x000fc80000011698 */
[----:B------:R-:W-:Y:S01]  /*10080*/  LOP3.LUT R154, RZ, R154, RZ, 0x33, !PT ;  /* 0x0000009aff9a7212 */ /* 0x000fe200078e33ff */
[----:B------:R-:W-:Y:S06]  /*10090*/  BRA `(.L_x_2646) ;  /* 0x0000000000107947 */ /* 0x000fec0003800000 */
.L_x_2645:
[----:B------:R-:W-:-:S13]  /*100a0*/  ISETP.NE.AND P1, PT, R155, 0x1, PT ;  /* 0x000000019b00780c */ /* 0x000fda0003f25270 */
[----:B------:R-:W1:Y:S02]  /*100b0*/  @P1 LDC.64 R152, c[0x0][0x9e8] ;  /* 0x00027a00ff981b82 */ /* 0x000e640000000a00 */
[----:B-1----:R-:W-:-:S05]  /*100c0*/  @P1 IMAD.HI.U32 R152, R154, R152, RZ ;  /* 0x000000989a981227 */ /* 0x002fca00078e00ff */
[----:B------:R-:W-:-:S07]  /*100d0*/  @P1 SHF.R.U32.HI R154, RZ, R153, R152 ;  /* 0x00000099ff9a1219 */ /* 0x000fce0000011698 */
.L_x_2646:
[----:B------:R-:W-:Y:S05]  /*100e0*/  BSYNC B0 ;  /* 0x0000000000007941 */ /* 0x000fea0003800000 */
.L_x_2644:
[----:B------:R-:W-:-:S05]  /*100f0*/  IMAD R154, R154, R155, RZ ;  /* 0x0000009b9a9a7224 */ /* 0x000fca00078e02ff */
[----:B------:R-:W-:-:S07]  /*10100*/  VIMNMX R20, R20, R154, !PT ;  /* 0x0000009a14147248 */ /* 0x000fce0007fe0100 */
.L_x_2643:
[----:B------:R-:W-:Y:S01]  /*10110*/  VIADD R20, R20, 0x3f ;  /* 0x0000003f14147836 */ /* 0x000fe20000000000 */
[----:B------:R-:W-:Y:S04]  /*10120*/  BSSY B1, `(.L_x_2647) ;  /* 0x00001b0000017945 */ /* 0x000fe80003800000 */
[----:B------:R-:W-:-:S04]  /*10130*/  SHF.R.S32.HI R152, RZ, 0x1f, R20 ;  /* 0x0000001fff987819 */ /* 0x000fc80000011414 */
[----:B------:R-:W-:-:S04]  /*10140*/  LEA.HI R152, R152, R20, RZ, 0x6 ;  /* 0x0000001498987211 */ /* 0x000fc800078f30ff */
[----:B------:R-:W-:-:S04]  /*10150*/  SHF.R.S32.HI R20, RZ, 0x6, R152 ;  /* 0x00000006ff147819 */ /* 0x000fc80000011498 */
[----:B------:R-:W-:-:S04]  /*10160*/  VIMNMX R20, R213, R20, !PT ;  /* 0x00000014d5147248 */ /* 0x000fc80007fe0100 */
[----:B------:R-:W-:-:S13]  /*10170*/  ISETP.GE.AND P1, PT, R15, R20, PT ;  /* 0x000000140f00720c */ /* 0x000fda0003f26270 */
[----:B------:R-:W-:Y:S05]  /*10180*/  @!P1 BRA `(.L_x_2648) ;  /* 0x0000001800a49947 */ /* 0x000fea0003800000 */
[----:B------:R-:W-:Y:S01]  /*10190*/  BSSY B0, `(.L_x_2649) ;  /* 0x00001a7000007945 */ /* 0x000fe20003800000 */
[----:B------:R-:W-:Y:S02]  /*101a0*/  IMAD.MOV.U32 R208, RZ, RZ, R14 ;  /* 0x000000ffffd07224 */ /* 0x000fe400078e000e */
[----:B------:R-:W-:Y:S02]  /*101b0*/  IMAD.MOV.U32 R210, RZ, RZ, R10 ;  /* 0x000000ffffd27224 */ /* 0x000fe400078e000a */
[----:B------:R-:W-:Y:S02]  /*101c0*/  IMAD.MOV.U32 R202, RZ, RZ, R15 ;  /* 0x000000ffffca7224 */ /* 0x000fe400078e000f */
[----:B0-----:R-:W-:-:S07]  /*101d0*/  IMAD.MOV.U32 R209, RZ, RZ, R17 ;  /* 0x000000ffffd17224 */ /* 0x001fce00078e0011 */
.L_x_2662:
[----:B------:R-:W-:Y:S02]  /*101e0*/  VIADD R17, R209, 0x1 ;  /* 0x00000001d1117836 */ /* 0x000fe40000000000 */
[----:B------:R-:W-:Y:S02]  /*101f0*/  IMAD.MOV.U32 R10, RZ, RZ, R202 ;  /* 0x000000ffff0a7224 */ /* 0x000fe400078e00ca */
[----:B------:R-:W-:Y:S01]  /*10200*/  VIADD R202, R202, 0xffffffff ;  /* 0xffffffffcaca7836 */ /* 0x000fe20000000000 */
[C---:B------:R-:W-:Y:S02]  /*10210*/  ISETP.NE.AND P2, PT, R17.reuse, 0x2, PT ;  /* 0x000000021100780c */ /* 0x040fe40003f45270 */
[----:B------:R-:W-:Y:S02]  /*10220*/  ISETP.GT.AND P1, PT, R10, R20, PT ;  /* 0x000000140a00720c */ /* 0x000fe40003f24270 */
[----:B------:R-:W-:Y:S02]  /*10230*/  SEL R10, RZ, 0x1, P2 ;  /* 0x00000001ff0a7807 */ /* 0x000fe40001000000 */
[----:B------:R-:W-:-:S02]  /*10240*/  SEL R17, R17, RZ, P2 ;  /* 0x000000ff11117207 */ /* 0x000fc40001000000 */
[----:B------:R-:W-:Y:S01]  /*10250*/  LOP3.LUT R22, R22, R10, RZ, 0x3c, !PT ;  /* 0x0000000a16167212 */ /* 0x000fe200078e3cff */
[----:B0-----:R-:W-:Y:S06]  /*10260*/  @!P0 BRA `(.L_x_2650) ;  /* 0x0000000000048947 */ /* 0x001fec0003800000 */
[----:B------:R-:W-:Y:S01]  /*10270*/  BPT.TRAP 0x1 ;  /* 0x000000040000795c */ /* 0x000fe20000300000 */
.L_x_2650:
[----:B------:R-:W-:Y:S01]  /*10280*/  IMAD R15, R17, 0x8, R2 ;  /* 0x00000008110f7824 */ /* 0x000fe200078e0202 */
[----:B------:R-:W-:-:S04]  /*10290*/  SHF.L.U32 R203, R22, 0x1f, RZ ;  /* 0x0000001f16cb7819 */ /* 0x000fc800000006ff */
[----:B------:R0:W1:Y:S01]  /*102a0*/  SYNCS.PHASECHK.TRANS64.TRYWAIT P2, [R15+URZ+0x28c30], R203 ;  /* 0x028c30cb0f0075a7 */ /* 0x000062000804017f */
[----:B------:R-:W-:Y:S05]  /*102b0*/  @!P0 BRA `(.L_x_2651) ;  /* 0x0000000000048947 */ /* 0x000fea0003800000 */
[----:B------:R-:W-:Y:S01]  /*102c0*/  BPT.TRAP 0x1 ;  /* 0x000000040000795c */ /* 0x000fe20000300000 */
.L_x_2651:
[----:B------:R-:W-:Y:S01]  /*102d0*/  BSSY B2, `(.L_x_2652) ;  /* 0x0000006000027945 */ /* 0x000fe20003800000 */
[----:B------:R-:W-:Y:S02]  /*102e0*/  IMAD R154, R17, 0x200, R21 ;  /* 0x00000200119a7824 */ /* 0x000fe400078e0215 */
[----:B------:R-:W-:Y:S01]  /*102f0*/  IMAD.MOV.U32 R155, RZ, RZ, 0x40000040 ;  /* 0x40000040ff9b7424 */ /* 0x000fe200078e00ff */
[----:B-1----:R-:W-:Y:S06]  /*10300*/  @P2 BRA `(.L_x_2653) ;  /* 0x0000000000082947 */ /* 0x002fec0003800000 */
[----:B------:R-:W1:Y:S02]  /*10310*/  SYNCS.PHASECHK.TRANS64.TRYWAIT P2, [R15+URZ+0x28c30], R203 ;  /* 0x028c30cb0f0075a7 */ /* 0x000e64000804017f */
[----:B-1----:R-:W-:Y:S05]  /*10320*/  @!P2 BRA `(.L_x_2654) ;  /* 0x000001300034a947 */ /* 0x002fea0003800000 */
.L_x_2653:
[----:B------:R-:W-:Y:S05]  /*10330*/  BSYNC B2 ;  /* 0x0000000000027941 */ /* 0x000fea0003800000 */
.L_x_2652:
        /* <DEDUP_REMOVED lines=14> */
[----:B------:R-:W-:Y:S01]  /*10420*/  WARPGROUP.ARRIVE ;  /* 0x00000000000079c5 */ /* 0x000fe20000000000 */
[----:B------:R-:W-:Y:S02]  /*10430*/  R2UR UR8, R12 ;  /* 0x000000000c0872ca */ /* 0x000fe400000e0000 */
[----:B------:R-:W-:Y:S02]  /*10440*/  R2UR UR9, R13 ;  /* 0x000000000d0972ca */ /* 0x000fe400000e0000 */
[----:B------:R-:W-:Y:S01]  /*10450*/  R2UR UR14, R10 ;  /* 0x000000000a0e72ca */ /* 0x000fe200000e0000 */
[----:B------:R-:W-:Y:S01]  /*10460*/  HGMMA.64x64x16.F32 R152, gdesc[UR4], RZ, !UPT, gsb0 ;  /* 0x00e00000049879f0 */ /* 0x000fe2000c0008ff */
[----:B------:R-:W-:Y:S02]  /*10470*/  R2UR UR15, R11 ;  /* 0x000000000b0f72ca */ /* 0x000fe400000e0000 */
[----:B------:R-:W-:-:S02]  /*10480*/  R2UR UR12, R8 ;  /* 0x00000000080c72ca */ /* 0x000fc400000e0000 */
        /* <DEDUP_REMOVED lines=15> */
.L_x_2655:
[----:B------:R-:W-:Y:S01]  /*10580*/  FMNMX.FTZ R10, R152, R210, !PT ;  /* 0x000000d2980a7209 */ /* 0x000fe20007810000 */
[----:B------:R-:W-:Y:S01]  /*10590*/  ULDC UR4, c[0x0][0x988] ;  /* 0x0002620000047ab9 */ /* 0x000fe20000000800 */
[----:B------:R-:W-:Y:S02]  /*105a0*/  ISETP.NE.AND P2, PT, R197, RZ, PT ;  /* 0x000000ffc500720c */ /* 0x000fe40003f45270 */
        /* <DEDUP_REMOVED lines=46> */
[-C--:B--2---:R-:W-:Y:S01]  /*10890*/  FMUL.FTZ R24, R24, R168.reuse ;  /* 0x000000a818187220 */ /* 0x084fe20000410000 */
[----:B------:R-:W-:Y:S01]  /*108a0*/  FMUL.FTZ R25, R25, R168 ;  /* 0x000000a819197220 */ /* 0x000fe20000410000 */
[----:B------:R-:W-:Y:S01]  /*108b0*/  FMNMX.FTZ R14, R155, R14, !PT ;  /* 0x0000000e9b0e7209 */ /* 0x000fe20007810000 */
[-C--:B------:R-:W-:Y:S01]  /*108c0*/  FMUL.FTZ R28, R28, R168.reuse ;  /* 0x000000a81c1c7220 */ /* 0x080fe20000410000 */
[-C--:B------:R-:W-:Y:S01]  /*108d0*/  FMUL.FTZ R29, R29, R168.reuse ;  /* 0x000000a81d1d7220 */ /* 0x080fe20000410000 */
[----:B------:R-:W-:Y:S01]  /*108e0*/  FMUL.FTZ R32, R32, R168 ;  /* 0x000000a820207220 */ /* 0x000fe20000410000 */
[----:B------:R-:W-:Y:S01]  /*108f0*/  FMNMX.FTZ R14, R158, R14, !PT ;  /* 0x0000000e9e0e7209 */ /* 0x000fe20007810000 */
[----:B------:R-:W-:Y:S01]  /*10900*/  MUFU.EX2 R211, R161 ;  /* 0x000000a100d37308 */ /* 0x000fe20000000800 */
[----:B----4-:R-:W-:Y:S01]  /*10910*/  FFMA.FTZ R3, R168, R3, R152 ;  /* 0x00000003a8037223 */ /* 0x010fe20000010098 */
[----:B------:R-:W-:Y:S01]  /*10920*/  FMUL.FTZ R33, R33, R168 ;  /* 0x000000a821217220 */ /* 0x000fe20000410000 */
[----:B------:R-:W-:Y:S01]  /*10930*/  FMNMX.FTZ R14, R159, R14, !PT ;  /* 0x0000000e9f0e7209 */ /* 0x000fe20007810000 */
[-C--:B------:R-:W-:Y:S01]  /*10940*/  FMUL.FTZ R36, R36, R168.reuse ;  /* 0x000000a824247220 */ /* 0x080fe20000410000 */
[-C--:B------:R-:W-:Y:S01]  /*10950*/  FMUL.FTZ R37, R37, R168.reuse ;  /* 0x000000a825257220 */ /* 0x080fe20000410000 */
[----:B------:R-:W-:Y:S01]  /*10960*/  FMUL.FTZ R40, R40, R168 ;  /* 0x000000a828287220 */ /* 0x000fe20000410000 */
[----:B------:R-:W-:Y:S01]  /*10970*/  FMNMX.FTZ R14, R162, R14, !PT ;  /* 0x0000000ea20e7209 */ /* 0x000fe20007810000 */
[----:B------:R-:W-:Y:S01]  /*10980*/  MUFU.EX2 R161, R169 ;  /* 0x000000a900a17308 */ /* 0x000fe20000000800 */
        /* <DEDUP_REMOVED lines=8> */
[----:B------:R-:W2:Y:S01]  /*10a10*/  MUFU.EX2 R156, R156 ;  /* 0x0000009c009c7308 */ /* 0x000ea20000000800 */
[-C--:B------:R-:W-:Y:S01]  /*10a20*/  FMUL.FTZ R49, R49, R168.reuse ;  /* 0x000000a831317220 */ /* 0x080fe20000410000 */
[----:B------:R-:W-:Y:S01]  /*10a30*/  FMUL.FTZ R52, R52, R168 ;  /* 0x000000a834347220 */ /* 0x000fe20000410000 */
[----:B------:R-:W-:Y:S01]  /*10a40*/  FMNMX.FTZ R14, R167, R14, !PT ;  /* 0x0000000ea70e7209 */ /* 0x000fe20007810000 */
[-C--:B------:R-:W-:Y:S01]  /*10a50*/  FMUL.FTZ R53, R53, R168.reuse ;  /* 0x000000a835357220 */ /* 0x080fe20000410000 */
[-C--:B------:R-:W-:Y:S01]  /*10a60*/  FMUL.FTZ R56, R56, R168.reuse ;  /* 0x000000a838387220 */ /* 0x080fe20000410000 */
[----:B------:R-:W-:Y:S01]  /*10a70*/  FMUL.FTZ R57, R57, R168 ;  /* 0x000000a839397220 */ /* 0x000fe20000410000 */
[----:B------:R-:W-:Y:S01]  /*10a80*/  FMNMX.FTZ R14, R170, R14, !PT ;  /* 0x0000000eaa0e7209 */ /* 0x000fe20007810000 */
[----:B------:R-:W3:Y:S01]  /*10a90*/  MUFU.EX2 R157, R157 ;  /* 0x0000009d009d7308 */ /* 0x000ee20000000800 */
        /* <DEDUP_REMOVED lines=16> */
[----:B---3--:R-:W-:Y:S01]  /*10ba0*/  FADD.FTZ R3, R157, R3 ;  /* 0x000000039d037221 */ /* 0x008fe20000010000 */
        /* <DEDUP_REMOVED lines=48> */
[----:B------:R-:W-:-:S07]  /*10eb0*/  FMUL.FTZ R149, R149, R168 ;  /* 0x000000a895957220 */ /* 0x000fce0000410000 */
[----:B------:R-:W-:Y:S01]  /*10ec0*/  MUFU.EX2 R160, R210 ;  /* 0x000000d200a07308 */ /* 0x000fe20000000800 */
[----:B---3--:R-:W-:Y:S01]  /*10ed0*/  FADD.FTZ R3, R153, R3 ;  /* 0x0000000399037221 */ /* 0x008fe20000010000 */
[----:B--2---:R-:W-:-:S05]  /*10ee0*/  FMNMX.FTZ R14, R14, R220, !PT ;  /* 0x000000dc0e0e7209 */ /* 0x004fca0007810000 */
[----:B------:R-:W-:Y:S01]  /*10ef0*/  FADD.FTZ R169, -R14, R208 ;  /* 0x000000d00ea97221 */ /* 0x000fe20000010100 */
[----:B------:R-:W-:-:S03]  /*10f00*/  @!P2 IMAD R208, R209, 0x40, R194 ;  /* 0x00000040d1d0a824 */ /* 0x000fc600078e02c2 */
[----:B------:R-:W-:Y:S01]  /*10f10*/  FMUL.FTZ R169, R169, R11 ;  /* 0x0000000ba9a97220 */ /* 0x000fe20000410000 */
[----:B------:R-:W-:-:S05]  /*10f20*/  @!P2 IMAD R208, R208, 0x4, R2 ;  /* 0x00000004d0d0a824 */ /* 0x000fca00078e0202 */
[----:B------:R-:W2:Y:S01]  /*10f30*/  MUFU.EX2 R169, R169 ;  /* 0x000000a900a97308 */ /* 0x000ea20000000800 */
[----:B------:R-:W-:Y:S04]  /*10f40*/  @!P2 STS [R208+0x28800], R168 ;  /* 0x028800a8d000a388 */ /* 0x000fe80000000800 */
        /* <DEDUP_REMOVED lines=26> */
[----:B------:R2:W3:Y:S01]  /*110f0*/  MUFU.EX2 R181, R154 ;  /* 0x0000009a00b57308 */ /* 0x0004e20000000800 */
[-CC-:B------:R-:W-:Y:S01]  /*11100*/  FFMA.FTZ R175, R175, R11.reuse, -R208.reuse ;  /* 0x0000000bafaf7223 */ /* 0x180fe200000108d0 */
[-CC-:B------:R-:W-:Y:S01]  /*11110*/  FFMA.FTZ R178, R178, R11.reuse, -R208.reuse ;  /* 0x0000000bb2b27223 */ /* 0x180fe200000108d0 */
[-CC-:B------:R-:W-:Y:S01]  /*11120*/  FFMA.FTZ R179, R179, R11.reuse, -R208.reuse ;  /* 0x0000000bb3b37223 */ /* 0x180fe200000108d0 */
[-CC-:B------:R-:W-:Y:S01]  /*11130*/  FFMA.FTZ R182, R182, R11.reuse, -R208.reuse ;  /* 0x0000000bb6b67223 */ /* 0x180fe200000108d0 */
[----:B------:R-:W-:Y:S01]  /*11140*/  FFMA.FTZ R183, R183, R11, -R208 ;  /* 0x0000000bb7b77223 */ /* 0x000fe200000108d0 */
[-C--:B------:R-:W-:Y:S01]  /*11150*/  FMUL.FTZ R50, R50, R169.reuse ;  /* 0x000000a932327220 */ /* 0x080fe20000410000 */
[-C--:B------:R-:W-:Y:S01]  /*11160*/  FMUL.FTZ R51, R51, R169.reuse ;  /* 0x000000a933337220 */ /* 0x080fe20000410000 */
[----:B------:R-:W4:Y:S01]  /*11170*/  MUFU.EX2 R155, R155 ;  /* 0x0000009b009b7308 */ /* 0x000f220000000800 */
[----:B--2---:R-:W-:Y:S01]  /*11180*/  F2FP.F16.F32.PACK_AB R154, R157, R156 ;  /* 0x0000009c9d9a723e */ /* 0x004fe200000000ff */
[----:B------:R-:W-:Y:S01]  /*11190*/  FMUL.FTZ R54, R54, R169 ;  /* 0x000000a936367220 */ /* 0x000fe20000410000 */
[----:B------:R-:W-:Y:S01]  /*111a0*/  F2FP.F16.F32.PACK_AB R156, R211, R153 ;  /* 0x00000099d39c723e */ /* 0x000fe200000000ff */
[-C--:B------:R-:W-:Y:S01]  /*111b0*/  FMUL.FTZ R55, R55, R169.reuse ;  /* 0x000000a937377220 */ /* 0x080fe20000410000 */
[-C--:B------:R-:W-:Y:S01]  /*111c0*/  FMUL.FTZ R58, R58, R169.reuse ;  /* 0x000000a93a3a7220 */ /* 0x080fe20000410000 */
[-C--:B------:R-:W-:Y:S01]  /*111d0*/  FMUL.FTZ R59, R59, R169.reuse ;  /* 0x000000a93b3b7220 */ /* 0x080fe20000410000 */
[-C--:B------:R-:W-:Y:S01]  /*111e0*/  FMUL.FTZ R62, R62, R169.reuse ;  /* 0x000000a93e3e7220 */ /* 0x080fe20000410000 */
[----:B------:R-:W2:Y:S01]  /*111f0*/  MUFU.EX2 R158, R158 ;  /* 0x0000009e009e7308 */ /* 0x000ea20000000800 */
[----:B---3--:R-:W-:Y:S01]  /*11200*/  FFMA.FTZ R157, R169, R0, R181 ;  /* 0x00000000a99d7223 */ /* 0x008fe200000100b5 */
[----:B------:R-:W-:Y:S01]  /*11210*/  FADD.FTZ R0, R211, R3 ;  /* 0x00000003d3007221 */ /* 0x000fe20000010000 */
[-C--:B------:R-:W-:Y:S01]  /*11220*/  FMUL.FTZ R63, R63, R169.reuse ;  /* 0x000000a93f3f7220 */ /* 0x080fe20000410000 */
[-C--:B------:R-:W-:Y:S01]  /*11230*/  FMUL.FTZ R66, R66, R169.reuse ;  /* 0x000000a942427220 */ /* 0x080fe20000410000 */
[-C--:B------:R-:W-:Y:S01]  /*11240*/  FMUL.FTZ R67, R67, R169.reuse ;  /* 0x000000a943437220 */ /* 0x080fe20000410000 */
[----:B------:R-:W-:Y:S01]  /*11250*/  FADD.FTZ R0, R164, R0 ;  /* 0x00000000a4007221 */ /* 0x000fe20000010000 */
[----:B------:R-:W-:Y:S01]  /*11260*/  FMUL.FTZ R70, R70, R169 ;  /* 0x000000a946467220 */ /* 0x000fe20000410000 */
[----:B------:R-:W3:Y:S01]  /*11270*/  MUFU.EX2 R159, R159 ;  /* 0x0000009f009f7308 */ /* 0x000ee20000000800 */
[----:B----4-:R-:W-:Y:S01]  /*11280*/  FADD.FTZ R157, R155, R157 ;  /* 0x0000009d9b9d7221 */ /* 0x010fe20000010000 */
[----:B------:R-:W-:Y:S01]  /*11290*/  FADD.FTZ R0, R165, R0 ;  /* 0x00000000a5007221 */ /* 0x000fe20000010000 */
[----:B------:R-:W-:Y:S01]  /*112a0*/  F2FP.F16.F32.PACK_AB R153, R155, R181 ;  /* 0x000000b59b99723e */ /* 0x000fe200000000ff */
[-C--:B------:R-:W-:Y:S01]  /*112b0*/  FMUL.FTZ R71, R71, R169.reuse ;  /* 0x000000a947477220 */ /* 0x080fe20000410000 */
[-C--:B------:R-:W-:Y:S01]  /*112c0*/  FMUL.FTZ R74, R74, R169.reuse ;  /* 0x000000a94a4a7220 */ /* 0x080fe20000410000 */
[----:B------:R-:W-:Y:S01]  /*112d0*/  FADD.FTZ R0, R160, R0 ;  /* 0x00000000a0007221 */ /* 0x000fe20000010000 */
[C---:B------:R-:W-:Y:S01]  /*112e0*/  F2FP.F16.F32.PACK_AB R160, R161.reuse, R160 ;  /* 0x000000a0a1a0723e */ /* 0x040fe200000000ff */
[----:B------:R-:W4:Y:S01]  /*112f0*/  MUFU.EX2 R162, R162 ;  /* 0x000000a200a27308 */ /* 0x000f220000000800 */
[----:B--2---:R-:W-:Y:S01]  /*11300*/  FADD.FTZ R157, R158, R157 ;  /* 0x0000009d9e9d7221 */ /* 0x004fe20000010000 */
[----:B------:R-:W-:Y:S01]  /*11310*/  FADD.FTZ R0, R161, R0 ;  /* 0x00000000a1007221 */ /* 0x000fe20000010000 */
[-C--:B------:R-:W-:Y:S01]  /*11320*/  FMUL.FTZ R75, R75, R169.reuse ;  /* 0x000000a94b4b7220 */ /* 0x080fe20000410000 */
[-C--:B------:R-:W-:Y:S01]  /*11330*/  FMUL.FTZ R78, R78, R169.reuse ;  /* 0x000000a94e4e7220 */ /* 0x080fe20000410000 */
[-C--:B------:R-:W-:Y:S01]  /*11340*/  FMUL.FTZ R79, R79, R169.reuse ;  /* 0x000000a94f4f7220 */ /* 0x080fe20000410000 */
[----:B------:R-:W-:Y:S01]  /*11350*/  FADD.FTZ R0, R172, R0 ;  /* 0x00000000ac007221 */ /* 0x000fe20000010000 */
[-C--:B------:R-:W-:Y:S01]  /*11360*/  FMUL.FTZ R82, R82, R169.reuse ;  /* 0x000000a952527220 */ /* 0x080fe20000410000 */
[----:B------:R-:W2:Y:S01]  /*11370*/  MUFU.EX2 R163, R163 ;  /* 0x000000a300a37308 */ /* 0x000ea20000000800 */
[C---:B---3--:R-:W-:Y:S01]  /*11380*/  FADD.FTZ R157, R159.reuse, R157 ;  /* 0x0000009d9f9d7221 */ /* 0x048fe20000010000 */
[----:B------:R-:W-:Y:S01]  /*11390*/  F2FP.F16.F32.PACK_AB R155, R159, R158 ;  /* 0x0000009e9f9b723e */ /* 0x000fe200000000ff */
[----:B------:R-:W-:Y:S01]  /*113a0*/  BAR.SYNC.DEFER_BLOCKING 0xf, 0x100 ;  /* 0x03c4000000007b1d */ /* 0x000fe20000010000 */
[----:B------:R-:W-:Y:S01]  /*113b0*/  F2FP.F16.F32.PACK_AB R158, R165, R164 ;  /* 0x000000a4a59e723e */ /* 0x000fe200000000ff */
[----:B------:R-:W-:Y:S01]  /*113c0*/  FADD.FTZ R0, R173, R0 ;  /* 0x00000000ad007221 */ /* 0x000fe20000010000 */
[----:B------:R-:W-:Y:S01]  /*113d0*/  F2FP.F16.F32.PACK_AB R164, R177, R176 ;  /* 0x000000b0b1a4723e */ /* 0x000fe200000000ff */
        /* <DEDUP_REMOVED lines=45> */
[----:B------:R-:W-:Y:S01]  /*116b0*/  FADD.FTZ R170, R180, R0 ;  /* 0x00000000b4aa7221 */ /* 0x000fe20000010000 */
[-C--:B------:R-:W-:Y:S01]  /*116c0*/  FMUL.FTZ R134, R134, R169.reuse ;  /* 0x000000a986867220 */ /* 0x080fe20000410000 */
[-C--:B------:R-:W-:Y:S01]  /*116d0*/  FMUL.FTZ R135, R135, R169.reuse ;  /* 0x000000a987877220 */ /* 0x080fe20000410000 */
[-C--:B------:R-:W-:Y:S01]  /*116e0*/  FMUL.FTZ R138, R138, R169.reuse ;  /* 0x000000a98a8a7220 */ /* 0x080fe20000410000 */
[-C--:B------:R-:W-:Y:S01]  /*116f0*/  FMUL.FTZ R139, R139, R169.reuse ;  /* 0x000000a98b8b7220 */ /* 0x080fe20000410000 */
[----:B------:R-:W5:Y:S01]  /*11700*/  MUFU.EX2 R178, R178 ;  /* 0x000000b200b27308 */ /* 0x000f620000000800 */
        /* <DEDUP_REMOVED lines=17> */
[C---:B------:R-:W-:Y:S01]  /*11820*/  FADD.FTZ R3, R166.reuse, R170 ;  /* 0x000000aaa6037221 */ /* 0x040fe20000010000 */
[----:B------:R-:W-:Y:S02]  /*11830*/  F2FP.F16.F32.PACK_AB R166, R166, R180 ;  /* 0x000000b4a6a6723e */ /* 0x000fe400000000ff */
[C---:B-----5:R-:W-:Y:S01]  /*11840*/  F2FP.F16.F32.PACK_AB R167, R183.reuse, R167 ;  /* 0x000000a7b7a7723e */ /* 0x060fe200000000ff */
[----:B------:R-:W-:-:S04]  /*11850*/  FADD.FTZ R0, R183, R0 ;  /* 0x00000000b7007221 */ /* 0x000fc80000010000 */
[----:B------:R3:W-:Y:S01]  /*11860*/  STSM.16.M88.4 [R204], R164 ;  /* 0x000000a4cc007844 */ /* 0x0007e20000000200 */
[----:B------:R-:W-:Y:S05]  /*11870*/  @!P0 BRA `(.L_x_2656) ;  /* 0x0000000000048947 */ /* 0x000fea0003800000 */
[----:B------:R-:W-:Y:S01]  /*11880*/  BPT.TRAP 0x1 ;  /* 0x000000040000795c */ /* 0x000fe20000300000 */
.L_x_2656:
[----:B------:R2:W4:Y:S01]  /*11890*/  SYNCS.PHASECHK.TRANS64.TRYWAIT P2, [R15+URZ+0x28c50], R203 ;  /* 0x028c50cb0f0075a7 */ /* 0x000522000804017f */
[----:B------:R-:W-:Y:S05]  /*118a0*/  @!P0 BRA `(.L_x_2657) ;  /* 0x0000000000048947 */ /* 0x000fea0003800000 */
[----:B------:R-:W-:Y:S01]  /*118b0*/  BPT.TRAP 0x1 ;  /* 0x000000040000795c */ /* 0x000fe20000300000 */
.L_x_2657:
[----:B------:R-:W-:Y:S04]  /*118c0*/  BSSY B2, `(.L_x_2658) ;  /* 0x0000004000027945 */ /* 0x000fe80003800000 */
[----:B----4-:R-:W-:Y:S05]  /*118d0*/  @P2 BRA `(.L_x_2659) ;  /* 0x0000000000082947 */ /* 0x010fea0003800000 */
[----:B------:R-:W4:Y:S02]  /*118e0*/  SYNCS.PHASECHK.TRANS64.TRYWAIT P2, [R15+URZ+0x28c50], R203 ;  /* 0x028c50cb0f0075a7 */ /* 0x000f24000804017f */
[----:B----4-:R-:W-:Y:S05]  /*118f0*/  @!P2 BRA `(.L_x_2660) ;  /* 0x0000011800d4a947 */ /* 0x010fea0003800000 */
.L_x_2659:
[----:B------:R-:W-:Y:S05]  /*11900*/  BSYNC B2 ;  /* 0x0000000000027941 */ /* 0x000fea0003800000 */
.L_x_2658:
        /* <DEDUP_REMOVED lines=40> */
.L_x_2661:
[----:B012-4-:R-:W-:Y:S02]  /*11b90*/  VIADD R15, R15, 0x28c60 ;  /* 0x00028c600f0f7836 */ /* 0x017fe40000000000 */
[----:B------:R-:W-:Y:S02]  /*11ba0*/  IMAD.MOV.U32 R208, RZ, RZ, R14 ;  /* 0x000000ffffd07224 */ /* 0x000fe400078e000e */
[----:B------:R-:W-:Y:S01]  /*11bb0*/  IMAD.MOV.U32 R210, RZ, RZ, R10 ;  /* 0x000000ffffd27224 */ /* 0x000fe200078e000a */
[----:B------:R-:W-:Y:S01]  /*11bc0*/  PRMT R15, R186, 0x654, R15 ;  /* 0x00000654ba0f7816 */ /* 0x000fe2000000000f */
[----:B------:R-:W-:-:S03]  /*11bd0*/  IMAD.MOV.U32 R209, RZ, RZ, R17 ;  /* 0x000000ffffd17224 */ /* 0x000fc600078e0011 */
[----:B------:R0:W-:Y:S01]  /*11be0*/  SYNCS.ARRIVE.TRANS64.RED.A1T0 RZ, [R15+URZ], RZ ;  /* 0x000000ff0fff79a7 */ /* 0x0001e2000810043f */
[----:B------:R-:W-:Y:S05]  /*11bf0*/  @P1 BRA `(.L_x_2662) ;  /* 0xffffffe400781947 */ /* 0x000fea000383ffff */
[----:B------:R-:W-:Y:S05]  /*11c00*/  BSYNC B0 ;  /* 0x0000000000007941 */ /* 0x000fea0003800000 */
.L_x_2649:
[----:B0-----:R-:W-:-:S07]  /*11c10*/  IMAD.MOV.U32 R15, RZ, RZ, R202 ;  /* 0x000000ffff0f7224 */ /* 0x001fce00078e00ca */
.L_x_2648:
[----:B------:R-:W-:Y:S05]  /*11c20*/  BSYNC B1 ;  /* 0x0000000000017941 */ /* 0x000fea0003800000 */
.L_x_2647:
[----:B------:R-:W-:Y:S01]  /*11c30*/  ISETP.GE.AND P1, PT, R15, R213, PT ;  /* 0x000000d50f00720c */ /* 0x000fe20003f26270 */
[----:B------:R-:W-:-:S12]  /*11c40*/  BSSY B0, `(.L_x_2663) ;  /* 0x0000252000007945 */ /* 0x000fd80003800000 */
[----:B------:R-:W-:Y:S05]  /*11c50*/  @!P1 BRA `(.L_x_2664) ;  /* 0x0000002400409947 */ /* 0x000fea0003800000 */
[----:B0-----:R-:W-:Y:S02]  /*11c60*/  IMAD.MOV.U32 R209, RZ, RZ, R14 ;  /* 0x000000ffffd17224 */ /* 0x001fe400078e000e */
[----:B------:R-:W-:Y:S02]  /*11c70*/  IMAD.MOV.U32 R208, RZ, RZ, R10 ;  /* 0x000000ffffd07224 */ /* 0x000fe400078e000a */
[----:B------:R-:W-:-:S07]  /*11c80*/  IMAD.MOV.U32 R203, RZ, RZ, R17 ;  /* 0x000000ffffcb7224 */ /* 0x000fce00078e0011 */
.L_x_2685:
[----:B------:R-:W-:-:S05]  /*11c90*/  VIADD R17, R203, 0x1 ;  /* 0x00000001cb117836 */ /* 0x000fca0000000000 */
[----:B------:R-:W-:-:S04]  /*11ca0*/  ISETP.NE.AND P1, PT, R17, 0x2, PT ;  /* 0x000000021100780c */ /* 0x000fc80003f25270 */
[----:B------:R-:W-:Y:S02]  /*11cb0*/  SEL R10, RZ, 0x1, P1 ;  /* 0x00000001ff0a7807 */ /* 0x000fe40000800000 */
[----:B------:R-:W-:Y:S02]  /*11cc0*/  SEL R17, R17, RZ, P1 ;  /* 0x000000ff11117207 */ /* 0x000fe40000800000 */
[----:B------:R-:W-:Y:S01]  /*11cd0*/  LOP3.LUT R22, R22, R10, RZ, 0x3c, !PT ;  /* 0x0000000a16167212 */ /* 0x000fe200078e3cff */
[----:B-1----:R-:W-:Y:S06]  /*11ce0*/  @!P0 BRA `(.L_x_2665) ;  /* 0x0000000000048947 */ /* 0x002fec0003800000 */
[----:B------:R-:W-:Y:S01]  /*11cf0*/  BPT.TRAP 0x1 ;  /* 0x000000040000795c */ /* 0x000fe20000300000 */
.L_x_2665:
[----:B------:R-:W-:Y:S01]  /*11d00*/  IMAD R20, R17, 0x8, R2 ;  /* 0x0000000811147824 */ /* 0x000fe200078e0202 */
[----:B------:R-:W-:-:S04]  /*11d10*/  SHF.L.U32 R202, R22, 0x1f, RZ ;  /* 0x0000001f16ca7819 */ /* 0x000fc800000006ff */
[----:B------:R0:W1:Y:S01]  /*11d20*/  SYNCS.PHASECHK.TRANS64.TRYWAIT P1, [R20+URZ+0x28c30], R202 ;  /* 0x028c30ca140075a7 */ /* 0x000062000802017f */
[----:B------:R-:W-:Y:S05]  /*11d30*/  @!P0 BRA `(.L_x_2666) ;  /* 0x0000000000048947 */ /* 0x000fea0003800000 */
[----:B------:R-:W-:Y:S01]  /*11d40*/  BPT.TRAP 0x1 ;  /* 0x000000040000795c */ /* 0x000fe20000300000 */
.L_x_2666:
[----:B------:R-:W-:Y:S01]  /*11d50*/  BSSY B1, `(.L_x_2667) ;  /* 0x0000006000017945 */ /* 0x000fe20003800000 */
[----:B------:R-:W-:Y:S02]  /*11d60*/  IMAD R154, R17, 0x200, R21 ;  /* 0x00000200119a7824 */ /* 0x000fe400078e0215 */
[----:B------:R-:W-:Y:S01]  /*11d70*/  IMAD.MOV.U32 R155, RZ, RZ, 0x40000040 ;  /* 0x40000040ff9b7424 */ /* 0x000fe200078e00ff */
[----:B-1----:R-:W-:Y:S06]  /*11d80*/  @P1 BRA `(.L_x_2668) ;  /* 0x0000000000081947 */ /* 0x002fec0003800000 */
[----:B------:R-:W1:Y:S02]  /*11d90*/  SYNCS.PHASECHK.TRANS64.TRYWAIT P1, [R20+URZ+0x28c30], R202 ;  /* 0x028c30ca140075a7 */ /* 0x000e64000802017f */
[----:B-1----:R-:W-:Y:S05]  /*11da0*/  @!P1 BRA `(.L_x_2669) ;  /* 0x0000011400bc9947 */ /* 0x002fea0003800000 */
.L_x_2668:
[----:B------:R-:W-:Y:S05]  /*11db0*/  BSYNC B1 ;  /* 0x0000000000017941 */ /* 0x000fea0003800000 */
.L_x_2667:
        /* <DEDUP_REMOVED lines=36> */
.L_x_2670:
[----:B------:R-:W2:Y:S01]  /*12000*/  @P4 LDC R11, c[0x0][0x44c] ;  /* 0x00011300ff0b4b82 */ /* 0x000ea20000000800 */
[----:B------:R-:W-:Y:S01]  /*12010*/  IMAD.IADD R222, R212, 0x1, R196 ;  /* 0x00000001d4de7824 */ /* 0x000fe200078e02c4 */
[----:B------:R-:W-:Y:S01]  /*12020*/  ULDC UR4, c[0x0][0x9dc] ;  /* 0x0002770000047ab9 */ /* 0x000fe20000000800 */
[----:B------:R-:W-:Y:S01]  /*12030*/  IMAD.SHL.U32 R14, R15, 0x40, RZ ;  /* 0x000000400f0e7824 */ /* 0x000fe200078e00ff */
[----:B------:R-:W-:Y:S01]  /*12040*/  ULOP3.LUT UR4, URZ, UR4, URZ, 0x33, !UPT ;  /* 0x000000043f047292 */ /* 0x000fe2000f8e333f */
[----:B------:R-:W-:-:S03]  /*12050*/  ULDC UR5, c[0x0][0x9e0] ;  /* 0x0002780000057ab9 */ /* 0x000fc60000000800 */
[----:B------:R-:W3:Y:S01]  /*12060*/  @P4 LDC R10, c[0x0][0x450] ;  /* 0x00011400ff0a4b82 */ /* 0x000ee20000000800 */
[----:B------:R-:W-:-:S04]  /*12070*/  IADD3 R220, -R189, 0x1, -R14 ;  /* 0x00000001bddc7810 */ /* 0x000fc80007ffe90e */
[----:B------:R-:W-:-:S05]  /*12080*/  IADD3 R220, -R23, R220, R184 ;  /* 0x000000dc17dc7210 */ /* 0x000fca0007ffe1b8 */
[C---:B------:R-:W-:Y:S02]  /*12090*/  VIADD R221, R220.reuse, UR5 ;  /* 0x00000005dcdd7c36 */ /* 0x040fe40008000000 */
[----:B------:R-:W-:Y:S02]  /*120a0*/  VIADD R220, R220, UR4 ;  /* 0x00000004dcdc7c36 */ /* 0x000fe40008000000 */
[----:B--2---:R-:W-:-:S05]  /*120b0*/  @P4 IMAD.HI.U32 R11, R222, R11, RZ ;  /* 0x0000000bde0b4227 */ /* 0x004fca00078e00ff */
[----:B---3--:R-:W-:Y:S01]  /*120c0*/  @P4 SHF.R.U32.HI R222, RZ, R10, R11 ;  /* 0x0000000affde4219 */ /* 0x008fe2000001160b */
[----:B------:R-:W-:-:S04]  /*120d0*/  VIADD R10, R20, 0x28c40 ;  /* 0x00028c40140a7836 */ /* 0x000fc80000000000 */
[----:B------:R-:W2:Y:S01]  /*120e0*/  SHFL.IDX PT, R223, R222, RZ, 0x1c1f ;  /* 0x001c1fffdedf7589 */ /* 0x000ea200000e0000 */
[----:B------:R-:W-:-:S04]  /*120f0*/  PRMT R10, R186, 0x654, R10 ;  /* 0x00000654ba0a7816 */ /* 0x000fc8000000000a */
[----:B------:R3:W-:Y:S01]  /*12100*/  SYNCS.ARRIVE.TRANS64.RED.A1T0 RZ, [R10+URZ], RZ ;  /* 0x000000ff0aff79a7 */ /* 0x0007e2000810043f */
[--C-:B--2---:R-:W-:Y:S02]  /*12110*/  IMAD.IADD R211, R221, 0x1, R223.reuse ;  /* 0x00000001ddd37824 */ /* 0x104fe400078e02df */
[----:B------:R-:W-:Y:S01]  /*12120*/  IMAD.IADD R210, R220, 0x1, R223 ;  /* 0x00000001dcd27824 */ /* 0x000fe200078e02df */
[----:B---3--:R-:W-:Y:S06]  /*12130*/  @!P5 BRA `(.L_x_2671) ;  /* 0x000000000060d947 */ /* 0x008fec0003800000 */
[----:B------:R-:W-:Y:S01]  /*12140*/  IADD3 R223, -R23, R184, R223 ;  /* 0x000000b817df7210 */ /* 0x000fe20007ffe1df */
[----:B------:R-:W-:Y:S03]  /*12150*/  BSSY B1, `(.L_x_2672) ;  /* 0x0000012000017945 */ /* 0x000fe60003800000 */
[----:B------:R-:W-:-:S13]  /*12160*/  ISETP.GT.AND P1, PT, R223, -0x1, PT ;  /* 0xffffffffdf00780c */ /* 0x000fda0003f24270 */
[----:B------:R-:W-:Y:S05]  /*12170*/  @P1 BRA `(.L_x_2673) ;  /* 0x0000000000241947 */ /* 0x000fea0003800000 */
[----:B------:R-:W-:Y:S01]  /*12180*/  ULDC UR4, c[0x0][0x9e4] ;  /* 0x0002790000047ab9 */ /* 0x000fe20000000800 */
[----:B------:R-:W-:Y:S01]  /*12190*/  LOP3.LUT R223, RZ, R223, RZ, 0x33, !PT ;  /* 0x000000dfffdf7212 */ /* 0x000fe200078e33ff */
[----:B------:R-:W-:-:S05]  /*121a0*/  IMAD.U32 R224, RZ, RZ, UR4 ;  /* 0x00000004ffe07e24 */ /* 0x000fca000f8e00ff */
[----:B------:R-:W-:-:S13]  /*121b0*/  ISETP.NE.AND P1, PT, R224, 0x1, PT ;  /* 0x00000001e000780c */ /* 0x000fda0003f25270 */
[----:B------:R-:W2:Y:S02]  /*121c0*/  @P1 LDC.64 R10, c[0x0][0x9e8] ;  /* 0x00027a00ff0a1b82 */ /* 0x000ea40000000a00 */
[----:B--2---:R-:W-:-:S05]  /*121d0*/  @P1 IMAD.HI.U32 R10, R223, R10, RZ ;  /* 0x0000000adf0a1227 */ /* 0x004fca00078e00ff */
[----:B------:R-:W-:-:S04]  /*121e0*/  @P1 SHF.R.U32.HI R223, RZ, R11, R10 ;  /* 0x0000000bffdf1219 */ /* 0x000fc8000001160a */
[----:B------:R-:W-:Y:S01]  /*121f0*/  LOP3.LUT R223, RZ, R223, RZ, 0x33, !PT ;  /* 0x000000dfffdf7212 */ /* 0x000fe200078e33ff */
[----:B------:R-:W-:Y:S06]  /*12200*/  BRA `(.L_x_2674) ;  /* 0x0000000000187947 */ /* 0x000fec0003800000 */
.L_x_2673:
[----:B------:R-:W-:Y:S02]  /*12210*/  ULDC UR4, c[0x0][0x9e4] ;  /* 0x0002790000047ab9 */ /* 0x000fe40000000800 */
[----:B------:R-:W-:-:S05]  /*12220*/  IMAD.U32 R224, RZ, RZ, UR4 ;  /* 0x00000004ffe07e24 */ /* 0x000fca000f8e00ff */
[----:B------:R-:W-:-:S13]  /*12230*/  ISETP.NE.AND P1, PT, R224, 0x1, PT ;  /* 0x00000001e000780c */ /* 0x000fda0003f25270 */
[----:B------:R-:W2:Y:S02]  /*12240*/  @P1 LDC.64 R10, c[0x0][0x9e8] ;  /* 0x00027a00ff0a1b82 */ /* 0x000ea40000000a00 */
[----:B--2---:R-:W-:-:S05]  /*12250*/  @P1 IMAD.HI.U32 R10, R223, R10, RZ ;  /* 0x0000000adf0a1227 */ /* 0x004fca00078e00ff */
[----:B------:R-:W-:-:S07]  /*12260*/  @P1 SHF.R.U32.HI R223, RZ, R11, R10 ;  /* 0x0000000bffdf1219 */ /* 0x000fce000001160a */
.L_x_2674:
[----:B------:R-:W-:Y:S05]  /*12270*/  BSYNC B1 ;  /* 0x0000000000017941 */ /* 0x000fea0003800000 */
.L_x_2672:
[----:B------:R-:W-:-:S04]  /*12280*/  IMAD R223, R223, R224, -R14 ;  /* 0x000000e0dfdf7224 */ /* 0x000fc800078e0a0e */
[----:B------:R-:W-:-:S05]  /*12290*/  IMAD.IADD R223, R223, 0x1, -R189 ;  /* 0x00000001dfdf7824 */ /* 0x000fca00078e0abd */
[----:B------:R-:W-:Y:S02]  /*122a0*/  VIMNMX R210, R210, R223, !PT ;  /* 0x000000dfd2d27248 */ /* 0x000fe40007fe0100 */
[----:B------:R-:W-:-:S07]  /*122b0*/  VIADDMNMX R211, R223, R224, R211, PT ;  /* 0x000000e0dfd37246 */ /* 0x000fce00038001d3 */
.L_x_2671:
[----:B------:R-:W-:Y:S01]  /*122c0*/  ISETP.GT.AND P1, PT, R15, -0x1, PT ;  /* 0xffffffff0f00780c */ /* 0x000fe20003f24270 */
[----:B------:R-:W2:Y:S03]  /*122d0*/  SHFL.IDX PT, R222, R222, 0x1, 0x1c1f ;  /* 0x003c1f00dede7f89 */ /* 0x000ea600000e0000 */
[C---:B------:R-:W-:Y:S02]  /*122e0*/  ISETP.GT.AND P2, PT, R210.reuse, RZ, P1 ;  /* 0x000000ffd200720c */ /* 0x040fe40000f44270 */
[C---:B------:R-:W-:Y:S02]  /*122f0*/  ISETP.GT.AND P6, PT, R210.reuse, 0x1, P1 ;  /* 0x00000001d200780c */ /* 0x040fe40000fc4270 */
[----:B------:R-:W-:Y:S02]  /*12300*/  ISETP.LT.OR P3, PT, R211, 0x1, P2 ;  /* 0x00000001d300780c */ /* 0x000fe40001761670 */
[----:B------:R-:W-:-:S02]  /*12310*/  ISETP.GT.AND P2, PT, R210, 0x8, P1 ;  /* 0x00000008d200780c */ /* 0x000fc40000f44270 */
[----:B------:R-:W-:Y:S02]  /*12320*/  FSEL R152, R152, -INF , !P3 ;  /* 0xff80000098987808 */ /* 0x000fe40005800000 */
[----:B------:R-:W-:Y:S02]  /*12330*/  ISETP.GT.AND P3, PT, R210, 0x9, P1 ;  /* 0x00000009d200780c */ /* 0x000fe40000f64270 */
[C---:B------:R-:W-:Y:S02]  /*12340*/  ISETP.LT.OR P6, PT, R211.reuse, 0x2, P6 ;  /* 0x00000002d300780c */ /* 0x040fe400037c1670 */
[C---:B------:R-:W-:Y:S02]  /*12350*/  ISETP.LT.OR P2, PT, R211.reuse, 0x9, P2 ;  /* 0x00000009d300780c */ /* 0x040fe40001741670 */
[----:B------:R-:W-:Y:S02]  /*12360*/  ISETP.LT.OR P3, PT, R211, 0xa, P3 ;  /* 0x0000000ad300780c */ /* 0x000fe40001f61670 */
[----:B------:R-:W-:-:S02]  /*12370*/  FSEL R153, R153, -INF , !P6 ;  /* 0xff80000099997808 */ /* 0x000fc40007000000 */
[----:B------:R-:W-:Y:S01]  /*12380*/  FSEL R156, R156, -INF , !P2 ;  /* 0xff8000009c9c7808 */ /* 0x000fe20005000000 */
[----:B--2---:R-:W-:Y:S01]  /*12390*/  IMAD.IADD R221, R221, 0x1, R222 ;  /* 0x00000001dddd7824 */ /* 0x004fe200078e02de */
[----:B------:R-:W-:Y:S02]  /*123a0*/  FSEL R157, R157, -INF , !P3 ;  /* 0xff8000009d9d7808 */ /* 0x000fe40005800000 */
[C---:B------:R-:W-:Y:S02]  /*123b0*/  ISETP.GT.AND P6, PT, R210.reuse, 0x10, P1 ;  /* 0x00000010d200780c */ /* 0x040fe40000fc4270 */
[C---:B------:R-:W-:Y:S02]  /*123c0*/  ISETP.GT.AND P2, PT, R210.reuse, 0x11, P1 ;  /* 0x00000011d200780c */ /* 0x040fe40000f44270 */
[----:B------:R-:W-:Y:S02]  /*123d0*/  ISETP.GT.AND P3, PT, R210, 0x18, P1 ;  /* 0x00000018d200780c */ /* 0x000fe40000f64270 */
        /* <DEDUP_REMOVED lines=11> */
[----:B------:R-:W-:Y:S02]  /*12490*/  ISETP.LT.OR P3, PT, R211, 0x22, P3 ;  /* 0x00000022d300780c */ /* 0x000fe40001f61670 */
[----:B------:R-:W-:-:S02]  /*124a0*/  FSEL R165, R165, -INF , !P6 ;  /* 0xff800000a5a57808 */ /* 0x000fc40007000000 */
[----:B------:R-:W-:Y:S02]  /*124b0*/  FSEL R168, R168, -INF , !P2 ;  /* 0xff800000a8a87808 */ /* 0x000fe40005000000 */
        /* <DEDUP_REMOVED lines=16> */
[----:B------:R-:W-:-:S02]  /*125c0*/  IADD3 R220, R220, R222, RZ ;  /* 0x000000dedcdc7210 */ /* 0x000fc40007ffe0ff */
[----:B------:R-:W-:Y:S02]  /*125d0*/  FSEL R177, R177, -INF , !P6 ;  /* 0xff800000b1b17808 */ /* 0x000fe40007000000 */
[----:B------:R-:W-:Y:S02]  /*125e0*/  FSEL R180, R180, -INF , !P2 ;  /* 0xff800000b4b47808 */ /* 0x000fe40005000000 */
[----:B------:R-:W-:Y:S01]  /*125f0*/  FSEL R181, R181, -INF , !P3 ;  /* 0xff800000b5b57808 */ /* 0x000fe20005800000 */
[----:B------:R-:W-:Y:S06]  /*12600*/  @!P5 BRA `(.L_x_2675) ;  /* 0x000000000060d947 */ /* 0x000fec0003800000 */
        /* <DEDUP_REMOVED lines=13> */
.L_x_2677:
[----:B------:R-:W-:Y:S02]  /*126e0*/  ULDC UR4, c[0x0][0x9e4] ;  /* 0x0002790000047ab9 */ /* 0x000fe40000000800 */
[----:B------:R-:W-:-:S05]  /*126f0*/  IMAD.U32 R210, RZ, RZ, UR4 ;  /* 0x00000004ffd27e24 */ /* 0x000fca000f8e00ff */
[----:B------:R-:W-:-:S13]  /*12700*/  ISETP.NE.AND P2, PT, R210, 0x1, PT ;  /* 0x00000001d200780c */ /* 0x000fda0003f45270 */
[----:B------:R-:W2:Y:S02]  /*12710*/  @P2 LDC.64 R10, c[0x0][0x9e8] ;  /* 0x00027a00ff0a2b82 */ /* 0x000ea40000000a00 */
[----:B--2---:R-:W-:-:S05]  /*12720*/  @P2 IMAD.HI.U32 R10, R222, R10, RZ ;  /* 0x0000000ade0a2227 */ /* 0x004fca00078e00ff */
[----:B------:R-:W-:-:S07]  /*12730*/  @P2 SHF.R.U32.HI R222, RZ, R11, R10 ;  /* 0x0000000bffde2219 */ /* 0x000fce000001160a */
.L_x_2678:
[----:B------:R-:W-:Y:S05]  /*12740*/  BSYNC B1 ;  /* 0x0000000000017941 */ /* 0x000fea0003800000 */
.L_x_2676:
[----:B------:R-:W-:-:S04]  /*12750*/  IMAD R14, R222, R210, -R14 ;  /* 0x000000d2de0e7224 */ /* 0x000fc800078e0a0e */
[----:B------:R-:W-:-:S05]  /*12760*/  IMAD.IADD R14, R14, 0x1, -R189 ;  /* 0x000000010e0e7824 */ /* 0x000fca00078e0abd */
[----:B------:R-:W-:Y:S02]  /*12770*/  VIMNMX R220, R220, R14, !PT ;  /* 0x0000000edcdc7248 */ /* 0x000fe40007fe0100 */
[----:B------:R-:W-:-:S07]  /*12780*/  VIADDMNMX R221, R14, R210, R221, PT ;  /* 0x000000d20edd7246 */ /* 0x000fce00038001dd */
.L_x_2675:
[----:B------:R-:W-:Y:S01]  /*12790*/  FMNMX.FTZ R10, R152, R208, !PT ;  /* 0x000000d0980a7209 */ /* 0x000fe20007810000 */
[----:B------:R-:W-:Y:S01]  /*127a0*/  ULDC UR4, c[0x0][0x988] ;  /* 0x0002620000047ab9 */ /* 0x000fe20000000800 */
[----:B------:R-:W-:Y:S02]  /*127b0*/  ISETP.GT.AND P6, PT, R220, 0x9, P1 ;  /* 0x00000009dc00780c */ /* 0x000fe40000fc4270 */
[----:B------:R-:W-:Y:S02]  /*127c0*/  FMNMX.FTZ R10, R153, R10, !PT ;  /* 0x0000000a990a7209 */ /* 0x000fe40007810000 */
[----:B------:R-:W-:Y:S02]  /*127d0*/  ISETP.LT.OR P6, PT, R221, 0xa, P6 ;  /* 0x0000000add00780c */ /* 0x000fe400037c1670 */
[----:B------:R-:W-:Y:S02]  /*127e0*/  FMNMX.FTZ R10, R156, R10, !PT ;  /* 0x0000000a9c0a7209 */ /* 0x000fe40007810000 */
[----:B------:R-:W-:-:S02]  /*127f0*/  FSEL R159, R159, -INF , !P6 ;  /* 0xff8000009f9f7808 */ /* 0x000fc40007000000 */
[----:B------:R-:W-:Y:S02]  /*12800*/  FMNMX.FTZ R10, R157, R10, !PT ;  /* 0x0000000a9d0a7209 */ /* 0x000fe40007810000 */
        /* <DEDUP_REMOVED lines=22> */
[----:B------:R-:W-:-:S02]  /*12970*/  FSEL R155, R155, -INF , !P3 ;  /* 0xff8000009b9b7808 */ /* 0x000fc40005800000 */
[----:B------:R-:W-:Y:S02]  /*12980*/  FMNMX.FTZ R10, R181, R10, !PT ;  /* 0x0000000ab50a7209 */ /* 0x000fe40007810000 */
[C---:B------:R-:W-:Y:S02]  /*12990*/  ISETP.GT.AND P3, PT, R220.reuse, 0x10, P1 ;  /* 0x00000010dc00780c */ /* 0x040fe40000f64270 */
[----:B------:R-:W-:Y:S01]  /*129a0*/  ISETP.GT.AND P6, PT, R220, 0x38, P1 ;  /* 0x00000038dc00780c */ /* 0x000fe20000fc4270 */
[----:B------:R-:W2:Y:S01]  /*129b0*/  SHFL.BFLY PT, R11, R10, 0x2, 0x1f ;  /* 0x0c401f000a0b7f89 */ /* 0x000ea200000e0000 */
[C---:B------:R-:W-:Y:S02]  /*129c0*/  ISETP.LT.OR P3, PT, R221.reuse, 0x11, P3 ;  /* 0x00000011dd00780c */ /* 0x040fe40001f61670 */
[----:B------:R-:W-:Y:S02]  /*129d0*/  ISETP.LT.OR P6, PT, R221, 0x39, P6 ;  /* 0x00000039dd00780c */ /* 0x000fe400037c1670 */
[----:B------:R-:W-:-:S02]  /*129e0*/  FSEL R162, R162, -INF , !P3 ;  /* 0xff800000a2a27808 */ /* 0x000fc40005800000 */
[----:B------:R-:W-:Y:S02]  /*129f0*/  ISETP.GT.AND P3, PT, R220, 0x19, P1 ;  /* 0x00000019dc00780c */ /* 0x000fe40000f64270 */
[----:B------:R-:W-:Y:S02]  /*12a00*/  FSEL R182, R182, -INF , !P6 ;  /* 0xff800000b6b67808 */ /* 0x000fe40007000000 */
[----:B------:R-:W-:-:S04]  /*12a10*/  ISETP.LT.OR P3, PT, R221, 0x1a, P3 ;  /* 0x0000001add00780c */ /* 0x000fc80001f61670 */
[----:B------:R-:W-:Y:S02]  /*12a20*/  FSEL R167, R167, -INF , !P3 ;  /* 0xff800000a7a77808 */ /* 0x000fe40005800000 */
[----:B------:R-:W-:-:S04]  /*12a30*/  ISETP.GT.AND P3, PT, R220, 0x28, P1 ;  /* 0x00000028dc00780c */ /* 0x000fc80000f64270 */
[C---:B------:R-:W-:Y:S02]  /*12a40*/  ISETP.LT.OR P3, PT, R221.reuse, 0x29, P3 ;  /* 0x00000029dd00780c */ /* 0x040fe40001f61670 */
[----:B--2---:R-:W-:Y:S02]  /*12a50*/  FMNMX.FTZ R10, R10, R11, !PT ;  /* 0x0000000b0a0a7209 */ /* 0x004fe40007810000 */
[----:B------:R-:W-:Y:S02]  /*12a60*/  FSEL R174, R174, -INF , !P3 ;  /* 0xff800000aeae7808 */ /* 0x000fe40005800000 */
[----:B------:R-:W-:Y:S01]  /*12a70*/  ISETP.GT.AND P3, PT, R220, 0x30, P1 ;  /* 0x00000030dc00780c */ /* 0x000fe20000f64270 */
[----:B------:R-:W2:Y:S03]  /*12a80*/  SHFL.BFLY PT, R11, R10, 0x1, 0x1f ;  /* 0x0c201f000a0b7f89 */ /* 0x000ea600000e0000 */
[----:B------:R-:W-:-:S04]  /*12a90*/  ISETP.LT.OR P3, PT, R221, 0x31, P3 ;  /* 0x00000031dd00780c */ /* 0x000fc80001f61670 */
[----:B------:R-:W-:Y:S02]  /*12aa0*/  FSEL R178, R178, -INF , !P3 ;  /* 0xff800000b2b27808 */ /* 0x000fe40005800000 */
[----:B--2---:R-:W-:-:S04]  /*12ab0*/  FMNMX.FTZ R10, R10, R11, !PT ;  /* 0x0000000b0a0a7209 */ /* 0x004fc80007810000 */
[----:B------:R-:W-:-:S04]  /*12ac0*/  FSETP.NEU.FTZ.AND P2, PT, R10, -INF , PT ;  /* 0xff8000000a00780b */ /* 0x000fc80003f5d000 */
[----:B------:R-:W-:-:S05]  /*12ad0*/  FSEL R11, R10, RZ, P2 ;  /* 0x000000ff0a0b7208 */ /* 0x000fca0001000000 */
[----:B------:R-:W-:Y:S01]  /*12ae0*/  FADD.FTZ R208, -R11, R208 ;  /* 0x000000d00bd07221 */ /* 0x000fe20000010100 */
[----:B------:R-:W-:-:S04]  /*12af0*/  IMAD.U32 R11, RZ, RZ, UR4 ;  /* 0x00000004ff0b7e24 */ /* 0x000fc8000f8e00ff */
[----:B------:R-:W-:-:S05]  /*12b00*/  FMUL.FTZ R14, R10, R11 ;  /* 0x0000000b0a0e7220 */ /* 0x000fca0000410000 */
[----:B------:R-:W-:Y:S02]  /*12b10*/  FSEL R14, R14, RZ, P2 ;  /* 0x000000ff0e0e7208 */ /* 0x000fe40001000000 */
[----:B------:R-:W-:-:S03]  /*12b20*/  ISETP.GT.AND P2, PT, R220, 0x8, P1 ;  /* 0x00000008dc00780c */ /* 0x000fc60000f44270 */
        /* <DEDUP_REMOVED lines=16> */
[----:B------:R-:W-:Y:S01]  /*12c30*/  ISETP.LT.OR P2, PT, R221, 0x9, P2 ;  /* 0x00000009dd00780c */ /* 0x000fe20001741670 */
[----:B------:R-:W-:Y:S01]  /*12c40*/  MUFU.EX2 R152, R152 ;  /* 0x0000009800987308 */ /* 0x000fe20000000800 */
[----:B------:R-:W-:-:S02]  /*12c50*/  FMNMX.FTZ R14, R154, R209, !PT ;  /* 0x000000d19a0e7209 */ /* 0x000fc40007810000 */
[----:B------:R-:W-:Y:S02]  /*12c60*/  FSEL R158, R158, -INF , !P2 ;  /* 0xff8000009e9e7808 */ /* 0x000fe40005000000 */
[----:B------:R-:W-:Y:S02]  /*12c70*/  FMNMX.FTZ R14, R155, R14, !PT ;  /* 0x0000000e9b0e7209 */ /* 0x000fe40007810000 */
[----:B------:R-:W-:Y:S01]  /*12c80*/  ISETP.GT.AND P2, PT, R220, 0x11, P1 ;  /* 0x00000011dc00780c */ /* 0x000fe20000f44270 */
[----:B------:R-:W-:Y:S01]  /*12c90*/  MUFU.EX2 R153, R153 ;  /* 0x0000009900997308 */ /* 0x000fe20000000800 */
[----:B------:R-:W-:Y:S02]  /*12ca0*/  FMNMX.FTZ R14, R158, R14, !PT ;  /* 0x0000000e9e0e7209 */ /* 0x000fe40007810000 */
[----:B------:R-:W-:Y:S02]  /*12cb0*/  ISETP.LT.OR P2, PT, R221, 0x12, P2 ;  /* 0x00000012dd00780c */ /* 0x000fe40001741670 */
[----:B------:R-:W-:-:S02]  /*12cc0*/  FMNMX.FTZ R14, R159, R14, !PT ;  /* 0x0000000e9f0e7209 */ /* 0x000fc40007810000 */
[----:B------:R-:W-:Y:S01]  /*12cd0*/  FSEL R163, R163, -INF , !P2 ;  /* 0xff800000a3a37808 */ /* 0x000fe20005000000 */
[----:B------:R2:W-:Y:S01]  /*12ce0*/  MUFU.EX2 R211, R168 ;  /* 0x000000a800d37308 */ /* 0x0005e20000000800 */
[----:B------:R-:W-:Y:S02]  /*12cf0*/  FMNMX.FTZ R14, R162, R14, !PT ;  /* 0x0000000ea20e7209 */ /* 0x000fe40007810000 */
[----:B------:R-:W-:Y:S02]  /*12d00*/  ISETP.GT.AND P2, PT, R220, 0x20, P1 ;  /* 0x00000020dc00780c */ /* 0x000fe40000f44270 */
[----:B------:R-:W-:Y:S02]  /*12d10*/  FMNMX.FTZ R14, R163, R14, !PT ;  /* 0x0000000ea30e7209 */ /* 0x000fe40007810000 */
[----:B------:R-:W-:Y:S01]  /*12d20*/  ISETP.LT.OR P2, PT, R221, 0x21, P2 ;  /* 0x00000021dd00780c */ /* 0x000fe20001741670 */
[----:B------:R-:W-:Y:S01]  /*12d30*/  MUFU.EX2 R156, R156 ;  /* 0x0000009c009c7308 */ /* 0x000fe20000000800 */
[----:B------:R-:W-:-:S02]  /*12d40*/  FMNMX.FTZ R14, R166, R14, !PT ;  /* 0x0000000ea60e7209 */ /* 0x000fc40007810000 */
[----:B------:R-:W-:Y:S02]  /*12d50*/  FSEL R170, R170, -INF , !P2 ;  /* 0xff800000aaaa7808 */ /* 0x000fe40005000000 */
[----:B------:R-:W-:Y:S02]  /*12d60*/  FMNMX.FTZ R14, R167, R14, !PT ;  /* 0x0000000ea70e7209 */ /* 0x000fe40007810000 */
[----:B------:R-:W-:Y:S01]  /*12d70*/  ISETP.GT.AND P2, PT, R220, 0x29, P1 ;  /* 0x00000029dc00780c */ /* 0x000fe20000f44270 */
[----:B------:R-:W3:Y:S01]  /*12d80*/  MUFU.EX2 R157, R157 ;  /* 0x0000009d009d7308 */ /* 0x000ee20000000800 */
[----:B------:R-:W-:Y:S02]  /*12d90*/  FMNMX.FTZ R14, R170, R14, !PT ;  /* 0x0000000eaa0e7209 */ /* 0x000fe40007810000 */
[----:B------:R-:W-:Y:S02]  /*12da0*/  ISETP.LT.OR P2, PT, R221, 0x2a, P2 ;  /* 0x0000002add00780c */ /* 0x000fe40001741670 */
[----:B------:R-:W-:-:S02]  /*12db0*/  FMNMX.FTZ R14, R171, R14, !PT ;  /* 0x0000000eab0e7209 */ /* 0x000fc40007810000 */
[----:B------:R-:W-:Y:S01]  /*12dc0*/  FSEL R175, R175, -INF , !P2 ;  /* 0xff800000afaf7808 */ /* 0x000fe20005000000 */
[----:B------:R-:W-:Y:S01]  /*12dd0*/  MUFU.EX2 R160, R160 ;  /* 0x000000a000a07308 */ /* 0x000fe20000000800 */
[----:B------:R-:W-:Y:S02]  /*12de0*/  ISETP.GT.AND P2, PT, R220, 0x31, P1 ;  /* 0x00000031dc00780c */ /* 0x000fe40000f44270 */
[----:B------:R-:W-:Y:S02]  /*12df0*/  FMNMX.FTZ R14, R174, R14, !PT ;  /* 0x0000000eae0e7209 */ /* 0x000fe40007810000 */
[----:B------:R-:W-:Y:S02]  /*12e00*/  ISETP.LT.OR P2, PT, R221, 0x32, P2 ;  /* 0x00000032dd00780c */ /* 0x000fe40001741670 */
[----:B------:R-:W-:Y:S01]  /*12e10*/  FMNMX.FTZ R14, R175, R14, !PT ;  /* 0x0000000eaf0e7209 */ /* 0x000fe20007810000 */
[----:B------:R-:W-:Y:S01]  /*12e20*/  MUFU.EX2 R161, R161 ;  /* 0x000000a100a17308 */ /* 0x000fe20000000800 */
[----:B------:R-:W-:-:S02]  /*12e30*/  ISETP.GT.AND P1, PT, R220, 0x39, P1 ;  /* 0x00000039dc00780c */ /* 0x000fc40000f24270 */
[----:B------:R-:W-:Y:S02]  /*12e40*/  FSEL R179, R179, -INF , !P2 ;  /* 0xff800000b3b37808 */ /* 0x000fe40005000000 */
[----:B------:R-:W-:Y:S02]  /*12e50*/  FMNMX.FTZ R14, R178, R14, !PT ;  /* 0x0000000eb20e7209 */ /* 0x000fe40007810000 */
[----:B------:R-:W-:Y:S01]  /*12e60*/  ISETP.LT.OR P1, PT, R221, 0x3a, P1 ;  /* 0x0000003add00780c */ /* 0x000fe20000f21670 */
[----:B------:R-:W-:Y:S01]  /*12e70*/  MUFU.EX2 R164, R164 ;  /* 0x000000a400a47308 */ /* 0x000fe20000000800 */
[----:B------:R-:W-:Y:S02]  /*12e80*/  FMNMX.FTZ R14, R179, R14, !PT ;  /* 0x0000000eb30e7209 */ /* 0x000fe40007810000 */
[----:B------:R-:W-:Y:S02]  /*12e90*/  FSEL R183, R183, -INF , !P1 ;  /* 0xff800000b7b77808 */ /* 0x000fe40004800000 */
[----:B------:R-:W-:-:S02]  /*12ea0*/  FMNMX.FTZ R14, R182, R14, !PT ;  /* 0x0000000eb60e7209 */ /* 0x000fc40007810000 */
[----:B------:R-:W-:Y:S01]  /*12eb0*/  ISETP.NE.AND P2, PT, R197, RZ, PT ;  /* 0x000000ffc500720c */ /* 0x000fe20003f45270 */
[----:B------:R-:W-:Y:S01]  /*12ec0*/  MUFU.EX2 R169, R169 ;  /* 0x000000a900a97308 */ /* 0x000fe20000000800 */
[----:B------:R-:W-:-:S05]  /*12ed0*/  FMNMX.FTZ R14, R183, R14, !PT ;  /* 0x0000000eb70e7209 */ /* 0x000fca0007810000 */
[----:B------:R-:W4:Y:S02]  /*12ee0*/  SHFL.BFLY PT, R210, R14, 0x2, 0x1f ;  /* 0x0c401f000ed27f89 */ /* 0x000f2400000e0000 */
[----:B------:R-:W-:Y:S04]  /*12ef0*/  MUFU.EX2 R173, R173 ;  /* 0x000000ad00ad7308 */ /* 0x000fe80000000800 */
[----:B------:R-:W-:-:S04]  /*12f00*/  @!P2 IMAD R222, R203, 0x40, R194 ;  /* 0x00000040cbdea824 */ /* 0x000fc800078e02c2 */
[----:B------:R-:W-:Y:S01]  /*12f10*/  @!P2 IMAD R222, R222, 0x4, R2 ;  /* 0x00000004dedea824 */ /* 0x000fe200078e0202 */
[----:B------:R-:W-:Y:S08]  /*12f20*/  MUFU.EX2 R176, R176 ;  /* 0x000000b000b07308 */ /* 0x000ff00000000800 */
[----:B------:R-:W-:Y:S01]  /*12f30*/  MUFU.EX2 R177, R177 ;  /* 0x000000b100b17308 */ /* 0x000fe20000000800 */
[----:B----4-:R-:W-:-:S07]  /*12f40*/  FMNMX.FTZ R14, R14, R210, !PT ;  /* 0x000000d20e0e7209 */ /* 0x010fce0007810000 */
[----:B------:R-:W-:Y:S01]  /*12f50*/  MUFU.EX2 R181, R181 ;  /* 0x000000b500b57308 */ /* 0x000fe20000000800 */
[----:B------:R-:W4:Y:S02]  /*12f60*/  SHFL.BFLY PT, R210, R14, 0x1, 0x1f ;  /* 0x0c201f000ed27f89 */ /* 0x000f2400000e0000 */
[----:B----4-:R-:W-:-:S05]  /*12f70*/  FMNMX.FTZ R14, R14, R210, !PT ;  /* 0x000000d20e0e7209 */ /* 0x010fca0007810000 */
[----:B------:R4:W-:Y:S01]  /*12f80*/  MUFU.EX2 R210, R165 ;  /* 0x000000a500d27308 */ /* 0x0009e20000000800 */
[C---:B------:R-:W-:Y:S01]  /*12f90*/  FSETP.NEU.FTZ.AND P1, PT, R14.reuse, -INF , PT ;  /* 0xff8000000e00780b */ /* 0x040fe20003f3d000 */
[----:B------:R-:W-:-:S03]  /*12fa0*/  FMUL.FTZ R221, R14, R11 ;  /* 0x0000000b0edd7220 */ /* 0x000fc60000410000 */
[----:B--2---:R-:W-:Y:S02]  /*12fb0*/  FSEL R168, R14, RZ, P1 ;  /* 0x000000ff0ea87208 */ /* 0x004fe40000800000 */
[----:B------:R-:W-:Y:S01]  /*12fc0*/  FSEL R221, R221, RZ, P1 ;  /* 0x000000ffdddd7208 */ /* 0x000fe20000800000 */
[-C--:B----4-:R-:W-:Y:S02]  /*12fd0*/  FMUL.FTZ R165, R208, R11.reuse ;  /* 0x0000000bd0a57220 */ /* 0x090fe40000410000 */
[----:B------:R-:W-:Y:S02]  /*12fe0*/  FADD.FTZ R168, -R168, R209 ;  /* 0x000000d1a8a87221 */ /* 0x000fe40000010100 */
[-CC-:B------:R-:W-:Y:S01]  /*12ff0*/  FFMA.FTZ R203, R154, R11.reuse, -R221.reuse ;  /* 0x0000000b9acb7223 */ /* 0x180fe200000108dd */
[-CC-:B------:R-:W-:Y:S01]  /*13000*/  FFMA.FTZ R208, R155, R11.reuse, -R221.reuse ;  /* 0x0000000b9bd07223 */ /* 0x180fe200000108dd */
[----:B------:R-:W2:Y:S01]  /*13010*/  MUFU.EX2 R165, R165 ;  /* 0x000000a500a57308 */ /* 0x000ea20000000800 */
[-C--:B------:R-:W-:Y:S01]  /*13020*/  FMUL.FTZ R168, R168, R11.reuse ;  /* 0x0000000ba8a87220 */ /* 0x080fe20000410000 */
[-CC-:B------:R-:W-:Y:S01]  /*13030*/  FFMA.FTZ R155, R158, R11.reuse, -R221.reuse ;  /* 0x0000000b9e9b7223 */ /* 0x180fe200000108dd */
[-CC-:B------:R-:W-:Y:S01]  /*13040*/  FFMA.FTZ R159, R159, R11.reuse, -R221.reuse ;  /* 0x0000000b9f9f7223 */ /* 0x180fe200000108dd */
[-CC-:B------:R-:W-:Y:S01]  /*13050*/  FFMA.FTZ R209, R162, R11.reuse, -R221.reuse ;  /* 0x0000000ba2d17223 */ /* 0x180fe200000108dd */
[-CC-:B------:R-:W-:Y:S01]  /*13060*/  FFMA.FTZ R163, R163, R11.reuse, -R221.reuse ;  /* 0x0000000ba3a37223 */ /* 0x180fe200000108dd */
[----:B---3--:R-:W-:Y:S01]  /*13070*/  F2FP.F16.F32.PACK_AB R154, R157, R156 ;  /* 0x0000009c9d9a723e */ /* 0x008fe200000000ff */
[-CC-:B------:R-:W-:Y:S01]  /*13080*/  FFMA.FTZ R220, R166, R11.reuse, -R221.reuse ;  /* 0x0000000ba6dc7223 */ /* 0x180fe200000108dd */
[----:B------:R-:W3:Y:S01]  /*13090*/  MUFU.EX2 R168, R168 ;  /* 0x000000a800a87308 */ /* 0x000ee20000000800 */
[-CC-:B------:R-:W-:Y:S01]  /*130a0*/  FFMA.FTZ R167, R167, R11.reuse, -R221.reuse ;  /* 0x0000000ba7a77223 */ /* 0x180fe200000108dd */
[-CC-:B------:R-:W-:Y:S01]  /*130b0*/  FFMA.FTZ R170, R170, R11.reuse, -R221.reuse ;  /* 0x0000000baaaa7223 */ /* 0x180fe200000108dd */
[-CC-:B------:R-:W-:Y:S01]  /*130c0*/  FFMA.FTZ R171, R171, R11.reuse, -R221.reuse ;  /* 0x0000000babab7223 */ /* 0x180fe200000108dd */
[-CC-:B------:R-:W-:Y:S01]  /*130d0*/  FFMA.FTZ R174, R174, R11.reuse, -R221.reuse ;  /* 0x0000000baeae7223 */ /* 0x180fe200000108dd */
[-CC-:B------:R-:W-:Y:S01]  /*130e0*/  FFMA.FTZ R175, R175, R11.reuse, -R221.reuse ;  /* 0x0000000bafaf7223 */ /* 0x180fe200000108dd */
[-CC-:B------:R-:W-:Y:S01]  /*130f0*/  FFMA.FTZ R178, R178, R11.reuse, -R221.reuse ;  /* 0x0000000bb2b27223 */ /* 0x180fe200000108dd */
[--C-:B------:R-:W-:Y:S01]  /*13100*/  FFMA.FTZ R179, R179, R11, -R221.reuse ;  /* 0x0000000bb3b37223 */ /* 0x100fe200000108dd */
[----:B------:R-:W-:Y:S01]  /*13110*/  MUFU.EX2 R208, R208 ;  /* 0x000000d000d07308 */ /* 0x000fe20000000800 */
[----:B--2---:R-:W-:Y:S01]  /*13120*/  FFMA.FTZ R3, R165, R3, R152 ;  /* 0x00000003a5037223 */ /* 0x004fe20000010098 */
[----:B------:R-:W-:Y:S01]  /*13130*/  F2FP.F16.F32.PACK_AB R152, R153, R152 ;  /* 0x000000989998723e */ /* 0x000fe200000000ff */
[-CC-:B------:R-:W-:Y:S01]  /*13140*/  FFMA.FTZ R182, R182, R11.reuse, -R221.reuse ;  /* 0x0000000bb6b67223 */ /* 0x180fe200000108dd */
[----:B------:R-:W-:Y:S01]  /*13150*/  FFMA.FTZ R183, R183, R11, -R221 ;  /* 0x0000000bb7b77223 */ /* 0x000fe200000108dd */
[----:B------:R-:W-:Y:S01]  /*13160*/  FADD.FTZ R3, R153, R3 ;  /* 0x0000000399037221 */ /* 0x000fe20000010000 */
[----:B------:R2:W-:Y:S01]  /*13170*/  @!P2 STS [R222+0x28800], R165 ;  /* 0x028800a5de00a388 */ /* 0x0005e20000000800 */
[-C--:B------:R-:W-:Y:S01]  /*13180*/  FMUL.FTZ R24, R24, R165.reuse ;  /* 0x000000a518187220 */ /* 0x080fe20000410000 */
[----:B------:R-:W4:Y:S01]  /*13190*/  MUFU.EX2 R153, R203 ;  /* 0x000000cb00997308 */ /* 0x000f220000000800 */
[----:B------:R-:W-:Y:S01]  /*131a0*/  FADD.FTZ R3, R156, R3 ;  /* 0x000000039c037221 */ /* 0x000fe20000010000 */
[----:B------:R-:W-:Y:S01]  /*131b0*/  F2FP.F16.F32.PACK_AB R156, R161, R160 ;  /* 0x000000a0a19c723e */ /* 0x000fe200000000ff */
[----:B---3--:R3:W-:Y:S01]  /*131c0*/  @!P2 STS [R222+0x28820], R168 ;  /* 0x028820a8de00a388 */ /* 0x0087e20000000800 */
[-C--:B------:R-:W-:Y:S01]  /*131d0*/  FMUL.FTZ R25, R25, R165.reuse ;  /* 0x000000a519197220 */ /* 0x080fe20000410000 */
[----:B------:R-:W-:Y:S01]  /*131e0*/  FADD.FTZ R3, R157, R3 ;  /* 0x000000039d037221 */ /* 0x000fe20000010000 */
[-C--:B------:R-:W-:Y:S01]  /*131f0*/  FMUL.FTZ R28, R28, R165.reuse ;  /* 0x000000a51c1c7220 */ /* 0x080fe20000410000 */
[-C--:B------:R-:W-:Y:S01]  /*13200*/  FMUL.FTZ R29, R29, R165.reuse ;  /* 0x000000a51d1d7220 */ /* 0x080fe20000410000 */
[----:B------:R-:W5:Y:S01]  /*13210*/  MUFU.EX2 R155, R155 ;  /* 0x0000009b009b7308 */ /* 0x000f620000000800 */
        /* <DEDUP_REMOVED lines=8> */
[----:B----4-:R-:W-:Y:S01]  /*132a0*/  FFMA.FTZ R0, R168, R0, R153 ;  /* 0x00000000a8007223 */ /* 0x010fe20000010099 */
[----:B------:R-:W-:Y:S01]  /*132b0*/  FADD.FTZ R3, R164, R3 ;  /* 0x00000003a4037221 */ /* 0x000fe20000010000 */
[-C--:B------:R-:W-:Y:S01]  /*132c0*/  FMUL.FTZ R41, R41, R165.reuse ;  /* 0x000000a529297220 */ /* 0x080fe20000410000 */
[-C--:B------:R-:W-:Y:S01]  /*132d0*/  FMUL.FTZ R44, R44, R165.reuse ;  /* 0x000000a52c2c7220 */ /* 0x080fe20000410000 */
[----:B------:R-:W-:Y:S01]  /*132e0*/  FADD.FTZ R0, R208, R0 ;  /* 0x00000000d0007221 */ /* 0x000fe20000010000 */
[----:B------:R-:W-:Y:S01]  /*132f0*/  FADD.FTZ R3, R210, R3 ;  /* 0x00000003d2037221 */ /* 0x000fe20000010000 */
[-C--:B------:R-:W-:Y:S01]  /*13300*/  FMUL.FTZ R45, R45, R165.reuse ;  /* 0x000000a52d2d7220 */ /* 0x080fe20000410000 */
[----:B------:R-:W4:Y:S01]  /*13310*/  MUFU.EX2 R157, R209 ;  /* 0x000000d1009d7308 */ /* 0x000f220000000800 */
[----:B-----5:R-:W-:Y:S01]  /*13320*/  FADD.FTZ R0, R155, R0 ;  /* 0x000000009b007221 */ /* 0x020fe20000010000 */
[----:B------:R-:W-:Y:S01]  /*13330*/  FADD.FTZ R3, R211, R3 ;  /* 0x00000003d3037221 */ /* 0x000fe20000010000 */
[-C--:B------:R-:W-:Y:S01]  /*13340*/  FMUL.FTZ R48, R48, R165.reuse ;  /* 0x000000a530307220 */ /* 0x080fe20000410000 */
[-C--:B------:R-:W-:Y:S01]  /*13350*/  FMUL.FTZ R49, R49, R165.reuse ;  /* 0x000000a531317220 */ /* 0x080fe20000410000 */
[-C--:B------:R-:W-:Y:S01]  /*13360*/  FMUL.FTZ R52, R52, R165.reuse ;  /* 0x000000a534347220 */ /* 0x080fe20000410000 */
[-C--:B------:R-:W-:Y:S01]  /*13370*/  FMUL.FTZ R53, R53, R165.reuse ;  /* 0x000000a535357220 */ /* 0x080fe20000410000 */
[-C--:B------:R-:W-:Y:S01]  /*13380*/  FMUL.FTZ R56, R56, R165.reuse ;  /* 0x000000a538387220 */ /* 0x080fe20000410000 */
[----:B------:R-:W5:Y:S01]  /*13390*/  MUFU.EX2 R163, R163 ;  /* 0x000000a300a37308 */ /* 0x000f620000000800 */
        /* <DEDUP_REMOVED lines=16> */
[----:B-----5:R-:W-:Y:S01]  /*134a0*/  FADD.FTZ R0, R163, R0 ;  /* 0x00000000a3007221 */ /* 0x020fe20000010000 */
[-C--:B------:R-:W-:Y:S01]  /*134b0*/  FMUL.FTZ R81, R81, R165.reuse ;  /* 0x000000a551517220 */ /* 0x080fe20000410000 */
        /* <DEDUP_REMOVED lines=40> */
[----:B------:R-:W-:Y:S01]  /*13740*/  FMUL.FTZ R149, R149, R165 ;  /* 0x000000a595957220 */ /* 0x000fe20000410000 */
[----:B------:R-:W-:Y:S01]  /*13750*/  FADD.FTZ R3, R169, R3 ;  /* 0x00000003a9037221 */ /* 0x000fe20000010000 */
[----:B-----5:R-:W-:Y:S01]  /*13760*/  FADD.FTZ R0, R161, R0 ;  /* 0x00000000a1007221 */ /* 0x020fe20000010000 */
[----:B------:R-:W-:Y:S01]  /*13770*/  F2FP.F16.F32.PACK_AB R153, R208, R153 ;  /* 0x00000099d099723e */ /* 0x000fe200000000ff */
[----:B------:R-:W-:Y:S01]  /*13780*/  FMUL.FTZ R26, R26, R168 ;  /* 0x000000a81a1a7220 */ /* 0x000fe20000410000 */
[----:B--2---:R-:W2:Y:S01]  /*13790*/  MUFU.EX2 R165, R178 ;  /* 0x000000b200a57308 */ /* 0x004ea20000000800 */
[----:B0-----:R-:W-:Y:S01]  /*137a0*/  FADD.FTZ R3, R162, R3 ;  /* 0x00000003a2037221 */ /* 0x001fe20000010000 */
[----:B----4-:R-:W-:Y:S01]  /*137b0*/  FADD.FTZ R0, R171, R0 ;  /* 0x00000000ab007221 */ /* 0x010fe20000010000 */
[----:B------:R-:W-:Y:S01]  /*137c0*/  F2FP.F16.F32.PACK_AB R155, R159, R155 ;  /* 0x0000009b9f9b723e */ /* 0x000fe200000000ff */
[----:B------:R-:W-:Y:S01]  /*137d0*/  BAR.SYNC.DEFER_BLOCKING 0xf, 0x100 ;  /* 0x03c4000000007b1d */ /* 0x000fe20000010000 */
[----:B------:R-:W-:Y:S01]  /*137e0*/  FADD.FTZ R3, R173, R3 ;  /* 0x00000003ad037221 */ /* 0x000fe20000010000 */
[----:B-1----:R-:W-:Y:S01]  /*137f0*/  FADD.FTZ R0, R174, R0 ;  /* 0x00000000ae007221 */ /* 0x002fe20000010000 */
[----:B------:R-:W-:Y:S01]  /*13800*/  F2FP.F16.F32.PACK_AB R158, R210, R164 ;  /* 0x000000a4d29e723e */ /* 0x000fe200000000ff */
[----:B------:R-:W-:Y:S01]  /*13810*/  FMUL.FTZ R27, R27, R168 ;  /* 0x000000a81b1b7220 */ /* 0x000fe20000410000 */
[----:B------:R-:W-:Y:S01]  /*13820*/  FADD.FTZ R3, R176, R3 ;  /* 0x00000003b0037221 */ /* 0x000fe20000010000 */
[----:B------:R-:W0:Y:S01]  /*13830*/  MUFU.EX2 R166, R180 ;  /* 0x000000b400a67308 */ /* 0x000e220000000800 */
[----:B---3--:R-:W-:Y:S01]  /*13840*/  FADD.FTZ R0, R175, R0 ;  /* 0x00000000af007221 */ /* 0x008fe20000010000 */
[----:B------:R-:W-:Y:S01]  /*13850*/  F2FP.F16.F32.PACK_AB R157, R163, R157 ;  /* 0x0000009da39d723e */ /* 0x000fe200000000ff */
[----:B------:R-:W-:Y:S01]  /*13860*/  FADD.FTZ R3, R177, R3 ;  /* 0x00000003b1037221 */ /* 0x000fe20000010000 */
[----:B------:R-:W-:Y:S01]  /*13870*/  F2FP.F16.F32.PACK_AB R159, R167, R220 ;  /* 0x000000dca79f723e */ /* 0x000fe200000000ff */
[----:B------:R-:W-:Y:S01]  /*13880*/  FMUL.FTZ R30, R30, R168 ;  /* 0x000000a81e1e7220 */ /* 0x000fe20000410000 */
[----:B------:R-:W-:Y:S01]  /*13890*/  F2FP.F16.F32.PACK_AB R160, R169, R211 ;  /* 0x000000d3a9a0723e */ /* 0x000fe200000000ff */
[----:B--2---:R-:W-:Y:S01]  /*138a0*/  FADD.FTZ R0, R165, R0 ;  /* 0x00000000a5007221 */ /* 0x004fe20000010000 */
[----:B------:R-:W1:Y:S01]  /*138b0*/  MUFU.EX2 R179, R179 ;  /* 0x000000b300b37308 */ /* 0x000e620000000800 */
[----:B------:R-:W-:Y:S01]  /*138c0*/  F2FP.F16.F32.PACK_AB R162, R173, R162 ;  /* 0x000000a2ada2723e */ /* 0x000fe200000000ff */
[-C--:B------:R-:W-:Y:S01]  /*138d0*/  FMUL.FTZ R31, R31, R168.reuse ;  /* 0x000000a81f1f7220 */ /* 0x080fe20000410000 */
[----:B------:R-:W-:Y:S01]  /*138e0*/  F2FP.F16.F32.PACK_AB R161, R171, R161 ;  /* 0x000000a1aba1723e */ /* 0x000fe200000000ff */
[----:B------:R-:W-:Y:S01]  /*138f0*/  FMUL.FTZ R34, R34, R168 ;  /* 0x000000a822227220 */ /* 0x000fe20000410000 */
[----:B------:R-:W-:Y:S01]  /*13900*/  F2FP.F16.F32.PACK_AB R163, R175, R174 ;  /* 0x000000aeafa3723e */ /* 0x000fe200000000ff */
[----:B------:R-:W-:Y:S01]  /*13910*/  FMUL.FTZ R35, R35, R168 ;  /* 0x000000a823237220 */ /* 0x000fe20000410000 */
[----:B------:R-:W-:Y:S01]  /*13920*/  F2FP.F16.F32.PACK_AB R164, R177, R176 ;  /* 0x000000b0b1a4723e */ /* 0x000fe200000000ff */
[----:B------:R-:W2:Y:S01]  /*13930*/  MUFU.EX2 R182, R182 ;  /* 0x000000b600b67308 */ /* 0x000ea20000000800 */
[----:B0-----:R-:W-:Y:S01]  /*13940*/  FADD.FTZ R3, R166, R3 ;  /* 0x00000003a6037221 */ /* 0x001fe20000010000 */
[C---:B------:R-:W-:Y:S01]  /*13950*/  F2FP.F16.F32.PACK_AB R166, R181.reuse, R166 ;  /* 0x000000a6b5a6723e */ /* 0x040fe200000000ff */
[----:B------:R0:W-:Y:S01]  /*13960*/  STSM.16.M88.4 [R200+0x26800], R152 ;  /* 0x02680098c8007844 */ /* 0x0001e20000000200 */
[-C--:B------:R-:W-:Y:S01]  /*13970*/  FMUL.FTZ R38, R38, R168.reuse ;  /* 0x000000a826267220 */ /* 0x080fe20000410000 */
[----:B------:R-:W-:Y:S01]  /*13980*/  FADD.FTZ R3, R181, R3 ;  /* 0x00000003b5037221 */ /* 0x000fe20000010000 */
[-C--:B------:R-:W-:Y:S01]  /*13990*/  FMUL.FTZ R39, R39, R168.reuse ;  /* 0x000000a827277220 */ /* 0x080fe20000410000 */
[----:B------:R0:W-:Y:S01]  /*139a0*/  STSM.16.M88.4 [R201], R156 ;  /* 0x0000009cc9007844 */ /* 0x0001e20000000200 */
[----:B------:R-:W3:Y:S01]  /*139b0*/  MUFU.EX2 R183, R183 ;  /* 0x000000b700b77308 */ /* 0x000ee20000000800 */
[C---:B-1----:R-:W-:Y:S01]  /*139c0*/  FADD.FTZ R0, R179.reuse, R0 ;  /* 0x00000000b3007221 */ /* 0x042fe20000010000 */
[----:B------:R-:W-:Y:S01]  /*139d0*/  F2FP.F16.F32.PACK_AB R165, R179, R165 ;  /* 0x000000a5b3a5723e */ /* 0x000fe200000000ff */
[----:B------:R0:W-:Y:S01]  /*139e0*/  STSM.16.M88.4 [R205], R160 ;  /* 0x000000a0cd007844 */ /* 0x0001e20000000200 */
        /* <DEDUP_REMOVED lines=13> */
[C---:B---3--:R-:W-:Y:S01]  /*13ac0*/  F2FP.F16.F32.PACK_AB R167, R183.reuse, R182 ;  /* 0x000000b6b7a7723e */ /* 0x048fe200000000ff */
        /* <DEDUP_REMOVED lines=48> */
.L_x_2679:
[----:B------:R0:W1:Y:S01]  /*13dd0*/  SYNCS.PHASECHK.TRANS64.TRYWAIT P1, [R20+URZ+0x28c50], R202 ;  /* 0x028c50ca140075a7 */ /* 0x000062000802017f */
[----:B------:R-:W-:Y:S05]  /*13de0*/  @!P0 BRA `(.L_x_2680) ;  /* 0x0000000000048947 */ /* 0x000fea0003800000 */
[----:B------:R-:W-:Y:S01]  /*13df0*/  BPT.TRAP 0x1 ;  /* 0x000000040000795c */ /* 0x000fe20000300000 */
.L_x_2680:
[----:B------:R-:W-:Y:S04]  /*13e00*/  BSSY B1, `(.L_x_2681) ;  /* 0x0000004000017945 */ /* 0x000fe80003800000 */
[----:B-1----:R-:W-:Y:S05]  /*13e10*/  @P1 BRA `(.L_x_2682) ;  /* 0x0000000000081947 */ /* 0x002fea0003800000 */
[----:B------:R-:W1:Y:S02]  /*13e20*/  SYNCS.PHASECHK.TRANS64.TRYWAIT P1, [R20+URZ+0x28c50], R202 ;  /* 0x028c50ca140075a7 */ /* 0x000e64000802017f */
[----:B-1----:R-:W-:Y:S05]  /*13e30*/  @!P1 BRA `(.L_x_2683) ;  /* 0x000000f400ac9947 */ /* 0x002fea0003800000 */
.L_x_2682:
[----:B------:R-:W-:Y:S05]  /*13e40*/  BSYNC B1 ;  /* 0x0000000000017941 */ /* 0x000fea0003800000 */
.L_x_2681:
        /* <DEDUP_REMOVED lines=40> */
.L_x_2684:
[C---:B------:R-:W-:Y:S01]  /*140d0*/  ISETP.GT.AND P1, PT, R15.reuse, R213, PT ;  /* 0x000000d50f00720c */ /* 0x040fe20003f24270 */
[----:B01----:R-:W-:Y:S02]  /*140e0*/  VIADD R20, R20, 0x28c60 ;  /* 0x00028c6014147836 */ /* 0x003fe40000000000 */
[----:B------:R-:W-:Y:S02]  /*140f0*/  VIADD R15, R15, 0xffffffff ;  /* 0xffffffff0f0f7836 */ /* 0x000fe40000000000 */
[----:B------:R-:W-:Y:S01]  /*14100*/  IMAD.MOV.U32 R209, RZ, RZ, R14 ;  /* 0x000000ffffd17224 */ /* 0x000fe200078e000e */
[----:B------:R-:W-:Y:S01]  /*14110*/  PRMT R20, R186, 0x654, R20 ;  /* 0x00000654ba147816 */ /* 0x000fe20000000014 */
[----:B------:R-:W-:Y:S02]  /*14120*/  IMAD.MOV.U32 R208, RZ, RZ, R10 ;  /* 0x000000ffffd07224 */ /* 0x000fe400078e000a */
[----:B------:R-:W-:Y:S01]  /*14130*/  IMAD.MOV.U32 R203, RZ, RZ, R17 ;  /* 0x000000ffffcb7224 */ /* 0x000fe200078e0011 */
[----:B------:R1:W-:Y:S03]  /*14140*/  SYNCS.ARRIVE.TRANS64.RED.A1T0 RZ, [R20+URZ], RZ ;  /* 0x000000ff14ff79a7 */ /* 0x0003e6000810043f */
[----:B------:R-:W-:Y:S05]  /*14150*/  @P1 BRA `(.L_x_2685) ;  /* 0xffffffd800cc1947 */ /* 0x000fea000383ffff */
.L_x_2664:
[----:B------:R-:W-:Y:S05]  /*14160*/  BSYNC B0 ;  /* 0x0000000000007941 */ /* 0x000fea0003800000 */
.L_x_2663:
[----:B-1----:R-:W2:Y:S01]  /*14170*/  LDL.LU R20, [R1+0x5c] ;  /* 0x00005c0001147983 */ /* 0x002ea20000300800 */
[----:B------:R-:W-:Y:S02]  /*14180*/  IMAD.MOV.U32 R155, RZ, RZ, -0x800000 ;  /* 0xff800000ff9b7424 */ /* 0x000fe400078e00ff */
[----:B------:R-:W-:Y:S01]  /*14190*/  IMAD.MOV.U32 R154, RZ, RZ, -0x800000 ;  /* 0xff800000ff9a7424 */ /* 0x000fe200078e00ff */
[----:B------:R-:W1:Y:S02]  /*141a0*/  SHFL.BFLY PT, R4, R3, 0x2, 0x1f ;  /* 0x0c401f0003047f89 */ /* 0x000e6400000e0000 */
[----:B-1----:R-:W-:-:S05]  /*141b0*/  FADD.FTZ R4, R4, R3 ;  /* 0x0000000304047221 */ /* 0x002fca0000010000 */
[----:B------:R-:W1:Y:S02]  /*141c0*/  SHFL.BFLY PT, R3, R4, 0x1, 0x1f ;  /* 0x0c201f0004037f89 */ /* 0x000e6400000e0000 */
[----:B-1----:R-:W-:Y:S01]  /*141d0*/  FADD.FTZ R4, R4, R3 ;  /* 0x0000000304047221 */ /* 0x002fe20000010000 */
[----:B------:R-:W-:Y:S01]  /*141e0*/  IMAD.MOV.U32 R3, RZ, RZ, RZ ;  /* 0x000000ffff037224 */ /* 0x000fe200078e00ff */
[----:B------:R-:W-:Y:S08]  /*141f0*/  BAR.ARV 0x8, 0x100 ;  /* 0x0204000000007b1d */ /* 0x000ff00000002000 */
[----:B------:R-:W-:Y:S01]  /*14200*/  BAR.SYNC.DEFER_BLOCKING 0xf, 0x100 ;  /* 0x03c4000000007b1d */ /* 0x000fe20000010000 */
[----:B------:R-:W-:-:S13]  /*14210*/  FSETP.NE.FTZ.AND P0, PT, R4, RZ, PT ;  /* 0x000000ff0400720b */ /* 0x000fda0003f15000 */
[----:B------:R-:W1:Y:S01]  /*14220*/  @P0 MUFU.RCP R3, R4 ;  /* 0x0000000400030308 */ /* 0x000e620000001000 */
[----:B------:R-:W-:-:S07]  /*14230*/  @P0 FMUL.FTZ R5, R11, 0.69314718246459960938 ;  /* 0x3f3172180b050820 */ /* 0x000fce0000410000 */
[----:B------:R-:W3:Y:S01]  /*14240*/  @P0 MUFU.LG2 R4, R4 ;  /* 0x0000000400040308 */ /* 0x000ee20000000c00 */
        /* <DEDUP_REMOVED lines=8> */
[----:B---3--:R-:W-:Y:S01]  /*142d0*/  @P0 FMUL.FTZ R4, R4, 0.69314718246459960938 ;  /* 0x3f31721804040820 */ /* 0x008fe20000410000 */
[-C--:B------:R-:W-:Y:S01]  /*142e0*/  FMUL.FTZ R40, R40, R3.reuse ;  /* 0x0000000328287220 */ /* 0x080fe20000410000 */
[-C--:B------:R-:W-:Y:S01]  /*142f0*/  FMUL.FTZ R41, R41, R3.reuse ;  /* 0x0000000329297220 */ /* 0x080fe20000410000 */
[-C--:B------:R-:W-:Y:S01]  /*14300*/  FMUL.FTZ R44, R44, R3.reuse ;  /* 0x000000032c2c7220 */ /* 0x080fe20000410000 */
[----:B------:R-:W-:Y:S01]  /*14310*/  @P0 FFMA.FTZ R155, R5, R10, R4 ;  /* 0x0000000a059b0223 */ /* 0x000fe20000010004 */
        /* <DEDUP_REMOVED lines=25> */
[----:B-1----:R-:W-:Y:S01]  /*144b0*/  FADD.FTZ R4, R4, R0 ;  /* 0x0000000004047221 */ /* 0x002fe20000010000 */
        /* <DEDUP_REMOVED lines=28> */
[----:B-1----:R-:W-:Y:S01]  /*14680*/  FADD.FTZ R4, R4, R0 ;  /* 0x0000000004047221 */ /* 0x002fe20000010000 */
[----:B------:R-:W-:-:S02]  /*14690*/  IMAD.MOV.U32 R0, RZ, RZ, RZ ;  /* 0x000000ffff007224 */ /* 0x000fc400078e00ff */
[-C--:B------:R-:W-:Y:S01]  /*146a0*/  FMUL.FTZ R148, R148, R3.reuse ;  /* 0x0000000394947220 */ /* 0x080fe20000410000 */
[----:B------:R-:W-:Y:S01]  /*146b0*/  FMUL.FTZ R149, R149, R3 ;  /* 0x0000000395957220 */ /* 0x000fe20000410000 */
        /* <DEDUP_REMOVED lines=78> */
[----:B------:R-:W-:Y:S06]  /*14ba0*/  BAR.ARV 0xe, 0x100 ;  /* 0x0384000000007b1d */ /* 0x000fec0000002000 */
[----:B------:R-:W-:-:S02]  /*14bb0*/  PLOP3.LUT P0, PT, PT, PT, PT, 0x8, 0x0 ;  /* 0x000000000000781c */ /* 0x000fc40003f0e170 */
[----:B------:R-:W-:Y:S02]  /*14bc0*/  LOP3.LUT R22, R22, R0, RZ, 0x3c, !PT ;  /* 0x0000000016167212 */ /* 0x000fe400078e3cff */
[----:B------:R-:W-:Y:S01]  /*14bd0*/  SEL R17, R17, RZ, P1 ;  /* 0x000000ff11117207 */ /* 0x000fe20000800000 */
[----:B--2---:R-:W-:-:S05]  /*14be0*/  VIADD R20, R20, 0x1 ;  /* 0x0000000114147836 */ /* 0x004fca0000000000 */
[----:B------:R2:W-:Y:S03]  /*14bf0*/  STL [R1+0x5c], R20 ;  /* 0x00005c1401007387 */ /* 0x0005e60000100800 */
.L_x_2539:
[----:B------:R-:W-:Y:S05]  /*14c00*/  BSYNC B7 ;  /* 0x0000000000077941 */ /* 0x000fea0003800000 */
.L_x_2527:
[----:B------:R-:W3:Y:S08]  /*14c10*/  S2UR UR4, SR_CgaCtaId ;  /* 0x00000000000479c3 */ /* 0x000ef00000008800 */
[----:B------:R-:W-:Y:S01]  /*14c20*/  BAR.SYNC.DEFER_BLOCKING 0x5, 0x180 ;  /* 0x0146000000007b1d */ /* 0x000fe20000010000 */
[----:B------:R-:W-:-:S05]  /*14c30*/  MOV R2, 0x400 ;  /* 0x0000040000027802 */ /* 0x000fca0000000f00 */
[----:B------:R-:W-:Y:S01]  /*14c40*/  BSSY B0, `(.L_x_2686) ;  /* 0x00004e6000007945 */ /* 0x000fe20003800000 */
[----:B---3--:R-:W-:-:S05]  /*14c50*/  IMAD.U32 R186, RZ, RZ, UR4 ;  /* 0x00000004ffba7e24 */ /* 0x008fca000f8e00ff */
[----:B------:R-:W-:-:S05]  /*14c60*/  LEA R2, R186, R2, 0x18 ;  /* 0x00000002ba027211 */ /* 0x000fca00078ec0ff */
[----:B-----5:R3:W0:Y:S01]  /*14c70*/  LDS.128 R80, [R2+0x28cd0] ;  /* 0x028cd00002507984 */ /* 0x0206220000000c00 */
[----:B------:R-:W-:Y:S06]  /*14c80*/  BAR.ARV 0x4, 0x180 ;  /* 0x0106000000007b1d */ /* 0x000fec0000002000 */
[----:B------:R-:W-:Y:S05]  /*14c90*/  @P0 BRA `(.L_x_2687) ;  /* 0x0000003c007c0947 */ /* 0x000fea0003800000 */
[----:B------:R-:W2:Y:S01]  /*14ca0*/  LDL R3, [R1+0x6c] ;  /* 0x00006c0001037983 */ /* 0x000ea20000100800 */
[----:B------:R-:W3:Y:S01]  /*14cb0*/  S2R R0, SR_SWINHI ;  /* 0x0000000000007919 */ /* 0x000ee20000002f00 */
[----:B----4-:R-:W-:Y:S01]  /*14cc0*/  F2FP.F16.F32.PACK_AB R10, R29, R28 ;  /* 0x0000001c1d0a723e */ /* 0x010fe200000000ff */
[----:B------:R-:W-:Y:S01]  /*14cd0*/  ULDC.64 UR4, c[0x0][0xc08] ;  /* 0x0003020000047ab9 */ /* 0x000fe20000000a00 */
[----:B-1----:R-:W-:Y:S01]  /*14ce0*/  F2FP.F16.F32.PACK_AB R11, R31, R30 ;  /* 0x0000001e1f0b723e */ /* 0x002fe200000000ff */
[----:B------:R-:W4:Y:S01]  /*14cf0*/  LDL R157, [R1+0x54] ;  /* 0x00005400019d7983 */ /* 0x000f220000100800 */
[----:B0-----:R-:W-:Y:S01]  /*14d00*/  F2FP.F16.F32.PACK_AB R12, R33, R32 ;  /* 0x00000020210c723e */ /* 0x001fe200000000ff */
[----:B------:R-:W-:Y:S01]  /*14d10*/  ULDC.64 UR6, c[0x0][0xc00] ;  /* 0x0003000000067ab9 */ /* 0x000fe20000000a00 */
[----:B------:R-:W-:Y:S02]  /*14d20*/  MOV R152, R2 ;  /* 0x0000000200987202 */ /* 0x000fe40000000f00 */
[----:B---3--:R-:W-:-:S02]  /*14d30*/  MOV R153, R0 ;  /* 0x0000000000997202 */ /* 0x008fc40000000f00 */
[----:B------:R-:W-:Y:S02]  /*14d40*/  F2FP.F16.F32.PACK_AB R13, R35, R34 ;  /* 0x00000022230d723e */ /* 0x000fe400000000ff */
[----:B------:R-:W-:Y:S02]  /*14d50*/  F2FP.F16.F32.PACK_AB R14, R37, R36 ;  /* 0x00000024250e723e */ /* 0x000fe400000000ff */
[----:B------:R-:W-:Y:S01]  /*14d60*/  F2FP.F16.F32.PACK_AB R15, R39, R38 ;  /* 0x00000026270f723e */ /* 0x000fe200000000ff */
[----:B------:R-:W-:Y:S01]  /*14d70*/  BAR.SYNC.DEFER_BLOCKING 0x1, 0x100 ;  /* 0x0044000000007b1d */ /* 0x000fe20000010000 */
[----:B--2---:R-:W-:-:S03]  /*14d80*/  IMAD.WIDE R20, R3, 0x2, R152 ;  /* 0x0000000203147825 */ /* 0x004fc600078e0298 */
        /* <DEDUP_REMOVED lines=152> */
[----:B------:R-:W-:Y:S02]  /*15710*/  IADD3 R0, P0, R20, 0x6060, RZ ;  /* 0x0000606014007810 */ /* 0x000fe40007f1e0ff */
[----:B------:R-:W-:Y:S02]  /*15720*/  MOV R3, R8 ;  /* 0x0000000800037202 */ /* 0x000fe40000000f00 */
[----:B------:R-:W-:Y:S01]  /*15730*/  F2FP.F16.F32.PACK_AB R8, R137, R136 ;  /* 0x000000888908723e */ /* 0x000fe200000000ff */
[----:B------:R-:W-:Y:S01]  /*15740*/  IMAD.X R21, RZ, RZ, R21, P0 ;  /* 0x000000ffff157224 */ /* 0x000fe200000e0615 */
[----:B------:R-:W-:Y:S02]  /*15750*/  F2FP.F16.F32.PACK_AB R9, R139, R138 ;  /* 0x0000008a8b09723e */ /* 0x000fe400000000ff */
[----:B------:R-:W-:-:S02]  /*15760*/  F2FP.F16.F32.PACK_AB R10, R141, R140 ;  /* 0x0000008c8d0a723e */ /* 0x000fc400000000ff */
[----:B------:R-:W-:Y:S02]  /*15770*/  F2FP.F16.F32.PACK_AB R11, R143, R142 ;  /* 0x0000008e8f0b723e */ /* 0x000fe400000000ff */
[----:B------:R-:W-:-:S03]  /*15780*/  ISETP.NE.U32.AND P0, PT, RZ, UR4, PT ;  /* 0x00000004ff007c0c */ /* 0x000fc6000bf05070 */
[----:B------:R0:W-:Y:S01]  /*15790*/  STSM.16.M88.4 [R3], R8 ;  /* 0x0000000803007844 */ /* 0x0001e20000000200 */
[----:B------:R-:W-:Y:S02]  /*157a0*/  ISETP.NE.AND.EX P0, PT, RZ, UR5, PT, P0 ;  /* 0x00000005ff007c0c */ /* 0x000fe4000bf05300 */
[----:B------:R-:W-:Y:S02]  /*157b0*/  F2FP.F16.F32.PACK_AB R12, R145, R144 ;  /* 0x00000090910c723e */ /* 0x000fe400000000ff */
[----:B0-----:R-:W-:-:S09]  /*157c0*/  LOP3.LUT R3, R0, 0x380, RZ, 0xc0, !PT ;  /* 0x0000038000037812 */ /* 0x001fd200078ec0ff */
[----:B------:R-:W4:Y:S01]  /*157d0*/  @P0 LDC.64 R10, c[0x0][0xc08] ;  /* 0x00030200ff0a0b82 */ /* 0x000f220000000a00 */
[----:B------:R-:W-:-:S04]  /*157e0*/  SHF.R.U64 R3, R3, 0x3, RZ ;  /* 0x0000000303037819 */ /* 0x000fc800000012ff */
[----:B------:R-:W-:Y:S02]  /*157f0*/  LOP3.LUT R20, R3, R0, RZ, 0x3c, !PT ;  /* 0x0000000003147212 */ /* 0x000fe400078e3cff */
[----:B------:R-:W-:Y:S02]  /*15800*/  F2FP.F16.F32.PACK_AB R13, R147, R146 ;  /* 0x00000092930d723e */ /* 0x000fe400000000ff */
[----:B------:R-:W-:Y:S02]  /*15810*/  MOV R20, R20 ;  /* 0x0000001400147202 */ /* 0x000fe40000000f00 */
[----:B------:R-:W-:Y:S02]  /*15820*/  F2FP.F16.F32.PACK_AB R14, R149, R148 ;  /* 0x00000094950e723e */ /* 0x000fe400000000ff */
[----:B------:R-:W-:-:S05]  /*15830*/  F2FP.F16.F32.PACK_AB R15, R151, R150 ;  /* 0x00000096970f723e */ /* 0x000fca00000000ff */
[----:B------:R0:W-:Y:S01]  /*15840*/  STSM.16.M88.4 [R20], R12 ;  /* 0x0000000c14007844 */ /* 0x0001e20000000200 */
[----:B------:R-:W-:Y:S02]  /*15850*/  ULDC UR4, c[0x0][0xa88] ;  /* 0x0002a20000047ab9 */ /* 0x000fe40000000800 */
[----:B------:R-:W-:Y:S02]  /*15860*/  IMAD.U32 R8, RZ, RZ, UR4 ;  /* 0x00000004ff087e24 */ /* 0x000fe4000f8e00ff */
[----:B----4-:R-:W-:Y:S01]  /*15870*/  @P0 IMAD.WIDE R10, R157, 0x4, R10 ;  /* 0x000000049d0a0825 */ /* 0x010fe200078e020a */
[----:B------:R-:W-:Y:S01]  /*15880*/  BAR.SYNC.DEFER_BLOCKING 0x1, 0x100 ;  /* 0x0044000000007b1d */ /* 0x000fe20000010000 */
[----:B------:R-:W-:-:S04]  /*15890*/  ISETP.NE.U32.AND P1, PT, RZ, UR6, PT ;  /* 0x00000006ff007c0c */ /* 0x000fc8000bf25070 */
[----:B------:R-:W-:Y:S01]  /*158a0*/  ISETP.NE.AND.EX P1, PT, RZ, UR7, PT, P1 ;  /* 0x00000007ff007c0c */ /* 0x000fe2000bf25310 */
[----:B------:R1:W5:Y:S02]  /*158b0*/  @P0 LDG.E R8, desc[UR42][R10.64] ;  /* 0x0000002a0a080981 */ /* 0x000364000c1e1900 */
[----:B-1----:R-:W1:Y:S01]  /*158c0*/  LDC.64 R10, c[0x0][0xc00] ;  /* 0x00030000ff0a7b82 */ /* 0x002e620000000a00 */
[----:B------:R-:W-:Y:S02]  /*158d0*/  IMAD.MOV.U32 R3, RZ, RZ, RZ ;  /* 0x000000ffff037224 */ /* 0x000fe400078e00ff */
[----:B-1----:R-:W-:-:S07]  /*158e0*/  IMAD.WIDE R10, R157, 0x4, R10 ;  /* 0x000000049d0a7825 */ /* 0x002fce00078e020a */
[----:B------:R0:W5:Y:S01]  /*158f0*/  @P1 LDG.E R3, desc[UR42][R10.64] ;  /* 0x0000002a0a031981 */ /* 0x000162000c1e1900 */
[----:B------:R-:W-:Y:S05]  /*15900*/  @P0 BRA `(.L_x_2688) ;  /* 0x0000000000100947 */ /* 0x000fea0003800000 */
[----:B------:R-:W-:Y:S05]  /*15910*/  @!P1 BRA `(.L_x_2688) ;  /* 0x00000000000c9947 */ /* 0x000fea0003800000 */
[----:B-----5:R-:W2:Y:S04]  /*15920*/  LDG.E R8, desc[UR42][R10.64] ;  /* 0x0000002a0a087981 */ /* 0x020ea8000c1e1900 */
[----:B0-----:R-:W2:Y:S02]  /*15930*/  LDG.E R10, desc[UR42][R10.64+0x4] ;  /* 0x0000042a0a0a7981 */ /* 0x001ea4000c1e1900 */
[----:B--2---:R-:W-:-:S07]  /*15940*/  IMAD.IADD R8, R10, 0x1, -R8 ;  /* 0x000000010a087824 */ /* 0x004fce00078e0a08 */
.L_x_2688:
[----:B------:R-:W2:Y:S01]  /*15950*/  LDL R0, [R1+0x60] ;  /* 0x0000600001007983 */ /* 0x000ea20000100800 */
[----:B------:R-:W-:-:S03]  /*15960*/  ULDC UR4, c[0x0][0xad4] ;  /* 0x0002b50000047ab9 */ /* 0x000fc60000000800 */
[----:B------:R-:W3:Y:S04]  /*15970*/  LDL.LU R9, [R1+0x50] ;  /* 0x0000500001097983 */ /* 0x000ee80000300800 */
[----:B--2---:R-:W1:Y:S01]  /*15980*/  SHFL.IDX PT, R0, R0, RZ, 0x1f ;  /* 0x00001fff00007589 */ /* 0x004e6200000e0000 */
[----:B---3--:R-:W-:-:S04]  /*15990*/  ISETP.NE.AND P1, PT, R9, RZ, PT ;  /* 0x000000ff0900720c */ /* 0x008fc80003f25270 */
[----:B------:R-:W-:Y:S02]  /*159a0*/  SEL R9, R9, UR4, P1 ;  /* 0x0000000409097c07 */ /* 0x000fe40008800000 */
[----:B-1----:R-:W-:Y:S02]  /*159b0*/  ISETP.NE.AND P0, PT, R0, RZ, PT ;  /* 0x000000ff0000720c */ /* 0x002fe40003f05270 */
[----:B-----5:R-:W-:-:S11]  /*159c0*/  SHF.R.S32.HI R0, RZ, 0x1f, R3 ;  /* 0x0000001fff007819 */ /* 0x020fd60000011403 */
[----:B------:R-:W-:Y:S05]  /*159d0*/  @P0 BRA `(.L_x_2689) ;  /* 0x0000000000fc0947 */ /* 0x000fea0003800000 */
[----:B------:R-:W2:Y:S04]  /*159e0*/  LDL R80, [R1+0x58] ;  /* 0x0000580001507983 */ /* 0x000ea80000100800 */
[----:B------:R-:W3:Y:S01]  /*159f0*/  LDL R158, [R1+0x68] ;  /* 0x00006800019e7983 */ /* 0x000ee20000100800 */
[----:B0-----:R-:W-:Y:S01]  /*15a00*/  IMAD.MOV.U32 R14, RZ, RZ, 0x9b8 ;  /* 0x000009b8ff0e7424 */ /* 0x001fe200078e00ff */
[----:B------:R-:W-:Y:S01]  /*15a10*/  ISETP.GT.AND P1, PT, R9, 0x1, PT ;  /* 0x000000010900780c */ /* 0x000fe20003f24270 */
[----:B------:R-:W0:Y:S01]  /*15a20*/  LDC R156, c[0x0][0xbe8] ;  /* 0x0002fa00ff9c7b82 */ /* 0x000e220000000800 */
[----:B------:R-:W-:Y:S01]  /*15a30*/  ISETP.NE.U32.AND P0, PT, RZ, UR6, PT ;  /* 0x00000006ff007c0c */ /* 0x000fe2000bf05070 */
[----:B------:R-:W-:Y:S01]  /*15a40*/  IMAD.IADD R23, R212, 0x1, R196 ;  /* 0x00000001d4177824 */ /* 0x000fe200078e02c4 */
[----:B------:R-:W-:-:S02]  /*15a50*/  SEL R14, R14, 0x978, P1 ;  /* 0x000009780e0e7807 */ /* 0x000fc40000800000 */
[----:B------:R-:W-:Y:S02]  /*15a60*/  ISETP.NE.AND.EX P0, PT, RZ, UR7, PT, P0 ;  /* 0x00000007ff007c0c */ /* 0x000fe4000bf05300 */
[----:B------:R-:W-:Y:S01]  /*15a70*/  SHF.R.S32.HI R15, RZ, 0x1f, R157 ;  /* 0x0000001fff0f7819 */ /* 0x000fe2000001149d */
[----:B------:R-:W1:Y:S01]  /*15a80*/  LDC.64 R12, c[0x0][R14+0x220] ;  /* 0x000088000e0c7b82 */ /* 0x000e620000000a00 */
[----:B------:R-:W-:Y:S02]  /*15a90*/  SEL R20, R157, RZ, !P0 ;  /* 0x000000ff9d147207 */ /* 0x000fe40004000000 */
[----:B------:R-:W-:-:S05]  /*15aa0*/  SEL R15, R15, RZ, !P0 ;  /* 0x000000ff0f0f7207 */ /* 0x000fca0004000000 */
[----:B------:R-:W4:Y:S01]  /*15ab0*/  LDC.64 R10, c[0x0][R14+0x218] ;  /* 0x000086000e0a7b82 */ /* 0x000f220000000a00 */
[----:B0-----:R-:W-:Y:S01]  /*15ac0*/  ISETP.NE.AND P0, PT, R156, 0x1, PT ;  /* 0x000000019c00780c */ /* 0x001fe20003f05270 */
[----:B-1----:R-:W-:-:S04]  /*15ad0*/  IMAD R13, R13, R20, RZ ;  /* 0x000000140d0d7224 */ /* 0x002fc800078e02ff */
[C---:B------:R-:W-:Y:S02]  /*15ae0*/  IMAD R15, R12.reuse, R15, R13 ;  /* 0x0000000f0c0f7224 */ /* 0x040fe400078e020d */
[----:B------:R-:W-:-:S04]  /*15af0*/  IMAD.WIDE.U32 R12, R12, R20, RZ ;  /* 0x000000140c0c7225 */ /* 0x000fc800078e00ff */
[-C--:B----4-:R-:W-:Y:S02]  /*15b00*/  IMAD R20, R11, R188.reuse, RZ ;  /* 0x000000bc0b147224 */ /* 0x090fe400078e02ff */
[----:B------:R-:W-:-:S04]  /*15b10*/  IMAD.WIDE.U32 R10, R10, R188, RZ ;  /* 0x000000bc0a0a7225 */ /* 0x000fc800078e00ff */
[----:B------:R-:W-:Y:S01]  /*15b20*/  IMAD.IADD R20, R11, 0x1, R20 ;  /* 0x000000010b147824 */ /* 0x000fe200078e0214 */
[----:B------:R-:W-:Y:S01]  /*15b30*/  IADD3 R21, P2, P3, R12, R10, R3 ;  /* 0x0000000a0c157210 */ /* 0x000fe20007b5e003 */
[----:B------:R-:W0:Y:S01]  /*15b40*/  @P0 LDC R11, c[0x0][0xbec] ;  /* 0x0002fb00ff0b0b82 */ /* 0x000e220000000800 */
[----:B------:R-:W-:-:S05]  /*15b50*/  IMAD.IADD R15, R13, 0x1, R15 ;  /* 0x000000010d0f7824 */ /* 0x000fca00078e020f */
[----:B------:R-:W-:Y:S01]  /*15b60*/  IADD3.X R15, R15, R20, R0, P2, P3 ;  /* 0x000000140f0f7210 */ /* 0x000fe200017e6400 */
[----:B------:R-:W-:Y:S01]  /*15b70*/  IMAD.MOV.U32 R20, RZ, RZ, R23 ;  /* 0x000000ffff147224 */ /* 0x000fe200078e0017 */
[----:B------:R-:W1:Y:S01]  /*15b80*/  @P0 LDC R10, c[0x0][0xbf0] ;  /* 0x0002fc00ff0a0b82 */ /* 0x000e620000000800 */
[----:B0-----:R-:W-:-:S05]  /*15b90*/  @P0 IMAD.HI.U32 R11, R23, R11, RZ ;  /* 0x0000000b170b0227 */ /* 0x001fca00078e00ff */
[----:B-1----:R-:W-:Y:S02]  /*15ba0*/  @P0 SHF.R.U32.HI R20, RZ, R10, R11 ;  /* 0x0000000aff140219 */ /* 0x002fe4000001160b */
[----:B------:R-:W0:Y:S01]  /*15bb0*/  LDC.64 R10, c[0x0][R14+0x228] ;  /* 0x00008a000e0a7b82 */ /* 0x000e220000000a00 */
[----:B--2---:R-:W-:-:S05]  /*15bc0*/  SEL R80, R80, RZ, P1 ;  /* 0x000000ff50507207 */ /* 0x004fca0000800000 */
        /* <DEDUP_REMOVED lines=9> */
[----:B------:R-:W-:-:S02]  /*15c60*/  IMAD.IADD R15, R194, 0x1, R196 ;  /* 0x00000001c20f7824 */ /* 0x000fc400078e02c4 */
[----:B0-----:R-:W-:Y:S01]  /*15c70*/  SHF.R.S32.HI R14, RZ, 0x1f, R21 ;  /* 0x0000001fff0e7819 */ /* 0x001fe20000011415 */
        /* <DEDUP_REMOVED lines=10> */
[----:B------:R-:W-:Y:S01]  /*15d20*/  ISETP.NE.AND P0, PT, R189, R10, PT ;  /* 0x0000000abd00720c */ /* 0x000fe20003f05270 */
[----:B------:R-:W-:Y:S04]  /*15d30*/  SHFL.IDX PT, R12, R13, 0x1, 0x1c1f ;  /* 0x003c1f000d0c7f89 */ /* 0x000fe800000e0000 */
[----:B------:R-:W-:Y:S04]  /*15d40*/  SHFL.IDX PT, R10, R13, RZ, 0x1c1f ;  /* 0x001c1fff0d0a7589 */ /* 0x000fe800000e0000 */
[----:B------:R-:W0:Y:S04]  /*15d50*/  SHFL.IDX PT, R11, R14, RZ, 0x1c1f ;  /* 0x001c1fff0e0b7589 */ /* 0x000e2800000e0000 */
[----:B------:R1:W2:Y:S02]  /*15d60*/  SHFL.IDX PT, R13, R14, 0x1, 0x1c1f ;  /* 0x003c1f000e0d7f89 */ /* 0x0002a400000e0000 */
[----:B-1----:R-:W-:-:S05]  /*15d70*/  IMAD R14, R8, R156, RZ ;  /* 0x0000009c080e7224 */ /* 0x002fca00078e02ff */
[C---:B------:R-:W-:Y:S01]  /*15d80*/  ISETP.GE.OR P1, PT, R15.reuse, R14, P0 ;  /* 0x0000000e0f00720c */ /* 0x040fe20000726670 */
[----:B------:R-:W-:-:S05]  /*15d90*/  VIADD R15, R15, 0x8 ;  /* 0x000000080f0f7836 */ /* 0x000fca0000000000 */
[----:B------:R-:W-:-:S07]  /*15da0*/  ISETP.GE.OR P0, PT, R15, R14, P0 ;  /* 0x0000000e0f00720c */ /* 0x000fce0000706670 */
[----:B0-----:R1:W-:Y:S06]  /*15db0*/  @!P1 ST.E desc[UR42][R10.64], R155 ;  /* 0x0000009b0a009985 */ /* 0x0013ec000c10192a */
[----:B--2---:R1:W-:Y:S02]  /*15dc0*/  @!P0 ST.E desc[UR42][R12.64], R154 ;  /* 0x0000009a0c008985 */ /* 0x0043e4000c10192a */
.L_x_2689:
        /* <DEDUP_REMOVED lines=9> */
[----:B------:R-:W-:-:S04]  /*15e60*/  SHF.R.S32.HI R4, RZ, 0x1f, R21 ;  /* 0x0000001fff047819 */ /* 0x000fc80000011415 */
[----:B------:R-:W-:-:S04]  /*15e70*/  LEA.HI R23, R4, R21, RZ, 0x3 ;  /* 0x0000001504177211 */ /* 0x000fc800078f18ff */
[----:B0-----:R-:W-:-:S05]  /*15e80*/  SHF.R.S32.HI R20, RZ, 0x3, R23 ;  /* 0x00000003ff147819 */ /* 0x001fca0000011417 */
[----:B------:R-:W-:-:S04]  /*15e90*/  IMAD R5, R20, 0x40, R199 ;  /* 0x0000004014057824 */ /* 0x000fc800078e02c7 */
[----:B------:R-:W-:-:S03]  /*15ea0*/  IMAD.WIDE R152, R5, 0x2, R152 ;  /* 0x0000000205987825 */ /* 0x000fc600078e0298 */
[----:B------:R-:W-:Y:S01]  /*15eb0*/  IADD3 R37, P0, R152, 0x5000, RZ ;  /* 0x0000500098257810 */ /* 0x000fe20007f1e0ff */
[----:B------:R-:W-:Y:S01]  /*15ec0*/  IMAD R0, R0, UR4, RZ ;  /* 0x0000000400007c24 */ /* 0x000fe2000f8e02ff */
[----:B------:R-:W-:Y:S02]  /*15ed0*/  IADD3 R41, P1, R152, 0x6000, RZ ;  /* 0x0000600098297810 */ /* 0x000fe40007f3e0ff */
[----:B------:R-:W-:Y:S01]  /*15ee0*/  LOP3.LUT R36, R37, 0x380, RZ, 0xc0, !PT ;  /* 0x0000038025247812 */ /* 0x000fe200078ec0ff */
[----:B------:R-:W-:Y:S01]  /*15ef0*/  IMAD R87, R3, UR5, R0 ;  /* 0x0000000503577c24 */ /* 0x000fe2000f8e0200 */
[----:B------:R-:W-:Y:S02]  /*15f00*/  LOP3.LUT R40, R41, 0x380, RZ, 0xc0, !PT ;  /* 0x0000038029287812 */ /* 0x000fe400078ec0ff */
[----:B------:R-:W-:Y:S01]  /*15f10*/  SHF.R.U64 R36, R36, 0x3, RZ ;  /* 0x0000000324247819 */ /* 0x000fe200000012ff */
[----:B-1----:R-:W-:Y:S01]  /*15f20*/  IMAD.WIDE.U32 R10, R3, UR4, RZ ;  /* 0x00000004030a7c25 */ /* 0x002fe2000f8e00ff */
[----:B------:R-:W-:Y:S01]  /*15f30*/  LOP3.LUT R0, R23, 0xfffffff8, RZ, 0xc0, !PT ;  /* 0xfffffff817007812 */ /* 0x000fe200078ec0ff */
[----:B------:R-:W-:Y:S01]  /*15f40*/  ULDC.64 UR4, c[0x0][0xae8] ;  /* 0x0002ba0000047ab9 */ /* 0x000fe20000000a00 */
[----:B------:R-:W-:Y:S01]  /*15f50*/  LOP3.LUT R36, R36, R37, RZ, 0x3c, !PT ;  /* 0x0000002524247212 */ /* 0x000fe200078e3cff */
[----:B------:R-:W-:Y:S01]  /*15f60*/  IMAD.X R37, RZ, RZ, R153, P0 ;  /* 0x000000ffff257224 */ /* 0x000fe200000e0699 */
[----:B------:R-:W-:-:S02]  /*15f70*/  IADD3 R65, P0, R152, 0xc000, RZ ;  /* 0x0000c00098417810 */ /* 0x000fc40007f1e0ff */
[----:B------:R-:W-:Y:S02]  /*15f80*/  IADD3 R45, P2, R152, 0x7000, RZ ;  /* 0x00007000982d7810 */ /* 0x000fe40007f5e0ff */
[----:B------:R-:W-:Y:S01]  /*15f90*/  LOP3.LUT R64, R65, 0x380, RZ, 0xc0, !PT ;  /* 0x0000038041407812 */ /* 0x000fe200078ec0ff */
[----:B------:R-:W-:Y:S01]  /*15fa0*/  IMAD.IADD R11, R11, 0x1, R87 ;  /* 0x000000010b0b7824 */ /* 0x000fe200078e0257 */
[----:B------:R-:W-:Y:S01]  /*15fb0*/  SHF.R.U64 R40, R40, 0x3, RZ ;  /* 0x0000000328287819 */ /* 0x000fe200000012ff */
[----:B------:R-:W-:Y:S01]  /*15fc0*/  IMAD.IADD R3, R21, 0x1, -R0 ;  /* 0x0000000115037824 */ /* 0x000fe200078e0a00 */
[----:B------:R-:W-:Y:S01]  /*15fd0*/  SHF.R.U64 R64, R64, 0x3, RZ ;  /* 0x0000000340407819 */ /* 0x000fe200000012ff */
[----:B------:R-:W-:Y:S01]  /*15fe0*/  IMAD.WIDE.U32 R10, R188, UR4, R10 ;  /* 0x00000004bc0a7c25 */ /* 0x000fe2000f8e000a */
[----:B------:R-:W-:Y:S01]  /*15ff0*/  LOP3.LUT R44, R45, 0x380, RZ, 0xc0, !PT ;  /* 0x000003802d2c7812 */ /* 0x000fe200078ec0ff */
[----:B------:R-:W5:Y:S01]  /*16000*/  LD.E.128 R36, desc[UR42][R36.64] ;  /* 0x0000002a24247980 */ /* 0x000f62000c101d00 */
[----:B------:R-:W-:Y:S01]  /*16010*/  LOP3.LUT R64, R64, R65, RZ, 0x3c, !PT ;  /* 0x0000004140407212 */ /* 0x000fe200078e3cff */
[----:B------:R-:W-:Y:S01]  /*16020*/  IMAD.X R65, RZ, RZ, R153, P0 ;  /* 0x000000ffff417224 */ /* 0x000fe200000e0699 */
[----:B---3--:R-:W-:-:S02]  /*16030*/  ISETP.NE.AND P0, PT, R85, 0x1, PT ;  /* 0x000000015500780c */ /* 0x008fc40003f05270 */
[----:B------:R-:W-:Y:S01]  /*16040*/  SHF.R.S32.HI R0, RZ, 0x1f, R9 ;  /* 0x0000001fff007819 */ /* 0x000fe20000011409 */
[----:B------:R-:W-:Y:S01]  /*16050*/  IMAD R11, R188, UR5, R11 ;  /* 0x00000005bc0b7c24 */ /* 0x000fe2000f8e020b */
[----:B------:R-:W-:Y:S01]  /*16060*/  ULDC.64 UR4, c[0x0][0xaf0] ;  /* 0x0002bc0000047ab9 */ /* 0x000fe20000000a00 */
[----:B------:R-:W-:Y:S01]  /*16070*/  IMAD R3, R3, 0x20, R20 ;  /* 0x0000002003037824 */ /* 0x000fe200078e0214 */
[----:B------:R-:W-:Y:S01]  /*16080*/  LOP3.LUT R40, R40, R41, RZ, 0x3c, !PT ;  /* 0x0000002928287212 */ /* 0x000fe200078e3cff */
[C---:B------:R-:W-:Y:S01]  /*16090*/  VIADD R166, R199.reuse, 0x40 ;  /* 0x00000040c7a67836 */ /* 0x040fe20000000000 */
[----:B------:R-:W-:Y:S01]  /*160a0*/  IADD3 R13, P3, R152, 0x1000, RZ ;  /* 0x00001000980d7810 */ /* 0x000fe20007f7e0ff */
[C---:B------:R-:W-:Y:S01]  /*160b0*/  VIADD R164, R199.reuse, 0x80 ;  /* 0x00000080c7a47836 */ /* 0x040fe20000000000 */
[----:B------:R-:W-:Y:S01]  /*160c0*/  SHF.R.U64 R44, R44, 0x3, RZ ;  /* 0x000000032c2c7819 */ /* 0x000fe200000012ff */
[C---:B------:R-:W-:Y:S01]  /*160d0*/  VIADD R162, R199.reuse, 0xc0 ;  /* 0x000000c0c7a27836 */ /* 0x040fe20000000000 */
[C---:B------:R-:W-:Y:S01]  /*160e0*/  IADD3 R25, P4, R152.reuse, 0x2000, RZ ;  /* 0x0000200098197810 */ /* 0x040fe20007f9e0ff */
[----:B------:R-:W0:Y:S01]  /*160f0*/  @P0 LDC R84, c[0x0][0xbec] ;  /* 0x0002fb00ff540b82 */ /* 0x000e220000000800 */
[C---:B------:R-:W-:Y:S01]  /*16100*/  IADD3 R29, P5, R152.reuse, 0x3000, RZ ;  /* 0x00003000981d7810 */ /* 0x040fe20007fbe0ff */
[C---:B------:R-:W-:Y:S01]  /*16110*/  VIADD R160, R199.reuse, 0x100 ;  /* 0x00000100c7a07836 */ /* 0x040fe20000000000 */
[C---:B------:R-:W-:Y:S01]  /*16120*/  IADD3 R33, P6, R152.reuse, 0x4000, RZ ;  /* 0x0000400098217810 */ /* 0x040fe20007fde0ff */
[----:B------:R-:W-:Y:S01]  /*16130*/  VIADD R158, R199, 0x140 ;  /* 0x00000140c79e7836 */ /* 0x000fe20000000000 */
[----:B------:R-:W-:Y:S01]  /*16140*/  LOP3.LUT R5, R152, 0x380, RZ, 0xc0, !PT ;  /* 0x0000038098057812 */ /* 0x000fe200078ec0ff */
[----:B------:R-:W5:Y:S02]  /*16150*/  LD.E.128 R64, desc[UR42][R64.64] ;  /* 0x0000002a40407980 */ /* 0x000f64000c101d00 */
[----:B------:R-:W1:Y:S01]  /*16160*/  @P0 LDC R86, c[0x0][0xbf0] ;  /* 0x0002fc00ff560b82 */ /* 0x000e620000000800 */
[----:B------:R-:W-:Y:S01]  /*16170*/  IMAD R80, R0, UR4, RZ ;  /* 0x0000000400507c24 */ /* 0x000fe2000f8e02ff */
[----:B------:R-:W-:Y:S01]  /*16180*/  IADD3 R23, R196, R3, RZ ;  /* 0x00000003c4177210 */ /* 0x000fe20007ffe0ff */
[----:B------:R-:W-:Y:S01]  /*16190*/  IMAD.X R41, RZ, RZ, R153, P1 ;  /* 0x000000ffff297224 */ /* 0x000fe200008e0699 */
[----:B------:R-:W-:Y:S01]  /*161a0*/  IADD3 R69, P1, R152, 0xd000, RZ ;  /* 0x0000d00098457810 */ /* 0x000fe20007f3e0ff */
[----:B------:R-:W-:Y:S01]  /*161b0*/  IMAD.WIDE.U32 R10, R9, UR4, R10 ;  /* 0x00000004090a7c25 */ /* 0x000fe2000f8e000a */
[----:B------:R-:W-:-:S02]  /*161c0*/  LOP3.LUT R12, R13, 0x380, RZ, 0xc0, !PT ;  /* 0x000003800d0c7812 */ /* 0x000fc400078ec0ff */
[----:B------:R-:W2:Y:S01]  /*161d0*/  LDC R0, c[0x0][0xac8] ;  /* 0x0002b200ff007b82 */ /* 0x000ea20000000800 */
[----:B------:R-:W-:Y:S01]  /*161e0*/  IMAD R21, R9, UR5, R80 ;  /* 0x0000000509157c24 */ /* 0x000fe2000f8e0250 */
[----:B------:R-:W-:Y:S01]  /*161f0*/  LOP3.LUT R44, R44, R45, RZ, 0x3c, !PT ;  /* 0x0000002d2c2c7212 */ /* 0x000fe200078e3cff */
[----:B------:R-:W-:Y:S01]  /*16200*/  IMAD.MOV.U32 R9, RZ, RZ, R23 ;  /* 0x000000ffff097224 */ /* 0x000fe200078e0017 */
[----:B------:R-:W-:Y:S01]  /*16210*/  LOP3.LUT R68, R69, 0x380, RZ, 0xc0, !PT ;  /* 0x0000038045447812 */ /* 0x000fe200078ec0ff */
[----:B------:R-:W-:Y:S01]  /*16220*/  IMAD.X R45, RZ, RZ, R153, P2 ;  /* 0x000000ffff2d7224 */ /* 0x000fe200010e0699 */
[----:B------:R-:W-:Y:S01]  /*16230*/  IADD3 R73, P2, R152, 0xe000, RZ ;  /* 0x0000e00098497810 */ /* 0x000fe20007f5e0ff */
[----:B------:R-:W-:Y:S01]  /*16240*/  ULDC.64 UR4, c[0x0][0xae0] ;  /* 0x0002b80000047ab9 */ /* 0x000fe20000000a00 */
[----:B0-----:R-:W-:Y:S01]  /*16250*/  @P0 IMAD.HI.U32 R3, R23, R84, RZ ;  /* 0x0000005417030227 */ /* 0x001fe200078e00ff */
[----:B------:R-:W-:Y:S01]  /*16260*/  SHF.R.U64 R12, R12, 0x3, RZ ;  /* 0x000000030c0c7819 */ /* 0x000fe200000012ff */
[----:B------:R-:W5:Y:S01]  /*16270*/  LD.E.128 R40, desc[UR42][R40.64] ;  /* 0x0000002a28287980 */ /* 0x000f62000c101d00 */
[----:B------:R-:W-:-:S02]  /*16280*/  SHF.R.U64 R68, R68, 0x3, RZ ;  /* 0x0000000344447819 */ /* 0x000fc400000012ff */
[----:B------:R-:W-:Y:S01]  /*16290*/  LOP3.LUT R72, R73, 0x380, RZ, 0xc0, !PT ;  /* 0x0000038049487812 */ /* 0x000fe200078ec0ff */
[----:B------:R-:W-:Y:S01]  /*162a0*/  IMAD.IADD R11, R11, 0x1, R21 ;  /* 0x000000010b0b7824 */ /* 0x000fe200078e0215 */
[----:B------:R-:W-:Y:S01]  /*162b0*/  LOP3.LUT R12, R12, R13, RZ, 0x3c, !PT ;  /* 0x0000000d0c0c7212 */ /* 0x000fe200078e3cff */
[----:B------:R-:W-:Y:S01]  /*162c0*/  IMAD.X R13, RZ, RZ, R153, P3 ;  /* 0x000000ffff0d7224 */ /* 0x000fe200018e0699 */
[----:B-1----:R-:W-:Y:S01]  /*162d0*/  @P0 SHF.R.U32.HI R9, RZ, R86, R3 ;  /* 0x00000056ff090219 */ /* 0x002fe20000011603 */
[----:B------:R-:W5:Y:S01]  /*162e0*/  LD.E.128 R44, desc[UR42][R44.64] ;  /* 0x0000002a2c2c7980 */ /* 0x000f62000c101d00 */
[----:B------:R-:W-:Y:S01]  /*162f0*/  LOP3.LUT R68, R68, R69, RZ, 0x3c, !PT ;  /* 0x0000004544447212 */ /* 0x000fe200078e3cff */
[----:B------:R-:W-:Y:S01]  /*16300*/  IMAD.X R69, RZ, RZ, R153, P1 ;  /* 0x000000ffff457224 */ /* 0x000fe200008e0699 */
[----:B------:R-:W-:Y:S01]  /*16310*/  IADD3 R49, P3, R152, 0x8000, RZ ;  /* 0x0000800098317810 */ /* 0x000fe20007f7e0ff */
[----:B------:R-:W-:Y:S01]  /*16320*/  IMAD.MOV R80, RZ, RZ, -R9 ;  /* 0x000000ffff507224 */ /* 0x000fe200078e0a09 */
[----:B------:R-:W-:Y:S01]  /*16330*/  SHF.R.U64 R72, R72, 0x3, RZ ;  /* 0x0000000348487819 */ /* 0x000fe200000012ff */
[----:B------:R-:W-:Y:S01]  /*16340*/  IMAD R21, R8, R85, RZ ;  /* 0x0000005508157224 */ /* 0x000fe200078e02ff */
[----:B--2---:R-:W-:Y:S01]  /*16350*/  ISETP.GE.AND P1, PT, R166, R0, PT ;  /* 0x00000000a600720c */ /* 0x004fe20003f26270 */
[----:B------:R-:W-:Y:S01]  /*16360*/  IMAD R3, R85, R80, R23 ;  /* 0x0000005055037224 */ /* 0x000fe200078e0217 */
[----:B------:R-:W-:Y:S01]  /*16370*/  SHF.R.S32.HI R23, RZ, 0x1f, R9 ;  /* 0x0000001fff177819 */ /* 0x000fe20000011409 */
[----:B------:R-:W5:Y:S01]  /*16380*/  LD.E.128 R12, desc[UR42][R12.64] ;  /* 0x0000002a0c0c7980 */ /* 0x000f62000c101d00 */
[----:B------:R-:W-:-:S02]  /*16390*/  LOP3.LUT R24, R25, 0x380, RZ, 0xc0, !PT ;  /* 0x0000038019187812 */ /* 0x000fc400078ec0ff */
[----:B------:R-:W-:Y:S01]  /*163a0*/  LOP3.LUT R28, R29, 0x380, RZ, 0xc0, !PT ;  /* 0x000003801d1c7812 */ /* 0x000fe200078ec0ff */
[----:B------:R-:W-:Y:S01]  /*163b0*/  IMAD R8, R23, UR4, RZ ;  /* 0x0000000417087c24 */ /* 0x000fe2000f8e02ff */
[----:B------:R-:W-:Y:S02]  /*163c0*/  LOP3.LUT R32, R33, 0x380, RZ, 0xc0, !PT ;  /* 0x0000038021207812 */ /* 0x000fe400078ec0ff */
[----:B------:R-:W-:Y:S01]  /*163d0*/  ISETP.GE.AND P0, PT, R164, R0, PT ;  /* 0x00000000a400720c */ /* 0x000fe20003f06270 */
[----:B------:R-:W-:Y:S01]  /*163e0*/  IMAD.WIDE.U32 R10, R9, UR4, R10 ;  /* 0x00000004090a7c25 */ /* 0x000fe2000f8e000a */
[----:B------:R-:W-:Y:S01]  /*163f0*/  LOP3.LUT R48, R49, 0x380, RZ, 0xc0, !PT ;  /* 0x0000038031307812 */ /* 0x000fe200078ec0ff */
[----:B------:R-:W5:Y:S01]  /*16400*/  LD.E.128 R68, desc[UR42][R68.64] ;  /* 0x0000002a44447980 */ /* 0x000f62000c101d00 */
[----:B------:R-:W-:Y:S01]  /*16410*/  LOP3.LUT R72, R72, R73, RZ, 0x3c, !PT ;  /* 0x0000004948487212 */ /* 0x000fe200078e3cff */
[----:B------:R-:W-:Y:S01]  /*16420*/  IMAD.X R73, RZ, RZ, R153, P2 ;  /* 0x000000ffff497224 */ /* 0x000fe200010e0699 */
[----:B------:R-:W-:-:S02]  /*16430*/  SEL R23, RZ, 0xffffffff, P1 ;  /* 0xffffffffff177807 */ /* 0x000fc40000800000 */
[----:B------:R-:W-:Y:S02]  /*16440*/  SHF.R.U64 R24, R24, 0x3, RZ ;  /* 0x0000000318187819 */ /* 0x000fe400000012ff */
[----:B------:R-:W-:Y:S02]  /*16450*/  SHF.R.U64 R28, R28, 0x3, RZ ;  /* 0x000000031c1c7819 */ /* 0x000fe400000012ff */
[----:B------:R-:W-:Y:S02]  /*16460*/  SHF.R.U64 R32, R32, 0x3, RZ ;  /* 0x0000000320207819 */ /* 0x000fe400000012ff */
[----:B------:R-:W-:Y:S02]  /*16470*/  ISETP.GE.AND P2, PT, R199, R0, PT ;  /* 0x00000000c700720c */ /* 0x000fe40003f46270 */
[----:B------:R-:W-:Y:S01]  /*16480*/  SHF.R.U64 R48, R48, 0x3, RZ ;  /* 0x0000000330307819 */ /* 0x000fe200000012ff */
[----:B------:R-:W-:Y:S01]  /*16490*/  IMAD R85, R9, UR5, R8 ;  /* 0x0000000509557c24 */ /* 0x000fe2000f8e0208 */
[----:B------:R-:W-:Y:S01]  /*164a0*/  LOP3.LUT R24, R24, R25, RZ, 0x3c, !PT ;  /* 0x0000001918187212 */ /* 0x000fe200078e3cff */
[----:B------:R-:W-:Y:S01]  /*164b0*/  IMAD.SHL.U32 R23, R23, 0x2, RZ ;  /* 0x0000000217177824 */ /* 0x000fe200078e00ff */
[----:B------:R-:W-:Y:S01]  /*164c0*/  LOP3.LUT R28, R28, R29, RZ, 0x3c, !PT ;  /* 0x0000001d1c1c7212 */ /* 0x000fe200078e3cff */
[--C-:B------:R-:W-:Y:S01]  /*164d0*/  IMAD.X R25, RZ, RZ, R153.reuse, P4 ;  /* 0x000000ffff197224 */ /* 0x100fe200020e0699 */
[----:B------:R-:W-:Y:S01]  /*164e0*/  LOP3.LUT R32, R32, R33, RZ, 0x3c, !PT ;  /* 0x0000002120207212 */ /* 0x000fe200078e3cff */
[--C-:B------:R-:W-:Y:S01]  /*164f0*/  IMAD.X R29, RZ, RZ, R153.reuse, P5 ;  /* 0x000000ffff1d7224 */ /* 0x100fe200028e0699 */
[----:B------:R-:W-:Y:S01]  /*16500*/  SEL R8, RZ, 0x1, P2 ;  /* 0x00000001ff087807 */ /* 0x000fe20001000000 */
[--C-:B------:R-:W-:Y:S01]  /*16510*/  IMAD.X R33, RZ, RZ, R153.reuse, P6 ;  /* 0x000000ffff217224 */ /* 0x100fe200030e0699 */
[----:B------:R-:W-:Y:S01]  /*16520*/  SEL R9, RZ, 0xffffffff, P0 ;  /* 0xffffffffff097807 */ /* 0x000fe20000000000 */
[----:B------:R-:W-:Y:S01]  /*16530*/  ULDC.64 UR4, c[0x0][0xad8] ;  /* 0x0002b60000047ab9 */ /* 0x000fe20000000a00 */
[----:B------:R-:W-:Y:S01]  /*16540*/  LOP3.LUT R48, R48, R49, RZ, 0x3c, !PT ;  /* 0x0000003130307212 */ /* 0x000fe200078e3cff */
[----:B------:R-:W-:Y:S01]  /*16550*/  IMAD.X R49, RZ, RZ, R153, P3 ;  /* 0x000000ffff317224 */ /* 0x000fe200018e0699 */
[----:B------:R-:W-:-:S02]  /*16560*/  IADD3 R53, P4, R152, 0x9000, RZ ;  /* 0x0000900098357810 */ /* 0x000fc40007f9e0ff */
[----:B------:R-:W-:Y:S01]  /*16570*/  SHF.R.U64 R5, R5, 0x3, RZ ;  /* 0x0000000305057819 */ /* 0x000fe200000012ff */
[----:B------:R-:W-:Y:S01]  /*16580*/  IMAD.IADD R11, R11, 0x1, R85 ;  /* 0x000000010b0b7824 */ /* 0x000fe200078e0255 */
[C---:B------:R-:W-:Y:S01]  /*16590*/  IADD3 R57, P5, R152.reuse, 0xa000, RZ ;  /* 0x0000a00098397810 */ /* 0x040fe20007fbe0ff */
[----:B------:R-:W5:Y:S01]  /*165a0*/  LD.E.128 R24, desc[UR42][R24.64] ;  /* 0x0000002a18187980 */ /* 0x000f62000c101d00 */
[----:B------:R-:W-:Y:S02]  /*165b0*/  IADD3 R61, P6, R152, 0xb000, RZ ;  /* 0x0000b000983d7810 */ /* 0x000fe40007fde0ff */
[----:B------:R-:W-:Y:S01]  /*165c0*/  ISETP.GE.AND P0, PT, R162, R0, PT ;  /* 0x00000000a200720c */ /* 0x000fe20003f06270 */
[----:B------:R-:W5:Y:S01]  /*165d0*/  LD.E.128 R28, desc[UR42][R28.64] ;  /* 0x0000002a1c1c7980 */ /* 0x000f62000c101d00 */
[----:B------:R-:W-:Y:S02]  /*165e0*/  IADD3 R7, P3, R152, 0xf000, RZ ;  /* 0x0000f00098077810 */ /* 0x000fe40007f7e0ff */
[----:B------:R-:W-:Y:S01]  /*165f0*/  LOP3.LUT R8, R23, 0x2, R8, 0xe2, !PT ;  /* 0x0000000217087812 */ /* 0x000fe200078ee208 */
[----:B------:R-:W-:Y:S01]  /*16600*/  IMAD.SHL.U32 R23, R9, 0x4, RZ ;  /* 0x0000000409177824 */ /* 0x000fe200078e00ff */
[----:B------:R-:W-:Y:S01]  /*16610*/  LOP3.LUT R52, R53, 0x380, RZ, 0xc0, !PT ;  /* 0x0000038035347812 */ /* 0x000fe200078ec0ff */
[----:B------:R-:W-:Y:S01]  /*16620*/  IMAD.X R77, RZ, RZ, R153, P3 ;  /* 0x000000ffff4d7224 */ /* 0x000fe200018e0699 */
[----:B------:R-:W-:Y:S01]  /*16630*/  LOP3.LUT R56, R57, 0x380, RZ, 0xc0, !PT ;  /* 0x0000038039387812 */ /* 0x000fe200078ec0ff */
[----:B------:R-:W5:Y:S01]  /*16640*/  LD.E.128 R32, desc[UR42][R32.64] ;  /* 0x0000002a20207980 */ /* 0x000f62000c101d00 */
[----:B------:R-:W-:-:S02]  /*16650*/  LOP3.LUT R60, R61, 0x380, RZ, 0xc0, !PT ;  /* 0x000003803d3c7812 */ /* 0x000fc400078ec0ff */
[----:B------:R-:W-:Y:S01]  /*16660*/  SEL R9, RZ, 0xffffffff, P0 ;  /* 0xffffffffff097807 */ /* 0x000fe20000000000 */
[----:B------:R-:W5:Y:S01]  /*16670*/  LD.E.128 R48, desc[UR42][R48.64] ;  /* 0x0000002a30307980 */ /* 0x000f62000c101d00 */
[----:B------:R-:W-:Y:S02]  /*16680*/  LOP3.LUT R6, R7, 0x380, RZ, 0xc0, !PT ;  /* 0x0000038007067812 */ /* 0x000fe400078ec0ff */
[----:B------:R-:W-:Y:S01]  /*16690*/  SHF.R.U64 R52, R52, 0x3, RZ ;  /* 0x0000000334347819 */ /* 0x000fe200000012ff */
[----:B------:R-:W-:Y:S01]  /*166a0*/  IMAD.SHL.U32 R9, R9, 0x8, RZ ;  /* 0x0000000809097824 */ /* 0x000fe200078e00ff */
[----:B------:R-:W-:Y:S01]  /*166b0*/  SHF.R.U64 R56, R56, 0x3, RZ ;  /* 0x0000000338387819 */ /* 0x000fe200000012ff */
[----:B------:R-:W5:Y:S01]  /*166c0*/  LD.E.128 R72, desc[UR42][R72.64] ;  /* 0x0000002a48487980 */ /* 0x000f62000c101d00 */
[----:B------:R-:W-:Y:S02]  /*166d0*/  SHF.R.U64 R60, R60, 0x3, RZ ;  /* 0x000000033c3c7819 */ /* 0x000fe400000012ff */
[----:B------:R-:W-:-:S02]  /*166e0*/  SHF.R.U64 R6, R6, 0x3, RZ ;  /* 0x0000000306067819 */ /* 0x000fc400000012ff */
[----:B------:R-:W-:Y:S02]  /*166f0*/  LOP3.LUT R8, R23, 0x4, R8, 0xe2, !PT ;  /* 0x0000000417087812 */ /* 0x000fe400078ee208 */
[----:B------:R-:W-:Y:S02]  /*16700*/  ISETP.GE.AND P0, PT, R160, R0, PT ;  /* 0x00000000a000720c */ /* 0x000fe40003f06270 */
        /* <DEDUP_REMOVED lines=8> */
[----:B------:R-:W-:Y:S01]  /*16790*/  SHF.R.S32.HI R23, RZ, 0x1f, R3 ;  /* 0x0000001fff177819 */ /* 0x000fe20000011403 */
[----:B------:R-:W5:Y:S01]  /*167a0*/  LD.E.128 R52, desc[UR42][R52.64] ;  /* 0x0000002a34347980 */ /* 0x000f62000c101d00 */
[----:B------:R-:W-:-:S02]  /*167b0*/  LOP3.LUT R76, R6, R7, RZ, 0x3c, !PT ;  /* 0x00000007064c7212 */ /* 0x000fc400078e3cff */
[----:B------:R-:W-:Y:S01]  /*167c0*/  LOP3.LUT R8, R9, 0x8, R8, 0xe2, !PT ;  /* 0x0000000809087812 */ /* 0x000fe200078ee208 */
[----:B------:R-:W-:Y:S01]  /*167d0*/  IMAD R80, R23, UR4, RZ ;  /* 0x0000000417507c24 */ /* 0x000fe2000f8e02ff */
[----:B------:R-:W-:Y:S01]  /*167e0*/  SEL R9, RZ, 0xffffffff, P0 ;  /* 0xffffffffff097807 */ /* 0x000fe20000000000 */
[----:B------:R-:W5:Y:S01]  /*167f0*/  LD.E.128 R4, desc[UR42][R4.64] ;  /* 0x0000002a04047980 */ /* 0x000f62000c101d00 */
[----:B------:R-:W-:Y:S01]  /*16800*/  ISETP.GE.AND P0, PT, R158, R0, PT ;  /* 0x000000009e00720c */ /* 0x000fe20003f06270 */
[----:B------:R-:W-:Y:S02]  /*16810*/  IMAD.WIDE.U32 R10, R3, UR4, R10 ;  /* 0x00000004030a7c25 */ /* 0x000fe4000f8e000a */
[----:B------:R-:W5:Y:S02]  /*16820*/  LD.E.128 R56, desc[UR42][R56.64] ;  /* 0x0000002a38387980 */ /* 0x000f64000c101d00 */
[----:B------:R-:W-:Y:S02]  /*16830*/  IMAD.SHL.U32 R23, R9, 0x10, RZ ;  /* 0x0000001009177824 */ /* 0x000fe400078e00ff */
[----:B------:R-:W5:Y:S01]  /*16840*/  LD.E.128 R60, desc[UR42][R60.64] ;  /* 0x0000002a3c3c7980 */ /* 0x000f62000c101d00 */
[----:B------:R-:W-:-:S03]  /*16850*/  IMAD R9, R3, UR5, R80 ;  /* 0x0000000503097c24 */ /* 0x000fc6000f8e0250 */
[----:B------:R-:W5:Y:S01]  /*16860*/  LD.E.128 R76, desc[UR42][R76.64] ;  /* 0x0000002a4c4c7980 */ /* 0x000f62000c101d00 */
[----:B------:R-:W-:Y:S01]  /*16870*/  SEL R3, RZ, 0xffffffff, P0 ;  /* 0xffffffffff037807 */ /* 0x000fe20000000000 */
[----:B------:R-:W-:Y:S01]  /*16880*/  VIADD R156, R199, 0x180 ;  /* 0x00000180c79c7836 */ /* 0x000fe20000000000 */
[----:B------:R-:W-:Y:S01]  /*16890*/  LOP3.LUT R8, R23, 0x10, R8, 0xe2, !PT ;  /* 0x0000001017087812 */ /* 0x000fe200078ee208 */
[----:B------:R-:W-:Y:S01]  /*168a0*/  @!PT LDS RZ, [RZ] ;  /* 0x00000000fffff984 */ /* 0x000fe20000000800 */
[----:B------:R-:W-:Y:S01]  /*168b0*/  @!PT LDS RZ, [RZ] ;  /* 0x00000000fffff984 */ /* 0x000fe20000000800 */
[----:B------:R-:W-:Y:S01]  /*168c0*/  @!PT LDS RZ, [RZ] ;  /* 0x00000000fffff984 */ /* 0x000fe20000000800 */
[----:B------:R-:W-:Y:S01]  /*168d0*/  @!PT LDS RZ, [RZ] ;  /* 0x00000000fffff984 */ /* 0x000fe20000000800 */
[----:B------:R0:W-:Y:S06]  /*168e0*/  MEMBAR.ALL.CTA ;  /* 0x0000000000007992 */ /* 0x0001ec0000008000 */
[----:B0-----:R-:W0:Y:S01]  /*168f0*/  FENCE.VIEW.ASYNC.S ;  /* 0x00000000000073c6 */ /* 0x001e220000000000 */
[----:B------:R-:W-:Y:S01]  /*16900*/  ULDC.64 UR4, c[0x0][0xa80] ;  /* 0x0002a00000047ab9 */ /* 0x000fe20000000a00 */
[----:B------:R-:W-:Y:S01]  /*16910*/  IMAD.SHL.U32 R23, R3, 0x20, RZ ;  /* 0x0000002003177824 */ /* 0x000fe200078e00ff */
[----:B------:R-:W-:Y:S01]  /*16920*/  LEA R80, P1, R10, UR4, 0x1 ;  /* 0x000000040a507c11 */ /* 0x000fe2000f8208ff */
[----:B------:R-:W-:-:S02]  /*16930*/  IMAD.IADD R3, R11, 0x1, R9 ;  /* 0x000000010b037824 */ /* 0x000fc400078e0209 */
[----:B------:R-:W-:Y:S01]  /*16940*/  IMAD.IADD R20, R20, 0x1, R196 ;  /* 0x0000000114147824 */ /* 0x000fe200078e02c4 */
[-C--:B------:R-:W-:Y:S01]  /*16950*/  ISETP.GE.AND P0, PT, R156, R0.reuse, PT ;  /* 0x000000009c00720c */ /* 0x080fe20003f06270 */
[----:B------:R-:W-:Y:S01]  /*16960*/  VIADD R154, R199, 0x1c0 ;  /* 0x000001c0c79a7836 */ /* 0x000fe20000000000 */
[----:B------:R-:W-:Y:S01]  /*16970*/  LEA.HI.X R84, R10, UR5, R3, 0x1, P1 ;  /* 0x000000050a547c11 */ /* 0x000fe200088f0c03 */
[----:B------:R-:W-:Y:S01]  /*16980*/  VIADD R3, R2, 0x28c20 ;  /* 0x00028c2002037836 */ /* 0x000fe20000000000 */
[----:B------:R-:W-:Y:S02]  /*16990*/  LOP3.LUT R8, R23, 0x20, R8, 0xe2, !PT ;  /* 0x0000002017087812 */ /* 0x000fe400078ee208 */
[----:B------:R-:W-:Y:S02]  /*169a0*/  ISETP.GE.AND P1, PT, R20, R21, PT ;  /* 0x000000151400720c */ /* 0x000fe40003f26270 */
[----:B------:R-:W-:Y:S02]  /*169b0*/  SEL R23, RZ, 0x40, P0 ;  /* 0x00000040ff177807 */ /* 0x000fe40000000000 */
[----:B------:R-:W-:-:S02]  /*169c0*/  ISETP.GE.AND P0, PT, R154, R0, PT ;  /* 0x000000009a00720c */ /* 0x000fc40003f06270 */
[----:B------:R-:W-:Y:S02]  /*169d0*/  LOP3.LUT R23, R8, R23, RZ, 0xfc, !PT ;  /* 0x0000001708177212 */ /* 0x000fe400078efcff */
[----:B------:R-:W-:Y:S02]  /*169e0*/  PRMT R3, RZ, 0x654, R3 ;  /* 0x00000654ff037816 */ /* 0x000fe40000000003 */
[----:B------:R-:W-:Y:S01]  /*169f0*/  SEL R8, RZ, 0x80, P0 ;  /* 0x00000080ff087807 */ /* 0x000fe20000000000 */
[C---:B------:R-:W-:Y:S01]  /*16a00*/  VIADD R155, R199.reuse, 0x1c0 ;  /* 0x000001c0c79b7836 */ /* 0x040fe20000000000 */
[----:B0-----:R0:W-:Y:S01]  /*16a10*/  SYNCS.ARRIVE.TRANS64.RED.A1T0 RZ, [R3+URZ], RZ ;  /* 0x000000ff03ff79a7 */ /* 0x0011e2000810043f */
[C---:B------:R-:W-:Y:S02]  /*16a20*/  VIADD R157, R199.reuse, 0x180 ;  /* 0x00000180c79d7836 */ /* 0x040fe40000000000 */
[C---:B------:R-:W-:Y:S02]  /*16a30*/  VIADD R159, R199.reuse, 0x140 ;  /* 0x00000140c79f7836 */ /* 0x040fe40000000000 */
[----:B------:R-:W-:-:S02]  /*16a40*/  VIADD R161, R199, 0x100 ;  /* 0x00000100c7a17836 */ /* 0x000fc40000000000 */
[----:B------:R-:W-:Y:S01]  /*16a50*/  VIADD R163, R199, 0xc0 ;  /* 0x000000c0c7a37836 */ /* 0x000fe20000000000 */
[----:B0-----:R-:W-:Y:S01]  /*16a60*/  LOP3.LUT R3, R23, R8, RZ, 0xfc, !PT ;  /* 0x0000000817037212 */ /* 0x001fe200078efcff */
[C---:B------:R-:W-:Y:S02]  /*16a70*/  VIADD R165, R199.reuse, 0x80 ;  /* 0x00000080c7a57836 */ /* 0x040fe40000000000 */
[----:B------:R-:W-:Y:S01]  /*16a80*/  VIADD R167, R199, 0x40 ;  /* 0x00000040c7a77836 */ /* 0x000fe20000000000 */
[----:B------:R0:W1:Y:S01]  /*16a90*/  SHFL.IDX PT, R8, R80, RZ, 0x181f ;  /* 0x00181fff50087589 */ /* 0x00006200000e0000 */
[----:B------:R-:W-:Y:S03]  /*16aa0*/  BSSY B1, `(.L_x_2691) ;  /* 0x0000029000017945 */ /* 0x000fe60003800000 */
[----:B------:R0:W2:Y:S01]  /*16ab0*/  SHFL.IDX PT, R9, R84, RZ, 0x181f ;  /* 0x00181fff54097589 */ /* 0x0000a200000e0000 */
        /* <DEDUP_REMOVED lines=11> */
[-C--:B------:R-:W-:Y:S02]  /*16b70*/  ISETP.GE.AND P3, PT, R162, R0.reuse, PT ;  /* 0x00000000a200720c */ /* 0x080fe40003f66270 */
[----:B------:R-:W-:-:S05]  /*16b80*/  ISETP.GE.AND P2, PT, R160, R0, PT ;  /* 0x00000000a000720c */ /* 0x000fca0003f46270 */
[----:B-12---:R-:W-:-:S05]  /*16b90*/  @!P0 IMAD.WIDE R10, R199, 0x2, R8 ;  /* 0x00000002c70a8825 */ /* 0x006fca00078e0208 */
[----:B-----5:R0:W-:Y:S02]  /*16ba0*/  @!P0 ST.E.128 desc[UR42][R10.64], R4 ;  /* 0x000000040a008985 */ /* 0x0201e4000c101d2a */
[-C--:B0-----:R-:W-:Y:S02]  /*16bb0*/  @!P1 LEA R4, P0, R166, R8.reuse, 0x1 ;  /* 0x00000008a6049211 */ /* 0x081fe400078008ff */
[----:B------:R-:W-:Y:S02]  /*16bc0*/  @!P3 LEA R6, P6, R162, R8, 0x1 ;  /* 0x00000008a206b211 */ /* 0x000fe400078c08ff */
[-C--:B------:R-:W-:Y:S02]  /*16bd0*/  @!P1 LEA.HI.X R5, R166, R9.reuse, R167, 0x1, P0 ;  /* 0x00000009a6059211 */ /* 0x080fe400000f0ca7 */
[----:B------:R-:W-:Y:S02]  /*16be0*/  LOP3.LUT P0, RZ, R23, 0x40, RZ, 0xc0, !PT ;  /* 0x0000004017ff7812 */ /* 0x000fe4000780c0ff */
[----:B------:R-:W-:Y:S01]  /*16bf0*/  @!P3 LEA.HI.X R7, R162, R9, R163, 0x1, P6 ;  /* 0x00000009a207b211 */ /* 0x000fe200030f0ca3 */
[----:B------:R0:W-:Y:S01]  /*16c00*/  @!P1 ST.E.128 desc[UR42][R4.64], R24 ;  /* 0x0000001804009985 */ /* 0x0001e2000c101d2a */
[----:B------:R-:W-:-:S13]  /*16c10*/  ISETP.GE.AND P1, PT, R158, R0, PT ;  /* 0x000000009e00720c */ /* 0x000fda0003f26270 */
[-C--:B------:R-:W-:Y:S02]  /*16c20*/  @!P1 LEA R10, P6, R158, R8.reuse, 0x1 ;  /* 0x000000089e0a9211 */ /* 0x080fe400078c08ff */
[----:B0-----:R-:W-:Y:S02]  /*16c30*/  @!P5 LEA R4, P4, R164, R8, 0x1 ;  /* 0x00000008a404d211 */ /* 0x001fe400078808ff */
[-C--:B------:R-:W-:Y:S02]  /*16c40*/  @!P1 LEA.HI.X R11, R158, R9.reuse, R159, 0x1, P6 ;  /* 0x000000099e0b9211 */ /* 0x080fe400030f0c9f */
        /* <DEDUP_REMOVED lines=14> */
.L_x_2692:
[----:B------:R-:W-:Y:S05]  /*16d30*/  BSYNC B1 ;  /* 0x0000000000017941 */ /* 0x000fea0003800000 */
.L_x_2691:
[----:B------:R-:W-:Y:S01]  /*16d40*/  VIADD R20, R20, 0x20 ;  /* 0x0000002014147836 */ /* 0x000fe20000000000 */
[----:B0----5:R0:W3:Y:S04]  /*16d50*/  SHFL.IDX PT, R5, R84, 0x1, 0x181f ;  /* 0x00381f0054057f89 */ /* 0x0210e800000e0000 */
        /* <DEDUP_REMOVED lines=36> */
.L_x_2690:
[----:B01----:R-:W2:Y:S01]  /*16fa0*/  LDL.LU R12, [R1+0x58] ;  /* 0x00005800010c7983 */ /* 0x003ea20000300800 */
[----:B------:R-:W-:Y:S01]  /*16fb0*/  ULDC.64 UR4, c[0x0][0xb08] ;  /* 0x0002c20000047ab9 */ /* 0x000fe20000000a00 */
[----:B------:R-:W0:Y:S01]  /*16fc0*/  LDC R13, c[0x0][0xbe8] ;  /* 0x0002fa00ff0d7b82 */ /* 0x000e220000000800 */
[----:B------:R-:W-:Y:S01]  /*16fd0*/  IMAD R0, R0, UR4, RZ ;  /* 0x0000000400007c24 */ /* 0x000fe2000f8e02ff */
[----:B------:R-:W-:Y:S01]  /*16fe0*/  IADD3 R213, R197, 0x50, RZ ;  /* 0x00000050c5d57810 */ /* 0x000fe20007ffe0ff */
[C---:B------:R-:W-:Y:S01]  /*16ff0*/  IMAD.WIDE.U32 R10, R3.reuse, UR4, RZ ;  /* 0x00000004030a7c25 */ /* 0x040fe2000f8e00ff */
[----:B------:R-:W-:Y:S02]  /*17000*/  BSSY B1, `(.L_x_2694) ;  /* 0x000010e000017945 */ /* 0x000fe40003800000 */
[----:B------:R-:W-:Y:S01]  /*17010*/  SHF.R.S32.HI R213, RZ, 0x1f, R213 ;  /* 0x0000001fffd57819 */ /* 0x000fe200000114d5 */
[----:B------:R-:W-:Y:S01]  /*17020*/  IMAD R0, R3, UR5, R0 ;  /* 0x0000000503007c24 */ /* 0x000fe2000f8e0200 */
[----:B------:R-:W-:Y:S01]  /*17030*/  ULDC.64 UR4, c[0x0][0xb38] ;  /* 0x0002ce0000047ab9 */ /* 0x000fe20000000a00 */
[----:B------:R-:W-:-:S02]  /*17040*/  IMAD.IADD R3, R212, 0x1, R196 ;  /* 0x00000001d4037824 */ /* 0x000fc400078e02c4 */
[----:B------:R-:W-:Y:S01]  /*17050*/  IMAD.IADD R11, R11, 0x1, R0 ;  /* 0x000000010b0b7824 */ /* 0x000fe200078e0200 */
[----:B------:R-:W-:Y:S01]  /*17060*/  SHF.R.S32.HI R0, RZ, 0x1f, R9 ;  /* 0x0000001fff007819 */ /* 0x000fe20000011409 */
[----:B------:R-:W-:Y:S02]  /*17070*/  IMAD.IADD R196, R194, 0x1, R196 ;  /* 0x00000001c2c47824 */ /* 0x000fe400078e02c4 */
[----:B------:R-:W-:-:S04]  /*17080*/  IMAD.WIDE.U32 R10, R188, UR4, R10 ;  /* 0x00000004bc0a7c25 */ /* 0x000fc8000f8e000a */
[----:B------:R-:W-:Y:S01]  /*17090*/  IMAD R11, R188, UR5, R11 ;  /* 0x00000005bc0b7c24 */ /* 0x000fe2000f8e020b */
[----:B------:R-:W-:Y:S01]  /*170a0*/  ULDC.64 UR4, c[0x0][0xb40] ;  /* 0x0002d00000047ab9 */ /* 0x000fe20000000a00 */
[----:B------:R-:W-:Y:S02]  /*170b0*/  VIADD R80, R197, 0xf8 ;  /* 0x000000f8c5507836 */ /* 0x000fe40000000000 */
[----:B------:R-:W-:Y:S01]  /*170c0*/  IMAD R0, R0, UR4, RZ ;  /* 0x0000000400007c24 */ /* 0x000fe2000f8e02ff */
[----:B0-----:R-:W-:Y:S01]  /*170d0*/  ISETP.NE.AND P0, PT, R13, 0x1, PT ;  /* 0x000000010d00780c */ /* 0x001fe20003f05270 */
[----:B------:R-:W-:Y:S01]  /*170e0*/  IMAD.WIDE.U32 R10, R9, UR4, R10 ;  /* 0x00000004090a7c25 */ /* 0x000fe2000f8e000a */
[----:B------:R-:W-:-:S03]  /*170f0*/  SHF.R.S32.HI R80, RZ, 0x1f, R80 ;  /* 0x0000001fff507819 */ /* 0x000fc60000011450 */
[----:B------:R-:W-:Y:S01]  /*17100*/  IMAD R0, R9, UR5, R0 ;  /* 0x0000000509007c24 */ /* 0x000fe2000f8e0200 */
[----:B------:R-:W-:Y:S01]  /*17110*/  ULDC.64 UR4, c[0x0][0xb48] ;  /* 0x0002d20000047ab9 */ /* 0x000fe20000000a00 */
[----:B------:R-:W-:Y:S02]  /*17120*/  IMAD.MOV.U32 R9, RZ, RZ, R3 ;  /* 0x000000ffff097224 */ /* 0x000fe400078e0003 */
[----:B------:R-:W-:Y:S02]  /*17130*/  IMAD.IADD R11, R11, 0x1, R0 ;  /* 0x000000010b0b7824 */ /* 0x000fe400078e0200 */
[C---:B------:R-:W-:Y:S02]  /*17140*/  VIADD R153, R197.reuse, 0xf0 ;  /* 0x000000f0c5997836 */ /* 0x040fe40000000000 */
[----:B------:R-:W0:Y:S01]  /*17150*/  @P0 LDC R0, c[0x0][0xbf0] ;  /* 0x0002fc00ff000b82 */ /* 0x000e220000000800 */
        /* <DEDUP_REMOVED lines=70> */
[----:B------:R-:W-:Y:S02]  /*175c0*/  VIADD R227, R197, 0x30 ;  /* 0x00000030c5e37836 */ /* 0x000fe40000000000 */
[----:B--2---:R-:W-:-:S04]  /*175d0*/  IMAD.WIDE.U32 R10, R12, UR4, R10 ;  /* 0x000000040c0a7c25 */ /* 0x004fc8000f8e000a */
[----:B------:R-:W-:Y:S01]  /*175e0*/  IMAD R11, R12, UR5, R11 ;  /* 0x000000050c0b7c24 */ /* 0x000fe2000f8e020b */
[----:B------:R-:W-:Y:S01]  /*175f0*/  ULDC.64 UR4, c[0x0][0xb30] ;  /* 0x0002cc0000047ab9 */ /* 0x000fe20000000a00 */
[----:B------:R-:W1:Y:S02]  /*17600*/  @P0 LDC R12, c[0x0][0xbec] ;  /* 0x0002fb00ff0c0b82 */ /* 0x000e640000000800 */
[----:B-1----:R-:W-:-:S05]  /*17610*/  @P0 IMAD.HI.U32 R12, R3, R12, RZ ;  /* 0x0000000c030c0227 */ /* 0x002fca00078e00ff */
[----:B0-----:R-:W-:-:S05]  /*17620*/  @P0 SHF.R.U32.HI R9, RZ, R0, R12 ;  /* 0x00000000ff090219 */ /* 0x001fca000001160c */
[----:B------:R-:W-:Y:S02]  /*17630*/  IMAD.MOV R0, RZ, RZ, -R9 ;  /* 0x000000ffff007224 */ /* 0x000fe400078e0a09 */
[----:B------:R-:W-:-:S04]  /*17640*/  IMAD.WIDE.U32 R10, R9, UR4, R10 ;  /* 0x00000004090a7c25 */ /* 0x000fc8000f8e000a */
[----:B------:R-:W-:Y:S02]  /*17650*/  IMAD R3, R13, R0, R3 ;  /* 0x000000000d037224 */ /* 0x000fe400078e0203 */
[----:B------:R-:W-:Y:S01]  /*17660*/  IMAD R0, R8, R13, RZ ;  /* 0x0000000d08007224 */ /* 0x000fe200078e02ff */
[----:B------:R-:W-:-:S05]  /*17670*/  SHF.R.S32.HI R8, RZ, 0x1f, R9 ;  /* 0x0000001fff087819 */ /* 0x000fca0000011409 */
[----:B------:R-:W-:-:S04]  /*17680*/  IMAD R8, R8, UR4, RZ ;  /* 0x0000000408087c24 */ /* 0x000fc8000f8e02ff */
[----:B------:R-:W-:Y:S01]  /*17690*/  IMAD R8, R9, UR5, R8 ;  /* 0x0000000509087c24 */ /* 0x000fe2000f8e0208 */
[----:B------:R-:W-:-:S03]  /*176a0*/  ULDC.64 UR4, c[0x0][0xb28] ;  /* 0x0002ca0000047ab9 */ /* 0x000fc60000000a00 */
[----:B------:R-:W-:Y:S01]  /*176b0*/  IMAD.IADD R11, R11, 0x1, R8 ;  /* 0x000000010b0b7824 */ /* 0x000fe200078e0208 */
[----:B------:R-:W-:Y:S01]  /*176c0*/  SHF.R.S32.HI R8, RZ, 0x1f, R3 ;  /* 0x0000001fff087819 */ /* 0x000fe20000011403 */
[----:B------:R-:W-:-:S04]  /*176d0*/  IMAD.WIDE.U32 R10, R3, UR4, R10 ;  /* 0x00000004030a7c25 */ /* 0x000fc8000f8e000a */
[----:B------:R-:W-:-:S04]  /*176e0*/  IMAD R8, R8, UR4, RZ ;  /* 0x0000000408087c24 */ /* 0x000fc8000f8e02ff */
        /* <DEDUP_REMOVED lines=19> */
[----:B------:R-:W-:Y:S01]  /*17820*/  ISETP.GE.AND P4, PT, R195, UR4, PT ;  /* 0x00000004c3007c0c */ /* 0x000fe2000bf86270 */
        /* <DEDUP_REMOVED lines=24> */
[----:B------:R-:W-:-:S05]  /*179b0*/  @!P1 LEA.HI.X R9, R21, R13, R11, 0x2, P2 ;  /* 0x0000000d15099211 */ /* 0x000fca00010f140b */
[----:B------:R0:W-:Y:S01]  /*179c0*/  @!P1 ST.E.64 desc[UR42][R8.64], R36 ;  /* 0x0000002408009985 */ /* 0x0001e2000c101b2a */
[----:B------:R-:W-:Y:S02]  /*179d0*/  ISETP.GE.AND P1, PT, R14, UR4, PT ;  /* 0x000000040e007c0c */ /* 0x000fe4000bf26270 */
        /* <DEDUP_REMOVED lines=56> */
[----:B------:R-:W-:Y:S01]  /*17d60*/  @!P2 ST.E.64 desc[UR42][R14.64], R88 ;  /* 0x000000580e00a985 */ /* 0x000fe2000c101b2a */
[-C--:B0-----:R-:W-:Y:S02]  /*17d70*/  @!P3 LEA R6, P6, R178, R20.reuse, 0x2 ;  /* 0x00000014b206b211 */ /* 0x081fe400078c10ff */
[-C--:B------:R-:W-:Y:S02]  /*17d80*/  @!P4 LEA R8, P2, R176, R20.reuse, 0x2 ;  /* 0x00000014b008c211 */ /* 0x080fe400078410ff */
[-C--:B------:R-:W-:Y:S02]  /*17d90*/  @!P3 LEA.HI.X R7, R178, R13.reuse, R179, 0x2, P6 ;  /* 0x0000000db207b211 */ /* 0x080fe400030f14b3 */
[----:B-1----:R-:W-:Y:S02]  /*17da0*/  @!P5 LEA R10, P6, R174, R20, 0x2 ;  /* 0x00000014ae0ad211 */ /* 0x002fe400078c10ff */
        /* <DEDUP_REMOVED lines=51> */
.L_x_2695:
[----:B------:R-:W-:Y:S05]  /*180e0*/  BSYNC B1 ;  /* 0x0000000000017941 */ /* 0x000fea0003800000 */
.L_x_2694:
[----:B---3--:R-:W-:Y:S01]  /*180f0*/  VIADD R7, R196, 0x8 ;  /* 0x00000008c4077836 */ /* 0x008fe20000000000 */
[----:B0-----:R-:W0:Y:S04]  /*18100*/  SHFL.IDX PT, R12, R12, 0x1, 0x1c1f ;  /* 0x003c1f000c0c7f89 */ /* 0x001e2800000e0000 */
[----:B------:R-:W-:Y:S01]  /*18110*/  ISETP.GE.AND P0, PT, R7, R0, PT ;  /* 0x000000000700720c */ /* 0x000fe20003f06270 */
[----:B------:R-:W3:-:S12]  /*18120*/  SHFL.IDX PT, R3, R3, 0x1, 0x1c1f ;  /* 0x003c1f0003037f89 */ /* 0x000ed800000e0000 */
[----:B------:R-:W-:Y:S05]  /*18130*/  @P0 BRA `(.L_x_2693) ;  /* 0x0000001800580947 */ /* 0x000fea0003800000 */
[----:B------:R-:W-:Y:S01]  /*18140*/  ULDC UR4, c[0x0][0xac8] ;  /* 0x0002b20000047ab9 */ /* 0x000fe20000000800 */
[C---:B------:R-:W-:Y:S01]  /*18150*/  VIADD R10, R197.reuse, 0x8 ;  /* 0x00000008c50a7836 */ /* 0x040fe20000000000 */
[C---:B------:R-:W-:Y:S01]  /*18160*/  ISETP.GE.AND P4, PT, R197.reuse, UR4, PT ;  /* 0x00000004c5007c0c */ /* 0x040fe2000bf86270 */
[C---:B------:R-:W-:Y:S01]  /*18170*/  VIADD R21, R197.reuse, 0x10 ;  /* 0x00000010c5157836 */ /* 0x040fe20000000000 */
[----:B------:R-:W-:Y:S01]  /*18180*/  SHF.R.S32.HI R8, RZ, 0x1f, R197 ;  /* 0x0000001fff087819 */ /* 0x000fe200000114c5 */
[C---:B------:R-:W-:Y:S01]  /*18190*/  VIADD R15, R197.reuse, 0x18 ;  /* 0x00000018c50f7836 */ /* 0x040fe20000000000 */
[----:B------:R-:W-:Y:S01]  /*181a0*/  ISETP.GE.AND P2, PT, R10, UR4, PT ;  /* 0x000000040a007c0c */ /* 0x000fe2000bf46270 */
[----:B------:R-:W-:Y:S01]  /*181b0*/  VIADD R11, R197, 0x8 ;  /* 0x00000008c50b7836 */ /* 0x000fe20000000000 */
[----:B------:R-:W-:Y:S01]  /*181c0*/  ISETP.GE.AND P1, PT, R21, UR4, PT ;  /* 0x0000000415007c0c */ /* 0x000fe2000bf26270 */
[----:B--2---:R-:W-:Y:S01]  /*181d0*/  VIADD R13, R197, 0x20 ;  /* 0x00000020c50d7836 */ /* 0x004fe20000000000 */
[----:B------:R-:W-:Y:S01]  /*181e0*/  ISETP.GE.AND P0, PT, R15, UR4, PT ;  /* 0x000000040f007c0c */ /* 0x000fe2000bf06270 */
[C---:B------:R-:W-:Y:S01]  /*181f0*/  VIADD R24, R197.reuse, 0x10 ;  /* 0x00000010c5187836 */ /* 0x040fe20000000000 */
[----:B------:R-:W-:Y:S01]  /*18200*/  SHF.R.S32.HI R11, RZ, 0x1f, R11 ;  /* 0x0000001fff0b7819 */ /* 0x000fe2000001140b */
[----:B-1----:R-:W-:-:S02]  /*18210*/  VIADD R20, R197, 0x18 ;  /* 0x00000018c5147836 */ /* 0x002fc40000000000 */
[CC--:B---3--:R-:W-:Y:S01]  /*18220*/  @!P4 LEA R6, P3, R197.reuse, R3.reuse, 0x2 ;  /* 0x00000003c506c211 */ /* 0x0c8fe200078610ff */
[C---:B------:R-:W-:Y:S01]  /*18230*/  VIADD R14, R197.reuse, 0x28 ;  /* 0x00000028c50e7836 */ /* 0x040fe20000000000 */
[----:B------:R-:W-:Y:S02]  /*18240*/  SHF.R.S32.HI R24, RZ, 0x1f, R24 ;  /* 0x0000001fff187819 */ /* 0x000fe40000011418 */
[----:B0-----:R-:W-:Y:S02]  /*18250*/  @!P4 LEA.HI.X R7, R197, R12, R8, 0x2, P3 ;  /* 0x0000000cc507c211 */ /* 0x001fe400018f1408 */
[----:B------:R-:W-:Y:S02]  /*18260*/  ISETP.GE.AND P3, PT, R13, UR4, PT ;  /* 0x000000040d007c0c */ /* 0x000fe4000bf66270 */
[----:B------:R-:W-:Y:S01]  /*18270*/  @!P1 LEA R8, P5, R21, R3, 0x2 ;  /* 0x0000000315089211 */ /* 0x000fe200078a10ff */
[----:B------:R0:W-:Y:S01]  /*18280*/  @!P4 ST.E.64 desc[UR42][R6.64], R26 ;  /* 0x0000001a0600c985 */ /* 0x0001e2000c101b2a */
[----:B------:R-:W-:-:S02]  /*18290*/  SHF.R.S32.HI R20, RZ, 0x1f, R20 ;  /* 0x0000001fff147819 */ /* 0x000fc40000011414 */
[----:B------:R-:W-:Y:S02]  /*182a0*/  @!P1 LEA.HI.X R9, R21, R12, R24, 0x2, P5 ;  /* 0x0000000c15099211 */ /* 0x000fe400028f1418 */
[----:B------:R-:W-:Y:S02]  /*182b0*/  ISETP.GE.AND P4, PT, R14, UR4, PT ;  /* 0x000000040e007c0c */ /* 0x000fe4000bf86270 */
[----:B------:R-:W-:Y:S02]  /*182c0*/  ISETP.GE.AND P5, PT, R227, UR4, PT ;  /* 0x00000004e3007c0c */ /* 0x000fe4000bfa6270 */
[----:B0-----:R-:W-:-:S04]  /*182d0*/  @!P2 LEA R6, P6, R10, R3, 0x2 ;  /* 0x000000030a06a211 */ /* 0x001fc800078c10ff */
[----:B------:R-:W-:Y:S02]  /*182e0*/  @!P2 LEA.HI.X R7, R10, R12, R11, 0x2, P6 ;  /* 0x0000000c0a07a211 */ /* 0x000fe400030f140b */
[----:B------:R-:W-:-:S03]  /*182f0*/  @!P0 LEA R10, P6, R15, R3, 0x2 ;  /* 0x000000030f0a8211 */ /* 0x000fc600078c10ff */
[----:B------:R0:W-:Y:S01]  /*18300*/  @!P2 ST.E.64 desc[UR42][R6.64], R30 ;  /* 0x0000001e0600a985 */ /* 0x0001e2000c101b2a */
[----:B------:R-:W-:Y:S01]  /*18310*/  @!P0 LEA.HI.X R11, R15, R12, R20, 0x2, P6 ;  /* 0x0000000c0f0b8211 */ /* 0x000fe200030f1414 */
[----:B------:R-:W-:Y:S02]  /*18320*/  VIADD R15, R197, 0x20 ;  /* 0x00000020c50f7836 */ /* 0x000fe40000000000 */
[----:B------:R1:W-:Y:S03]  /*18330*/  @!P1 ST.E.64 desc[UR42][R8.64], R34 ;  /* 0x0000002208009985 */ /* 0x0003e6000c101b2a */
[----:B------:R-:W-:Y:S01]  /*18340*/  SHF.R.S32.HI R15, RZ, 0x1f, R15 ;  /* 0x0000001fff0f7819 */ /* 0x000fe2000001140f */
[----:B------:R2:W-:Y:S01]  /*18350*/  @!P0 ST.E.64 desc[UR42][R10.64], R38 ;  /* 0x000000260a008985 */ /* 0x0005e2000c101b2a */
[----:B------:R-:W-:Y:S02]  /*18360*/  ISETP.GE.AND P0, PT, R224, UR4, PT ;  /* 0x00000004e0007c0c */ /* 0x000fe4000bf06270 */
[----:B0-----:R-:W-:-:S04]  /*18370*/  @!P3 LEA R6, P1, R13, R3, 0x2 ;  /* 0x000000030d06b211 */ /* 0x001fc800078210ff */
[-C--:B------:R-:W-:Y:S01]  /*18380*/  @!P3 LEA.HI.X R7, R13, R12.reuse, R15, 0x2, P1 ;  /* 0x0000000c0d07b211 */ /* 0x080fe200008f140f */
[C---:B------:R-:W-:Y:S01]  /*18390*/  VIADD R15, R197.reuse, 0x28 ;  /* 0x00000028c50f7836 */ /* 0x040fe20000000000 */
[-C--:B-1----:R-:W-:Y:S01]  /*183a0*/  @!P4 LEA R8, P2, R14, R3.reuse, 0x2 ;  /* 0x000000030e08c211 */ /* 0x082fe200078410ff */
[----:B------:R-:W-:Y:S01]  /*183b0*/  VIADD R13, R197, 0x30 ;  /* 0x00000030c50d7836 */ /* 0x000fe20000000000 */
[----:B------:R-:W-:Y:S01]  /*183c0*/  ISETP.GE.AND P1, PT, R222, UR4, PT ;  /* 0x00000004de007c0c */ /* 0x000fe2000bf26270 */
[----:B------:R0:W-:Y:S01]  /*183d0*/  @!P3 ST.E.64 desc[UR42][R6.64], R42 ;  /* 0x0000002a0600b985 */ /* 0x0001e2000c101b2a */
[----:B------:R-:W-:Y:S02]  /*183e0*/  SHF.R.S32.HI R15, RZ, 0x1f, R15 ;  /* 0x0000001fff0f7819 */ /* 0x000fe4000001140f */
[----:B--2---:R-:W-:Y:S02]  /*183f0*/  @!P5 LEA R10, P6, R227, R3, 0x2 ;  /* 0x00000003e30ad211 */ /* 0x004fe400078c10ff */
[----:B------:R-:W-:-:S02]  /*18400*/  @!P4 LEA.HI.X R9, R14, R12, R15, 0x2, P2 ;  /* 0x0000000c0e09c211 */ /* 0x000fc400010f140f */
[----:B------:R-:W-:Y:S02]  /*18410*/  ISETP.GE.AND P2, PT, R220, UR4, PT ;  /* 0x00000004dc007c0c */ /* 0x000fe4000bf46270 */
[----:B------:R-:W-:Y:S01]  /*18420*/  SHF.R.S32.HI R13, RZ, 0x1f, R13 ;  /* 0x0000001fff0d7819 */ /* 0x000fe2000001140d */
[----:B------:R1:W-:Y:S01]  /*18430*/  @!P4 ST.E.64 desc[UR42][R8.64], R46 ;  /* 0x0000002e0800c985 */ /* 0x0003e2000c101b2a */
[----:B------:R-:W-:Y:S02]  /*18440*/  ISETP.GE.AND P3, PT, R211, UR4, PT ;  /* 0x00000004d3007c0c */ /* 0x000fe4000bf66270 */
[-C--:B------:R-:W-:Y:S02]  /*18450*/  @!P5 LEA.HI.X R11, R227, R12.reuse, R13, 0x2, P6 ;  /* 0x0000000ce30bd211 */ /* 0x080fe400030f140d */
[C---:B0-----:R-:W-:Y:S02]  /*18460*/  @!P0 LEA R6, P6, R224.reuse, R3, 0x2 ;  /* 0x00000003e0068211 */ /* 0x041fe400078c10ff */
[----:B------:R-:W-:Y:S01]  /*18470*/  ISETP.GE.AND P4, PT, R209, UR4, PT ;  /* 0x00000004d1007c0c */ /* 0x000fe2000bf86270 */
[----:B------:R0:W-:Y:S01]  /*18480*/  @!P5 ST.E.64 desc[UR42][R10.64], R50 ;  /* 0x000000320a00d985 */ /* 0x0001e2000c101b2a */
[----:B------:R-:W-:-:S02]  /*18490*/  @!P0 LEA.HI.X R7, R224, R12, R225, 0x2, P6 ;  /* 0x0000000ce0078211 */ /* 0x000fc400030f14e1 */
        /* <DEDUP_REMOVED lines=11> */
[----:B------:R-:W-:Y:S02]  /*18550*/  @!P3 LEA.HI.X R7, R211, R12, R213, 0x2, P6 ;  /* 0x0000000cd307b211 */ /* 0x000fe400030f14d5 */
[----:B0-----:R-:W-:-:S03]  /*18560*/  @!P4 LEA R8, P2, R209, R3, 0x2 ;  /* 0x00000003d108c211 */ /* 0x001fc600078410ff */
[----:B------:R0:W-:Y:S01]  /*18570*/  @!P3 ST.E.64 desc[UR42][R6.64], R66 ;  /* 0x000000420600b985 */ /* 0x0001e2000c101b2a */
[-C--:B------:R-:W-:Y:S02]  /*18580*/  @!P4 LEA.HI.X R9, R209, R12.reuse, R210, 0x2, P2 ;  /* 0x0000000cd109c211 */ /* 0x080fe400010f14d2 */
[----:B------:R-:W-:Y:S02]  /*18590*/  ISETP.GE.AND P2, PT, R182, UR4, PT ;  /* 0x00000004b6007c0c */ /* 0x000fe4000bf46270 */
[CC--:B-1----:R-:W-:Y:S01]  /*185a0*/  @!P5 LEA R10, P6, R203.reuse, R3.reuse, 0x2 ;  /* 0x00000003cb0ad211 */ /* 0x0c2fe200078c10ff */
[----:B------:R1:W-:Y:S03]  /*185b0*/  @!P4 ST.E.64 desc[UR42][R8.64], R70 ;  /* 0x000000460800c985 */ /* 0x0003e6000c101b2a */
        /* <DEDUP_REMOVED lines=9> */
[----:B------:R-:W-:Y:S02]  /*18650*/  ISETP.GE.AND P3, PT, R176, UR4, PT ;  /* 0x00000004b0007c0c */ /* 0x000fe4000bf66270 */
[-C--:B0-----:R-:W-:Y:S01]  /*18660*/  @!P2 LEA R10, P6, R182, R3.reuse, 0x2 ;  /* 0x00000003b60aa211 */ /* 0x081fe200078c10ff */
[----:B------:R0:W-:Y:S01]  /*18670*/  @!P1 ST.E.64 desc[UR42][R8.64], R4 ;  /* 0x0000000408009985 */ /* 0x0001e2000c101b2a */
[----:B------:R-:W-:Y:S02]  /*18680*/  ISETP.GE.AND P1, PT, R172, UR4, PT ;  /* 0x00000004ac007c0c */ /* 0x000fe4000bf26270 */
[----:B------:R-:W-:Y:S02]  /*18690*/  @!P2 LEA.HI.X R11, R182, R12, R183, 0x2, P6 ;  /* 0x0000000cb60ba211 */ /* 0x000fe400030f14b7 */
[----:B-1----:R-:W-:-:S03]  /*186a0*/  @!P4 LEA R6, P0, R178, R3, 0x2 ;  /* 0x00000003b206c211 */ /* 0x002fc600078010ff */
[----:B------:R-:W-:Y:S01]  /*186b0*/  @!P2 ST.E.64 desc[UR42][R10.64], R86 ;  /* 0x000000560a00a985 */ /* 0x000fe2000c101b2a */
        /* <DEDUP_REMOVED lines=25> */
[-C--:B------:R-:W-:Y:S02]  /*18850*/  @!P5 LEA.HI.X R5, R168, R12.reuse, R169, 0x2, P1 ;  /* 0x0000000ca805d211 */ /* 0x080fe400008f14a9 */
[----:B--2---:R-:W-:Y:S02]  /*18860*/  @!P3 LEA R8, P6, R164, R3, 0x2 ;  /* 0x00000003a408b211 */ /* 0x004fe400078c10ff */
[----:B------:R-:W-:Y:S01]  /*18870*/  ISETP.GE.AND P1, PT, R160, UR4, PT ;  /* 0x00000004a0007c0c */ /* 0x000fe2000bf26270 */
        /* <DEDUP_REMOVED lines=16> */
[-C--:B------:R-:W-:Y:S02]  /*18980*/  @!P2 LEA.HI.X R9, R154, R12.reuse, R155, 0x2, P1 ;  /* 0x0000000c9a09a211 */ /* 0x080fe400008f149b */
[-C--:B0-----:R-:W-:Y:S02]  /*18990*/  @!P4 LEA R6, P0, R158, R3.reuse, 0x2 ;  /* 0x000000039e06c211 */ /* 0x081fe400078010ff */
[-C--:B-1----:R-:W-:Y:S02]  /*189a0*/  @!P3 LEA R4, P6, R156, R3.reuse, 0x2 ;  /* 0x000000039c04b211 */ /* 0x082fe400078c10ff */
[-C--:B------:R-:W-:Y:S02]  /*189b0*/  @!P4 LEA.HI.X R7, R158, R12.reuse, R159, 0x2, P0 ;  /* 0x0000000c9e07c211 */ /* 0x080fe400000f149f */
[----:B------:R-:W-:Y:S02]  /*189c0*/  @!P5 LEA R10, P0, R152, R3, 0x2 ;  /* 0x00000003980ad211 */ /* 0x000fe400078010ff */
        /* <DEDUP_REMOVED lines=8> */
[----:B0-----:R-:W-:-:S04]  /*18a50*/  LEA R4, P0, R23, R3, 0x2 ;  /* 0x0000000317047211 */ /* 0x001fc800078010ff */
[----:B------:R-:W-:-:S05]  /*18a60*/  LEA.HI.X R5, R23, R12, R80, 0x2, P0 ;  /* 0x0000000c17057211 */ /* 0x000fca00000f1450 */
[----:B------:R0:W-:Y:S01]  /*18a70*/  ST.E.64 desc[UR42][R4.64], R150 ;  /* 0x0000009604007985 */ /* 0x0001e2000c101b2a */
[----:B------:R-:W-:Y:S05]  /*18a80*/  BRA `(.L_x_2693) ;  /* 0x0000001000047947 */ /* 0x000fea0003800000 */
.L_x_2687:
[----:B----4-:R-:W4:Y:S01]  /*18a90*/  LDL R10, [R1+0x54] ;  /* 0x00005400010a7983 */ /* 0x010f220000100800 */
[----:B------:R-:W-:Y:S01]  /*18aa0*/  ULDC.64 UR4, c[0x0][0xc08] ;  /* 0x0003020000047ab9 */ /* 0x000fe20000000a00 */
[----:B------:R-:W4:Y:S01]  /*18ab0*/  LDC.64 R4, c[0x0][0xc00] ;  /* 0x00030000ff047b82 */ /* 0x000f220000000a00 */
[----:B------:R-:W-:Y:S01]  /*18ac0*/  ISETP.NE.U32.AND P0, PT, RZ, UR4, PT ;  /* 0x00000004ff007c0c */ /* 0x000fe2000bf05070 */
[----:B------:R-:W2:Y:S01]  /*18ad0*/  LDL R9, [R1+0x50] ;  /* 0x0000500001097983 */ /* 0x000ea20000100800 */
[----:B------:R-:W-:Y:S02]  /*18ae0*/  IMAD.MOV.U32 R3, RZ, RZ, RZ ;  /* 0x000000ffff037224 */ /* 0x000fe400078e00ff */
[----:B------:R-:W-:Y:S01]  /*18af0*/  ISETP.NE.AND.EX P1, PT, RZ, UR5, PT, P0 ;  /* 0x00000005ff007c0c */ /* 0x000fe2000bf25300 */
[----:B------:R-:W-:Y:S02]  /*18b00*/  ULDC.64 UR4, c[0x0][0xc00] ;  /* 0x0003000000047ab9 */ /* 0x000fe40000000a00 */
[----:B------:R-:W-:-:S04]  /*18b10*/  ISETP.NE.U32.AND P0, PT, RZ, UR4, PT ;  /* 0x00000004ff007c0c */ /* 0x000fc8000bf05070 */
[----:B------:R-:W-:-:S06]  /*18b20*/  ISETP.NE.AND.EX P0, PT, RZ, UR5, PT, P0 ;  /* 0x00000005ff007c0c */ /* 0x000fcc000bf05300 */
[----:B------:R-:W1:Y:S01]  /*18b30*/  @P1 LDC.64 R6, c[0x0][0xc08] ;  /* 0x00030200ff061b82 */ /* 0x000e620000000a00 */
[----:B------:R-:W-:Y:S02]  /*18b40*/  ULDC UR4, c[0x0][0xa88] ;  /* 0x0002a20000047ab9 */ /* 0x000fe40000000800 */
[----:B------:R-:W-:Y:S01]  /*18b50*/  IMAD.U32 R0, RZ, RZ, UR4 ;  /* 0x00000004ff007e24 */ /* 0x000fe2000f8e00ff */
[----:B------:R-:W3:Y:S01]  /*18b60*/  S2R R31, SR_TID.X ;  /* 0x00000000001f7919 */ /* 0x000ee20000002100 */
[----:B----4-:R-:W-:-:S04]  /*18b70*/  IMAD.WIDE R4, R10, 0x4, R4 ;  /* 0x000000040a047825 */ /* 0x010fc800078e0204 */
[----:B-1----:R-:W-:Y:S01]  /*18b80*/  @P1 IMAD.WIDE R6, R10, 0x4, R6 ;  /* 0x000000040a061825 */ /* 0x002fe200078e0206 */
[----:B------:R1:W5:Y:S04]  /*18b90*/  @P0 LDG.E R3, desc[UR42][R4.64] ;  /* 0x0000002a04030981 */ /* 0x000368000c1e1900 */
[----:B------:R1:W5:Y:S01]  /*18ba0*/  @P1 LDG.E R0, desc[UR42][R6.64] ;  /* 0x0000002a06001981 */ /* 0x000362000c1e1900 */
[----:B--2---:R-:W-:Y:S01]  /*18bb0*/  ISETP.NE.AND P2, PT, R9, RZ, PT ;  /* 0x000000ff0900720c */ /* 0x004fe20003f45270 */
[----:B---3--:R-:W-:Y:S01]  /*18bc0*/  VIADD R8, R31, 0xffffff80 ;  /* 0xffffff801f087836 */ /* 0x008fe20000000000 */
[----:B------:R-:W-:-:S04]  /*18bd0*/  SHF.R.S32.HI R26, RZ, 0x1f, R10 ;  /* 0x0000001fff1a7819 */ /* 0x000fc8000001140a */
[----:B------:R-:W-:-:S07]  /*18be0*/  ISETP.GT.AND P3, PT, R8, 0x3f, PT ;  /* 0x0000003f0800780c */ /* 0x000fce0003f64270 */
[----:B------:R-:W2:Y:S02]  /*18bf0*/  @!P2 LDC R9, c[0x0][0xad4] ;  /* 0x0002b500ff09ab82 */ /* 0x000ea40000000800 */
[----:B--2---:R1:W-:Y:S01]  /*18c00*/  @!P2 STL [R1+0x50], R9 ;  /* 0x000050090100a387 */ /* 0x0043e20000100800 */
[----:B------:R-:W-:Y:S01]  /*18c10*/  ISETP.GT.AND P2, PT, R9, 0x1, PT ;  /* 0x000000010900780c */ /* 0x000fe20003f44270 */
[----:B------:R-:W-:-:S12]  /*18c20*/  @P1 BRA `(.L_x_2696) ;  /* 0x0000000000101947 */ /* 0x000fd80003800000 */
[----:B------:R-:W-:Y:S05]  /*18c30*/  @!P0 BRA `(.L_x_2696) ;  /* 0x00000000000c8947 */ /* 0x000fea0003800000 */
[----:B-1----:R-:W2:Y:S04]  /*18c40*/  LDG.E R7, desc[UR42][R4.64] ;  /* 0x0000002a04077981 */ /* 0x002ea8000c1e1900 */
[----:B-----5:R-:W2:Y:S02]  /*18c50*/  LDG.E R0, desc[UR42][R4.64+0x4] ;  /* 0x0000042a04007981 */ /* 0x020ea4000c1e1900 */
[----:B--2---:R-:W-:-:S07]  /*18c60*/  IMAD.IADD R0, R0, 0x1, -R7 ;  /* 0x0000000100007824 */ /* 0x004fce00078e0a07 */
.L_x_2696:
[----:B------:R-:W-:Y:S01]  /*18c70*/  BSSY B1, `(.L_x_2697) ;  /* 0x0000036000017945 */ /* 0x000fe20003800000 */
[----:B------:R-:W-:Y:S02]  /*18c80*/  SEL R29, R10, RZ, !P0 ;  /* 0x000000ff0a1d7207 */ /* 0x000fe40004000000 */
[----:B------:R-:W-:Y:S02]  /*18c90*/  SEL R26, R26, RZ, !P0 ;  /* 0x000000ff1a1a7207 */ /* 0x000fe40004000000 */
[----:B-----5:R-:W-:Y:S01]  /*18ca0*/  SHF.R.S32.HI R24, RZ, 0x1f, R3 ;  /* 0x0000001fff187819 */ /* 0x020fe20000011403 */
[----:B------:R-:W-:Y:S06]  /*18cb0*/  @P3 BRA `(.L_x_2698) ;  /* 0x0000000000c43947 */ /* 0x000fec0003800000 */
[----:B------:R-:W1:Y:S01]  /*18cc0*/  LDC R33, c[0x0][0xbe8] ;  /* 0x0002fa00ff217b82 */ /* 0x000e620000000800 */
[----:B------:R-:W-:Y:S01]  /*18cd0*/  IADD3 R31, R196, -0x80, R31 ;  /* 0xffffff80c41f7810 */ /* 0x000fe20007ffe01f */
[----:B-1----:R-:W-:-:S05]  /*18ce0*/  IMAD R4, R0, R33, RZ ;  /* 0x0000002100047224 */ /* 0x002fca00078e02ff */
[----:B------:R-:W-:-:S13]  /*18cf0*/  ISETP.GE.AND P0, PT, R31, R4, PT ;  /* 0x000000041f00720c */ /* 0x000fda0003f06270 */
[----:B------:R-:W-:Y:S05]  /*18d00*/  @P0 BRA `(.L_x_2698) ;  /* 0x0000000000b00947 */ /* 0x000fea0003800000 */
[----:B------:R-:W2:Y:S01]  /*18d10*/  LDL.LU R28, [R1+0x58] ;  /* 0x00005800011c7983 */ /* 0x000ea20000300800 */
[----:B------:R-:W-:Y:S01]  /*18d20*/  IMAD.MOV.U32 R23, RZ, RZ, 0x9b8 ;  /* 0x000009b8ff177424 */ /* 0x000fe200078e00ff */
[----:B------:R-:W-:Y:S01]  /*18d30*/  ISETP.GT.AND P0, PT, R9, 0x1, PT ;  /* 0x000000010900780c */ /* 0x000fe20003f04270 */
[----:B------:R-:W1:Y:S01]  /*18d40*/  LDC.64 R10, c[0x0][0xba8] ;  /* 0x0002ea00ff0a7b82 */ /* 0x000e620000000a00 */
[----:B------:R-:W-:Y:S01]  /*18d50*/  ISETP.NE.AND P1, PT, R33, 0x1, PT ;  /* 0x000000012100780c */ /* 0x000fe20003f25270 */
[----:B------:R-:W-:Y:S01]  /*18d60*/  IMAD.MOV.U32 R21, RZ, RZ, R31 ;  /* 0x000000ffff157224 */ /* 0x000fe200078e001f */
[----:B------:R-:W-:-:S05]  /*18d70*/  SEL R23, R23, 0x978, P0 ;  /* 0x0000097817177807 */ /* 0x000fca0000000000 */
[----:B------:R-:W3:Y:S08]  /*18d80*/  LDC.64 R4, c[0x0][R23+0x220] ;  /* 0x0000880017047b82 */ /* 0x000ef00000000a00 */
[----:B0-----:R-:W0:Y:S08]  /*18d90*/  LDC.64 R12, c[0x0][R23+0x218] ;  /* 0x00008600170c7b82 */ /* 0x001e300000000a00 */
[----:B------:R-:W4:Y:S08]  /*18da0*/  LDC.64 R6, c[0x0][R23+0x228] ;  /* 0x00008a0017067b82 */ /* 0x000f300000000a00 */
[----:B------:R-:W5:Y:S08]  /*18db0*/  @P1 LDC R20, c[0x0][0xbec] ;  /* 0x0002fb00ff141b82 */ /* 0x000f700000000800 */
[----:B------:R-:W4:Y:S08]  /*18dc0*/  LDC.64 R8, c[0x0][R23+0x210] ;  /* 0x0000840017087b82 */ /* 0x000f300000000a00 */
[----:B------:R-:W4:Y:S01]  /*18dd0*/  @P1 LDC R27, c[0x0][0xbf0] ;  /* 0x0002fc00ff1b1b82 */ /* 0x000f220000000800 */
[----:B-----5:R-:W-:-:S07]  /*18de0*/  @P1 IMAD.HI.U32 R20, R31, R20, RZ ;  /* 0x000000141f141227 */ /* 0x020fce00078e00ff */
[----:B-1----:R-:W1:Y:S01]  /*18df0*/  @!P0 LDC R10, c[0x0][0xb50] ;  /* 0x0002d400ff0a8b82 */ /* 0x002e620000000800 */
[-C--:B---3--:R-:W-:Y:S02]  /*18e00*/  IMAD R5, R5, R29.reuse, RZ ;  /* 0x0000001d05057224 */ /* 0x088fe400078e02ff */
[----:B------:R-:W-:-:S05]  /*18e10*/  IMAD.WIDE.U32 R14, R4, R29, RZ ;  /* 0x0000001d040e7225 */ /* 0x000fca00078e00ff */
[----:B------:R-:W3:Y:S01]  /*18e20*/  @!P0 LDC R11, c[0x0][0xb54] ;  /* 0x0002d500ff0b8b82 */ /* 0x000ee20000000800 */
[-C--:B0-----:R-:W-:Y:S02]  /*18e30*/  IMAD R25, R13, R188.reuse, RZ ;  /* 0x000000bc0d197224 */ /* 0x081fe400078e02ff */
        /* <DEDUP_REMOVED lines=20> */
[----:B-1----:R-:W-:Y:S01]  /*18f80*/  LEA R10, P0, R6, R10, 0x2 ;  /* 0x0000000a060a7211 */ /* 0x002fe200078010ff */
[----:B------:R-:W-:Y:S02]  /*18f90*/  IMAD.MOV.U32 R5, RZ, RZ, -0x800000 ;  /* 0xff800000ff057424 */ /* 0x000fe400078e00ff */
[----:B------:R-:W-:-:S05]  /*18fa0*/  IMAD.IADD R4, R7, 0x1, R13 ;  /* 0x0000000107047824 */ /* 0x000fca00078e020d */
[----:B---3--:R-:W-:-:S05]  /*18fb0*/  LEA.HI.X R11, R6, R11, R4, 0x2, P0 ;  /* 0x0000000b060b7211 */ /* 0x008fca00000f1404 */
[----:B------:R2:W-:Y:S02]  /*18fc0*/  STG.E desc[UR42][R10.64], R5 ;  /* 0x000000050a007986 */ /* 0x0005e4000c10192a */
.L_x_2698:
[----:B------:R-:W-:Y:S05]  /*18fd0*/  BSYNC B1 ;  /* 0x0000000000017941 */ /* 0x000fea0003800000 */
.L_x_2697:
[----:B------:R-:W-:Y:S05]  /*18fe0*/  @P2 BRA `(.L_x_2693) ;  /* 0x0000000800ac2947 */ /* 0x000fea0003800000 */
[----:B-1----:R-:W1:Y:S01]  /*18ff0*/  S2R R6, SR_TID.X ;  /* 0x0000000000067919 */ /* 0x002e620000002100 */
[----:B------:R-:W3:Y:S01]  /*19000*/  LDC R9, c[0x0][0xbe8] ;  /* 0x0002fa00ff097b82 */ /* 0x000ee20000000800 */
[----:B------:R-:W-:Y:S01]  /*19010*/  ULDC.64 UR4, c[0x0][0xaa0] ;  /* 0x0002a80000047ab9 */ /* 0x000fe20000000a00 */
[C---:B------:R-:W-:Y:S01]  /*19020*/  VIADD R38, R199.reuse, 0x40 ;  /* 0x00000040c7267836 */ /* 0x040fe20000000000 */
[----:B------:R-:W-:Y:S01]  /*19030*/  BSSY B1, `(.L_x_2699) ;  /* 0x0000082000017945 */ /* 0x000fe20003800000 */
[----:B------:R-:W-:Y:S02]  /*19040*/  IMAD R4, R24, UR4, RZ ;  /* 0x0000000418047c24 */ /* 0x000fe4000f8e02ff */
[----:B------:R-:W-:Y:S02]  /*19050*/  VIADD R36, R199, 0x80 ;  /* 0x00000080c7247836 */ /* 0x000fe40000000000 */
[----:B0-----:R-:W0:Y:S01]  /*19060*/  LDC R12, c[0x0][0xac8] ;  /* 0x0002b200ff0c7b82 */ /* 0x001e220000000800 */
[----:B------:R-:W-:-:S02]  /*19070*/  IMAD R7, R3, UR5, R4 ;  /* 0x0000000503077c24 */ /* 0x000fc4000f8e0204 */
[----:B--2---:R-:W-:Y:S01]  /*19080*/  IMAD.WIDE.U32 R4, R3, UR4, RZ ;  /* 0x0000000403047c25 */ /* 0x004fe2000f8e00ff */
[----:B------:R-:W-:-:S03]  /*19090*/  ULDC.64 UR4, c[0x0][0xae8] ;  /* 0x0002ba0000047ab9 */ /* 0x000fc60000000a00 */
[----:B------:R-:W-:Y:S02]  /*190a0*/  IMAD.IADD R5, R5, 0x1, R7 ;  /* 0x0000000105057824 */ /* 0x000fe400078e0207 */
[----:B------:R-:W-:Y:S02]  /*190b0*/  VIADD R34, R199, 0xc0 ;  /* 0x000000c0c7227836 */ /* 0x000fe40000000000 */
[----:B------:R-:W-:-:S04]  /*190c0*/  IMAD.WIDE.U32 R4, R188, UR4, R4 ;  /* 0x00000004bc047c25 */ /* 0x000fc8000f8e0004 */
[----:B------:R-:W-:Y:S01]  /*190d0*/  IMAD R5, R188, UR5, R5 ;  /* 0x00000005bc057c24 */ /* 0x000fe2000f8e0205 */
[----:B---3--:R-:W-:Y:S01]  /*190e0*/  ISETP.NE.AND P0, PT, R9, 0x1, PT ;  /* 0x000000010900780c */ /* 0x008fe20003f05270 */
[----:B------:R-:W-:Y:S01]  /*190f0*/  ULDC.64 UR4, c[0x0][0xaf0] ;  /* 0x0002bc0000047ab9 */ /* 0x000fe20000000a00 */
[----:B------:R-:W-:Y:S02]  /*19100*/  IMAD R21, R0, R9, RZ ;  /* 0x0000000900157224 */ /* 0x000fe400078e02ff */
[----:B------:R-:W-:-:S04]  /*19110*/  IMAD.WIDE.U32 R4, R29, UR4, R4 ;  /* 0x000000041d047c25 */ /* 0x000fc8000f8e0004 */
[----:B-1----:R-:W-:Y:S01]  /*19120*/  VIADD R6, R6, 0xffffff80 ;  /* 0xffffff8006067836 */ /* 0x002fe20000000000 */
[-C--:B0-----:R-:W-:Y:S01]  /*19130*/  ISETP.GE.AND P1, PT, R38, R12.reuse, PT ;  /* 0x0000000c2600720c */ /* 0x081fe20003f26270 */
[C---:B------:R-:W-:Y:S01]  /*19140*/  VIADD R32, R199.reuse, 0x100 ;  /* 0x00000100c7207836 */ /* 0x040fe20000000000 */
[C---:B------:R-:W-:Y:S01]  /*19150*/  ISETP.GE.AND P2, PT, R199.reuse, R12, PT ;  /* 0x0000000cc700720c */ /* 0x040fe20003f46270 */
[C---:B------:R-:W-:Y:S01]  /*19160*/  VIADD R30, R199.reuse, 0x140 ;  /* 0x00000140c71e7836 */ /* 0x040fe20000000000 */
[----:B------:R-:W-:Y:S01]  /*19170*/  SHF.R.S32.HI R3, RZ, 0x1f, R6 ;  /* 0x0000001fff037819 */ /* 0x000fe20000011406 */
[----:B------:R-:W0:Y:S01]  /*19180*/  @P0 LDC R11, c[0x0][0xbec] ;  /* 0x0002fb00ff0b0b82 */ /* 0x000e220000000800 */
[----:B------:R-:W-:Y:S01]  /*19190*/  SEL R8, RZ, 0xffffffff, P1 ;  /* 0xffffffffff087807 */ /* 0x000fe20000800000 */
[----:B------:R-:W-:Y:S01]  /*191a0*/  VIADD R27, R199, 0x180 ;  /* 0x00000180c71b7836 */ /* 0x000fe20000000000 */
[----:B------:R-:W-:Y:S01]  /*191b0*/  LEA.HI R3, R3, R6, RZ, 0x3 ;  /* 0x0000000603037211 */ /* 0x000fe200078f18ff */
[----:B------:R-:W-:Y:S01]  /*191c0*/  VIADD R23, R199, 0x1c0 ;  /* 0x000001c0c7177836 */ /* 0x000fe20000000000 */
[----:B------:R-:W-:Y:S01]  /*191d0*/  ISETP.GE.AND P1, PT, R36, R12, PT ;  /* 0x0000000c2400720c */ /* 0x000fe20003f26270 */
[----:B------:R-:W-:Y:S01]  /*191e0*/  IMAD.SHL.U32 R8, R8, 0x2, RZ ;  /* 0x0000000208087824 */ /* 0x000fe200078e00ff */
[----:B------:R-:W-:Y:S01]  /*191f0*/  LOP3.LUT R7, R3, 0xfffffff8, RZ, 0xc0, !PT ;  /* 0xfffffff803077812 */ /* 0x000fe200078ec0ff */
[----:B------:R-:W1:Y:S01]  /*19200*/  @P0 LDC R13, c[0x0][0xbf0] ;  /* 0x0002fc00ff0d0b82 */ /* 0x000e620000000800 */
[----:B------:R-:W-:Y:S01]  /*19210*/  SHF.R.S32.HI R15, RZ, 0x3, R3 ;  /* 0x00000003ff0f7819 */ /* 0x000fe20000011403 */
[----:B------:R-:W-:-:S02]  /*19220*/  IMAD R3, R26, UR4, RZ ;  /* 0x000000041a037c24 */ /* 0x000fc4000f8e02ff */
[----:B------:R-:W-:Y:S02]  /*19230*/  IMAD.IADD R6, R6, 0x1, -R7 ;  /* 0x0000000106067824 */ /* 0x000fe400078e0a07 */
[----:B------:R-:W-:Y:S02]  /*19240*/  IMAD.IADD R20, R15, 0x1, R196 ;  /* 0x000000010f147824 */ /* 0x000fe400078e02c4 */
[----:B------:R-:W-:Y:S02]  /*19250*/  IMAD R7, R6, 0x20, R15 ;  /* 0x0000002006077824 */ /* 0x000fe400078e020f */
[----:B------:R-:W-:Y:S02]  /*19260*/  VIADD R25, R199, 0x1c0 ;  /* 0x000001c0c7197836 */ /* 0x000fe40000000000 */
[----:B------:R-:W-:Y:S02]  /*19270*/  IMAD.IADD R196, R196, 0x1, R7 ;  /* 0x00000001c4c47824 */ /* 0x000fe400078e0207 */
[----:B------:R-:W-:Y:S01]  /*19280*/  IMAD R7, R29, UR5, R3 ;  /* 0x000000051d077c24 */ /* 0x000fe2000f8e0203 */
[----:B------:R-:W-:Y:S01]  /*19290*/  ULDC.64 UR4, c[0x0][0xae0] ;  /* 0x0002b80000047ab9 */ /* 0x000fe20000000a00 */
[----:B0-----:R-:W-:Y:S01]  /*192a0*/  @P0 IMAD.HI.U32 R6, R196, R11, RZ ;  /* 0x0000000bc4060227 */ /* 0x001fe200078e00ff */
[----:B------:R-:W-:-:S03]  /*192b0*/  SHF.R.S32.HI R25, RZ, 0x1f, R25 ;  /* 0x0000001fff197819 */ /* 0x000fc60000011419 */
[----:B------:R-:W-:Y:S01]  /*192c0*/  IMAD.IADD R5, R5, 0x1, R7 ;  /* 0x0000000105057824 */ /* 0x000fe200078e0207 */
[----:B------:R-:W-:Y:S01]  /*192d0*/  SEL R7, RZ, 0x1, P2 ;  /* 0x00000001ff077807 */ /* 0x000fe20001000000 */
[----:B------:R-:W-:Y:S01]  /*192e0*/  IMAD.MOV.U32 R3, RZ, RZ, R196 ;  /* 0x000000ffff037224 */ /* 0x000fe200078e00c4 */
[-C--:B------:R-:W-:Y:S01]  /*192f0*/  ISETP.GE.AND P2, PT, R23, R12.reuse, PT ;  /* 0x0000000c1700720c */ /* 0x080fe20003f46270 */
[C---:B------:R-:W-:Y:S01]  /*19300*/  VIADD R28, R199.reuse, 0x180 ;  /* 0x00000180c71c7836 */ /* 0x040fe20000000000 */
[----:B-1----:R-:W-:Y:S01]  /*19310*/  @P0 SHF.R.U32.HI R3, RZ, R13, R6 ;  /* 0x0000000dff030219 */ /* 0x002fe20000011606 */
[C---:B------:R-:W-:Y:S01]  /*19320*/  VIADD R31, R199.reuse, 0x140 ;  /* 0x00000140c71f7836 */ /* 0x040fe20000000000 */
[----:B------:R-:W-:Y:S01]  /*19330*/  LOP3.LUT R6, R8, 0x2, R7, 0xe2, !PT ;  /* 0x0000000208067812 */ /* 0x000fe200078ee207 */
[----:B------:R-:W-:Y:S01]  /*19340*/  VIADD R33, R199, 0x100 ;  /* 0x00000100c7217836 */ /* 0x000fe20000000000 */
[----:B------:R-:W-:Y:S01]  /*19350*/  SEL R8, RZ, 0xffffffff, P1 ;  /* 0xffffffffff087807 */ /* 0x000fe20000800000 */
[----:B------:R-:W-:Y:S01]  /*19360*/  IMAD.MOV R7, RZ, RZ, -R3 ;  /* 0x000000ffff077224 */ /* 0x000fe200078e0a03 */
[----:B------:R-:W-:Y:S01]  /*19370*/  ISETP.GE.AND P0, PT, R34, R12, PT ;  /* 0x0000000c2200720c */ /* 0x000fe20003f06270 */
[----:B------:R-:W-:Y:S01]  /*19380*/  IMAD.WIDE.U32 R4, R3, UR4, R4 ;  /* 0x0000000403047c25 */ /* 0x000fe2000f8e0004 */
[----:B------:R-:W-:-:S02]  /*19390*/  SHF.R.S32.HI R0, RZ, 0x1f, R3 ;  /* 0x0000001fff007819 */ /* 0x000fc40000011403 */
[-C--:B------:R-:W-:Y:S01]  /*193a0*/  ISETP.GE.AND P1, PT, R32, R12.reuse, PT ;  /* 0x0000000c2000720c */ /* 0x080fe20003f26270 */
[----:B------:R-:W-:Y:S01]  /*193b0*/  IMAD.SHL.U32 R11, R8, 0x4, RZ ;  /* 0x00000004080b7824 */ /* 0x000fe200078e00ff */
[----:B------:R-:W-:Y:S01]  /*193c0*/  SEL R8, RZ, 0xffffffff, P0 ;  /* 0xffffffffff087807 */ /* 0x000fe20000000000 */
[----:B------:R-:W-:Y:S01]  /*193d0*/  IMAD R0, R0, UR4, RZ ;  /* 0x0000000400007c24 */ /* 0x000fe2000f8e02ff */
[-C--:B------:R-:W-:Y:S01]  /*193e0*/  ISETP.GE.AND P0, PT, R30, R12.reuse, PT ;  /* 0x0000000c1e00720c */ /* 0x080fe20003f06270 */
[----:B------:R-:W-:Y:S01]  /*193f0*/  IMAD R7, R9, R7, R196 ;  /* 0x0000000709077224 */ /* 0x000fe200078e02c4 */
[----:B------:R-:W-:Y:S01]  /*19400*/  LOP3.LUT R6, R11, 0x4, R6, 0xe2, !PT ;  /* 0x000000040b067812 */ /* 0x000fe200078ee206 */
[----:B------:R-:W-:Y:S01]  /*19410*/  IMAD.SHL.U32 R9, R8, 0x8, RZ ;  /* 0x0000000808097824 */ /* 0x000fe200078e00ff */
[----:B------:R-:W-:Y:S01]  /*19420*/  SEL R8, RZ, 0xffffffff, P1 ;  /* 0xffffffffff087807 */ /* 0x000fe20000800000 */
[----:B------:R-:W-:Y:S01]  /*19430*/  IMAD R3, R3, UR5, R0 ;  /* 0x0000000503037c24 */ /* 0x000fe2000f8e0200 */
[----:B------:R-:W-:Y:S01]  /*19440*/  SHF.R.S32.HI R0, RZ, 0x1f, R7 ;  /* 0x0000001fff007819 */ /* 0x000fe20000011407 */
[----:B------:R-:W-:Y:S01]  /*19450*/  ULDC.64 UR4, c[0x0][0xad8] ;  /* 0x0002b60000047ab9 */ /* 0x000fe20000000a00 */
[----:B------:R-:W-:Y:S01]  /*19460*/  LOP3.LUT R6, R9, 0x8, R6, 0xe2, !PT ;  /* 0x0000000809067812 */ /* 0x000fe200078ee206 */
[----:B------:R-:W-:Y:S01]  /*19470*/  IMAD.IADD R5, R5, 0x1, R3 ;  /* 0x0000000105057824 */ /* 0x000fe200078e0203 */
[----:B------:R-:W-:Y:S01]  /*19480*/  SEL R3, RZ, 0xffffffff, P0 ;  /* 0xffffffffff037807 */ /* 0x000fe20000000000 */
[----:B------:R-:W-:Y:S01]  /*19490*/  IMAD.SHL.U32 R9, R8, 0x10, RZ ;  /* 0x0000001008097824 */ /* 0x000fe200078e00ff */
[----:B------:R-:W-:Y:S01]  /*194a0*/  ISETP.GE.AND P0, PT, R27, R12, PT ;  /* 0x0000000c1b00720c */ /* 0x000fe20003f06270 */
[----:B------:R-:W-:Y:S01]  /*194b0*/  IMAD R0, R0, UR4, RZ ;  /* 0x0000000400007c24 */ /* 0x000fe2000f8e02ff */
[----:B------:R-:W-:Y:S01]  /*194c0*/  SHF.R.S32.HI R28, RZ, 0x1f, R28 ;  /* 0x0000001fff1c7819 */ /* 0x000fe2000001141c */
[----:B------:R-:W-:Y:S01]  /*194d0*/  IMAD.WIDE.U32 R4, R7, UR4, R4 ;  /* 0x0000000407047c25 */ /* 0x000fe2000f8e0004 */
[----:B------:R-:W-:-:S02]  /*194e0*/  LOP3.LUT R6, R9, 0x10, R6, 0xe2, !PT ;  /* 0x0000001009067812 */ /* 0x000fc400078ee206 */
[----:B------:R-:W-:Y:S01]  /*194f0*/  SHF.R.S32.HI R31, RZ, 0x1f, R31 ;  /* 0x0000001fff1f7819 */ /* 0x000fe2000001141f */
[----:B------:R-:W-:Y:S01]  /*19500*/  IMAD.SHL.U32 R9, R3, 0x20, RZ ;  /* 0x0000002003097824 */ /* 0x000fe200078e00ff */
[----:B------:R-:W-:Y:S01]  /*19510*/  SHF.R.S32.HI R33, RZ, 0x1f, R33 ;  /* 0x0000001fff217819 */ /* 0x000fe20000011421 */
[----:B------:R-:W-:Y:S01]  /*19520*/  IMAD R3, R7, UR5, R0 ;  /* 0x0000000507037c24 */ /* 0x000fe2000f8e0200 */
[----:B------:R-:W-:Y:S01]  /*19530*/  SEL R7, RZ, 0x40, P0 ;  /* 0x00000040ff077807 */ /* 0x000fe20000000000 */
[----:B------:R-:W-:Y:S01]  /*19540*/  ULDC.64 UR4, c[0x0][0xa80] ;  /* 0x0002a00000047ab9 */ /* 0x000fe20000000a00 */
[----:B------:R-:W-:Y:S01]  /*19550*/  ISETP.GE.AND P0, PT, R20, R21, PT ;  /* 0x000000151400720c */ /* 0x000fe20003f06270 */
[----:B------:R-:W-:Y:S01]  /*19560*/  IMAD.IADD R3, R5, 0x1, R3 ;  /* 0x0000000105037824 */ /* 0x000fe200078e0203 */
[C---:B------:R-:W-:Y:S01]  /*19570*/  LEA R13, P1, R4.reuse, UR4, 0x1 ;  /* 0x00000004040d7c11 */ /* 0x040fe2000f8208ff */
[----:B------:R-:W-:Y:S01]  /*19580*/  VIADD R35, R199, 0xc0 ;  /* 0x000000c0c7237836 */ /* 0x000fe20000000000 */
[----:B------:R-:W-:Y:S01]  /*19590*/  LOP3.LUT R6, R9, 0x20, R6, 0xe2, !PT ;  /* 0x0000002009067812 */ /* 0x000fe200078ee206 */
[C---:B------:R-:W-:Y:S01]  /*195a0*/  VIADD R37, R199.reuse, 0x80 ;  /* 0x00000080c7257836 */ /* 0x040fe20000000000 */
[----:B------:R-:W-:Y:S01]  /*195b0*/  LEA.HI.X R3, R4, UR5, R3, 0x1, P1 ;  /* 0x0000000504037c11 */ /* 0x000fe200088f0c03 */
[----:B------:R-:W-:Y:S01]  /*195c0*/  VIADD R39, R199, 0x40 ;  /* 0x00000040c7277836 */ /* 0x000fe20000000000 */
[----:B------:R-:W-:Y:S01]  /*195d0*/  LOP3.LUT R14, R6, R7, RZ, 0xfc, !PT ;  /* 0x00000007060e7212 */ /* 0x000fe200078efcff */
[----:B------:R0:W1:Y:S01]  /*195e0*/  SHFL.IDX PT, R10, R13, RZ, 0x181f ;  /* 0x00181fff0d0a7589 */ /* 0x00006200000e0000 */
[----:B------:R-:W-:-:S02]  /*195f0*/  SEL R5, RZ, 0x80, P2 ;  /* 0x00000080ff057807 */ /* 0x000fc40001000000 */
[----:B------:R-:W-:Y:S01]  /*19600*/  SHF.R.S32.HI R35, RZ, 0x1f, R35 ;  /* 0x0000001fff237819 */ /* 0x000fe20000011423 */
[----:B------:R0:W2:Y:S01]  /*19610*/  SHFL.IDX PT, R11, R3, RZ, 0x181f ;  /* 0x00181fff030b7589 */ /* 0x0000a200000e0000 */
[----:B------:R-:W-:Y:S02]  /*19620*/  LOP3.LUT R15, R14, R5, RZ, 0xfc, !PT ;  /* 0x000000050e0f7212 */ /* 0x000fe400078efcff */
[----:B------:R-:W-:Y:S02]  /*19630*/  SHF.R.S32.HI R37, RZ, 0x1f, R37 ;  /* 0x0000001fff257819 */ /* 0x000fe40000011425 */
[----:B------:R-:W-:Y:S01]  /*19640*/  SHF.R.S32.HI R39, RZ, 0x1f, R39 ;  /* 0x0000001fff277819 */ /* 0x000fe20000011427 */
[----:B------:R-:W-:Y:S06]  /*19650*/  @P0 BRA `(.L_x_2700) ;  /* 0x00000000007c0947 */ /* 0x000fec0003800000 */
[-C--:B------:R-:W-:Y:S02]  /*19660*/  ISETP.GE.AND P2, PT, R38, R12.reuse, PT ;  /* 0x0000000c2600720c */ /* 0x080fe40003f46270 */
[-C--:B------:R-:W-:Y:S02]  /*19670*/  ISETP.GE.AND P1, PT, R199, R12.reuse, PT ;  /* 0x0000000cc700720c */ /* 0x080fe40003f26270 */
[-C--:B------:R-:W-:Y:S02]  /*19680*/  ISETP.GE.AND P5, PT, R36, R12.reuse, PT ;  /* 0x0000000c2400720c */ /* 0x080fe40003fa6270 */
[----:B------:R-:W-:-:S07]  /*19690*/  ISETP.GE.AND P3, PT, R34, R12, PT ;  /* 0x0000000c2200720c */ /* 0x000fce0003f66270 */
[C---:B-1----:R-:W-:Y:S02]  /*196a0*/  @!P2 LEA R4, P0, R38.reuse, R10, 0x1 ;  /* 0x0000000a2604a211 */ /* 0x042fe400078008ff */
        /* <DEDUP_REMOVED lines=21> */
[----:B------:R-:W-:Y:S02]  /*19800*/  @P4 LEA R10, P5, R23, R10, 0x1 ;  /* 0x0000000a170a4211 */ /* 0x000fe400078a08ff */
[-C--:B------:R-:W-:Y:S02]  /*19810*/  @P0 LEA.HI.X R5, R27, R11.reuse, R28, 0x1, P3 ;  /* 0x0000000b1b050211 */ /* 0x080fe400018f0c1c */
[----:B------:R-:W-:-:S03]  /*19820*/  @P4 LEA.HI.X R11, R23, R11, R25, 0x1, P5 ;  /* 0x0000000b170b4211 */ /* 0x000fc600028f0c19 */
[----:B------:R3:W-:Y:S04]  /*19830*/  @P0 ST.E.128 desc[UR42][R4.64], RZ ;  /* 0x000000ff04000985 */ /* 0x0007e8000c101d2a */
[----:B------:R3:W-:Y:S02]  /*19840*/  @P4 ST.E.128 desc[UR42][R10.64], RZ ;  /* 0x000000ff0a004985 */ /* 0x0007e4000c101d2a */
.L_x_2700:
[----:B------:R-:W-:Y:S05]  /*19850*/  BSYNC B1 ;  /* 0x0000000000017941 */ /* 0x000fea0003800000 */
.L_x_2699:
        /* <DEDUP_REMOVED lines=36> */
.L_x_2693:
[----:B------:R-:W-:Y:S05]  /*19aa0*/  BSYNC B0 ;  /* 0x0000000000007941 */ /* 0x000fea0003800000 */
.L_x_2686:
[----:B------:R-:W-:Y:S02]  /*19ab0*/  ULDC UR4, c[0x0][0xc3c] ;  /* 0x00030f0000047ab9 */ /* 0x000fe40000000800 */
[----:B0-----:R-:W-:-:S13]  /*19ac0*/  ISETP.GE.AND P0, PT, R83, UR4, PT ;  /* 0x0000000453007c0c */ /* 0x001fda000bf06270 */
[----:B------:R-:W-:Y:S05]  /*19ad0*/  @!P0 BRA `(.L_x_2701) ;  /* 0xfffffe7c00b48947 */ /* 0x000fea000383ffff */
[----:B------:R-:W-:Y:S05]  /*19ae0*/  BRA `(.L_x_2473) ;  /* 0x0000008800247947 */ /* 0x000fea0003800000 */
.L_x_2471:
        /* <DEDUP_REMOVED lines=16> */
.L_x_2702:
        /* <DEDUP_REMOVED lines=33> */
[----:B-1----:R-:W-:-:S04]  /*19e00*/  SEL R5, R4, RZ, P5 ;  /* 0x000000ff04057207 */ /* 0x002fc80002800000 */
[----:B------:R-:W-:-:S05]  /*19e10*/  IADD3 R5, R2, R5, RZ ;  /* 0x0000000502057210 */ /* 0x000fca0007ffe0ff */
        /* <DEDUP_REMOVED lines=8> */
.L_x_2706:
        /* <DEDUP_REMOVED lines=37> */
.L_x_2704:
        /* <DEDUP_REMOVED lines=13> */
.L_x_2707:
        /* <DEDUP_REMOVED lines=62> */
.L_x_2708:
        /* <DEDUP_REMOVED lines=61> */
.L_x_2709:
[----:B------:R-:W-:-:S05]  /*1a970*/  LOP3.LUT R25, RZ, R2, RZ, 0x33, !PT ;  /* 0x00000002ff197212 */ /* 0x000fca00078e33ff */
[----:B------:R-:W-:Y:S01]  /*1a980*/  IMAD.IADD R25, R6, 0x1, R25 ;  /* 0x0000000106197824 */ /* 0x000fe200078e0219 */
[----:B------:R-:W-:Y:S06]  /*1a990*/  BRA `(.L_x_2710) ;  /* 0x00000000000c7947 */ /* 0x000fec0003800000 */
.L_x_2705:
[----:B------:R-:W-:Y:S02]  /*1a9a0*/  IMAD.MOV.U32 R25, RZ, RZ, RZ ;  /* 0x000000ffff197224 */ /* 0x000fe400078e00ff */
[----:B------:R-:W-:Y:S02]  /*1a9b0*/  IMAD.U32 R24, RZ, RZ, UR6 ;  /* 0x00000006ff187e24 */ /* 0x000fe4000f8e00ff */
[----:B------:R-:W-:-:S07]  /*1a9c0*/  IMAD.MOV.U32 R26, RZ, RZ, RZ ;  /* 0x000000ffff1a7224 */ /* 0x000fce00078e00ff */
.L_x_2710:
[----:B------:R-:W-:-:S13]  /*1a9d0*/  ISETP.NE.AND P0, PT, R7, RZ, PT ;  /* 0x000000ff0700720c */ /* 0x000fda0003f05270 */
[----:B------:R-:W0:Y:S01]  /*1a9e0*/  @!P0 S2R R3, SR_CgaCtaId ;  /* 0x0000000000038919 */ /* 0x000e220000008800 */
[----:B------:R-:W-:-:S04]  /*1a9f0*/  @!P0 MOV R2, 0x400 ;  /* 0x0000040000028802 */ /* 0x000fc80000000f00 */
[----:B0-----:R-:W-:-:S05]  /*1aa00*/  @!P0 LEA R2, R3, R2, 0x18 ;  /* 0x0000000203028211 */ /* 0x001fca00078ec0ff */
[----:B------:R1:W-:Y:S01]  /*1aa10*/  @!P0 STS.128 [R2+0x28cd0], R24 ;  /* 0x028cd01802008388 */ /* 0x0003e20000000c00 */
[----:B------:R-:W-:Y:S06]  /*1aa20*/  BAR.ARV 0x5, 0x180 ;  /* 0x0146000000007b1d */ /* 0x000fec0000002000 */
.L_x_2703:
        /* <DEDUP_REMOVED lines=33> */
[C---:B------:R-:W-:Y:S01]  /*1ac40*/  LOP3.LUT R3, R2.reuse, 0x180, RZ, 0xfc, !PT ;  /* 0x0000018002037812 */ /* 0x040fe200078efcff */
[----:B------:R-:W-:Y:S01]  /*1ac50*/  IMAD.U32 R18, RZ, RZ, UR4 ;  /* 0x00000004ff127e24 */ /* 0x000fe2000f8e00ff */
[----:B------:R-:W-:-:S03]  /*1ac60*/  LOP3.LUT R2, R2, 0x1c0, RZ, 0xfc, !PT ;  /* 0x000001c002027812 */ /* 0x000fc600078efcff */
[----:B------:R-:W-:-:S05]  /*1ac70*/  IMAD R0, R35, 0x2, R18 ;  /* 0x0000000223007824 */ /* 0x000fca00078e0212 */
[----:B------:R1:W-:Y:S02]  /*1ac80*/  STL [R1+0x34], R0 ;  /* 0x0000340001007387 */ /* 0x0003e40000100800 */
.L_x_2838:
[----:B------:R-:W-:Y:S05]  /*1ac90*/  YIELD ;  /* 0x0000000000007946 */ /* 0x000fea0003800000 */
[----:B------:R-:W-:Y:S01]  /*1aca0*/  ULDC.64 UR4, c[0x0][0xa28] ;  /* 0x00028a0000047ab9 */ /* 0x000fe20000000a00 */
[----:B------:R-:W-:Y:S01]  /*1acb0*/  IMAD.MOV.U32 R33, RZ, RZ, RZ ;  /* 0x000000ffff217224 */ /* 0x000fe200078e00ff */
[----:B------:R-:W-:Y:S01]  /*1acc0*/  ISETP.NE.U32.AND P0, PT, RZ, UR4, PT ;  /* 0x00000004ff007c0c */ /* 0x000fe2000bf05070 */
[----:B------:R-:W0:Y:S01]  /*1acd0*/  LDC.64 R4, c[0x0][0xa00] ;  /* 0x00028000ff047b82 */ /* 0x000e220000000a00 */
[----:B------:R-:W-:Y:S02]  /*1ace0*/  ULDC.64 UR6, c[0x0][0xa10] ;  /* 0x0002840000067ab9 */ /* 0x000fe40000000a00 */
[----:B------:R-:W-:Y:S01]  /*1acf0*/  ISETP.NE.AND.EX P0, PT, RZ, UR5, PT, P0 ;  /* 0x00000005ff007c0c */ /* 0x000fe2000bf05300 */
[----:B------:R-:W-:-:S12]  /*1ad00*/  ULDC.64 UR4, c[0x0][0xa18] ;  /* 0x0002860000047ab9 */ /* 0x000fd80000000a00 */
[----:B--2---:R-:W2:Y:S02]  /*1ad10*/  @P0 LDC.64 R2, c[0x0][0xa28] ;  /* 0x00028a00ff020b82 */ /* 0x004ea40000000a00 */
[----:B--2---:R-:W-:-:S05]  /*1ad20*/  @P0 IMAD.WIDE R2, R27, 0x4, R2 ;  /* 0x000000041b020825 */ /* 0x004fca00078e0202 */
[----:B------:R2:W5:Y:S01]  /*1ad30*/  @P0 LDG.E R33, desc[UR42][R2.64] ;  /* 0x0000002a02210981 */ /* 0x000562000c1e1900 */
[----:B------:R-:W-:Y:S01]  /*1ad40*/  ISETP.NE.U32.AND P0, PT, RZ, UR4, PT ;  /* 0x00000004ff007c0c */ /* 0x000fe2000bf05070 */
[----:B------:R-:W-:Y:S01]  /*1ad50*/  IMAD.MOV.U32 R30, RZ, RZ, RZ ;  /* 0x000000ffff1e7224 */ /* 0x000fe200078e00ff */
[----:B------:R-:W-:Y:S01]  /*1ad60*/  ISETP.NE.U32.AND P1, PT, RZ, UR6, PT ;  /* 0x00000006ff007c0c */ /* 0x000fe2000bf25070 */
[----:B-1----:R-:W-:Y:S01]  /*1ad70*/  IMAD.MOV.U32 R0, RZ, RZ, RZ ;  /* 0x000000ffff007224 */ /* 0x002fe200078e00ff */
[----:B------:R-:W-:Y:S01]  /*1ad80*/  ISETP.NE.AND.EX P2, PT, RZ, UR5, PT, P0 ;  /* 0x00000005ff007c0c */ /* 0x000fe2000bf45300 */
[----:B------:R-:W-:Y:S01]  /*1ad90*/  ULDC.64 UR4, c[0x0][0xa00] ;  /* 0x0002800000047ab9 */ /* 0x000fe20000000a00 */
[----:B------:R-:W-:Y:S01]  /*1ada0*/  ISETP.NE.AND.EX P1, PT, RZ, UR7, PT, P1 ;  /* 0x00000007ff007c0c */ /* 0x000fe2000bf25310 */
[----:B0-----:R-:W-:Y:S01]  /*1adb0*/  IMAD.WIDE R4, R27, 0x4, R4 ;  /* 0x000000041b047825 */ /* 0x001fe200078e0204 */
[----:B------:R-:W-:Y:S01]  /*1adc0*/  ISETP.NE.U32.AND P0, PT, RZ, UR4, PT ;  /* 0x00000004ff007c0c */ /* 0x000fe2000bf05070 */
[----:B--2---:R-:W0:Y:S08]  /*1add0*/  LDC.64 R2, c[0x0][0xa10] ;  /* 0x00028400ff027b82 */ /* 0x004e300000000a00 */
[----:B---3--:R-:W1:Y:S01]  /*1ade0*/  @P2 LDC.64 R6, c[0x0][0xa18] ;  /* 0x00028600ff062b82 */ /* 0x008e620000000a00 */
[----:B------:R-:W-:Y:S01]  /*1adf0*/  ULDC UR4, c[0x0][0x288] ;  /* 0x0000a20000047ab9 */ /* 0x000fe20000000800 */
[----:B------:R-:W-:Y:S01]  /*1ae00*/  ISETP.NE.AND.EX P0, PT, RZ, UR5, PT, P0 ;  /* 0x00000005ff007c0c */ /* 0x000fe2000bf05300 */
[----:B------:R-:W-:Y:S01]  /*1ae10*/  IMAD.U32 R8, RZ, RZ, UR4 ;  /* 0x00000004ff087e24 */ /* 0x000fe2000f8e00ff */
[----:B------:R-:W-:-:S11]  /*1ae20*/  ULDC.64 UR4, c[0x0][0x418] ;  /* 0x0001060000047ab9 */ /* 0x000fd60000000a00 */
[----:B------:R-:W5:Y:S01]  /*1ae30*/  @P0 LDG.E R30, desc[UR42][R4.64] ;  /* 0x0000002a041e0981 */ /* 0x000f62000c1e1900 */
[----:B0-----:R-:W-:-:S05]  /*1ae40*/  IMAD.WIDE R2, R27, 0x4, R2 ;  /* 0x000000041b027825 */ /* 0x001fca00078e0202 */
[----:B------:R-:W5:Y:S01]  /*1ae50*/  @P1 LDG.E R0, desc[UR42][R2.64] ;  /* 0x0000002a02001981 */ /* 0x000f62000c1e1900 */
[----:B-1----:R-:W-:-:S05]  /*1ae60*/  @P2 IMAD.WIDE R6, R27, 0x4, R6 ;  /* 0x000000041b062825 */ /* 0x002fca00078e0206 */
        /* <DEDUP_REMOVED lines=8> */
[----:B0-----:R-:W-:Y:S01]  /*1aef0*/  MOV R6, UR5 ;  /* 0x0000000500067c02 */ /* 0x001fe20008000f00 */
[----:B------:R-:W-:Y:S01]  /*1af00*/  IMAD.U32 R11, RZ, RZ, UR4 ;  /* 0x00000004ff0b7e24 */ /* 0x000fe2000f8e00ff */
[----:B--2---:R0:W-:Y:S01]  /*1af10*/  STL [R1], R8 ;  /* 0x0000000801007387 */ /* 0x0041e20000100800 */
[----:B------:R-:W-:Y:S01]  /*1af20*/  IMAD.MOV.U32 R14, RZ, RZ, R8 ;  /* 0x000000ffff0e7224 */ /* 0x000fe200078e0008 */
[----:B----4-:R-:W-:Y:S06]  /*1af30*/  @P2 BRA `(.L_x_2712) ;  /* 0x0000000000142947 */ /* 0x010fec0003800000 */
[----:B------:R-:W-:Y:S05]  /*1af40*/  @!P0 BRA `(.L_x_2712) ;  /* 0x0000000000108947 */ /* 0x000fea0003800000 */
[----:B0-----:R-:W2:Y:S04]  /*1af50*/  LDG.E R8, desc[UR42][R4.64] ;  /* 0x0000002a04087981 */ /* 0x001ea8000c1e1900 */
[----:B------:R-:W2:Y:S02]  /*1af60*/  LDG.E R7, desc[UR42][R4.64+0x4] ;  /* 0x0000042a04077981 */ /* 0x000ea4000c1e1900 */
[----:B--2---:R-:W-:-:S05]  /*1af70*/  IMAD.IADD R14, R7, 0x1, -R8 ;  /* 0x00000001070e7824 */ /* 0x004fca00078e0a08 */
[----:B------:R1:W-:Y:S02]  /*1af80*/  STL [R1], R14 ;  /* 0x0000000e01007387 */ /* 0x0003e40000100800 */
.L_x_2712:
[----:B------:R-:W-:Y:S01]  /*1af90*/  ULDC.64 UR4, c[0x0][0xa20] ;  /* 0x0002880000047ab9 */ /* 0x000fe20000000a00 */
[C---:B------:R-:W-:Y:S02]  /*1afa0*/  LOP3.LUT R4, R26.reuse, 0xff000000, RZ, 0xc0, !PT ;  /* 0xff0000001a047812 */ /* 0x040fe400078ec0ff */
[----:B------:R-:W-:Y:S02]  /*1afb0*/  ISETP.NE.U32.AND P0, PT, RZ, UR4, PT ;  /* 0x00000004ff007c0c */ /* 0x000fe4000bf05070 */
[----:B------:R-:W-:Y:S02]  /*1afc0*/  SHF.R.U32.HI R4, RZ, 0x8, R4 ;  /* 0x00000008ff047819 */ /* 0x000fe40000011604 */
[----:B------:R-:W-:Y:S02]  /*1afd0*/  ISETP.NE.AND.EX P0, PT, RZ, UR5, PT, P0 ;  /* 0x00000005ff007c0c */ /* 0x000fe4000bf05300 */
[C---:B------:R-:W-:Y:S02]  /*1afe0*/  LOP3.LUT R9, R26.reuse, 0xff0000, RZ, 0xc0, !PT ;  /* 0x00ff00001a097812 */ /* 0x040fe400078ec0ff */
[----:B------:R-:W-:-:S02]  /*1aff0*/  LOP3.LUT R17, R26, 0xffff, RZ, 0xc0, !PT ;  /* 0x0000ffff1a117812 */ /* 0x000fc400078ec0ff */
[----:B------:R-:W-:-:S07]  /*1b000*/  LEA.HI R9, R9, R4, RZ, 0x10 ;  /* 0x0000000409097211 */ /* 0x000fce00078f80ff */
[----:B------:R-:W-:Y:S05]  /*1b010*/  @!P0 BRA `(.L_x_2713) ;  /* 0x0000000000108947 */ /* 0x000fea0003800000 */
[----:B------:R-:W2:Y:S02]  /*1b020*/  LDC.64 R4, c[0x0][0xa20] ;  /* 0x00028800ff047b82 */ /* 0x000ea40000000a00 */
[----:B--2---:R-:W-:-:S05]  /*1b030*/  IMAD.WIDE R4, R27, 0x4, R4 ;  /* 0x000000041b047825 */ /* 0x004fca00078e0204 */
[----:B------:R2:W5:Y:S01]  /*1b040*/  LDG.E R11, desc[UR42][R4.64] ;  /* 0x0000002a040b7981 */ /* 0x000562000c1e1900 */
[----:B------:R-:W-:Y:S05]  /*1b050*/  BRA `(.L_x_2714) ;  /* 0x0000000000247947 */ /* 0x000fea0003800000 */
.L_x_2713:
[----:B------:R-:W-:Y:S02]  /*1b060*/  ULDC.64 UR4, c[0x0][0xa08] ;  /* 0x0002820000047ab9 */ /* 0x000fe40000000a00 */
[----:B------:R-:W-:-:S04]  /*1b070*/  ISETP.NE.U32.AND P0, PT, RZ, UR4, PT ;  /* 0x00000004ff007c0c */ /* 0x000fc8000bf05070 */
[----:B------:R-:W-:-:S13]  /*1b080*/  ISETP.NE.AND.EX P0, PT, RZ, UR5, PT, P0 ;  /* 0x00000005ff007c0c */ /* 0x000fda000bf05300 */
[----:B------:R-:W-:Y:S05]  /*1b090*/  @!P0 BRA `(.L_x_2714) ;  /* 0x0000000000148947 */ /* 0x000fea0003800000 */
[----:B------:R-:W2:Y:S02]  /*1b0a0*/  LDC.64 R4, c[0x0][0xa08] ;  /* 0x00028200ff047b82 */ /* 0x000ea40000000a00 */
[----:B--2---:R-:W-:-:S05]  /*1b0b0*/  IMAD.WIDE R4, R27, 0x4, R4 ;  /* 0x000000041b047825 */ /* 0x004fca00078e0204 */
[----:B------:R-:W2:Y:S04]  /*1b0c0*/  LDG.E R11, desc[UR42][R4.64] ;  /* 0x0000002a040b7981 */ /* 0x000ea8000c1e1900 */
[----:B0-----:R-:W2:Y:S02]  /*1b0d0*/  LDG.E R8, desc[UR42][R4.64+0x4] ;  /* 0x0000042a04087981 */ /* 0x001ea4000c1e1900 */
[----:B--2---:R-:W-:-:S07]  /*1b0e0*/  IMAD.IADD R11, R8, 0x1, -R11 ;  /* 0x00000001080b7824 */ /* 0x004fce00078e0a0b */
.L_x_2714:
[----:B--2---:R-:W2:Y:S01]  /*1b0f0*/  @P1 LDG.E R4, desc[UR42][R2.64] ;  /* 0x0000002a02041981 */ /* 0x004ea2000c1e1900 */
[----:B------:R-:W3:Y:S03]  /*1b100*/  LDC R5, c[0x0][0x448] ;  /* 0x00011200ff057b82 */ /* 0x000ee60000000800 */
[----:B------:R-:W2:Y:S01]  /*1b110*/  @P1 LDG.E R13, desc[UR42][R2.64+0x4] ;  /* 0x0000042a020d1981 */ /* 0x000ea2000c1e1900 */
[----:B-----5:R-:W-:Y:S02]  /*1b120*/  IMAD.IADD R11, R11, 0x1, -R33 ;  /* 0x000000010b0b7824 */ /* 0x020fe400078e0a21 */
[----:B------:R-:W-:-:S04]  /*1b130*/  IMAD.SHL.U32 R31, R25, 0x40, RZ ;  /* 0x00000040191f7824 */ /* 0x000fc800078e00ff */
[----:B0-----:R-:W-:Y:S01]  /*1b140*/  VIADD R8, R31, 0x3f ;  /* 0x0000003f1f087836 */ /* 0x001fe20000000000 */
[----:B---3--:R-:W-:-:S13]  /*1b150*/  ISETP.NE.AND P2, PT, R5, 0x1, PT ;  /* 0x000000010500780c */ /* 0x008fda0003f45270 */
[----:B------:R-:W0:Y:S08]  /*1b160*/  @P2 LDC R7, c[0x0][0x44c] ;  /* 0x00011300ff072b82 */ /* 0x000e300000000800 */
[----:B------:R-:W3:Y:S01]  /*1b170*/  @P2 LDC R5, c[0x0][0x450] ;  /* 0x00011400ff052b82 */ /* 0x000ee20000000800 */
[----:B--2---:R-:W-:Y:S02]  /*1b180*/  @P1 IMAD.IADD R6, R13, 0x1, -R4 ;  /* 0x000000010d061824 */ /* 0x004fe400078e0a04 */
[----:B0-----:R-:W-:-:S04]  /*1b190*/  @P2 IMAD.HI.U32 R4, R8, R7, RZ ;  /* 0x0000000708042227 */ /* 0x001fc800078e00ff */
[----:B------:R-:W-:Y:S01]  /*1b1a0*/  IMAD.IADD R23, R11, 0x1, R6 ;  /* 0x000000010b177824 */ /* 0x000fe200078e0206 */
[----:B---3--:R-:W-:-:S03]  /*1b1b0*/  @P2 SHF.R.U32.HI R8, RZ, R5, R4 ;  /* 0x00000005ff082219 */ /* 0x008fc60000011604 */
[C---:B------:R-:W-:Y:S01]  /*1b1c0*/  VIADD R10, R23.reuse, 0x3f ;  /* 0x0000003f170a7836 */ /* 0x040fe20000000000 */
[----:B------:R-:W-:-:S04]  /*1b1d0*/  IADD3 R7, R23, 0x1, -R14 ;  /* 0x0000000117077810 */ /* 0x000fc80007ffe80e */
[----:B------:R-:W-:Y:S01]  /*1b1e0*/  SHF.R.S32.HI R3, RZ, 0x1f, R10 ;  /* 0x0000001fff037819 */ /* 0x000fe2000001140a */
[----:B------:R-:W-:-:S03]  /*1b1f0*/  IMAD.IADD R8, R7, 0x1, R8 ;  /* 0x0000000107087824 */ /* 0x000fc600078e0208 */
[----:B------:R-:W-:Y:S02]  /*1b200*/  LEA.HI R10, R3, R10, RZ, 0x6 ;  /* 0x0000000a030a7211 */ /* 0x000fe400078f30ff */
[----:B------:R-:W0:Y:S02]  /*1b210*/  LDC.64 R2, c[0x0][0x9e0] ;  /* 0x00027800ff027b82 */ /* 0x000e240000000a00 */
[----:B------:R-:W-:Y:S02]  /*1b220*/  SHF.R.S32.HI R10, RZ, 0x6, R10 ;  /* 0x00000006ff0a7819 */ /* 0x000fe4000001140a */
[----:B0-----:R-:W-:Y:S01]  /*1b230*/  ISETP.GE.AND P3, PT, R3, 0x1, PT ;  /* 0x000000010300780c */ /* 0x001fe20003f66270 */
[----:B------:R-:W-:-:S12]  /*1b240*/  IMAD.IADD R2, R8, 0x1, R2 ;  /* 0x0000000108027824 */ /* 0x000fd800078e0202 */
[----:B------:R-:W-:Y:S05]  /*1b250*/  @!P3 BRA `(.L_x_2715) ;  /* 0x000000000048b947 */ /* 0x000fea0003800000 */
        /* <DEDUP_REMOVED lines=11> */
.L_x_2717:
[----:B------:R-:W-:-:S13]  /*1b310*/  ISETP.NE.AND P0, PT, R3, 0x1, PT ;  /* 0x000000010300780c */ /* 0x000fda0003f05270 */
[----:B------:R-:W0:Y:S02]  /*1b320*/  @P0 LDC.64 R4, c[0x0][0x9e8] ;  /* 0x00027a00ff040b82 */ /* 0x000e240000000a00 */
[----:B0-----:R-:W-:-:S05]  /*1b330*/  @P0 IMAD.HI.U32 R4, R12, R4, RZ ;  /* 0x000000040c040227 */ /* 0x001fca00078e00ff */
[----:B------:R-:W-:-:S07]  /*1b340*/  @P0 SHF.R.U32.HI R12, RZ, R5, R4 ;  /* 0x00000005ff0c0219 */ /* 0x000fce0000011604 */
.L_x_2718:
[----:B------:R-:W-:Y:S05]  /*1b350*/  BSYNC B0 ;  /* 0x0000000000007941 */ /* 0x000fea0003800000 */
.L_x_2716:
[----:B------:R-:W-:-:S05]  /*1b360*/  IMAD R12, R12, R3, R3 ;  /* 0x000000030c0c7224 */ /* 0x000fca00078e0203 */
[----:B------:R-:W-:-:S07]  /*1b370*/  VIMNMX R2, R2, R12, PT ;  /* 0x0000000c02027248 */ /* 0x000fce0003fe0100 */
.L_x_2715:
[----:B------:R-:W0:Y:S01]  /*1b380*/  @P2 LDC R8, c[0x0][0x44c] ;  /* 0x00011300ff082b82 */ /* 0x000e220000000800 */
[----:B------:R-:W-:Y:S01]  /*1b390*/  VIADD R2, R2, 0x3f ;  /* 0x0000003f02027836 */ /* 0x000fe20000000000 */
[----:B------:R-:W-:Y:S01]  /*1b3a0*/  ULDC UR4, c[0x0][0x9dc] ;  /* 0x0002770000047ab9 */ /* 0x000fe20000000800 */
[----:B------:R-:W-:-:S05]  /*1b3b0*/  IMAD.MOV.U32 R4, RZ, RZ, R31 ;  /* 0x000000ffff047224 */ /* 0x000fca00078e001f */
[----:B------:R-:W2:Y:S01]  /*1b3c0*/  @P2 LDC R5, c[0x0][0x450] ;  /* 0x00011400ff052b82 */ /* 0x000ea20000000800 */
[----:B0-----:R-:W-:-:S05]  /*1b3d0*/  @P2 IMAD.HI.U32 R8, R31, R8, RZ ;  /* 0x000000081f082227 */ /* 0x001fca00078e00ff */
[----:B--2---:R-:W-:Y:S01]  /*1b3e0*/  @P2 SHF.R.U32.HI R4, RZ, R5, R8 ;  /* 0x00000005ff042219 */ /* 0x004fe20000011608 */
[----:B------:R-:W-:Y:S01]  /*1b3f0*/  IMAD.IADD R8, R23, 0x1, -R14 ;  /* 0x0000000117087824 */ /* 0x000fe200078e0a0e */
[----:B------:R-:W-:-:S03]  /*1b400*/  SHF.R.S32.HI R5, RZ, 0x1f, R2 ;  /* 0x0000001fff057819 */ /* 0x000fc60000011402 */
[----:B------:R-:W-:Y:S01]  /*1b410*/  IMAD.IADD R13, R8, 0x1, R4 ;  /* 0x00000001080d7824 */ /* 0x000fe200078e0204 */
[----:B------:R-:W-:-:S03]  /*1b420*/  LEA.HI R5, R5, R2, RZ, 0x6 ;  /* 0x0000000205057211 */ /* 0x000fc600078f30ff */
[----:B------:R-:W-:Y:S01]  /*1b430*/  VIADD R2, R13, -UR4 ;  /* 0x800000040d027c36 */ /* 0x000fe20008000000 */
        /* <DEDUP_REMOVED lines=13> */
.L_x_2721:
[----:B------:R-:W-:-:S13]  /*1b510*/  ISETP.NE.AND P0, PT, R3, 0x1, PT ;  /* 0x000000010300780c */ /* 0x000fda0003f05270 */
[----:B------:R-:W0:Y:S02]  /*1b520*/  @P0 LDC.64 R4, c[0x0][0x9e8] ;  /* 0x00027a00ff040b82 */ /* 0x000e240000000a00 */
[----:B0-----:R-:W-:-:S05]  /*1b530*/  @P0 IMAD.HI.U32 R4, R13, R4, RZ ;  /* 0x000000040d040227 */ /* 0x001fca00078e00ff */
[----:B------:R-:W-:-:S07]  /*1b540*/  @P0 SHF.R.U32.HI R13, RZ, R5, R4 ;  /* 0x00000005ff0d0219 */ /* 0x000fce0000011604 */
.L_x_2722:
[----:B------:R-:W-:Y:S05]  /*1b550*/  BSYNC B0 ;  /* 0x0000000000007941 */ /* 0x000fea0003800000 */
.L_x_2720:
[----:B------:R-:W-:-:S05]  /*1b560*/  IMAD R3, R13, R3, RZ ;  /* 0x000000030d037224 */ /* 0x000fca00078e02ff */
[----:B------:R-:W-:-:S07]  /*1b570*/  VIMNMX R2, R2, R3, !PT ;  /* 0x0000000302027248 */ /* 0x000fce0007fe0100 */
.L_x_2719:
[----:B------:R-:W-:Y:S01]  /*1b580*/  SHF.R.S32.HI R3, RZ, 0x1f, R2 ;  /* 0x0000001fff037819 */ /* 0x000fe20000011402 */
[----:B------:R-:W-:Y:S01]  /*1b590*/  BSSY B0, `(.L_x_2723) ;  /* 0x0000026000007945 */ /* 0x000fe20003800000 */
[----:B------:R-:W-:Y:S01]  /*1b5a0*/  LOP3.LUT R32, R9, 0xff, RZ, 0xc0, !PT ;  /* 0x000000ff09207812 */ /* 0x000fe200078ec0ff */
[----:B------:R-:W-:Y:S01]  /*1b5b0*/  IMAD.MOV.U32 R15, RZ, RZ, RZ ;  /* 0x000000ffff0f7224 */ /* 0x000fe200078e00ff */
[----:B------:R-:W-:Y:S02]  /*1b5c0*/  LEA.HI R3, R3, R2, RZ, 0x6 ;  /* 0x0000000203037211 */ /* 0x000fe400078f30ff */
[----:B------:R-:W-:Y:S02]  /*1b5d0*/  SHF.R.U32.HI R4, RZ, 0x10, R9 ;  /* 0x00000010ff047819 */ /* 0x000fe40000011609 */
[----:B------:R-:W-:-:S04]  /*1b5e0*/  SHF.R.S32.HI R3, RZ, 0x6, R3 ;  /* 0x00000006ff037819 */ /* 0x000fc80000011403 */
[----:B------:R-:W-:-:S04]  /*1b5f0*/  VIMNMX R5, RZ, R3, !PT ;  /* 0x00000003ff057248 */ /* 0x000fc80007fe0100 */
[----:B------:R-:W-:-:S13]  /*1b600*/  ISETP.GT.AND P0, PT, R12, R5, PT ;  /* 0x000000050c00720c */ /* 0x000fda0003f04270 */
[----:B------:R-:W-:Y:S05]  /*1b610*/  @!P0 BRA `(.L_x_2724) ;  /* 0x0000000000748947 */ /* 0x000fea0003800000 */
[----:B------:R-:W-:Y:S01]  /*1b620*/  ISETP.NE.AND P0, PT, R4, RZ, PT ;  /* 0x000000ff0400720c */ /* 0x000fe20003f05270 */
[----:B------:R-:W-:-:S03]  /*1b630*/  ULDC UR4, c[0x0][0x9f0] ;  /* 0x00027c0000047ab9 */ /* 0x000fc60000000800 */
[----:B------:R-:W-:-:S04]  /*1b640*/  SEL R9, R4, UR4, P0 ;  /* 0x0000000404097c07 */ /* 0x000fc80008000000 */
[----:B-1----:R-:W-:Y:S02]  /*1b650*/  IABS R14, R9 ;  /* 0x00000009000e7213 */ /* 0x002fe40000000000 */
[----:B------:R-:W-:Y:S02]  /*1b660*/  IADD3 R13, R9, -0x1, R12 ;  /* 0xffffffff090d7810 */ /* 0x000fe40007ffe00c */
[----:B------:R-:W0:Y:S03]  /*1b670*/  I2F.RP R2, R14 ;  /* 0x0000000e00027306 */ /* 0x000e260000209400 */
[----:B------:R-:W-:-:S05]  /*1b680*/  IMAD.IADD R13, R13, 0x1, -R5 ;  /* 0x000000010d0d7824 */ /* 0x000fca00078e0a05 */
        /* <DEDUP_REMOVED lines=22> */
.L_x_2724:
[----:B------:R-:W-:Y:S05]  /*1b7f0*/  BSYNC B0 ;  /* 0x0000000000007941 */ /* 0x000fea0003800000 */
.L_x_2723:
[-C--:B------:R-:W-:Y:S01]  /*1b800*/  IMAD R5, R32, R15.reuse, R5 ;  /* 0x0000000f20057224 */ /* 0x080fe200078e0205 */
[----:B------:R-:W-:Y:S04]  /*1b810*/  BSSY B0, `(.L_x_2725) ;  /* 0x00001a8000007945 */ /* 0x000fe80003800000 */
        /* <DEDUP_REMOVED lines=21> */
[----:B-1----:R0:W1:Y:S02]  /*1b970*/  SHFL.IDX PT, R14, R2, RZ, 0x1f ;  /* 0x00001fff020e7589 */ /* 0x00206400000e0000 */
.L_x_2893:
[----:B-1----:R-:W-:Y:S02]  /*1b980*/  ISETP.NE.AND P0, PT, R14, RZ, PT ;  /* 0x000000ff0e00720c */ /* 0x002fe40003f05270 */
[----:B------:R-:W-:-:S11]  /*1b990*/  PLOP3.LUT P6, PT, PT, PT, PT, 0x8, 0x0 ;  /* 0x000000000000781c */ /* 0x000fd60003fce170 */
[----:B------:R-:W-:Y:S05]  /*1b9a0*/  @P0 BRA `(.L_x_2728) ;  /* 0x00000000000c0947 */ /* 0x000fea0003800000 */
[----:B------:R-:W-:-:S03]  /*1b9b0*/  UMOV UR4, 0xffffffff ;  /* 0xffffffff00047882 */ /* 0x000fc60000000000 */
[----:B------:R-:W-:Y:S05]  /*1b9c0*/  BRA.DIV UR4, `(.L_x_2729) ;  /* 0x0000007e040c7947 */ /* 0x000fea000b800000 */
[----:B------:R-:W-:-:S13]  /*1b9d0*/  ELECT P6, URZ, PT ;  /* 0x00000000003f782f */ /* 0x000fda00038c0000 */
.L_x_2728:
        /* <DEDUP_REMOVED lines=9> */
.L_x_2896:
[----:B------:R-:W-:Y:S05]  /*1ba70*/  BSYNC B1 ;  /* 0x0000000000017941 */ /* 0x000fea0003800000 */
.L_x_2730:
[----:B------:R-:W-:Y:S04]  /*1ba80*/  BSSY B1, `(.L_x_2732) ;  /* 0x00000b7000017945 */ /* 0x000fe80003800000 */
[----:B------:R-:W-:Y:S05]  /*1ba90*/  @!P6 BRA `(.L_x_2733) ;  /* 0x0000000800d4e947 */ /* 0x000fea0003800000 */
[----:B------:R-:W-:Y:S01]  /*1baa0*/  IMAD R11, R19, 0x8, R18 ;  /* 0x00000008130b7824 */ /* 0x000fe200078e0212 */
[----:B0-----:R-:W-:Y:S01]  /*1bab0*/  SHF.L.U32 R2, R29, 0x1f, RZ ;  /* 0x0000001f1d027819 */ /* 0x001fe200000006ff */
[----:B------:R-:W0:Y:S01]  /*1bac0*/  S2R R3, SR_TID.X ;  /* 0x0000000000037919 */ /* 0x000e220000002100 */
[----:B------:R-:W-:Y:S02]  /*1bad0*/  BSSY B2, `(.L_x_2734) ;  /* 0x0000005000027945 */ /* 0x000fe40003800000 */
[----:B------:R-:W1:Y:S01]  /*1bae0*/  SYNCS.PHASECHK.TRANS64.TRYWAIT P0, [R11+URZ+0x28ca0], R2 ;  /* 0x028ca0020b0075a7 */ /* 0x000e62000800017f */
[----:B0-----:R-:W-:-:S04]  /*1baf0*/  LOP3.LUT R3, R3, 0x7f, RZ, 0xc0, !PT ;  /* 0x0000007f03037812 */ /* 0x001fc800078ec0ff */
[----:B------:R-:W-:Y:S01]  /*1bb00*/  ISETP.NE.AND P1, PT, R3, RZ, PT ;  /* 0x000000ff0300720c */ /* 0x000fe20003f25270 */
[----:B-1----:R-:W-:-:S12]  /*1bb10*/  @!P0 BRA `(.L_x_2735) ;  /* 0x0000007800ec8947 */ /* 0x002fd80003800000 */
.L_x_2897:
[----:B------:R-:W-:Y:S05]  /*1bb20*/  BSYNC B2 ;  /* 0x0000000000027941 */ /* 0x000fea0003800000 */
.L_x_2734:
        /* <DEDUP_REMOVED lines=9> */
.L_x_2737:
[----:B------:R-:W-:Y:S05]  /*1bbc0*/  BSYNC B2 ;  /* 0x0000000000027941 */ /* 0x000fea0003800000 */
.L_x_2736:
        /* <DEDUP_REMOVED lines=12> */
.L_x_2738:
        /* <DEDUP_REMOVED lines=13> */
.L_x_2898:
[----:B------:R-:W-:Y:S05]  /*1bd60*/  BSYNC B2 ;  /* 0x0000000000027941 */ /* 0x000fea0003800000 */
.L_x_2739:
        /* <DEDUP_REMOVED lines=11> */
.L_x_2742:
[----:B------:R-:W-:Y:S05]  /*1be20*/  BSYNC B2 ;  /* 0x0000000000027941 */ /* 0x000fea0003800000 */
.L_x_2741:
        /* <DEDUP_REMOVED lines=9> */
.L_x_2743:
        /* <DEDUP_REMOVED lines=15> */
.L_x_2744:
        /* <DEDUP_REMOVED lines=15> */
.L_x_2745:
        /* <DEDUP_REMOVED lines=15> */
.L_x_2746:
        /* <DEDUP_REMOVED lines=15> */
.L_x_2747:
        /* <DEDUP_REMOVED lines=15> */
.L_x_2748:
        /* <DEDUP_REMOVED lines=15> */
.L_x_2749:
        /* <DEDUP_REMOVED lines=15> */
.L_x_2750:
        /* <DEDUP_REMOVED lines=10> */
.L_x_2733:
[----:B------:R-:W-:Y:S05]  /*1c5f0*/  BSYNC B1 ;  /* 0x0000000000017941 */ /* 0x000fea0003800000 */
.L_x_2732:
[----:B------:R-:W-:Y:S01]  /*1c600*/  VIADD R12, R9, 0xfffffffe ;  /* 0xfffffffe090c7836 */ /* 0x000fe20000000000 */
[----:B------:R-:W-:Y:S01]  /*1c610*/  PLOP3.LUT P0, PT, PT, PT, PT, 0x8, 0x0 ;  /* 0x000000000000781c */ /* 0x000fe20003f0e170 */
[----:B------:R-:W-:-:S03]  /*1c620*/  VIADD R19, R19, 0x1 ;  /* 0x0000000113137836 */ /* 0x000fc60000000000 */
[----:B------:R-:W-:Y:S02]  /*1c630*/  ISETP.GE.AND P2, PT, R12, R6, PT ;  /* 0x000000060c00720c */ /* 0x000fe40003f46270 */
[----:B------:R-:W-:-:S04]  /*1c640*/  ISETP.NE.AND P1, PT, R19, 0x2, PT ;  /* 0x000000021300780c */ /* 0x000fc80003f25270 */
[----:B0-----:R-:W-:Y:S02]  /*1c650*/  SEL R2, RZ, 0x1, P1 ;  /* 0x00000001ff027807 */ /* 0x001fe40000800000 */
[----:B------:R-:W-:Y:S02]  /*1c660*/  SEL R19, R19, RZ, P1 ;  /* 0x000000ff13137207 */ /* 0x000fe40000800000 */
[----:B------:R-:W-:-:S03]  /*1c670*/  LOP3.LUT R29, R29, R2, RZ, 0x3c, !PT ;  /* 0x000000021d1d7212 */ /* 0x000fc600078e3cff */
[----:B------:R-:W-:Y:S05]  /*1c680*/  @!P2 BRA `(.L_x_2726) ;  /* 0x0000000c0000a947 */ /* 0x000fea0003800000 */
.L_x_2770:
[----:B------:R-:W-:Y:S05]  /*1c690*/  YIELD ;  /* 0x0000000000007946 */ /* 0x000fea0003800000 */
[----:B------:R-:W-:Y:S04]  /*1c6a0*/  BSSY B1, `(.L_x_2751) ;  /* 0x00000b6000017945 */ /* 0x000fe80003800000 */
[----:B------:R-:W-:Y:S05]  /*1c6b0*/  @!P6 BRA `(.L_x_2752) ;  /* 0x0000000800d0e947 */ /* 0x000fea0003800000 */
[----:B------:R-:W-:Y:S01]  /*1c6c0*/  IMAD R11, R19, 0x8, R18 ;  /* 0x00000008130b7824 */ /* 0x000fe200078e0212 */
[----:B------:R-:W-:Y:S01]  /*1c6d0*/  SHF.L.U32 R2, R29, 0x1f, RZ ;  /* 0x0000001f1d027819 */ /* 0x000fe200000006ff */
[----:B------:R-:W0:Y:S01]  /*1c6e0*/  S2R R3, SR_TID.X ;  /* 0x0000000000037919 */ /* 0x000e220000002100 */
[----:B------:R-:W-:Y:S02]  /*1c6f0*/  BSSY B2, `(.L_x_2753) ;  /* 0x0000005000027945 */ /* 0x000fe40003800000 */
[----:B------:R-:W1:Y:S01]  /*1c700*/  SYNCS.PHASECHK.TRANS64.TRYWAIT P1, [R11+URZ+0x28ca0], R2 ;  /* 0x028ca0020b0075a7 */ /* 0x000e62000802017f */
[----:B0-----:R-:W-:-:S04]  /*1c710*/  LOP3.LUT R3, R3, 0x7f, RZ, 0xc0, !PT ;  /* 0x0000007f03037812 */ /* 0x001fc800078ec0ff */
[----:B------:R-:W-:Y:S01]  /*1c720*/  ISETP.NE.AND P2, PT, R3, RZ, PT ;  /* 0x000000ff0300720c */ /* 0x000fe20003f45270 */
[----:B-1----:R-:W-:-:S12]  /*1c730*/  @!P1 BRA `(.L_x_2754) ;  /* 0x00000070000c9947 */ /* 0x002fd80003800000 */
.L_x_2899:
[----:B------:R-:W-:Y:S05]  /*1c740*/  BSYNC B2 ;  /* 0x0000000000027941 */ /* 0x000fea0003800000 */
.L_x_2753:
        /* <DEDUP_REMOVED lines=9> */
.L_x_2756:
[----:B------:R-:W-:Y:S05]  /*1c7e0*/  BSYNC B2 ;  /* 0x0000000000027941 */ /* 0x000fea0003800000 */
.L_x_2755:
        /* <DEDUP_REMOVED lines=11> */
.L_x_2757:
        /* <DEDUP_REMOVED lines=13> */
.L_x_2900:
[----:B------:R-:W-:Y:S05]  /*1c970*/  BSYNC B2 ;  /* 0x0000000000027941 */ /* 0x000fea0003800000 */
.L_x_2758:
        /* <DEDUP_REMOVED lines=11> */
.L_x_2761:
[----:B------:R-:W-:Y:S05]  /*1ca30*/  BSYNC B2 ;  /* 0x0000000000027941 */ /* 0x000fea0003800000 */
.L_x_2760:
[----:B------:R-:W-:Y:S01]  /*1ca40*/  R2UR UR6, R2 ;  /* 0x00000000020672ca */ /* 0x000fe200000e0000 */
[----:B------:R-:W-:Y:S01]  /*1ca50*/  UIADD3 UR4, UP0, UR40, 0x670, URZ ;  /* 0x0000067028047890 */ /* 0x000fe2000ff1e03f */
[----:B------:R-:W-:Y:S01]  /*1ca60*/  R2UR UR7, R3 ;  /* 0x00000000030772ca */ /* 0x000fe200000e0000 */
[----:B------:R-:W-:Y:S01]  /*1ca70*/  VIADD R11, R11, 0x28cb0 ;  /* 0x00028cb00b0b7836 */ /* 0x000fe20000000000 */
[----:B------:R-:W-:Y:S01]  /*1ca80*/  R2UR UR10, R9 ;  /* 0x00000000090a72ca */ /* 0x000fe200000e0000 */
[----:B------:R-:W-:Y:S01]  /*1ca90*/  IMAD R9, R19, 0x10000, R18 ;  /* 0x0001000013097824 */ /* 0x000fe200078e0212 */
[----:B------:R-:W-:Y:S01]  /*1caa0*/  PLOP3.LUT P1, PT, PT, PT, PT, 0x80, 0x0 ;  /* 0x000000000000781c */ /* 0x000fe20003f2f070 */
[----:B------:R-:W-:Y:S02]  /*1cab0*/  UIADD3.X UR5, URZ, UR41, URZ, UP0, !UPT ;  /* 0x000000293f057290 */ /* 0x000fe400087fe43f */
[----:B------:R-:W-:-:S10]  /*1cac0*/  VIADD R14, R9, 0x400 ;  /* 0x00000400090e7836 */ /* 0x000fd40000000000 */
.L_x_2762:
        /* <DEDUP_REMOVED lines=15> */
.L_x_2763:
        /* <DEDUP_REMOVED lines=15> */
.L_x_2764:
        /* <DEDUP_REMOVED lines=15> */
.L_x_2765:
        /* <DEDUP_REMOVED lines=15> */
.L_x_2766:
        /* <DEDUP_REMOVED lines=15> */
.L_x_2767:
        /* <DEDUP_REMOVED lines=15> */
.L_x_2768:
        /* <DEDUP_REMOVED lines=15> */
.L_x_2769:
        /* <DEDUP_REMOVED lines=10> */
.L_x_2752:
[----:B------:R-:W-:Y:S05]  /*1d200*/  BSYNC B1 ;  /* 0x0000000000017941 */ /* 0x000fea0003800000 */
.L_x_2751:
[C---:B------:R-:W-:Y:S01]  /*1d210*/  ISETP.GT.AND P2, PT, R12.reuse, R6, PT ;  /* 0x000000060c00720c */ /* 0x040fe20003f44270 */
[----:B------:R-:W-:Y:S02]  /*1d220*/  VIADD R19, R19, 0x1 ;  /* 0x0000000113137836 */ /* 0x000fe40000000000 */
[----:B------:R-:W-:-:S03]  /*1d230*/  VIADD R12, R12, 0xffffffff ;  /* 0xffffffff0c0c7836 */ /* 0x000fc60000000000 */
[----:B------:R-:W-:-:S04]  /*1d240*/  ISETP.NE.AND P1, PT, R19, 0x2, PT ;  /* 0x000000021300780c */ /* 0x000fc80003f25270 */
[----:B------:R-:W-:Y:S02]  /*1d250*/  SEL R2, RZ, 0x1, P1 ;  /* 0x00000001ff027807 */ /* 0x000fe40000800000 */
[----:B------:R-:W-:Y:S02]  /*1d260*/  SEL R19, R19, RZ, P1 ;  /* 0x000000ff13137207 */ /* 0x000fe40000800000 */
[----:B------:R-:W-:Y:S01]  /*1d270*/  LOP3.LUT R29, R29, R2, RZ, 0x3c, !PT ;  /* 0x000000021d1d7212 */ /* 0x000fe200078e3cff */
[----:B------:R-:W-:Y:S06]  /*1d280*/  @P2 BRA `(.L_x_2770) ;  /* 0xfffffff400002947 */ /* 0x000fec000383ffff */
.L_x_2726:
[----:B------:R-:W-:Y:S05]  /*1d290*/  BSYNC B0 ;  /* 0x0000000000007941 */ /* 0x000fea0003800000 */
.L_x_2725:
[----:B------:R-:W0:Y:S01]  /*1d2a0*/  LDC R0, c[0x0][0x448] ;  /* 0x00011200ff007b82 */ /* 0x000e220000000800 */
[----:B------:R-:W-:Y:S01]  /*1d2b0*/  IADD3 R2, R31, 0x3f, RZ ;  /* 0x0000003f1f027810 */ /* 0x000fe20007ffe0ff */
[----:B------:R-:W-:Y:S06]  /*1d2c0*/  @!P0 WARPSYNC.ALL ;  /* 0x0000000000008948 */ /* 0x000fec0003800000 */
[----:B------:R-:W-:Y:S01]  /*1d2d0*/  @!P0 BAR.SYNC.DEFER_BLOCKING 0xc, 0x180 ;  /* 0x0306000000008b1d */ /* 0x000fe20000010000 */
[----:B0-----:R-:W-:-:S13]  /*1d2e0*/  ISETP.NE.AND P1, PT, R0, 0x1, PT ;  /* 0x000000010000780c */ /* 0x001fda0003f25270 */
[----:B------:R-:W0:Y:S08]  /*1d2f0*/  @P1 LDC R3, c[0x0][0x44c] ;  /* 0x00011300ff031b82 */ /* 0x000e300000000800 */
[----:B------:R-:W2:Y:S01]  /*1d300*/  @P1 LDC R0, c[0x0][0x450] ;  /* 0x00011400ff001b82 */ /* 0x000ea20000000800 */
[----:B0-----:R-:W-:-:S05]  /*1d310*/  @P1 IMAD.HI.U32 R3, R2, R3, RZ ;  /* 0x0000000302031227 */ /* 0x001fca00078e00ff */
[----:B--2---:R-:W-:-:S05]  /*1d320*/  @P1 SHF.R.U32.HI R2, RZ, R0, R3 ;  /* 0x00000000ff021219 */ /* 0x004fca0000011603 */
[----:B------:R-:W-:Y:S02]  /*1d330*/  IMAD.IADD R0, R7, 0x1, R2 ;  /* 0x0000000107007824 */ /* 0x000fe400078e0202 */
[----:B------:R-:W0:Y:S02]  /*1d340*/  LDC.64 R2, c[0x0][0x9e0] ;  /* 0x00027800ff027b82 */ /* 0x000e240000000a00 */
        /* <DEDUP_REMOVED lines=14> */
.L_x_2773:
[----:B------:R-:W-:-:S13]  /*1d430*/  ISETP.NE.AND P0, PT, R3, 0x1, PT ;  /* 0x000000010300780c */ /* 0x000fda0003f05270 */
[----:B------:R-:W0:Y:S02]  /*1d440*/  @P0 LDC.64 R6, c[0x0][0x9e8] ;  /* 0x00027a00ff060b82 */ /* 0x000e240000000a00 */
[----:B0-----:R-:W-:-:S05]  /*1d450*/  @P0 IMAD.HI.U32 R6, R5, R6, RZ ;  /* 0x0000000605060227 */ /* 0x001fca00078e00ff */
[----:B------:R-:W-:-:S07]  /*1d460*/  @P0 SHF.R.U32.HI R5, RZ, R7, R6 ;  /* 0x00000007ff050219 */ /* 0x000fce0000011606 */
.L_x_2774:
[----:B------:R-:W-:Y:S05]  /*1d470*/  BSYNC B0 ;  /* 0x0000000000007941 */ /* 0x000fea0003800000 */
.L_x_2772:
[----:B------:R-:W-:-:S05]  /*1d480*/  IMAD R5, R5, R3, R3 ;  /* 0x0000000305057224 */ /* 0x000fca00078e0203 */
[----:B------:R-:W-:-:S07]  /*1d490*/  VIMNMX R2, R2, R5, PT ;  /* 0x0000000502027248 */ /* 0x000fce0003fe0100 */
.L_x_2771:
[----:B------:R-:W-:Y:S01]  /*1d4a0*/  VIADD R2, R2, 0x3f ;  /* 0x0000003f02027836 */ /* 0x000fe20000000000 */
[----:B------:R-:W0:Y:S01]  /*1d4b0*/  @P1 LDC R0, c[0x0][0x450] ;  /* 0x00011400ff001b82 */ /* 0x000e220000000800 */
[----:B------:R-:W-:-:S03]  /*1d4c0*/  ULDC UR4, c[0x0][0x9dc] ;  /* 0x0002770000047ab9 */ /* 0x000fc60000000800 */
[----:B------:R-:W-:-:S04]  /*1d4d0*/  SHF.R.S32.HI R5, RZ, 0x1f, R2 ;  /* 0x0000001fff057819 */ /* 0x000fc80000011402 */
[----:B------:R-:W-:Y:S02]  /*1d4e0*/  LEA.HI R5, R5, R2, RZ, 0x6 ;  /* 0x0000000205057211 */ /* 0x000fe400078f30ff */
[----:B------:R-:W2:Y:S02]  /*1d4f0*/  @P1 LDC R2, c[0x0][0x44c] ;  /* 0x00011300ff021b82 */ /* 0x000ea40000000800 */
[----:B------:R-:W-:-:S04]  /*1d500*/  SHF.R.S32.HI R5, RZ, 0x6, R5 ;  /* 0x00000006ff057819 */ /* 0x000fc80000011405 */
[----:B------:R-:W-:Y:S01]  /*1d510*/  VIMNMX R10, R10, R5, PT ;  /* 0x000000050a0a7248 */ /* 0x000fe20003fe0100 */
[----:B------:R-:W-:Y:S02]  /*1d520*/  IMAD.MOV.U32 R5, RZ, RZ, R31 ;  /* 0x000000ffff057224 */ /* 0x000fe400078e001f */
[----:B--2---:R-:W-:-:S05]  /*1d530*/  @P1 IMAD.HI.U32 R2, R31, R2, RZ ;  /* 0x000000021f021227 */ /* 0x004fca00078e00ff */
[----:B0-----:R-:W-:-:S05]  /*1d540*/  @P1 SHF.R.U32.HI R5, RZ, R0, R2 ;  /* 0x00000000ff051219 */ /* 0x001fca0000011602 */
        /* <DEDUP_REMOVED lines=13> */
.L_x_2777:
[----:B------:R-:W-:-:S13]  /*1d620*/  ISETP.NE.AND P0, PT, R3, 0x1, PT ;  /* 0x000000010300780c */ /* 0x000fda0003f05270 */
[----:B------:R-:W0:Y:S02]  /*1d630*/  @P0 LDC.64 R6, c[0x0][0x9e8] ;  /* 0x00027a00ff060b82 */ /* 0x000e240000000a00 */
[----:B0-----:R-:W-:-:S05]  /*1d640*/  @P0 IMAD.HI.U32 R6, R2, R6, RZ ;  /* 0x0000000602060227 */ /* 0x001fca00078e00ff */
[----:B------:R-:W-:-:S07]  /*1d650*/  @P0 SHF.R.U32.HI R2, RZ, R7, R6 ;  /* 0x00000007ff020219 */ /* 0x000fce0000011606 */
.L_x_2778:
[----:B------:R-:W-:Y:S05]  /*1d660*/  BSYNC B0 ;  /* 0x0000000000007941 */ /* 0x000fea0003800000 */
.L_x_2776:
[----:B------:R-:W-:-:S05]  /*1d670*/  IMAD R3, R2, R3, RZ ;  /* 0x0000000302037224 */ /* 0x000fca00078e02ff */
[----:B------:R-:W-:-:S07]  /*1d680*/  VIMNMX R0, R0, R3, !PT ;  /* 0x0000000300007248 */ /* 0x000fce0007fe0100 */
.L_x_2775:
[----:B------:R-:W-:Y:S01]  /*1d690*/  ISETP.NE.AND P1, PT, R4, RZ, PT ;  /* 0x000000ff0400720c */ /* 0x000fe20003f25270 */
[----:B------:R-:W-:Y:S01]  /*1d6a0*/  BSSY B0, `(.L_x_2779) ;  /* 0x0000024000007945 */ /* 0x000fe20003800000 */
[----:B------:R-:W-:-:S04]  /*1d6b0*/  SHF.R.S32.HI R3, RZ, 0x1f, R0 ;  /* 0x0000001fff037819 */ /* 0x000fc80000011400 */
[----:B------:R-:W-:-:S04]  /*1d6c0*/  LEA.HI R3, R3, R0, RZ, 0x6 ;  /* 0x0000000003037211 */ /* 0x000fc800078f30ff */
[----:B------:R-:W-:Y:S01]  /*1d6d0*/  SHF.R.S32.HI R0, RZ, 0x6, R3 ;  /* 0x00000006ff007819 */ /* 0x000fe20000011403 */
[----:B------:R-:W-:Y:S02]  /*1d6e0*/  IMAD.MOV.U32 R3, RZ, RZ, RZ ;  /* 0x000000ffff037224 */ /* 0x000fe400078e00ff */
[----:B------:R-:W0:Y:S01]  /*1d6f0*/  @!P1 LDC R4, c[0x0][0x9f0] ;  /* 0x00027c00ff049b82 */ /* 0x000e220000000800 */
[----:B------:R-:W-:-:S04]  /*1d700*/  VIMNMX R0, RZ, R0, !PT ;  /* 0x00000000ff007248 */ /* 0x000fc80007fe0100 */
[----:B------:R-:W-:-:S13]  /*1d710*/  ISETP.GT.AND P0, PT, R10, R0, PT ;  /* 0x000000000a00720c */ /* 0x000fda0003f04270 */
[----:B------:R-:W-:Y:S05]  /*1d720*/  @!P0 BRA `(.L_x_2780) ;  /* 0x00000000006c8947 */ /* 0x000fea0003800000 */
[-C--:B0-----:R-:W-:Y:S02]  /*1d730*/  IABS R5, R4.reuse ;  /* 0x0000000400057213 */ /* 0x081fe40000000000 */
[----:B------:R-:W-:Y:S02]  /*1d740*/  IABS R7, R4 ;  /* 0x0000000400077213 */ /* 0x000fe40000000000 */
[----:B------:R-:W0:Y:S03]  /*1d750*/  I2F.RP R8, R5 ;  /* 0x0000000500087306 */ /* 0x000e260000209400 */
[----:B------:R-:W-:-:S05]  /*1d760*/  IMAD.MOV R7, RZ, RZ, -R7 ;  /* 0x000000ffff077224 */ /* 0x000fca00078e0a07 */
[----:B0-----:R-:W0:Y:S02]  /*1d770*/  MUFU.RCP R8, R8 ;  /* 0x0000000800087308 */ /* 0x001e240000001000 */
[----:B0-----:R-:W-:-:S06]  /*1d780*/  VIADD R9, R8, 0xffffffe ;  /* 0x0ffffffe08097836 */ /* 0x001fcc0000000000 */
[----:B------:R-:W0:Y:S02]  /*1d790*/  F2I.FTZ.U32.TRUNC.NTZ R3, R9 ;  /* 0x0000000900037305 */ /* 0x000e24000021f000 */
[----:B0-----:R-:W-:-:S04]  /*1d7a0*/  IMAD.MOV R2, RZ, RZ, -R3 ;  /* 0x000000ffff027224 */ /* 0x001fc800078e0a03 */
[----:B------:R-:W-:Y:S02]  /*1d7b0*/  IMAD R6, R2, R5, RZ ;  /* 0x0000000502067224 */ /* 0x000fe400078e02ff */
[----:B------:R-:W-:-:S04]  /*1d7c0*/  IMAD.MOV.U32 R2, RZ, RZ, RZ ;  /* 0x000000ffff027224 */ /* 0x000fc800078e00ff */
[----:B------:R-:W-:Y:S01]  /*1d7d0*/  IMAD.HI.U32 R6, R3, R6, R2 ;  /* 0x0000000603067227 */ /* 0x000fe200078e0002 */
[----:B------:R-:W-:-:S05]  /*1d7e0*/  IADD3 R3, R4, -0x1, R10 ;  /* 0xffffffff04037810 */ /* 0x000fca0007ffe00a */
[----:B------:R-:W-:-:S05]  /*1d7f0*/  IMAD.IADD R3, R3, 0x1, -R0 ;  /* 0x0000000103037824 */ /* 0x000fca00078e0a00 */
        /* <DEDUP_REMOVED lines=14> */
.L_x_2780:
[----:B------:R-:W-:Y:S05]  /*1d8e0*/  BSYNC B0 ;  /* 0x0000000000007941 */ /* 0x000fea0003800000 */
.L_x_2779:
[-C--:B------:R-:W-:Y:S01]  /*1d8f0*/  IMAD R32, R32, R3.reuse, R0 ;  /* 0x0000000320207224 */ /* 0x080fe200078e0200 */
[----:B------:R-:W-:Y:S04]  /*1d900*/  BSSY B7, `(.L_x_2781) ;  /* 0x000036c000077945 */ /* 0x000fe80003800000 */
[----:B------:R-:W-:-:S04]  /*1d910*/  VIADDMNMX R34, R32, R3, R10, PT ;  /* 0x0000000320227246 */ /* 0x000fc8000380010a */
[----:B------:R-:W-:Y:S01]  /*1d920*/  ISETP.GT.AND P0, PT, R34, R32, PT ;  /* 0x000000202200720c */ /* 0x000fe20003f04270 */
[----:B------:R2:W-:-:S12]  /*1d930*/  STL [R1+0xc], R34 ;  /* 0x00000c2201007387 */ /* 0x0005d80000100800 */
[----:B--2---:R-:W-:Y:S05]  /*1d940*/  @P0 BRA `(.L_x_2782) ;  /* 0x0000000000440947 */ /* 0x004fea0003800000 */
[----:B------:R-:W2:Y:S02]  /*1d950*/  S2R R2, SR_TID.X ;  /* 0x0000000000027919 */ /* 0x000ea40000002100 */
[----:B--2---:R-:W-:-:S04]  /*1d960*/  LOP3.LUT R2, R2, 0x7f, RZ, 0xc0, !PT ;  /* 0x0000007f02027812 */ /* 0x004fc800078ec0ff */
[----:B------:R-:W-:-:S13]  /*1d970*/  ISETP.NE.AND P0, PT, R2, RZ, PT ;  /* 0x000000ff0200720c */ /* 0x000fda0003f05270 */
[----:B------:R-:W-:Y:S05]  /*1d980*/  @P0 BRA `(.L_x_2783) ;  /* 0x00000034008c0947 */ /* 0x000fea0003800000 */
[----:B------:R-:W2:Y:S01]  /*1d990*/  S2R R5, SR_LANEID ;  /* 0x0000000000057919 */ /* 0x000ea20000000000 */
[----:B------:R-:W-:Y:S01]  /*1d9a0*/  VOTEU.ANY UR4, UPT, PT ;  /* 0x0000000000047886 */ /* 0x000fe200038e0100 */
[----:B------:R-:W3:Y:S01]  /*1d9b0*/  LDC.64 R2, c[0x0][0xc60] ;  /* 0x00031800ff027b82 */ /* 0x000ee20000000a00 */
[----:B------:R-:W2:Y:S02]  /*1d9c0*/  FLO.U32 R0, UR4 ;  /* 0x0000000400007d00 */ /* 0x000ea400080e0000 */
[----:B--2---:R-:W-:-:S06]  /*1d9d0*/  ISETP.EQ.U32.AND P0, PT, R0, R5, PT ;  /* 0x000000050000720c */ /* 0x004fcc0003f02070 */
[----:B------:R-:W3:Y:S07]  /*1d9e0*/  POPC R5, UR4 ;  /* 0x0000000400057d09 */ /* 0x000eee0008000000 */
[----:B---3--:R-:W2:Y:S01]  /*1d9f0*/  @P0 ATOMG.E.ADD.STRONG.GPU PT, R3, desc[UR42][R2.64], R5 ;  /* 0x00000005020309a8 */ /* 0x008ea200081ee1ea */
[----:B0-----:R-:W0:Y:S02]  /*1da00*/  S2R R4, SR_LTMASK ;  /* 0x0000000000047919 */ /* 0x001e240000003900 */
[----:B0-----:R-:W-:-:S04]  /*1da10*/  LOP3.LUT R4, R4, UR4, RZ, 0xc0, !PT ;  /* 0x0000000404047c12 */ /* 0x001fc8000f8ec0ff */
[----:B------:R-:W0:Y:S01]  /*1da20*/  POPC R7, R4 ;  /* 0x0000000400077309 */ /* 0x000e220000000000 */
[----:B--2---:R-:W0:Y:S02]  /*1da30*/  SHFL.IDX PT, R0, R3, R0, 0x1f ;  /* 0x00001f0003007589 */ /* 0x004e2400000e0000 */
[----:B0-----:R-:W-:Y:S01]  /*1da40*/  IADD3 R24, R0, UR37, R7 ;  /* 0x0000002500187c10 */ /* 0x001fe2000fffe007 */
[----:B------:R-:W-:Y:S06]  /*1da50*/  BRA `(.L_x_2783) ;  /* 0x0000003400587947 */ /* 0x000fec0003800000 */
.L_x_2782:
        /* <DEDUP_REMOVED lines=20> */
.L_x_2785:
[----:B------:R-:W-:Y:S05]  /*1dba0*/  BSYNC B6 ;  /* 0x0000000000067941 */ /* 0x000fea0003800000 */
.L_x_2784:
        /* <DEDUP_REMOVED lines=8> */
[----:B------:R2:W3:Y:S01]  /*1dc30*/  LDC.64 R2, c[0x4][R25] ;  /* 0x0100000019027b82 */ /* 0x0004e20000000a00 */
[----:B0-----:R-:W-:Y:S02]  /*1dc40*/  IMAD.U32 R4, RZ, RZ, UR6 ;  /* 0x00000006ff047e24 */ /* 0x001fe4000f8e00ff */
[----:B------:R-:W-:Y:S02]  /*1dc50*/  IMAD.U32 R5, RZ, RZ, UR7 ;  /* 0x00000007ff057e24 */ /* 0x000fe4000f8e00ff */
[----:B------:R-:W-:Y:S02]  /*1dc60*/  IMAD.U32 R6, RZ, RZ, UR8 ;  /* 0x00000008ff067e24 */ /* 0x000fe4000f8e00ff */
[----:B------:R-:W-:-:S02]  /*1dc70*/  IMAD.U32 R7, RZ, RZ, UR9 ;  /* 0x00000009ff077e24 */ /* 0x000fc4000f8e00ff */
[----:B------:R-:W-:Y:S02]  /*1dc80*/  IMAD.U32 R10, RZ, RZ, UR4 ;  /* 0x00000004ff0a7e24 */ /* 0x000fe4000f8e00ff */
[----:B------:R-:W-:Y:S02]  /*1dc90*/  IMAD.U32 R11, RZ, RZ, UR5 ;  /* 0x00000005ff0b7e24 */ /* 0x000fe4000f8e00ff */
[----:B------:R-:W-:Y:S02]  /*1dca0*/  IMAD.MOV.U32 R8, RZ, RZ, 0x70 ;  /* 0x00000070ff087424 */ /* 0x000fe400078e00ff */
[----:B------:R-:W-:Y:S02]  /*1dcb0*/  IMAD.MOV.U32 R12, RZ, RZ, 0x1 ;  /* 0x00000001ff0c7424 */ /* 0x000fe400078e00ff */
[----:B--2---:R-:W-:-:S07]  /*1dcc0*/  IMAD.MOV.U32 R13, RZ, RZ, RZ ;  /* 0x000000ffff0d7224 */ /* 0x004fce00078e00ff */
[----:B------:R-:W-:-:S07]  /*1dcd0*/  LEPC R20, `(.L_x_2788) ;  /* 0x000000001014794e */ /* 0x000fce0000000000 */
[----:B-1-3--:R-:W-:Y:S05]  /*1dce0*/  CALL.ABS.NOINC R2 ;  /* 0x0000000002007343 */ /* 0x00afea0003c00000 */
.L_x_2788:
        /* <DEDUP_REMOVED lines=15> */
.L_x_2787:
[----:B------:R-:W-:Y:S05]  /*1dde0*/  BSYNC B6 ;  /* 0x0000000000067941 */ /* 0x000fea0003800000 */
.L_x_2786:
[----:B------:R-:W-:Y:S01]  /*1ddf0*/  ULDC.64 UR4, c[0x0][0x9f8] ;  /* 0x00027e0000047ab9 */ /* 0x000fe20000000a00 */
[----:B------:R-:W-:Y:S01]  /*1de00*/  IMAD.MOV.U32 R26, RZ, RZ, R27 ;  /* 0x000000ffff1a7224 */ /* 0x000fe200078e001b */
[----:B------:R-:W-:Y:S01]  /*1de10*/  ISETP.NE.U32.AND P0, PT, RZ, UR4, PT ;  /* 0x00000004ff007c0c */ /* 0x000fe2000bf05070 */
[----:B------:R-:W2:Y:S01]  /*1de20*/  S2R R20, SR_TID.X ;  /* 0x0000000000147919 */ /* 0x000ea20000002100 */
[----:B------:R-:W3:Y:S01]  /*1de30*/  LDC R9, c[0x0][0x430] ;  /* 0x00010c00ff097b82 */ /* 0x000ee20000000800 */
[----:B------:R-:W-:Y:S01]  /*1de40*/  ULDC UR4, c[0x0][0x320] ;  /* 0x0000c80000047ab9 */ /* 0x000fe20000000800 */
[----:B------:R-:W-:-:S13]  /*1de50*/  ISETP.NE.AND.EX P0, PT, RZ, UR5, PT, P0 ;  /* 0x00000005ff007c0c */ /* 0x000fda000bf05300 */
[----:B------:R-:W4:Y:S01]  /*1de60*/  @P0 LDC.64 R2, c[0x0][0x9f8] ;  /* 0x00027e00ff020b82 */ /* 0x000f220000000a00 */
[----:B------:R-:W0:Y:S01]  /*1de70*/  S2R R25, SR_TID.X ;  /* 0x0000000000197919 */ /* 0x000e220000002100 */
[----:B--2---:R-:W-:Y:S01]  /*1de80*/  LOP3.LUT R20, R20, 0x7f, RZ, 0xc0, !PT ;  /* 0x0000007f14147812 */ /* 0x004fe200078ec0ff */
[----:B----4-:R-:W-:-:S05]  /*1de90*/  @P0 IMAD.WIDE R2, R27, 0x4, R2 ;  /* 0x000000041b020825 */ /* 0x010fca00078e0202 */
[----:B------:R2:W4:Y:S01]  /*1dea0*/  @P0 LDG.E R26, desc[UR42][R2.64] ;  /* 0x0000002a021a0981 */ /* 0x000522000c1e1900 */
[----:B------:R-:W-:Y:S01]  /*1deb0*/  SHF.R.U32.HI R21, RZ, 0x3, R20 ;  /* 0x00000003ff157819 */ /* 0x000fe20000011614 */
[----:B------:R-:W-:Y:S01]  /*1dec0*/  IMAD.MOV.U32 R36, RZ, RZ, RZ ;  /* 0x000000ffff247224 */ /* 0x000fe200078e00ff */
[----:B---3--:R-:W-:Y:S01]  /*1ded0*/  ISETP.NE.AND P1, PT, R9, 0x1, PT ;  /* 0x000000010900780c */ /* 0x008fe20003f25270 */
[----:B------:R-:W3:Y:S01]  /*1dee0*/  S2R R20, SR_TID.X ;  /* 0x0000000000147919 */ /* 0x000ee20000002100 */
[----:B0-----:R-:W-:Y:S01]  /*1def0*/  IMAD.SHL.U32 R25, R25, 0x8, RZ ;  /* 0x0000000819197824 */ /* 0x001fe200078e00ff */
[----:B------:R-:W-:Y:S02]  /*1df00*/  LEA R0, R34, 0xffffffc0, 0x6 ;  /* 0xffffffc022007811 */ /* 0x000fe400078e30ff */
[----:B------:R-:W0:Y:S01]  /*1df10*/  S2R R34, SR_TID.X ;  /* 0x0000000000227919 */ /* 0x000e220000002100 */
[----:B------:R-:W-:Y:S02]  /*1df20*/  LOP3.LUT R16, R16, 0xffffffbf, RZ, 0xc0, !PT ;  /* 0xffffffbf10107812 */ /* 0x000fe400078ec0ff */
[----:B------:R-:W-:-:S04]  /*1df30*/  LOP3.LUT R25, R25, 0x38, RZ, 0xc0, !PT ;  /* 0x0000003819197812 */ /* 0x000fc800078ec0ff */
[----:B------:R-:W-:Y:S01]  /*1df40*/  LOP3.LUT R25, R25, 0x40, RZ, 0xfc, !PT ;  /* 0x0000004019197812 */ /* 0x000fe200078efcff */
[----:B--2---:R-:W2:Y:S03]  /*1df50*/  @P1 LDC R3, c[0x0][0x434] ;  /* 0x00010d00ff031b82 */ /* 0x004ea60000000800 */
[----:B------:R-:W-:Y:S02]  /*1df60*/  ISETP.GE.AND P2, PT, R25, UR4, PT ;  /* 0x0000000419007c0c */ /* 0x000fe4000bf46270 */
[----:B------:R-:W1:Y:S02]  /*1df70*/  S2R R25, SR_TID.X ;  /* 0x0000000000197919 */ /* 0x000e640000002100 */
[----:B------:R-:W-:Y:S01]  /*1df80*/  SEL R7, RZ, 0xffffffff, P2 ;  /* 0xffffffffff077807 */ /* 0x000fe20001000000 */
[----:B------:R-:W2:Y:S04]  /*1df90*/  @P1 LDC R2, c[0x0][0x438] ;  /* 0x00010e00ff021b82 */ /* 0x000ea80000000800 */
[----:B------:R-:W-:-:S04]  /*1dfa0*/  IMAD.SHL.U32 R7, R7, 0x2, RZ ;  /* 0x0000000207077824 */ /* 0x000fc800078e00ff */
[----:B------:R-:W-:Y:S01]  /*1dfb0*/  @P2 LOP3.LUT R16, R16, 0x40, RZ, 0xfc, !PT ;  /* 0x0000004010102812 */ /* 0x000fe200078efcff */
[----:B---3--:R-:W-:-:S03]  /*1dfc0*/  IMAD.SHL.U32 R20, R20, 0x10, RZ ;  /* 0x0000001014147824 */ /* 0x008fc600078e00ff */
[----:B------:R-:W-:Y:S01]  /*1dfd0*/  LOP3.LUT R16, R16, 0xffffff7f, RZ, 0xc0, !PT ;  /* 0xffffff7f10107812 */ /* 0x000fe200078ec0ff */
[----:B0-----:R-:W-:Y:S01]  /*1dfe0*/  IMAD.SHL.U32 R34, R34, 0x8, RZ ;  /* 0x0000000822227824 */ /* 0x001fe200078e00ff */
[----:B------:R-:W-:Y:S02]  /*1dff0*/  LOP3.LUT R20, R21, 0x70, R20, 0xf8, !PT ;  /* 0x0000007015147812 */ /* 0x000fe400078ef814 */
[----:B------:R-:W0:Y:S02]  /*1e000*/  S2R R21, SR_TID.X ;  /* 0x0000000000157919 */ /* 0x000e240000002100 */
[----:B------:R-:W-:Y:S01]  /*1e010*/  LOP3.LUT R34, R34, 0x38, RZ, 0xc0, !PT ;  /* 0x0000003822227812 */ /* 0x000fe200078ec0ff */
[----:B------:R-:W-:-:S03]  /*1e020*/  IMAD.IADD R37, R20, 0x1, R0 ;  /* 0x0000000114257824 */ /* 0x000fc600078e0200 */
[----:B------:R-:W-:Y:S02]  /*1e030*/  LOP3.LUT R34, R34, 0x80, RZ, 0xfc, !PT ;  /* 0x0000008022227812 */ /* 0x000fe400078efcff */
[C---:B------:R-:W-:Y:S01]  /*1e040*/  ISETP.GE.AND P0, PT, R37.reuse, R23, PT ;  /* 0x000000172500720c */ /* 0x040fe20003f06270 */
[----:B------:R-:W-:Y:S01]  /*1e050*/  IMAD.IADD R37, R37, 0x1, R33 ;  /* 0x0000000125257824 */ /* 0x000fe200078e0221 */
[----:B------:R-:W-:Y:S01]  /*1e060*/  ISETP.GE.AND P2, PT, R34, UR4, PT ;  /* 0x0000000422007c0c */ /* 0x000fe2000bf46270 */
[----:B-1----:R-:W-:Y:S01]  /*1e070*/  IMAD.SHL.U32 R25, R25, 0x8, RZ ;  /* 0x0000000819197824 */ /* 0x002fe200078e00ff */
[----:B------:R-:W-:Y:S01]  /*1e080*/  ISETP.GT.U32.OR P0, PT, R20, 0x3f, P0 ;  /* 0x0000003f1400780c */ /* 0x000fe20000704470 */
[----:B--2---:R-:W-:-:S03]  /*1e090*/  @P1 IMAD.HI.U32 R3, R37, R3, RZ ;  /* 0x0000000325031227 */ /* 0x004fc600078e00ff */
[----:B------:R-:W-:Y:S01]  /*1e0a0*/  LOP3.LUT R25, R25, 0x38, RZ, 0xc0, !PT ;  /* 0x0000003819197812 */ /* 0x000fe200078ec0ff */
[----:B------:R-:W-:Y:S01]  /*1e0b0*/  IMAD.MOV.U32 R6, RZ, RZ, R37 ;  /* 0x000000ffff067224 */ /* 0x000fe200078e0025 */
[----:B------:R-:W-:Y:S02]  /*1e0c0*/  @P1 SHF.R.U32.HI R6, RZ, R2, R3 ;  /* 0x00000002ff061219 */ /* 0x000fe40000011603 */
[----:B------:R-:W-:-:S04]  /*1e0d0*/  LOP3.LUT R25, R25, 0xc0, RZ, 0xfc, !PT ;  /* 0x000000c019197812 */ /* 0x000fc800078efcff */
[----:B------:R-:W-:Y:S01]  /*1e0e0*/  ISETP.GE.AND P1, PT, R25, UR4, PT ;  /* 0x0000000419007c0c */ /* 0x000fe2000bf26270 */
[----:B------:R-:W1:Y:S01]  /*1e0f0*/  @!P0 LDC.64 R2, c[0x0][0x428] ;  /* 0x00010a00ff028b82 */ /* 0x000e620000000a00 */
[----:B------:R-:W2:Y:S02]  /*1e100*/  S2R R25, SR_TID.X ;  /* 0x0000000000197919 */ /* 0x000ea40000002100 */
[----:B------:R-:W-:Y:S01]  /*1e110*/  SEL R5, RZ, 0x8, P1 ;  /* 0x00000008ff057807 */ /* 0x000fe20000800000 */
[----:B0-----:R-:W-:-:S05]  /*1e120*/  IMAD.SHL.U32 R21, R21, 0x8, RZ ;  /* 0x0000000815157824 */ /* 0x001fca00078e00ff */
[----:B------:R-:W-:-:S04]  /*1e130*/  LOP3.LUT R21, R21, 0x38, RZ, 0xc0, !PT ;  /* 0x0000003815157812 */ /* 0x000fc800078ec0ff */
[----:B------:R-:W-:-:S04]  /*1e140*/  ISETP.GE.AND P3, PT, R21, UR4, PT ;  /* 0x0000000415007c0c */ /* 0x000fc8000bf66270 */
[----:B------:R-:W-:-:S04]  /*1e150*/  SEL R4, RZ, 0x1, P3 ;  /* 0x00000001ff047807 */ /* 0x000fc80001800000 */
[----:B------:R-:W-:Y:S02]  /*1e160*/  LOP3.LUT R7, R7, 0x2, R4, 0xe2, !PT ;  /* 0x0000000207077812 */ /* 0x000fe400078ee204 */
[----:B------:R-:W-:-:S03]  /*1e170*/  SEL R4, RZ, 0x4, P2 ;  /* 0x00000004ff047807 */ /* 0x000fc60001000000 */
[----:B------:R-:W-:Y:S02]  /*1e180*/  @P3 LOP3.LUT R16, R16, 0x80, RZ, 0xfc, !PT ;  /* 0x0000008010103812 */ /* 0x000fe400078efcff */
[----:B------:R-:W-:Y:S01]  /*1e190*/  LOP3.LUT R7, R5, R7, R4, 0xfe, !PT ;  /* 0x0000000705077212 */ /* 0x000fe200078efe04 */
[--C-:B------:R-:W-:Y:S01]  /*1e1a0*/  @!P0 IMAD.MOV.U32 R4, RZ, RZ, R6.reuse ;  /* 0x000000ffff048224 */ /* 0x100fe200078e0006 */
[----:B------:R-:W-:Y:S01]  /*1e1b0*/  @!P0 SHF.R.S32.HI R5, RZ, 0x1f, R6 ;  /* 0x0000001fff058819 */ /* 0x000fe20000011406 */
[----:B--2---:R-:W-:Y:S01]  /*1e1c0*/  IMAD.SHL.U32 R25, R25, 0x8, RZ ;  /* 0x0000000819197824 */ /* 0x004fe200078e00ff */
[----:B------:R-:W-:-:S04]  /*1e1d0*/  LOP3.LUT R16, R16, 0xffffffdf, RZ, 0xc0, !PT ;  /* 0xffffffdf10107812 */ /* 0x000fc800078ec0ff */
[----:B------:R-:W-:Y:S02]  /*1e1e0*/  @P2 LOP3.LUT R16, R16, 0x20, RZ, 0xfc, !PT ;  /* 0x0000002010102812 */ /* 0x000fe400078efcff */
[----:B------:R-:W-:Y:S02]  /*1e1f0*/  LOP3.LUT R25, R25, 0x38, RZ, 0xc0, !PT ;  /* 0x0000003819197812 */ /* 0x000fe400078ec0ff */
[----:B------:R-:W-:Y:S02]  /*1e200*/  LOP3.LUT R16, R16, 0xffffffef, RZ, 0xc0, !PT ;  /* 0xffffffef10107812 */ /* 0x000fe400078ec0ff */
[----:B------:R-:W-:Y:S02]  /*1e210*/  LOP3.LUT R10, R25, 0x180, RZ, 0xfc, !PT ;  /* 0x00000180190a7812 */ /* 0x000fe400078efcff */
[----:B------:R-:W-:Y:S02]  /*1e220*/  @P1 LOP3.LUT R16, R16, 0x10, RZ, 0xfc, !PT ;  /* 0x0000001010101812 */ /* 0x000fe400078efcff */
[----:B------:R-:W-:-:S04]  /*1e230*/  LOP3.LUT R11, R21, 0x100, RZ, 0xfc, !PT ;  /* 0x00000100150b7812 */ /* 0x000fc800078efcff */
[----:B------:R-:W-:Y:S02]  /*1e240*/  ISETP.GE.AND P3, PT, R11, UR4, PT ;  /* 0x000000040b007c0c */ /* 0x000fe4000bf66270 */
[----:B------:R-:W-:Y:S02]  /*1e250*/  LOP3.LUT R16, R16, 0xfffffff7, RZ, 0xc0, !PT ;  /* 0xfffffff710107812 */ /* 0x000fe400078ec0ff */
[----:B------:R-:W-:-:S09]  /*1e260*/  LOP3.LUT R12, R21, 0x1c0, RZ, 0xfc, !PT ;  /* 0x000001c0150c7812 */ /* 0x000fd200078efcff */
[----:B------:R-:W-:-:S04]  /*1e270*/  @P3 LOP3.LUT R16, R16, 0x8, RZ, 0xfc, !PT ;  /* 0x0000000810103812 */ /* 0x000fc800078efcff */
[----:B------:R-:W-:Y:S02]  /*1e280*/  LOP3.LUT R16, R16, 0xfffffffb, RZ, 0xc0, !PT ;  /* 0xfffffffb10107812 */ /* 0x000fe400078ec0ff */
[----:B----4-:R-:W-:Y:S01]  /*1e290*/  SHF.R.S32.HI R34, RZ, 0x1f, R26 ;  /* 0x0000001fff227819 */ /* 0x010fe2000001141a */
[----:B-1----:R-:W-:-:S04]  /*1e2a0*/  @!P0 IMAD.WIDE.U32 R4, R26, R2, R4 ;  /* 0x000000021a048225 */ /* 0x002fc800078e0004 */
[----:B------:R-:W-:-:S04]  /*1e2b0*/  @!P0 IMAD R8, R34, R2, RZ ;  /* 0x0000000222088224 */ /* 0x000fc800078e02ff */
[----:B------:R-:W-:Y:S02]  /*1e2c0*/  @!P0 IMAD R8, R26, R3, R8 ;  /* 0x000000031a088224 */ /* 0x000fe400078e0208 */
[----:B------:R-:W0:Y:S02]  /*1e2d0*/  @!P0 LDC.64 R2, c[0x0][0x418] ;  /* 0x00010600ff028b82 */ /* 0x000e240000000a00 */
[----:B------:R-:W-:Y:S01]  /*1e2e0*/  @!P0 IMAD.IADD R8, R5, 0x1, R8 ;  /* 0x0000000105088824 */ /* 0x000fe200078e0208 */
[----:B0-----:R-:W-:-:S04]  /*1e2f0*/  @!P0 LEA R2, P1, R4, R2, 0x2 ;  /* 0x0000000204028211 */ /* 0x001fc800078210ff */
[----:B------:R-:W-:-:S05]  /*1e300*/  @!P0 LEA.HI.X R3, R4, R3, R8, 0x2, P1 ;  /* 0x0000000304038211 */ /* 0x000fca00008f1408 */
[----:B------:R0:W5:Y:S01]  /*1e310*/  @!P0 LDG.E R36, desc[UR42][R2.64] ;  /* 0x0000002a02248981 */ /* 0x000162000c1e1900 */
[----:B------:R-:W-:Y:S01]  /*1e320*/  ISETP.GE.AND P0, PT, R10, UR4, PT ;  /* 0x000000040a007c0c */ /* 0x000fe2000bf06270 */
[----:B------:R-:W-:Y:S01]  /*1e330*/  IMAD.U32 R8, RZ, RZ, UR38 ;  /* 0x00000026ff087e24 */ /* 0x000fe2000f8e00ff */
[----:B------:R-:W-:Y:S02]  /*1e340*/  LOP3.LUT R10, R21, 0x140, RZ, 0xfc, !PT ;  /* 0x00000140150a7812 */ /* 0x000fe400078efcff */
[----:B------:R-:W-:Y:S02]  /*1e350*/  SEL R4, RZ, 0x10, P3 ;  /* 0x00000010ff047807 */ /* 0x000fe40001800000 */
[----:B------:R-:W-:Y:S02]  /*1e360*/  ISETP.GE.AND P2, PT, R10, UR4, PT ;  /* 0x000000040a007c0c */ /* 0x000fe4000bf46270 */
[----:B0-----:R-:W-:Y:S02]  /*1e370*/  SEL R3, RZ, 0x40, P0 ;  /* 0x00000040ff037807 */ /* 0x001fe40000000000 */
[----:B------:R-:W-:-:S02]  /*1e380*/  SEL R5, RZ, 0x20, P2 ;  /* 0x00000020ff057807 */ /* 0x000fc40001000000 */
[----:B------:R-:W-:Y:S01]  /*1e390*/  ISETP.GE.AND P0, PT, R12, UR4, PT ;  /* 0x000000040c007c0c */ /* 0x000fe2000bf06270 */
[----:B------:R-:W-:Y:S01]  /*1e3a0*/  UMOV UR4, 0xffffffff ;  /* 0xffffffff00047882 */ /* 0x000fe20000000000 */
[----:B------:R-:W-:Y:S02]  /*1e3b0*/  LOP3.LUT R4, R5, R7, R4, 0xfe, !PT ;  /* 0x0000000705047212 */ /* 0x000fe400078efe04 */
[----:B------:R-:W-:Y:S02]  /*1e3c0*/  SEL R2, RZ, 0x80, P0 ;  /* 0x00000080ff027807 */ /* 0x000fe40000000000 */
[----:B------:R-:W-:Y:S01]  /*1e3d0*/  LOP3.LUT R10, R4, R3, RZ, 0xfc, !PT ;  /* 0x00000003040a7212 */ /* 0x000fe200078efcff */
[----:B------:R-:W-:Y:S01]  /*1e3e0*/  IMAD.MOV R3, RZ, RZ, -R6 ;  /* 0x000000ffff037224 */ /* 0x000fe200078e0a06 */
[----:B------:R-:W-:-:S03]  /*1e3f0*/  @P2 LOP3.LUT R16, R16, 0x4, RZ, 0xfc, !PT ;  /* 0x0000000410102812 */ /* 0x000fc600078efcff */
[----:B------:R0:W-:Y:S01]  /*1e400*/  STL [R1+0x28], R10 ;  /* 0x0000280a01007387 */ /* 0x0001e20000100800 */
[----:B------:R-:W-:Y:S01]  /*1e410*/  IMAD R37, R9, R3, R37 ;  /* 0x0000000309257224 */ /* 0x000fe200078e0225 */
[----:B------:R-:W-:Y:S06]  /*1e420*/  BRA.DIV UR4, `(.L_x_2789) ;  /* 0x0000005204f87947 */ /* 0x000fec000b800000 */
.L_x_2903:
        /* <DEDUP_REMOVED lines=8> */
[----:B-1----:R-:W-:Y:S06]  /*1e4b0*/  @!P0 BRA `(.L_x_2790) ;  /* 0x0000000000048947 */ /* 0x002fec0003800000 */
[----:B------:R-:W-:Y:S01]  /*1e4c0*/  BPT.TRAP 0x1 ;  /* 0x000000040000795c */ /* 0x000fe20000300000 */
.L_x_2790:
[----:B------:R-:W1:Y:S01]  /*1e4d0*/  S2R R2, SR_TID.X ;  /* 0x0000000000027919 */ /* 0x000e620000002100 */
[----:B------:R-:W-:Y:S01]  /*1e4e0*/  IMAD R25, R22, 0x8, R18 ;  /* 0x0000000816197824 */ /* 0x000fe200078e0212 */
[----:B------:R-:W-:Y:S01]  /*1e4f0*/  BSSY B0, `(.L_x_2791) ;  /* 0x0000007000007945 */ /* 0x000fe20003800000 */
[----:B-1----:R-:W-:-:S04]  /*1e500*/  LOP3.LUT R2, R2, 0x7f, RZ, 0xc0, !PT ;  /* 0x0000007f02027812 */ /* 0x002fc800078ec0ff */
[----:B------:R-:W-:-:S04]  /*1e510*/  SHF.R.U32.HI R2, RZ, 0x3, R2 ;  /* 0x00000003ff027819 */ /* 0x000fc80000011602 */
[----:B------:R-:W-:Y:S02]  /*1e520*/  IADD3 R23, -R2, R23, -R0 ;  /* 0x0000001702177210 */ /* 0x000fe40007ffe900 */
[----:B------:R-:W-:-:S04]  /*1e530*/  SHF.L.U32 R0, R28, 0x1f, RZ ;  /* 0x0000001f1c007819 */ /* 0x000fc800000006ff */
[----:B------:R-:W1:Y:S02]  /*1e540*/  SYNCS.PHASECHK.TRANS64.TRYWAIT P0, [R25+URZ+0x28c40], R0 ;  /* 0x028c4000190075a7 */ /* 0x000e64000800017f */
[----:B-1----:R-:W-:Y:S05]  /*1e550*/  @!P0 BRA `(.L_x_2792) ;  /* 0x0000005000e08947 */ /* 0x002fea0003800000 */
.L_x_2904:
[----:B------:R-:W-:Y:S05]  /*1e560*/  BSYNC B0 ;  /* 0x0000000000007941 */ /* 0x000fea0003800000 */
.L_x_2791:
[----:B------:R-:W2:Y:S01]  /*1e570*/  S2R R7, SR_TID.X ;  /* 0x0000000000077919 */ /* 0x000ea20000002100 */
[----:B-1----:R-:W-:Y:S01]  /*1e580*/  SHF.R.S32.HI R0, RZ, 0x1f, R37 ;  /* 0x0000001fff007819 */ /* 0x002fe20000011425 */
[----:B------:R-:W-:Y:S01]  /*1e590*/  ULDC.64 UR4, c[0x0][0x300] ;  /* 0x0000c00000047ab9 */ /* 0x000fe20000000a00 */
[----:B-----5:R-:W-:Y:S01]  /*1e5a0*/  SHF.R.S32.HI R4, RZ, 0x1f, R36 ;  /* 0x0000001fff047819 */ /* 0x020fe20000011424 */
[----:B------:R-:W-:Y:S01]  /*1e5b0*/  IMAD.WIDE.U32 R2, R37, UR4, RZ ;  /* 0x0000000425027c25 */ /* 0x000fe2000f8e00ff */
[----:B------:R-:W-:Y:S01]  /*1e5c0*/  ULDC.64 UR6, c[0x0][0x2e8] ;  /* 0x0000ba0000067ab9 */ /* 0x000fe20000000a00 */
[----:B------:R1:W-:Y:S01]  /*1e5d0*/  STL [R1+0x20], R0 ;  /* 0x0000200001007387 */ /* 0x0003e20000100800 */
[----:B------:R-:W-:-:S03]  /*1e5e0*/  LOP3.LUT R16, R16, 0xfffffffd, RZ, 0xc0, !PT ;  /* 0xfffffffd10107812 */ /* 0x000fc600078ec0ff */
[----:B------:R3:W-:Y:S01]  /*1e5f0*/  STL [R1+0x24], R4 ;  /* 0x0000240401007387 */ /* 0x0007e20000100800 */
[----:B-1----:R-:W-:-:S04]  /*1e600*/  IMAD R0, R0, UR4, RZ ;  /* 0x0000000400007c24 */ /* 0x002fc8000f8e02ff */
[----:B------:R-:W-:Y:S01]  /*1e610*/  IMAD R0, R37, UR5, R0 ;  /* 0x0000000525007c24 */ /* 0x000fe2000f8e0200 */
[----:B------:R-:W-:-:S03]  /*1e620*/  ULDC.64 UR4, c[0x0][0x310] ;  /* 0x0000c40000047ab9 */ /* 0x000fc60000000a00 */
[----:B------:R-:W-:Y:S02]  /*1e630*/  IMAD.IADD R3, R3, 0x1, R0 ;  /* 0x0000000103037824 */ /* 0x000fe400078e0200 */
[----:B------:R-:W-:Y:S02]  /*1e640*/  IMAD R0, R4, UR4, RZ ;  /* 0x0000000404007c24 */ /* 0x000fe4000f8e02ff */
[----:B------:R-:W-:-:S04]  /*1e650*/  IMAD.WIDE.U32 R2, R36, UR4, R2 ;  /* 0x0000000424027c25 */ /* 0x000fc8000f8e0002 */
[----:B------:R-:W-:Y:S01]  /*1e660*/  IMAD R0, R36, UR5, R0 ;  /* 0x0000000524007c24 */ /* 0x000fe2000f8e0200 */
[----:B------:R-:W-:Y:S01]  /*1e670*/  ULDC.64 UR4, c[0x0][0x308] ;  /* 0x0000c20000047ab9 */ /* 0x000fe20000000a00 */
[----:B--2---:R-:W-:Y:S02]  /*1e680*/  IMAD.SHL.U32 R7, R7, 0x8, RZ ;  /* 0x0000000807077824 */ /* 0x004fe400078e00ff */
[----:B------:R-:W-:Y:S02]  /*1e690*/  IMAD.IADD R3, R3, 0x1, R0 ;  /* 0x0000000103037824 */ /* 0x000fe400078e0200 */
[----:B---3--:R-:W-:Y:S01]  /*1e6a0*/  IMAD R4, R22, 0x1000, R35 ;  /* 0x0000100016047824 */ /* 0x008fe200078e0223 */
[----:B------:R-:W-:Y:S01]  /*1e6b0*/  LOP3.LUT R7, R7, 0x38, RZ, 0xc0, !PT ;  /* 0x0000003807077812 */ /* 0x000fe200078ec0ff */
        /* <DEDUP_REMOVED lines=10> */
[----:B------:R-:W1:Y:S01]  /*1e760*/  SHFL.IDX PT, R3, R0, RZ, 0x181f ;  /* 0x00181fff00037589 */ /* 0x000e6200000e0000 */
[----:B------:R-:W-:-:S03]  /*1e770*/  @P0 IMAD R6, R4, 0x2, R18 ;  /* 0x0000000204060824 */ /* 0x000fc600078e0212 */
[----:B------:R-:W2:Y:S01]  /*1e780*/  SHFL.IDX PT, R2, R5, RZ, 0x181f ;  /* 0x00181fff05027589 */ /* 0x000ea200000e0000 */
[----:B-1----:R-:W-:-:S05]  /*1e790*/  @P0 LEA R3, P1, R7, R3, 0x1 ;  /* 0x0000000307030211 */ /* 0x002fca00078208ff */
[----:B--2---:R-:W-:-:S05]  /*1e7a0*/  @P0 IMAD.X R2, RZ, RZ, R2, P1 ;  /* 0x000000ffff020224 */ /* 0x004fca00008e0602 */
[----:B------:R-:W-:-:S04]  /*1e7b0*/  @P0 LOP3.LUT R3, R3, R2, RZ, 0x3c, !PT ;  /* 0x0000000203030212 */ /* 0x000fc800078e3cff */
[----:B------:R-:W-:-:S04]  /*1e7c0*/  @P0 LOP3.LUT R2, R3, R2, RZ, 0x3c, !PT ;  /* 0x0000000203020212 */ /* 0x000fc800078e3cff */
[----:B------:R-:W-:-:S05]  /*1e7d0*/  @P0 LOP3.LUT R3, R3, R2, RZ, 0x3c, !PT ;  /* 0x0000000203030212 */ /* 0x000fca00078e3cff */
[----:B------:R-:W-:Y:S01]  /*1e7e0*/  @!PT LDS RZ, [RZ] ;  /* 0x00000000fffff984 */ /* 0x000fe20000000800 */
[----:B------:R1:W-:Y:S01]  /*1e7f0*/  @P0 LDGSTS.E.BYPASS.LTC128B.128 [R6+0x22400], desc[UR42][R2.64], !P2 ;  /* 0x2240000002060fae */ /* 0x0003e2000d101d6a */
[----:B------:R-:W-:-:S03]  /*1e800*/  ISETP.GE.AND P0, PT, R23, 0x11, PT ;  /* 0x000000111700780c */ /* 0x000fc60003f06270 */
[----:B-1----:R-:W1:Y:S10]  /*1e810*/  SHFL.IDX PT, R3, R0, 0x1, 0x181f ;  /* 0x00381f0000037f89 */ /* 0x002e7400000e0000 */
[----:B------:R-:W-:Y:S01]  /*1e820*/  @P0 IMAD R6, R4, 0x2, R18 ;  /* 0x0000000204060824 */ /* 0x000fe200078e0212 */
[----:B------:R-:W2:Y:S01]  /*1e830*/  SHFL.IDX PT, R2, R5, 0x1, 0x181f ;  /* 0x00381f0005027f89 */ /* 0x000ea200000e0000 */
[----:B-1----:R-:W-:-:S05]  /*1e840*/  @P0 LEA R3, P1, R7, R3, 0x1 ;  /* 0x0000000307030211 */ /* 0x002fca00078208ff */
[----:B--2---:R-:W-:-:S05]  /*1e850*/  @P0 IMAD.X R2, RZ, RZ, R2, P1 ;  /* 0x000000ffff020224 */ /* 0x004fca00008e0602 */
[----:B------:R-:W-:-:S04]  /*1e860*/  @P0 LOP3.LUT R3, R3, R2, RZ, 0x3c, !PT ;  /* 0x0000000203030212 */ /* 0x000fc800078e3cff */
[----:B------:R-:W-:-:S04]  /*1e870*/  @P0 LOP3.LUT R2, R3, R2, RZ, 0x3c, !PT ;  /* 0x0000000203020212 */ /* 0x000fc800078e3cff */
[----:B------:R-:W-:-:S05]  /*1e880*/  @P0 LOP3.LUT R3, R3, R2, RZ, 0x3c, !PT ;  /* 0x0000000203030212 */ /* 0x000fca00078e3cff */
[----:B------:R1:W-:Y:S01]  /*1e890*/  @P0 LDGSTS.E.BYPASS.LTC128B.128 [R6+0x22c00], desc[UR42][R2.64], !P2 ;  /* 0x22c0000002060fae */ /* 0x0003e2000d101d6a */
[----:B------:R-:W-:-:S03]  /*1e8a0*/  ISETP.GE.AND P0, PT, R23, 0x21, PT ;  /* 0x000000211700780c */ /* 0x000fc60003f06270 */
[----:B-1----:R-:W1:Y:S10]  /*1e8b0*/  SHFL.IDX PT, R3, R0, 0x2, 0x181f ;  /* 0x00581f0000037f89 */ /* 0x002e7400000e0000 */
[----:B------:R-:W-:Y:S01]  /*1e8c0*/  @P0 IMAD R6, R4, 0x2, R18 ;  /* 0x0000000204060824 */ /* 0x000fe200078e0212 */
[----:B------:R-:W2:Y:S04]  /*1e8d0*/  SHFL.IDX PT, R2, R5, 0x2, 0x181f ;  /* 0x00581f0005027f89 */ /* 0x000ea800000e0000 */
[----:B------:R-:W3:Y:S04]  /*1e8e0*/  SHFL.IDX PT, R5, R5, 0x3, 0x181f ;  /* 0x00781f0005057f89 */ /* 0x000ee800000e0000 */
[----:B------:R-:W4:Y:S01]  /*1e8f0*/  SHFL.IDX PT, R0, R0, 0x3, 0x181f ;  /* 0x00781f0000007f89 */ /* 0x000f2200000e0000 */
[----:B-1----:R-:W-:-:S05]  /*1e900*/  @P0 LEA R3, P1, R7, R3, 0x1 ;  /* 0x0000000307030211 */ /* 0x002fca00078208ff */
[----:B--2---:R-:W-:-:S05]  /*1e910*/  @P0 IMAD.X R2, RZ, RZ, R2, P1 ;  /* 0x000000ffff020224 */ /* 0x004fca00008e0602 */
[----:B------:R-:W-:-:S04]  /*1e920*/  @P0 LOP3.LUT R3, R3, R2, RZ, 0x3c, !PT ;  /* 0x0000000203030212 */ /* 0x000fc800078e3cff */
[----:B------:R-:W-:-:S04]  /*1e930*/  @P0 LOP3.LUT R2, R3, R2, RZ, 0x3c, !PT ;  /* 0x0000000203020212 */ /* 0x000fc800078e3cff */
[----:B------:R-:W-:-:S05]  /*1e940*/  @P0 LOP3.LUT R3, R3, R2, RZ, 0x3c, !PT ;  /* 0x0000000203030212 */ /* 0x000fca00078e3cff */
[----:B---34-:R1:W-:Y:S02]  /*1e950*/  @P0 LDGSTS.E.BYPASS.LTC128B.128 [R6+0x23400], desc[UR42][R2.64], !P2 ;  /* 0x2340000002060fae */ /* 0x0183e4000d101d6a */
.L_x_2914:
        /* <DEDUP_REMOVED lines=10> */
.L_x_2794:
        /* <DEDUP_REMOVED lines=11> */
.L_x_2795:
[----:B0-----:R0:W5:Y:S01]  /*1eab0*/  LDL R4, [R1+0x4] ;  /* 0x0000040001047983 */ /* 0x0011620000100800 */
[----:B------:R0:W-:Y:S02]  /*1eac0*/  SYNCS.ARRIVE.TRANS64.A1T0 RZ, [R25+URZ+0x28c30], RZ ;  /* 0x028c30ff19ff79a7 */ /* 0x0001e4000810003f */
[----:B------:R-:W-:Y:S05]  /*1ead0*/  WARPSYNC.ALL ;  /* 0x0000000000007948 */ /* 0x000fea0003800000 */
[----:B------:R-:W-:Y:S01]  /*1eae0*/  ULDC.64 UR4, c[0x0][0xa00] ;  /* 0x0002800000047ab9 */ /* 0x000fe20000000a00 */
[----:B------:R-:W-:Y:S01]  /*1eaf0*/  IADD3 R0, R18, 0x20400, RZ ;  /* 0x0002040012007810 */ /* 0x000fe20007ffe0ff */
[----:B------:R-:W-:Y:S01]  /*1eb00*/  BSSY B6, `(.L_x_2796) ;  /* 0x0000025000067945 */ /* 0x000fe20003800000 */
[----:B------:R-:W-:Y:S01]  /*1eb10*/  BAR.SYNC.DEFER_BLOCKING 0x8, 0x100 ;  /* 0x0204000000007b1d */ /* 0x000fe20000010000 */
[----:B------:R-:W-:Y:S02]  /*1eb20*/  ISETP.NE.U32.AND P0, PT, RZ, UR4, PT ;  /* 0x00000004ff007c0c */ /* 0x000fe4000bf05070 */
[----:B------:R-:W-:-:S02]  /*1eb30*/  SHF.R.S32.HI R2, RZ, 0x1f, R27 ;  /* 0x0000001fff027819 */ /* 0x000fc4000001141b */
[----:B------:R-:W-:Y:S01]  /*1eb40*/  ISETP.NE.AND.EX P0, PT, RZ, UR5, PT, P0 ;  /* 0x00000005ff007c0c */ /* 0x000fe2000bf05300 */
[----:B------:R-:W-:Y:S01]  /*1eb50*/  ULDC.64 UR4, c[0x0][0x298] ;  /* 0x0000a60000047ab9 */ /* 0x000fe20000000a00 */
[----:B------:R-:W-:Y:S02]  /*1eb60*/  LOP3.LUT P1, RZ, R0, 0x3ff, RZ, 0xc0, !PT ;  /* 0x000003ff00ff7812 */ /* 0x000fe4000782c0ff */
[----:B------:R-:W-:Y:S02]  /*1eb70*/  SHF.R.S32.HI R0, RZ, 0x1f, R30 ;  /* 0x0000001fff007819 */ /* 0x000fe4000001141e */
[----:B------:R-:W-:Y:S02]  /*1eb80*/  SEL R3, R2, RZ, !P0 ;  /* 0x000000ff02037207 */ /* 0x000fe40004000000 */
[----:B------:R-:W-:Y:S01]  /*1eb90*/  SEL R2, R27, RZ, !P0 ;  /* 0x000000ff1b027207 */ /* 0x000fe20004000000 */
[----:B------:R-:W-:Y:S02]  /*1eba0*/  IMAD R0, R0, UR4, RZ ;  /* 0x0000000400007c24 */ /* 0x000fe4000f8e02ff */
[----:B------:R-:W-:Y:S02]  /*1ebb0*/  STL [R1+0x38], R3 ;  /* 0x0000380301007387 */ /* 0x000fe40000100800 */
[----:B------:R-:W-:-:S02]  /*1ebc0*/  IMAD R0, R30, UR5, R0 ;  /* 0x000000051e007c24 */ /* 0x000fc4000f8e0200 */
[----:B------:R1:W-:Y:S02]  /*1ebd0*/  STL [R1+0x18], R2 ;  /* 0x0000180201007387 */ /* 0x0003e40000100800 */
[----:B-1----:R-:W-:-:S04]  /*1ebe0*/  IMAD.WIDE.U32 R2, R30, UR4, RZ ;  /* 0x000000041e027c25 */ /* 0x002fc8000f8e00ff */
[----:B------:R-:W-:Y:S01]  /*1ebf0*/  IMAD.IADD R0, R3, 0x1, R0 ;  /* 0x0000000103007824 */ /* 0x000fe200078e0200 */
[----:B------:R1:W-:Y:S04]  /*1ec00*/  STL.64 [R1+0x10], R2 ;  /* 0x0000100201007387 */ /* 0x0003e80000100a00 */
[----:B------:R1:W-:Y:S01]  /*1ec10*/  STL [R1+0x30], R0 ;  /* 0x0000300001007387 */ /* 0x0003e20000100800 */
[----:B-----5:R-:W-:-:S04]  /*1ec20*/  PRMT R30, R4, 0x8880, RZ ;  /* 0x00008880041e7816 */ /* 0x020fc800000000ff */
[----:B------:R-:W-:Y:S01]  /*1ec30*/  PRMT R30, R30, 0x7710, RZ ;  /* 0x000077101e1e7816 */ /* 0x000fe200000000ff */
[----:B------:R-:W-:Y:S06]  /*1ec40*/  @!P1 BRA `(.L_x_2797) ;  /* 0x0000000000409947 */ /* 0x000fec0003800000 */
[----:B-1----:R-:W-:Y:S01]  /*1ec50*/  MOV R2, 0x0 ;  /* 0x0000000000027802 */ /* 0x002fe20000000f00 */
[----:B------:R-:W-:Y:S01]  /*1ec60*/  ULDC.64 UR4, c[0x4][0x90] ;  /* 0x0100240000047ab9 */ /* 0x000fe20000000a00 */
[----:B------:R-:W-:Y:S01]  /*1ec70*/  ULDC.64 UR6, c[0x4][0x98] ;  /* 0x0100260000067ab9 */ /* 0x000fe20000000a00 */
[----:B------:R-:W-:Y:S01]  /*1ec80*/  ULDC.64 UR8, c[0x4][0x20] ;  /* 0x0100080000087ab9 */ /* 0x000fe20000000a00 */
[----:B------:R-:W-:Y:S02]  /*1ec90*/  IMAD.U32 R4, RZ, RZ, UR4 ;  /* 0x00000004ff047e24 */ /* 0x000fe4000f8e00ff */
[----:B------:R-:W1:Y:S01]  /*1eca0*/  LDC.64 R2, c[0x4][R2] ;  /* 0x0100000002027b82 */ /* 0x000e620000000a00 */
        /* <DEDUP_REMOVED lines=10> */
.L_x_2797:
[----:B------:R-:W-:Y:S05]  /*1ed50*/  BSYNC B6 ;  /* 0x0000000000067941 */ /* 0x000fea0003800000 */
.L_x_2796:
[----:B-1----:R-:W2:Y:S01]  /*1ed60*/  LDL.LU R0, [R1+0x30] ;  /* 0x0000300001007983 */ /* 0x002ea20000300800 */
[----:B------:R-:W-:Y:S01]  /*1ed70*/  ULDC.64 UR4, c[0x0][0x2d8] ;  /* 0x0000b60000047ab9 */ /* 0x000fe20000000a00 */
[----:B------:R-:W1:Y:S02]  /*1ed80*/  LDC R7, c[0x0][0x448] ;  /* 0x00011200ff077b82 */ /* 0x000e640000000800 */
[----:B------:R-:W2:Y:S04]  /*1ed90*/  LDL.LU.64 R2, [R1+0x10] ;  /* 0x0000100001027983 */ /* 0x000ea80000300a00 */
[----:B------:R-:W3:Y:S04]  /*1eda0*/  LDL.LU R20, [R1+0x38] ;  /* 0x0000380001147983 */ /* 0x000ee80000300800 */
[----:B------:R-:W4:Y:S04]  /*1edb0*/  LDL.LU R21, [R1+0x18] ;  /* 0x0000180001157983 */ /* 0x000f280000300800 */
[----:B------:R0:W5:Y:S01]  /*1edc0*/  LDL R8, [R1+0x34] ;  /* 0x0000340001087983 */ /* 0x0001620000100800 */
[----:B-1----:R-:W-:-:S13]  /*1edd0*/  ISETP.NE.AND P0, PT, R7, 0x1, PT ;  /* 0x000000010700780c */ /* 0x002fda0003f05270 */
[----:B------:R-:W1:Y:S08]  /*1ede0*/  @P0 LDC R5, c[0x0][0x44c] ;  /* 0x00011300ff050b82 */ /* 0x000e700000000800 */
[----:B------:R-:W0:Y:S01]  /*1edf0*/  @P0 LDC R6, c[0x0][0x450] ;  /* 0x00011400ff060b82 */ /* 0x000e220000000800 */
        /* <DEDUP_REMOVED lines=16> */
[----:B------:R-:W-:Y:S02]  /*1ef00*/  IMAD.IADD R0, R20, 0x1, R31 ;  /* 0x0000000114007824 */ /* 0x000fe400078e021f */
[----:B------:R2:W5:Y:S02]  /*1ef10*/  LDL R20, [R1] ;  /* 0x0000000001147983 */ /* 0x0005640000100800 */
[----:B-1----:R-:W-:-:S04]  /*1ef20*/  @P0 IMAD.HI.U32 R5, R0, R5, RZ ;  /* 0x0000000500050227 */ /* 0x002fc800078e00ff */
[----:B------:R-:W-:Y:S01]  /*1ef30*/  IMAD.MOV.U32 R4, RZ, RZ, R0 ;  /* 0x000000ffff047224 */ /* 0x000fe200078e0000 */
[----:B0-----:R-:W-:Y:S01]  /*1ef40*/  @P0 SHF.R.U32.HI R4, RZ, R6, R5 ;  /* 0x00000006ff040219 */ /* 0x001fe20000011605 */
        /* <DEDUP_REMOVED lines=27> */
[----:B------:R-:W-:Y:S01]  /*1f100*/  IMAD.IADD R31, R10, 0x1, R31 ;  /* 0x000000010a1f7824 */ /* 0x000fe200078e021f */
        /* <DEDUP_REMOVED lines=31> */
.L_x_2923:
        /* <DEDUP_REMOVED lines=10> */
.L_x_2799:
        /* <DEDUP_REMOVED lines=18> */
.L_x_2924:
[----:B------:R-:W-:Y:S05]  /*1f4c0*/  BSYNC B0 ;  /* 0x0000000000007941 */ /* 0x000fea0003800000 */
.L_x_2800:
[----:B------:R-:W-:-:S05]  /*1f4d0*/  IMAD.U32 R2, RZ, RZ, UR38 ;  /* 0x00000026ff027e24 */ /* 0x000fca000f8e00ff */
[----:B------:R-:W-:-:S13]  /*1f4e0*/  ISETP.NE.AND P0, PT, R2, 0x3, PT ;  /* 0x000000030200780c */ /* 0x000fda0003f05270 */
[----:B------:R-:W-:Y:S05]  /*1f4f0*/  @!P0 BRA `(.L_x_2802) ;  /* 0x0000000000048947 */ /* 0x000fea0003800000 */
[----:B------:R-:W-:Y:S01]  /*1f500*/  BPT.TRAP 0x1 ;  /* 0x000000040000795c */ /* 0x000fe20000300000 */
.L_x_2802:
[----:B0-----:R-:W-:Y:S01]  /*1f510*/  SHF.L.U32 R0, R28, 0x1f, RZ ;  /* 0x0000001f1c007819 */ /* 0x001fe200000006ff */
[----:B------:R-:W-:Y:S03]  /*1f520*/  BSSY B0, `(.L_x_2803) ;  /* 0x0000003000007945 */ /* 0x000fe60003800000 */
[----:B------:R-:W0:Y:S02]  /*1f530*/  SYNCS.PHASECHK.TRANS64.TRYWAIT P0, [R25+URZ+0x28c60], R0 ;  /* 0x028c6000190075a7 */ /* 0x000e24000800017f */
[----:B0-----:R-:W-:Y:S05]  /*1f540*/  @!P0 BRA `(.L_x_2804) ;  /* 0x0000004c00a08947 */ /* 0x001fea0003800000 */
.L_x_2925:
[----:B------:R-:W-:Y:S05]  /*1f550*/  BSYNC B0 ;  /* 0x0000000000007941 */ /* 0x000fea0003800000 */
.L_x_2803:
        /* <DEDUP_REMOVED lines=26> */
[----:B------:R-:W-:Y:S01]  /*1f700*/  LOP3.LUT P3, RZ, R30, 0x8, RZ, 0xc0, !PT ;  /* 0x000000081eff7812 */ /* 0x000fe2000786c0ff */
        /* <DEDUP_REMOVED lines=82> */
.L_x_2935:
        /* <DEDUP_REMOVED lines=34> */
.L_x_2806:
        /* <DEDUP_REMOVED lines=11> */
.L_x_2807:
        /* <DEDUP_REMOVED lines=12> */
.L_x_2822:
        /* <DEDUP_REMOVED lines=42> */
.L_x_2810:
[----:B------:R-:W-:Y:S01]  /*20260*/  IMAD R6, R22, 0x8, R18 ;  /* 0x0000000816067824 */ /* 0x000fe200078e0212 */
[----:B------:R-:W-:Y:S01]  /*20270*/  SHF.L.U32 R20, R28, 0x1f, RZ ;  /* 0x0000001f1c147819 */ /* 0x000fe200000006ff */
[----:B------:R-:W-:Y:S01]  /*20280*/  BSSY B1, `(.L_x_2811) ;  /* 0x0000004000017945 */ /* 0x000fe20003800000 */
[----:B------:R-:W-:Y:S02]  /*20290*/  SHF.R.S32.HI R9, RZ, 0x1f, R5 ;  /* 0x0000001fff097819 */ /* 0x000fe40000011405 */
[----:B------:R-:W0:Y:S02]  /*202a0*/  SYNCS.PHASECHK.TRANS64.TRYWAIT P0, [R6+URZ+0x28c40], R20 ;  /* 0x028c4014060075a7 */ /* 0x000e24000800017f */
[----:B0-----:R-:W-:Y:S05]  /*202b0*/  @!P0 BRA `(.L_x_2812) ;  /* 0x0000004800848947 */ /* 0x001fea0003800000 */
.L_x_2936:
[----:B------:R-:W-:Y:S05]  /*202c0*/  BSYNC B1 ;  /* 0x0000000000017941 */ /* 0x000fea0003800000 */
.L_x_2811:
        /* <DEDUP_REMOVED lines=40> */
.L_x_2946:
        /* <DEDUP_REMOVED lines=8> */
.L_x_2814:
        /* <DEDUP_REMOVED lines=11> */
.L_x_2815:
[----:B------:R2:W-:Y:S01]  /*20680*/  SYNCS.ARRIVE.TRANS64.A1T0 RZ, [R6+URZ+0x28c30], RZ ;  /* 0x028c30ff06ff79a7 */ /* 0x0005e2000810003f */
[----:B------:R-:W-:Y:S05]  /*20690*/  @!P2 BRA `(.L_x_2816) ;  /* 0x000000000004a947 */ /* 0x000fea0003800000 */
[----:B------:R-:W-:Y:S01]  /*206a0*/  BPT.TRAP 0x1 ;  /* 0x000000040000795c */ /* 0x000fe20000300000 */
.L_x_2816:
[----:B------:R-:W3:Y:S01]  /*206b0*/  SYNCS.PHASECHK.TRANS64.TRYWAIT P0, [R6+URZ+0x28c60], R20 ;  /* 0x028c6014060075a7 */ /* 0x000ee2000800017f */
[----:B------:R-:W-:Y:S04]  /*206c0*/  BSSY B1, `(.L_x_2817) ;  /* 0x0000002000017945 */ /* 0x000fe80003800000 */
[----:B---3--:R-:W-:Y:S05]  /*206d0*/  @!P0 BRA `(.L_x_2818) ;  /* 0x0000004800ac8947 */ /* 0x008fea0003800000 */
.L_x_2947:
[----:B------:R-:W-:Y:S05]  /*206e0*/  BSYNC B1 ;  /* 0x0000000000017941 */ /* 0x000fea0003800000 */
.L_x_2817:
        /* <DEDUP_REMOVED lines=79> */
.L_x_2957:
        /* <DEDUP_REMOVED lines=25> */
.L_x_2820:
        /* <DEDUP_REMOVED lines=11> */
.L_x_2821:
[----:B------:R1:W-:Y:S01]  /*20e20*/  SYNCS.ARRIVE.TRANS64.A1T0 RZ, [R6+URZ+0x28c50], RZ ;  /* 0x028c50ff06ff79a7 */ /* 0x0003e2000810003f */
[----:B------:R-:W-:Y:S05]  /*20e30*/  @P3 BRA `(.L_x_2822) ;  /* 0xfffffff000603947 */ /* 0x000fea000383ffff */
.L_x_2809:
[----:B------:R-:W-:Y:S05]  /*20e40*/  BSYNC B0 ;  /* 0x0000000000007941 */ /* 0x000fea0003800000 */
.L_x_2808:
        /* <DEDUP_REMOVED lines=21> */
.L_x_2824:
[----:B------:R-:W-:Y:S05]  /*20fa0*/  BSYNC B0 ;  /* 0x0000000000007941 */ /* 0x000fea0003800000 */
.L_x_2823:
[----:B------:R-:W-:-:S07]  /*20fb0*/  SEL R22, R22, RZ, P0 ;  /* 0x000000ff16167207 */ /* 0x000fce0000000000 */
.L_x_2783:
[----:B------:R-:W-:Y:S05]  /*20fc0*/  BSYNC B7 ;  /* 0x0000000000077941 */ /* 0x000fea0003800000 */
.L_x_2781:
        /* <DEDUP_REMOVED lines=11> */
.L_x_2825:
        /* <DEDUP_REMOVED lines=23> */
[----:B----4-:R-:W-:Y:S01]  /*211f0*/  @!P1 IMAD.MOV.U32 R25, RZ, RZ, R7 ;  /* 0x000000ffff199224 */ /* 0x010fe200078e0007 */
[----:B-----5:R-:W-:Y:S02]  /*21200*/  @!P1 MOV R5, R4 ;  /* 0x0000000400059202 */ /* 0x020fe40000000f00 */
        /* <DEDUP_REMOVED lines=18> */
.L_x_2967:
[----:B------:R-:W-:Y:S02]  /*21330*/  ULDC UR4, c[0x0][0xc38] ;  /* 0x00030e0000047ab9 */ /* 0x000fe40000000800 */
[----:B------:R-:W-:-:S04]  /*21340*/  IMAD.U32 R4, RZ, RZ, UR4 ;  /* 0x00000004ff047e24 */ /* 0x000fc8000f8e00ff */
[----:B-1----:R-:W-:-:S04]  /*21350*/  IMAD R3, R14, R4, RZ ;  /* 0x000000040e037224 */ /* 0x002fc800078e02ff */
[----:B------:R-:W-:-:S05]  /*21360*/  IMAD.IADD R6, R6, 0x1, R3 ;  /* 0x0000000106067824 */ /* 0x000fca00078e0203 */
[----:B------:R-:W-:-:S13]  /*21370*/  ISETP.GT.AND P6, PT, R6, R0, PT ;  /* 0x000000000600720c */ /* 0x000fda0003fc4270 */
[----:B------:R-:W-:Y:S05]  /*21380*/  @P6 BRA `(.L_x_2828) ;  /* 0x0000000000a46947 */ /* 0x000fea0003800000 */
.L_x_2831:
[----:B0-----:R-:W0:Y:S01]  /*21390*/  LDC R2, c[0x0][0xc3c] ;  /* 0x00030f00ff027b82 */ /* 0x001e220000000800 */
[----:B------:R-:W-:-:S05]  /*213a0*/  VIADD R27, R27, 0x1f ;  /* 0x0000001f1b1b7836 */ /* 0x000fca0000000000 */
[----:B0-----:R-:W-:-:S13]  /*213b0*/  ISETP.GE.AND P6, PT, R27, R2, PT ;  /* 0x000000021b00720c */ /* 0x001fda0003fc6270 */
[----:B------:R-:W-:Y:S05]  /*213c0*/  @P6 BRA `(.L_x_2829) ;  /* 0x0000000800bc6947 */ /* 0x000fea0003800000 */
[----:B------:R-:W0:Y:S01]  /*213d0*/  S2R R3, SR_TID.X ;  /* 0x0000000000037919 */ /* 0x000e220000002100 */
        /* <DEDUP_REMOVED lines=30> */
.L_x_2975:
[----:B------:R-:W-:Y:S02]  /*215c0*/  ULDC UR4, c[0x0][0xc38] ;  /* 0x00030e0000047ab9 */ /* 0x000fe40000000800 */
[----:B------:R-:W-:-:S04]  /*215d0*/  IMAD.U32 R4, RZ, RZ, UR4 ;  /* 0x00000004ff047e24 */ /* 0x000fc8000f8e00ff */
[----:B-1----:R-:W-:-:S04]  /*215e0*/  IMAD R3, R14, R4, RZ ;  /* 0x000000040e037224 */ /* 0x002fc800078e02ff */
[----:B------:R-:W-:-:S05]  /*215f0*/  IMAD.IADD R6, R3, 0x1, R6 ;  /* 0x0000000103067824 */ /* 0x000fca00078e0206 */
[----:B------:R-:W-:-:S13]  /*21600*/  ISETP.GT.AND P6, PT, R6, R0, PT ;  /* 0x000000000600720c */ /* 0x000fda0003fc4270 */
[----:B------:R-:W-:Y:S05]  /*21610*/  @!P6 BRA `(.L_x_2831) ;  /* 0xfffffffc005ce947 */ /* 0x000fea000383ffff */
.L_x_2828:
        /* <DEDUP_REMOVED lines=10> */
.L_x_2980:
[----:B------:R-:W-:-:S13]  /*216c0*/  ISETP.NE.AND P0, PT, R3, RZ, PT ;  /* 0x000000ff0300720c */ /* 0x000fda0003f05270 */
[----:B------:R-:W-:Y:S05]  /*216d0*/  @!P0 BRA `(.L_x_2833) ;  /* 0x0000000000108947 */ /* 0x000fea0003800000 */
[----:B------:R-:W-:Y:S01]  /*216e0*/  UMOV UR4, 0xffffffff ;  /* 0xffffffff00047882 */ /* 0x000fe20000000000 */
[----:B------:R-:W-:Y:S02]  /*216f0*/  VIADD R12, R7, 0xffffffff ;  /* 0xffffffff070c7836 */ /* 0x000fe40000000000 */
[----:B------:R-:W-:Y:S05]  /*21700*/  BRA.DIV UR4, `(.L_x_2834) ;  /* 0x0000004a04e07947 */ /* 0x000fea000b800000 */
[----:B------:R4:W0:Y:S02]  /*21710*/  SHFL.IDX PT, R24, R2, R12, 0x1f ;  /* 0x00001f0c02187589 */ /* 0x00082400000e0000 */
.L_x_2833:
[----:B---3--:R-:W-:Y:S01]  /*21720*/  ISETP.NE.AND P0, PT, R5, 0x1, PT ;  /* 0x000000010500780c */ /* 0x008fe20003f05270 */
[----:B0-----:R-:W-:-:S04]  /*21730*/  IMAD R24, R24, R4, R6 ;  /* 0x0000000418187224 */ /* 0x001fc800078e0206 */
[----:B------:R-:W-:-:S08]  /*21740*/  IMAD.IADD R0, R0, 0x1, -R24 ;  /* 0x0000000100007824 */ /* 0x000fd000078e0a18 */
[----:B------:R-:W-:Y:S05]  /*21750*/  @!P0 BRA `(.L_x_2835) ;  /* 0x0000000000dc8947 */ /* 0x000fea0003800000 */
[----:B--2---:R-:W-:Y:S01]  /*21760*/  IABS R4, R25 ;  /* 0x0000001900047213 */ /* 0x004fe20000000000 */
[----:B----4-:R-:W-:Y:S01]  /*21770*/  IMAD.MOV.U32 R2, RZ, RZ, RZ ;  /* 0x000000ffff027224 */ /* 0x010fe200078e00ff */
[----:B------:R-:W-:Y:S02]  /*21780*/  IABS R6, R5 ;  /* 0x0000000500067213 */ /* 0x000fe40000000000 */
[----:B-1----:R-:W0:Y:S08]  /*21790*/  I2F.RP R7, R4 ;  /* 0x0000000400077306 */ /* 0x002e300000209400 */
[----:B------:R-:W-:Y:S08]  /*217a0*/  I2F.RP R10, R6 ;  /* 0x00000006000a7306 */ /* 0x000ff00000209400 */
[----:B0-----:R-:W0:Y:S02]  /*217b0*/  MUFU.RCP R7, R7 ;  /* 0x0000000700077308 */ /* 0x001e240000001000 */
[----:B0-----:R-:W-:-:S06]  /*217c0*/  VIADD R3, R7, 0xffffffe ;  /* 0x0ffffffe07037836 */ /* 0x001fcc0000000000 */
[----:B------:R-:W0:Y:S02]  /*217d0*/  F2I.FTZ.U32.TRUNC.NTZ R3, R3 ;  /* 0x0000000300037305 */ /* 0x000e24000021f000 */
[----:B0-----:R-:W-:-:S04]  /*217e0*/  IMAD.MOV R9, RZ, RZ, -R3 ;  /* 0x000000ffff097224 */ /* 0x001fc800078e0a03 */
[----:B------:R-:W-:-:S04]  /*217f0*/  IMAD R9, R9, R4, RZ ;  /* 0x0000000409097224 */ /* 0x000fc800078e02ff */
[----:B------:R-:W-:Y:S01]  /*21800*/  IMAD.HI.U32 R8, R3, R9, R2 ;  /* 0x0000000903087227 */ /* 0x000fe200078e0002 */
[----:B------:R-:W-:Y:S01]  /*21810*/  IABS R9, R0 ;  /* 0x0000000000097213 */ /* 0x000fe20000000000 */
[----:B------:R-:W0:Y:S01]  /*21820*/  MUFU.RCP R2, R10 ;  /* 0x0000000a00027308 */ /* 0x000e220000001000 */
[----:B------:R-:W-:-:S03]  /*21830*/  IABS R3, R25 ;  /* 0x0000001900037213 */ /* 0x000fc60000000000 */
[----:B------:R-:W-:-:S04]  /*21840*/  IMAD.HI.U32 R7, R8, R9, RZ ;  /* 0x0000000908077227 */ /* 0x000fc800078e00ff */
[----:B------:R-:W-:-:S04]  /*21850*/  IMAD.MOV R12, RZ, RZ, -R3 ;  /* 0x000000ffff0c7224 */ /* 0x000fc800078e0a03 */
[----:B------:R-:W-:Y:S02]  /*21860*/  IMAD R9, R7, R12, R9 ;  /* 0x0000000c07097224 */ /* 0x000fe400078e0209 */
[----:B0-----:R-:W-:-:S03]  /*21870*/  VIADD R3, R2, 0xffffffe ;  /* 0x0ffffffe02037836 */ /* 0x001fc60000000000 */
[----:B------:R-:W-:Y:S01]  /*21880*/  ISETP.GT.U32.AND P1, PT, R4, R9, PT ;  /* 0x000000090400720c */ /* 0x000fe20003f24070 */
[----:B------:R-:W-:Y:S02]  /*21890*/  IMAD.MOV.U32 R2, RZ, RZ, RZ ;  /* 0x000000ffff027224 */ /* 0x000fe400078e00ff */
[----:B------:R-:W0:Y:S10]  /*218a0*/  F2I.FTZ.U32.TRUNC.NTZ R3, R3 ;  /* 0x0000000300037305 */ /* 0x000e34000021f000 */
[----:B------:R-:W-:-:S02]  /*218b0*/  @!P1 IMAD.IADD R9, R9, 0x1, -R4 ;  /* 0x0000000109099824 */ /* 0x000fc400078e0a04 */
[----:B------:R-:W-:Y:S01]  /*218c0*/  @!P1 VIADD R7, R7, 0x1 ;  /* 0x0000000107079836 */ /* 0x000fe20000000000 */
[----:B------:R-:W-:Y:S02]  /*218d0*/  ISETP.NE.AND P1, PT, R25, RZ, PT ;  /* 0x000000ff1900720c */ /* 0x000fe40003f25270 */
[----:B------:R-:W-:Y:S01]  /*218e0*/  ISETP.GE.U32.AND P0, PT, R9, R4, PT ;  /* 0x000000040900720c */ /* 0x000fe20003f06070 */
[----:B0-----:R-:W-:-:S04]  /*218f0*/  IMAD.MOV R9, RZ, RZ, -R3 ;  /* 0x000000ffff097224 */ /* 0x001fc800078e0a03 */
[----:B------:R-:W-:-:S04]  /*21900*/  IMAD R9, R9, R6, RZ ;  /* 0x0000000609097224 */ /* 0x000fc800078e02ff */
[----:B------:R-:W-:Y:S01]  /*21910*/  IMAD.HI.U32 R4, R3, R9, R2 ;  /* 0x0000000903047227 */ /* 0x000fe200078e0002 */
[----:B------:R-:W-:-:S03]  /*21920*/  LOP3.LUT R2, R0, R25, RZ, 0x3c, !PT ;  /* 0x0000001900027212 */ /* 0x000fc600078e3cff */
[----:B------:R-:W-:Y:S01]  /*21930*/  @P0 VIADD R7, R7, 0x1 ;  /* 0x0000000107070836 */ /* 0x000fe20000000000 */
[----:B------:R-:W-:Y:S02]  /*21940*/  ISETP.GE.AND P2, PT, R2, RZ, PT ;  /* 0x000000ff0200720c */ /* 0x000fe40003f46270 */
[----:B------:R-:W-:-:S05]  /*21950*/  IABS R2, R5 ;  /* 0x0000000500027213 */ /* 0x000fca0000000000 */
[----:B------:R-:W-:-:S06]  /*21960*/  IMAD.MOV R2, RZ, RZ, -R2 ;  /* 0x000000ffff027224 */ /* 0x000fcc00078e0a02 */
[----:B------:R-:W-:Y:S01]  /*21970*/  @!P2 IMAD.MOV R7, RZ, RZ, -R7 ;  /* 0x000000ffff07a224 */ /* 0x000fe200078e0a07 */
[----:B------:R-:W-:-:S04]  /*21980*/  @!P1 LOP3.LUT R7, RZ, R25, RZ, 0x33, !PT ;  /* 0x00000019ff079212 */ /* 0x000fc800078e33ff */
[----:B------:R-:W-:-:S05]  /*21990*/  IABS R3, R7 ;  /* 0x0000000700037213 */ /* 0x000fca0000000000 */
[----:B------:R-:W-:-:S04]  /*219a0*/  IMAD.HI.U32 R4, R4, R3, RZ ;  /* 0x0000000304047227 */ /* 0x000fc800078e00ff */
[----:B------:R-:W-:Y:S01]  /*219b0*/  IMAD R3, R4, R2, R3 ;  /* 0x0000000204037224 */ /* 0x000fe200078e0203 */
[----:B------:R-:W-:-:S04]  /*219c0*/  LOP3.LUT R2, R7, R5, RZ, 0x3c, !PT ;  /* 0x0000000507027212 */ /* 0x000fc800078e3cff */
[----:B------:R-:W-:Y:S02]  /*219d0*/  ISETP.GT.U32.AND P1, PT, R6, R3, PT ;  /* 0x000000030600720c */ /* 0x000fe40003f24070 */
[----:B------:R-:W-:-:S11]  /*219e0*/  ISETP.GE.AND P2, PT, R2, RZ, PT ;  /* 0x000000ff0200720c */ /* 0x000fd60003f46270 */
[----:B------:R-:W-:Y:S02]  /*219f0*/  @!P1 IMAD.IADD R3, R3, 0x1, -R6 ;  /* 0x0000000103039824 */ /* 0x000fe400078e0a06 */
[----:B------:R-:W-:Y:S01]  /*21a00*/  @!P1 VIADD R4, R4, 0x1 ;  /* 0x0000000104049836 */ /* 0x000fe20000000000 */
[----:B------:R-:W-:Y:S02]  /*21a10*/  ISETP.NE.AND P1, PT, R5, RZ, PT ;  /* 0x000000ff0500720c */ /* 0x000fe40003f25270 */
[----:B------:R-:W-:Y:S01]  /*21a20*/  ISETP.GE.U32.AND P0, PT, R3, R6, PT ;  /* 0x000000060300720c */ /* 0x000fe20003f06070 */
[----:B------:R-:W-:-:S04]  /*21a30*/  IMAD.MOV R3, RZ, RZ, -R7 ;  /* 0x000000ffff037224 */ /* 0x000fc800078e0a07 */
[----:B------:R-:W-:-:S08]  /*21a40*/  IMAD R3, R25, R3, R0 ;  /* 0x0000000319037224 */ /* 0x000fd000078e0200 */
[----:B------:R-:W-:-:S04]  /*21a50*/  @P0 VIADD R4, R4, 0x1 ;  /* 0x0000000104040836 */ /* 0x000fc80000000000 */
[----:B------:R-:W-:Y:S01]  /*21a60*/  @!P2 IMAD.MOV R4, RZ, RZ, -R4 ;  /* 0x000000ffff04a224 */ /* 0x000fe200078e0a04 */
[----:B------:R-:W-:-:S05]  /*21a70*/  @!P1 LOP3.LUT R4, RZ, R5, RZ, 0x33, !PT ;  /* 0x00000005ff049212 */ /* 0x000fca00078e33ff */
[--C-:B------:R-:W-:Y:S02]  /*21a80*/  IMAD.MOV R2, RZ, RZ, -R4.reuse ;  /* 0x000000ffff027224 */ /* 0x100fe400078e0a04 */
[C---:B------:R-:W-:Y:S02]  /*21a90*/  IMAD R4, R5.reuse, 0x1000000, R4 ;  /* 0x0100000005047824 */ /* 0x040fe400078e0204 */
[----:B------:R-:W-:-:S04]  /*21aa0*/  IMAD R5, R5, R2, R7 ;  /* 0x0000000205057224 */ /* 0x000fc800078e0207 */
[----:B------:R-:W-:Y:S01]  /*21ab0*/  IMAD R26, R5, 0x10000, R4 ;  /* 0x00010000051a7824 */ /* 0x000fe200078e0204 */
[----:B------:R-:W-:Y:S06]  /*21ac0*/  BRA `(.L_x_2836) ;  /* 0x0000000000f07947 */ /* 0x000fec0003800000 */
.L_x_2835:
[----:B----4-:R-:W0:Y:S02]  /*21ad0*/  LDC.64 R2, c[0x0][0xc90] ;  /* 0x00032400ff027b82 */ /* 0x010e240000000a00 */
[----:B0-----:R-:W-:-:S05]  /*21ae0*/  IMAD.WIDE R2, R27, 0x4, R2 ;  /* 0x000000041b027825 */ /* 0x001fca00078e0202 */
[----:B------:R0:W2:Y:S02]  /*21af0*/  LDG.E R6, desc[UR42][R2.64] ;  /* 0x0000002a02067981 */ /* 0x0000a4000c1e1900 */
[----:B0-----:R-:W-:Y:S02]  /*21b00*/  IMAD.MOV.U32 R2, RZ, RZ, RZ ;  /* 0x000000ffff027224 */ /* 0x001fe400078e00ff */
[----:B--2---:R-:W-:-:S05]  /*21b10*/  IMAD R5, R25, R6, RZ ;  /* 0x0000000619057224 */ /* 0x004fca00078e02ff */
[----:B-1----:R-:W-:-:S04]  /*21b20*/  IABS R7, R5 ;  /* 0x0000000500077213 */ /* 0x002fc80000000000 */
        /* <DEDUP_REMOVED lines=54> */
.L_x_2836:
[----:B------:R-:W-:-:S05]  /*21e90*/  LOP3.LUT R0, RZ, R3, RZ, 0x33, !PT ;  /* 0x00000003ff007212 */ /* 0x000fca00078e33ff */
[----:B------:R-:W-:Y:S01]  /*21ea0*/  IMAD.IADD R25, R25, 0x1, R0 ;  /* 0x0000000119197824 */ /* 0x000fe200078e0200 */
[----:B------:R-:W-:Y:S06]  /*21eb0*/  BRA `(.L_x_2837) ;  /* 0x00000000001c7947 */ /* 0x000fec0003800000 */
.L_x_2829:
[----:B------:R-:W-:Y:S01]  /*21ec0*/  UMOV UR4, URZ ;  /* 0x0000003f00047c82 */ /* 0x000fe20008000000 */
[----:B------:R-:W-:Y:S01]  /*21ed0*/  UMOV UR5, URZ ;  /* 0x0000003f00057c82 */ /* 0x000fe20008000000 */
[----:B------:R-:W-:Y:S01]  /*21ee0*/  ULDC UR6, c[0x0][0xc3c] ;  /* 0x00030f0000067ab9 */ /* 0x000fe20000000800 */
[----:B------:R-:W-:Y:S02]  /*21ef0*/  IMAD.MOV.U32 R24, RZ, RZ, R0 ;  /* 0x000000ffff187224 */ /* 0x000fe400078e0000 */
[----:B------:R-:W-:Y:S02]  /*21f00*/  IMAD.U32 R25, RZ, RZ, UR4 ;  /* 0x00000004ff197e24 */ /* 0x000fe4000f8e00ff */
[----:B------:R-:W-:Y:S02]  /*21f10*/  IMAD.U32 R26, RZ, RZ, UR5 ;  /* 0x00000005ff1a7e24 */ /* 0x000fe4000f8e00ff */
[----:B------:R-:W-:-:S07]  /*21f20*/  IMAD.U32 R27, RZ, RZ, UR6 ;  /* 0x00000006ff1b7e24 */ /* 0x000fce000f8e00ff */
.L_x_2837:
[----:B------:R-:W0:Y:S01]  /*21f30*/  S2R R0, SR_TID.X ;  /* 0x0000000000007919 */ /* 0x000e220000002100 */
[----:B------:R-:W-:Y:S05]  /*21f40*/  WARPSYNC.ALL ;  /* 0x0000000000007948 */ /* 0x000fea0003800000 */
[----:B------:R-:W-:Y:S01]  /*21f50*/  BAR.SYNC.DEFER_BLOCKING 0x4, 0x180 ;  /* 0x0106000000007b1d */ /* 0x000fe20000010000 */
[----:B0-----:R-:W-:-:S04]  /*21f60*/  LOP3.LUT R0, R0, 0x1f, RZ, 0xc0, !PT ;  /* 0x0000001f00007812 */ /* 0x001fc800078ec0ff */
[----:B------:R-:W-:-:S13]  /*21f70*/  ISETP.NE.AND P0, PT, R0, RZ, PT ;  /* 0x000000ff0000720c */ /* 0x000fda0003f05270 */
[----:B------:R-:W0:Y:S01]  /*21f80*/  @!P0 S2R R3, SR_CgaCtaId ;  /* 0x0000000000038919 */ /* 0x000e220000008800 */
[----:B------:R-:W-:-:S04]  /*21f90*/  @!P0 MOV R0, 0x400 ;  /* 0x0000040000008802 */ /* 0x000fc80000000f00 */
[----:B0-----:R-:W-:-:S05]  /*21fa0*/  @!P0 LEA R18, R3, R0, 0x18 ;  /* 0x0000000003128211 */ /* 0x001fca00078ec0ff */
[----:B------:R0:W-:Y:S01]  /*21fb0*/  @!P0 STS.128 [R18+0x28cd0], R24 ;  /* 0x028cd01812008388 */ /* 0x0001e20000000c00 */
[----:B------:R-:W-:Y:S06]  /*21fc0*/  BAR.ARV 0x5, 0x180 ;  /* 0x0146000000007b1d */ /* 0x000fec0000002000 */
.L_x_2826:
[----:B------:R-:W-:Y:S02]  /*21fd0*/  ULDC UR4, c[0x0][0xc3c] ;  /* 0x00030f0000047ab9 */ /* 0x000fe40000000800 */
[----:B0-----:R-:W-:-:S13]  /*21fe0*/  ISETP.GE.AND P0, PT, R27, UR4, PT ;  /* 0x000000041b007c0c */ /* 0x001fda000bf06270 */
[----:B------:R-:W-:Y:S05]  /*21ff0*/  @!P0 BRA `(.L_x_2838) ;  /* 0xffffff8c00248947 */ /* 0x000fea000383ffff */
[----:B------:R-:W-:Y:S05]  /*22000*/  BSYNC B8 ;  /* 0x0000000000087941 */ /* 0x000fea0003800000 */
.L_x_2711:
        /* <DEDUP_REMOVED lines=12> */
.L_x_2983:
[----:B------:R-:W-:Y:S05]  /*220d0*/  BSYNC B0 ;  /* 0x0000000000007941 */ /* 0x000fea0003800000 */
.L_x_2839:
[----:B------:R-:W-:-:S03]  /*220e0*/  UMOV UR4, 0xffffffff ;  /* 0xffffffff00047882 */ /* 0x000fc60000000000 */
[----:B------:R-:W-:Y:S05]  /*220f0*/  BRA.DIV UR4, `(.L_x_2841) ;  /* 0x0000004204a07947 */ /* 0x000fea000b800000 */
[----:B0-----:R-:W0:Y:S02]  /*22100*/  S2R R0, SR_TID.X ;  /* 0x0000000000007919 */ /* 0x001e240000002100 */
[----:B0-----:R-:W-:-:S04]  /*22110*/  SHF.R.U32.HI R0, RZ, 0x5, R0 ;  /* 0x00000005ff007819 */ /* 0x001fc80000011600 */
[----:B------:R-:W-:-:S05]  /*22120*/  LOP3.LUT R0, R0, 0x3, RZ, 0xc0, !PT ;  /* 0x0000000300007812 */ /* 0x000fca00078ec0ff */
[----:B------:R0:W1:Y:S02]  /*22130*/  SHFL.IDX PT, R14, R0, RZ, 0x1f ;  /* 0x00001fff000e7589 */ /* 0x00006400000e0000 */
.L_x_2986:
[----:B-1----:R-:W-:-:S13]  /*22140*/  ISETP.NE.AND P0, PT, R14, RZ, PT ;  /* 0x000000ff0e00720c */ /* 0x002fda0003f05270 */
[----:B------:R-:W-:Y:S05]  /*22150*/  @P0 BRA `(.L_x_2473) ;  /* 0x0000000000880947 */ /* 0x000fea0003800000 */
[----:B------:R-:W-:-:S03]  /*22160*/  UMOV UR4, 0xffffffff ;  /* 0xffffffff00047882 */ /* 0x000fc60000000000 */
[----:B------:R-:W-:Y:S05]  /*22170*/  BRA.DIV UR4, `(.L_x_2842) ;  /* 0x0000004204b47947 */ /* 0x000fea000b800000 */
[----:B------:R-:W-:-:S13]  /*22180*/  ELECT P6, URZ, PT ;  /* 0x00000000003f782f */ /* 0x000fda00038c0000 */
.L_x_2989:
[----:B------:R-:W-:Y:S05]  /*22190*/  @!P6 BRA `(.L_x_2473) ;  /* 0x000000000078e947 */ /* 0x000fea0003800000 */
[----:B------:R-:W-:-:S06]  /*221a0*/  ULOP3.LUT UR4, UR36, 0x2, URZ, 0xfc, !UPT ;  /* 0x0000000224047892 */ /* 0x000fcc000f8efc3f */
[----:B0-----:R-:W-:-:S05]  /*221b0*/  IMAD.U32 R0, RZ, RZ, UR4 ;  /* 0x00000004ff007e24 */ /* 0x001fca000f8e00ff */
[----:B------:R-:W-:-:S13]  /*221c0*/  ISETP.NE.AND P0, PT, R0, 0x3, PT ;  /* 0x000000030000780c */ /* 0x000fda0003f05270 */
[----:B------:R-:W-:Y:S05]  /*221d0*/  @!P0 BRA `(.L_x_2843) ;  /* 0x0000000000048947 */ /* 0x000fea0003800000 */
[----:B------:R-:W-:Y:S01]  /*221e0*/  BPT.TRAP 0x1 ;  /* 0x000000040000795c */ /* 0x000fe20000300000 */
.L_x_2843:
[----:B------:R-:W-:Y:S01]  /*221f0*/  IMAD R5, R22, 0x8, R7 ;  /* 0x0000000816057824 */ /* 0x000fe200078e0207 */
[----:B------:R-:W-:Y:S01]  /*22200*/  SHF.L.U32 R0, R28, 0x1f, RZ ;  /* 0x0000001f1c007819 */ /* 0x000fe200000006ff */
[----:B------:R-:W-:-:S03]  /*22210*/  VIADD R22, R22, 0x1 ;  /* 0x0000000116167836 */ /* 0x000fc60000000000 */
[----:B------:R-:W0:Y:S02]  /*22220*/  SYNCS.PHASECHK.TRANS64.TRYWAIT P1, [R5+URZ+0x28c40], R0 ;  /* 0x028c4000050075a7 */ /* 0x000e24000802017f */
[----:B------:R-:W-:-:S04]  /*22230*/  ISETP.NE.AND P2, PT, R22, 0x2, PT ;  /* 0x000000021600780c */ /* 0x000fc80003f45270 */
[----:B------:R-:W-:Y:S01]  /*22240*/  SEL R3, RZ, 0x1, P2 ;  /* 0x00000001ff037807 */ /* 0x000fe20001000000 */
[----:B0-----:R-:W-:Y:S08]  /*22250*/  @!P1 BRA `(.L_x_2844) ;  /* 0x00000040009c9947 */ /* 0x001ff00003800000 */
.L_x_2990:
[----:B------:R-:W-:Y:S02]  /*22260*/  SEL R22, R22, RZ, P2 ;  /* 0x000000ff16167207 */ /* 0x000fe40001000000 */
[----:B------:R-:W-:Y:S01]  /*22270*/  LOP3.LUT R2, R28, R3, RZ, 0x3c, !PT ;  /* 0x000000031c027212 */ /* 0x000fe200078e3cff */
[----:B------:R-:W-:Y:S06]  /*22280*/  @!P0 BRA `(.L_x_2845) ;  /* 0x0000000000048947 */ /* 0x000fec0003800000 */
[----:B------:R-:W-:Y:S01]  /*22290*/  BPT.TRAP 0x1 ;  /* 0x000000040000795c */ /* 0x000fe20000300000 */
.L_x_2845:
[----:B------:R-:W-:Y:S01]  /*222a0*/  IMAD R3, R22, 0x8, R7 ;  /* 0x0000000816037824 */ /* 0x000fe200078e0207 */
[----:B------:R-:W-:-:S04]  /*222b0*/  SHF.L.U32 R2, R2, 0x1f, RZ ;  /* 0x0000001f02027819 */ /* 0x000fc800000006ff */
[----:B------:R-:W1:Y:S02]  /*222c0*/  SYNCS.PHASECHK.TRANS64.TRYWAIT P1, [R3+URZ+0x28c40], R2 ;  /* 0x028c4002030075a7 */ /* 0x000e64000802017f */
[----:B-1----:R-:W-:Y:S05]  /*222d0*/  @!P1 BRA `(.L_x_2846) ;  /* 0x0000004000909947 */ /* 0x002fea0003800000 */
.L_x_2991:
[----:B------:R-:W-:Y:S05]  /*222e0*/  @!P0 BRA `(.L_x_2847) ;  /* 0x0000000000048947 */ /* 0x000fea0003800000 */
[----:B------:R-:W-:Y:S01]  /*222f0*/  BPT.TRAP 0x1 ;  /* 0x000000040000795c */ /* 0x000fe20000300000 */
.L_x_2847:
[----:B------:R-:W5:Y:S02]  /*22300*/  SYNCS.PHASECHK.TRANS64.TRYWAIT P1, [R5+URZ+0x28c60], R0 ;  /* 0x028c6000050075a7 */ /* 0x000f64000802017f */
[----:B-----5:R-:W-:Y:S05]  /*22310*/  @!P1 BRA `(.L_x_2848) ;  /* 0x0000004000949947 */ /* 0x020fea0003800000 */
.L_x_2992:
[----:B------:R-:W-:Y:S05]  /*22320*/  @!P0 BRA `(.L_x_2849) ;  /* 0x0000000000048947 */ /* 0x000fea0003800000 */
[----:B------:R-:W-:Y:S01]  /*22330*/  BPT.TRAP 0x1 ;  /* 0x000000040000795c */ /* 0x000fe20000300000 */
.L_x_2849:
[----:B------:R0:W0:Y:S02]  /*22340*/  SYNCS.PHASECHK.TRANS64.TRYWAIT P0, [R3+URZ+0x28c60], R2 ;  /* 0x028c6002030075a7 */ /* 0x000024000800017f */
[----:B0-----:R-:W-:Y:S05]  /*22350*/  @!P0 NANOSLEEP.SYNCS 0x989680 ;  /* 0x009896800000895d */ /* 0x001fea0003900000 */
[----:B------:R-:W0:Y:S02]  /*22360*/  @!P0 SYNCS.PHASECHK.TRANS64 P0, [R3+URZ+0x28c60], R2 ;  /* 0x028c6002030085a7 */ /* 0x000e24000800007f */
[----:B0-----:R-:W-:Y:S05]  /*22370*/  @!P0 BRA `(.L_x_2849) ;  /* 0xfffffffc00f08947 */ /* 0x001fea000383ffff */
.L_x_2473:
[----:B------:R-:W-:Y:S05]  /*22380*/  BSYNC B9 ;  /* 0x0000000000097941 */ /* 0x000fea0003800000 */
.L_x_2470:
[----:B------:R-:W-:Y:S05]  /*22390*/  EXIT ;  /* 0x000000000000794d */ /* 0x000fea0003800000 */
.L_x_2499:
[----:B0-----:R0:W1:Y:S02]  /*223a0*/  SYNCS.PHASECHK.TRANS64.TRYWAIT P6, [R60+URZ+0x28c90], R67 ;  /* 0x028c90433c0075a7 */ /* 0x00106400080c017f */
[----:B-1----:R-:W-:Y:S05]  /*223b0*/  @!P6 NANOSLEEP.SYNCS 0x989680 ;  /* 0x009896800000e95d */ /* 0x002fea0003900000 */
[----:B------:R-:W1:Y:S02]  /*223c0*/  @!P6 SYNCS.PHASECHK.TRANS64 P6, [R60+URZ+0x28c90], R67 ;  /* 0x028c90433c00e5a7 */ /* 0x000e6400080c007f */
[----:B-1----:R-:W-:Y:S05]  /*223d0*/  @!P6 BRA `(.L_x_2499) ;  /* 0xfffffffc00f0e947 */ /* 0x002fea000383ffff */
[----:B------:R-:W-:Y:S05]  /*223e0*/  BRA `(.L_x_2850) ;  /* 0xfffffe1000347947 */ /* 0x000fea000383ffff */
.L_x_2500:
        /* <DEDUP_REMOVED lines=8> */
.L_x_2852:
[----:B------:R-:W-:Y:S05]  /*22470*/  BSYNC B1 ;  /* 0x0000000000017941 */ /* 0x000fea0003800000 */
.L_x_2851:
[----:B------:R-:W-:Y:S01]  /*22480*/  MOV R13, R68 ;  /* 0x00000044000d7202 */ /* 0x000fe20000000f00 */
[----:B------:R-:W-:Y:S02]  /*22490*/  IMAD.MOV.U32 R12, RZ, RZ, RZ ;  /* 0x000000ffff0c7224 */ /* 0x000fe400078e00ff */
[----:B------:R-:W-:Y:S02]  /*224a0*/  IMAD.MOV.U32 R11, RZ, RZ, 0x1c1f ;  /* 0x00001c1fff0b7424 */ /* 0x000fe400078e00ff */
[----:B------:R-:W-:Y:S02]  /*224b0*/  IMAD.MOV.U32 R15, RZ, RZ, -0x1 ;  /* 0xffffffffff0f7424 */ /* 0x000fe400078e00ff */
[----:B------:R-:W-:-:S07]  /*224c0*/  IMAD.MOV.U32 R71, RZ, RZ, R14 ;  /* 0x000000ffff477224 */ /* 0x000fce00078e000e */
[----:B------:R-:W-:Y:S05]  /*224d0*/  WARPSYNC.COLLECTIVE R15, `(.L_x_2853) ;  /* 0x000000000f087348 */ /* 0x000fea0003c00000 */
[----:B------:R0:W1:Y:S02]  /*224e0*/  SHFL.IDX P6, R14, R13, R12, R11 ;  /* 0x0000000c0d0e7389 */ /* 0x00006400000c000b */
[----:B01----:R-:W-:Y:S01]  /*224f0*/  ENDCOLLECTIVE ;  /* 0x000000000000791b */ /* 0x003fe20003800000 */
.L_x_2853:
[----:B------:R-:W-:Y:S01]  /*22500*/  IMAD.MOV.U32 R68, RZ, RZ, R14 ;  /* 0x000000ffff447224 */ /* 0x000fe200078e000e */
[----:B------:R-:W-:Y:S06]  /*22510*/  BRA `(.L_x_2854) ;  /* 0xfffffe0c00fc7947 */ /* 0x000fec000383ffff */
.L_x_2510:
[----:B0-----:R0:W1:Y:S02]  /*22520*/  SYNCS.PHASECHK.TRANS64.TRYWAIT P6, [R60+URZ+0x28c90], R67 ;  /* 0x028c90433c0075a7 */ /* 0x00106400080c017f */
[----:B-1----:R-:W-:Y:S05]  /*22530*/  @!P6 NANOSLEEP.SYNCS 0x989680 ;  /* 0x009896800000e95d */ /* 0x002fea0003900000 */
[----:B------:R-:W1:Y:S02]  /*22540*/  @!P6 SYNCS.PHASECHK.TRANS64 P6, [R60+URZ+0x28c90], R67 ;  /* 0x028c90433c00e5a7 */ /* 0x000e6400080c007f */
[----:B-1----:R-:W-:Y:S05]  /*22550*/  @!P6 BRA `(.L_x_2510) ;  /* 0xfffffffc00f0e947 */ /* 0x002fea000383ffff */
[----:B------:R-:W-:Y:S05]  /*22560*/  BRA `(.L_x_2855) ;  /* 0xfffffe1800547947 */ /* 0x000fea000383ffff */
.L_x_2511:
        /* <DEDUP_REMOVED lines=8> */
.L_x_2857:
[----:B------:R-:W-:Y:S05]  /*225f0*/  BSYNC B1 ;  /* 0x0000000000017941 */ /* 0x000fea0003800000 */
.L_x_2856:
        /* <DEDUP_REMOVED lines=8> */
.L_x_2858:
[----:B------:R-:W-:Y:S01]  /*22680*/  IMAD.MOV.U32 R68, RZ, RZ, R14 ;  /* 0x000000ffff447224 */ /* 0x000fe200078e000e */
[----:B------:R-:W-:Y:S06]  /*22690*/  BRA `(.L_x_2859) ;  /* 0xfffffe18001c7947 */ /* 0x000fec000383ffff */
.L_x_2516:
[----:B0-----:R0:W1:Y:S02]  /*226a0*/  SYNCS.PHASECHK.TRANS64.TRYWAIT P0, [R60+URZ+0x28c90], R67 ;  /* 0x028c90433c0075a7 */ /* 0x001064000800017f */
[----:B-1----:R-:W-:Y:S05]  /*226b0*/  @!P0 NANOSLEEP.SYNCS 0x989680 ;  /* 0x009896800000895d */ /* 0x002fea0003900000 */
[----:B------:R-:W1:Y:S02]  /*226c0*/  @!P0 SYNCS.PHASECHK.TRANS64 P0, [R60+URZ+0x28c90], R67 ;  /* 0x028c90433c0085a7 */ /* 0x000e64000800007f */
[----:B-1----:R-:W-:Y:S05]  /*226d0*/  @!P0 BRA `(.L_x_2516) ;  /* 0xfffffffc00f08947 */ /* 0x002fea000383ffff */
[----:B------:R-:W-:Y:S05]  /*226e0*/  BRA `(.L_x_2860) ;  /* 0xfffffe2000187947 */ /* 0x000fea000383ffff */
.L_x_2517:
[----:B------:R-:W-:Y:S01]  /*226f0*/  BSSY B1, `(.L_x_2861) ;  /* 0x0000007000017945 */ /* 0x000fe20003800000 */
[----:B------:R-:W-:Y:S02]  /*22700*/  IMAD.MOV.U32 R12, RZ, RZ, RZ ;  /* 0x000000ffff0c7224 */ /* 0x000fe400078e00ff */
[----:B------:R-:W-:Y:S02]  /*22710*/  IMAD.MOV.U32 R11, RZ, RZ, 0x1c1f ;  /* 0x00001c1fff0b7424 */ /* 0x000fe400078e00ff */
[----:B------:R-:W-:-:S07]  /*22720*/  IMAD.MOV.U32 R15, RZ, RZ, -0x1 ;  /* 0xffffffffff0f7424 */ /* 0x000fce00078e00ff */
[----:B0-----:R-:W-:Y:S05]  /*22730*/  WARPSYNC.COLLECTIVE R15, `(.L_x_2862) ;  /* 0x000000000f087348 */ /* 0x001fea0003c00000 */
[----:B------:R1:W2:Y:S02]  /*22740*/  SHFL.IDX P6, R14, R13, R12, R11 ;  /* 0x0000000c0d0e7389 */ /* 0x0002a400000c000b */
[----:B012---:R-:W-:Y:S01]  /*22750*/  ENDCOLLECTIVE ;  /* 0x000000000000791b */ /* 0x007fe20003800000 */
.L_x_2862:
[----:B------:R-:W-:Y:S05]  /*22760*/  BSYNC B1 ;  /* 0x0000000000017941 */ /* 0x000fea0003800000 */
.L_x_2861:
        /* <DEDUP_REMOVED lines=8> */
.L_x_2863:
[----:B------:R-:W-:Y:S05]  /*227f0*/  BRA `(.L_x_2864) ;  /* 0xfffffe2000387947 */ /* 0x000fea000383ffff */
.L_x_2521:
[----:B--2---:R2:W4:Y:S02]  /*22800*/  SYNCS.PHASECHK.TRANS64.TRYWAIT P5, [R60+URZ+0x28cb0], R67 ;  /* 0x028cb0433c0075a7 */ /* 0x00452400080a017f */
[----:B----4-:R-:W-:Y:S05]  /*22810*/  @!P5 NANOSLEEP.SYNCS 0x989680 ;  /* 0x009896800000d95d */ /* 0x010fea0003900000 */
[----:B------:R-:W4:Y:S02]  /*22820*/  @!P5 SYNCS.PHASECHK.TRANS64 P5, [R60+URZ+0x28cb0], R67 ;  /* 0x028cb0433c00d5a7 */ /* 0x000f2400080a007f */
[----:B----4-:R-:W-:Y:S05]  /*22830*/  @!P5 BRA `(.L_x_2521) ;  /* 0xfffffffc00f0d947 */ /* 0x010fea000383ffff */
[----:B------:R-:W-:Y:S05]  /*22840*/  BRA `(.L_x_2865) ;  /* 0xfffffe2000c47947 */ /* 0x000fea000383ffff */
.L_x_2542:
[----:B0-----:R0:W2:Y:S02]  /*22850*/  SYNCS.PHASECHK.TRANS64.TRYWAIT P1, [R12+URZ+0x28c50], R5 ;  /* 0x028c50050c0075a7 */ /* 0x0010a4000802017f */
[----:B--2---:R-:W-:Y:S05]  /*22860*/  @!P1 NANOSLEEP.SYNCS 0x989680 ;  /* 0x009896800000995d */ /* 0x004fea0003900000 */
[----:B------:R-:W2:Y:S02]  /*22870*/  @!P1 SYNCS.PHASECHK.TRANS64 P1, [R12+URZ+0x28c50], R5 ;  /* 0x028c50050c0095a7 */ /* 0x000ea4000802007f */
[----:B--2---:R-:W-:Y:S05]  /*22880*/  @!P1 BRA `(.L_x_2542) ;  /* 0xfffffffc00f09947 */ /* 0x004fea000383ffff */
[----:B------:R-:W-:Y:S05]  /*22890*/  BRA `(.L_x_2866) ;  /* 0xfffffe3800747947 */ /* 0x000fea000383ffff */
.L_x_2550:
[----:B-1----:R1:W2:Y:S02]  /*228a0*/  SYNCS.PHASECHK.TRANS64.TRYWAIT P1, [R21+URZ+0x28c50], R12 ;  /* 0x028c500c150075a7 */ /* 0x0022a4000802017f */
[----:B--2---:R-:W-:Y:S05]  /*228b0*/  @!P1 NANOSLEEP.SYNCS 0x989680 ;  /* 0x009896800000995d */ /* 0x004fea0003900000 */
[----:B------:R-:W2:Y:S02]  /*228c0*/  @!P1 SYNCS.PHASECHK.TRANS64 P1, [R21+URZ+0x28c50], R12 ;  /* 0x028c500c150095a7 */ /* 0x000ea4000802007f */
[----:B--2---:R-:W-:Y:S05]  /*228d0*/  @!P1 BRA `(.L_x_2550) ;  /* 0xfffffffc00f09947 */ /* 0x004fea000383ffff */
[----:B------:R-:W-:Y:S05]  /*228e0*/  BRA `(.L_x_2549) ;  /* 0xfffffe44009c7947 */ /* 0x000fea000383ffff */
.L_x_2574:
[----:B------:R-:W-:Y:S01]  /*228f0*/  BSSY B1, `(.L_x_2867) ;  /* 0x0000008000017945 */ /* 0x000fe20003800000 */
[----:B------:R-:W-:Y:S02]  /*22900*/  IMAD.MOV.U32 R13, RZ, RZ, R31 ;  /* 0x000000ffff0d7224 */ /* 0x000fe400078e001f */
[----:B------:R-:W-:Y:S02]  /*22910*/  IMAD.MOV.U32 R12, RZ, RZ, RZ ;  /* 0x000000ffff0c7224 */ /* 0x000fe400078e00ff */
[----:B-1----:R-:W-:Y:S02]  /*22920*/  IMAD.MOV.U32 R11, RZ, RZ, 0x1c1f ;  /* 0x00001c1fff0b7424 */ /* 0x002fe400078e00ff */
[----:B------:R-:W-:-:S07]  /*22930*/  IMAD.MOV.U32 R15, RZ, RZ, -0x1 ;  /* 0xffffffffff0f7424 */ /* 0x000fce00078e00ff */
[----:B------:R-:W-:Y:S05]  /*22940*/  WARPSYNC.COLLECTIVE R15, `(.L_x_2868) ;  /* 0x000000000f087348 */ /* 0x000fea0003c00000 */
[----:B------:R0:W1:Y:S02]  /*22950*/  SHFL.IDX P6, R14, R13, R12, R11 ;  /* 0x0000000c0d0e7389 */ /* 0x00006400000c000b */
[----:B01----:R-:W-:Y:S01]  /*22960*/  ENDCOLLECTIVE ;  /* 0x000000000000791b */ /* 0x003fe20003800000 */
.L_x_2868:
[----:B------:R-:W-:Y:S05]  /*22970*/  BSYNC B1 ;  /* 0x0000000000017941 */ /* 0x000fea0003800000 */
.L_x_2867:
        /* <DEDUP_REMOVED lines=8> */
.L_x_2869:
[----:B------:R-:W-:Y:S02]  /*22a00*/  IMAD.MOV.U32 R13, RZ, RZ, R80 ;  /* 0x000000ffff0d7224 */ /* 0x000fe400078e0050 */
[----:B------:R-:W-:-:S07]  /*22a10*/  IMAD.MOV.U32 R3, RZ, RZ, R14 ;  /* 0x000000ffff037224 */ /* 0x000fce00078e000e */
[----:B------:R-:W-:Y:S05]  /*22a20*/  WARPSYNC.COLLECTIVE R15, `(.L_x_2870) ;  /* 0x000000000f087348 */ /* 0x000fea0003c00000 */
[----:B------:R0:W1:Y:S02]  /*22a30*/  SHFL.IDX P6, R14, R13, R12, R11 ;  /* 0x0000000c0d0e7389 */ /* 0x00006400000c000b */
[----:B01----:R-:W-:Y:S01]  /*22a40*/  ENDCOLLECTIVE ;  /* 0x000000000000791b */ /* 0x003fe20003800000 */
.L_x_2870:
[----:B------:R-:W-:Y:S02]  /*22a50*/  IMAD.MOV.U32 R13, RZ, RZ, R30 ;  /* 0x000000ffff0d7224 */ /* 0x000fe400078e001e */
[----:B------:R-:W-:-:S07]  /*22a60*/  IMAD.MOV.U32 R7, RZ, RZ, R14 ;  /* 0x000000ffff077224 */ /* 0x000fce00078e000e */
[----:B------:R-:W-:Y:S05]  /*22a70*/  WARPSYNC.COLLECTIVE R15, `(.L_x_2871) ;  /* 0x000000000f087348 */ /* 0x000fea0003c00000 */
[----:B------:R0:W1:Y:S02]  /*22a80*/  SHFL.IDX P6, R14, R13, R12, R11 ;  /* 0x0000000c0d0e7389 */ /* 0x00006400000c000b */
[----:B01----:R-:W-:Y:S01]  /*22a90*/  ENDCOLLECTIVE ;  /* 0x000000000000791b */ /* 0x003fe20003800000 */
.L_x_2871:
[----:B------:R-:W-:Y:S01]  /*22aa0*/  IMAD.MOV.U32 R8, RZ, RZ, R14 ;  /* 0x000000ffff087224 */ /* 0x000fe200078e000e */
[----:B------:R-:W-:Y:S06]  /*22ab0*/  BRA `(.L_x_2872) ;  /* 0xfffffe6000cc7947 */ /* 0x000fec000383ffff */
.L_x_2577:
[----:B------:R-:W-:Y:S01]  /*22ac0*/  BSSY B1, `(.L_x_2873) ;  /* 0x0000008000017945 */ /* 0x000fe20003800000 */
[----:B------:R-:W-:Y:S02]  /*22ad0*/  IMAD.MOV.U32 R13, RZ, RZ, R31 ;  /* 0x000000ffff0d7224 */ /* 0x000fe400078e001f */
[----:B------:R-:W-:Y:S02]  /*22ae0*/  IMAD.MOV.U32 R12, RZ, RZ, 0x1 ;  /* 0x00000001ff0c7424 */ /* 0x000fe400078e00ff */
[----:B-1----:R-:W-:Y:S02]  /*22af0*/  IMAD.MOV.U32 R11, RZ, RZ, 0x1c1f ;  /* 0x00001c1fff0b7424 */ /* 0x002fe400078e00ff */
[----:B------:R-:W-:-:S07]  /*22b00*/  IMAD.MOV.U32 R15, RZ, RZ, -0x1 ;  /* 0xffffffffff0f7424 */ /* 0x000fce00078e00ff */
[----:B----4-:R-:W-:Y:S05]  /*22b10*/  WARPSYNC.COLLECTIVE R15, `(.L_x_2874) ;  /* 0x000000000f087348 */ /* 0x010fea0003c00000 */
[----:B------:R0:W1:Y:S02]  /*22b20*/  SHFL.IDX P6, R14, R13, R12, R11 ;  /* 0x0000000c0d0e7389 */ /* 0x00006400000c000b */
[----:B01--4-:R-:W-:Y:S01]  /*22b30*/  ENDCOLLECTIVE ;  /* 0x000000000000791b */ /* 0x013fe20003800000 */
.L_x_2874:
[----:B------:R-:W-:Y:S05]  /*22b40*/  BSYNC B1 ;  /* 0x0000000000017941 */ /* 0x000fea0003800000 */
.L_x_2873:
[----:B------:R-:W-:Y:S02]  /*22b50*/  IMAD.MOV.U32 R13, RZ, RZ, R10 ;  /* 0x000000ffff0d7224 */ /* 0x000fe400078e000a */
[----:B------:R-:W-:Y:S02]  /*22b60*/  IMAD.MOV.U32 R12, RZ, RZ, 0x1 ;  /* 0x00000001ff0c7424 */ /* 0x000fe400078e00ff */
[----:B------:R-:W-:Y:S02]  /*22b70*/  IMAD.MOV.U32 R11, RZ, RZ, 0x1c1f ;  /* 0x00001c1fff0b7424 */ /* 0x000fe400078e00ff */
[----:B------:R-:W-:Y:S02]  /*22b80*/  IMAD.MOV.U32 R15, RZ, RZ, -0x1 ;  /* 0xffffffffff0f7424 */ /* 0x000fe400078e00ff */
[----:B------:R-:W-:-:S07]  /*22b90*/  IMAD.MOV.U32 R0, RZ, RZ, R14 ;  /* 0x000000ffff007224 */ /* 0x000fce00078e000e */
[----:B------:R-:W-:Y:S05]  /*22ba0*/  WARPSYNC.COLLECTIVE R15, `(.L_x_2875) ;  /* 0x000000000f087348 */ /* 0x000fea0003c00000 */
[----:B------:R0:W1:Y:S02]  /*22bb0*/  SHFL.IDX P6, R14, R13, R12, R11 ;  /* 0x0000000c0d0e7389 */ /* 0x00006400000c000b */
[----:B01----:R-:W-:Y:S01]  /*22bc0*/  ENDCOLLECTIVE ;  /* 0x000000000000791b */ /* 0x003fe20003800000 */
.L_x_2875:
[----:B------:R-:W-:Y:S02]  /*22bd0*/  IMAD.MOV.U32 R13, RZ, RZ, R80 ;  /* 0x000000ffff0d7224 */ /* 0x000fe400078e0050 */
[----:B------:R-:W-:-:S07]  /*22be0*/  IMAD.MOV.U32 R3, RZ, RZ, R14 ;  /* 0x000000ffff037224 */ /* 0x000fce00078e000e */
[----:B------:R-:W-:Y:S05]  /*22bf0*/  WARPSYNC.COLLECTIVE R15, `(.L_x_2876) ;  /* 0x000000000f087348 */ /* 0x000fea0003c00000 */
[----:B------:R0:W1:Y:S02]  /*22c00*/  SHFL.IDX P6, R14, R13, R12, R11 ;  /* 0x0000000c0d0e7389 */ /* 0x00006400000c000b */
[----:B01----:R-:W-:Y:S01]  /*22c10*/  ENDCOLLECTIVE ;  /* 0x000000000000791b */ /* 0x003fe20003800000 */
.L_x_2876:
[----:B------:R-:W-:Y:S02]  /*22c20*/  IMAD.MOV.U32 R13, RZ, RZ, R30 ;  /* 0x000000ffff0d7224 */ /* 0x000fe400078e001e */
[----:B------:R-:W-:-:S07]  /*22c30*/  IMAD.MOV.U32 R7, RZ, RZ, R14 ;  /* 0x000000ffff077224 */ /* 0x000fce00078e000e */
[----:B------:R-:W-:Y:S05]  /*22c40*/  WARPSYNC.COLLECTIVE R15, `(.L_x_2877) ;  /* 0x000000000f087348 */ /* 0x000fea0003c00000 */
[----:B------:R0:W1:Y:S02]  /*22c50*/  SHFL.IDX P6, R14, R13, R12, R11 ;  /* 0x0000000c0d0e7389 */ /* 0x00006400000c000b */
[----:B01----:R-:W-:Y:S01]  /*22c60*/  ENDCOLLECTIVE ;  /* 0x000000000000791b */ /* 0x003fe20003800000 */
.L_x_2877:
[----:B------:R-:W-:Y:S01]  /*22c70*/  IMAD.MOV.U32 R30, RZ, RZ, R14 ;  /* 0x000000ffff1e7224 */ /* 0x000fe200078e000e */
[----:B------:R-:W-:Y:S06]  /*22c80*/  BRA `(.L_x_2878) ;  /* 0xfffffe64002c7947 */ /* 0x000fec000383ffff */
.L_x_2581:
[----:B0-----:R0:W1:Y:S02]  /*22c90*/  SYNCS.PHASECHK.TRANS64.TRYWAIT P0, [R2+URZ+0x28c00], R35 ;  /* 0x028c0023020075a7 */ /* 0x001064000800017f */
[----:B-1----:R-:W-:Y:S05]  /*22ca0*/  @!P0 NANOSLEEP.SYNCS 0x989680 ;  /* 0x009896800000895d */ /* 0x002fea0003900000 */
[----:B------:R-:W1:Y:S02]  /*22cb0*/  @!P0 SYNCS.PHASECHK.TRANS64 P0, [R2+URZ+0x28c00], R35 ;  /* 0x028c0023020085a7 */ /* 0x000e64000800007f */
[----:B-1----:R-:W-:Y:S05]  /*22cc0*/  @!P0 BRA `(.L_x_2581) ;  /* 0xfffffffc00f08947 */ /* 0x002fea000383ffff */
[----:B------:R-:W-:Y:S05]  /*22cd0*/  BRA `(.L_x_2879) ;  /* 0xfffffe68001c7947 */ /* 0x000fea000383ffff */
.L_x_2589:
[----:B------:R-:W0:Y:S01]  /*22ce0*/  LDC R37, c[0x0][0x3f4] ;  /* 0x0000fd00ff257b82 */ /* 0x000e220000000800 */
[----:B------:R-:W-:Y:S01]  /*22cf0*/  BSSY B1, `(.L_x_2880) ;  /* 0x0000008000017945 */ /* 0x000fe20003800000 */
[----:B------:R-:W-:Y:S02]  /*22d00*/  IMAD.MOV.U32 R13, RZ, RZ, R27 ;  /* 0x000000ffff0d7224 */ /* 0x000fe400078e001b */
[----:B------:R-:W-:Y:S02]  /*22d10*/  IMAD.MOV.U32 R12, RZ, RZ, RZ ;  /* 0x000000ffff0c7224 */ /* 0x000fe400078e00ff */
[----:B-1----:R-:W-:Y:S02]  /*22d20*/  IMAD.MOV.U32 R11, RZ, RZ, 0x1c1f ;  /* 0x00001c1fff0b7424 */ /* 0x002fe400078e00ff */
[----:B------:R-:W-:-:S07]  /*22d30*/  IMAD.MOV.U32 R15, RZ, RZ, -0x1 ;  /* 0xffffffffff0f7424 */ /* 0x000fce00078e00ff */
[----:B0---4-:R-:W-:Y:S05]  /*22d40*/  WARPSYNC.COLLECTIVE R15, `(.L_x_2881) ;  /* 0x000000000f087348 */ /* 0x011fea0003c00000 */
[----:B------:R1:W2:Y:S02]  /*22d50*/  SHFL.IDX P6, R14, R13, R12, R11 ;  /* 0x0000000c0d0e7389 */ /* 0x0002a400000c000b */
[----:B012-4-:R-:W-:Y:S01]  /*22d60*/  ENDCOLLECTIVE ;  /* 0x000000000000791b */ /* 0x017fe20003800000 */
.L_x_2881:
[----:B------:R-:W-:Y:S05]  /*22d70*/  BSYNC B1 ;  /* 0x0000000000017941 */ /* 0x000fea0003800000 */
.L_x_2880:
[----:B------:R-:W-:Y:S01]  /*22d80*/  IMAD.MOV.U32 R13, RZ, RZ, R26 ;  /* 0x000000ffff0d7224 */ /* 0x000fe200078e001a */
[----:B------:R-:W-:Y:S01]  /*22d90*/  ISETP.GE.AND P0, PT, R18, R37, PT ;  /* 0x000000251200720c */ /* 0x000fe20003f06270 */
[----:B------:R-:W-:Y:S02]  /*22da0*/  IMAD.MOV.U32 R12, RZ, RZ, RZ ;  /* 0x000000ffff0c7224 */ /* 0x000fe400078e00ff */
[----:B------:R-:W-:Y:S02]  /*22db0*/  IMAD.MOV.U32 R11, RZ, RZ, 0x1c1f ;  /* 0x00001c1fff0b7424 */ /* 0x000fe400078e00ff */
[----:B------:R-:W-:Y:S02]  /*22dc0*/  IMAD.MOV.U32 R15, RZ, RZ, -0x1 ;  /* 0xffffffffff0f7424 */ /* 0x000fe400078e00ff */
[----:B------:R-:W-:Y:S02]  /*22dd0*/  IMAD.MOV.U32 R0, RZ, RZ, R14 ;  /* 0x000000ffff007224 */ /* 0x000fe400078e000e */
[----:B------:R-:W-:-:S07]  /*22de0*/  IMAD R3, R23, R6, RZ ;  /* 0x0000000617037224 */ /* 0x000fce00078e02ff */
[----:B------:R-:W-:Y:S05]  /*22df0*/  WARPSYNC.COLLECTIVE R15, `(.L_x_2882) ;  /* 0x000000000f087348 */ /* 0x000fea0003c00000 */
[----:B------:R0:W1:Y:S02]  /*22e00*/  SHFL.IDX P6, R14, R13, R12, R11 ;  /* 0x0000000c0d0e7389 */ /* 0x00006400000c000b */
[----:B01----:R-:W-:Y:S01]  /*22e10*/  ENDCOLLECTIVE ;  /* 0x000000000000791b */ /* 0x003fe20003800000 */
.L_x_2882:
[----:B------:R-:W-:Y:S01]  /*22e20*/  ISETP.GE.OR P1, PT, R34, R3, P0 ;  /* 0x000000032200720c */ /* 0x000fe20000726670 */
[----:B------:R-:W-:-:S12]  /*22e30*/  IMAD.MOV.U32 R13, RZ, RZ, R25 ;  /* 0x000000ffff0d7224 */ /* 0x000fd800078e0019 */
[C---:B------:R-:W-:Y:S01]  /*22e40*/  @!P1 IMAD.SHL.U32 R7, R18.reuse, 0x2, RZ ;  /* 0x0000000212079824 */ /* 0x040fe200078e00ff */
[----:B------:R-:W-:Y:S01]  /*22e50*/  @!P1 SHF.L.U64.HI R6, R18, 0x1, R19 ;  /* 0x0000000112069819 */ /* 0x000fe20000010213 */
[----:B------:R-:W-:-:S07]  /*22e60*/  IMAD.MOV.U32 R4, RZ, RZ, R14 ;  /* 0x000000ffff047224 */ /* 0x000fce00078e000e */
[----:B------:R-:W-:Y:S05]  /*22e70*/  WARPSYNC.COLLECTIVE R15, `(.L_x_2883) ;  /* 0x000000000f087348 */ /* 0x000fea0003c00000 */
[----:B------:R0:W1:Y:S02]  /*22e80*/  SHFL.IDX P6, R14, R13, R12, R11 ;  /* 0x0000000c0d0e7389 */ /* 0x00006400000c000b */
[----:B01----:R-:W-:Y:S01]  /*22e90*/  ENDCOLLECTIVE ;  /* 0x000000000000791b */ /* 0x003fe20003800000 */
.L_x_2883:
[----:B------:R-:W-:-:S05]  /*22ea0*/  @!P1 IADD3 R8, P2, R4, R7, RZ ;  /* 0x0000000704089210 */ /* 0x000fca0007f5e0ff */
[----:B------:R-:W-:Y:S02]  /*22eb0*/  @!P1 IMAD.X R9, R0, 0x1, R6, P2 ;  /* 0x0000000100099824 */ /* 0x000fe400010e0606 */
[----:B------:R-:W-:Y:S02]  /*22ec0*/  IMAD.MOV.U32 R13, RZ, RZ, R35 ;  /* 0x000000ffff0d7224 */ /* 0x000fe400078e0023 */
[----:B------:R-:W-:-:S07]  /*22ed0*/  IMAD.MOV.U32 R5, RZ, RZ, R14 ;  /* 0x000000ffff057224 */ /* 0x000fce00078e000e */
[----:B------:R-:W-:Y:S05]  /*22ee0*/  WARPSYNC.COLLECTIVE R15, `(.L_x_2884) ;  /* 0x000000000f087348 */ /* 0x000fea0003c00000 */
[----:B------:R0:W1:Y:S02]  /*22ef0*/  SHFL.IDX P6, R14, R13, R12, R11 ;  /* 0x0000000c0d0e7389 */ /* 0x00006400000c000b */
[----:B01----:R-:W-:Y:S01]  /*22f00*/  ENDCOLLECTIVE ;  /* 0x000000000000791b */ /* 0x003fe20003800000 */
.L_x_2884:
[----:B------:R-:W2:Y:S01]  /*22f10*/  @!P1 LD.E.128 R8, desc[UR42][R8.64] ;  /* 0x0000002a08089980 */ /* 0x000ea2000c101d00 */
[----:B------:R-:W-:-:S05]  /*22f20*/  @!P1 IADD3 R4, P2, R14, R7, RZ ;  /* 0x000000070e049210 */ /* 0x000fca0007f5e0ff */
[----:B------:R-:W-:-:S06]  /*22f30*/  @!P1 IMAD.X R5, R5, 0x1, R6, P2 ;  /* 0x0000000105059824 */ /* 0x000fcc00010e0606 */
[----:B------:R-:W5:Y:S01]  /*22f40*/  @!P1 LD.E.128 R4, desc[UR42][R4.64] ;  /* 0x0000002a04049980 */ /* 0x000f62000c101d00 */
[----:B------:R-:W-:Y:S02]  /*22f50*/  CS2R R20, SRZ ;  /* 0x0000000000147805 */ /* 0x000fe4000001ff00 */
[----:B------:R-:W-:Y:S01]  /*22f60*/  CS2R R28, SRZ ;  /* 0x00000000001c7805 */ /* 0x000fe2000001ff00 */
[----:B------:R-:W-:Y:S01]  /*22f70*/  IMAD.MOV.U32 R13, RZ, RZ, R27 ;  /* 0x000000ffff0d7224 */ /* 0x000fe200078e001b */
[----:B------:R-:W-:Y:S02]  /*22f80*/  CS2R R30, SRZ ;  /* 0x00000000001e7805 */ /* 0x000fe4000001ff00 */
[----:B------:R-:W-:Y:S01]  /*22f90*/  CS2R R32, SRZ ;  /* 0x0000000000207805 */ /* 0x000fe2000001ff00 */
[----:B--2---:R-:W-:Y:S02]  /*22fa0*/  @!P1 IMAD.MOV.U32 R21, RZ, RZ, R9 ;  /* 0x000000ffff159224 */ /* 0x004fe400078e0009 */
[----:B------:R-:W-:-:S02]  /*22fb0*/  @!P1 IMAD.MOV.U32 R29, RZ, RZ, R11 ;  /* 0x000000ffff1d9224 */ /* 0x000fc400078e000b */
[----:B------:R-:W-:Y:S02]  /*22fc0*/  IMAD.MOV.U32 R12, RZ, RZ, R21 ;  /* 0x000000ffff0c7224 */ /* 0x000fe400078e0015 */
[----:B------:R-:W-:Y:S02]  /*22fd0*/  IMAD.MOV.U32 R11, RZ, RZ, 0x1c1f ;  /* 0x00001c1fff0b7424 */ /* 0x000fe400078e00ff */
[----:B------:R-:W-:Y:S01]  /*22fe0*/  @!P1 IMAD.MOV.U32 R20, RZ, RZ, R8 ;  /* 0x000000ffff149224 */ /* 0x000fe200078e0008 */
[----:B------:R-:W-:Y:S01]  /*22ff0*/  PRMT R46, R12, 0x7610, R46 ;  /* 0x000076100c2e7816 */ /* 0x000fe2000000002e */
[----:B------:R-:W-:Y:S02]  /*23000*/  IMAD.MOV.U32 R12, RZ, RZ, 0x1 ;  /* 0x00000001ff0c7424 */ /* 0x000fe400078e00ff */
[----:B------:R-:W-:Y:S02]  /*23010*/  IMAD.MOV.U32 R0, RZ, RZ, R20 ;  /* 0x000000ffff007224 */ /* 0x000fe400078e0014 */
[----:B------:R-:W-:-:S07]  /*23020*/  @!P1 IMAD.MOV.U32 R28, RZ, RZ, R10 ;  /* 0x000000ffff1c9224 */ /* 0x000fce00078e000a */
[----:B-----5:R-:W-:Y:S05]  /*23030*/  WARPSYNC.COLLECTIVE R15, `(.L_x_2885) ;  /* 0x000000000f087348 */ /* 0x020fea0003c00000 */
[----:B------:R0:W1:Y:S02]  /*23040*/  SHFL.IDX P6, R14, R13, R12, R11 ;  /* 0x0000000c0d0e7389 */ /* 0x00006400000c000b */
[----:B01---5:R-:W-:Y:S01]  /*23050*/  ENDCOLLECTIVE ;  /* 0x000000000000791b */ /* 0x023fe20003800000 */
.L_x_2885:
[----:B------:R-:W-:Y:S01]  /*23060*/  IMAD.MOV.U32 R9, RZ, RZ, R29 ;  /* 0x000000ffff097224 */ /* 0x000fe200078e001d */
[----:B------:R-:W-:Y:S01]  /*23070*/  PRMT R56, R0, 0x7610, R56 ;  /* 0x0000761000387816 */ /* 0x000fe20000000038 */
[----:B------:R-:W-:Y:S02]  /*23080*/  IMAD.MOV.U32 R8, RZ, RZ, R28 ;  /* 0x000000ffff087224 */ /* 0x000fe400078e001c */
[----:B------:R-:W-:Y:S02]  /*23090*/  @!P1 IMAD.MOV.U32 R30, RZ, RZ, R4 ;  /* 0x000000ffff1e9224 */ /* 0x000fe400078e0004 */
[----:B------:R-:W-:Y:S01]  /*230a0*/  @!P1 IMAD.MOV.U32 R31, RZ, RZ, R5 ;  /* 0x000000ffff1f9224 */ /* 0x000fe200078e0005 */
[----:B------:R-:W-:Y:S01]  /*230b0*/  PRMT R36, R8, 0x5410, R9 ;  /* 0x0000541008247816 */ /* 0x000fe20000000009 */
[----:B------:R-:W-:Y:S02]  /*230c0*/  @!P1 IMAD.MOV.U32 R32, RZ, RZ, R6 ;  /* 0x000000ffff209224 */ /* 0x000fe400078e0006 */
[----:B------:R-:W-:-:S02]  /*230d0*/  @!P1 IMAD.MOV.U32 R33, RZ, RZ, R7 ;  /* 0x000000ffff219224 */ /* 0x000fc400078e0007 */
[----:B------:R-:W-:Y:S02]  /*230e0*/  IMAD.MOV.U32 R13, RZ, RZ, R26 ;  /* 0x000000ffff0d7224 */ /* 0x000fe400078e001a */
[----:B------:R-:W-:Y:S02]  /*230f0*/  IMAD.MOV.U32 R4, RZ, RZ, R30 ;  /* 0x000000ffff047224 */ /* 0x000fe400078e001e */
[----:B------:R-:W-:Y:S02]  /*23100*/  IMAD.MOV.U32 R5, RZ, RZ, R31 ;  /* 0x000000ffff057224 */ /* 0x000fe400078e001f */
[----:B------:R-:W-:Y:S01]  /*23110*/  IMAD.MOV.U32 R6, RZ, RZ, R32 ;  /* 0x000000ffff067224 */ /* 0x000fe200078e0020 */
[----:B------:R-:W-:Y:S01]  /*23120*/  PRMT R40, R40, 0x5410, R4 ;  /* 0x0000541028287816 */ /* 0x000fe20000000004 */
[----:B------:R-:W-:Y:S01]  /*23130*/  IMAD.MOV.U32 R7, RZ, RZ, R33 ;  /* 0x000000ffff077224 */ /* 0x000fe200078e0021 */
[----:B------:R-:W-:Y:S01]  /*23140*/  PRMT R47, R5, 0x7610, R47 ;  /* 0x00007610052f7816 */ /* 0x000fe2000000002f */
[----:B------:R-:W-:Y:S01]  /*23150*/  IMAD.MOV.U32 R0, RZ, RZ, R14 ;  /* 0x000000ffff007224 */ /* 0x000fe200078e000e */
[----:B------:R-:W-:-:S07]  /*23160*/  PRMT R57, R6, 0x7610, R57 ;  /* 0x0000761006397816 */ /* 0x000fce0000000039 */
[----:B------:R-:W-:Y:S05]  /*23170*/  WARPSYNC.COLLECTIVE R15, `(.L_x_2886) ;  /* 0x000000000f087348 */ /* 0x000fea0003c00000 */
[----:B------:R0:W1:Y:S02]  /*23180*/  SHFL.IDX P6, R14, R13, R12, R11 ;  /* 0x0000000c0d0e7389 */ /* 0x00006400000c000b */
[----:B01----:R-:W-:Y:S01]  /*23190*/  ENDCOLLECTIVE ;  /* 0x000000000000791b */ /* 0x003fe20003800000 */
.L_x_2886:
[----:B------:R-:W-:Y:S02]  /*231a0*/  PRMT R50, R7, 0x7610, R50 ;  /* 0x0000761007327816 */ /* 0x000fe40000000032 */
[----:B------:R-:W-:Y:S02]  /*231b0*/  CS2R R4, SRZ ;  /* 0x0000000000047805 */ /* 0x000fe4000001ff00 */
[----:B------:R-:W-:Y:S01]  /*231c0*/  MOV R13, R25 ;  /* 0x00000019000d7202 */ /* 0x000fe20000000f00 */
[----:B------:R-:W-:-:S07]  /*231d0*/  IMAD.MOV.U32 R24, RZ, RZ, R14 ;  /* 0x000000ffff187224 */ /* 0x000fce00078e000e */
[----:B------:R-:W-:Y:S05]  /*231e0*/  WARPSYNC.COLLECTIVE R15, `(.L_x_2887) ;  /* 0x000000000f087348 */ /* 0x000fea0003c00000 */
[----:B------:R0:W1:Y:S02]  /*231f0*/  SHFL.IDX P6, R14, R13, R12, R11 ;  /* 0x0000000c0d0e7389 */ /* 0x00006400000c000b */
[----:B01----:R-:W-:Y:S01]  /*23200*/  ENDCOLLECTIVE ;  /* 0x000000000000791b */ /* 0x003fe20003800000 */
.L_x_2887:
[----:B------:R-:W-:Y:S02]  /*23210*/  IMAD.MOV.U32 R13, RZ, RZ, R35 ;  /* 0x000000ffff0d7224 */ /* 0x000fe400078e0023 */
[----:B------:R-:W-:-:S07]  /*23220*/  IMAD.MOV.U32 R25, RZ, RZ, R14 ;  /* 0x000000ffff197224 */ /* 0x000fce00078e000e */
[----:B------:R-:W-:Y:S05]  /*23230*/  WARPSYNC.COLLECTIVE R15, `(.L_x_2888) ;  /* 0x000000000f087348 */ /* 0x000fea0003c00000 */
[----:B------:R0:W1:Y:S02]  /*23240*/  SHFL.IDX P6, R14, R13, R12, R11 ;  /* 0x0000000c0d0e7389 */ /* 0x00006400000c000b */
[----:B01----:R-:W-:Y:S01]  /*23250*/  ENDCOLLECTIVE ;  /* 0x000000000000791b */ /* 0x003fe20003800000 */
.L_x_2888:
[----:B------:R-:W-:Y:S05]  /*23260*/  BRA `(.L_x_2889) ;  /* 0xfffffe7400007947 */ /* 0x000fea000383ffff */
.L_x_2593:
[----:B0-----:R0:W1:Y:S02]  /*23270*/  SYNCS.PHASECHK.TRANS64.TRYWAIT P1, [R2+URZ+0x28c00], R13 ;  /* 0x028c000d020075a7 */ /* 0x001064000802017f */
[----:B-1----:R-:W-:Y:S05]  /*23280*/  @!P1 NANOSLEEP.SYNCS 0x989680 ;  /* 0x009896800000995d */ /* 0x002fea0003900000 */
[----:B------:R-:W1:Y:S02]  /*23290*/  @!P1 SYNCS.PHASECHK.TRANS64 P1, [R2+URZ+0x28c00], R13 ;  /* 0x028c000d020095a7 */ /* 0x000e64000802007f */
[----:B-1----:R-:W-:Y:S05]  /*232a0*/  @!P1 BRA `(.L_x_2593) ;  /* 0xfffffffc00f09947 */ /* 0x002fea000383ffff */
[----:B------:R-:W-:Y:S05]  /*232b0*/  BRA `(.L_x_2890) ;  /* 0xfffffe7400987947 */ /* 0x000fea000383ffff */
.L_x_2599:
[----:B0-----:R0:W2:Y:S02]  /*232c0*/  SYNCS.PHASECHK.TRANS64.TRYWAIT P1, [R15+URZ+0x28c30], R56 ;  /* 0x028c30380f0075a7 */ /* 0x0010a4000802017f */
[----:B--2---:R-:W-:Y:S05]  /*232d0*/  @!P1 NANOSLEEP.SYNCS 0x989680 ;  /* 0x009896800000995d */ /* 0x004fea0003900000 */
[----:B------:R-:W2:Y:S02]  /*232e0*/  @!P1 SYNCS.PHASECHK.TRANS64 P1, [R15+URZ+0x28c30], R56 ;  /* 0x028c30380f0095a7 */ /* 0x000ea4000802007f */
[----:B--2---:R-:W-:Y:S05]  /*232f0*/  @!P1 BRA `(.L_x_2599) ;  /* 0xfffffffc00f09947 */ /* 0x004fea000383ffff */
[----:B------:R-:W-:Y:S05]  /*23300*/  BRA `(.L_x_2598) ;  /* 0xfffffe84000c7947 */ /* 0x000fea000383ffff */
.L_x_2613:
[----:B--2---:R2:W3:Y:S02]  /*23310*/  SYNCS.PHASECHK.TRANS64.TRYWAIT P1, [R15+URZ+0x28c50], R56 ;  /* 0x028c50380f0075a7 */ /* 0x0044e4000802017f */
[----:B---3--:R-:W-:Y:S05]  /*23320*/  @!P1 NANOSLEEP.SYNCS 0x989680 ;  /* 0x009896800000995d */ /* 0x008fea0003900000 */
[----:B------:R-:W3:Y:S02]  /*23330*/  @!P1 SYNCS.PHASECHK.TRANS64 P1, [R15+URZ+0x28c50], R56 ;  /* 0x028c50380f0095a7 */ /* 0x000ee4000802007f */
[----:B---3--:R-:W-:Y:S05]  /*23340*/  @!P1 BRA `(.L_x_2613) ;  /* 0xfffffffc00f09947 */ /* 0x008fea000383ffff */
[----:B------:R-:W-:Y:S05]  /*23350*/  BRA `(.L_x_2612) ;  /* 0xfffffe9c00dc7947 */ /* 0x000fea000383ffff */
.L_x_2626:
[----:B-1----:R1:W2:Y:S02]  /*23360*/  SYNCS.PHASECHK.TRANS64.TRYWAIT P1, [R209+URZ+0x28c30], R210 ;  /* 0x028c30d2d10075a7 */ /* 0x0022a4000802017f */
[----:B--2---:R-:W-:Y:S05]  /*23370*/  @!P1 NANOSLEEP.SYNCS 0x989680 ;  /* 0x009896800000995d */ /* 0x004fea0003900000 */
[----:B------:R-:W2:Y:S02]  /*23380*/  @!P1 SYNCS.PHASECHK.TRANS64 P1, [R209+URZ+0x28c30], R210 ;  /* 0x028c30d2d10095a7 */ /* 0x000ea4000802007f */
[----:B--2---:R-:W-:Y:S05]  /*23390*/  @!P1 BRA `(.L_x_2626) ;  /* 0xfffffffc00f09947 */ /* 0x004fea000383ffff */
[----:B------:R-:W-:Y:S05]  /*233a0*/  BRA `(.L_x_2625) ;  /* 0xfffffea400647947 */ /* 0x000fea000383ffff */
.L_x_2640:
[----:B---3--:R3:W4:Y:S02]  /*233b0*/  SYNCS.PHASECHK.TRANS64.TRYWAIT P1, [R209+URZ+0x28c50], R210 ;  /* 0x028c50d2d10075a7 */ /* 0x008724000802017f */
[----:B----4-:R-:W-:Y:S05]  /*233c0*/  @!P1 NANOSLEEP.SYNCS 0x989680 ;  /* 0x009896800000995d */ /* 0x010fea0003900000 */
[----:B------:R-:W4:Y:S02]  /*233d0*/  @!P1 SYNCS.PHASECHK.TRANS64 P1, [R209+URZ+0x28c50], R210 ;  /* 0x028c50d2d10095a7 */ /* 0x000f24000802007f */
[----:B----4-:R-:W-:Y:S05]  /*233e0*/  @!P1 BRA `(.L_x_2640) ;  /* 0xfffffffc00f09947 */ /* 0x010fea000383ffff */
[----:B------:R-:W-:Y:S05]  /*233f0*/  BRA `(.L_x_2639) ;  /* 0xfffffec400ec7947 */ /* 0x000fea000383ffff */
.L_x_2654:
[----:B-1----:R1:W2:Y:S02]  /*23400*/  SYNCS.PHASECHK.TRANS64.TRYWAIT P2, [R15+URZ+0x28c30], R203 ;  /* 0x028c30cb0f0075a7 */ /* 0x0022a4000804017f */
[----:B--2---:R-:W-:Y:S05]  /*23410*/  @!P2 NANOSLEEP.SYNCS 0x989680 ;  /* 0x009896800000a95d */ /* 0x004fea0003900000 */
[----:B------:R-:W2:Y:S02]  /*23420*/  @!P2 SYNCS.PHASECHK.TRANS64 P2, [R15+URZ+0x28c30], R203 ;  /* 0x028c30cb0f00a5a7 */ /* 0x000ea4000804007f */
[----:B--2---:R-:W-:Y:S05]  /*23430*/  @!P2 BRA `(.L_x_2654) ;  /* 0xfffffffc00f0a947 */ /* 0x004fea000383ffff */
[----:B------:R-:W-:Y:S05]  /*23440*/  BRA `(.L_x_2653) ;  /* 0xfffffecc00b87947 */ /* 0x000fea000383ffff */
.L_x_2660:
[----:B----4-:R4:W0:Y:S02]  /*23450*/  SYNCS.PHASECHK.TRANS64.TRYWAIT P2, [R15+URZ+0x28c50], R203 ;  /* 0x028c50cb0f0075a7 */ /* 0x010824000804017f */
[----:B0-----:R-:W-:Y:S05]  /*23460*/  @!P2 NANOSLEEP.SYNCS 0x989680 ;  /* 0x009896800000a95d */ /* 0x001fea0003900000 */
[----:B------:R-:W0:Y:S02]  /*23470*/  @!P2 SYNCS.PHASECHK.TRANS64 P2, [R15+URZ+0x28c50], R203 ;  /* 0x028c50cb0f00a5a7 */ /* 0x000e24000804007f */
[----:B0-----:R-:W-:Y:S05]  /*23480*/  @!P2 BRA `(.L_x_2660) ;  /* 0xfffffffc00f0a947 */ /* 0x001fea000383ffff */
[----:B------:R-:W-:Y:S05]  /*23490*/  BRA `(.L_x_2659) ;  /* 0xfffffee400187947 */ /* 0x000fea000383ffff */
.L_x_2669:
[----:B-1----:R1:W2:Y:S02]  /*234a0*/  SYNCS.PHASECHK.TRANS64.TRYWAIT P1, [R20+URZ+0x28c30], R202 ;  /* 0x028c30ca140075a7 */ /* 0x0022a4000802017f */
[----:B--2---:R-:W-:Y:S05]  /*234b0*/  @!P1 NANOSLEEP.SYNCS 0x989680 ;  /* 0x009896800000995d */ /* 0x004fea0003900000 */
[----:B------:R-:W2:Y:S02]  /*234c0*/  @!P1 SYNCS.PHASECHK.TRANS64 P1, [R20+URZ+0x28c30], R202 ;  /* 0x028c30ca140095a7 */ /* 0x000ea4000802007f */
[----:B--2---:R-:W-:Y:S05]  /*234d0*/  @!P1 BRA `(.L_x_2669) ;  /* 0xfffffffc00f09947 */ /* 0x004fea000383ffff */
[----:B------:R-:W-:Y:S05]  /*234e0*/  BRA `(.L_x_2668) ;  /* 0xfffffee800307947 */ /* 0x000fea000383ffff */
.L_x_2683:
[----:B-1----:R1:W2:Y:S02]  /*234f0*/  SYNCS.PHASECHK.TRANS64.TRYWAIT P1, [R20+URZ+0x28c50], R202 ;  /* 0x028c50ca140075a7 */ /* 0x0022a4000802017f */
[----:B--2---:R-:W-:Y:S05]  /*23500*/  @!P1 NANOSLEEP.SYNCS 0x989680 ;  /* 0x009896800000995d */ /* 0x004fea0003900000 */
[----:B------:R-:W2:Y:S02]  /*23510*/  @!P1 SYNCS.PHASECHK.TRANS64 P1, [R20+URZ+0x28c50], R202 ;  /* 0x028c50ca140095a7 */ /* 0x000ea4000802007f */
[----:B--2---:R-:W-:Y:S05]  /*23520*/  @!P1 BRA `(.L_x_2683) ;  /* 0xfffffffc00f09947 */ /* 0x004fea000383ffff */
[----:B------:R-:W-:Y:S05]  /*23530*/  BRA `(.L_x_2682) ;  /* 0xffffff0800407947 */ /* 0x000fea000383ffff */
.L_x_2727:
[----:B------:R-:W0:Y:S01]  /*23540*/  S2R R13, SR_TID.X ;  /* 0x00000000000d7919 */ /* 0x000e220000002100 */
[----:B------:R-:W-:Y:S01]  /*23550*/  BSSY B1, `(.L_x_2891) ;  /* 0x0000009000017945 */ /* 0x000fe20003800000 */
[----:B------:R-:W-:Y:S02]  /*23560*/  IMAD.MOV.U32 R12, RZ, RZ, RZ ;  /* 0x000000ffff0c7224 */ /* 0x000fe400078e00ff */
[----:B------:R-:W-:Y:S02]  /*23570*/  IMAD.MOV.U32 R11, RZ, RZ, 0x1f ;  /* 0x0000001fff0b7424 */ /* 0x000fe400078e00ff */
[----:B------:R-:W-:Y:S01]  /*23580*/  IMAD.MOV.U32 R15, RZ, RZ, -0x1 ;  /* 0xffffffffff0f7424 */ /* 0x000fe200078e00ff */
[----:B0-----:R-:W-:-:S04]  /*23590*/  SHF.R.U32.HI R13, RZ, 0x5, R13 ;  /* 0x00000005ff0d7819 */ /* 0x001fc8000001160d */
[----:B------:R-:W-:-:S07]  /*235a0*/  LOP3.LUT R13, R13, 0x3, RZ, 0xc0, !PT ;  /* 0x000000030d0d7812 */ /* 0x000fce00078ec0ff */
[----:B-1----:R-:W-:Y:S05]  /*235b0*/  WARPSYNC.COLLECTIVE R15, `(.L_x_2892) ;  /* 0x000000000f087348 */ /* 0x002fea0003c00000 */
[----:B-1----:R0:W1:Y:S02]  /*235c0*/  SHFL.IDX P6, R14, R13, R12, R11 ;  /* 0x0000000c0d0e7389 */ /* 0x00206400000c000b */
[----:B01----:R-:W-:Y:S01]  /*235d0*/  ENDCOLLECTIVE ;  /* 0x000000000000791b */ /* 0x003fe20003800000 */
.L_x_2892:
[----:B------:R-:W-:Y:S05]  /*235e0*/  BSYNC B1 ;  /* 0x0000000000017941 */ /* 0x000fea0003800000 */
.L_x_2891:
[----:B------:R-:W-:Y:S05]  /*235f0*/  BRA `(.L_x_2893) ;  /* 0xffffff8000e07947 */ /* 0x000fea000383ffff */
.L_x_2729:
[----:B------:R-:W-:Y:S01]  /*23600*/  BSSY B1, `(.L_x_2894) ;  /* 0x0000006000017945 */ /* 0x000fe20003800000 */
[----:B------:R-:W-:-:S07]  /*23610*/  IMAD.MOV.U32 R15, RZ, RZ, -0x1 ;  /* 0xffffffffff0f7424 */ /* 0x000fce00078e00ff */
[----:B0-----:R-:W-:Y:S05]  /*23620*/  WARPSYNC.COLLECTIVE R15, `(.L_x_2895) ;  /* 0x000000000f0c7348 */ /* 0x001fea0003c00000 */
[----:B------:R-:W-:Y:S02]  /*23630*/  ELECT P6, UR62, PT ;  /* 0x00000000003e782f */ /* 0x000fe400038c0000 */
[----:B------:R-:W-:Y:S01]  /*23640*/  MOV R14, UR62 ;  /* 0x0000003e000e7c02 */ /* 0x000fe20008000f00 */
[----:B0-----:R-:W-:Y:S10]  /*23650*/  ENDCOLLECTIVE ;  /* 0x000000000000791b */ /* 0x001ff40003800000 */
.L_x_2895:
[----:B------:R-:W-:Y:S05]  /*23660*/  BSYNC B1 ;  /* 0x0000000000017941 */ /* 0x000fea0003800000 */
.L_x_2894:
[----:B------:R-:W-:Y:S05]  /*23670*/  BRA `(.L_x_2728) ;  /* 0xffffff8000d87947 */ /* 0x000fea000383ffff */
.L_x_2731:
[----:B0-----:R0:W1:Y:S02]  /*23680*/  SYNCS.PHASECHK.TRANS64.TRYWAIT P0, [R18+URZ+0x28c20], R2 ;  /* 0x028c2002120075a7 */ /* 0x001064000800017f */
[----:B-1----:R-:W-:Y:S05]  /*23690*/  @!P0 NANOSLEEP.SYNCS 0x989680 ;  /* 0x009896800000895d */ /* 0x002fea0003900000 */
[----:B------:R-:W1:Y:S02]  /*236a0*/  @!P0 SYNCS.PHASECHK.TRANS64 P0, [R18+URZ+0x28c20], R2 ;  /* 0x028c2002120085a7 */ /* 0x000e64000800007f */
[----:B-1----:R-:W-:Y:S05]  /*236b0*/  @!P0 BRA `(.L_x_2731) ;  /* 0xfffffffc00f08947 */ /* 0x002fea000383ffff */
[----:B------:R-:W-:Y:S05]  /*236c0*/  BRA `(.L_x_2896) ;  /* 0xffffff8000e87947 */ /* 0x000fea000383ffff */
.L_x_2735:
[----:B0-----:R0:W1:Y:S02]  /*236d0*/  SYNCS.PHASECHK.TRANS64.TRYWAIT P0, [R11+URZ+0x28ca0], R2 ;  /* 0x028ca0020b0075a7 */ /* 0x001064000800017f */
[----:B-1----:R-:W-:Y:S05]  /*236e0*/  @!P0 NANOSLEEP.SYNCS 0x989680 ;  /* 0x009896800000895d */ /* 0x002fea0003900000 */
[----:B------:R-:W1:Y:S02]  /*236f0*/  @!P0 SYNCS.PHASECHK.TRANS64 P0, [R11+URZ+0x28ca0], R2 ;  /* 0x028ca0020b0085a7 */ /* 0x000e64000800007f */
[----:B-1----:R-:W-:Y:S05]  /*23700*/  @!P0 BRA `(.L_x_2735) ;  /* 0xfffffffc00f08947 */ /* 0x002fea000383ffff */
[----:B------:R-:W-:Y:S05]  /*23710*/  BRA `(.L_x_2897) ;  /* 0xffffff8400007947 */ /* 0x000fea000383ffff */
.L_x_2740:
[----:B-1----:R1:W2:Y:S02]  /*23720*/  SYNCS.PHASECHK.TRANS64.TRYWAIT P0, [R11+URZ+0x28cc0], R2 ;  /* 0x028cc0020b0075a7 */ /* 0x0022a4000800017f */
[----:B--2---:R-:W-:Y:S05]  /*23730*/  @!P0 NANOSLEEP.SYNCS 0x989680 ;  /* 0x009896800000895d */ /* 0x004fea0003900000 */
[----:B------:R-:W2:Y:S02]  /*23740*/  @!P0 SYNCS.PHASECHK.TRANS64 P0, [R11+URZ+0x28cc0], R2 ;  /* 0x028cc0020b0085a7 */ /* 0x000ea4000800007f */
[----:B--2---:R-:W-:Y:S05]  /*23750*/  @!P0 BRA `(.L_x_2740) ;  /* 0xfffffffc00f08947 */ /* 0x004fea000383ffff */
[----:B------:R-:W-:Y:S05]  /*23760*/  BRA `(.L_x_2898) ;  /* 0xffffff84007c7947 */ /* 0x000fea000383ffff */
.L_x_2754:
[----:B0-----:R0:W1:Y:S02]  /*23770*/  SYNCS.PHASECHK.TRANS64.TRYWAIT P1, [R11+URZ+0x28ca0], R2 ;  /* 0x028ca0020b0075a7 */ /* 0x001064000802017f */
[----:B-1----:R-:W-:Y:S05]  /*23780*/  @!P1 NANOSLEEP.SYNCS 0x989680 ;  /* 0x009896800000995d */ /* 0x002fea0003900000 */
[----:B------:R-:W1:Y:S02]  /*23790*/  @!P1 SYNCS.PHASECHK.TRANS64 P1, [R11+URZ+0x28ca0], R2 ;  /* 0x028ca0020b0095a7 */ /* 0x000e64000802007f */
[----:B-1----:R-:W-:Y:S05]  /*237a0*/  @!P1 BRA `(.L_x_2754) ;  /* 0xfffffffc00f09947 */ /* 0x002fea000383ffff */
[----:B------:R-:W-:Y:S05]  /*237b0*/  BRA `(.L_x_2899) ;  /* 0xffffff8c00e07947 */ /* 0x000fea000383ffff */
.L_x_2759:
[----:B-1----:R1:W2:Y:S02]  /*237c0*/  SYNCS.PHASECHK.TRANS64.TRYWAIT P1, [R11+URZ+0x28cc0], R2 ;  /* 0x028cc0020b0075a7 */ /* 0x0022a4000802017f */
[----:B--2---:R-:W-:Y:S05]  /*237d0*/  @!P1 NANOSLEEP.SYNCS 0x989680 ;  /* 0x009896800000995d */ /* 0x004fea0003900000 */
[----:B------:R-:W2:Y:S02]  /*237e0*/  @!P1 SYNCS.PHASECHK.TRANS64 P1, [R11+URZ+0x28cc0], R2 ;  /* 0x028cc0020b0095a7 */ /* 0x000ea4000802007f */
[----:B--2---:R-:W-:Y:S05]  /*237f0*/  @!P1 BRA `(.L_x_2759) ;  /* 0xfffffffc00f09947 */ /* 0x004fea000383ffff */
[----:B------:R-:W-:Y:S05]  /*23800*/  BRA `(.L_x_2900) ;  /* 0xffffff9000587947 */ /* 0x000fea000383ffff */
.L_x_2789:
[----:B------:R-:W1:Y:S01]  /*23810*/  S2R R11, SR_TID.X ;  /* 0x00000000000b7919 */ /* 0x000e620000002100 */
[----:B------:R-:W-:Y:S01]  /*23820*/  BSSY B0, `(.L_x_2901) ;  /* 0x000000a000007945 */ /* 0x000fe20003800000 */
[----:B------:R-:W-:Y:S02]  /*23830*/  IMAD.MOV.U32 R12, RZ, RZ, RZ ;  /* 0x000000ffff0c7224 */ /* 0x000fe400078e00ff */
[----:B------:R-:W-:Y:S01]  /*23840*/  IMAD.MOV.U32 R15, RZ, RZ, -0x1 ;  /* 0xffffffffff0f7424 */ /* 0x000fe200078e00ff */
[----:B-1----:R-:W-:-:S04]  /*23850*/  SHF.R.U32.HI R11, RZ, 0x5, R11 ;  /* 0x00000005ff0b7819 */ /* 0x002fc8000001160b */
[----:B------:R-:W-:-:S05]  /*23860*/  LOP3.LUT R11, R11, 0x3, RZ, 0xc0, !PT ;  /* 0x000000030b0b7812 */ /* 0x000fca00078ec0ff */
[----:B------:R-:W-:Y:S02]  /*23870*/  IMAD.MOV.U32 R13, RZ, RZ, R11 ;  /* 0x000000ffff0d7224 */ /* 0x000fe400078e000b */
[----:B------:R-:W-:-:S07]  /*23880*/  IMAD.MOV.U32 R11, RZ, RZ, 0x1f ;  /* 0x0000001fff0b7424 */ /* 0x000fce00078e00ff */
[----:B0----5:R-:W-:Y:S05]  /*23890*/  WARPSYNC.COLLECTIVE R15, `(.L_x_2902) ;  /* 0x000000000f087348 */ /* 0x021fea0003c00000 */
[----:B------:R1:W2:Y:S02]  /*238a0*/  SHFL.IDX P6, R14, R13, R12, R11 ;  /* 0x0000000c0d0e7389 */ /* 0x0002a400000c000b */
[----:B012--5:R-:W-:Y:S01]  /*238b0*/  ENDCOLLECTIVE ;  /* 0x000000000000791b */ /* 0x027fe20003800000 */
.L_x_2902:
[----:B------:R-:W-:Y:S05]  /*238c0*/  BSYNC B0 ;  /* 0x0000000000007941 */ /* 0x000fea0003800000 */
.L_x_2901:
[----:B------:R-:W-:Y:S05]  /*238d0*/  BRA `(.L_x_2903) ;  /* 0xffffffa800d47947 */ /* 0x000fea000383ffff */
.L_x_2792:
[----:B-1----:R1:W2:Y:S02]  /*238e0*/  SYNCS.PHASECHK.TRANS64.TRYWAIT P0, [R25+URZ+0x28c40], R0 ;  /* 0x028c4000190075a7 */ /* 0x0022a4000800017f */
[----:B--2---:R-:W-:Y:S05]  /*238f0*/  @!P0 NANOSLEEP.SYNCS 0x989680 ;  /* 0x009896800000895d */ /* 0x004fea0003900000 */
[----:B------:R-:W2:Y:S02]  /*23900*/  @!P0 SYNCS.PHASECHK.TRANS64 P0, [R25+URZ+0x28c40], R0 ;  /* 0x028c4000190085a7 */ /* 0x000ea4000800007f */
[----:B--2---:R-:W-:Y:S05]  /*23910*/  @!P0 BRA `(.L_x_2792) ;  /* 0xfffffffc00f08947 */ /* 0x004fea000383ffff */
[----:B------:R-:W-:Y:S05]  /*23920*/  BRA `(.L_x_2904) ;  /* 0xffffffac000c7947 */ /* 0x000fea000383ffff */
.L_x_2793:
        /* <DEDUP_REMOVED lines=8> */
.L_x_2906:
[----:B------:R-:W-:Y:S05]  /*239b0*/  BSYNC B0 ;  /* 0x0000000000007941 */ /* 0x000fea0003800000 */
.L_x_2905:
        /* <DEDUP_REMOVED lines=9> */
.L_x_2907:
[----:B------:R-:W-:Y:S02]  /*23a50*/  IMAD.MOV.U32 R13, RZ, RZ, R5 ;  /* 0x000000ffff0d7224 */ /* 0x000fe400078e0005 */
[----:B------:R-:W-:Y:S02]  /*23a60*/  IMAD.MOV.U32 R12, RZ, RZ, 0x1 ;  /* 0x00000001ff0c7424 */ /* 0x000fe400078e00ff */
[----:B------:R-:W-:-:S07]  /*23a70*/  IMAD.MOV.U32 R3, RZ, RZ, R14 ;  /* 0x000000ffff037224 */ /* 0x000fce00078e000e */
[----:B------:R-:W-:Y:S05]  /*23a80*/  WARPSYNC.COLLECTIVE R15, `(.L_x_2908) ;  /* 0x000000000f087348 */ /* 0x000fea0003c00000 */
[----:B------:R0:W1:Y:S02]  /*23a90*/  SHFL.IDX P6, R14, R13, R12, R11 ;  /* 0x0000000c0d0e7389 */ /* 0x00006400000c000b */
[----:B01----:R-:W-:Y:S01]  /*23aa0*/  ENDCOLLECTIVE ;  /* 0x000000000000791b */ /* 0x003fe20003800000 */
.L_x_2908:
        /* <DEDUP_REMOVED lines=15> */
.L_x_2909:
[----:B------:R-:W-:Y:S02]  /*23ba0*/  @P0 IMAD R6, R4, 0x2, R18 ;  /* 0x0000000204060824 */ /* 0x000fe400078e0212 */
[----:B------:R-:W-:Y:S02]  /*23bb0*/  IMAD.MOV.U32 R13, RZ, RZ, R5 ;  /* 0x000000ffff0d7224 */ /* 0x000fe400078e0005 */
[----:B------:R-:W-:Y:S02]  /*23bc0*/  IMAD.MOV.U32 R12, RZ, RZ, 0x2 ;  /* 0x00000002ff0c7424 */ /* 0x000fe400078e00ff */
[----:B------:R-:W-:-:S07]  /*23bd0*/  IMAD.MOV.U32 R3, RZ, RZ, R14 ;  /* 0x000000ffff037224 */ /* 0x000fce00078e000e */
[----:B------:R-:W-:Y:S05]  /*23be0*/  WARPSYNC.COLLECTIVE R15, `(.L_x_2910) ;  /* 0x000000000f087348 */ /* 0x000fea0003c00000 */
[----:B------:R0:W1:Y:S02]  /*23bf0*/  SHFL.IDX P6, R14, R13, R12, R11 ;  /* 0x0000000c0d0e7389 */ /* 0x00006400000c000b */
[----:B01----:R-:W-:Y:S01]  /*23c00*/  ENDCOLLECTIVE ;  /* 0x000000000000791b */ /* 0x003fe20003800000 */
.L_x_2910:
        /* <DEDUP_REMOVED lines=15> */
.L_x_2911:
[----:B------:R-:W-:Y:S02]  /*23d00*/  @P0 IMAD R6, R4, 0x2, R18 ;  /* 0x0000000204060824 */ /* 0x000fe400078e0212 */
[----:B------:R-:W-:Y:S02]  /*23d10*/  IMAD.MOV.U32 R13, RZ, RZ, R5 ;  /* 0x000000ffff0d7224 */ /* 0x000fe400078e0005 */
[----:B------:R-:W-:Y:S02]  /*23d20*/  IMAD.MOV.U32 R12, RZ, RZ, 0x3 ;  /* 0x00000003ff0c7424 */ /* 0x000fe400078e00ff */
[----:B------:R-:W-:-:S07]  /*23d30*/  IMAD.MOV.U32 R3, RZ, RZ, R14 ;  /* 0x000000ffff037224 */ /* 0x000fce00078e000e */
[----:B------:R-:W-:Y:S05]  /*23d40*/  WARPSYNC.COLLECTIVE R15, `(.L_x_2912) ;  /* 0x000000000f087348 */ /* 0x000fea0003c00000 */
[----:B------:R0:W1:Y:S02]  /*23d50*/  SHFL.IDX P6, R14, R13, R12, R11 ;  /* 0x0000000c0d0e7389 */ /* 0x00006400000c000b */
[----:B01----:R-:W-:Y:S01]  /*23d60*/  ENDCOLLECTIVE ;  /* 0x000000000000791b */ /* 0x003fe20003800000 */
.L_x_2912:
        /* <DEDUP_REMOVED lines=10> */
.L_x_2913:
[----:B------:R-:W-:Y:S01]  /*23e10*/  @!PT LDS RZ, [RZ] ;  /* 0x00000000fffff984 */ /* 0x000fe20000000800 */
[----:B------:R-:W-:Y:S01]  /*23e20*/  @!PT LDS RZ, [RZ] ;  /* 0x00000000fffff984 */ /* 0x000fe20000000800 */
[----:B------:R-:W-:Y:S01]  /*23e30*/  @!PT LDS RZ, [RZ] ;  /* 0x00000000fffff984 */ /* 0x000fe20000000800 */
[----:B------:R0:W-:Y:S01]  /*23e40*/  @P0 LDGSTS.E.BYPASS.LTC128B.128 [R6+0x23400], desc[UR42][R2.64], !P2 ;  /* 0x2340000002060fae */ /* 0x0001e2000d101d6a */
[----:B------:R-:W-:Y:S01]  /*23e50*/  IMAD.MOV.U32 R0, RZ, RZ, R14 ;  /* 0x000000ffff007224 */ /* 0x000fe200078e000e */
[----:B------:R-:W-:Y:S06]  /*23e60*/  BRA `(.L_x_2914) ;  /* 0xffffffa800bc7947 */ /* 0x000fec000383ffff */
.L_x_2798:
[----:B------:R-:W-:Y:S02]  /*23e70*/  IMAD.MOV.U32 R13, RZ, RZ, R4 ;  /* 0x000000ffff0d7224 */ /* 0x000fe400078e0004 */
[----:B------:R-:W-:Y:S02]  /*23e80*/  IMAD.MOV.U32 R12, RZ, RZ, RZ ;  /* 0x000000ffff0c7224 */ /* 0x000fe400078e00ff */
[----:B------:R-:W-:Y:S02]  /*23e90*/  IMAD.MOV.U32 R11, RZ, RZ, 0x181f ;  /* 0x0000181fff0b7424 */ /* 0x000fe400078e00ff */
[----:B------:R-:W-:Y:S02]  /*23ea0*/  IMAD.MOV.U32 R15, RZ, RZ, -0x1 ;  /* 0xffffffffff0f7424 */ /* 0x000fe400078e00ff */
[----:B-----5:R-:W-:Y:S02]  /*23eb0*/  IMAD R5, R20, R7, RZ ;  /* 0x0000000714057224 */ /* 0x020fe400078e02ff */
[----:B------:R-:W-:-:S07]  /*23ec0*/  IMAD.IADD R31, R10, 0x1, R31 ;  /* 0x000000010a1f7824 */ /* 0x000fce00078e021f */
[----:B------:R-:W-:Y:S05]  /*23ed0*/  WARPSYNC.COLLECTIVE R15, `(.L_x_2915) ;  /* 0x000000000f087348 */ /* 0x000fea0003c00000 */
[----:B------:R0:W1:Y:S02]  /*23ee0*/  SHFL.IDX P6, R14, R13, R12, R11 ;  /* 0x0000000c0d0e7389 */ /* 0x00006400000c000b */
[----:B01----:R-:W-:Y:S01]  /*23ef0*/  ENDCOLLECTIVE ;  /* 0x000000000000791b */ /* 0x003fe20003800000 */
.L_x_2915:
[C---:B------:R-:W-:Y:S01]  /*23f00*/  VIADD R6, R31.reuse, 0x10 ;  /* 0x000000101f067836 */ /* 0x040fe20000000000 */
[----:B------:R-:W-:Y:S01]  /*23f10*/  ISETP.GE.AND P0, PT, R31, R5, PT ;  /* 0x000000051f00720c */ /* 0x000fe20003f06270 */
[----:B------:R-:W-:Y:S02]  /*23f20*/  IMAD.MOV.U32 R13, RZ, RZ, R0 ;  /* 0x000000ffff0d7224 */ /* 0x000fe400078e0000 */
[----:B------:R-:W-:-:S10]  /*23f30*/  IMAD.MOV.U32 R2, RZ, RZ, R14 ;  /* 0x000000ffff027224 */ /* 0x000fd400078e000e */
[----:B------:R-:W-:Y:S05]  /*23f40*/  WARPSYNC.COLLECTIVE R15, `(.L_x_2916) ;  /* 0x000000000f087348 */ /* 0x000fea0003c00000 */
[----:B------:R0:W1:Y:S02]  /*23f50*/  SHFL.IDX P6, R14, R13, R12, R11 ;  /* 0x0000000c0d0e7389 */ /* 0x00006400000c000b */
[----:B01----:R-:W-:Y:S01]  /*23f60*/  ENDCOLLECTIVE ;  /* 0x000000000000791b */ /* 0x003fe20003800000 */
.L_x_2916:
[----:B------:R-:W-:Y:S02]  /*23f70*/  IMAD.MOV.U32 R13, RZ, RZ, R4 ;  /* 0x000000ffff0d7224 */ /* 0x000fe400078e0004 */
[----:B------:R-:W-:Y:S02]  /*23f80*/  IMAD.MOV.U32 R12, RZ, RZ, 0x1 ;  /* 0x00000001ff0c7424 */ /* 0x000fe400078e00ff */
[----:B------:R-:W-:-:S07]  /*23f90*/  IMAD.MOV.U32 R3, RZ, RZ, R14 ;  /* 0x000000ffff037224 */ /* 0x000fce00078e000e */
[----:B------:R-:W-:Y:S05]  /*23fa0*/  WARPSYNC.COLLECTIVE R15, `(.L_x_2917) ;  /* 0x000000000f087348 */ /* 0x000fea0003c00000 */
[----:B------:R0:W1:Y:S02]  /*23fb0*/  SHFL.IDX P6, R14, R13, R12, R11 ;  /* 0x0000000c0d0e7389 */ /* 0x00006400000c000b */
[----:B01----:R-:W-:Y:S01]  /*23fc0*/  ENDCOLLECTIVE ;  /* 0x000000000000791b */ /* 0x003fe20003800000 */
.L_x_2917:
        /* <DEDUP_REMOVED lines=15> */
.L_x_2918:
[----:B------:R-:W-:Y:S02]  /*240c0*/  IMAD.MOV.U32 R13, RZ, RZ, R4 ;  /* 0x000000ffff0d7224 */ /* 0x000fe400078e0004 */
[----:B------:R-:W-:Y:S02]  /*240d0*/  IMAD.MOV.U32 R12, RZ, RZ, 0x2 ;  /* 0x00000002ff0c7424 */ /* 0x000fe400078e00ff */
[----:B------:R-:W-:-:S07]  /*240e0*/  IMAD.MOV.U32 R3, RZ, RZ, R14 ;  /* 0x000000ffff037224 */ /* 0x000fce00078e000e */
[----:B------:R-:W-:Y:S05]  /*240f0*/  WARPSYNC.COLLECTIVE R15, `(.L_x_2919) ;  /* 0x000000000f087348 */ /* 0x000fea0003c00000 */
[----:B------:R0:W1:Y:S02]  /*24100*/  SHFL.IDX P6, R14, R13, R12, R11 ;  /* 0x0000000c0d0e7389 */ /* 0x00006400000c000b */
[----:B01----:R-:W-:Y:S01]  /*24110*/  ENDCOLLECTIVE ;  /* 0x000000000000791b */ /* 0x003fe20003800000 */
.L_x_2919:
        /* <DEDUP_REMOVED lines=16> */
.L_x_2920:
[----:B------:R-:W-:Y:S02]  /*24220*/  IMAD.MOV.U32 R13, RZ, RZ, R4 ;  /* 0x000000ffff0d7224 */ /* 0x000fe400078e0004 */
[----:B------:R-:W-:Y:S02]  /*24230*/  IMAD.MOV.U32 R12, RZ, RZ, 0x3 ;  /* 0x00000003ff0c7424 */ /* 0x000fe400078e00ff */
[----:B------:R-:W-:-:S07]  /*24240*/  IMAD.MOV.U32 R3, RZ, RZ, R14 ;  /* 0x000000ffff037224 */ /* 0x000fce00078e000e */
[----:B------:R-:W-:Y:S05]  /*24250*/  WARPSYNC.COLLECTIVE R15, `(.L_x_2921) ;  /* 0x000000000f087348 */ /* 0x000fea0003c00000 */
[----:B------:R0:W1:Y:S02]  /*24260*/  SHFL.IDX P6, R14, R13, R12, R11 ;  /* 0x0000000c0d0e7389 */ /* 0x00006400000c000b */
[----:B01----:R-:W-:Y:S01]  /*24270*/  ENDCOLLECTIVE ;  /* 0x000000000000791b */ /* 0x003fe20003800000 */
.L_x_2921:
        /* <DEDUP_REMOVED lines=10> */
.L_x_2922:
[----:B------:R-:W-:Y:S01]  /*24320*/  @!PT LDS RZ, [RZ] ;  /* 0x00000000fffff984 */ /* 0x000fe20000000800 */
[----:B------:R-:W-:Y:S01]  /*24330*/  @!PT LDS RZ, [RZ] ;  /* 0x00000000fffff984 */ /* 0x000fe20000000800 */
[----:B------:R-:W-:Y:S01]  /*24340*/  @!PT LDS RZ, [RZ] ;  /* 0x00000000fffff984 */ /* 0x000fe20000000800 */
[----:B------:R1:W-:Y:S01]  /*24350*/  @!P0 LDGSTS.E.BYPASS.LTC128B.128 [R8+0x21400], desc[UR42][R2.64], !P1 ;  /* 0x2140000002088fae */ /* 0x0003e2000c901d6a */
[----:B------:R-:W-:Y:S01]  /*24360*/  MOV R0, R14 ;  /* 0x0000000e00007202 */ /* 0x000fe20000000f00 */
[----:B------:R-:W-:Y:S06]  /*24370*/  BRA `(.L_x_2923) ;  /* 0xffffffac00e07947 */ /* 0x000fec000383ffff */
.L_x_2801:
[----:B0-----:R0:W1:Y:S02]  /*24380*/  SYNCS.PHASECHK.TRANS64.TRYWAIT P0, [R18+URZ+0x28c20], R0 ;  /* 0x028c2000120075a7 */ /* 0x001064000800017f */
[----:B-1----:R-:W-:Y:S05]  /*24390*/  @!P0 NANOSLEEP.SYNCS 0x989680 ;  /* 0x009896800000895d */ /* 0x002fea0003900000 */
[----:B------:R-:W1:Y:S02]  /*243a0*/  @!P0 SYNCS.PHASECHK.TRANS64 P0, [R18+URZ+0x28c20], R0 ;  /* 0x028c2000120085a7 */ /* 0x000e64000800007f */
[----:B-1----:R-:W-:Y:S05]  /*243b0*/  @!P0 BRA `(.L_x_2801) ;  /* 0xfffffffc00f08947 */ /* 0x002fea000383ffff */
[----:B------:R-:W-:Y:S05]  /*243c0*/  BRA `(.L_x_2924) ;  /* 0xffffffb0003c7947 */ /* 0x000fea000383ffff */
.L_x_2804:
[----:B0-----:R0:W1:Y:S02]  /*243d0*/  SYNCS.PHASECHK.TRANS64.TRYWAIT P0, [R25+URZ+0x28c60], R0 ;  /* 0x028c6000190075a7 */ /* 0x001064000800017f */
[----:B-1----:R-:W-:Y:S05]  /*243e0*/  @!P0 NANOSLEEP.SYNCS 0x989680 ;  /* 0x009896800000895d */ /* 0x002fea0003900000 */
[----:B------:R-:W1:Y:S02]  /*243f0*/  @!P0 SYNCS.PHASECHK.TRANS64 P0, [R25+URZ+0x28c60], R0 ;  /* 0x028c6000190085a7 */ /* 0x000e64000800007f */
[----:B-1----:R-:W-:Y:S05]  /*24400*/  @!P0 BRA `(.L_x_2804) ;  /* 0xfffffffc00f08947 */ /* 0x002fea000383ffff */
[----:B------:R-:W-:Y:S05]  /*24410*/  BRA `(.L_x_2925) ;  /* 0xffffffb0004c7947 */ /* 0x000fea000383ffff */
.L_x_2805:
        /* <DEDUP_REMOVED lines=8> */
.L_x_2927:
[----:B------:R-:W-:Y:S05]  /*244a0*/  BSYNC B0 ;  /* 0x0000000000007941 */ /* 0x000fea0003800000 */
.L_x_2926:
        /* <DEDUP_REMOVED lines=15> */
.L_x_2928:
        /* <DEDUP_REMOVED lines=40> */
.L_x_2929:
[----:B------:R-:W-:Y:S02]  /*24820*/  IMAD.MOV.U32 R13, RZ, RZ, R5 ;  /* 0x000000ffff0d7224 */ /* 0x000fe400078e0005 */
[----:B------:R-:W-:-:S07]  /*24830*/  IMAD.MOV.U32 R3, RZ, RZ, R14 ;  /* 0x000000ffff037224 */ /* 0x000fce00078e000e */
[----:B------:R-:W-:Y:S05]  /*24840*/  WARPSYNC.COLLECTIVE R15, `(.L_x_2930) ;  /* 0x000000000f087348 */ /* 0x000fea0003c00000 */
[----:B------:R0:W1:Y:S02]  /*24850*/  SHFL.IDX P6, R14, R13, R12, R11 ;  /* 0x0000000c0d0e7389 */ /* 0x00006400000c000b */
[----:B01----:R-:W-:Y:S01]  /*24860*/  ENDCOLLECTIVE ;  /* 0x000000000000791b */ /* 0x003fe20003800000 */
.L_x_2930:
        /* <DEDUP_REMOVED lines=29> */
.L_x_2931:
[----:B------:R-:W-:Y:S02]  /*24a40*/  IMAD.MOV.U32 R13, RZ, RZ, R5 ;  /* 0x000000ffff0d7224 */ /* 0x000fe400078e0005 */
[----:B------:R-:W-:-:S07]  /*24a50*/  IMAD.MOV.U32 R7, RZ, RZ, R14 ;  /* 0x000000ffff077224 */ /* 0x000fce00078e000e */
[----:B------:R-:W-:Y:S05]  /*24a60*/  WARPSYNC.COLLECTIVE R15, `(.L_x_2932) ;  /* 0x000000000f087348 */ /* 0x000fea0003c00000 */
[----:B------:R0:W1:Y:S02]  /*24a70*/  SHFL.IDX P6, R14, R13, R12, R11 ;  /* 0x0000000c0d0e7389 */ /* 0x00006400000c000b */
[----:B01----:R-:W-:Y:S01]  /*24a80*/  ENDCOLLECTIVE ;  /* 0x000000000000791b */ /* 0x003fe20003800000 */
.L_x_2932:
        /* <DEDUP_REMOVED lines=29> */
.L_x_2933:
[----:B------:R-:W-:Y:S02]  /*24c60*/  IMAD.MOV.U32 R13, RZ, RZ, R5 ;  /* 0x000000ffff0d7224 */ /* 0x000fe400078e0005 */
[----:B------:R-:W-:-:S07]  /*24c70*/  IMAD.MOV.U32 R6, RZ, RZ, R14 ;  /* 0x000000ffff067224 */ /* 0x000fce00078e000e */
[----:B------:R-:W-:Y:S05]  /*24c80*/  WARPSYNC.COLLECTIVE R15, `(.L_x_2934) ;  /* 0x000000000f087348 */ /* 0x000fea0003c00000 */
[----:B------:R0:W1:Y:S02]  /*24c90*/  SHFL.IDX P6, R14, R13, R12, R11 ;  /* 0x0000000c0d0e7389 */ /* 0x00006400000c000b */
[----:B01----:R-:W-:Y:S01]  /*24ca0*/  ENDCOLLECTIVE ;  /* 0x000000000000791b */ /* 0x003fe20003800000 */
.L_x_2934:
[----:B------:R-:W-:Y:S01]  /*24cb0*/  IMAD.MOV.U32 R2, RZ, RZ, R14 ;  /* 0x000000ffff027224 */ /* 0x000fe200078e000e */
[----:B------:R-:W-:Y:S06]  /*24cc0*/  BRA `(.L_x_2935) ;  /* 0xffffffac00d87947 */ /* 0x000fec000383ffff */
.L_x_2812:
[----:B0-----:R0:W1:Y:S02]  /*24cd0*/  SYNCS.PHASECHK.TRANS64.TRYWAIT P0, [R6+URZ+0x28c40], R20 ;  /* 0x028c4014060075a7 */ /* 0x001064000800017f */
[----:B-1----:R-:W-:Y:S05]  /*24ce0*/  @!P0 NANOSLEEP.SYNCS 0x989680 ;  /* 0x009896800000895d */ /* 0x002fea0003900000 */
[----:B------:R-:W1:Y:S02]  /*24cf0*/  @!P0 SYNCS.PHASECHK.TRANS64 P0, [R6+URZ+0x28c40], R20 ;  /* 0x028c4014060085a7 */ /* 0x000e64000800007f */
[----:B-1----:R-:W-:Y:S05]  /*24d00*/  @!P0 BRA `(.L_x_2812) ;  /* 0xfffffffc00f08947 */ /* 0x002fea000383ffff */
[----:B------:R-:W-:Y:S05]  /*24d10*/  BRA `(.L_x_2936) ;  /* 0xffffffb400687947 */ /* 0x000fea000383ffff */
.L_x_2813:
        /* <DEDUP_REMOVED lines=8> */
.L_x_2938:
[----:B------:R-:W-:Y:S05]  /*24da0*/  BSYNC B1 ;  /* 0x0000000000017941 */ /* 0x000fea0003800000 */
.L_x_2937:
        /* <DEDUP_REMOVED lines=9> */
.L_x_2939:
[----:B------:R-:W-:Y:S02]  /*24e40*/  IMAD.MOV.U32 R13, RZ, RZ, R25 ;  /* 0x000000ffff0d7224 */ /* 0x000fe400078e0019 */
[----:B------:R-:W-:Y:S02]  /*24e50*/  IMAD.MOV.U32 R12, RZ, RZ, 0x1 ;  /* 0x00000001ff0c7424 */ /* 0x000fe400078e00ff */
[----:B------:R-:W-:-:S07]  /*24e60*/  IMAD.MOV.U32 R2, RZ, RZ, R14 ;  /* 0x000000ffff027224 */ /* 0x000fce00078e000e */
[----:B------:R-:W-:Y:S05]  /*24e70*/  WARPSYNC.COLLECTIVE R15, `(.L_x_2940) ;  /* 0x000000000f087348 */ /* 0x000fea0003c00000 */
[----:B------:R0:W1:Y:S02]  /*24e80*/  SHFL.IDX P6, R14, R13, R12, R11 ;  /* 0x0000000c0d0e7389 */ /* 0x00006400000c000b */
[----:B01----:R-:W-:Y:S01]  /*24e90*/  ENDCOLLECTIVE ;  /* 0x000000000000791b */ /* 0x003fe20003800000 */
.L_x_2940:
        /* <DEDUP_REMOVED lines=11> */
.L_x_2941:
[----:B------:R-:W-:Y:S02]  /*24f50*/  IMAD.MOV.U32 R13, RZ, RZ, R25 ;  /* 0x000000ffff0d7224 */ /* 0x000fe400078e0019 */
[----:B------:R-:W-:Y:S02]  /*24f60*/  IMAD.MOV.U32 R12, RZ, RZ, 0x2 ;  /* 0x00000002ff0c7424 */ /* 0x000fe400078e00ff */
[----:B------:R-:W-:-:S07]  /*24f70*/  IMAD.MOV.U32 R2, RZ, RZ, R14 ;  /* 0x000000ffff027224 */ /* 0x000fce00078e000e */
[----:B------:R-:W-:Y:S05]  /*24f80*/  WARPSYNC.COLLECTIVE R15, `(.L_x_2942) ;  /* 0x000000000f087348 */ /* 0x000fea0003c00000 */
[----:B------:R0:W1:Y:S02]  /*24f90*/  SHFL.IDX P6, R14, R13, R12, R11 ;  /* 0x0000000c0d0e7389 */ /* 0x00006400000c000b */
[----:B01----:R-:W-:Y:S01]  /*24fa0*/  ENDCOLLECTIVE ;  /* 0x000000000000791b */ /* 0x003fe20003800000 */
.L_x_2942:
        /* <DEDUP_REMOVED lines=11> */
.L_x_2943:
[----:B------:R-:W-:Y:S02]  /*25060*/  IMAD.MOV.U32 R13, RZ, RZ, R25 ;  /* 0x000000ffff0d7224 */ /* 0x000fe400078e0019 */
[----:B------:R-:W-:Y:S02]  /*25070*/  IMAD.MOV.U32 R12, RZ, RZ, 0x3 ;  /* 0x00000003ff0c7424 */ /* 0x000fe400078e00ff */
[----:B------:R-:W-:-:S07]  /*25080*/  IMAD.MOV.U32 R2, RZ, RZ, R14 ;  /* 0x000000ffff027224 */ /* 0x000fce00078e000e */
[----:B------:R-:W-:Y:S05]  /*25090*/  WARPSYNC.COLLECTIVE R15, `(.L_x_2944) ;  /* 0x000000000f087348 */ /* 0x000fea0003c00000 */
[----:B------:R0:W1:Y:S02]  /*250a0*/  SHFL.IDX P6, R14, R13, R12, R11 ;  /* 0x0000000c0d0e7389 */ /* 0x00006400000c000b */
[----:B01----:R-:W-:Y:S01]  /*250b0*/  ENDCOLLECTIVE ;  /* 0x000000000000791b */ /* 0x003fe20003800000 */
.L_x_2944:
        /* <DEDUP_REMOVED lines=11> */
.L_x_2945:
[----:B------:R-:W-:Y:S01]  /*25170*/  IMAD.MOV.U32 R2, RZ, RZ, R14 ;  /* 0x000000ffff027224 */ /* 0x000fe200078e000e */
[----:B------:R-:W-:Y:S06]  /*25180*/  BRA `(.L_x_2946) ;  /* 0xffffffb000f07947 */ /* 0x000fec000383ffff */
.L_x_2818:
[----:B---3--:R3:W4:Y:S02]  /*25190*/  SYNCS.PHASECHK.TRANS64.TRYWAIT P0, [R6+URZ+0x28c60], R20 ;  /* 0x028c6014060075a7 */ /* 0x008724000800017f */
[----:B----4-:R-:W-:Y:S05]  /*251a0*/  @!P0 NANOSLEEP.SYNCS 0x989680 ;  /* 0x009896800000895d */ /* 0x010fea0003900000 */
[----:B------:R-:W4:Y:S02]  /*251b0*/  @!P0 SYNCS.PHASECHK.TRANS64 P0, [R6+URZ+0x28c60], R20 ;  /* 0x028c6014060085a7 */ /* 0x000f24000800007f */
[----:B----4-:R-:W-:Y:S05]  /*251c0*/  @!P0 BRA `(.L_x_2818) ;  /* 0xfffffffc00f08947 */ /* 0x010fea000383ffff */
[----:B------:R-:W-:Y:S05]  /*251d0*/  BRA `(.L_x_2947) ;  /* 0xffffffb400407947 */ /* 0x000fea000383ffff */
.L_x_2819:
        /* <DEDUP_REMOVED lines=8> */
.L_x_2949:
[----:B------:R-:W-:Y:S05]  /*25260*/  BSYNC B1 ;  /* 0x0000000000017941 */ /* 0x000fea0003800000 */
.L_x_2948:
        /* <DEDUP_REMOVED lines=13> */
.L_x_2950:
        /* <DEDUP_REMOVED lines=17> */
.L_x_2951:
        /* <DEDUP_REMOVED lines=16> */
.L_x_2952:
        /* <DEDUP_REMOVED lines=19> */
.L_x_2953:
        /* <DEDUP_REMOVED lines=14> */
.L_x_2954:
        /* <DEDUP_REMOVED lines=16> */
.L_x_2955:
        /* <DEDUP_REMOVED lines=14> */
.L_x_2956:
[----:B------:R-:W-:Y:S05]  /*25940*/  BRA `(.L_x_2957) ;  /* 0xffffffb000a47947 */ /* 0x000fea000383ffff */
.L_x_2827:
[----:B------:R-:W-:Y:S01]  /*25950*/  BSSY B0, `(.L_x_2958) ;  /* 0x0000008000007945 */ /* 0x000fe20003800000 */
[----:B------:R-:W-:Y:S02]  /*25960*/  IMAD.MOV.U32 R13, RZ, RZ, R24 ;  /* 0x000000ffff0d7224 */ /* 0x000fe400078e0018 */
[----:B------:R-:W-:Y:S02]  /*25970*/  IMAD.MOV.U32 R12, RZ, RZ, RZ ;  /* 0x000000ffff0c7224 */ /* 0x000fe400078e00ff */
[----:B------:R-:W-:Y:S02]  /*25980*/  IMAD.MOV.U32 R11, RZ, RZ, 0x1f ;  /* 0x0000001fff0b7424 */ /* 0x000fe400078e00ff */
[----:B------:R-:W-:-:S07]  /*25990*/  IMAD.MOV.U32 R15, RZ, RZ, -0x1 ;  /* 0xffffffffff0f7424 */ /* 0x000fce00078e00ff */
[----:B0123--:R-:W-:Y:S05]  /*259a0*/  WARPSYNC.COLLECTIVE R15, `(.L_x_2959) ;  /* 0x000000000f087348 */ /* 0x00ffea0003c00000 */
[----:B-1----:R1:W4:Y:S02]  /*259b0*/  SHFL.IDX P6, R14, R13, R12, R11 ;  /* 0x0000000c0d0e7389 */ /* 0x00232400000c000b */
[----:B01234-:R-:W-:Y:S01]  /*259c0*/  ENDCOLLECTIVE ;  /* 0x000000000000791b */ /* 0x01ffe20003800000 */
.L_x_2959:
[----:B------:R-:W-:Y:S05]  /*259d0*/  BSYNC B0 ;  /* 0x0000000000007941 */ /* 0x000fea0003800000 */
.L_x_2958:
        /* <DEDUP_REMOVED lines=9> */
.L_x_2960:
[----:B------:R-:W-:Y:S02]  /*25a70*/  ULDC UR4, c[0x0][0xc3c] ;  /* 0x00030f0000047ab9 */ /* 0x000fe40000000800 */
[----:B------:R-:W-:-:S13]  /*25a80*/  ISETP.GE.OR P1, PT, R9, UR4, !P0 ;  /* 0x0000000409007c0c */ /* 0x000fda000c726670 */
[----:B------:R-:W0:Y:S08]  /*25a90*/  @!P1 LDC.64 R2, c[0x0][0xc80] ;  /* 0x00032000ff029b82 */ /* 0x000e300000000a00 */
[----:B------:R-:W1:Y:S01]  /*25aa0*/  @!P1 LDC.64 R4, c[0x0][0xc78] ;  /* 0x00031e00ff049b82 */ /* 0x000e620000000a00 */
[----:B------:R-:W-:Y:S01]  /*25ab0*/  CS2R R24, SRZ ;  /* 0x0000000000187805 */ /* 0x000fe2000001ff00 */
[----:B------:R-:W-:-:S02]  /*25ac0*/  IMAD.MOV.U32 R11, RZ, RZ, RZ ;  /* 0x000000ffff0b7224 */ /* 0x000fc400078e00ff */
[----:B------:R-:W-:Y:S02]  /*25ad0*/  IMAD.MOV.U32 R6, RZ, RZ, R14 ;  /* 0x000000ffff067224 */ /* 0x000fe400078e000e */
[----:B0-----:R-:W-:-:S05]  /*25ae0*/  @!P1 IMAD.WIDE R2, R9, 0x4, R2 ;  /* 0x0000000409029825 */ /* 0x001fca00078e0202 */
[----:B------:R1:W2:Y:S02]  /*25af0*/  @!P1 LDG.E R7, desc[UR42][R2.64] ;  /* 0x0000002a02079981 */ /* 0x0002a4000c1e1900 */
[----:B-1----:R-:W-:-:S05]  /*25b00*/  @!P1 IMAD.WIDE R2, R9, 0x4, R4 ;  /* 0x0000000409029825 */ /* 0x002fca00078e0204 */
[----:B------:R-:W3:Y:S01]  /*25b10*/  @!P1 LDG.E R4, desc[UR42][R2.64] ;  /* 0x0000002a02049981 */ /* 0x000ee2000c1e1900 */
[----:B------:R-:W-:Y:S01]  /*25b20*/  IMAD.MOV.U32 R5, RZ, RZ, RZ ;  /* 0x000000ffff057224 */ /* 0x000fe200078e00ff */
        /* <DEDUP_REMOVED lines=11> */
.L_x_2961:
[----:B------:R-:W-:Y:S01]  /*25be0*/  IMAD.MOV.U32 R12, RZ, RZ, 0x2 ;  /* 0x00000002ff0c7424 */ /* 0x000fe200078e00ff */
[----:B------:R-:W-:-:S05]  /*25bf0*/  SEL R4, R14, RZ, P1 ;  /* 0x000000ff0e047207 */ /* 0x000fca0000800000 */
[----:B------:R-:W-:-:S04]  /*25c00*/  IMAD.IADD R4, R13, 0x1, R4 ;  /* 0x000000010d047824 */ /* 0x000fc800078e0204 */
[----:B------:R-:W-:-:S07]  /*25c10*/  IMAD.MOV.U32 R13, RZ, RZ, R4 ;  /* 0x000000ffff0d7224 */ /* 0x000fce00078e0004 */
[----:B------:R-:W-:Y:S05]  /*25c20*/  WARPSYNC.COLLECTIVE R15, `(.L_x_2962) ;  /* 0x000000000f087348 */ /* 0x000fea0003c00000 */
[----:B------:R0:W1:Y:S02]  /*25c30*/  SHFL.UP P6, R14, R13, R12, R11 ;  /* 0x0400000c0d0e7389 */ /* 0x00006400000c000b */
[----:B01----:R-:W-:Y:S01]  /*25c40*/  ENDCOLLECTIVE ;  /* 0x000000000000791b */ /* 0x003fe20003800000 */
.L_x_2962:
[----:B------:R-:W-:Y:S01]  /*25c50*/  IMAD.MOV.U32 R12, RZ, RZ, 0x4 ;  /* 0x00000004ff0c7424 */ /* 0x000fe200078e00ff */
[----:B------:R-:W-:-:S05]  /*25c60*/  SEL R3, R14, RZ, P2 ;  /* 0x000000ff0e037207 */ /* 0x000fca0001000000 */
[----:B------:R-:W-:-:S04]  /*25c70*/  IMAD.IADD R2, R4, 0x1, R3 ;  /* 0x0000000104027824 */ /* 0x000fc800078e0203 */
[----:B------:R-:W-:-:S07]  /*25c80*/  IMAD.MOV.U32 R13, RZ, RZ, R2 ;  /* 0x000000ffff0d7224 */ /* 0x000fce00078e0002 */
[----:B------:R-:W-:Y:S05]  /*25c90*/  WARPSYNC.COLLECTIVE R15, `(.L_x_2963) ;  /* 0x000000000f087348 */ /* 0x000fea0003c00000 */
[----:B------:R0:W1:Y:S02]  /*25ca0*/  SHFL.UP P6, R14, R13, R12, R11 ;  /* 0x0400000c0d0e7389 */ /* 0x00006400000c000b */
[----:B01----:R-:W-:Y:S01]  /*25cb0*/  ENDCOLLECTIVE ;  /* 0x000000000000791b */ /* 0x003fe20003800000 */
.L_x_2963:
[----:B------:R-:W-:Y:S01]  /*25cc0*/  IMAD.MOV.U32 R12, RZ, RZ, 0x8 ;  /* 0x00000008ff0c7424 */ /* 0x000fe200078e00ff */
[----:B------:R-:W-:-:S05]  /*25cd0*/  SEL R3, R14, RZ, P3 ;  /* 0x000000ff0e037207 */ /* 0x000fca0001800000 */
[----:B------:R-:W-:-:S04]  /*25ce0*/  IMAD.IADD R3, R2, 0x1, R3 ;  /* 0x0000000102037824 */ /* 0x000fc800078e0203 */
[----:B------:R-:W-:-:S07]  /*25cf0*/  IMAD.MOV.U32 R13, RZ, RZ, R3 ;  /* 0x000000ffff0d7224 */ /* 0x000fce00078e0003 */
[----:B------:R-:W-:Y:S05]  /*25d00*/  WARPSYNC.COLLECTIVE R15, `(.L_x_2964) ;  /* 0x000000000f087348 */ /* 0x000fea0003c00000 */
[----:B------:R0:W1:Y:S02]  /*25d10*/  SHFL.UP P6, R14, R13, R12, R11 ;  /* 0x0400000c0d0e7389 */ /* 0x00006400000c000b */
[----:B01----:R-:W-:Y:S01]  /*25d20*/  ENDCOLLECTIVE ;  /* 0x000000000000791b */ /* 0x003fe20003800000 */
.L_x_2964:
[----:B------:R-:W-:Y:S01]  /*25d30*/  IMAD.MOV.U32 R12, RZ, RZ, 0x10 ;  /* 0x00000010ff0c7424 */ /* 0x000fe200078e00ff */
[----:B------:R-:W-:-:S05]  /*25d40*/  SEL R4, R14, RZ, P4 ;  /* 0x000000ff0e047207 */ /* 0x000fca0002000000 */
[----:B------:R-:W-:-:S04]  /*25d50*/  IMAD.IADD R4, R3, 0x1, R4 ;  /* 0x0000000103047824 */ /* 0x000fc800078e0204 */
[----:B------:R-:W-:-:S07]  /*25d60*/  IMAD.MOV.U32 R13, RZ, RZ, R4 ;  /* 0x000000ffff0d7224 */ /* 0x000fce00078e0004 */
[----:B------:R-:W-:Y:S05]  /*25d70*/  WARPSYNC.COLLECTIVE R15, `(.L_x_2965) ;  /* 0x000000000f087348 */ /* 0x000fea0003c00000 */
[----:B------:R0:W1:Y:S02]  /*25d80*/  SHFL.UP P6, R14, R13, R12, R11 ;  /* 0x0400000c0d0e7389 */ /* 0x00006400000c000b */
[----:B01----:R-:W-:Y:S01]  /*25d90*/  ENDCOLLECTIVE ;  /* 0x000000000000791b */ /* 0x003fe20003800000 */
.L_x_2965:
        /* <DEDUP_REMOVED lines=8> */
.L_x_2966:
[----:B------:R-:W-:Y:S05]  /*25e20*/  BRA `(.L_x_2967) ;  /* 0xffffffb400407947 */ /* 0x000fea000383ffff */
.L_x_2830:
[----:B------:R-:W-:Y:S01]  /*25e30*/  BSSY B0, `(.L_x_2968) ;  /* 0x0000007000007945 */ /* 0x000fe20003800000 */
[----:B------:R-:W-:Y:S02]  /*25e40*/  IMAD.MOV.U32 R12, RZ, RZ, 0x1 ;  /* 0x00000001ff0c7424 */ /* 0x000fe400078e00ff */
[----:B------:R-:W-:Y:S02]  /*25e50*/  IMAD.MOV.U32 R11, RZ, RZ, RZ ;  /* 0x000000ffff0b7224 */ /* 0x000fe400078e00ff */
[----:B------:R-:W-:-:S07]  /*25e60*/  IMAD.MOV.U32 R15, RZ, RZ, -0x1 ;  /* 0xffffffffff0f7424 */ /* 0x000fce00078e00ff */
[----:B------:R-:W-:Y:S05]  /*25e70*/  WARPSYNC.COLLECTIVE R15, `(.L_x_2969) ;  /* 0x000000000f087348 */ /* 0x000fea0003c00000 */
[----:B------:R0:W1:Y:S02]  /*25e80*/  SHFL.UP P6, R14, R13, R12, R11 ;  /* 0x0400000c0d0e7389 */ /* 0x00006400000c000b */
[----:B01----:R-:W-:Y:S01]  /*25e90*/  ENDCOLLECTIVE ;  /* 0x000000000000791b */ /* 0x003fe20003800000 */
.L_x_2969:
[----:B------:R-:W-:Y:S05]  /*25ea0*/  BSYNC B0 ;  /* 0x0000000000007941 */ /* 0x000fea0003800000 */
.L_x_2968:
        /* <DEDUP_REMOVED lines=8> */
.L_x_2970:
[----:B------:R-:W-:Y:S01]  /*25f30*/  IMAD.MOV.U32 R12, RZ, RZ, 0x4 ;  /* 0x00000004ff0c7424 */ /* 0x000fe200078e00ff */
[----:B------:R-:W-:-:S05]  /*25f40*/  SEL R2, R14, RZ, P2 ;  /* 0x000000ff0e027207 */ /* 0x000fca0001000000 */
[----:B------:R-:W-:-:S04]  /*25f50*/  IMAD.IADD R2, R13, 0x1, R2 ;  /* 0x000000010d027824 */ /* 0x000fc800078e0202 */
[----:B------:R-:W-:-:S07]  /*25f60*/  IMAD.MOV.U32 R13, RZ, RZ, R2 ;  /* 0x000000ffff0d7224 */ /* 0x000fce00078e0002 */
[----:B------:R-:W-:Y:S05]  /*25f70*/  WARPSYNC.COLLECTIVE R15, `(.L_x_2971) ;  /* 0x000000000f087348 */ /* 0x000fea0003c00000 */
[----:B------:R0:W1:Y:S02]  /*25f80*/  SHFL.UP P6, R14, R13, R12, R11 ;  /* 0x0400000c0d0e7389 */ /* 0x00006400000c000b */
[----:B01----:R-:W-:Y:S01]  /*25f90*/  ENDCOLLECTIVE ;  /* 0x000000000000791b */ /* 0x003fe20003800000 */
.L_x_2971:
[----:B------:R-:W-:Y:S01]  /*25fa0*/  IMAD.MOV.U32 R12, RZ, RZ, 0x8 ;  /* 0x00000008ff0c7424 */ /* 0x000fe200078e00ff */
[----:B------:R-:W-:-:S05]  /*25fb0*/  SEL R3, R14, RZ, P3 ;  /* 0x000000ff0e037207 */ /* 0x000fca0001800000 */
[----:B------:R-:W-:-:S04]  /*25fc0*/  IMAD.IADD R3, R2, 0x1, R3 ;  /* 0x0000000102037824 */ /* 0x000fc800078e0203 */
[----:B------:R-:W-:-:S07]  /*25fd0*/  IMAD.MOV.U32 R13, RZ, RZ, R3 ;  /* 0x000000ffff0d7224 */ /* 0x000fce00078e0003 */
[----:B------:R-:W-:Y:S05]  /*25fe0*/  WARPSYNC.COLLECTIVE R15, `(.L_x_2972) ;  /* 0x000000000f087348 */ /* 0x000fea0003c00000 */
[----:B------:R0:W1:Y:S02]  /*25ff0*/  SHFL.UP P6, R14, R13, R12, R11 ;  /* 0x0400000c0d0e7389 */ /* 0x00006400000c000b */
[----:B01----:R-:W-:Y:S01]  /*26000*/  ENDCOLLECTIVE ;  /* 0x000000000000791b */ /* 0x003fe20003800000 */
.L_x_2972:
[----:B------:R-:W-:Y:S01]  /*26010*/  IMAD.MOV.U32 R12, RZ, RZ, 0x10 ;  /* 0x00000010ff0c7424 */ /* 0x000fe200078e00ff */
[----:B------:R-:W-:-:S05]  /*26020*/  SEL R4, R14, RZ, P4 ;  /* 0x000000ff0e047207 */ /* 0x000fca0002000000 */
[----:B------:R-:W-:-:S04]  /*26030*/  IMAD.IADD R4, R3, 0x1, R4 ;  /* 0x0000000103047824 */ /* 0x000fc800078e0204 */
[----:B------:R-:W-:-:S07]  /*26040*/  IMAD.MOV.U32 R13, RZ, RZ, R4 ;  /* 0x000000ffff0d7224 */ /* 0x000fce00078e0004 */
[----:B------:R-:W-:Y:S05]  /*26050*/  WARPSYNC.COLLECTIVE R15, `(.L_x_2973) ;  /* 0x000000000f087348 */ /* 0x000fea0003c00000 */
[----:B------:R0:W1:Y:S02]  /*26060*/  SHFL.UP P6, R14, R13, R12, R11 ;  /* 0x0400000c0d0e7389 */ /* 0x00006400000c000b */
[----:B01----:R-:W-:Y:S01]  /*26070*/  ENDCOLLECTIVE ;  /* 0x000000000000791b */ /* 0x003fe20003800000 */
.L_x_2973:
        /* <DEDUP_REMOVED lines=8> */
.L_x_2974:
[----:B------:R-:W-:Y:S05]  /*26100*/  BRA `(.L_x_2975) ;  /* 0xffffffb4002c7947 */ /* 0x000fea000383ffff */
.L_x_2832:
[----:B------:R-:W-:Y:S01]  /*26110*/  BSSY B0, `(.L_x_2976) ;  /* 0x0000006000007945 */ /* 0x000fe20003800000 */
[----:B------:R-:W-:Y:S01]  /*26120*/  PLOP3.LUT P6, PT, P6, PT, PT, 0x8, 0x0 ;  /* 0x000000000000781c */ /* 0x000fe200037ce170 */
[----:B------:R-:W-:-:S12]  /*26130*/  IMAD.MOV.U32 R15, RZ, RZ, -0x1 ;  /* 0xffffffffff0f7424 */ /* 0x000fd800078e00ff */
[----:B0-----:R-:W-:Y:S05]  /*26140*/  WARPSYNC.COLLECTIVE R15, `(.L_x_2977) ;  /* 0x000000000f087348 */ /* 0x001fea0003c00000 */
[----:B------:R-:W-:Y:S01]  /*26150*/  VOTE.ANY R14, PT, P6 ;  /* 0x00000000000e7806 */ /* 0x000fe200030e0100 */
[----:B0-----:R-:W-:Y:S06]  /*26160*/  ENDCOLLECTIVE ;  /* 0x000000000000791b */ /* 0x001fec0003800000 */
.L_x_2977:
[----:B------:R-:W-:Y:S05]  /*26170*/  BSYNC B0 ;  /* 0x0000000000007941 */ /* 0x000fea0003800000 */
.L_x_2976:
[----:B------:R-:W-:Y:S02]  /*26180*/  IMAD.MOV.U32 R3, RZ, RZ, R14 ;  /* 0x000000ffff037224 */ /* 0x000fe400078e000e */
[----:B------:R-:W-:Y:S02]  /*26190*/  IMAD.MOV.U32 R13, RZ, RZ, R25 ;  /* 0x000000ffff0d7224 */ /* 0x000fe400078e0019 */
[----:B------:R-:W0:Y:S01]  /*261a0*/  POPC R7, R3 ;  /* 0x0000000300077309 */ /* 0x000e220000000000 */
[----:B------:R-:W-:Y:S02]  /*261b0*/  IMAD.MOV.U32 R11, RZ, RZ, 0x1f ;  /* 0x0000001fff0b7424 */ /* 0x000fe400078e00ff */
[----:B------:R-:W-:Y:S02]  /*261c0*/  IMAD.MOV.U32 R15, RZ, RZ, -0x1 ;  /* 0xffffffffff0f7424 */ /* 0x000fe400078e00ff */
[----:B0-----:R-:W-:Y:S02]  /*261d0*/  IMAD.MOV.U32 R12, RZ, RZ, R7 ;  /* 0x000000ffff0c7224 */ /* 0x001fe400078e0007 */
[----:B------:R-:W-:-:S07]  /*261e0*/  IMAD.IADD R27, R7, 0x1, R27 ;  /* 0x00000001071b7824 */ /* 0x000fce00078e021b */
[----:B------:R-:W-:Y:S05]  /*261f0*/  WARPSYNC.COLLECTIVE R15, `(.L_x_2978) ;  /* 0x000000000f087348 */ /* 0x000fea0003c00000 */
[----:B------:R0:W1:Y:S02]  /*26200*/  SHFL.IDX P6, R14, R13, R12, R11 ;  /* 0x0000000c0d0e7389 */ /* 0x00006400000c000b */
[----:B01----:R-:W-:Y:S01]  /*26210*/  ENDCOLLECTIVE ;  /* 0x000000000000791b */ /* 0x003fe20003800000 */
.L_x_2978:
[----:B------:R-:W-:Y:S02]  /*26220*/  IMAD.MOV.U32 R13, RZ, RZ, R5 ;  /* 0x000000ffff0d7224 */ /* 0x000fe400078e0005 */
[----:B------:R-:W-:-:S07]  /*26230*/  IMAD.MOV.U32 R25, RZ, RZ, R14 ;  /* 0x000000ffff197224 */ /* 0x000fce00078e000e */
[----:B------:R-:W-:Y:S05]  /*26240*/  WARPSYNC.COLLECTIVE R15, `(.L_x_2979) ;  /* 0x000000000f087348 */ /* 0x000fea0003c00000 */
[----:B------:R0:W1:Y:S02]  /*26250*/  SHFL.IDX P6, R14, R13, R12, R11 ;  /* 0x0000000c0d0e7389 */ /* 0x00006400000c000b */
[----:B01----:R-:W-:Y:S01]  /*26260*/  ENDCOLLECTIVE ;  /* 0x000000000000791b */ /* 0x003fe20003800000 */
.L_x_2979:
[----:B------:R-:W-:Y:S01]  /*26270*/  IMAD.MOV.U32 R5, RZ, RZ, R14 ;  /* 0x000000ffff057224 */ /* 0x000fe200078e000e */
[----:B------:R-:W-:Y:S06]  /*26280*/  BRA `(.L_x_2980) ;  /* 0xffffffb4000c7947 */ /* 0x000fec000383ffff */
.L_x_2834:
[----:B------:R-:W-:Y:S01]  /*26290*/  BSSY B0, `(.L_x_2981) ;  /* 0x0000007000007945 */ /* 0x000fe20003800000 */
[----:B------:R-:W-:Y:S02]  /*262a0*/  IMAD.MOV.U32 R13, RZ, RZ, R2 ;  /* 0x000000ffff0d7224 */ /* 0x000fe400078e0002 */
[----:B------:R-:W-:Y:S02]  /*262b0*/  IMAD.MOV.U32 R11, RZ, RZ, 0x1f ;  /* 0x0000001fff0b7424 */ /* 0x000fe400078e00ff */
[----:B------:R-:W-:-:S07]  /*262c0*/  IMAD.MOV.U32 R15, RZ, RZ, -0x1 ;  /* 0xffffffffff0f7424 */ /* 0x000fce00078e00ff */
[----:B0123--:R-:W-:Y:S05]  /*262d0*/  WARPSYNC.COLLECTIVE R15, `(.L_x_2982) ;  /* 0x000000000f087348 */ /* 0x00ffea0003c00000 */
[----:B------:R4:W0:Y:S02]  /*262e0*/  SHFL.IDX P6, R14, R13, R12, R11 ;  /* 0x0000000c0d0e7389 */ /* 0x00082400000c000b */
[----:B01234-:R-:W-:Y:S01]  /*262f0*/  ENDCOLLECTIVE ;  /* 0x000000000000791b */ /* 0x01ffe20003800000 */
.L_x_2982:
[----:B------:R-:W-:Y:S05]  /*26300*/  BSYNC B0 ;  /* 0x0000000000007941 */ /* 0x000fea0003800000 */
.L_x_2981:
[----:B------:R-:W-:Y:S01]  /*26310*/  IMAD.MOV.U32 R24, RZ, RZ, R14 ;  /* 0x000000ffff187224 */ /* 0x000fe200078e000e */
[----:B------:R-:W-:Y:S06]  /*26320*/  BRA `(.L_x_2833) ;  /* 0xffffffb000fc7947 */ /* 0x000fec000383ffff */
.L_x_2840:
[----:B0-----:R0:W1:Y:S02]  /*26330*/  SYNCS.PHASECHK.TRANS64.TRYWAIT P0, [R7+URZ+0x28c20], R0 ;  /* 0x028c2000070075a7 */ /* 0x001064000800017f */
[----:B-1----:R-:W-:Y:S05]  /*26340*/  @!P0 NANOSLEEP.SYNCS 0x989680 ;  /* 0x009896800000895d */ /* 0x002fea0003900000 */
[----:B------:R-:W1:Y:S02]  /*26350*/  @!P0 SYNCS.PHASECHK.TRANS64 P0, [R7+URZ+0x28c20], R0 ;  /* 0x028c2000070085a7 */ /* 0x000e64000800007f */
[----:B-1----:R-:W-:Y:S05]  /*26360*/  @!P0 BRA `(.L_x_2840) ;  /* 0xfffffffc00f08947 */ /* 0x002fea000383ffff */
[----:B------:R-:W-:Y:S05]  /*26370*/  BRA `(.L_x_2983) ;  /* 0xffffffbc00547947 */ /* 0x000fea000383ffff */
.L_x_2841:
        /* <DEDUP_REMOVED lines=11> */
.L_x_2985:
[----:B------:R-:W-:Y:S05]  /*26430*/  BSYNC B0 ;  /* 0x0000000000007941 */ /* 0x000fea0003800000 */
.L_x_2984:
[----:B------:R-:W-:Y:S05]  /*26440*/  BRA `(.L_x_2986) ;  /* 0xffffffbc003c7947 */ /* 0x000fea000383ffff */
.L_x_2842:
[----:B------:R-:W-:Y:S01]  /*26450*/  BSSY B0, `(.L_x_2987) ;  /* 0x0000006000007945 */ /* 0x000fe20003800000 */
[----:B------:R-:W-:-:S07]  /*26460*/  IMAD.MOV.U32 R15, RZ, RZ, -0x1 ;  /* 0xffffffffff0f7424 */ /* 0x000fce00078e00ff */
[----:B0-234-:R-:W-:Y:S05]  /*26470*/  WARPSYNC.COLLECTIVE R15, `(.L_x_2988) ;  /* 0x000000000f0c7348 */ /* 0x01dfea0003c00000 */
[----:B------:R-:W-:Y:S02]  /*26480*/  ELECT P6, UR62, PT ;  /* 0x00000000003e782f */ /* 0x000fe400038c0000 */
[----:B------:R-:W-:Y:S01]  /*26490*/  MOV R14, UR62 ;  /* 0x0000003e000e7c02 */ /* 0x000fe20008000f00 */
[----:B0-234-:R-:W-:Y:S10]  /*264a0*/  ENDCOLLECTIVE ;  /* 0x000000000000791b */ /* 0x01dff40003800000 */
.L_x_2988:
[----:B------:R-:W-:Y:S05]  /*264b0*/  BSYNC B0 ;  /* 0x0000000000007941 */ /* 0x000fea0003800000 */
.L_x_2987:
[----:B------:R-:W-:Y:S05]  /*264c0*/  BRA `(.L_x_2989) ;  /* 0xffffffbc00307947 */ /* 0x000fea000383ffff */
.L_x_2844:
[----:B0-----:R0:W1:Y:S02]  /*264d0*/  SYNCS.PHASECHK.TRANS64.TRYWAIT P1, [R5+URZ+0x28c40], R0 ;  /* 0x028c4000050075a7 */ /* 0x001064000802017f */
[----:B-1----:R-:W-:Y:S05]  /*264e0*/  @!P1 NANOSLEEP.SYNCS 0x989680 ;  /* 0x009896800000995d */ /* 0x002fea0003900000 */
[----:B------:R-:W1:Y:S02]  /*264f0*/  @!P1 SYNCS.PHASECHK.TRANS64 P1, [R5+URZ+0x28c40], R0 ;  /* 0x028c4000050095a7 */ /* 0x000e64000802007f */
[----:B-1----:R-:W-:Y:S05]  /*26500*/  @!P1 BRA `(.L_x_2844) ;  /* 0xfffffffc00f09947 */ /* 0x002fea000383ffff */
[----:B------:R-:W-:Y:S05]  /*26510*/  BRA `(.L_x_2990) ;  /* 0xffffffbc00507947 */ /* 0x000fea000383ffff */
.L_x_2846:
[----:B-1----:R1:W0:Y:S02]  /*26520*/  SYNCS.PHASECHK.TRANS64.TRYWAIT P1, [R3+URZ+0x28c40], R2 ;  /* 0x028c4002030075a7 */ /* 0x002224000802017f */
[----:B0-----:R-:W-:Y:S05]  /*26530*/  @!P1 NANOSLEEP.SYNCS 0x989680 ;  /* 0x009896800000995d */ /* 0x001fea0003900000 */
[----:B------:R-:W0:Y:S02]  /*26540*/  @!P1 SYNCS.PHASECHK.TRANS64 P1, [R3+URZ+0x28c40], R2 ;  /* 0x028c4002030095a7 */ /* 0x000e24000802007f */
[----:B0-----:R-:W-:Y:S05]  /*26550*/  @!P1 BRA `(.L_x_2846) ;  /* 0xfffffffc00f09947 */ /* 0x001fea000383ffff */
[----:B------:R-:W-:Y:S05]  /*26560*/  BRA `(.L_x_2991) ;  /* 0xffffffbc005c7947 */ /* 0x000fea000383ffff */
.L_x_2848:
[----:B------:R0:W0:Y:S02]  /*26570*/  SYNCS.PHASECHK.TRANS64.TRYWAIT P1, [R5+URZ+0x28c60], R0 ;  /* 0x028c6000050075a7 */ /* 0x000024000802017f */
[----:B0-----:R-:W-:Y:S05]  /*26580*/  @!P1 NANOSLEEP.SYNCS 0x989680 ;  /* 0x009896800000995d */ /* 0x001fea0003900000 */
[----:B------:R-:W0:Y:S02]  /*26590*/  @!P1 SYNCS.PHASECHK.TRANS64 P1, [R5+URZ+0x28c60], R0 ;  /* 0x028c6000050095a7 */ /* 0x000e24000802007f */
[----:B0-----:R-:W-:Y:S05]  /*265a0*/  @!P1 BRA `(.L_x_2848) ;  /* 0xfffffffc00f09947 */ /* 0x001fea000383ffff */
[----:B------:R-:W-:Y:S05]  /*265b0*/  BRA `(.L_x_2992) ;  /* 0xffffffbc00587947 */ /* 0x000fea000383ffff */
.L_x_2993:
        /* <DEDUP_REMOVED lines=12> */
.L_x_5655:


//--------------------- .text._ZN7cutlass13device_kernelIN5flash11enable_sm90INS1_16FlashAttnFwdSm90INS1_25CollectiveMainloopFwdSm90ILi2EN4cute5tupleIJNS5_1CILi1EEES8_S8_EEENS6_IJNS7_ILi64EEESA_SA_EEELi512ENS_6half_tEfNS_4arch4Sm90ELb0ELb1ELb0ELb1ELb1ELb0ELb1ELb0ELb0ELb1ELb1ELb0EEENS1_21CollectiveEpilogueFwdINS6_IJSA_NS7_ILi512EEESA_EEES9_SC_SE_Li256ELb1ELb1ELb1ELb0EEENS1_36VarlenDynamicPersistentTileSchedulerILi64ELi64ELi256ELi128ELb1ELb1ELb1ELb1ELb0ELb1EEEEEEEEEvNT_6ParamsE --------------------------
	.section	.text._ZN7cutlass13device_kernelIN5flash11enable_sm90INS1_16FlashAttnFwdSm90INS1_25CollectiveMainloopFwdSm90ILi2EN4cute5tupleIJNS5_1CILi1EEES8_S8_EEENS6_IJNS7_ILi64EEESA_SA_EEELi512ENS_6half_tEfNS_4arch4Sm90ELb0ELb1ELb0ELb1ELb1ELb0ELb1ELb0ELb0ELb1ELb1ELb0EEENS1_21CollectiveEpilogueFwdINS6_IJSA_NS7_ILi512EEESA_EEES9_SC_SE_Li256ELb1ELb1ELb1ELb0EEENS1_36VarlenDynamicPersistentTileSchedulerILi64ELi64ELi256ELi128ELb1ELb1ELb1ELb1ELb0ELb1EEEEEEEEEvNT_6ParamsE,"ax",@progbits
	.align	128
.text._ZN7cutlass13device_kernelIN5flash11enable_sm90INS1_16FlashAttnFwdSm90INS1_25CollectiveMainloopFwdSm90ILi2EN4cute5tupleIJNS5_1CILi1EEES8_S8_EEENS6_IJNS7_ILi64EEESA_SA_EEELi512ENS_6half_tEfNS_4arch4Sm90ELb0ELb1ELb0ELb1ELb1ELb0ELb1ELb0ELb0ELb1ELb1ELb0EEENS1_21CollectiveEpilogueFwdINS6_IJSA_NS7_ILi512EEESA_EEES9_SC_SE_Li256ELb1ELb1ELb1ELb0EEENS1_36VarlenDynamicPersistentTileSchedulerILi64ELi64ELi256ELi128ELb1ELb1ELb1ELb1ELb0ELb1EEEEEEEEEvNT_6ParamsE:
        .type           _ZN7cutlass13device_kernelIN5flash11enable_sm90INS1_16FlashAttnFwdSm90INS1_25CollectiveMainloopFwdSm90ILi2EN4cute5tupleIJNS5_1CILi1EEES8_S8_EEENS6_IJNS7_ILi64EEESA_SA_EEELi512ENS_6half_tEfNS_4arch4Sm90ELb0ELb1ELb0ELb1ELb1ELb0ELb1ELb0ELb0ELb1ELb1ELb0EEENS1_21CollectiveEpilogueFwdINS6_IJSA_NS7_ILi512EEESA_EEES9_SC_SE_Li256ELb1ELb1ELb1ELb0EEENS1_36VarlenDynamicPersistentTileSchedulerILi64ELi64ELi256ELi128ELb1ELb1ELb1ELb1ELb0ELb1EEEEEEEEEvNT_6ParamsE,@function
        .size           _ZN7cutlass13device_kernelIN5flash11enable_sm90INS1_16FlashAttnFwdSm90INS1_25CollectiveMainloopFwdSm90ILi2EN4cute5tupleIJNS5_1CILi1EEES8_S8_EEENS6_IJNS7_ILi64EEESA_SA_EEELi512ENS_6half_tEfNS_4arch4Sm90ELb0ELb1ELb0ELb1ELb1ELb0ELb1ELb0ELb0ELb1ELb1ELb0EEENS1_21CollectiveEpilogueFwdINS6_IJSA_NS7_ILi512EEESA_EEES9_SC_SE_Li256ELb1ELb1ELb1ELb0EEENS1_36VarlenDynamicPersistentTileSchedulerILi64ELi64ELi256ELi128ELb1ELb1ELb1ELb1ELb0ELb1EEEEEEEEEvNT_6ParamsE,(.L_x_5656 - _ZN7cutlass13device_kernelIN5flash11enable_sm90INS1_16FlashAttnFwdSm90INS1_25CollectiveMainloopFwdSm90ILi2EN4cute5tupleIJNS5_1CILi1EEES8_S8_EEENS6_IJNS7_ILi64EEESA_SA_EEELi512ENS_6half_tEfNS_4arch4Sm90ELb0ELb1ELb0ELb1ELb1ELb0ELb1ELb0ELb0ELb1ELb1ELb0EEENS1_21CollectiveEpilogueFwdINS6_IJSA_NS7_ILi512EEESA_EEES9_SC_SE_Li256ELb1ELb1ELb1ELb0EEENS1_36VarlenDynamicPersistentTileSchedulerILi64ELi64ELi256ELi128ELb1ELb1ELb1ELb1ELb0ELb1EEEEEEEEEvNT_6ParamsE)
        .other          _ZN7cutlass13device_kernelIN5flash11enable_sm90INS1_16FlashAttnFwdSm90INS1_25CollectiveMainloopFwdSm90ILi2EN4cute5tupleIJNS5_1CILi1EEES8_S8_EEENS6_IJNS7_ILi64EEESA_SA_EEELi512ENS_6half_tEfNS_4arch4Sm90ELb0ELb1ELb0ELb1ELb1ELb0ELb1ELb0ELb0ELb1ELb1ELb0EEENS1_21CollectiveEpilogueFwdINS6_IJSA_NS7_ILi512EEESA_EEES9_SC_SE_Li256ELb1ELb1ELb1ELb0EEENS1_36VarlenDynamicPersistentTileSchedulerILi64ELi64ELi256ELi128ELb1ELb1ELb1ELb1ELb0ELb1EEEEEEEEEvNT_6ParamsE,@"STO_CUDA_ENTRY STV_DEFAULT"
_ZN7cutlass13device_kernelIN5flash11enable_sm90INS1_16FlashAttnFwdSm90INS1_25CollectiveMainloopFwdSm90ILi2EN4cute5tupleIJNS5_1CILi1EEES8_S8_EEENS6_IJNS7_ILi64EEESA_SA_EEELi512ENS_6half_tEfNS_4arch4Sm90ELb0ELb1ELb0ELb1ELb1ELb0ELb1ELb0ELb0ELb1ELb1ELb0EEENS1_21CollectiveEpilogueFwdINS6_IJSA_NS7_ILi512EEESA_EEES9_SC_SE_Li256ELb1ELb1ELb1ELb0EEENS1_36VarlenDynamicPersistentTileSchedulerILi64ELi64ELi256ELi128ELb1ELb1ELb1ELb1ELb0ELb1EEEEEEEEEvNT_6ParamsE:
        /* <DEDUP_REMOVED lines=11> */
[----:B------:R-:W-:Y:S01]  /*00b0*/  ISETP.NE.AND P1, PT, R3, RZ, PT ;  /* 0x000000ff0300720c */ /* 0x000fe20003f25270 */
[----:B-1----:R0:W-:Y:S10]  /*00c0*/  STL [R1+0x14], R4 ;  /* 0x0000140401007387 */ /* 0x0021f40000100800 */
[----:B------:R-:W-:Y:S01]  /*00d0*/  VOTEU.ALL UP0, P0 ;  /* 0x00000000003f7886 */ /* 0x000fe20000000000 */
[----:B------:R-:W-:Y:S01]  /*00e0*/  VOTEU.ALL UP1, P0 ;  /* 0x00000000003f7886 */ /* 0x000fe20000020000 */
[----:B------:R-:W-:-:S03]  /*00f0*/  VOTEU.ALL UP2, P0 ;  /* 0x00000000003f7886 */ /* 0x000fc60000040000 */
        /* <DEDUP_REMOVED lines=10> */
[----:B------:R0:W1:Y:S01]  /*01a0*/  @!UP0 SYNCS.EXCH.64 URZ, [UR8+0x38800], UR4 ;  /* 0x03880004083f85b2 */ /* 0x0000620008000100 */
[----:B------:R0:W2:Y:S05]  /*01b0*/  @!UP1 SYNCS.EXCH.64 URZ, [UR8+0x38810], UR4 ;  /* 0x03881004083f95b2 */ /* 0x0000aa0008000100 */
[----:B------:R0:W3:Y:S02]  /*01c0*/  @!UP2 SYNCS.EXCH.64 URZ, [UR8+0x38820], UR6 ;  /* 0x03882006083fa5b2 */ /* 0x0000e40008000100 */
[----:B0-----:R-:W-:Y:S05]  /*01d0*/  @P1 BRA `(.L_x_2994) ;  /* 0x0000000000381947 */ /* 0x001fea0003800000 */
        /* <DEDUP_REMOVED lines=12> */
[----:B------:R0:W0:Y:S01]  /*02a0*/  SYNCS.EXCH.64 URZ, [UR6+0x38848], UR4 ;  /* 0x03884804063f75b2 */ /* 0x0000220008000100 */
[----:B------:R-:W-:Y:S01]  /*02b0*/  NOP ;  /* 0x0000000000007918 */ /* 0x000fe20000000000 */
.L_x_2994:
        /* <DEDUP_REMOVED lines=22> */
.L_x_2995:
        /* <DEDUP_REMOVED lines=18> */
.L_x_2996:
        /* <DEDUP_REMOVED lines=22> */
.L_x_2997:
        /* <DEDUP_REMOVED lines=22> */
.L_x_2998:
[----:B------:R-:W-:Y:S01]  /*0800*/  IMAD.MOV.U32 R3, RZ, RZ, 0x1 ;  /* 0x00000001ff037424 */ /* 0x000fe200078e00ff */
[----:B------:R-:W-:Y:S01]  /*0810*/  ISETP.NE.AND P0, PT, R4, RZ, PT ;  /* 0x000000ff0400720c */ /* 0x000fe20003f05270 */
[----:B------:R-:W-:Y:S01]  /*0820*/  NOP ;  /* 0x0000000000007918 */ /* 0x000fe20000000000 */
[----:B------:R-:W-:Y:S02]  /*0830*/  ULDC.64 UR40, c[0x0][0x208] ;  /* 0x0000820000287ab9 */ /* 0x000fe40000000a00 */
[----:B------:R-:W-:-:S05]  /*0840*/  SEL R3, R3, 0x2, !P0 ;  /* 0x0000000203037807 */ /* 0x000fca0004000000 */
[----:B------:R0:W-:Y:S02]  /*0850*/  STL [R1+0x4], R3 ;  /* 0x0000040301007387 */ /* 0x0001e40000100800 */
[----:B01234-:R-:W-:Y:S06]  /*0860*/  BAR.SYNC.DEFER_BLOCKING 0x0 ;  /* 0x0000000000007b1d */ /* 0x01ffec0000010000 */
[----:B------:R-:W-:Y:S05]  /*0870*/  @!P0 BRA `(.L_x_2999) ;  /* 0x0000015400408947 */ /* 0x000fea0003800000 */
.L_x_3000:
        /* <DEDUP_REMOVED lines=19> */
[----:B------:R-:W-:Y:S01]  /*09b0*/  UMOV UR36, URZ ;  /* 0x0000003f00247c82 */ /* 0x000fe20008000000 */
[----:B------:R-:W-:-:S03]  /*09c0*/  IMAD.MOV.U32 R191, RZ, RZ, 0x40 ;  /* 0x00000040ffbf7424 */ /* 0x000fc600078e00ff */
[----:B------:R-:W-:-:S04]  /*09d0*/  SHF.R.S32.HI R3, RZ, 0x1f, R0 ;  /* 0x0000001fff037819 */ /* 0x000fc80000011400 */
[CC--:B------:R-:W-:Y:S02]  /*09e0*/  LEA.HI R7, R3.reuse, R0.reuse, RZ, 0x2 ;  /* 0x0000000003077211 */ /* 0x0c0fe400078f10ff */
[CC--:B------:R-:W-:Y:S02]  /*09f0*/  LEA.HI R2, R3.reuse, R0.reuse, RZ, 0x4 ;  /* 0x0000000003027211 */ /* 0x0c0fe400078f20ff */
[CC--:B------:R-:W-:Y:S02]  /*0a00*/  LEA.HI R4, R3.reuse, R0.reuse, RZ, 0x5 ;  /* 0x0000000003047211 */ /* 0x0c0fe400078f28ff */
[CC--:B------:R-:W-:Y:S02]  /*0a10*/  LEA.HI R6, R3.reuse, R0.reuse, RZ, 0x7 ;  /* 0x0000000003067211 */ /* 0x0c0fe400078f38ff */
[----:B------:R-:W-:Y:S02]  /*0a20*/  LEA.HI R11, R3, R0, RZ, 0x3 ;  /* 0x00000000030b7211 */ /* 0x000fe400078f18ff */
[----:B------:R-:W-:-:S02]  /*0a30*/  LOP3.LUT R17, R7, 0xfffffffc, RZ, 0xc0, !PT ;  /* 0xfffffffc07117812 */ /* 0x000fc400078ec0ff */
[----:B------:R-:W-:Y:S02]  /*0a40*/  SHF.R.S32.HI R7, RZ, 0x4, R2 ;  /* 0x00000004ff077819 */ /* 0x000fe40000011402 */
[----:B------:R-:W-:Y:S01]  /*0a50*/  LOP3.LUT R3, R2, 0xfffffff0, RZ, 0xc0, !PT ;  /* 0xfffffff002037812 */ /* 0x000fe200078ec0ff */
[C---:B------:R-:W-:Y:S01]  /*0a60*/  IMAD.IADD R17, R0.reuse, 0x1, -R17 ;  /* 0x0000000100117824 */ /* 0x040fe200078e0a11 */
[--C-:B------:R-:W-:Y:S02]  /*0a70*/  SHF.R.S32.HI R5, RZ, 0x5, R4.reuse ;  /* 0x00000005ff057819 */ /* 0x100fe40000011404 */
[----:B------:R-:W-:Y:S01]  /*0a80*/  SHF.R.S32.HI R4, RZ, 0x1f, R4 ;  /* 0x0000001fff047819 */ /* 0x000fe20000011404 */
[----:B------:R-:W-:Y:S01]  /*0a90*/  IMAD.IADD R3, R0, 0x1, -R3 ;  /* 0x0000000100037824 */ /* 0x000fe200078e0a03 */
[----:B------:R-:W-:Y:S02]  /*0aa0*/  LOP3.LUT R9, R6, 0xffffff80, RZ, 0xc0, !PT ;  /* 0xffffff8006097812 */ /* 0x000fe400078ec0ff */
[----:B------:R-:W-:-:S02]  /*0ab0*/  LOP3.LUT R197, R11, 0xfffffff8, RZ, 0xc0, !PT ;  /* 0xfffffff80bc57812 */ /* 0x000fc400078ec0ff */
[----:B------:R-:W-:Y:S01]  /*0ac0*/  LEA.HI R2, R2, R7, RZ, 0x1 ;  /* 0x0000000702027211 */ /* 0x000fe200078f08ff */
[----:B------:R-:W-:Y:S01]  /*0ad0*/  IMAD.IADD R9, R0, 0x1, -R9 ;  /* 0x0000000100097824 */ /* 0x000fe200078e0a09 */
[----:B------:R-:W-:Y:S01]  /*0ae0*/  LEA.HI R4, R4, R5, RZ, 0x2 ;  /* 0x0000000504047211 */ /* 0x000fe200078f10ff */
[----:B------:R-:W-:Y:S01]  /*0af0*/  IMAD.IADD R197, R0, 0x1, -R197 ;  /* 0x0000000100c57824 */ /* 0x000fe200078e0ac5 */
[----:B------:R-:W-:Y:S02]  /*0b00*/  LOP3.LUT R2, R2, 0x1ffffffe, RZ, 0xc0, !PT ;  /* 0x1ffffffe02027812 */ /* 0x000fe400078ec0ff */
[--C-:B------:R-:W-:Y:S01]  /*0b10*/  SHF.R.S32.HI R0, RZ, 0x1f, R3.reuse ;  /* 0x0000001fff007819 */ /* 0x100fe20000011403 */
[----:B------:R-:W-:Y:S01]  /*0b20*/  IMAD.SHL.U32 R193, R197, 0x8, RZ ;  /* 0x00000008c5c17824 */ /* 0x000fe200078e00ff */
[----:B------:R-:W-:Y:S01]  /*0b30*/  SHF.R.S32.HI R16, RZ, 0x7, R6 ;  /* 0x00000007ff107819 */ /* 0x000fe20000011406 */
[----:B------:R-:W-:Y:S01]  /*0b40*/  IMAD.IADD R2, R7, 0x1, -R2 ;  /* 0x0000000107027824 */ /* 0x000fe200078e0a02 */
[----:B------:R-:W-:Y:S01]  /*0b50*/  LOP3.LUT R4, R4, 0x3ffffc, RZ, 0xc0, !PT ;  /* 0x003ffffc04047812 */ /* 0x000fe200078ec0ff */
[----:B------:R-:W-:Y:S01]  /*0b60*/  VIADD R199, R193, 0x40 ;  /* 0x00000040c1c77836 */ /* 0x000fe20000000000 */
[----:B------:R-:W-:Y:S01]  /*0b70*/  LEA.HI R8, R17, R17, RZ, 0x1 ;  /* 0x0000001111087211 */ /* 0x000fe200078f08ff */
[----:B------:R-:W-:Y:S01]  /*0b80*/  IMAD R19, R16, 0x100, R3 ;  /* 0x0000010010137824 */ /* 0x000fe200078e0203 */
[----:B------:R-:W-:Y:S01]  /*0b90*/  LEA.HI R7, R0, R3, RZ, 0x3 ;  /* 0x0000000300077211 */ /* 0x000fe200078f18ff */
[----:B------:R-:W-:Y:S01]  /*0ba0*/  IMAD.IADD R4, R5, 0x1, -R4 ;  /* 0x0000000105047824 */ /* 0x000fe200078e0a04 */
[----:B------:R-:W-:Y:S01]  /*0bb0*/  SHF.R.S32.HI R0, RZ, 0x1f, R9 ;  /* 0x0000001fff007819 */ /* 0x000fe20000011409 */
[----:B------:R-:W-:Y:S01]  /*0bc0*/  IMAD.SHL.U32 R2, R2, 0x8, RZ ;  /* 0x0000000802027824 */ /* 0x000fe200078e00ff */
[----:B------:R-:W-:Y:S01]  /*0bd0*/  LOP3.LUT R10, R8, 0x1ffffffe, RZ, 0xc0, !PT ;  /* 0x1ffffffe080a7812 */ /* 0x000fe200078ec0ff */
[----:B------:R-:W-:Y:S01]  /*0be0*/  IMAD R19, R4, 0x10, R19 ;  /* 0x0000001004137824 */ /* 0x000fe200078e0213 */
[----:B------:R-:W-:Y:S01]  /*0bf0*/  LOP3.LUT R8, R7, 0xfffffff8, RZ, 0xc0, !PT ;  /* 0xfffffff807087812 */ /* 0x000fe200078ec0ff */
[----:B------:R-:W-:Y:S01]  /*0c00*/  STL [R1+0x10], R16 ;  /* 0x0000101001007387 */ /* 0x000fe20000100800 */
[-C--:B------:R-:W-:Y:S01]  /*0c10*/  LEA.HI R4, R0, R9.reuse, RZ, 0x2 ;  /* 0x0000000900047211 */ /* 0x080fe200078f10ff */
[----:B------:R-:W-:Y:S01]  /*0c20*/  IMAD.IADD R17, R17, 0x1, -R10 ;  /* 0x0000000111117824 */ /* 0x000fe200078e0a0a */
[----:B------:R-:W-:Y:S01]  /*0c30*/  LEA.HI R6, R6, R16, RZ, 0x1 ;  /* 0x0000001006067211 */ /* 0x000fe200078f08ff */
[----:B------:R-:W-:Y:S01]  /*0c40*/  IMAD.IADD R8, R3, 0x1, -R8 ;  /* 0x0000000103087824 */ /* 0x000fe200078e0a08 */
[----:B------:R-:W-:Y:S01]  /*0c50*/  LEA.HI R3, R0, R9, RZ, 0x5 ;  /* 0x0000000900037211 */ /* 0x000fe200078f28ff */
[----:B------:R-:W-:Y:S01]  /*0c60*/  IMAD.SHL.U32 R10, R7, 0x40, RZ ;  /* 0x00000040070a7824 */ /* 0x000fe200078e00ff */
[----:B------:R-:W-:-:S02]  /*0c70*/  SHF.R.S32.HI R0, RZ, 0x2, R4 ;  /* 0x00000002ff007819 */ /* 0x000fc40000011404 */
[----:B------:R-:W-:Y:S02]  /*0c80*/  SHF.R.S32.HI R7, RZ, 0x1f, R4 ;  /* 0x0000001fff077819 */ /* 0x000fe40000011404 */
[----:B------:R-:W-:Y:S01]  /*0c90*/  LOP3.LUT R12, R4, 0x7ffffffc, RZ, 0xc0, !PT ;  /* 0x7ffffffc040c7812 */ /* 0x000fe200078ec0ff */
[----:B------:R-:W-:Y:S01]  /*0ca0*/  IMAD.SHL.U32 R4, R8, 0x40, RZ ;  /* 0x0000004008047824 */ /* 0x000fe200078e00ff */
[----:B------:R-:W-:Y:S02]  /*0cb0*/  LEA.HI R7, R7, R0, RZ, 0x3 ;  /* 0x0000000007077211 */ /* 0x000fe400078f18ff */
[----:B------:R-:W-:Y:S01]  /*0cc0*/  SHF.R.S32.HI R3, RZ, 0x5, R3 ;  /* 0x00000005ff037819 */ /* 0x000fe20000011403 */
[----:B------:R-:W-:Y:S01]  /*0cd0*/  IMAD.IADD R12, R9, 0x1, -R12 ;  /* 0x00000001090c7824 */ /* 0x000fe200078e0a0c */
[----:B------:R-:W-:Y:S02]  /*0ce0*/  LOP3.LUT R7, R7, 0xfffffff8, RZ, 0xc0, !PT ;  /* 0xfffffff807077812 */ /* 0x000fe400078ec0ff */
[----:B------:R-:W-:Y:S01]  /*0cf0*/  LOP3.LUT R9, R4, 0x1c0, RZ, 0xc0, !PT ;  /* 0x000001c004097812 */ /* 0x000fe200078ec0ff */
[--C-:B------:R-:W-:Y:S01]  /*0d00*/  IMAD.U32 R4, R19, 0x40, R2.reuse ;  /* 0x0000004013047824 */ /* 0x100fe200078e0002 */
[----:B------:R-:W-:Y:S01]  /*0d10*/  LOP3.LUT R10, R10, 0x7ffffe00, RZ, 0xc0, !PT ;  /* 0x7ffffe000a0a7812 */ /* 0x000fe200078ec0ff */
[----:B------:R-:W-:Y:S01]  /*0d20*/  IMAD.IADD R22, R0, 0x1, -R7 ;  /* 0x0000000100167824 */ /* 0x000fe200078e0a07 */
[----:B------:R-:W-:Y:S01]  /*0d30*/  LOP3.LUT R0, R6, 0xfffffe, RZ, 0xc0, !PT ;  /* 0x00fffffe06007812 */ /* 0x000fe200078ec0ff */
[----:B------:R-:W-:Y:S01]  /*0d40*/  IMAD.SHL.U32 R19, R12, 0x2, RZ ;  /* 0x000000020c137824 */ /* 0x000fe200078e00ff */
[----:B------:R-:W-:Y:S01]  /*0d50*/  LOP3.LUT R2, R9, 0x8, R2, 0xf8, !PT ;  /* 0x0000000809027812 */ /* 0x000fe200078ef802 */
[----:B------:R-:W-:Y:S01]  /*0d60*/  IMAD R22, R3, 0x10, R22 ;  /* 0x0000001003167824 */ /* 0x000fe200078e0216 */
[----:B------:R-:W-:Y:S01]  /*0d70*/  SHF.R.U32.HI R9, RZ, 0x3, R9 ;  /* 0x00000003ff097819 */ /* 0x000fe20000011609 */
[----:B------:R-:W-:Y:S01]  /*0d80*/  IMAD.IADD R0, R16, 0x1, -R0 ;  /* 0x0000000110007824 */ /* 0x000fe200078e0a00 */
[----:B------:R-:W-:Y:S01]  /*0d90*/  STL [R1+0x38], R4 ;  /* 0x0000380401007387 */ /* 0x000fe20000100800 */
[----:B------:R-:W-:Y:S01]  /*0da0*/  IMAD R10, R5, 0x400, R10 ;  /* 0x00000400050a7824 */ /* 0x000fe200078e020a */
[----:B------:R-:W-:Y:S01]  /*0db0*/  LOP3.LUT R9, R2, R9, RZ, 0x3c, !PT ;  /* 0x0000000902097212 */ /* 0x000fe200078e3cff */
[----:B------:R-:W-:Y:S01]  /*0dc0*/  IMAD.SHL.U32 R3, R0, 0x100, RZ ;  /* 0x0000010000037824 */ /* 0x000fe200078e00ff */
[----:B------:R-:W-:Y:S01]  /*0dd0*/  R2P PR, R8, 0x6 ;  /* 0x0000000608007804 */ /* 0x000fe20000000000 */
[----:B------:R-:W-:Y:S01]  /*0de0*/  IMAD.MOV.U32 R5, RZ, RZ, R13 ;  /* 0x000000ffff057224 */ /* 0x000fe200078e000d */
[----:B------:R-:W-:Y:S01]  /*0df0*/  SHF.R.S32.HI R0, RZ, 0x1f, R199 ;  /* 0x0000001fff007819 */ /* 0x000fe200000114c7 */
[----:B------:R-:W-:Y:S01]  /*0e00*/  IMAD.IADD R23, R19, 0x1, R3 ;  /* 0x0000000113177824 */ /* 0x000fe200078e0203 */
[----:B------:R0:W-:Y:S01]  /*0e10*/  STL [R1+0x34], R3 ;  /* 0x0000340301007387 */ /* 0x0001e20000100800 */
[----:B------:R-:W-:Y:S01]  /*0e20*/  IMAD.IADD R9, R10, 0x1, R9 ;  /* 0x000000010a097824 */ /* 0x000fe200078e0209 */
[----:B------:R-:W-:Y:S01]  /*0e30*/  SEL R191, R191, 0xffffffc0, !P2 ;  /* 0xffffffc0bfbf7807 */ /* 0x000fe20005000000 */
[C---:B------:R-:W-:Y:S01]  /*0e40*/  VIADD R0, R23.reuse, 0x10 ;  /* 0x0000001017007836 */ /* 0x040fe20000000000 */
[----:B------:R-:W-:Y:S01]  /*0e50*/  STL [R1+0xc], RZ ;  /* 0x00000cff01007387 */ /* 0x000fe20000100800 */
[----:B------:R-:W-:Y:S01]  /*0e60*/  VIADD R228, R23, 0x20 ;  /* 0x0000002017e47836 */ /* 0x000fe20000000000 */
[----:B------:R-:W-:Y:S01]  /*0e70*/  LEA R189, R9, UR38, 0x1 ;  /* 0x0000002609bd7c11 */ /* 0x000fe2000f8e08ff */
        /* <DEDUP_REMOVED lines=13> */
[C---:B------:R-:W-:Y:S01]  /*0f50*/  VIADD R221, R23.reuse, 0x58 ;  /* 0x0000005817dd7836 */ /* 0x040fe20000000000 */
[----:B------:R-:W-:Y:S01]  /*0f60*/  SHF.R.S32.HI R4, RZ, 0x1f, R226 ;  /* 0x0000001fff047819 */ /* 0x000fe200000114e2 */
[----:B------:R-:W-:-:S02]  /*0f70*/  VIADD R223, R23, 0x48 ;  /* 0x0000004817df7836 */ /* 0x000fc40000000000 */
[C---:B------:R-:W-:Y:S01]  /*0f80*/  VIADD R219, R23.reuse, 0x68 ;  /* 0x0000006817db7836 */ /* 0x040fe20000000000 */
[----:B------:R-:W-:Y:S01]  /*0f90*/  SHF.R.S32.HI R0, RZ, 0x1f, R221 ;  /* 0x0000001fff007819 */ /* 0x000fe200000114dd */
[C---:B0-----:R-:W-:Y:S01]  /*0fa0*/  VIADD R3, R23.reuse, 0x8 ;  /* 0x0000000817037836 */ /* 0x041fe20000000000 */
        /* <DEDUP_REMOVED lines=46> */
[----:B------:R-:W-:Y:S01]  /*1290*/  IMAD.MOV.U32 R6, RZ, RZ, R14 ;  /* 0x000000ffff067224 */ /* 0x000fe200078e000e */
[----:B------:R-:W-:Y:S01]  /*12a0*/  SHF.R.S32.HI R3, RZ, 0x1f, R202 ;  /* 0x0000001fff037819 */ /* 0x000fe200000114ca */
[----:B------:R-:W-:Y:S01]  /*12b0*/  IMAD.MOV.U32 R7, RZ, RZ, R15 ;  /* 0x000000ffff077224 */ /* 0x000fe200078e000f */
[----:B------:R-:W-:Y:S01]  /*12c0*/  SHF.R.S32.HI R0, RZ, 0x1f, R201 ;  /* 0x0000001fff007819 */ /* 0x000fe200000114c9 */
[----:B------:R-:W-:-:S02]  /*12d0*/  IMAD.MOV.U32 R2, RZ, RZ, RZ ;  /* 0x000000ffff027224 */ /* 0x000fc400078e00ff */
[----:B------:R-:W-:Y:S02]  /*12e0*/  IMAD R194, R17, 0x8, R22 ;  /* 0x0000000811c27824 */ /* 0x000fe400078e0216 */
[----:B------:R-:W-:-:S07]  /*12f0*/  IMAD.IADD R191, R191, 0x1, R190 ;  /* 0x00000001bfbf7824 */ /* 0x000fce00078e02be */
.L_x_3118:
[----:B01234-:R-:W0:Y:S01]  /*1300*/  LDC.64 R10, c[0x0][0xb10] ;  /* 0x0002c400ff0a7b82 */ /* 0x01fe220000000a00 */
[----:B------:R-:W-:Y:S01]  /*1310*/  IMAD.MOV.U32 R17, RZ, RZ, RZ ;  /* 0x000000ffff117224 */ /* 0x000fe200078e00ff */
[----:B------:R-:W-:-:S06]  /*1320*/  ULDC.64 UR4, c[0x0][0xb18] ;  /* 0x0002c60000047ab9 */ /* 0x000fcc0000000a00 */
[----:B------:R-:W1:Y:S08]  /*1330*/  LDC.64 R8, c[0x0][0xb20] ;  /* 0x0002c800ff087b82 */ /* 0x000e700000000a00 */
[----:B-----5:R-:W2:Y:S01]  /*1340*/  LDC.64 R12, c[0x0][0x418] ;  /* 0x00010600ff0c7b82 */ /* 0x020ea20000000a00 */
[----:B0-----:R-:W-:-:S07]  /*1350*/  ISETP.NE.U32.AND P1, PT, R10, RZ, PT ;  /* 0x000000ff0a00720c */ /* 0x001fce0003f25070 */
[----:B------:R-:W0:Y:S01]  /*1360*/  LDC R4, c[0x0][0x424] ;  /* 0x00010900ff047b82 */ /* 0x000e220000000800 */
[----:B------:R-:W-:Y:S02]  /*1370*/  ISETP.NE.AND.EX P1, PT, R11, RZ, PT, P1 ;  /* 0x000000ff0b00720c */ /* 0x000fe40003f25310 */
[----:B-1----:R-:W-:-:S05]  /*1380*/  ISETP.NE.U32.AND P0, PT, R8, RZ, PT ;  /* 0x000000ff0800720c */ /* 0x002fca0003f05070 */
[----:B------:R-:W1:Y:S01]  /*1390*/  LDC R15, c[0x0][0x2f0] ;  /* 0x0000bc00ff0f7b82 */ /* 0x000e620000000800 */
[----:B------:R-:W-:-:S07]  /*13a0*/  ISETP.NE.AND.EX P0, PT, R9, RZ, PT, P0 ;  /* 0x000000ff0900720c */ /* 0x000fce0003f05300 */
[----:B------:R-:W3:Y:S08]  /*13b0*/  @P1 LDC.64 R10, c[0x0][0xb10] ;  /* 0x0002c400ff0a1b82 */ /* 0x000ef00000000a00 */
[----:B------:R-:W4:Y:S01]  /*13c0*/  @P0 LDC.64 R8, c[0x0][0xb20] ;  /* 0x0002c800ff080b82 */ /* 0x000f220000000a00 */
[----:B---3--:R-:W-:-:S05]  /*13d0*/  @P1 IMAD.WIDE R10, R7, 0x4, R10 ;  /* 0x00000004070a1825 */ /* 0x008fca00078e020a */
[----:B------:R3:W5:Y:S01]  /*13e0*/  @P1 LDG.E R18, desc[UR40][R10.64] ;  /* 0x000000280a121981 */ /* 0x000762000c1e1900 */
[----:B----4-:R-:W-:Y:S01]  /*13f0*/  @P0 IMAD.WIDE R8, R7, 0x4, R8 ;  /* 0x0000000407080825 */ /* 0x010fe200078e0208 */
[----:B------:R-:W-:-:S04]  /*1400*/  LOP3.LUT R0, R6, 0xff000000, RZ, 0xc0, !PT ;  /* 0xff00000006007812 */ /* 0x000fc800078ec0ff */
[----:B------:R3:W5:Y:S01]  /*1410*/  @P0 LDG.E R17, desc[UR40][R8.64] ;  /* 0x0000002808110981 */ /* 0x000762000c1e1900 */
[----:B--2---:R-:W-:Y:S02]  /*1420*/  ISETP.NE.U32.AND P0, PT, R12, RZ, PT ;  /* 0x000000ff0c00720c */ /* 0x004fe40003f05070 */
[----:B------:R-:W-:Y:S02]  /*1430*/  ISETP.NE.U32.AND P2, PT, RZ, UR4, PT ;  /* 0x00000004ff007c0c */ /* 0x000fe4000bf45070 */
[----:B------:R-:W-:Y:S02]  /*1440*/  ISETP.NE.AND.EX P0, PT, R13, RZ, PT, P0 ;  /* 0x000000ff0d00720c */ /* 0x000fe40003f05300 */
[----:B------:R-:W-:Y:S02]  /*1450*/  SHF.R.U32.HI R3, RZ, 0x8, R0 ;  /* 0x00000008ff037819 */ /* 0x000fe40000011600 */
[----:B0-----:R-:W-:Y:S02]  /*1460*/  SEL R0, R4, 0x1, P0 ;  /* 0x0000000104007807 */ /* 0x001fe40000000000 */
[----:B------:R-:W-:-:S02]  /*1470*/  LOP3.LUT R200, R6, 0xff0000, RZ, 0xc0, !PT ;  /* 0x00ff000006c87812 */ /* 0x000fc400078ec0ff */
[----:B------:R-:W-:Y:S01]  /*1480*/  ISETP.NE.AND.EX P2, PT, RZ, UR5, PT, P2 ;  /* 0x00000005ff007c0c */ /* 0x000fe2000bf45320 */
[----:B-1----:R-:W-:Y:S01]  /*1490*/  IMAD R0, R0, R15, RZ ;  /* 0x0000000f00007224 */ /* 0x002fe200078e02ff */
[----:B------:R-:W-:Y:S01]  /*14a0*/  LEA.HI R200, R200, R3, RZ, 0x10 ;  /* 0x00000003c8c87211 */ /* 0x000fe200078f80ff */
[----:B---3--:R-:W-:Y:S10]  /*14b0*/  @P1 BRA `(.L_x_3001) ;  /* 0x0000000000281947 */ /* 0x008ff40003800000 */
[----:B------:R-:W-:Y:S01]  /*14c0*/  ULDC.64 UR4, c[0x0][0xaf8] ;  /* 0x0002be0000047ab9 */ /* 0x000fe20000000a00 */
[----:B-----5:R-:W0:Y:S01]  /*14d0*/  LDC R18, c[0x0][0x288] ;  /* 0x0000a200ff127b82 */ /* 0x020e220000000800 */
[----:B------:R-:W-:-:S04]  /*14e0*/  ISETP.NE.U32.AND P0, PT, RZ, UR4, PT ;  /* 0x00000004ff007c0c */ /* 0x000fc8000bf05070 */
[----:B------:R-:W-:-:S13]  /*14f0*/  ISETP.NE.AND.EX P0, PT, RZ, UR5, PT, P0 ;  /* 0x00000005ff007c0c */ /* 0x000fda000bf05300 */
[----:B------:R-:W-:Y:S05]  /*1500*/  @!P0 BRA `(.L_x_3001) ;  /* 0x0000000000148947 */ /* 0x000fea0003800000 */
[----:B------:R-:W1:Y:S02]  /*1510*/  LDC.64 R8, c[0x0][0xaf8] ;  /* 0x0002be00ff087b82 */ /* 0x000e640000000a00 */
[----:B-1----:R-:W-:-:S05]  /*1520*/  IMAD.WIDE R8, R7, 0x4, R8 ;  /* 0x0000000407087825 */ /* 0x002fca00078e0208 */
[----:B0-----:R-:W2:Y:S04]  /*1530*/  LDG.E R18, desc[UR40][R8.64] ;  /* 0x0000002808127981 */ /* 0x001ea8000c1e1900 */
[----:B------:R-:W2:Y:S02]  /*1540*/  LDG.E R3, desc[UR40][R8.64+0x4] ;  /* 0x0000042808037981 */ /* 0x000ea4000c1e1900 */
[----:B--2---:R-:W-:-:S07]  /*1550*/  IMAD.IADD R18, R3, 0x1, -R18 ;  /* 0x0000000103127824 */ /* 0x004fce00078e0a12 */
.L_x_3001:
[----:B------:R-:W-:Y:S01]  /*1560*/  LOP3.LUT R196, R6, 0xffff, RZ, 0xc0, !PT ;  /* 0x0000ffff06c47812 */ /* 0x000fe200078ec0ff */
[----:B------:R-:W-:Y:S01]  /*1570*/  IMAD.MOV.U32 R198, RZ, RZ, R7 ;  /* 0x000000ffffc67224 */ /* 0x000fe200078e0007 */
[----:B------:R-:W-:Y:S06]  /*1580*/  @!P2 BRA `(.L_x_3002) ;  /* 0x000000000010a947 */ /* 0x000fec0003800000 */
[----:B------:R-:W1:Y:S02]  /*1590*/  LDC.64 R8, c[0x0][0xb18] ;  /* 0x0002c600ff087b82 */ /* 0x000e640000000a00 */
[----:B-1----:R-:W-:-:S05]  /*15a0*/  IMAD.WIDE R6, R7, 0x4, R8 ;  /* 0x0000000407067825 */ /* 0x002fca00078e0208 */
[----:B------:R1:W5:Y:S01]  /*15b0*/  LDG.E R0, desc[UR40][R6.64] ;  /* 0x0000002806007981 */ /* 0x000362000c1e1900 */
[----:B------:R-:W-:Y:S05]  /*15c0*/  BRA `(.L_x_3003) ;  /* 0x0000000000247947 */ /* 0x000fea0003800000 */
.L_x_3002:
[----:B------:R-:W-:Y:S02]  /*15d0*/  ULDC.64 UR4, c[0x0][0xb00] ;  /* 0x0002c00000047ab9 */ /* 0x000fe40000000a00 */
[----:B------:R-:W-:-:S04]  /*15e0*/  ISETP.NE.U32.AND P0, PT, RZ, UR4, PT ;  /* 0x00000004ff007c0c */ /* 0x000fc8000bf05070 */
[----:B------:R-:W-:-:S13]  /*15f0*/  ISETP.NE.AND.EX P0, PT, RZ, UR5, PT, P0 ;  /* 0x00000005ff007c0c */ /* 0x000fda000bf05300 */
[----:B------:R-:W-:Y:S05]  /*1600*/  @!P0 BRA `(.L_x_3003) ;  /* 0x0000000000148947 */ /* 0x000fea0003800000 */
[----:B------:R-:W1:Y:S02]  /*1610*/  LDC.64 R8, c[0x0][0xb00] ;  /* 0x0002c000ff087b82 */ /* 0x000e640000000a00 */
[----:B-1----:R-:W-:-:S05]  /*1620*/  IMAD.WIDE R6, R7, 0x4, R8 ;  /* 0x0000000407067825 */ /* 0x002fca00078e0208 */
[----:B------:R-:W2:Y:S04]  /*1630*/  LDG.E R0, desc[UR40][R6.64] ;  /* 0x0000002806007981 */ /* 0x000ea8000c1e1900 */
[----:B------:R-:W2:Y:S02]  /*1640*/  LDG.E R3, desc[UR40][R6.64+0x4] ;  /* 0x0000042806037981 */ /* 0x000ea4000c1e1900 */
[----:B--2---:R-:W-:-:S07]  /*1650*/  IMAD.IADD R0, R3, 0x1, -R0 ;  /* 0x0000000103007824 */ /* 0x004fce00078e0a00 */
.L_x_3003:
[----:B------:R-:W2:Y:S01]  /*1660*/  LDL R14, [R1+0x14] ;  /* 0x00001400010e7983 */ /* 0x000ea20000100800 */
[----:B-----5:R-:W-:Y:S02]  /*1670*/  IMAD.IADD R17, R0, 0x1, -R17 ;  /* 0x0000000100117824 */ /* 0x020fe400078e0a11 */
[----:B------:R-:W-:Y:S02]  /*1680*/  IMAD.SHL.U32 R188, R5, 0x40, RZ ;  /* 0x0000004005bc7824 */ /* 0x000fe400078e00ff */
[----:B------:R-:W-:-:S05]  /*1690*/  VIADD R0, R17, 0x3f ;  /* 0x0000003f11007836 */ /* 0x000fca0000000000 */
[----:B------:R-:W-:-:S04]  /*16a0*/  SHF.R.S32.HI R3, RZ, 0x1f, R0 ;  /* 0x0000001fff037819 */ /* 0x000fc80000011400 */
[----:B------:R-:W-:-:S04]  /*16b0*/  LEA.HI R3, R3, R0, RZ, 0x6 ;  /* 0x0000000003037211 */ /* 0x000fc800078f30ff */
[----:B------:R-:W-:Y:S02]  /*16c0*/  SHF.R.S32.HI R8, RZ, 0x6, R3 ;  /* 0x00000006ff087819 */ /* 0x000fe40000011403 */
[----:B--2---:R-:W-:-:S13]  /*16d0*/  ISETP.NE.AND P0, PT, R14, 0x1, PT ;  /* 0x000000010e00780c */ /* 0x004fda0003f05270 */
[----:B------:R-:W-:Y:S05]  /*16e0*/  @!P0 BRA `(.L_x_3004) ;  /* 0x0000002000808947 */ /* 0x000fea0003800000 */
[----:B------:R-:W2:Y:S01]  /*16f0*/  LDC R0, c[0x0][0x448] ;  /* 0x00011200ff007b82 */ /* 0x000ea20000000800 */
[----:B01----:R-:W-:-:S07]  /*1700*/  IADD3 R7, R17, 0x1, -R18 ;  /* 0x0000000111077810 */ /* 0x003fce0007ffe812 */
[----:B------:R-:W0:Y:S01]  /*1710*/  LDC.64 R4, c[0x0][0xad8] ;  /* 0x0002b600ff047b82 */ /* 0x000e220000000a00 */
[----:B--2---:R-:W-:Y:S01]  /*1720*/  ISETP.NE.AND P1, PT, R0, 0x1, PT ;  /* 0x000000010000780c */ /* 0x004fe20003f25270 */
[----:B------:R-:W-:Y:S01]  /*1730*/  VIADD R0, R188, 0x3f ;  /* 0x0000003fbc007836 */ /* 0x000fe20000000000 */
[----:B0-----:R-:W-:-:S11]  /*1740*/  ISETP.GE.AND P2, PT, R5, 0x1, PT ;  /* 0x000000010500780c */ /* 0x001fd60003f46270 */
[----:B------:R-:W0:Y:S08]  /*1750*/  @P1 LDC R3, c[0x0][0x44c] ;  /* 0x00011300ff031b82 */ /* 0x000e300000000800 */
[----:B------:R-:W1:Y:S01]  /*1760*/  @P1 LDC R6, c[0x0][0x450] ;  /* 0x00011400ff061b82 */ /* 0x000e620000000800 */
        /* <DEDUP_REMOVED lines=15> */
.L_x_3006:
[----:B------:R-:W-:-:S13]  /*1860*/  ISETP.NE.AND P0, PT, R5, 0x1, PT ;  /* 0x000000010500780c */ /* 0x000fda0003f05270 */
[----:B------:R-:W0:Y:S02]  /*1870*/  @P0 LDC.64 R6, c[0x0][0xae0] ;  /* 0x0002b800ff060b82 */ /* 0x000e240000000a00 */
[----:B0-----:R-:W-:-:S05]  /*1880*/  @P0 IMAD.HI.U32 R6, R0, R6, RZ ;  /* 0x0000000600060227 */ /* 0x001fca00078e00ff */
[----:B------:R-:W-:-:S07]  /*1890*/  @P0 SHF.R.U32.HI R0, RZ, R7, R6 ;  /* 0x00000007ff000219 */ /* 0x000fce0000011606 */
.L_x_3007:
[----:B------:R-:W-:-:S05]  /*18a0*/  IMAD R3, R0, R5, R5 ;  /* 0x0000000500037224 */ /* 0x000fca00078e0205 */
[----:B------:R-:W-:-:S07]  /*18b0*/  VIMNMX R4, R4, R3, PT ;  /* 0x0000000304047248 */ /* 0x000fce0003fe0100 */
.L_x_3005:
[----:B------:R-:W0:Y:S01]  /*18c0*/  @P1 LDC R7, c[0x0][0x44c] ;  /* 0x00011300ff071b82 */ /* 0x000e220000000800 */
[----:B------:R-:W-:Y:S01]  /*18d0*/  VIADD R4, R4, 0x3f ;  /* 0x0000003f04047836 */ /* 0x000fe20000000000 */
[----:B------:R-:W-:Y:S01]  /*18e0*/  ULDC UR4, c[0x0][0xad4] ;  /* 0x0002b50000047ab9 */ /* 0x000fe20000000800 */
[----:B------:R-:W-:-:S03]  /*18f0*/  IMAD.MOV.U32 R0, RZ, RZ, R188 ;  /* 0x000000ffff007224 */ /* 0x000fc600078e00bc */
[----:B------:R-:W-:Y:S02]  /*1900*/  SHF.R.S32.HI R3, RZ, 0x1f, R4 ;  /* 0x0000001fff037819 */ /* 0x000fe40000011404 */
[----:B------:R-:W1:Y:S02]  /*1910*/  @P1 LDC R9, c[0x0][0x450] ;  /* 0x00011400ff091b82 */ /* 0x000e640000000800 */
[----:B------:R-:W-:-:S04]  /*1920*/  LEA.HI R3, R3, R4, RZ, 0x6 ;  /* 0x0000000403037211 */ /* 0x000fc800078f30ff */
[----:B------:R-:W-:-:S04]  /*1930*/  SHF.R.S32.HI R3, RZ, 0x6, R3 ;  /* 0x00000006ff037819 */ /* 0x000fc80000011403 */
[----:B------:R-:W-:Y:S01]  /*1940*/  VIMNMX R11, R8, R3, PT ;  /* 0x00000003080b7248 */ /* 0x000fe20003fe0100 */
[----:B0-----:R-:W-:-:S05]  /*1950*/  @P1 IMAD.HI.U32 R6, R188, R7, RZ ;  /* 0x00000007bc061227 */ /* 0x001fca00078e00ff */
[----:B-1----:R-:W-:-:S04]  /*1960*/  @P1 SHF.R.U32.HI R0, RZ, R9, R6 ;  /* 0x00000009ff001219 */ /* 0x002fc80000011606 */
[----:B------:R-:W-:-:S05]  /*1970*/  IADD3 R17, R0, R17, -R18 ;  /* 0x0000001100117210 */ /* 0x000fca0007ffe812 */
        /* <DEDUP_REMOVED lines=11> */
.L_x_3009:
[----:B------:R-:W-:-:S13]  /*1a30*/  ISETP.NE.AND P0, PT, R5, 0x1, PT ;  /* 0x000000010500780c */ /* 0x000fda0003f05270 */
[----:B------:R-:W0:Y:S02]  /*1a40*/  @P0 LDC.64 R6, c[0x0][0xae0] ;  /* 0x0002b800ff060b82 */ /* 0x000e240000000a00 */
[----:B0-----:R-:W-:-:S05]  /*1a50*/  @P0 IMAD.HI.U32 R4, R17, R6, RZ ;  /* 0x0000000611040227 */ /* 0x001fca00078e00ff */
[----:B------:R-:W-:-:S07]  /*1a60*/  @P0 SHF.R.U32.HI R17, RZ, R7, R4 ;  /* 0x00000007ff110219 */ /* 0x000fce0000011604 */
.L_x_3010:
[----:B------:R-:W-:-:S05]  /*1a70*/  IMAD R5, R17, R5, RZ ;  /* 0x0000000511057224 */ /* 0x000fca00078e02ff */
[----:B------:R-:W-:-:S07]  /*1a80*/  VIMNMX R0, R0, R5, !PT ;  /* 0x0000000500007248 */ /* 0x000fce0007fe0100 */
.L_x_3008:
[----:B------:R-:W-:Y:S01]  /*1a90*/  SHF.R.S32.HI R3, RZ, 0x1f, R0 ;  /* 0x0000001fff037819 */ /* 0x000fe20000011400 */
[----:B------:R-:W-:Y:S01]  /*1aa0*/  IMAD.MOV.U32 R5, RZ, RZ, RZ ;  /* 0x000000ffff057224 */ /* 0x000fe200078e00ff */
[----:B------:R-:W-:Y:S02]  /*1ab0*/  LOP3.LUT R8, R200, 0xff, RZ, 0xc0, !PT ;  /* 0x000000ffc8087812 */ /* 0x000fe400078ec0ff */
[----:B------:R-:W-:-:S04]  /*1ac0*/  LEA.HI R3, R3, R0, RZ, 0x6 ;  /* 0x0000000003037211 */ /* 0x000fc800078f30ff */
[----:B------:R-:W-:-:S04]  /*1ad0*/  SHF.R.S32.HI R3, RZ, 0x6, R3 ;  /* 0x00000006ff037819 */ /* 0x000fc80000011403 */
[----:B------:R-:W-:-:S04]  /*1ae0*/  VIMNMX R10, RZ, R3, !PT ;  /* 0x00000003ff0a7248 */ /* 0x000fc80007fe0100 */
[----:B------:R-:W-:-:S13]  /*1af0*/  ISETP.GT.AND P0, PT, R11, R10, PT ;  /* 0x0000000a0b00720c */ /* 0x000fda0003f04270 */
[----:B------:R-:W-:Y:S05]  /*1b00*/  @!P0 BRA `(.L_x_3011) ;  /* 0x0000000000788947 */ /* 0x000fea0003800000 */
[----:B------:R-:W-:-:S04]  /*1b10*/  SHF.R.U32.HI R0, RZ, 0x10, R200 ;  /* 0x00000010ff007819 */ /* 0x000fc800000116c8 */
[----:B------:R-:W-:-:S13]  /*1b20*/  ISETP.NE.AND P0, PT, R0, RZ, PT ;  /* 0x000000ff0000720c */ /* 0x000fda0003f05270 */
[----:B------:R-:W0:Y:S02]  /*1b30*/  @!P0 LDC R0, c[0x0][0xae8] ;  /* 0x0002ba00ff008b82 */ /* 0x000e240000000800 */
        /* <DEDUP_REMOVED lines=27> */
.L_x_3011:
[-C--:B------:R-:W-:Y:S01]  /*1cf0*/  IMAD R0, R8, R5.reuse, R10 ;  /* 0x0000000508007224 */ /* 0x080fe200078e020a */
        /* <DEDUP_REMOVED lines=70> */
[----:B------:R-:W2:Y:S01]  /*2160*/  LDL R6, [R1+0x10] ;  /* 0x0000100001067983 */ /* 0x000ea20000100800 */
[----:B------:R-:W-:Y:S01]  /*2170*/  UMOV UR7, 0x40000040 ;  /* 0x4000004000077882 */ /* 0x000fe20000000000 */
[----:B------:R-:W-:Y:S01]  /*2180*/  UMOV UR9, 0x40000040 ;  /* 0x4000004000097882 */ /* 0x000fe20000000000 */
[----:B------:R-:W-:Y:S01]  /*2190*/  UMOV UR11, 0x40000040 ;  /* 0x40000040000b7882 */ /* 0x000fe20000000000 */
[----:B------:R-:W-:Y:S01]  /*21a0*/  BAR.SYNC.DEFER_BLOCKING 0xe, 0x100 ;  /* 0x0384000000007b1d */ /* 0x000fe20000010000 */
[----:B------:R-:W-:-:S05]  /*21b0*/  ISETP.NE.AND P0, PT, R14, RZ, PT ;  /* 0x000000ff0e00720c */ /* 0x000fca0003f05270 */
        /* <DEDUP_REMOVED lines=25> */
[----:B------:R-:W-:Y:S01]  /*2350*/  ULEA UR6, UR36, UR20, 0xc ;  /* 0x0000001424067291 */ /* 0x000fe2000f8e603f */
[----:B------:R-:W-:Y:S01]  /*2360*/  UMOV UR5, 0x40000040 ;  /* 0x4000004000057882 */ /* 0x000fe20000000000 */
[----:B------:R-:W-:Y:S02]  /*2370*/  UIADD3 UR16, UR4, 0x6, URZ ;  /* 0x0000000604107890 */ /* 0x000fe4000fffe03f */
[----:B------:R-:W-:Y:S02]  /*2380*/  UIADD3 UR10, UR6, 0x80, URZ ;  /* 0x00000080060a7890 */ /* 0x000fe4000fffe03f */
[----:B------:R-:W-:-:S03]  /*2390*/  UIADD3 UR14, UR6, 0x100, URZ ;  /* 0x00000100060e7890 */ /* 0x000fc6000fffe03f */
[----:B------:R-:W-:Y:S01]  /*23a0*/  HGMMA.64x256x16.F32 R24, gdesc[UR4].tnspB, RZ, !UPT, gsb0 ;  /* 0x43e00000041879f0 */ /* 0x000fe2000c0008ff */
[----:B------:R-:W-:Y:S02]  /*23b0*/  UIADD3 UR18, UR6, 0x180, URZ ;  /* 0x0000018006127890 */ /* 0x000fe4000fffe03f */
        /* <DEDUP_REMOVED lines=16> */
.L_x_3013:
[----:B------:R-:W-:Y:S01]  /*24c0*/  ULEA UR6, UR36, UR38, 0x3 ;  /* 0x0000002624067291 */ /* 0x000fe2000f8e183f */
[----:B------:R-:W-:-:S03]  /*24d0*/  VIADD R3, R4, 0xfffffffe ;  /* 0xfffffffe04037836 */ /* 0x000fc60000000000 */
[----:B------:R-:W-:Y:S02]  /*24e0*/  UIADD3 UR6, UR6, 0x38860, URZ ;  /* 0x0003886006067890 */ /* 0x000fe4000fffe03f */
[----:B------:R-:W-:Y:S02]  /*24f0*/  ISETP.GE.AND P0, PT, R3, R0, PT ;  /* 0x000000000300720c */ /* 0x000fe40003f06270 */
[----:B------:R-:W-:-:S09]  /*2500*/  UPRMT UR6, UR39, 0x654, UR6 ;  /* 0x0000065427067896 */ /* 0x000fd20008000006 */
[----:B------:R-:W-:Y:S02]  /*2510*/  SYNCS.ARRIVE.TRANS64.RED.A1T0 RZ, [UR6], RZ ;  /* 0x000000ffffff79a7 */ /* 0x000fe40008100406 */
[----:B------:R-:W-:Y:S05]  /*2520*/  @!P0 BRA `(.L_x_3014) ;  /* 0x0000000800b08947 */ /* 0x000fea0003800000 */
.L_x_3016:
        /* <DEDUP_REMOVED lines=148> */
[----:B------:R-:W-:Y:S01]  /*2e70*/  HGMMA.64x256x16.F32 R24, gdesc[UR4].tnspB, R24, gsb0 ;  /* 0x43e00000041879f0 */ /* 0x000fe20008000818 */
[----:B------:R-:W-:-:S06]  /*2e80*/  USEL UR6, URZ, 0x1, UP0 ;  /* 0x000000013f067887 */ /* 0x000fcc0008000000 */
[----:B------:R-:W-:Y:S01]  /*2e90*/  LOP3.LUT R2, R2, UR6, RZ, 0x3c, !PT ;  /* 0x0000000602027c12 */ /* 0x000fe2000f8e3cff */
[----:B------:R-:W-:Y:S02]  /*2ea0*/  WARPGROUP.DEPBAR.LE gsb0, 0x0 ;  /* 0x00008000000079c5 */ /* 0x000fe40000010000 */
[----:B------:R-:W-:-:S15]  /*2eb0*/  WARPGROUP.ARRIVE ;  /* 0x00000000000079c5 */ /* 0x000fde0000000000 */
[----:B------:R-:W-:-:S03]  /*2ec0*/  NOP ;  /* 0x0000000000007918 */ /* 0x000fc60000000000 */
        /* <DEDUP_REMOVED lines=13> */
.L_x_3015:
[----:B------:R-:W-:-:S04]  /*2fa0*/  ULEA UR6, UR36, UR38, 0x3 ;  /* 0x0000002624067291 */ /* 0x000fc8000f8e183f */
[----:B------:R-:W-:-:S04]  /*2fb0*/  UIADD3 UR6, UR6, 0x38860, URZ ;  /* 0x0003886006067890 */ /* 0x000fc8000fffe03f */
[----:B------:R-:W-:-:S09]  /*2fc0*/  UPRMT UR6, UR39, 0x654, UR6 ;  /* 0x0000065427067896 */ /* 0x000fd20008000006 */
[----:B------:R-:W-:Y:S01]  /*2fd0*/  SYNCS.ARRIVE.TRANS64.RED.A1T0 RZ, [UR6], RZ ;  /* 0x000000ffffff79a7 */ /* 0x000fe20008100406 */
[----:B------:R-:W-:Y:S05]  /*2fe0*/  @P0 BRA `(.L_x_3016) ;  /* 0xfffffff400500947 */ /* 0x000fea000383ffff */
.L_x_3014:
        /* <DEDUP_REMOVED lines=144> */
.L_x_3004:
[----:B------:R-:W2:Y:S01]  /*38f0*/  LDC R0, c[0x0][0x448] ;  /* 0x00011200ff007b82 */ /* 0x000ea20000000800 */
[----:B------:R-:W-:Y:S02]  /*3900*/  LOP3.LUT R16, R16, 0xfffffffd, RZ, 0xc0, !PT ;  /* 0xfffffffd10107812 */ /* 0x000fe400078ec0ff */
[----:B01----:R-:W-:-:S05]  /*3910*/  IADD3 R7, R17, 0x1, -R18 ;  /* 0x0000000111077810 */ /* 0x003fca0007ffe812 */
[----:B------:R-:W0:Y:S01]  /*3920*/  LDC.64 R4, c[0x0][0xad8] ;  /* 0x0002b600ff047b82 */ /* 0x000e220000000a00 */
[----:B--2---:R-:W-:Y:S01]  /*3930*/  ISETP.NE.AND P2, PT, R0, 0x1, PT ;  /* 0x000000010000780c */ /* 0x004fe20003f45270 */
[----:B------:R-:W-:Y:S01]  /*3940*/  VIADD R0, R188, 0x3f ;  /* 0x0000003fbc007836 */ /* 0x000fe20000000000 */
[----:B0-----:R-:W-:-:S11]  /*3950*/  ISETP.GE.AND P1, PT, R5, 0x1, PT ;  /* 0x000000010500780c */ /* 0x001fd60003f26270 */
[----:B------:R-:W0:Y:S01]  /*3960*/  @P2 LDC R3, c[0x0][0x44c] ;  /* 0x00011300ff032b82 */ /* 0x000e220000000800 */
[----:B------:R-:W-:-:S04]  /*3970*/  @P2 LOP3.LUT R16, R16, 0x2, RZ, 0xfc, !PT ;  /* 0x0000000210102812 */ /* 0x000fc800078efcff */
[----:B------:R-:W-:-:S03]  /*3980*/  LOP3.LUT R16, R16, 0xfffffffe, RZ, 0xc0, !PT ;  /* 0xfffffffe10107812 */ /* 0x000fc600078ec0ff */
[----:B------:R-:W1:Y:S01]  /*3990*/  @P2 LDC R6, c[0x0][0x450] ;  /* 0x00011400ff062b82 */ /* 0x000e620000000800 */
        /* <DEDUP_REMOVED lines=16> */
.L_x_3018:
[----:B------:R-:W-:-:S13]  /*3aa0*/  ISETP.NE.AND P0, PT, R5, 0x1, PT ;  /* 0x000000010500780c */ /* 0x000fda0003f05270 */
[----:B------:R-:W0:Y:S02]  /*3ab0*/  @P0 LDC.64 R6, c[0x0][0xae0] ;  /* 0x0002b800ff060b82 */ /* 0x000e240000000a00 */
[----:B0-----:R-:W-:-:S05]  /*3ac0*/  @P0 IMAD.HI.U32 R6, R0, R6, RZ ;  /* 0x0000000600060227 */ /* 0x001fca00078e00ff */
[----:B------:R-:W-:-:S07]  /*3ad0*/  @P0 SHF.R.U32.HI R0, RZ, R7, R6 ;  /* 0x00000007ff000219 */ /* 0x000fce0000011606 */
.L_x_3019:
[----:B------:R-:W-:-:S05]  /*3ae0*/  IMAD R3, R0, R5, R5 ;  /* 0x0000000500037224 */ /* 0x000fca00078e0205 */
[----:B------:R-:W-:-:S07]  /*3af0*/  VIMNMX R4, R4, R3, PT ;  /* 0x0000000304047248 */ /* 0x000fce0003fe0100 */
.L_x_3017:
        /* <DEDUP_REMOVED lines=24> */
.L_x_3021:
[----:B------:R-:W-:-:S13]  /*3c80*/  ISETP.NE.AND P0, PT, R5, 0x1, PT ;  /* 0x000000010500780c */ /* 0x000fda0003f05270 */
[----:B------:R-:W0:Y:S02]  /*3c90*/  @P0 LDC.64 R6, c[0x0][0xae0] ;  /* 0x0002b800ff060b82 */ /* 0x000e240000000a00 */
[----:B0-----:R-:W-:-:S05]  /*3ca0*/  @P0 IMAD.HI.U32 R4, R0, R6, RZ ;  /* 0x0000000600040227 */ /* 0x001fca00078e00ff */
[----:B------:R-:W-:-:S07]  /*3cb0*/  @P0 SHF.R.U32.HI R0, RZ, R7, R4 ;  /* 0x00000007ff000219 */ /* 0x000fce0000011604 */
.L_x_3022:
[----:B------:R-:W-:-:S05]  /*3cc0*/  IMAD R0, R0, R5, RZ ;  /* 0x0000000500007224 */ /* 0x000fca00078e02ff */
[----:B------:R-:W-:-:S07]  /*3cd0*/  VIMNMX R3, R3, R0, !PT ;  /* 0x0000000003037248 */ /* 0x000fce0007fe0100 */
.L_x_3020:
        /* <DEDUP_REMOVED lines=39> */
.L_x_3023:
        /* <DEDUP_REMOVED lines=102> */
.L_x_3024:
[----:B------:R-:W2:Y:S04]  /*45b0*/  LDL R21, [R1+0xc] ;  /* 0x00000c0001157983 */ /* 0x000ea80000100800 */
[----:B------:R-:W3:Y:S01]  /*45c0*/  LDL R20, [R1+0x14] ;  /* 0x0000140001147983 */ /* 0x000ee20000100800 */
[----:B------:R-:W-:Y:S01]  /*45d0*/  IMAD.MOV.U32 R3, RZ, RZ, 0x1 ;  /* 0x00000001ff037424 */ /* 0x000fe200078e00ff */
[----:B--2---:R-:W-:-:S04]  /*45e0*/  LEA.HI R0, R21, R21, RZ, 0x1 ;  /* 0x0000001515007211 */ /* 0x004fc800078f08ff */
[----:B------:R-:W-:Y:S02]  /*45f0*/  LOP3.LUT R0, R0, 0xfffffffe, RZ, 0xc0, !PT ;  /* 0xfffffffe00007812 */ /* 0x000fe400078ec0ff */
[----:B---3--:R-:W-:-:S03]  /*4600*/  ISETP.NE.AND P0, PT, R20, RZ, PT ;  /* 0x000000ff1400720c */ /* 0x008fc60003f05270 */
[----:B------:R-:W-:Y:S01]  /*4610*/  IMAD.IADD R0, R21, 0x1, -R0 ;  /* 0x0000000115007824 */ /* 0x000fe200078e0a00 */
[----:B------:R-:W-:-:S04]  /*4620*/  SEL R3, R3, 0x2, !P0 ;  /* 0x0000000203037807 */ /* 0x000fc80004000000 */
[----:B------:R-:W-:Y:S02]  /*4630*/  SHF.L.U32 R0, R0, 0x1f, RZ ;  /* 0x0000001f00007819 */ /* 0x000fe400000006ff */
[----:B------:R-:W-:Y:S02]  /*4640*/  LOP3.LUT R3, R3, 0x1, RZ, 0xfc, !PT ;  /* 0x0000000103037812 */ /* 0x000fe400078efcff */
[----:B------:R-:W0:Y:S02]  /*4650*/  SYNCS.PHASECHK.TRANS64.TRYWAIT P1, [UR38+0x38800], R0 ;  /* 0x03880000ff0075a7 */ /* 0x000e240008020166 */
[----:B------:R-:W-:Y:S01]  /*4660*/  ISETP.NE.AND P0, PT, R3, 0x3, PT ;  /* 0x000000030300780c */ /* 0x000fe20003f05270 */
[----:B0-----:R-:W-:-:S12]  /*4670*/  @!P1 BRA `(.L_x_3025) ;  /* 0x0000018800f89947 */ /* 0x001fd80003800000 */
.L_x_3219:
[----:B------:R-:W-:Y:S05]  /*4680*/  @!P0 BRA `(.L_x_3026) ;  /* 0x0000000000048947 */ /* 0x000fea0003800000 */
[----:B------:R-:W-:Y:S01]  /*4690*/  BPT.TRAP 0x1 ;  /* 0x000000040000795c */ /* 0x000fe20000300000 */
.L_x_3026:
[----:B------:R-:W-:Y:S01]  /*46a0*/  IMAD.U32 R8, RZ, RZ, UR36 ;  /* 0x00000024ff087e24 */ /* 0x000fe2000f8e00ff */
[----:B0-----:R-:W-:-:S04]  /*46b0*/  SHF.L.U32 R3, R2, 0x1f, RZ ;  /* 0x0000001f02037819 */ /* 0x001fc800000006ff */
[----:B------:R-:W-:-:S04]  /*46c0*/  LEA R8, R8, UR38, 0x3 ;  /* 0x0000002608087c11 */ /* 0x000fc8000f8e18ff */
[----:B------:R0:W1:Y:S01]  /*46d0*/  SYNCS.PHASECHK.TRANS64.TRYWAIT P1, [R8+URZ+0x38830], R3 ;  /* 0x03883003080075a7 */ /* 0x000062000802017f */
[----:B------:R-:W-:Y:S05]  /*46e0*/  @!P0 BRA `(.L_x_3027) ;  /* 0x0000000000048947 */ /* 0x000fea0003800000 */
[----:B------:R-:W-:Y:S01]  /*46f0*/  BPT.TRAP 0x1 ;  /* 0x000000040000795c */ /* 0x000fe20000300000 */
.L_x_3027:
[----:B-1----:R-:W-:Y:S05]  /*4700*/  @P1 BRA `(.L_x_3028) ;  /* 0x0000000000081947 */ /* 0x002fea0003800000 */
[----:B------:R-:W1:Y:S02]  /*4710*/  SYNCS.PHASECHK.TRANS64.TRYWAIT P1, [R8+URZ+0x38830], R3 ;  /* 0x03883003080075a7 */ /* 0x000e64000802017f */
[----:B-1----:R-:W-:Y:S05]  /*4720*/  @!P1 BRA `(.L_x_3029) ;  /* 0x0000018800e49947 */ /* 0x002fea0003800000 */
.L_x_3028:
[----:B------:R-:W-:-:S04]  /*4730*/  UIADD3 UR4, UR38, 0x22400, URZ ;  /* 0x0002240026047890 */ /* 0x000fc8000fffe03f */
[----:B------:R-:W-:-:S04]  /*4740*/  USHF.R.U32.HI UR4, URZ, 0x4, UR4 ;  /* 0x000000043f047899 */ /* 0x000fc80008011604 */
[----:B------:R-:W-:-:S06]  /*4750*/  ULOP3.LUT UR4, UR4, 0x3fff, URZ, 0xc0, !UPT ;  /* 0x00003fff04047892 */ /* 0x000fcc000f8ec03f */
[----:B------:R-:W-:Y:S01]  /*4760*/  IMAD.U32 R4, RZ, RZ, UR4 ;  /* 0x00000004ff047e24 */ /* 0x000fe2000f8e00ff */
        /* <DEDUP_REMOVED lines=34> */
[----:B------:R-:W2:Y:S02]  /*4990*/  SYNCS.PHASECHK.TRANS64.TRYWAIT P1, [UR38+0x38810], R0 ;  /* 0x03881000ff0075a7 */ /* 0x000ea40008020166 */
[----:B--2---:R-:W-:Y:S05]  /*49a0*/  @!P1 BRA `(.L_x_3030) ;  /* 0x0000018800589947 */ /* 0x004fea0003800000 */
.L_x_3220:
[----:B------:R-:W-:Y:S05]  /*49b0*/  @!P0 BRA `(.L_x_3031) ;  /* 0x0000000000048947 */ /* 0x000fea0003800000 */
[----:B------:R-:W-:Y:S01]  /*49c0*/  BPT.TRAP 0x1 ;  /* 0x000000040000795c */ /* 0x000fe20000300000 */
.L_x_3031:
[----:B------:R3:W4:Y:S01]  /*49d0*/  SYNCS.PHASECHK.TRANS64.TRYWAIT P1, [R8+URZ+0x38850], R3 ;  /* 0x03885003080075a7 */ /* 0x000722000802017f */
[----:B------:R-:W-:Y:S05]  /*49e0*/  @!P0 BRA `(.L_x_3032) ;  /* 0x0000000000048947 */ /* 0x000fea0003800000 */
[----:B------:R-:W-:Y:S01]  /*49f0*/  BPT.TRAP 0x1 ;  /* 0x000000040000795c */ /* 0x000fe20000300000 */
.L_x_3032:
[----:B----4-:R-:W-:Y:S05]  /*4a00*/  @P1 BRA `(.L_x_3033) ;  /* 0x0000000000081947 */ /* 0x010fea0003800000 */
[----:B------:R-:W4:Y:S02]  /*4a10*/  SYNCS.PHASECHK.TRANS64.TRYWAIT P1, [R8+URZ+0x38850], R3 ;  /* 0x03885003080075a7 */ /* 0x000f24000802017f */
[----:B----4-:R-:W-:Y:S05]  /*4a20*/  @!P1 BRA `(.L_x_3034) ;  /* 0x0000018800509947 */ /* 0x010fea0003800000 */
.L_x_3033:
[----:B------:R-:W-:Y:S01]  /*4a30*/  UIADD3 UR4, UR38, 0x400, URZ ;  /* 0x0000040026047890 */ /* 0x000fe2000fffe03f */
[----:B------:R-:W-:Y:S01]  /*4a40*/  WARPGROUP.ARRIVE ;  /* 0x00000000000079c5 */ /* 0x000fe20000000000 */
[----:B------:R-:W-:-:S05]  /*4a50*/  UIADD3 UR5, UR38, 0x26400, URZ ;  /* 0x0002640026057890 */ /* 0x000fca000fffe03f */
[----:B--2---:R-:W2:Y:S01]  /*4a60*/  S2R R0, SR_TID.X ;  /* 0x0000000000007919 */ /* 0x004ea20000002100 */
        /* <DEDUP_REMOVED lines=10> */
[----:B------:R-:W-:Y:S01]  /*4b10*/  UMOV UR24, UR6 ;  /* 0x0000000600187c82 */ /* 0x000fe20008000000 */
[----:B------:R-:W-:-:S03]  /*4b20*/  UIADD3 UR30, UR26, 0x2, URZ ;  /* 0x000000021a1e7890 */ /* 0x000fc6000fffe03f */
[----:B------:R-:W-:Y:S01]  /*4b30*/  HGMMA.64x64x16.F32 R24, gdesc[UR24], R24, gsb0 ;  /* 0x00e00000181879f0 */ /* 0x000fe20008000818 */
[----:B------:R-:W-:Y:S01]  /*4b40*/  UMOV UR29, 0x40000040 ;  /* 0x40000040001d7882 */ /* 0x000fe20000000000 */
[----:B------:R-:W-:Y:S01]  /*4b50*/  UMOV UR31, 0x40000040 ;  /* 0x40000040001f7882 */ /* 0x000fe20000000000 */
[----:B------:R-:W-:Y:S02]  /*4b60*/  UIADD3 UR11, UR6, 0x800, URZ ;  /* 0x00000800060b7890 */ /* 0x000fe4000fffe03f */
[----:B------:R-:W-:Y:S01]  /*4b70*/  UIADD3 UR14, UR26, 0x800, URZ ;  /* 0x000008001a0e7890 */ /* 0x000fe2000fffe03f */
[----:B--2---:R-:W-:-:S06]  /*4b80*/  SHF.R.U32.HI R0, RZ, 0x7, R0 ;  /* 0x00000007ff007819 */ /* 0x004fcc0000011600 */
[----:B------:R-:W2:Y:S02]  /*4b90*/  SHFL.IDX PT, R0, R0, RZ, 0x1f ;  /* 0x00001fff00007589 */ /* 0x000ea400000e0000 */
[----:B--2---:R-:W-:-:S13]  /*4ba0*/  R2UR UR5, R0 ;  /* 0x00000000000572ca */ /* 0x004fda00000e0000 */
        /* <DEDUP_REMOVED lines=251> */
.L_x_3035:
[----:B------:R-:W2:Y:S01]  /*5b60*/  LDC R170, c[0x0][0x448] ;  /* 0x00011200ffaa7b82 */ /* 0x000ea20000000800 */
[----:B------:R-:W-:Y:S01]  /*5b70*/  IMAD.IADD R0, R194, 0x1, R188 ;  /* 0x00000001c2007824 */ /* 0x000fe200078e02bc */
[----:B------:R-:W-:Y:S01]  /*5b80*/  R2UR UR5, R8 ;  /* 0x00000000080572ca */ /* 0x000fe200000e0000 */
[----:B------:R-:W-:Y:S01]  /*5b90*/  ULDC UR11, c[0x0][0xad4] ;  /* 0x0002b500000b7ab9 */ /* 0x000fe20000000800 */
[----:B------:R-:W-:Y:S01]  /*5ba0*/  LOP3.LUT P1, RZ, R16, 0x1, RZ, 0xc0, !PT ;  /* 0x0000000110ff7812 */ /* 0x000fe2000782c0ff */
[----:B------:R-:W-:Y:S01]  /*5bb0*/  ULDC UR7, c[0x0][0xad8] ;  /* 0x0002b60000077ab9 */ /* 0x000fe20000000800 */
[----:B------:R-:W-:-:S04]  /*5bc0*/  LEA R14, R168, 0xffffffc0, 0x6 ;  /* 0xffffffc0a80e7811 */ /* 0x000fc800078e30ff */
[----:B------:R-:W-:-:S05]  /*5bd0*/  IADD3 R10, -R19, R17, -R14 ;  /* 0x00000011130a7210 */ /* 0x000fca0007ffe90e */
[----:B------:R-:W-:-:S04]  /*5be0*/  UIADD3 UR5, UR5, 0x38840, URZ ;  /* 0x0003884005057890 */ /* 0x000fc8000fffe03f */
[----:B------:R-:W-:Y:S01]  /*5bf0*/  UPRMT UR5, UR39, 0x654, UR5 ;  /* 0x0000065427057896 */ /* 0x000fe20008000005 */
[----:B--2---:R-:W-:-:S08]  /*5c00*/  ISETP.NE.AND P2, PT, R170, 0x1, PT ;  /* 0x00000001aa00780c */ /* 0x004fd00003f45270 */
[----:B------:R-:W-:Y:S01]  /*5c10*/  SYNCS.ARRIVE.TRANS64.RED.A1T0 RZ, [UR5], RZ ;  /* 0x000000ffffff79a7 */ /* 0x000fe20008100405 */
[----:B------:R-:W-:-:S04]  /*5c20*/  ULOP3.LUT UR5, URZ, UR11, URZ, 0x33, !UPT ;  /* 0x0000000b3f057292 */ /* 0x000fc8000f8e333f */
[----:B01-34-:R-:W0:Y:S08]  /*5c30*/  @P2 LDC R3, c[0x0][0x44c] ;  /* 0x00011300ff032b82 */ /* 0x01be300000000800 */
[----:B------:R-:W1:Y:S01]  /*5c40*/  @P2 LDC R6, c[0x0][0x450] ;  /* 0x00011400ff062b82 */ /* 0x000e620000000800 */
[----:B0-----:R-:W-:-:S05]  /*5c50*/  @P2 IMAD.HI.U32 R3, R0, R3, RZ ;  /* 0x0000000300032227 */ /* 0x001fca00078e00ff */
[----:B-1----:R-:W-:Y:S01]  /*5c60*/  @P2 SHF.R.U32.HI R0, RZ, R6, R3 ;  /* 0x00000006ff002219 */ /* 0x002fe20000011603 */
[----:B------:R-:W-:-:S04]  /*5c70*/  IMAD.MOV.U32 R3, RZ, RZ, -0x40 ;  /* 0xffffffc0ff037424 */ /* 0x000fc800078e00ff */
[----:B------:R-:W0:Y:S01]  /*5c80*/  SHFL.IDX PT, R9, R0, RZ, 0x1c1f ;  /* 0x001c1fff00097589 */ /* 0x000e2200000e0000 */
[----:B------:R-:W-:-:S04]  /*5c90*/  IMAD R6, R168, R3, 0x41 ;  /* 0x00000041a8067424 */ /* 0x000fc800078e0203 */
[----:B------:R-:W-:Y:S01]  /*5ca0*/  VIADD R20, R6, 0xffffffff ;  /* 0xffffffff06147836 */ /* 0x000fe20000000000 */
[----:B------:R-:W-:-:S05]  /*5cb0*/  IADD3 R3, -R19, R6, R17 ;  /* 0x0000000613037210 */ /* 0x000fca0007ffe111 */
[----:B------:R-:W-:-:S04]  /*5cc0*/  IMAD.IADD R3, R3, 0x1, -R18 ;  /* 0x0000000103037824 */ /* 0x000fc800078e0a12 */
[C---:B------:R-:W-:Y:S02]  /*5cd0*/  VIADD R57, R3.reuse, UR7 ;  /* 0x0000000703397c36 */ /* 0x040fe40008000000 */
[----:B------:R-:W-:-:S03]  /*5ce0*/  VIADD R12, R3, UR5 ;  /* 0x00000005030c7c36 */ /* 0x000fc60008000000 */
[----:B0-----:R-:W-:Y:S01]  /*5cf0*/  VIADDMNMX R3, R9, R57, R10, PT ;  /* 0x0000003909037246 */ /* 0x001fe2000380010a */
[----:B------:R-:W-:Y:S01]  /*5d00*/  IMAD.IADD R5, R12, 0x1, R9 ;  /* 0x000000010c057824 */ /* 0x000fe200078e0209 */
        /* <DEDUP_REMOVED lines=14> */
.L_x_3038:
[----:B------:R-:W-:Y:S02]  /*5df0*/  ULDC UR5, c[0x0][0xadc] ;  /* 0x0002b70000057ab9 */ /* 0x000fe40000000800 */
[----:B------:R-:W-:-:S05]  /*5e00*/  IMAD.U32 R11, RZ, RZ, UR5 ;  /* 0x00000005ff0b7e24 */ /* 0x000fca000f8e00ff */
[----:B------:R-:W-:-:S13]  /*5e10*/  ISETP.NE.AND P1, PT, R11, 0x1, PT ;  /* 0x000000010b00780c */ /* 0x000fda0003f25270 */
[----:B------:R-:W0:Y:S02]  /*5e20*/  @P1 LDC.64 R6, c[0x0][0xae0] ;  /* 0x0002b800ff061b82 */ /* 0x000e240000000a00 */
[----:B0-----:R-:W-:-:S05]  /*5e30*/  @P1 IMAD.HI.U32 R6, R9, R6, RZ ;  /* 0x0000000609061227 */ /* 0x001fca00078e00ff */
[----:B------:R-:W-:-:S07]  /*5e40*/  @P1 SHF.R.U32.HI R9, RZ, R7, R6 ;  /* 0x00000007ff091219 */ /* 0x000fce0000011606 */
.L_x_3039:
[----:B------:R-:W-:Y:S05]  /*5e50*/  BSYNC B0 ;  /* 0x0000000000007941 */ /* 0x000fea0003800000 */
.L_x_3037:
[----:B------:R-:W-:-:S04]  /*5e60*/  IMAD R6, R9, R11, -R14 ;  /* 0x0000000b09067224 */ /* 0x000fc800078e0a0e */
[----:B------:R-:W-:-:S05]  /*5e70*/  IMAD.IADD R6, R6, 0x1, -R19 ;  /* 0x0000000106067824 */ /* 0x000fca00078e0a13 */
[----:B------:R-:W-:Y:S02]  /*5e80*/  VIADDMNMX R3, R6, R11, R3, PT ;  /* 0x0000000b06037246 */ /* 0x000fe40003800103 */
[----:B------:R-:W-:-:S07]  /*5e90*/  VIMNMX R5, R5, R6, !PT ;  /* 0x0000000605057248 */ /* 0x000fce0007fe0100 */
.L_x_3036:
[C---:B------:R-:W-:Y:S02]  /*5ea0*/  ISETP.GE.AND P2, PT, R20.reuse, 0x9, PT ;  /* 0x000000091400780c */ /* 0x040fe40003f46270 */
[C---:B------:R-:W-:Y:S02]  /*5eb0*/  ISETP.GE.AND P1, PT, R20.reuse, 0x2, PT ;  /* 0x000000021400780c */ /* 0x040fe40003f26270 */
[C---:B------:R-:W-:Y:S02]  /*5ec0*/  ISETP.GT.AND P3, PT, R5.reuse, 0x8, !P2 ;  /* 0x000000080500780c */ /* 0x040fe40005764270 */
[----:B------:R-:W-:Y:S02]  /*5ed0*/  ISETP.GT.AND P4, PT, R5, 0x1, !P1 ;  /* 0x000000010500780c */ /* 0x000fe40004f84270 */
[----:B------:R-:W-:Y:S02]  /*5ee0*/  ISETP.LT.OR P3, PT, R3, 0x9, P3 ;  /* 0x000000090300780c */ /* 0x000fe40001f61670 */
[----:B------:R-:W-:-:S02]  /*5ef0*/  ISETP.GE.AND P5, PT, R20, 0xa, PT ;  /* 0x0000000a1400780c */ /* 0x000fc40003fa6270 */
[----:B------:R-:W-:Y:S02]  /*5f00*/  FSEL R65, R28, -INF , !P3 ;  /* 0xff8000001c417808 */ /* 0x000fe40005800000 */
[----:B------:R-:W-:Y:S02]  /*5f10*/  ISETP.LT.OR P4, PT, R3, 0x2, P4 ;  /* 0x000000020300780c */ /* 0x000fe40002781670 */
[----:B------:R-:W-:Y:S02]  /*5f20*/  ISETP.GT.AND P3, PT, R5, 0x9, !P5 ;  /* 0x000000090500780c */ /* 0x000fe40006f64270 */
[----:B------:R-:W-:Y:S02]  /*5f30*/  FSEL R69, R25, -INF , !P4 ;  /* 0xff80000019457808 */ /* 0x000fe40006000000 */
        /* <DEDUP_REMOVED lines=51> */
[C---:B------:R-:W-:Y:S02]  /*6270*/  ISETP.GE.AND P6, PT, R20.reuse, 0x1, PT ;  /* 0x000000011400780c */ /* 0x040fe40003fc6270 */
[----:B------:R-:W-:Y:S02]  /*6280*/  FSEL R49, R49, -INF , !P3 ;  /* 0xff80000031317808 */ /* 0x000fe40005800000 */
[----:B------:R-:W-:Y:S02]  /*6290*/  ISETP.GE.AND P3, PT, R20, 0x39, PT ;  /* 0x000000391400780c */ /* 0x000fe40003f66270 */
[----:B------:R-:W-:Y:S02]  /*62a0*/  P2R R28, PR, RZ, 0x20 ;  /* 0x00000020ff1c7803 */ /* 0x000fe40000000000 */
[----:B------:R-:W-:-:S02]  /*62b0*/  ISETP.GT.AND P4, PT, R5, 0x38, !P3 ;  /* 0x000000380500780c */ /* 0x000fc40005f84270 */
[----:B------:R-:W-:Y:S02]  /*62c0*/  ISETP.GE.AND P5, PT, R20, 0x3a, PT ;  /* 0x0000003a1400780c */ /* 0x000fe40003fa6270 */
[----:B------:R-:W-:-:S04]  /*62d0*/  ISETP.LT.OR P4, PT, R3, 0x39, P4 ;  /* 0x000000390300780c */ /* 0x000fc80002781670 */
[----:B------:R-:W-:Y:S02]  /*62e0*/  FSEL R9, R52, -INF , !P4 ;  /* 0xff80000034097808 */ /* 0x000fe40006000000 */
[----:B------:R-:W-:-:S04]  /*62f0*/  ISETP.GT.AND P4, PT, R5, RZ, !P6 ;  /* 0x000000ff0500720c */ /* 0x000fc80007784270 */
[----:B------:R-:W-:-:S04]  /*6300*/  ISETP.LT.OR P4, PT, R3, 0x1, P4 ;  /* 0x000000010300780c */ /* 0x000fc80002781670 */
[----:B------:R-:W-:Y:S02]  /*6310*/  FSEL R67, R24, -INF , !P4 ;  /* 0xff80000018437808 */ /* 0x000fe40006000000 */
[----:B------:R-:W-:-:S04]  /*6320*/  ISETP.GT.AND P4, PT, R5, 0x39, !P5 ;  /* 0x000000390500780c */ /* 0x000fc80006f84270 */
[----:B------:R-:W-:Y:S02]  /*6330*/  ISETP.LT.OR P4, PT, R3, 0x3a, P4 ;  /* 0x0000003a0300780c */ /* 0x000fe40002781670 */
[----:B------:R-:W0:Y:S02]  /*6340*/  SHFL.IDX PT, R3, R0, 0x1, 0x1c1f ;  /* 0x003c1f0000037f89 */ /* 0x000e2400000e0000 */
[----:B------:R-:W-:Y:S02]  /*6350*/  FSEL R53, R53, -INF , !P4 ;  /* 0xff80000035357808 */ /* 0x000fe40006000000 */
[----:B------:R-:W-:Y:S02]  /*6360*/  LOP3.LUT P4, RZ, R16, 0x1, RZ, 0xc0, !PT ;  /* 0x0000000110ff7812 */ /* 0x000fe4000788c0ff */
[----:B0-----:R-:W-:Y:S01]  /*6370*/  VIADDMNMX R10, R3, R57, R10, PT ;  /* 0x00000039030a7246 */ /* 0x001fe2000380010a */
[----:B------:R-:W-:-:S10]  /*6380*/  IMAD.IADD R12, R12, 0x1, R3 ;  /* 0x000000010c0c7824 */ /* 0x000fd400078e0203 */
[----:B------:R-:W-:Y:S05]  /*6390*/  @!P4 BRA `(.L_x_3040) ;  /* 0x000000000060c947 */ /* 0x000fea0003800000 */
        /* <DEDUP_REMOVED lines=13> */
.L_x_3042:
[----:B------:R-:W-:Y:S02]  /*6470*/  ULDC UR5, c[0x0][0xadc] ;  /* 0x0002b70000057ab9 */ /* 0x000fe40000000800 */
[----:B------:R-:W-:-:S05]  /*6480*/  IMAD.U32 R5, RZ, RZ, UR5 ;  /* 0x00000005ff057e24 */ /* 0x000fca000f8e00ff */
[----:B------:R-:W-:-:S13]  /*6490*/  ISETP.NE.AND P4, PT, R5, 0x1, PT ;  /* 0x000000010500780c */ /* 0x000fda0003f85270 */
[----:B------:R-:W0:Y:S02]  /*64a0*/  @P4 LDC.64 R6, c[0x0][0xae0] ;  /* 0x0002b800ff064b82 */ /* 0x000e240000000a00 */
[----:B0-----:R-:W-:-:S05]  /*64b0*/  @P4 IMAD.HI.U32 R6, R3, R6, RZ ;  /* 0x0000000603064227 */ /* 0x001fca00078e00ff */
[----:B------:R-:W-:-:S07]  /*64c0*/  @P4 SHF.R.U32.HI R3, RZ, R7, R6 ;  /* 0x00000007ff034219 */ /* 0x000fce0000011606 */
.L_x_3043:
[----:B------:R-:W-:Y:S05]  /*64d0*/  BSYNC B0 ;  /* 0x0000000000007941 */ /* 0x000fea0003800000 */
.L_x_3041:
[----:B------:R-:W-:-:S04]  /*64e0*/  IMAD R0, R3, R5, -R14 ;  /* 0x0000000503007224 */ /* 0x000fc800078e0a0e */
[----:B------:R-:W-:-:S05]  /*64f0*/  IMAD.IADD R3, R0, 0x1, -R19 ;  /* 0x0000000100037824 */ /* 0x000fca00078e0a13 */
[----:B------:R-:W-:Y:S02]  /*6500*/  VIADDMNMX R10, R3, R5, R10, PT ;  /* 0x00000005030a7246 */ /* 0x000fe4000380010a */
[----:B------:R-:W-:-:S07]  /*6510*/  VIMNMX R12, R12, R3, !PT ;  /* 0x000000030c0c7248 */ /* 0x000fce0007fe0100 */
.L_x_3040:
[----:B------:R-:W-:Y:S01]  /*6520*/  FMNMX.FTZ R0, R67, R69, !PT ;  /* 0x0000004543007209 */ /* 0x000fe20007810000 */
[----:B------:R-:W-:Y:S01]  /*6530*/  ULDC UR5, c[0x0][0xa80] ;  /* 0x0002a00000057ab9 */ /* 0x000fe20000000800 */
[----:B------:R-:W-:Y:S01]  /*6540*/  ISETP.GT.AND P1, PT, R12, 0x1, !P1 ;  /* 0x000000010c00780c */ /* 0x000fe20004f24270 */
[----:B------:R-:W-:Y:S01]  /*6550*/  IMAD.U32 R6, RZ, RZ, UR5 ;  /* 0x00000005ff067e24 */ /* 0x000fe2000f8e00ff */
[----:B------:R-:W-:Y:S01]  /*6560*/  FMNMX.FTZ R0, R65, R0, !PT ;  /* 0x0000000041007209 */ /* 0x000fe20007810000 */
[----:B------:R-:W-:Y:S01]  /*6570*/  ULEA UR10, UR36, UR37, 0xc ;  /* 0x00000025240a7291 */ /* 0x000fe2000f8e603f */
[----:B------:R-:W-:Y:S01]  /*6580*/  ISETP.LT.OR P1, PT, R10, 0x2, P1 ;  /* 0x000000020a00780c */ /* 0x000fe20000f21670 */
[----:B------:R-:W-:Y:S01]  /*6590*/  UMOV UR15, 0x40000040 ;  /* 0x40000040000f7882 */ /* 0x000fe20000000000 */
[----:B------:R-:W-:Y:S02]  /*65a0*/  FMNMX.FTZ R0, R59, R0, !PT ;  /* 0x000000003b007209 */ /* 0x000fe40007810000 */
[----:B------:R-:W-:-:S02]  /*65b0*/  FSEL R61, R27, -INF , !P1 ;  /* 0xff8000001b3d7808 */ /* 0x000fc40004800000 */
[----:B------:R-:W-:Y:S01]  /*65c0*/  ISETP.NE.AND P1, PT, R28, RZ, PT ;  /* 0x000000ff1c00720c */ /* 0x000fe20003f25270 */
[----:B------:R-:W-:Y:S01]  /*65d0*/  UMOV UR14, UR10 ;  /* 0x0000000a000e7c82 */ /* 0x000fe20008000000 */
[----:B------:R-:W-:Y:S01]  /*65e0*/  FMNMX.FTZ R0, R25, R0, !PT ;  /* 0x0000000019007209 */ /* 0x000fe20007810000 */
[----:B------:R-:W-:Y:S01]  /*65f0*/  BAR.SYNC.DEFER_BLOCKING 0xf, 0x100 ;  /* 0x03c4000000007b1d */ /* 0x000fe20000010000 */
        /* <DEDUP_REMOVED lines=12> */
[----:B------:R-:W-:Y:S02]  /*66c0*/  FMNMX.FTZ R0, R13, R0, !PT ;  /* 0x000000000d007209 */ /* 0x000fe40007810000 */
[----:B------:R-:W-:Y:S02]  /*66d0*/  ISETP.NE.AND P1, PT, R32, RZ, PT ;  /* 0x000000ff2000720c */ /* 0x000fe40003f25270 */
[----:B------:R-:W-:Y:S02]  /*66e0*/  FMNMX.FTZ R0, R45, R0, !PT ;  /* 0x000000002d007209 */ /* 0x000fe40007810000 */
[----:B------:R-:W-:-:S02]  /*66f0*/  ISETP.GT.AND P1, PT, R12, 0x11, !P1 ;  /* 0x000000110c00780c */ /* 0x000fc40004f24270 */
[----:B------:R-:W-:Y:S02]  /*6700*/  FMNMX.FTZ R0, R11, R0, !PT ;  /* 0x000000000b007209 */ /* 0x000fe40007810000 */
        /* <DEDUP_REMOVED lines=8> */
[----:B------:R-:W-:Y:S01]  /*6790*/  ISETP.GT.AND P2, PT, R12, 0x8, !P2 ;  /* 0x000000080c00780c */ /* 0x000fe20005744270 */
[----:B------:R-:W0:Y:S01]  /*67a0*/  SHFL.BFLY PT, R0, R7, 0x2, 0x1f ;  /* 0x0c401f0007007f89 */ /* 0x000e2200000e0000 */
[----:B------:R-:W-:Y:S02]  /*67b0*/  FSEL R29, R38, -INF , !P1 ;  /* 0xff800000261d7808 */ /* 0x000fe40004800000 */
[----:B------:R-:W-:-:S02]  /*67c0*/  ISETP.NE.AND P1, PT, R36, RZ, PT ;  /* 0x000000ff2400720c */ /* 0x000fc40003f25270 */
[----:B------:R-:W-:Y:S02]  /*67d0*/  ISETP.LT.OR P2, PT, R10, 0x9, P2 ;  /* 0x000000090a00780c */ /* 0x000fe40001741670 */
[----:B------:R-:W-:Y:S02]  /*67e0*/  ISETP.GT.AND P1, PT, R12, 0x19, !P1 ;  /* 0x000000190c00780c */ /* 0x000fe40004f24270 */
[----:B------:R-:W-:Y:S02]  /*67f0*/  FSEL R63, R30, -INF , !P2 ;  /* 0xff8000001e3f7808 */ /* 0x000fe40005000000 */
[----:B------:R-:W-:Y:S02]  /*6800*/  ISETP.LT.OR P1, PT, R10, 0x1a, P1 ;  /* 0x0000001a0a00780c */ /* 0x000fe40000f21670 */
[----:B------:R-:W-:Y:S02]  /*6810*/  ISETP.NE.AND P2, PT, R60, RZ, PT ;  /* 0x000000ff3c00720c */ /* 0x000fe40003f45270 */
[----:B------:R-:W-:-:S02]  /*6820*/  FSEL R39, R39, -INF , !P1 ;  /* 0xff80000027277808 */ /* 0x000fc40004800000 */
[----:B------:R-:W-:Y:S02]  /*6830*/  ISETP.NE.AND P1, PT, R58, RZ, PT ;  /* 0x000000ff3a00720c */ /* 0x000fe40003f25270 */
[----:B------:R-:W-:Y:S02]  /*6840*/  ISETP.NE.AND P4, PT, R44, RZ, PT ;  /* 0x000000ff2c00720c */ /* 0x000fe40003f85270 */
[C---:B------:R-:W-:Y:S02]  /*6850*/  ISETP.GT.AND P1, PT, R12.reuse, 0x20, !P1 ;  /* 0x000000200c00780c */ /* 0x040fe40004f24270 */
[----:B------:R-:W-:Y:S02]  /*6860*/  ISETP.GT.AND P6, PT, R12, RZ, !P6 ;  /* 0x000000ff0c00720c */ /* 0x000fe400077c4270 */
[----:B------:R-:W-:Y:S02]  /*6870*/  ISETP.LT.OR P1, PT, R10, 0x21, P1 ;  /* 0x000000210a00780c */ /* 0x000fe40000f21670 */
[----:B0-----:R-:W-:-:S02]  /*6880*/  FMNMX.FTZ R14, R7, R0, !PT ;  /* 0x00000000070e7209 */ /* 0x001fc40007810000 */
[----:B------:R-:W-:Y:S02]  /*6890*/  FSEL R57, R42, -INF , !P1 ;  /* 0xff8000002a397808 */ /* 0x000fe40004800000 */
[----:B------:R-:W-:Y:S01]  /*68a0*/  ISETP.NE.AND P1, PT, R40, RZ, PT ;  /* 0x000000ff2800720c */ /* 0x000fe20003f25270 */
[----:B------:R-:W0:Y:S01]  /*68b0*/  SHFL.BFLY PT, R5, R14, 0x1, 0x1f ;  /* 0x0c201f000e057f89 */ /* 0x000e2200000e0000 */
[----:B------:R-:W-:Y:S02]  /*68c0*/  ISETP.LT.OR P6, PT, R10, 0x1, P6 ;  /* 0x000000010a00780c */ /* 0x000fe400037c1670 */
[----:B------:R-:W-:Y:S02]  /*68d0*/  ISETP.GT.AND P1, PT, R12, 0x21, !P1 ;  /* 0x000000210c00780c */ /* 0x000fe40004f24270 */
[----:B------:R-:W-:Y:S02]  /*68e0*/  FSEL R26, R26, -INF , !P6 ;  /* 0xff8000001a1a7808 */ /* 0x000fe40007000000 */
[----:B------:R-:W-:-:S02]  /*68f0*/  ISETP.LT.OR P1, PT, R10, 0x22, P1 ;  /* 0x000000220a00780c */ /* 0x000fc40000f21670 */
[C---:B------:R-:W-:Y:S02]  /*6900*/  ISETP.GT.AND P3, PT, R12.reuse, 0x38, !P3 ;  /* 0x000000380c00780c */ /* 0x040fe40005f64270 */
[----:B------:R-:W-:Y:S02]  /*6910*/  FSEL R43, R43, -INF , !P1 ;  /* 0xff8000002b2b7808 */ /* 0x000fe40004800000 */
[----:B------:R-:W-:Y:S02]  /*6920*/  ISETP.GT.AND P1, PT, R12, 0x28, !P2 ;  /* 0x000000280c00780c */ /* 0x000fe40005724270 */
[----:B------:R-:W-:Y:S02]  /*6930*/  ISETP.NE.AND P2, PT, R62, RZ, PT ;  /* 0x000000ff3e00720c */ /* 0x000fe40003f45270 */
[----:B------:R-:W-:Y:S02]  /*6940*/  ISETP.LT.OR P1, PT, R10, 0x29, P1 ;  /* 0x000000290a00780c */ /* 0x000fe40000f21670 */
[----:B------:R-:W-:-:S02]  /*6950*/  ISETP.GT.AND P5, PT, R12, 0x39, !P5 ;  /* 0x000000390c00780c */ /* 0x000fc40006fa4270 */
[----:B------:R-:W-:Y:S02]  /*6960*/  FSEL R3, R46, -INF , !P1 ;  /* 0xff8000002e037808 */ /* 0x000fe40004800000 */
[----:B------:R-:W-:Y:S02]  /*6970*/  ISETP.GT.AND P1, PT, R12, 0x29, !P4 ;  /* 0x000000290c00780c */ /* 0x000fe40006724270 */
[----:B0-----:R-:W-:Y:S02]  /*6980*/  FMNMX.FTZ R5, R14, R5, !PT ;  /* 0x000000050e057209 */ /* 0x001fe40007810000 */
[----:B------:R-:W-:Y:S02]  /*6990*/  ISETP.LT.OR P1, PT, R10, 0x2a, P1 ;  /* 0x0000002a0a00780c */ /* 0x000fe40000f21670 */
[----:B------:R-:W-:Y:S01]  /*69a0*/  ISETP.NE.AND P4, PT, R48, RZ, PT ;  /* 0x000000ff3000720c */ /* 0x000fe20003f85270 */
[----:B------:R-:W-:Y:S01]  /*69b0*/  FMUL.FTZ R0, R5, R6 ;  /* 0x0000000605007220 */ /* 0x000fe20000410000 */
[----:B------:R-:W-:-:S02]  /*69c0*/  FSEL R47, R47, -INF , !P1 ;  /* 0xff8000002f2f7808 */ /* 0x000fc40004800000 */
[----:B------:R-:W-:Y:S02]  /*69d0*/  FSETP.NEU.FTZ.AND P1, PT, R5, -INF , PT ;  /* 0xff8000000500780b */ /* 0x000fe40003f3d000 */
[----:B------:R-:W-:Y:S02]  /*69e0*/  ISETP.LT.OR P3, PT, R10, 0x39, P3 ;  /* 0x000000390a00780c */ /* 0x000fe40001f61670 */
[----:B------:R-:W-:Y:S02]  /*69f0*/  FSEL R20, R0, RZ, P1 ;  /* 0x000000ff00147208 */ /* 0x000fe40000800000 */
[----:B------:R-:W-:Y:S02]  /*6a00*/  FMNMX.FTZ R0, R26, R61, !PT ;  /* 0x0000003d1a007209 */ /* 0x000fe40007810000 */
[C---:B------:R-:W-:Y:S01]  /*6a10*/  ISETP.GT.AND P1, PT, R12.reuse, 0x30, !P2 ;  /* 0x000000300c00780c */ /* 0x040fe20005724270 */
[--C-:B------:R-:W-:Y:S01]  /*6a20*/  FFMA.FTZ R7, R67, R6, -R20.reuse ;  /* 0x0000000643077223 */ /* 0x100fe20000010814 */
[----:B------:R-:W-:Y:S01]  /*6a30*/  FMNMX.FTZ R0, R63, R0, !PT ;  /* 0x000000003f007209 */ /* 0x000fe20007810000 */
[-CC-:B------:R-:W-:Y:S01]  /*6a40*/  FFMA.FTZ R65, R65, R6.reuse, -R20.reuse ;  /* 0x0000000641417223 */ /* 0x180fe20000010814 */
[----:B------:R-:W-:Y:S01]  /*6a50*/  ISETP.GT.AND P2, PT, R12, 0x31, !P4 ;  /* 0x000000310c00780c */ /* 0x000fe20006744270 */
[--C-:B------:R-:W-:Y:S01]  /*6a60*/  FFMA.FTZ R12, R69, R6, -R20.reuse ;  /* 0x00000006450c7223 */ /* 0x100fe20000010814 */
[----:B------:R-:W-:Y:S01]  /*6a70*/  FMNMX.FTZ R0, R31, R0, !PT ;  /* 0x000000001f007209 */ /* 0x000fe20007810000 */
[----:B------:R-:W-:Y:S01]  /*6a80*/  MUFU.EX2 R152, R7 ;  /* 0x0000000700987308 */ /* 0x000fe20000000800 */
[C---:B------:R-:W-:Y:S01]  /*6a90*/  ISETP.LT.OR P1, PT, R10.reuse, 0x31, P1 ;  /* 0x000000310a00780c */ /* 0x040fe20000f21670 */
[--C-:B------:R-:W-:Y:S01]  /*6aa0*/  FFMA.FTZ R59, R59, R6, -R20.reuse ;  /* 0x000000063b3b7223 */ /* 0x100fe20000010814 */
[----:B------:R-:W-:Y:S01]  /*6ab0*/  FMNMX.FTZ R0, R27, R0, !PT ;  /* 0x000000001b007209 */ /* 0x000fe20007810000 */
[-CC-:B------:R-:W-:Y:S01]  /*6ac0*/  FFMA.FTZ R25, R25, R6.reuse, -R20.reuse ;  /* 0x0000000619197223 */ /* 0x180fe20000010814 */
[----:B------:R-:W-:Y:S01]  /*6ad0*/  ISETP.LT.OR P2, PT, R10, 0x32, P2 ;  /* 0x000000320a00780c */ /* 0x000fe20001741670 */
[--C-:B------:R-:W-:Y:S01]  /*6ae0*/  FFMA.FTZ R33, R33, R6, -R20.reuse ;  /* 0x0000000621217223 */ /* 0x100fe20000010814 */
[----:B------:R-:W-:Y:S01]  /*6af0*/  FMNMX.FTZ R0, R35, R0, !PT ;  /* 0x0000000023007209 */ /* 0x000fe20007810000 */
[----:B------:R-:W0:Y:S01]  /*6b00*/  MUFU.EX2 R71, R12 ;  /* 0x0000000c00477308 */ /* 0x000e220000000800 */
[----:B------:R-:W-:Y:S01]  /*6b10*/  FSEL R67, R50, -INF , !P1 ;  /* 0xff80000032437808 */ /* 0x000fe20004800000 */
[--C-:B------:R-:W-:Y:S01]  /*6b20*/  FFMA.FTZ R21, R21, R6, -R20.reuse ;  /* 0x0000000615157223 */ /* 0x100fe20000010814 */
[----:B------:R-:W-:Y:S01]  /*6b30*/  FMNMX.FTZ R0, R29, R0, !PT ;  /* 0x000000001d007209 */ /* 0x000fe20007810000 */
[-CC-:B------:R-:W-:Y:S01]  /*6b40*/  FFMA.FTZ R37, R37, R6.reuse, -R20.reuse ;  /* 0x0000000625257223 */ /* 0x180fe20000010814 */
[----:B------:R-:W-:Y:S01]  /*6b50*/  FSEL R51, R51, -INF , !P2 ;  /* 0xff80000033337808 */ /* 0x000fe20005000000 */
[--C-:B------:R-:W-:Y:S01]  /*6b60*/  FFMA.FTZ R15, R15, R6, -R20.reuse ;  /* 0x000000060f0f7223 */ /* 0x100fe20000010814 */
[----:B------:R-:W-:Y:S01]  /*6b70*/  FMNMX.FTZ R0, R39, R0, !PT ;  /* 0x0000000027007209 */ /* 0x000fe20007810000 */
[----:B------:R-:W-:Y:S01]  /*6b80*/  MUFU.EX2 R65, R65 ;  /* 0x0000004100417308 */ /* 0x000fe20000000800 */
[----:B------:R-:W-:Y:S01]  /*6b90*/  ISETP.LT.OR P5, PT, R10, 0x3a, P5 ;  /* 0x0000003a0a00780c */ /* 0x000fe20002fa1670 */
[--C-:B------:R-:W-:Y:S01]  /*6ba0*/  FFMA.FTZ R41, R41, R6, -R20.reuse ;  /* 0x0000000629297223 */ /* 0x100fe20000010814 */
[----:B------:R-:W-:Y:S01]  /*6bb0*/  FMNMX.FTZ R0, R57, R0, !PT ;  /* 0x0000000039007209 */ /* 0x000fe20007810000 */
[-CC-:B------:R-:W-:Y:S01]  /*6bc0*/  FFMA.FTZ R13, R13, R6.reuse, -R20.reuse ;  /* 0x000000060d0d7223 */ /* 0x180fe20000010814 */
[----:B------:R-:W-:Y:S01]  /*6bd0*/  FSEL R69, R54, -INF , !P3 ;  /* 0xff80000036457808 */ /* 0x000fe20005800000 */
[--C-:B------:R-:W-:Y:S01]  /*6be0*/  FFMA.FTZ R45, R45, R6, -R20.reuse ;  /* 0x000000062d2d7223 */ /* 0x100fe20000010814 */
[----:B------:R-:W-:Y:S01]  /*6bf0*/  FMNMX.FTZ R0, R43, R0, !PT ;  /* 0x000000002b007209 */ /* 0x000fe20007810000 */
[----:B------:R-:W-:Y:S01]  /*6c00*/  MUFU.EX2 R154, R59 ;  /* 0x0000003b009a7308 */ /* 0x000fe20000000800 */
[----:B------:R-:W-:Y:S01]  /*6c10*/  FSEL R55, R55, -INF , !P5 ;  /* 0xff80000037377808 */ /* 0x000fe20006800000 */
[----:B0-----:R-:W-:Y:S01]  /*6c20*/  FADD.FTZ R28, R152, R71 ;  /* 0x00000047981c7221 */ /* 0x001fe20000010000 */
[----:B------:R-:W-:Y:S01]  /*6c30*/  FMNMX.FTZ R0, R3, R0, !PT ;  /* 0x0000000003007209 */ /* 0x000fe20007810000 */
[-CC-:B------:R-:W-:Y:S01]  /*6c40*/  FFMA.FTZ R11, R11, R6.reuse, -R20.reuse ;  /* 0x000000060b0b7223 */ /* 0x180fe20000010814 */
[-CC-:B------:R-:W-:Y:S01]  /*6c50*/  FFMA.FTZ R49, R49, R6.reuse, -R20.reuse ;  /* 0x0000000631317223 */ /* 0x180fe20000010814 */
[--C-:B------:R-:W-:Y:S01]  /*6c60*/  FFMA.FTZ R9, R9, R6, -R20.reuse ;  /* 0x0000000609097223 */ /* 0x100fe20000010814 */
[----:B------:R-:W-:Y:S01]  /*6c70*/  FMNMX.FTZ R0, R47, R0, !PT ;  /* 0x000000002f007209 */ /* 0x000fe20007810000 */
[----:B------:R-:W-:Y:S01]  /*6c80*/  MUFU.EX2 R25, R25 ;  /* 0x0000001900197308 */ /* 0x000fe20000000800 */
[----:B------:R-:W-:Y:S01]  /*6c90*/  FFMA.FTZ R20, R53, R6, -R20 ;  /* 0x0000000635147223 */ /* 0x000fe20000010814 */
[----:B------:R-:W-:-:S02]  /*6ca0*/  F2FP.F16.F32.PACK_AB R152, R71, R152 ;  /* 0x000000984798723e */ /* 0x000fc400000000ff */
[----:B------:R-:W-:-:S04]  /*6cb0*/  FMNMX.FTZ R0, R67, R0, !PT ;  /* 0x0000000043007209 */ /* 0x000fc80007810000 */
[----:B------:R-:W-:Y:S01]  /*6cc0*/  FMNMX.FTZ R0, R51, R0, !PT ;  /* 0x0000000033007209 */ /* 0x000fe20007810000 */
[----:B------:R-:W-:Y:S03]  /*6cd0*/  MUFU.EX2 R156, R33 ;  /* 0x00000021009c7308 */ /* 0x000fe60000000800 */
[----:B------:R-:W-:-:S04]  /*6ce0*/  FMNMX.FTZ R0, R69, R0, !PT ;  /* 0x0000000045007209 */ /* 0x000fc80007810000 */
[----:B------:R-:W-:Y:S01]  /*6cf0*/  FMNMX.FTZ R0, R55, R0, !PT ;  /* 0x0000000037007209 */ /* 0x000fe20007810000 */
[----:B------:R-:W-:Y:S04]  /*6d00*/  MUFU.EX2 R21, R21 ;  /* 0x0000001500157308 */ /* 0x000fe80000000800 */
[----:B------:R-:W0:Y:S04]  /*6d10*/  SHFL.BFLY PT, R7, R0, 0x2, 0x1f ;  /* 0x0c401f0000077f89 */ /* 0x000e2800000e0000 */
[----:B------:R-:W-:Y:S08]  /*6d20*/  MUFU.EX2 R158, R37 ;  /* 0x00000025009e7308 */ /* 0x000ff00000000800 */
[----:B------:R-:W-:Y:S08]  /*6d30*/  MUFU.EX2 R15, R15 ;  /* 0x0000000f000f7308 */ /* 0x000ff00000000800 */
[----:B------:R-:W-:Y:S01]  /*6d40*/  MUFU.EX2 R160, R41 ;  /* 0x0000002900a07308 */ /* 0x000fe20000000800 */
[----:B0-----:R-:W-:-:S07]  /*6d50*/  FMNMX.FTZ R10, R0, R7, !PT ;  /* 0x00000007000a7209 */ /* 0x001fce0007810000 */
[----:B------:R-:W-:Y:S01]  /*6d60*/  MUFU.EX2 R13, R13 ;  /* 0x0000000d000d7308 */ /* 0x000fe20000000800 */
[----:B------:R-:W0:Y:S07]  /*6d70*/  SHFL.BFLY PT, R7, R10, 0x1, 0x1f ;  /* 0x0c201f000a077f89 */ /* 0x000e2e00000e0000 */
[----:B------:R-:W-:Y:S08]  /*6d80*/  MUFU.EX2 R162, R45 ;  /* 0x0000002d00a27308 */ /* 0x000ff00000000800 */
[----:B------:R-:W-:Y:S08]  /*6d90*/  MUFU.EX2 R11, R11 ;  /* 0x0000000b000b7308 */ /* 0x000ff00000000800 */
[----:B------:R-:W-:Y:S01]  /*6da0*/  MUFU.EX2 R164, R49 ;  /* 0x0000003100a47308 */ /* 0x000fe20000000800 */
[----:B0-----:R-:W-:-:S04]  /*6db0*/  FMNMX.FTZ R7, R10, R7, !PT ;  /* 0x000000070a077209 */ /* 0x001fc80007810000 */
[C---:B------:R-:W-:Y:S01]  /*6dc0*/  FSETP.NEU.FTZ.AND P1, PT, R7.reuse, -INF , PT ;  /* 0xff8000000700780b */ /* 0x040fe20003f3d000 */
[----:B------:R-:W-:Y:S02]  /*6dd0*/  FMUL.FTZ R0, R7, R6 ;  /* 0x0000000607007220 */ /* 0x000fe40000410000 */
[----:B------:R-:W-:Y:S03]  /*6de0*/  MUFU.EX2 R9, R9 ;  /* 0x0000000900097308 */ /* 0x000fe60000000800 */
[----:B------:R-:W-:-:S05]  /*6df0*/  FSEL R0, R0, RZ, P1 ;  /* 0x000000ff00007208 */ /* 0x000fca0000800000 */
        /* <DEDUP_REMOVED lines=18> */
[----:B------:R-:W-:Y:S08]  /*6f20*/  MUFU.EX2 R63, R63 ;  /* 0x0000003f003f7308 */ /* 0x000ff00000000800 */
[----:B------:R1:W2:Y:S01]  /*6f30*/  MUFU.EX2 R10, R31 ;  /* 0x0000001f000a7308 */ /* 0x0002a20000000800 */
[----:B0-----:R-:W-:-:S07]  /*6f40*/  F2FP.F16.F32.PACK_AB R153, R61, R26 ;  /* 0x0000001a3d99723e */ /* 0x001fce00000000ff */
[----:B------:R-:W0:Y:S01]  /*6f50*/  MUFU.EX2 R27, R27 ;  /* 0x0000001b001b7308 */ /* 0x000e220000000800 */
[----:B-1----:R-:W-:-:S04]  /*6f60*/  FADD.FTZ R31, R65, R28 ;  /* 0x0000001c411f7221 */ /* 0x002fc80000010000 */
[C---:B------:R-:W-:Y:S01]  /*6f70*/  FADD.FTZ R28, R154.reuse, R31 ;  /* 0x0000001f9a1c7221 */ /* 0x040fe20000010000 */
[----:B------:R-:W-:Y:S02]  /*6f80*/  F2FP.F16.F32.PACK_AB R154, R154, R65 ;  /* 0x000000419a9a723e */ /* 0x000fe400000000ff */
[----:B------:R-:W1:Y:S01]  /*6f90*/  MUFU.EX2 R12, R35 ;  /* 0x00000023000c7308 */ /* 0x000e620000000800 */
[----:B------:R-:W-:Y:S01]  /*6fa0*/  FADD.FTZ R31, R25, R28 ;  /* 0x0000001c191f7221 */ /* 0x000fe20000010000 */
[----:B------:R-:W-:Y:S01]  /*6fb0*/  FADD.FTZ R28, R26, R61 ;  /* 0x0000003d1a1c7221 */ /* 0x000fe20000010000 */
[----:B--2---:R-:W-:Y:S02]  /*6fc0*/  F2FP.F16.F32.PACK_AB R155, R10, R63 ;  /* 0x0000003f0a9b723e */ /* 0x004fe400000000ff */
[C---:B------:R-:W-:Y:S01]  /*6fd0*/  FADD.FTZ R30, R156.reuse, R31 ;  /* 0x0000001f9c1e7221 */ /* 0x040fe20000010000 */
[----:B------:R-:W-:Y:S01]  /*6fe0*/  FADD.FTZ R31, R63, R28 ;  /* 0x0000001c3f1f7221 */ /* 0x000fe20000010000 */
[----:B------:R-:W-:Y:S01]  /*6ff0*/  F2FP.F16.F32.PACK_AB R156, R156, R25 ;  /* 0x000000199c9c723e */ /* 0x000fe200000000ff */
[----:B------:R-:W2:Y:S01]  /*7000*/  MUFU.EX2 R29, R29 ;  /* 0x0000001d001d7308 */ /* 0x000ea20000000800 */
[----:B------:R-:W-:Y:S01]  /*7010*/  FADD.FTZ R33, R21, R30 ;  /* 0x0000001e15217221 */ /* 0x000fe20000010000 */
[----:B------:R-:W-:Y:S01]  /*7020*/  FADD.FTZ R30, R10, R31 ;  /* 0x0000001f0a1e7221 */ /* 0x000fe20000010000 */
[----:B------:R3:W-:Y:S02]  /*7030*/  STSM.16.M88.4 [R189+0x36400], R152 ;  /* 0x03640098bd007844 */ /* 0x0007e40000000200 */
[C---:B------:R-:W-:Y:S01]  /*7040*/  FADD.FTZ R32, R158.reuse, R33 ;  /* 0x000000219e207221 */ /* 0x040fe20000010000 */
[----:B0-----:R-:W-:Y:S01]  /*7050*/  FADD.FTZ R31, R27, R30 ;  /* 0x0000001e1b1f7221 */ /* 0x001fe20000010000 */
[----:B------:R-:W-:Y:S01]  /*7060*/  F2FP.F16.F32.PACK_AB R158, R158, R21 ;  /* 0x000000159e9e723e */ /* 0x000fe200000000ff */
[----:B------:R-:W0:Y:S01]  /*7070*/  MUFU.EX2 R14, R39 ;  /* 0x00000027000e7308 */ /* 0x000e220000000800 */
[----:B------:R-:W-:Y:S01]  /*7080*/  FADD.FTZ R33, R15, R32 ;  /* 0x000000200f217221 */ /* 0x000fe20000010000 */
[C---:B-1----:R-:W-:Y:S01]  /*7090*/  FADD.FTZ R30, R12.reuse, R31 ;  /* 0x0000001f0c1e7221 */ /* 0x042fe20000010000 */
[----:B------:R-:W-:-:S02]  /*70a0*/  F2FP.F16.F32.PACK_AB R157, R12, R27 ;  /* 0x0000001b0c9d723e */ /* 0x000fc400000000ff */
[C---:B------:R-:W-:Y:S01]  /*70b0*/  FADD.FTZ R32, R160.reuse, R33 ;  /* 0x00000021a0207221 */ /* 0x040fe20000010000 */
[----:B------:R-:W-:Y:S02]  /*70c0*/  F2FP.F16.F32.PACK_AB R160, R160, R15 ;  /* 0x0000000fa0a0723e */ /* 0x000fe400000000ff */
[----:B------:R-:W1:Y:S01]  /*70d0*/  MUFU.EX2 R57, R57 ;  /* 0x0000003900397308 */ /* 0x000e620000000800 */
[----:B--2---:R-:W-:Y:S01]  /*70e0*/  FADD.FTZ R31, R29, R30 ;  /* 0x0000001e1d1f7221 */ /* 0x004fe20000010000 */
[----:B------:R-:W-:-:S04]  /*70f0*/  FADD.FTZ R33, R13, R32 ;  /* 0x000000200d217221 */ /* 0x000fc80000010000 */
[C---:B------:R-:W-:Y:S01]  /*7100*/  FADD.FTZ R0, R162.reuse, R33 ;  /* 0x00000021a2007221 */ /* 0x040fe20000010000 */
[----:B------:R-:W-:Y:S01]  /*7110*/  F2FP.F16.F32.PACK_AB R162, R162, R13 ;  /* 0x0000000da2a2723e */ /* 0x000fe200000000ff */
[----:B------:R-:W2:Y:S01]  /*7120*/  MUFU.EX2 R24, R43 ;  /* 0x0000002b00187308 */ /* 0x000ea20000000800 */
[C---:B0-----:R-:W-:Y:S01]  /*7130*/  FADD.FTZ R32, R14.reuse, R31 ;  /* 0x0000001f0e207221 */ /* 0x041fe20000010000 */
[----:B------:R-:W-:Y:S01]  /*7140*/  FADD.FTZ R33, R11, R0 ;  /* 0x000000000b217221 */ /* 0x000fe20000010000 */
[----:B------:R-:W-:-:S03]  /*7150*/  F2FP.F16.F32.PACK_AB R159, R14, R29 ;  /* 0x0000001d0e9f723e */ /* 0x000fc600000000ff */
[C---:B------:R-:W-:Y:S01]  /*7160*/  FADD.FTZ R34, R164.reuse, R33 ;  /* 0x00000021a4227221 */ /* 0x040fe20000010000 */
[----:B------:R-:W-:Y:S01]  /*7170*/  F2FP.F16.F32.PACK_AB R164, R164, R11 ;  /* 0x0000000ba4a4723e */ /* 0x000fe200000000ff */
[----:B------:R-:W0:Y:S01]  /*7180*/  MUFU.EX2 R3, R3 ;  /* 0x0000000300037308 */ /* 0x000e220000000800 */
[----:B-1----:R-:W-:Y:S01]  /*7190*/  FADD.FTZ R31, R57, R32 ;  /* 0x00000020391f7221 */ /* 0x002fe20000010000 */
[----:B------:R-:W-:Y:S01]  /*71a0*/  FADD.FTZ R15, R9, R34 ;  /* 0x00000022090f7221 */ /* 0x000fe20000010000 */
[----:B------:R3:W-:Y:S05]  /*71b0*/  STSM.16.M88.4 [R190], R156 ;  /* 0x0000009cbe007844 */ /* 0x0007ea0000000200 */
[----:B------:R-:W1:Y:S01]  /*71c0*/  MUFU.EX2 R28, R47 ;  /* 0x0000002f001c7308 */ /* 0x000e620000000800 */
[C---:B--2---:R-:W-:Y:S01]  /*71d0*/  FADD.FTZ R0, R24.reuse, R31 ;  /* 0x0000001f18007221 */ /* 0x044fe20000010000 */
[----:B------:R-:W-:-:S06]  /*71e0*/  F2FP.F16.F32.PACK_AB R161, R24, R57 ;  /* 0x0000003918a1723e */ /* 0x000fcc00000000ff */
[----:B------:R-:W2:Y:S01]  /*71f0*/  MUFU.EX2 R67, R67 ;  /* 0x0000004300437308 */ /* 0x000ea20000000800 */
[----:B0-----:R-:W-:-:S07]  /*7200*/  FADD.FTZ R21, R3, R0 ;  /* 0x0000000003157221 */ /* 0x001fce0000010000 */
[----:B------:R-:W0:Y:S01]  /*7210*/  MUFU.EX2 R30, R51 ;  /* 0x00000033001e7308 */ /* 0x000e220000000800 */
[C---:B-1----:R-:W-:Y:S01]  /*7220*/  FADD.FTZ R34, R28.reuse, R21 ;  /* 0x000000151c227221 */ /* 0x042fe20000010000 */
[----:B------:R-:W-:-:S05]  /*7230*/  F2FP.F16.F32.PACK_AB R163, R28, R3 ;  /* 0x000000031ca3723e */ /* 0x000fca00000000ff */
[----:B------:R3:W-:Y:S01]  /*7240*/  STSM.16.M88.4 [R192], R160 ;  /* 0x000000a0c0007844 */ /* 0x0007e20000000200 */
[----:B------:R-:W1:Y:S01]  /*7250*/  MUFU.EX2 R20, R20 ;  /* 0x0000001400147308 */ /* 0x000e620000000800 */
[----:B--2---:R-:W-:-:S07]  /*7260*/  FADD.FTZ R11, R67, R34 ;  /* 0x00000022430b7221 */ /* 0x004fce0000010000 */
[----:B------:R-:W2:Y:S01]  /*7270*/  MUFU.EX2 R69, R69 ;  /* 0x0000004500457308 */ /* 0x000ea20000000800 */
[C---:B0-----:R-:W-:Y:S01]  /*7280*/  FADD.FTZ R10, R30.reuse, R11 ;  /* 0x0000000b1e0a7221 */ /* 0x041fe20000010000 */
[----:B------:R-:W-:-:S06]  /*7290*/  F2FP.F16.F32.PACK_AB R165, R30, R67 ;  /* 0x000000431ea5723e */ /* 0x000fcc00000000ff */
[----:B------:R-:W0:Y:S01]  /*72a0*/  MUFU.EX2 R32, R55 ;  /* 0x0000003700207308 */ /* 0x000e220000000800 */
[C---:B-1----:R-:W-:Y:S01]  /*72b0*/  F2FP.F16.F32.PACK_AB R166, R20.reuse, R9 ;  /* 0x0000000914a6723e */ /* 0x042fe200000000ff */
[----:B------:R-:W-:Y:S01]  /*72c0*/  FADD.FTZ R0, R20, R15 ;  /* 0x0000000f14007221 */ /* 0x000fe20000010000 */
[----:B--2---:R-:W-:Y:S01]  /*72d0*/  FADD.FTZ R9, R69, R10 ;  /* 0x0000000a45097221 */ /* 0x004fe20000010000 */
[----:B0-----:R-:W-:-:S03]  /*72e0*/  F2FP.F16.F32.PACK_AB R167, R32, R69 ;  /* 0x0000004520a7723e */ /* 0x001fc600000000ff */
[----:B------:R-:W-:Y:S02]  /*72f0*/  FADD.FTZ R3, R32, R9 ;  /* 0x0000000920037221 */ /* 0x000fe40000010000 */
[----:B------:R3:W-:Y:S01]  /*7300*/  STSM.16.M88.4 [R191], R164 ;  /* 0x000000a4bf007844 */ /* 0x0007e20000000200 */
[----:B------:R-:W-:-:S06]  /*7310*/  WARPGROUP.ARRIVE ;  /* 0x00000000000079c5 */ /* 0x000fcc0000000000 */
        /* <DEDUP_REMOVED lines=25> */
[----:B---3--:R-:W-:Y:S05]  /*74b0*/  @!P0 BRA `(.L_x_3044) ;  /* 0x0000000000048947 */ /* 0x008fea0003800000 */
[----:B------:R-:W-:Y:S01]  /*74c0*/  BPT.TRAP 0x1 ;  /* 0x000000040000795c */ /* 0x000fe20000300000 */
.L_x_3044:
[----:B------:R-:W-:Y:S01]  /*74d0*/  ISETP.NE.AND P2, PT, R170, 0x1, PT ;  /* 0x00000001aa00780c */ /* 0x000fe20003f45270 */
[----:B------:R-:W-:Y:S01]  /*74e0*/  IMAD.MOV.U32 R10, RZ, RZ, R188 ;  /* 0x000000ffff0a7224 */ /* 0x000fe200078e00bc */
[----:B------:R-:W-:Y:S02]  /*74f0*/  R2UR UR5, R8 ;  /* 0x00000000080572ca */ /* 0x000fe400000e0000 */
[----:B------:R-:W-:-:S09]  /*7500*/  LOP3.LUT P1, RZ, R16, 0x1, RZ, 0xc0, !PT ;  /* 0x0000000110ff7812 */ /* 0x000fd2000782c0ff */
[----:B------:R-:W0:Y:S02]  /*7510*/  @P2 LDC R9, c[0x0][0x44c] ;  /* 0x00011300ff092b82 */ /* 0x000e240000000800 */
[----:B------:R-:W-:-:S04]  /*7520*/  UIADD3 UR5, UR5, 0x38860, URZ ;  /* 0x0003886005057890 */ /* 0x000fc8000fffe03f */
[----:B------:R-:W-:Y:S02]  /*7530*/  UPRMT UR5, UR39, 0x654, UR5 ;  /* 0x0000065427057896 */ /* 0x000fe40008000005 */
[----:B------:R-:W1:Y:S07]  /*7540*/  @P2 LDC R8, c[0x0][0x450] ;  /* 0x00011400ff082b82 */ /* 0x000e6e0000000800 */
[----:B------:R-:W-:Y:S01]  /*7550*/  SYNCS.ARRIVE.TRANS64.RED.A1T0 RZ, [UR5], RZ ;  /* 0x000000ffffff79a7 */ /* 0x000fe20008100405 */
[----:B0-----:R-:W-:-:S05]  /*7560*/  @P2 IMAD.HI.U32 R9, R188, R9, RZ ;  /* 0x00000009bc092227 */ /* 0x001fca00078e00ff */
[----:B-1----:R-:W-:Y:S01]  /*7570*/  @P2 SHF.R.U32.HI R10, RZ, R8, R9 ;  /* 0x00000008ff0a2219 */ /* 0x002fe20000011609 */
[----:B------:R-:W-:-:S04]  /*7580*/  VIADD R9, R168, 0xfffffffe ;  /* 0xfffffffea8097836 */ /* 0x000fc80000000000 */
[----:B------:R-:W-:-:S04]  /*7590*/  IMAD.IADD R169, R169, 0x1, R10 ;  /* 0x00000001a9a97824 */ /* 0x000fc800078e020a */
[----:B------:R-:W-:Y:S01]  /*75a0*/  VIADD R8, R169, UR7 ;  /* 0x00000007a9087c36 */ /* 0x000fe20008000000 */
[----:B------:R-:W-:Y:S06]  /*75b0*/  @!P1 BRA `(.L_x_3045) ;  /* 0x0000000000489947 */ /* 0x000fec0003800000 */
[C---:B------:R-:W-:Y:S01]  /*75c0*/  ISETP.GT.AND P1, PT, R169.reuse, RZ, PT ;  /* 0x000000ffa900720c */ /* 0x040fe20003f24270 */
[----:B------:R-:W-:-:S12]  /*75d0*/  VIADD R12, R169, 0xffffffff ;  /* 0xffffffffa90c7836 */ /* 0x000fd80000000000 */
[----:B------:R-:W-:Y:S05]  /*75e0*/  @P1 BRA `(.L_x_3046) ;  /* 0x0000000000201947 */ /* 0x000fea0003800000 */
[----:B------:R-:W0:Y:S01]  /*75f0*/  LDC R13, c[0x0][0xadc] ;  /* 0x0002b700ff0d7b82 */ /* 0x000e220000000800 */
[----:B------:R-:W-:Y:S01]  /*7600*/  IMAD.MOV R12, RZ, RZ, -R169 ;  /* 0x000000ffff0c7224 */ /* 0x000fe200078e0aa9 */
[----:B0-----:R-:W-:-:S13]  /*7610*/  ISETP.NE.AND P1, PT, R13, 0x1, PT ;  /* 0x000000010d00780c */ /* 0x001fda0003f25270 */
[----:B------:R-:W0:Y:S02]  /*7620*/  @P1 LDC.64 R10, c[0x0][0xae0] ;  /* 0x0002b800ff0a1b82 */ /* 0x000e240000000a00 */
[----:B0-----:R-:W-:-:S05]  /*7630*/  @P1 IMAD.HI.U32 R10, R12, R10, RZ ;  /* 0x0000000a0c0a1227 */ /* 0x001fca00078e00ff */
[----:B------:R-:W-:-:S04]  /*7640*/  @P1 SHF.R.U32.HI R12, RZ, R11, R10 ;  /* 0x0000000bff0c1219 */ /* 0x000fc8000001160a */
[----:B------:R-:W-:Y:S01]  /*7650*/  LOP3.LUT R12, RZ, R12, RZ, 0x33, !PT ;  /* 0x0000000cff0c7212 */ /* 0x000fe200078e33ff */
[----:B------:R-:W-:Y:S06]  /*7660*/  BRA `(.L_x_3047) ;  /* 0x0000000000147947 */ /* 0x000fec0003800000 */
.L_x_3046:
[----:B------:R-:W0:Y:S02]  /*7670*/  LDC R13, c[0x0][0xadc] ;  /* 0x0002b700ff0d7b82 */ /* 0x000e240000000800 */
[----:B0-----:R-:W-:-:S13]  /*7680*/  ISETP.NE.AND P1, PT, R13, 0x1, PT ;  /* 0x000000010d00780c */ /* 0x001fda0003f25270 */
[----:B------:R-:W0:Y:S02]  /*7690*/  @P1 LDC.64 R10, c[0x0][0xae0] ;  /* 0x0002b800ff0a1b82 */ /* 0x000e240000000a00 */
[----:B0-----:R-:W-:-:S05]  /*76a0*/  @P1 IMAD.HI.U32 R10, R12, R10, RZ ;  /* 0x0000000a0c0a1227 */ /* 0x001fca00078e00ff */
[----:B------:R-:W-:-:S07]  /*76b0*/  @P1 SHF.R.U32.HI R12, RZ, R11, R10 ;  /* 0x0000000bff0c1219 */ /* 0x000fce000001160a */
.L_x_3047:
[----:B------:R-:W-:-:S05]  /*76c0*/  IMAD R13, R12, R13, R13 ;  /* 0x0000000d0c0d7224 */ /* 0x000fca00078e020d */
[----:B------:R-:W-:-:S07]  /*76d0*/  VIMNMX R8, R8, R13, PT ;  /* 0x0000000d08087248 */ /* 0x000fce0003fe0100 */
.L_x_3045:
[----:B------:R-:W-:-:S04]  /*76e0*/  SHF.R.S32.HI R11, RZ, 0x1f, R8 ;  /* 0x0000001fff0b7819 */ /* 0x000fc80000011408 */
[----:B------:R-:W-:-:S04]  /*76f0*/  LEA.HI R11, R11, R8, RZ, 0x6 ;  /* 0x000000080b0b7211 */ /* 0x000fc800078f30ff */
[----:B------:R-:W-:-:S04]  /*7700*/  SHF.R.S32.HI R8, RZ, 0x6, R11 ;  /* 0x00000006ff087819 */ /* 0x000fc8000001140b */
[----:B------:R-:W-:-:S04]  /*7710*/  VIMNMX R8, R195, R8, !PT ;  /* 0x00000008c3087248 */ /* 0x000fc80007fe0100 */
[----:B------:R-:W-:-:S13]  /*7720*/  ISETP.GE.AND P1, PT, R9, R8, PT ;  /* 0x000000080900720c */ /* 0x000fda0003f26270 */
[----:B------:R-:W-:Y:S05]  /*7730*/  @!P1 BRA `(.L_x_3048) ;  /* 0x0000003000fc9947 */ /* 0x000fea0003800000 */
[----:B------:R-:W-:Y:S01]  /*7740*/  IMAD.MOV.U32 R10, RZ, RZ, R7 ;  /* 0x000000ffff0a7224 */ /* 0x000fe200078e0007 */
[----:B------:R-:W-:Y:S01]  /*7750*/  UMOV UR7, UR36 ;  /* 0x0000002400077c82 */ /* 0x000fe20008000000 */
[----:B------:R-:W-:-:S07]  /*7760*/  IMAD.MOV.U32 R11, RZ, RZ, R5 ;  /* 0x000000ffff0b7224 */ /* 0x000fce00078e0005 */
.L_x_3067:
[----:B------:R-:W-:-:S04]  /*7770*/  UIADD3 UR36, UR7, 0x1, URZ ;  /* 0x0000000107247890 */ /* 0x000fc8000fffe03f */
[----:B------:R-:W-:-:S04]  /*7780*/  UISETP.NE.AND UP0, UPT, UR36, 0x2, UPT ;  /* 0x000000022400788c */ /* 0x000fc8000bf05270 */
[----:B------:R-:W-:Y:S02]  /*7790*/  USEL UR5, URZ, 0x1, UP0 ;  /* 0x000000013f057887 */ /* 0x000fe40008000000 */
[----:B------:R-:W-:-:S04]  /*77a0*/  USEL UR36, UR36, URZ, UP0 ;  /* 0x0000003f24247287 */ /* 0x000fc80008000000 */
[----:B------:R-:W-:Y:S01]  /*77b0*/  LOP3.LUT R2, R2, UR5, RZ, 0x3c, !PT ;  /* 0x0000000502027c12 */ /* 0x000fe2000f8e3cff */
[----:B------:R-:W-:Y:S07]  /*77c0*/  @!P0 BRA `(.L_x_3049) ;  /* 0x0000000000048947 */ /* 0x000fee0003800000 */
[----:B------:R-:W-:Y:S01]  /*77d0*/  BPT.TRAP 0x1 ;  /* 0x000000040000795c */ /* 0x000fe20000300000 */
.L_x_3049:
[----:B------:R-:W-:Y:S01]  /*77e0*/  ULEA UR5, UR36, UR38, 0x3 ;  /* 0x0000002624057291 */ /* 0x000fe2000f8e183f */
[----:B------:R-:W-:-:S08]  /*77f0*/  SHF.L.U32 R5, R2, 0x1f, RZ ;  /* 0x0000001f02057819 */ /* 0x000fd000000006ff */
[----:B------:R0:W1:Y:S01]  /*7800*/  SYNCS.PHASECHK.TRANS64.TRYWAIT P1, [UR5+0x38830], R5 ;  /* 0x03883005ff0075a7 */ /* 0x0000620008020145 */
[----:B------:R-:W-:Y:S05]  /*7810*/  @!P0 BRA `(.L_x_3050) ;  /* 0x0000000000048947 */ /* 0x000fea0003800000 */
[----:B------:R-:W-:Y:S01]  /*7820*/  BPT.TRAP 0x1 ;  /* 0x000000040000795c */ /* 0x000fe20000300000 */
.L_x_3050:
[----:B-1----:R-:W-:Y:S05]  /*7830*/  @P1 BRA `(.L_x_3051) ;  /* 0x0000000000081947 */ /* 0x002fea0003800000 */
[----:B------:R-:W1:Y:S02]  /*7840*/  SYNCS.PHASECHK.TRANS64.TRYWAIT P1, [UR5+0x38830], R5 ;  /* 0x03883005ff0075a7 */ /* 0x000e640008020145 */
[----:B-1----:R-:W-:Y:S05]  /*7850*/  @!P1 BRA `(.L_x_3052) ;  /* 0x0000015800d89947 */ /* 0x002fea0003800000 */
.L_x_3051:
        /* <DEDUP_REMOVED lines=23> */
.L_x_3053:
[----:B------:R2:W3:Y:S01]  /*79d0*/  SYNCS.PHASECHK.TRANS64.TRYWAIT P1, [UR5+0x38850], R5 ;  /* 0x03885005ff0075a7 */ /* 0x0004e20008020145 */
[----:B------:R-:W-:Y:S05]  /*79e0*/  @!P0 BRA `(.L_x_3054) ;  /* 0x0000000000048947 */ /* 0x000fea0003800000 */
[----:B------:R-:W-:Y:S01]  /*79f0*/  BPT.TRAP 0x1 ;  /* 0x000000040000795c */ /* 0x000fe20000300000 */
.L_x_3054:
[----:B---3--:R-:W-:Y:S05]  /*7a00*/  @P1 BRA `(.L_x_3055) ;  /* 0x0000000000081947 */ /* 0x008fea0003800000 */
[----:B------:R-:W3:Y:S02]  /*7a10*/  SYNCS.PHASECHK.TRANS64.TRYWAIT P1, [UR5+0x38850], R5 ;  /* 0x03885005ff0075a7 */ /* 0x000ee40008020145 */
[----:B---3--:R-:W-:Y:S05]  /*7a20*/  @!P1 BRA `(.L_x_3056) ;  /* 0x00000158007c9947 */ /* 0x008fea0003800000 */
.L_x_3055:
[----:B------:R-:W-:Y:S01]  /*7a30*/  ULEA UR26, UR36, UR4, 0xc ;  /* 0x00000004241a7291 */ /* 0x000fe2000f8e603f */
[----:B------:R-:W-:Y:S01]  /*7a40*/  WARPGROUP.ARRIVE ;  /* 0x00000000000079c5 */ /* 0x000fe20000000000 */
[----:B------:R-:W-:Y:S01]  /*7a50*/  UMOV UR27, 0x40000040 ;  /* 0x40000040001b7882 */ /* 0x000fe20000000000 */
[----:B------:R-:W-:-:S04]  /*7a60*/  UIADD3 UR28, UR6, 0x2, URZ ;  /* 0x00000002061c7890 */ /* 0x000fc8000fffe03f */
[----:B-1----:R-:W1:Y:S01]  /*7a70*/  S2R R6, SR_TID.X ;  /* 0x0000000000067919 */ /* 0x002e620000002100 */
[----:B------:R-:W-:Y:S01]  /*7a80*/  UIADD3 UR30, UR26, 0x2, URZ ;  /* 0x000000021a1e7890 */ /* 0x000fe2000fffe03f */
[----:B------:R-:W-:Y:S01]  /*7a90*/  UMOV UR29, 0x40000040 ;  /* 0x40000040001d7882 */ /* 0x000fe20000000000 */
[----:B------:R-:W-:Y:S01]  /*7aa0*/  UMOV UR31, 0x40000040 ;  /* 0x40000040001f7882 */ /* 0x000fe20000000000 */
[----:B------:R-:W-:Y:S01]  /*7ab0*/  HGMMA.64x64x16.F32 R152, gdesc[UR24], R152, gsb0 ;  /* 0x00e00000189879f0 */ /* 0x000fe20008000898 */
[----:B------:R-:W-:Y:S02]  /*7ac0*/  UIADD3 UR18, UR6, 0x800, URZ ;  /* 0x0000080006127890 */ /* 0x000fe4000fffe03f */
[----:B------:R-:W-:Y:S01]  /*7ad0*/  UIADD3 UR15, UR26, 0x800, URZ ;  /* 0x000008001a0f7890 */ /* 0x000fe2000fffe03f */
[----:B-1----:R-:W-:-:S05]  /*7ae0*/  SHF.R.U32.HI R6, RZ, 0x7, R6 ;  /* 0x00000007ff067819 */ /* 0x002fca0000011606 */
[----:B0-2---:R-:W0:Y:S02]  /*7af0*/  SHFL.IDX PT, R5, R6, RZ, 0x1f ;  /* 0x00001fff06057589 */ /* 0x005e2400000e0000 */
[----:B0-----:R-:W-:-:S13]  /*7b00*/  R2UR UR10, R5 ;  /* 0x00000000050a72ca */ /* 0x001fda00000e0000 */
[----:B------:R-:W-:-:S03]  /*7b10*/  UISETP.GT.AND UP0, UPT, UR10, 0x7f, UPT ;  /* 0x0000007f0a00788c */ /* 0x000fc6000bf04270 */
[----:B------:R-:W-:Y:S01]  /*7b20*/  UMOV UR10, 0x4 ;  /* 0x00000004000a7882 */ /* 0x000fe20000000000 */
[----:B------:R-:W-:Y:S02]  /*7b30*/  USEL UR14, URZ, 0x2, !UP0 ;  /* 0x000000023f0e7887 */ /* 0x000fe4000c000000 */
[----:B------:R-:W-:Y:S01]  /*7b40*/  USEL UR11, UR10, 0x2, UP0 ;  /* 0x000000020a0b7887 */ /* 0x000fe20008000000 */
[----:B------:R-:W-:Y:S02]  /*7b50*/  WARPGROUP.DEPBAR.LE gsb0, 0x0 ;  /* 0x00008000000079c5 */ /* 0x000fe40000010000 */
[----:B------:R-:W-:Y:S01]  /*7b60*/  WARPGROUP.ARRIVE ;  /* 0x00000000000079c5 */ /* 0x000fe20000000000 */
[----:B------:R-:W-:-:S05]  /*7b70*/  USEL UR10, UR10, 0x6, !UP0 ;  /* 0x000000060a0a7887 */ /* 0x000fca000c000000 */
        /* <DEDUP_REMOVED lines=244> */
.L_x_3057:
[----:B------:R-:W0:Y:S01]  /*8ac0*/  LDC R5, c[0x0][0x448] ;  /* 0x00011200ff057b82 */ /* 0x000e220000000800 */
[----:B------:R-:W-:Y:S01]  /*8ad0*/  IMAD.IADD R20, R194, 0x1, R188 ;  /* 0x00000001c2147824 */ /* 0x000fe200078e02bc */
[----:B------:R-:W-:Y:S01]  /*8ae0*/  UIADD3 UR10, UR5, 0x38840, URZ ;  /* 0x00038840050a7890 */ /* 0x000fe2000fffe03f */
[----:B------:R-:W-:Y:S01]  /*8af0*/  LOP3.LUT P5, RZ, R16, 0x1, RZ, 0xc0, !PT ;  /* 0x0000000110ff7812 */ /* 0x000fe200078ac0ff */
[----:B------:R-:W-:Y:S01]  /*8b00*/  ULDC UR11, c[0x0][0xad4] ;  /* 0x0002b500000b7ab9 */ /* 0x000fe20000000800 */
[----:B------:R-:W-:Y:S01]  /*8b10*/  ULDC UR14, c[0x0][0xad8] ;  /* 0x0002b600000e7ab9 */ /* 0x000fe20000000800 */
[----:B------:R-:W-:-:S09]  /*8b20*/  UPRMT UR10, UR39, 0x654, UR10 ;  /* 0x00000654270a7896 */ /* 0x000fd2000800000a */
[----:B------:R-:W-:Y:S01]  /*8b30*/  SYNCS.ARRIVE.TRANS64.RED.A1T0 RZ, [UR10], RZ ;  /* 0x000000ffffff79a7 */ /* 0x000fe2000810040a */
[----:B------:R-:W-:Y:S01]  /*8b40*/  ULOP3.LUT UR10, URZ, UR11, URZ, 0x33, !UPT ;  /* 0x0000000b3f0a7292 */ /* 0x000fe2000f8e333f */
[----:B0-----:R-:W-:-:S13]  /*8b50*/  ISETP.NE.AND P1, PT, R5, 0x1, PT ;  /* 0x000000010500780c */ /* 0x001fda0003f25270 */
[----:B------:R-:W0:Y:S08]  /*8b60*/  @P1 LDC R6, c[0x0][0x44c] ;  /* 0x00011300ff061b82 */ /* 0x000e300000000800 */
[----:B------:R-:W1:Y:S01]  /*8b70*/  @P1 LDC R5, c[0x0][0x450] ;  /* 0x00011400ff051b82 */ /* 0x000e620000000800 */
[----:B0-----:R-:W-:-:S05]  /*8b80*/  @P1 IMAD.HI.U32 R6, R20, R6, RZ ;  /* 0x0000000614061227 */ /* 0x001fca00078e00ff */
[----:B-1----:R-:W-:Y:S01]  /*8b90*/  @P1 SHF.R.U32.HI R20, RZ, R5, R6 ;  /* 0x00000005ff141219 */ /* 0x002fe20000011606 */
[----:B------:R-:W-:-:S04]  /*8ba0*/  IMAD.SHL.U32 R5, R9, 0x40, RZ ;  /* 0x0000004009057824 */ /* 0x000fc800078e00ff */
[----:B------:R-:W0:Y:S01]  /*8bb0*/  SHFL.IDX PT, R21, R20, RZ, 0x1c1f ;  /* 0x001c1fff14157589 */ /* 0x000e2200000e0000 */
[----:B------:R-:W-:-:S04]  /*8bc0*/  IADD3 R14, -R19, 0x1, -R5 ;  /* 0x00000001130e7810 */ /* 0x000fc80007ffe905 */
[----:B------:R-:W-:-:S05]  /*8bd0*/  IADD3 R14, -R18, R14, R17 ;  /* 0x0000000e120e7210 */ /* 0x000fca0007ffe111 */
[C---:B------:R-:W-:Y:S02]  /*8be0*/  VIADD R15, R14.reuse, UR14 ;  /* 0x0000000e0e0f7c36 */ /* 0x040fe40008000000 */
[----:B------:R-:W-:Y:S01]  /*8bf0*/  VIADD R14, R14, UR10 ;  /* 0x0000000a0e0e7c36 */ /* 0x000fe20008000000 */
[----:B------:R-:W-:Y:S01]  /*8c00*/  ULDC UR10, c[0x0][0xadc] ;  /* 0x0002b700000a7ab9 */ /* 0x000fe20000000800 */
[----:B0-----:R-:W-:Y:S02]  /*8c10*/  IMAD.IADD R13, R15, 0x1, R21 ;  /* 0x000000010f0d7824 */ /* 0x001fe400078e0215 */
[----:B------:R-:W-:Y:S01]  /*8c20*/  IMAD.IADD R12, R21, 0x1, R14 ;  /* 0x00000001150c7824 */ /* 0x000fe200078e020e */
[----:B------:R-:W-:Y:S06]  /*8c30*/  @!P5 BRA `(.L_x_3058) ;  /* 0x000000000058d947 */ /* 0x000fec0003800000 */
[----:B------:R-:W-:Y:S01]  /*8c40*/  IADD3 R21, -R18, R17, R21 ;  /* 0x0000001112157210 */ /* 0x000fe20007ffe115 */
[----:B------:R-:W-:Y:S03]  /*8c50*/  BSSY B0, `(.L_x_3059) ;  /* 0x0000010000007945 */ /* 0x000fe60003800000 */
        /* <DEDUP_REMOVED lines=10> */
.L_x_3060:
[----:B------:R-:W-:-:S05]  /*8d00*/  IMAD.U32 R184, RZ, RZ, UR10 ;  /* 0x0000000affb87e24 */ /* 0x000fca000f8e00ff */
[----:B------:R-:W-:-:S13]  /*8d10*/  ISETP.NE.AND P1, PT, R184, 0x1, PT ;  /* 0x00000001b800780c */ /* 0x000fda0003f25270 */
[----:B------:R-:W0:Y:S02]  /*8d20*/  @P1 LDC.64 R6, c[0x0][0xae0] ;  /* 0x0002b800ff061b82 */ /* 0x000e240000000a00 */
[----:B0-----:R-:W-:-:S05]  /*8d30*/  @P1 IMAD.HI.U32 R6, R21, R6, RZ ;  /* 0x0000000615061227 */ /* 0x001fca00078e00ff */
[----:B------:R-:W-:-:S07]  /*8d40*/  @P1 SHF.R.U32.HI R21, RZ, R7, R6 ;  /* 0x00000007ff151219 */ /* 0x000fce0000011606 */
.L_x_3061:
[----:B------:R-:W-:Y:S05]  /*8d50*/  BSYNC B0 ;  /* 0x0000000000007941 */ /* 0x000fea0003800000 */
.L_x_3059:
[----:B------:R-:W-:-:S04]  /*8d60*/  IMAD R21, R21, R184, -R5 ;  /* 0x000000b815157224 */ /* 0x000fc800078e0a05 */
[----:B------:R-:W-:-:S05]  /*8d70*/  IMAD.IADD R21, R21, 0x1, -R19 ;  /* 0x0000000115157824 */ /* 0x000fca00078e0a13 */
[----:B------:R-:W-:Y:S02]  /*8d80*/  VIMNMX R12, R12, R21, !PT ;  /* 0x000000150c0c7248 */ /* 0x000fe40007fe0100 */
[----:B------:R-:W-:-:S07]  /*8d90*/  VIADDMNMX R13, R21, R184, R13, PT ;  /* 0x000000b8150d7246 */ /* 0x000fce000380010d */
.L_x_3058:
[----:B------:R-:W-:Y:S01]  /*8da0*/  ISETP.GT.AND P1, PT, R9, -0x1, PT ;  /* 0xffffffff0900780c */ /* 0x000fe20003f24270 */
[----:B------:R-:W0:Y:S03]  /*8db0*/  SHFL.IDX PT, R20, R20, 0x1, 0x1c1f ;  /* 0x003c1f0014147f89 */ /* 0x000e2600000e0000 */
        /* <DEDUP_REMOVED lines=11> */
[--C-:B0-----:R-:W-:Y:S01]  /*8e70*/  IMAD.IADD R15, R15, 0x1, R20.reuse ;  /* 0x000000010f0f7824 */ /* 0x101fe200078e0214 */
[----:B------:R-:W-:Y:S01]  /*8e80*/  FSEL R157, R157, -INF , !P3 ;  /* 0xff8000009d9d7808 */ /* 0x000fe20005800000 */
[----:B------:R-:W-:Y:S01]  /*8e90*/  IMAD.IADD R14, R14, 0x1, R20 ;  /* 0x000000010e0e7824 */ /* 0x000fe200078e0214 */
        /* <DEDUP_REMOVED lines=35> */
[----:B------:R-:W-:Y:S01]  /*90d0*/  FSEL R181, R181, -INF , !P3 ;  /* 0xff800000b5b57808 */ /* 0x000fe20005800000 */
        /* <DEDUP_REMOVED lines=13> */
.L_x_3064:
[----:B------:R-:W-:-:S05]  /*91b0*/  IMAD.U32 R12, RZ, RZ, UR10 ;  /* 0x0000000aff0c7e24 */ /* 0x000fca000f8e00ff */
[----:B------:R-:W-:-:S13]  /*91c0*/  ISETP.NE.AND P2, PT, R12, 0x1, PT ;  /* 0x000000010c00780c */ /* 0x000fda0003f45270 */
[----:B------:R-:W0:Y:S02]  /*91d0*/  @P2 LDC.64 R6, c[0x0][0xae0] ;  /* 0x0002b800ff062b82 */ /* 0x000e240000000a00 */
[----:B0-----:R-:W-:-:S05]  /*91e0*/  @P2 IMAD.HI.U32 R6, R20, R6, RZ ;  /* 0x0000000614062227 */ /* 0x001fca00078e00ff */
[----:B------:R-:W-:-:S07]  /*91f0*/  @P2 SHF.R.U32.HI R20, RZ, R7, R6 ;  /* 0x00000007ff142219 */ /* 0x000fce0000011606 */
.L_x_3065:
[----:B------:R-:W-:Y:S05]  /*9200*/  BSYNC B0 ;  /* 0x0000000000007941 */ /* 0x000fea0003800000 */
.L_x_3063:
[----:B------:R-:W-:-:S04]  /*9210*/  IMAD R5, R20, R12, -R5 ;  /* 0x0000000c14057224 */ /* 0x000fc800078e0a05 */
[----:B------:R-:W-:-:S05]  /*9220*/  IMAD.IADD R5, R5, 0x1, -R19 ;  /* 0x0000000105057824 */ /* 0x000fca00078e0a13 */
[----:B------:R-:W-:Y:S02]  /*9230*/  VIMNMX R14, R14, R5, !PT ;  /* 0x000000050e0e7248 */ /* 0x000fe40007fe0100 */
[----:B------:R-:W-:-:S07]  /*9240*/  VIADDMNMX R15, R5, R12, R15, PT ;  /* 0x0000000c050f7246 */ /* 0x000fce000380010f */
.L_x_3062:
[----:B------:R-:W-:Y:S01]  /*9250*/  FMNMX.FTZ R5, R152, R11, !PT ;  /* 0x0000000b98057209 */ /* 0x000fe20007810000 */
[----:B------:R-:W-:Y:S01]  /*9260*/  ULEA UR10, UR36, UR37, 0xc ;  /* 0x00000025240a7291 */ /* 0x000fe2000f8e603f */
[----:B------:R-:W-:Y:S01]  /*9270*/  ISETP.GT.AND P4, PT, R14, 0x9, P1 ;  /* 0x000000090e00780c */ /* 0x000fe20000f84270 */
[----:B------:R-:W-:Y:S01]  /*9280*/  UMOV UR15, 0x40000040 ;  /* 0x40000040000f7882 */ /* 0x000fe20000000000 */
[----:B------:R-:W-:Y:S02]  /*9290*/  FMNMX.FTZ R5, R153, R5, !PT ;  /* 0x0000000599057209 */ /* 0x000fe40007810000 */
[----:B------:R-:W-:Y:S02]  /*92a0*/  ISETP.LT.OR P4, PT, R15, 0xa, P4 ;  /* 0x0000000a0f00780c */ /* 0x000fe40002781670 */
[----:B------:R-:W-:Y:S01]  /*92b0*/  FMNMX.FTZ R5, R156, R5, !PT ;  /* 0x000000059c057209 */ /* 0x000fe20007810000 */
[----:B------:R-:W-:Y:S01]  /*92c0*/  UMOV UR14, UR10 ;  /* 0x0000000a000e7c82 */ /* 0x000fe20008000000 */
        /* <DEDUP_REMOVED lines=28> */
[----:B------:R-:W0:Y:S01]  /*9490*/  SHFL.BFLY PT, R6, R5, 0x2, 0x1f ;  /* 0x0c401f0005067f89 */ /* 0x000e2200000e0000 */
        /* <DEDUP_REMOVED lines=8> */
[----:B------:R-:W-:Y:S02]  /*9520*/  ISETP.LT.OR P3, PT, R15, 0x29, P3 ;  /* 0x000000290f00780c */ /* 0x000fe40001f61670 */
[----:B0-----:R-:W-:Y:S02]  /*9530*/  FMNMX.FTZ R5, R5, R6, !PT ;  /* 0x0000000605057209 */ /* 0x001fe40007810000 */
[----:B------:R-:W-:Y:S02]  /*9540*/  FSEL R174, R174, -INF , !P3 ;  /* 0xff800000aeae7808 */ /* 0x000fe40005800000 */
[----:B------:R-:W-:Y:S01]  /*9550*/  ISETP.GT.AND P3, PT, R14, 0x30, P1 ;  /* 0x000000300e00780c */ /* 0x000fe20000f64270 */
[----:B------:R-:W0:Y:S03]  /*9560*/  SHFL.BFLY PT, R6, R5, 0x1, 0x1f ;  /* 0x0c201f0005067f89 */ /* 0x000e2600000e0000 */
[----:B------:R-:W-:-:S04]  /*9570*/  ISETP.LT.OR P3, PT, R15, 0x31, P3 ;  /* 0x000000310f00780c */ /* 0x000fc80001f61670 */
[----:B------:R-:W-:Y:S02]  /*9580*/  FSEL R178, R178, -INF , !P3 ;  /* 0xff800000b2b27808 */ /* 0x000fe40005800000 */
[----:B0-----:R-:W-:-:S04]  /*9590*/  FMNMX.FTZ R5, R5, R6, !PT ;  /* 0x0000000605057209 */ /* 0x001fc80007810000 */
[----:B------:R-:W-:-:S04]  /*95a0*/  FSETP.NEU.FTZ.AND P2, PT, R5, -INF , PT ;  /* 0xff8000000500780b */ /* 0x000fc80003f5d000 */
[----:B------:R-:W-:-:S05]  /*95b0*/  FSEL R6, R5, RZ, P2 ;  /* 0x000000ff05067208 */ /* 0x000fca0001000000 */
[----:B------:R-:W-:Y:S02]  /*95c0*/  FADD.FTZ R11, -R6, R11 ;  /* 0x0000000b060b7221 */ /* 0x000fe40000010100 */
[----:B------:R-:W0:Y:S02]  /*95d0*/  LDC R6, c[0x0][0xa80] ;  /* 0x0002a000ff067b82 */ /* 0x000e240000000800 */
[-C--:B0-----:R-:W-:Y:S01]  /*95e0*/  FMUL.FTZ R7, R5, R6.reuse ;  /* 0x0000000605077220 */ /* 0x081fe20000410000 */
[----:B------:R-:W-:-:S04]  /*95f0*/  FMUL.FTZ R11, R11, R6 ;  /* 0x000000060b0b7220 */ /* 0x000fc80000410000 */
[----:B------:R-:W-:Y:S02]  /*9600*/  FSEL R7, R7, RZ, P2 ;  /* 0x000000ff07077208 */ /* 0x000fe40001000000 */
[----:B------:R-:W-:Y:S01]  /*9610*/  ISETP.GT.AND P2, PT, R14, 0x8, P1 ;  /* 0x000000080e00780c */ /* 0x000fe20000f44270 */
[----:B------:R-:W0:Y:S02]  /*9620*/  MUFU.EX2 R11, R11 ;  /* 0x0000000b000b7308 */ /* 0x000e240000000800 */
        /* <DEDUP_REMOVED lines=17> */
[----:B------:R-:W1:Y:S01]  /*9740*/  MUFU.EX2 R152, R152 ;  /* 0x0000009800987308 */ /* 0x000e620000000800 */
[----:B------:R-:W-:Y:S01]  /*9750*/  FMNMX.FTZ R7, R154, R10, !PT ;  /* 0x0000000a9a077209 */ /* 0x000fe20007810000 */
[-C--:B0-----:R-:W-:Y:S01]  /*9760*/  FMUL.FTZ R24, R24, R11.reuse ;  /* 0x0000000b18187220 */ /* 0x081fe20000410000 */
[----:B------:R-:W-:Y:S01]  /*9770*/  FSEL R158, R158, -INF , !P2 ;  /* 0xff8000009e9e7808 */ /* 0x000fe20005000000 */
[----:B------:R-:W-:Y:S01]  /*9780*/  FMUL.FTZ R25, R25, R11 ;  /* 0x0000000b19197220 */ /* 0x000fe20000410000 */
[----:B------:R-:W-:Y:S01]  /*9790*/  FMNMX.FTZ R7, R155, R7, !PT ;  /* 0x000000079b077209 */ /* 0x000fe20007810000 */
[----:B------:R-:W-:Y:S01]  /*97a0*/  FMUL.FTZ R28, R28, R11 ;  /* 0x0000000b1c1c7220 */ /* 0x000fe20000410000 */
[----:B------:R-:W-:Y:S01]  /*97b0*/  ISETP.GT.AND P2, PT, R14, 0x11, P1 ;  /* 0x000000110e00780c */ /* 0x000fe20000f44270 */
[----:B------:R-:W0:Y:S01]  /*97c0*/  MUFU.EX2 R153, R153 ;  /* 0x0000009900997308 */ /* 0x000e220000000800 */
[----:B------:R-:W-:Y:S01]  /*97d0*/  FMNMX.FTZ R7, R158, R7, !PT ;  /* 0x000000079e077209 */ /* 0x000fe20007810000 */
[-C--:B------:R-:W-:Y:S01]  /*97e0*/  FMUL.FTZ R29, R29, R11.reuse ;  /* 0x0000000b1d1d7220 */ /* 0x080fe20000410000 */
[----:B------:R-:W-:Y:S01]  /*97f0*/  ISETP.LT.OR P2, PT, R15, 0x12, P2 ;  /* 0x000000120f00780c */ /* 0x000fe20001741670 */
[----:B------:R-:W-:Y:S01]  /*9800*/  FMUL.FTZ R32, R32, R11 ;  /* 0x0000000b20207220 */ /* 0x000fe20000410000 */
[----:B------:R-:W-:Y:S01]  /*9810*/  FMNMX.FTZ R7, R159, R7, !PT ;  /* 0x000000079f077209 */ /* 0x000fe20007810000 */
[----:B------:R-:W-:Y:S01]  /*9820*/  FMUL.FTZ R33, R33, R11 ;  /* 0x0000000b21217220 */ /* 0x000fe20000410000 */
[----:B------:R-:W-:Y:S01]  /*9830*/  FSEL R163, R163, -INF , !P2 ;  /* 0xff800000a3a37808 */ /* 0x000fe20005000000 */
[----:B------:R-:W2:Y:S01]  /*9840*/  MUFU.EX2 R156, R156 ;  /* 0x0000009c009c7308 */ /* 0x000ea20000000800 */
[----:B------:R-:W-:Y:S01]  /*9850*/  FMNMX.FTZ R7, R162, R7, !PT ;  /* 0x00000007a2077209 */ /* 0x000fe20007810000 */
[----:B-1----:R-:W-:Y:S01]  /*9860*/  FFMA.FTZ R0, R11, R0, R152 ;  /* 0x000000000b007223 */ /* 0x002fe20000010098 */
[----:B------:R-:W-:Y:S01]  /*9870*/  ISETP.GT.AND P2, PT, R14, 0x20, P1 ;  /* 0x000000200e00780c */ /* 0x000fe20000f44270 */
[----:B------:R-:W-:Y:S01]  /*9880*/  FMUL.FTZ R36, R36, R11 ;  /* 0x0000000b24247220 */ /* 0x000fe20000410000 */
[----:B------:R-:W-:Y:S01]  /*9890*/  FMNMX.FTZ R7, R163, R7, !PT ;  /* 0x00000007a3077209 */ /* 0x000fe20007810000 */
[----:B------:R-:W-:Y:S01]  /*98a0*/  FMUL.FTZ R37, R37, R11 ;  /* 0x0000000b25257220 */ /* 0x000fe20000410000 */
[----:B------:R-:W-:Y:S01]  /*98b0*/  ISETP.LT.OR P2, PT, R15, 0x21, P2 ;  /* 0x000000210f00780c */ /* 0x000fe20001741670 */
[----:B------:R-:W1:Y:S01]  /*98c0*/  MUFU.EX2 R157, R157 ;  /* 0x0000009d009d7308 */ /* 0x000e620000000800 */
[----:B------:R-:W-:Y:S01]  /*98d0*/  FMNMX.FTZ R7, R166, R7, !PT ;  /* 0x00000007a6077209 */ /* 0x000fe20007810000 */
[----:B0-----:R-:W-:Y:S01]  /*98e0*/  FADD.FTZ R0, R153, R0 ;  /* 0x0000000099007221 */ /* 0x001fe20000010000 */
[----:B------:R-:W-:Y:S01]  /*98f0*/  FSEL R170, R170, -INF , !P2 ;  /* 0xff800000aaaa7808 */ /* 0x000fe20005000000 */
[----:B------:R-:W-:Y:S01]  /*9900*/  FMUL.FTZ R40, R40, R11 ;  /* 0x0000000b28287220 */ /* 0x000fe20000410000 */
[----:B------:R-:W-:Y:S01]  /*9910*/  FMNMX.FTZ R7, R167, R7, !PT ;  /* 0x00000007a7077209 */ /* 0x000fe20007810000 */
[----:B------:R-:W-:Y:S01]  /*9920*/  FMUL.FTZ R41, R41, R11 ;  /* 0x0000000b29297220 */ /* 0x000fe20000410000 */
[----:B------:R-:W-:Y:S01]  /*9930*/  ISETP.GT.AND P2, PT, R14, 0x29, P1 ;  /* 0x000000290e00780c */ /* 0x000fe20000f44270 */
[----:B------:R-:W0:Y:S01]  /*9940*/  MUFU.EX2 R160, R160 ;  /* 0x000000a000a07308 */ /* 0x000e220000000800 */
[----:B------:R-:W-:Y:S01]  /*9950*/  FMNMX.FTZ R7, R170, R7, !PT ;  /* 0x00000007aa077209 */ /* 0x000fe20007810000 */
[----:B--2---:R-:W-:Y:S01]  /*9960*/  FADD.FTZ R0, R156, R0 ;  /* 0x000000009c007221 */ /* 0x004fe20000010000 */
[----:B------:R-:W-:Y:S01]  /*9970*/  ISETP.LT.OR P2, PT, R15, 0x2a, P2 ;  /* 0x0000002a0f00780c */ /* 0x000fe20001741670 */
[----:B------:R-:W-:Y:S01]  /*9980*/  FMUL.FTZ R44, R44, R11 ;  /* 0x0000000b2c2c7220 */ /* 0x000fe20000410000 */
[----:B------:R-:W-:Y:S01]  /*9990*/  FMNMX.FTZ R7, R171, R7, !PT ;  /* 0x00000007ab077209 */ /* 0x000fe20007810000 */
[----:B------:R-:W-:Y:S01]  /*99a0*/  FMUL.FTZ R45, R45, R11 ;  /* 0x0000000b2d2d7220 */ /* 0x000fe20000410000 */
[----:B------:R-:W-:Y:S01]  /*99b0*/  FSEL R175, R175, -INF , !P2 ;  /* 0xff800000afaf7808 */ /* 0x000fe20005000000 */
[----:B------:R-:W2:Y:S01]  /*99c0*/  MUFU.EX2 R161, R161 ;  /* 0x000000a100a17308 */ /* 0x000ea20000000800 */
[----:B------:R-:W-:Y:S01]  /*99d0*/  ISETP.GT.AND P2, PT, R14, 0x31, P1 ;  /* 0x000000310e00780c */ /* 0x000fe20000f44270 */
[----:B-1----:R-:W-:Y:S01]  /*99e0*/  FADD.FTZ R0, R157, R0 ;  /* 0x000000009d007221 */ /* 0x002fe20000010000 */
[----:B------:R-:W-:Y:S01]  /*99f0*/  FMNMX.FTZ R7, R174, R7, !PT ;  /* 0x00000007ae077209 */ /* 0x000fe20007810000 */
[-C--:B------:R-:W-:Y:S01]  /*9a00*/  FMUL.FTZ R48, R48, R11.reuse ;  /* 0x0000000b30307220 */ /* 0x080fe20000410000 */
[----:B------:R-:W-:Y:S01]  /*9a10*/  ISETP.LT.OR P2, PT, R15, 0x32, P2 ;  /* 0x000000320f00780c */ /* 0x000fe20001741670 */
[----:B------:R-:W-:Y:S01]  /*9a20*/  FMUL.FTZ R49, R49, R11 ;  /* 0x0000000b31317220 */ /* 0x000fe20000410000 */
[----:B------:R-:W-:Y:S01]  /*9a30*/  FMNMX.FTZ R7, R175, R7, !PT ;  /* 0x00000007af077209 */ /* 0x000fe20007810000 */
[----:B------:R-:W1:Y:S01]  /*9a40*/  MUFU.EX2 R164, R164 ;  /* 0x000000a400a47308 */ /* 0x000e620000000800 */
[----:B------:R-:W-:Y:S01]  /*9a50*/  ISETP.GT.AND P1, PT, R14, 0x39, P1 ;  /* 0x000000390e00780c */ /* 0x000fe20000f24270 */
[----:B0-----:R-:W-:Y:S01]  /*9a60*/  FADD.FTZ R0, R160, R0 ;  /* 0x00000000a0007221 */ /* 0x001fe20000010000 */
[----:B------:R-:W-:Y:S01]  /*9a70*/  FSEL R179, R179, -INF , !P2 ;  /* 0xff800000b3b37808 */ /* 0x000fe20005000000 */
[----:B------:R-:W-:Y:S01]  /*9a80*/  FMUL.FTZ R52, R52, R11 ;  /* 0x0000000b34347220 */ /* 0x000fe20000410000 */
[----:B------:R-:W-:Y:S01]  /*9a90*/  FMNMX.FTZ R7, R178, R7, !PT ;  /* 0x00000007b2077209 */ /* 0x000fe20007810000 */
[----:B------:R-:W-:Y:S01]  /*9aa0*/  FMUL.FTZ R53, R53, R11 ;  /* 0x0000000b35357220 */ /* 0x000fe20000410000 */
[----:B------:R-:W-:Y:S01]  /*9ab0*/  ISETP.LT.OR P1, PT, R15, 0x3a, P1 ;  /* 0x0000003a0f00780c */ /* 0x000fe20000f21670 */
[----:B------:R-:W0:Y:S01]  /*9ac0*/  MUFU.EX2 R165, R165 ;  /* 0x000000a500a57308 */ /* 0x000e220000000800 */
[----:B------:R-:W-:Y:S01]  /*9ad0*/  FMNMX.FTZ R7, R179, R7, !PT ;  /* 0x00000007b3077209 */ /* 0x000fe20007810000 */
[----:B--2---:R-:W-:Y:S01]  /*9ae0*/  FADD.FTZ R0, R161, R0 ;  /* 0x00000000a1007221 */ /* 0x004fe20000010000 */
[----:B------:R-:W-:Y:S01]  /*9af0*/  FSEL R183, R183, -INF , !P1 ;  /* 0xff800000b7b77808 */ /* 0x000fe20004800000 */
[----:B------:R-:W-:Y:S01]  /*9b00*/  FMUL.FTZ R56, R56, R11 ;  /* 0x0000000b38387220 */ /* 0x000fe20000410000 */
[----:B------:R-:W-:Y:S01]  /*9b10*/  FMNMX.FTZ R7, R182, R7, !PT ;  /* 0x00000007b6077209 */ /* 0x000fe20007810000 */
[----:B------:R-:W-:Y:S01]  /*9b20*/  FMUL.FTZ R57, R57, R11 ;  /* 0x0000000b39397220 */ /* 0x000fe20000410000 */
[----:B------:R-:W-:Y:S01]  /*9b30*/  ISETP.NE.AND P1, PT, R23, RZ, PT ;  /* 0x000000ff1700720c */ /* 0x000fe20003f25270 */
[----:B------:R-:W2:Y:S01]  /*9b40*/  MUFU.EX2 R168, R168 ;  /* 0x000000a800a87308 */ /* 0x000ea20000000800 */
[----:B------:R-:W-:Y:S01]  /*9b50*/  FMNMX.FTZ R7, R183, R7, !PT ;  /* 0x00000007b7077209 */ /* 0x000fe20007810000 */
[----:B-1----:R-:W-:Y:S01]  /*9b60*/  FADD.FTZ R0, R164, R0 ;  /* 0x00000000a4007221 */ /* 0x002fe20000010000 */
[----:B------:R-:W-:Y:S01]  /*9b70*/  F2FP.F16.F32.PACK_AB R152, R153, R152 ;  /* 0x000000989998723e */ /* 0x000fe200000000ff */
[-C--:B------:R-:W-:Y:S01]  /*9b80*/  FMUL.FTZ R60, R60, R11.reuse ;  /* 0x0000000b3c3c7220 */ /* 0x080fe20000410000 */
[-C--:B------:R-:W-:Y:S01]  /*9b90*/  FMUL.FTZ R61, R61, R11.reuse ;  /* 0x0000000b3d3d7220 */ /* 0x080fe20000410000 */
[----:B------:R-:W1:Y:S01]  /*9ba0*/  SHFL.BFLY PT, R12, R7, 0x2, 0x1f ;  /* 0x0c401f00070c7f89 */ /* 0x000e6200000e0000 */
[-C--:B------:R-:W-:Y:S01]  /*9bb0*/  FMUL.FTZ R64, R64, R11.reuse ;  /* 0x0000000b40407220 */ /* 0x080fe20000410000 */
[----:B------:R-:W3:Y:S01]  /*9bc0*/  MUFU.EX2 R169, R169 ;  /* 0x000000a900a97308 */ /* 0x000ee20000000800 */
        /* <DEDUP_REMOVED lines=21> */
[----:B-1----:R-:W-:Y:S01]  /*9d20*/  FMNMX.FTZ R7, R7, R12, !PT ;  /* 0x0000000c07077209 */ /* 0x002fe20007810000 */
[-C--:B------:R-:W-:Y:S01]  /*9d30*/  FMUL.FTZ R100, R100, R11.reuse ;  /* 0x0000000b64647220 */ /* 0x080fe20000410000 */
[----:B------:R-:W1:Y:S01]  /*9d40*/  MUFU.EX2 R176, R176 ;  /* 0x000000b000b07308 */ /* 0x000e620000000800 */
[-C--:B------:R-:W-:Y:S01]  /*9d50*/  FMUL.FTZ R101, R101, R11.reuse ;  /* 0x0000000b65657220 */ /* 0x080fe20000410000 */
[-C--:B------:R-:W-:Y:S01]  /*9d60*/  FMUL.FTZ R104, R104, R11.reuse ;  /* 0x0000000b68687220 */ /* 0x080fe20000410000 */
[----:B------:R-:W4:Y:S01]  /*9d70*/  SHFL.BFLY PT, R12, R7, 0x1, 0x1f ;  /* 0x0c201f00070c7f89 */ /* 0x000f2200000e0000 */
[-C--:B------:R-:W-:Y:S01]  /*9d80*/  FMUL.FTZ R105, R105, R11.reuse ;  /* 0x0000000b69697220 */ /* 0x080fe20000410000 */
[-C--:B------:R-:W-:Y:S01]  /*9d90*/  FMUL.FTZ R108, R108, R11.reuse ;  /* 0x0000000b6c6c7220 */ /* 0x080fe20000410000 */
[-C--:B------:R-:W-:Y:S01]  /*9da0*/  FMUL.FTZ R109, R109, R11.reuse ;  /* 0x0000000b6d6d7220 */ /* 0x080fe20000410000 */
[-C--:B------:R-:W-:Y:S01]  /*9db0*/  FMUL.FTZ R112, R112, R11.reuse ;  /* 0x0000000b70707220 */ /* 0x080fe20000410000 */
[----:B------:R-:W5:Y:S01]  /*9dc0*/  MUFU.EX2 R177, R177 ;  /* 0x000000b100b17308 */ /* 0x000f620000000800 */
[-C--:B------:R-:W-:Y:S01]  /*9dd0*/  FMUL.FTZ R113, R113, R11.reuse ;  /* 0x0000000b71717220 */ /* 0x080fe20000410000 */
[-C--:B------:R-:W-:Y:S01]  /*9de0*/  FMUL.FTZ R116, R116, R11.reuse ;  /* 0x0000000b74747220 */ /* 0x080fe20000410000 */
[-C--:B------:R-:W-:Y:S01]  /*9df0*/  FMUL.FTZ R117, R117, R11.reuse ;  /* 0x0000000b75757220 */ /* 0x080fe20000410000 */
        /* <DEDUP_REMOVED lines=15> */
[----:B----4-:R-:W-:Y:S01]  /*9ef0*/  FMNMX.FTZ R7, R7, R12, !PT ;  /* 0x0000000c07077209 */ /* 0x010fe20007810000 */
[-C--:B------:R-:W-:Y:S01]  /*9f00*/  FMUL.FTZ R145, R145, R11.reuse ;  /* 0x0000000b91917220 */ /* 0x080fe20000410000 */
[-C--:B------:R-:W-:Y:S01]  /*9f10*/  FMUL.FTZ R148, R148, R11.reuse ;  /* 0x0000000b94947220 */ /* 0x080fe20000410000 */
[----:B------:R-:W-:Y:S01]  /*9f20*/  FMUL.FTZ R149, R149, R11 ;  /* 0x0000000b95957220 */ /* 0x000fe20000410000 */
[----:B------:R-:W-:Y:S01]  /*9f30*/  FSETP.NEU.FTZ.AND P2, PT, R7, -INF , PT ;  /* 0xff8000000700780b */ /* 0x000fe20003f5d000 */
[----:B---3--:R-:W-:-:S03]  /*9f40*/  FADD.FTZ R0, R169, R0 ;  /* 0x00000000a9007221 */ /* 0x008fc60000010000 */
[----:B------:R-:W-:Y:S01]  /*9f50*/  FSEL R12, R7, RZ, P2 ;  /* 0x000000ff070c7208 */ /* 0x000fe20001000000 */
[----:B0-----:R-:W-:-:S04]  /*9f60*/  FADD.FTZ R0, R172, R0 ;  /* 0x00000000ac007221 */ /* 0x001fc80000010000 */
[----:B------:R-:W-:Y:S01]  /*9f70*/  FADD.FTZ R12, -R12, R10 ;  /* 0x0000000a0c0c7221 */ /* 0x000fe20000010100 */
[----:B--2---:R-:W-:-:S03]  /*9f80*/  FADD.FTZ R0, R173, R0 ;  /* 0x00000000ad007221 */ /* 0x004fc60000010000 */
[----:B------:R-:W-:Y:S01]  /*9f90*/  FMUL.FTZ R10, R12, R6 ;  /* 0x000000060c0a7220 */ /* 0x000fe20000410000 */
[----:B------:R-:W-:Y:S02]  /*9fa0*/  IMAD.U32 R12, RZ, RZ, UR7 ;  /* 0x00000007ff0c7e24 */ /* 0x000fe4000f8e00ff */
[----:B-1----:R-:W-:Y:S02]  /*9fb0*/  FADD.FTZ R0, R176, R0 ;  /* 0x00000000b0007221 */ /* 0x002fe40000010000 */
[----:B------:R-:W-:Y:S01]  /*9fc0*/  @!P1 IMAD R12, R12, 0x40, R22 ;  /* 0x000000400c0c9824 */ /* 0x000fe200078e0216 */
[----:B------:R-:W0:Y:S01]  /*9fd0*/  MUFU.EX2 R10, R10 ;  /* 0x0000000a000a7308 */ /* 0x000e220000000800 */
[----:B-----5:R-:W-:-:S03]  /*9fe0*/  FADD.FTZ R0, R177, R0 ;  /* 0x00000000b1007221 */ /* 0x020fc60000010000 */
[----:B------:R-:W-:Y:S01]  /*9ff0*/  @!P1 LEA R12, R12, UR38, 0x2 ;  /* 0x000000260c0c9c11 */ /* 0x000fe2000f8e10ff */
[----:B------:R-:W-:-:S04]  /*a000*/  FADD.FTZ R0, R180, R0 ;  /* 0x00000000b4007221 */ /* 0x000fc80000010000 */
[----:B------:R-:W-:Y:S01]  /*a010*/  @!P1 STS [R12+0x38400], R11 ;  /* 0x0384000b0c009388 */ /* 0x000fe20000000800 */
[----:B------:R-:W-:-:S03]  /*a020*/  FADD.FTZ R0, R181, R0 ;  /* 0x00000000b5007221 */ /* 0x000fc60000010000 */
        /* <DEDUP_REMOVED lines=13> */
[-C--:B------:R-:W-:Y:S01]  /*a100*/  FMUL.FTZ R47, R47, R10.reuse ;  /* 0x0000000a2f2f7220 */ /* 0x080fe20000410000 */
[-C--:B------:R-:W-:Y:S01]  /*a110*/  FMUL.FTZ R50, R50, R10.reuse ;  /* 0x0000000a32327220 */ /* 0x080fe20000410000 */
[----:B------:R-:W-:Y:S01]  /*a120*/  FSEL R12, R12, RZ, P2 ;  /* 0x000000ff0c0c7208 */ /* 0x000fe20001000000 */
[-C--:B------:R-:W-:Y:S01]  /*a130*/  FMUL.FTZ R51, R51, R10.reuse ;  /* 0x0000000a33337220 */ /* 0x080fe20000410000 */
[-C--:B------:R-:W-:Y:S01]  /*a140*/  FMUL.FTZ R54, R54, R10.reuse ;  /* 0x0000000a36367220 */ /* 0x080fe20000410000 */
[-C--:B------:R-:W-:Y:S01]  /*a150*/  FMUL.FTZ R55, R55, R10.reuse ;  /* 0x0000000a37377220 */ /* 0x080fe20000410000 */
[----:B------:R-:W-:Y:S01]  /*a160*/  FMUL.FTZ R58, R58, R10 ;  /* 0x0000000a3a3a7220 */ /* 0x000fe20000410000 */
        /* <DEDUP_REMOVED lines=16> */
[----:B------:R0:W1:Y:S01]  /*a270*/  MUFU.EX2 R153, R154 ;  /* 0x0000009a00997308 */ /* 0x0000620000000800 */
[----:B------:R-:W-:Y:S01]  /*a280*/  F2FP.F16.F32.PACK_AB R166, R181, R180 ;  /* 0x000000b4b5a6723e */ /* 0x000fe200000000ff */
        /* <DEDUP_REMOVED lines=8> */
[----:B------:R-:W-:Y:S01]  /*a310*/  FMUL.FTZ R71, R71, R10 ;  /* 0x0000000a47477220 */ /* 0x000fe20000410000 */
[----:B------:R-:W-:Y:S01]  /*a320*/  F2FP.F16.F32.PACK_AB R156, R161, R160 ;  /* 0x000000a0a19c723e */ /* 0x000fe200000000ff */
[----:B------:R-:W-:Y:S01]  /*a330*/  FMUL.FTZ R74, R74, R10 ;  /* 0x0000000a4a4a7220 */ /* 0x000fe20000410000 */
[----:B------:R-:W-:Y:S01]  /*a340*/  F2FP.F16.F32.PACK_AB R160, R169, R168 ;  /* 0x000000a8a9a0723e */ /* 0x000fe200000000ff */
[-C--:B------:R-:W-:Y:S01]  /*a350*/  FMUL.FTZ R75, R75, R10.reuse ;  /* 0x0000000a4b4b7220 */ /* 0x080fe20000410000 */
[-C--:B------:R-:W-:Y:S01]  /*a360*/  FMUL.FTZ R78, R78, R10.reuse ;  /* 0x0000000a4e4e7220 */ /* 0x080fe20000410000 */
        /* <DEDUP_REMOVED lines=8> */
[----:B------:R-:W1:Y:S01]  /*a3f0*/  MUFU.EX2 R15, R159 ;  /* 0x0000009f000f7308 */ /* 0x000e620000000800 */
[----:B--2---:R-:W-:Y:S01]  /*a400*/  F2FP.F16.F32.PACK_AB R153, R12, R153 ;  /* 0x000000990c99723e */ /* 0x004fe200000000ff */
[----:B------:R-:W-:Y:S01]  /*a410*/  FMUL.FTZ R91, R91, R10 ;  /* 0x0000000a5b5b7220 */ /* 0x000fe20000410000 */
[----:B0-----:R-:W-:Y:S01]  /*a420*/  F2FP.F16.F32.PACK_AB R158, R165, R164 ;  /* 0x000000a4a59e723e */ /* 0x001fe200000000ff */
[----:B------:R-:W-:Y:S01]  /*a430*/  FMUL.FTZ R94, R94, R10 ;  /* 0x0000000a5e5e7220 */ /* 0x000fe20000410000 */
[----:B------:R-:W-:Y:S01]  /*a440*/  F2FP.F16.F32.PACK_AB R164, R177, R176 ;  /* 0x000000b0b1a4723e */ /* 0x000fe200000000ff */
        /* <DEDUP_REMOVED lines=38> */
[----:B------:R1:W-:Y:S01]  /*a6b0*/  STSM.16.M88.4 [R189+0x36400], R152 ;  /* 0x03640098bd007844 */ /* 0x0003e20000000200 */
[----:B------:R-:W-:-:S03]  /*a6c0*/  FADD.FTZ R3, R12, R3 ;  /* 0x000000030c037221 */ /* 0x000fc60000010000 */
[----:B------:R-:W2:Y:S01]  /*a6d0*/  MUFU.EX2 R171, R171 ;  /* 0x000000ab00ab7308 */ /* 0x000ea20000000800 */
[----:B0-----:R-:W-:Y:S01]  /*a6e0*/  F2FP.F16.F32.PACK_AB R159, R168, R13 ;  /* 0x0000000da89f723e */ /* 0x001fe200000000ff */
[----:B------:R-:W-:-:S04]  /*a6f0*/  FADD.FTZ R3, R14, R3 ;  /* 0x000000030e037221 */ /* 0x000fc80000010000 */
[----:B------:R1:W-:Y:S01]  /*a700*/  STSM.16.M88.4 [R190], R156 ;  /* 0x0000009cbe007844 */ /* 0x0003e20000000200 */
[----:B------:R-:W-:Y:S01]  /*a710*/  FADD.FTZ R3, R15, R3 ;  /* 0x000000030f037221 */ /* 0x000fe20000010000 */
[----:B------:R-:W-:Y:S03]  /*a720*/  MUFU.EX2 R174, R174 ;  /* 0x000000ae00ae7308 */ /* 0x000fe60000000800 */
[----:B------:R-:W-:-:S04]  /*a730*/  FADD.FTZ R3, R20, R3 ;  /* 0x0000000314037221 */ /* 0x000fc80000010000 */
[----:B------:R-:W-:Y:S01]  /*a740*/  FADD.FTZ R3, R21, R3 ;  /* 0x0000000315037221 */ /* 0x000fe20000010000 */
[----:B------:R-:W0:Y:S01]  /*a750*/  MUFU.EX2 R175, R175 ;  /* 0x000000af00af7308 */ /* 0x000e220000000800 */
[----:B--2---:R-:W-:Y:S02]  /*a760*/  F2FP.F16.F32.PACK_AB R161, R171, R170 ;  /* 0x000000aaaba1723e */ /* 0x004fe400000000ff */
[----:B------:R-:W-:-:S04]  /*a770*/  FADD.FTZ R3, R13, R3 ;  /* 0x000000030d037221 */ /* 0x000fc80000010000 */
[----:B------:R-:W-:Y:S01]  /*a780*/  FADD.FTZ R3, R168, R3 ;  /* 0x00000003a8037221 */ /* 0x000fe20000010000 */
[----:B------:R-:W2:Y:S03]  /*a790*/  MUFU.EX2 R178, R178 ;  /* 0x000000b200b27308 */ /* 0x000ea60000000800 */
[----:B------:R-:W-:-:S04]  /*a7a0*/  FADD.FTZ R3, R170, R3 ;  /* 0x00000003aa037221 */ /* 0x000fc80000010000 */
[----:B------:R-:W-:Y:S01]  /*a7b0*/  FADD.FTZ R3, R171, R3 ;  /* 0x00000003ab037221 */ /* 0x000fe20000010000 */
[----:B------:R-:W3:Y:S01]  /*a7c0*/  MUFU.EX2 R179, R179 ;  /* 0x000000b300b37308 */ /* 0x000ee20000000800 */
[----:B0-----:R-:W-:Y:S02]  /*a7d0*/  F2FP.F16.F32.PACK_AB R163, R175, R174 ;  /* 0x000000aeafa3723e */ /* 0x001fe400000000ff */
[----:B------:R-:W-:-:S03]  /*a7e0*/  FADD.FTZ R3, R174, R3 ;  /* 0x00000003ae037221 */ /* 0x000fc60000010000 */
[----:B------:R1:W-:Y:S01]  /*a7f0*/  STSM.16.M88.4 [R192], R160 ;  /* 0x000000a0c0007844 */ /* 0x0003e20000000200 */
[----:B------:R-:W-:Y:S01]  /*a800*/  FADD.FTZ R3, R175, R3 ;  /* 0x00000003af037221 */ /* 0x000fe20000010000 */
[----:B------:R-:W-:Y:S03]  /*a810*/  MUFU.EX2 R182, R182 ;  /* 0x000000b600b67308 */ /* 0x000fe60000000800 */
[----:B--2---:R-:W-:-:S05]  /*a820*/  FADD.FTZ R3, R178, R3 ;  /* 0x00000003b2037221 */ /* 0x004fca0000010000 */
[----:B------:R-:W0:Y:S01]  /*a830*/  MUFU.EX2 R183, R183 ;  /* 0x000000b700b77308 */ /* 0x000e220000000800 */
[C---:B---3--:R-:W-:Y:S01]  /*a840*/  F2FP.F16.F32.PACK_AB R165, R179.reuse, R178 ;  /* 0x000000b2b3a5723e */ /* 0x048fe200000000ff */
[----:B------:R-:W-:Y:S01]  /*a850*/  FADD.FTZ R3, R179, R3 ;  /* 0x00000003b3037221 */ /* 0x000fe20000010000 */
[----:B0-----:R-:W-:-:S03]  /*a860*/  F2FP.F16.F32.PACK_AB R167, R183, R182 ;  /* 0x000000b6b7a7723e */ /* 0x001fc600000000ff */
[----:B------:R-:W-:Y:S02]  /*a870*/  FADD.FTZ R182, R182, R3 ;  /* 0x00000003b6b67221 */ /* 0x000fe40000010000 */
[----:B------:R1:W-:Y:S01]  /*a880*/  STSM.16.M88.4 [R191], R164 ;  /* 0x000000a4bf007844 */ /* 0x0003e20000000200 */
[----:B------:R-:W-:Y:S01]  /*a890*/  WARPGROUP.ARRIVE ;  /* 0x00000000000079c5 */ /* 0x000fe20000000000 */
[----:B------:R-:W-:-:S05]  /*a8a0*/  FADD.FTZ R3, R183, R182 ;  /* 0x000000b6b7037221 */ /* 0x000fca0000010000 */
        /* <DEDUP_REMOVED lines=31> */
.L_x_3066:
[----:B------:R-:W-:Y:S01]  /*aaa0*/  UIADD3 UR5, UR5, 0x38860, URZ ;  /* 0x0003886005057890 */ /* 0x000fe2000fffe03f */
[C---:B------:R-:W-:Y:S01]  /*aab0*/  ISETP.GT.AND P1, PT, R9.reuse, R8, PT ;  /* 0x000000080900720c */ /* 0x040fe20003f24270 */
[----:B------:R-:W-:Y:S01]  /*aac0*/  UMOV UR7, UR36 ;  /* 0x0000002400077c82 */ /* 0x000fe20008000000 */
[----:B------:R-:W-:Y:S01]  /*aad0*/  VIADD R9, R9, 0xffffffff ;  /* 0xffffffff09097836 */ /* 0x000fe20000000000 */
[----:B------:R-:W-:Y:S01]  /*aae0*/  UPRMT UR5, UR39, 0x654, UR5 ;  /* 0x0000065427057896 */ /* 0x000fe20008000005 */
[----:B------:R-:W-:Y:S02]  /*aaf0*/  IMAD.MOV.U32 R10, RZ, RZ, R7 ;  /* 0x000000ffff0a7224 */ /* 0x000fe400078e0007 */
[----:B------:R-:W-:-:S06]  /*ab00*/  IMAD.MOV.U32 R11, RZ, RZ, R5 ;  /* 0x000000ffff0b7224 */ /* 0x000fcc00078e0005 */
[----:B------:R-:W-:Y:S01]  /*ab10*/  SYNCS.ARRIVE.TRANS64.RED.A1T0 RZ, [UR5], RZ ;  /* 0x000000ffffff79a7 */ /* 0x000fe20008100405 */
[----:B------:R-:W-:Y:S05]  /*ab20*/  @P1 BRA `(.L_x_3067) ;  /* 0xffffffcc00101947 */ /* 0x000fea000383ffff */
.L_x_3048:
[----:B------:R-:W0:Y:S01]  /*ab30*/  LDC R8, c[0x0][0x448] ;  /* 0x00011200ff087b82 */ /* 0x000e220000000800 */
[----:B------:R-:W-:Y:S01]  /*ab40*/  VIADD R10, R188, 0x3f ;  /* 0x0000003fbc0a7836 */ /* 0x000fe20000000000 */
[----:B------:R-:W-:Y:S02]  /*ab50*/  LOP3.LUT P1, RZ, R16, 0x1, RZ, 0xc0, !PT ;  /* 0x0000000110ff7812 */ /* 0x000fe4000782c0ff */
[----:B0-----:R-:W-:-:S13]  /*ab60*/  ISETP.NE.AND P2, PT, R8, 0x1, PT ;  /* 0x000000010800780c */ /* 0x001fda0003f45270 */
[----:B------:R-:W0:Y:S08]  /*ab70*/  @P2 LDC R11, c[0x0][0x44c] ;  /* 0x00011300ff0b2b82 */ /* 0x000e300000000800 */
[----:B------:R-:W1:Y:S01]  /*ab80*/  @P2 LDC R8, c[0x0][0x450] ;  /* 0x00011400ff082b82 */ /* 0x000e620000000800 */
[----:B0-----:R-:W-:-:S05]  /*ab90*/  @P2 IMAD.HI.U32 R11, R10, R11, RZ ;  /* 0x0000000b0a0b2227 */ /* 0x001fca00078e00ff */
[----:B-1----:R-:W-:Y:S02]  /*aba0*/  @P2 SHF.R.U32.HI R10, RZ, R8, R11 ;  /* 0x00000008ff0a2219 */ /* 0x002fe4000001160b */
[----:B------:R-:W-:-:S05]  /*abb0*/  IADD3 R11, R17, 0x1, -R18 ;  /* 0x00000001110b7810 */ /* 0x000fca0007ffe812 */
[----:B------:R-:W-:-:S04]  /*abc0*/  IMAD.IADD R12, R11, 0x1, R10 ;  /* 0x000000010b0c7824 */ /* 0x000fc800078e020a */
        /* <DEDUP_REMOVED lines=12> */
.L_x_3069:
[----:B------:R-:W0:Y:S02]  /*ac90*/  LDC R13, c[0x0][0xadc] ;  /* 0x0002b700ff0d7b82 */ /* 0x000e240000000800 */
[----:B0-----:R-:W-:-:S13]  /*aca0*/  ISETP.NE.AND P1, PT, R13, 0x1, PT ;  /* 0x000000010d00780c */ /* 0x001fda0003f25270 */
[----:B------:R-:W0:Y:S02]  /*acb0*/  @P1 LDC.64 R10, c[0x0][0xae0] ;  /* 0x0002b800ff0a1b82 */ /* 0x000e240000000a00 */
[----:B0-----:R-:W-:-:S05]  /*acc0*/  @P1 IMAD.HI.U32 R10, R12, R10, RZ ;  /* 0x0000000a0c0a1227 */ /* 0x001fca00078e00ff */
[----:B------:R-:W-:-:S07]  /*acd0*/  @P1 SHF.R.U32.HI R12, RZ, R11, R10 ;  /* 0x0000000bff0c1219 */ /* 0x000fce000001160a */
.L_x_3070:
[----:B------:R-:W-:-:S05]  /*ace0*/  IMAD R13, R12, R13, RZ ;  /* 0x0000000d0c0d7224 */ /* 0x000fca00078e02ff */
[----:B------:R-:W-:-:S07]  /*acf0*/  VIMNMX R8, R8, R13, !PT ;  /* 0x0000000d08087248 */ /* 0x000fce0007fe0100 */
.L_x_3068:
[----:B------:R-:W-:-:S05]  /*ad00*/  VIADD R8, R8, 0x3f ;  /* 0x0000003f08087836 */ /* 0x000fca0000000000 */
        /* <DEDUP_REMOVED lines=9> */
.L_x_3082:
        /* <DEDUP_REMOVED lines=9> */
.L_x_3072:
[----:B------:R-:W-:Y:S01]  /*ae30*/  ULEA UR5, UR36, UR38, 0x3 ;  /* 0x0000002624057291 */ /* 0x000fe2000f8e183f */
[----:B------:R-:W-:-:S08]  /*ae40*/  SHF.L.U32 R5, R2, 0x1f, RZ ;  /* 0x0000001f02057819 */ /* 0x000fd000000006ff */
[----:B------:R0:W1:Y:S01]  /*ae50*/  SYNCS.PHASECHK.TRANS64.TRYWAIT P2, [UR5+0x38830], R5 ;  /* 0x03883005ff0075a7 */ /* 0x0000620008040145 */
[----:B------:R-:W-:Y:S05]  /*ae60*/  @!P0 BRA `(.L_x_3073) ;  /* 0x0000000000048947 */ /* 0x000fea0003800000 */
[----:B------:R-:W-:Y:S01]  /*ae70*/  BPT.TRAP 0x1 ;  /* 0x000000040000795c */ /* 0x000fe20000300000 */
.L_x_3073:
[----:B-1----:R-:W-:Y:S05]  /*ae80*/  @P2 BRA `(.L_x_3074) ;  /* 0x0000000000082947 */ /* 0x002fea0003800000 */
[----:B------:R-:W1:Y:S02]  /*ae90*/  SYNCS.PHASECHK.TRANS64.TRYWAIT P2, [UR5+0x38830], R5 ;  /* 0x03883005ff0075a7 */ /* 0x000e640008040145 */
[----:B-1----:R-:W-:Y:S05]  /*aea0*/  @!P2 BRA `(.L_x_3075) ;  /* 0x000001240074a947 */ /* 0x002fea0003800000 */
.L_x_3074:
        /* <DEDUP_REMOVED lines=23> */
.L_x_3076:
[----:B------:R2:W3:Y:S01]  /*b020*/  SYNCS.PHASECHK.TRANS64.TRYWAIT P2, [UR5+0x38850], R5 ;  /* 0x03885005ff0075a7 */ /* 0x0004e20008040145 */
[----:B------:R-:W-:Y:S05]  /*b030*/  @!P0 BRA `(.L_x_3077) ;  /* 0x0000000000048947 */ /* 0x000fea0003800000 */
[----:B------:R-:W-:Y:S01]  /*b040*/  BPT.TRAP 0x1 ;  /* 0x000000040000795c */ /* 0x000fe20000300000 */
.L_x_3077:
[----:B---3--:R-:W-:Y:S05]  /*b050*/  @P2 BRA `(.L_x_3078) ;  /* 0x0000000000082947 */ /* 0x008fea0003800000 */
[----:B------:R-:W3:Y:S02]  /*b060*/  SYNCS.PHASECHK.TRANS64.TRYWAIT P2, [UR5+0x38850], R5 ;  /* 0x03885005ff0075a7 */ /* 0x000ee40008040145 */
[----:B---3--:R-:W-:Y:S05]  /*b070*/  @!P2 BRA `(.L_x_3079) ;  /* 0x000001240018a947 */ /* 0x008fea0003800000 */
.L_x_3078:
        /* <DEDUP_REMOVED lines=265> */
.L_x_3080:
[----:B------:R-:W-:Y:S01]  /*c110*/  FMNMX.FTZ R5, R152, R11, !PT ;  /* 0x0000000b98057209 */ /* 0x000fe20007810000 */
[----:B------:R-:W-:Y:S01]  /*c120*/  UIADD3 UR10, UR5, 0x38840, URZ ;  /* 0x00038840050a7890 */ /* 0x000fe2000fffe03f */
[----:B------:R-:W-:Y:S01]  /*c130*/  ISETP.NE.AND P2, PT, R23, RZ, PT ;  /* 0x000000ff1700720c */ /* 0x000fe20003f45270 */
[----:B------:R-:W-:Y:S01]  /*c140*/  IMAD.U32 R14, RZ, RZ, UR7 ;  /* 0x00000007ff0e7e24 */ /* 0x000fe2000f8e00ff */
[----:B------:R-:W-:Y:S01]  /*c150*/  FMNMX.FTZ R5, R153, R5, !PT ;  /* 0x0000000599057209 */ /* 0x000fe20007810000 */
[----:B------:R-:W-:Y:S01]  /*c160*/  UPRMT UR10, UR39, 0x654, UR10 ;  /* 0x00000654270a7896 */ /* 0x000fe2000800000a */
[----:B------:R-:W-:Y:S02]  /*c170*/  UMOV UR11, 0x40000040 ;  /* 0x40000040000b7882 */ /* 0x000fe40000000000 */
[----:B------:R-:W-:Y:S01]  /*c180*/  FMNMX.FTZ R5, R156, R5, !PT ;  /* 0x000000059c057209 */ /* 0x000fe20007810000 */
[----:B------:R-:W-:-:S03]  /*c190*/  UMOV UR15, 0x40000040 ;  /* 0x40000040000f7882 */ /* 0x000fc60000000000 */
[----:B------:R-:W-:Y:S02]  /*c1a0*/  FMNMX.FTZ R5, R157, R5, !PT ;  /* 0x000000059d057209 */ /* 0x000fe40007810000 */
[----:B------:R-:W-:Y:S01]  /*c1b0*/  SYNCS.ARRIVE.TRANS64.RED.A1T0 RZ, [UR10], RZ ;  /* 0x000000ffffff79a7 */ /* 0x000fe2000810040a */
[----:B------:R-:W-:Y:S01]  /*c1c0*/  @!P2 IMAD R14, R14, 0x40, R22 ;  /* 0x000000400e0ea824 */ /* 0x000fe200078e0216 */
[----:B------:R-:W-:Y:S01]  /*c1d0*/  FMNMX.FTZ R5, R160, R5, !PT ;  /* 0x00000005a0057209 */ /* 0x000fe20007810000 */
[----:B------:R-:W-:-:S03]  /*c1e0*/  ULEA UR10, UR36, UR37, 0xc ;  /* 0x00000025240a7291 */ /* 0x000fc6000f8e603f */
[----:B------:R-:W-:Y:S01]  /*c1f0*/  FMNMX.FTZ R5, R161, R5, !PT ;  /* 0x00000005a1057209 */ /* 0x000fe20007810000 */
[----:B------:R-:W-:Y:S01]  /*c200*/  UIADD3 UR14, UR10, 0x80, URZ ;  /* 0x000000800a0e7890 */ /* 0x000fe2000fffe03f */
        /* <DEDUP_REMOVED lines=14> */
[----:B0-----:R-:W-:Y:S02]  /*c2f0*/  FMNMX.FTZ R5, R5, R6, !PT ;  /* 0x0000000605057209 */ /* 0x001fe40007810000 */
[----:B------:R-:W0:Y:S03]  /*c300*/  LDC R6, c[0x0][0xa80] ;  /* 0x0002a000ff067b82 */ /* 0x000e260000000800 */
[C---:B------:R-:W-:Y:S01]  /*c310*/  FADD.FTZ R11, -R5.reuse, R11 ;  /* 0x0000000b050b7221 */ /* 0x040fe20000010100 */
[----:B0-----:R-:W-:-:S03]  /*c320*/  FMUL.FTZ R7, R5, R6 ;  /* 0x0000000605077220 */ /* 0x001fc60000410000 */
        /* <DEDUP_REMOVED lines=18> */
[----:B------:R-:W0:Y:S03]  /*c450*/  MUFU.EX2 R11, R11 ;  /* 0x0000000b000b7308 */ /* 0x000e260000000800 */
[----:B------:R-:W-:-:S04]  /*c460*/  FMNMX.FTZ R7, R155, R7, !PT ;  /* 0x000000079b077209 */ /* 0x000fc80007810000 */
[----:B------:R-:W-:Y:S01]  /*c470*/  FMNMX.FTZ R7, R158, R7, !PT ;  /* 0x000000079e077209 */ /* 0x000fe20007810000 */
[----:B------:R-:W1:Y:S03]  /*c480*/  MUFU.EX2 R152, R152 ;  /* 0x0000009800987308 */ /* 0x000e660000000800 */
[----:B------:R-:W-:-:S04]  /*c490*/  FMNMX.FTZ R7, R159, R7, !PT ;  /* 0x000000079f077209 */ /* 0x000fc80007810000 */
[----:B------:R-:W-:Y:S01]  /*c4a0*/  FMNMX.FTZ R7, R162, R7, !PT ;  /* 0x00000007a2077209 */ /* 0x000fe20007810000 */
[----:B------:R-:W2:Y:S01]  /*c4b0*/  MUFU.EX2 R153, R153 ;  /* 0x0000009900997308 */ /* 0x000ea20000000800 */
[----:B0-----:R-:W-:Y:S01]  /*c4c0*/  @!P2 STS [R14+0x38400], R11 ;  /* 0x0384000b0e00a388 */ /* 0x001fe20000000800 */
[----:B------:R-:W-:Y:S01]  /*c4d0*/  FMUL.FTZ R24, R24, R11 ;  /* 0x0000000b18187220 */ /* 0x000fe20000410000 */
[----:B------:R-:W-:Y:S01]  /*c4e0*/  FMNMX.FTZ R7, R163, R7, !PT ;  /* 0x00000007a3077209 */ /* 0x000fe20007810000 */
[-C--:B------:R-:W-:Y:S01]  /*c4f0*/  FMUL.FTZ R25, R25, R11.reuse ;  /* 0x0000000b19197220 */ /* 0x080fe20000410000 */
[-C--:B------:R-:W-:Y:S01]  /*c500*/  FMUL.FTZ R28, R28, R11.reuse ;  /* 0x0000000b1c1c7220 */ /* 0x080fe20000410000 */
[----:B------:R-:W-:Y:S01]  /*c510*/  FMUL.FTZ R29, R29, R11 ;  /* 0x0000000b1d1d7220 */ /* 0x000fe20000410000 */
[----:B------:R-:W-:Y:S01]  /*c520*/  FMNMX.FTZ R7, R166, R7, !PT ;  /* 0x00000007a6077209 */ /* 0x000fe20007810000 */
[----:B------:R-:W0:Y:S01]  /*c530*/  MUFU.EX2 R156, R156 ;  /* 0x0000009c009c7308 */ /* 0x000e220000000800 */
[----:B-1----:R-:W-:Y:S01]  /*c540*/  FFMA.FTZ R0, R11, R0, R152 ;  /* 0x000000000b007223 */ /* 0x002fe20000010098 */
[----:B------:R-:W-:Y:S01]  /*c550*/  FMUL.FTZ R32, R32, R11 ;  /* 0x0000000b20207220 */ /* 0x000fe20000410000 */
[----:B------:R-:W-:Y:S01]  /*c560*/  FMNMX.FTZ R7, R167, R7, !PT ;  /* 0x00000007a7077209 */ /* 0x000fe20007810000 */
[-C--:B------:R-:W-:Y:S01]  /*c570*/  FMUL.FTZ R33, R33, R11.reuse ;  /* 0x0000000b21217220 */ /* 0x080fe20000410000 */
[-C--:B------:R-:W-:Y:S01]  /*c580*/  FMUL.FTZ R36, R36, R11.reuse ;  /* 0x0000000b24247220 */ /* 0x080fe20000410000 */
[----:B------:R-:W-:Y:S01]  /*c590*/  FMUL.FTZ R37, R37, R11 ;  /* 0x0000000b25257220 */ /* 0x000fe20000410000 */
[----:B------:R-:W-:Y:S01]  /*c5a0*/  FMNMX.FTZ R7, R170, R7, !PT ;  /* 0x00000007aa077209 */ /* 0x000fe20007810000 */
[----:B------:R-:W1:Y:S01]  /*c5b0*/  MUFU.EX2 R157, R157 ;  /* 0x0000009d009d7308 */ /* 0x000e620000000800 */
[C---:B--2---:R-:W-:Y:S01]  /*c5c0*/  F2FP.F16.F32.PACK_AB R184, R153.reuse, R152 ;  /* 0x0000009899b8723e */ /* 0x044fe200000000ff */
[----:B------:R-:W-:Y:S01]  /*c5d0*/  FADD.FTZ R0, R153, R0 ;  /* 0x0000000099007221 */ /* 0x000fe20000010000 */
[----:B------:R-:W-:Y:S01]  /*c5e0*/  FMNMX.FTZ R7, R171, R7, !PT ;  /* 0x00000007ab077209 */ /* 0x000fe20007810000 */
[-C--:B------:R-:W-:Y:S01]  /*c5f0*/  FMUL.FTZ R40, R40, R11.reuse ;  /* 0x0000000b28287220 */ /* 0x080fe20000410000 */
[-C--:B------:R-:W-:Y:S01]  /*c600*/  FMUL.FTZ R41, R41, R11.reuse ;  /* 0x0000000b29297220 */ /* 0x080fe20000410000 */
[----:B------:R-:W-:Y:S01]  /*c610*/  FMUL.FTZ R44, R44, R11 ;  /* 0x0000000b2c2c7220 */ /* 0x000fe20000410000 */
[----:B------:R-:W-:Y:S01]  /*c620*/  FMNMX.FTZ R7, R174, R7, !PT ;  /* 0x00000007ae077209 */ /* 0x000fe20007810000 */
[----:B------:R-:W2:Y:S01]  /*c630*/  MUFU.EX2 R152, R160 ;  /* 0x000000a000987308 */ /* 0x000ea20000000800 */
[----:B0-----:R-:W-:Y:S01]  /*c640*/  FADD.FTZ R0, R156, R0 ;  /* 0x000000009c007221 */ /* 0x001fe20000010000 */
[----:B------:R-:W-:Y:S01]  /*c650*/  FMUL.FTZ R45, R45, R11 ;  /* 0x0000000b2d2d7220 */ /* 0x000fe20000410000 */
[----:B------:R-:W-:Y:S01]  /*c660*/  FMNMX.FTZ R7, R175, R7, !PT ;  /* 0x00000007af077209 */ /* 0x000fe20007810000 */
[-C--:B------:R-:W-:Y:S01]  /*c670*/  FMUL.FTZ R48, R48, R11.reuse ;  /* 0x0000000b30307220 */ /* 0x080fe20000410000 */
[-C--:B------:R-:W-:Y:S01]  /*c680*/  FMUL.FTZ R49, R49, R11.reuse ;  /* 0x0000000b31317220 */ /* 0x080fe20000410000 */
[----:B------:R-:W-:Y:S01]  /*c690*/  FMUL.FTZ R52, R52, R11 ;  /* 0x0000000b34347220 */ /* 0x000fe20000410000 */
[----:B------:R-:W-:Y:S01]  /*c6a0*/  FMNMX.FTZ R7, R178, R7, !PT ;  /* 0x00000007b2077209 */ /* 0x000fe20007810000 */
[----:B------:R-:W0:Y:S01]  /*c6b0*/  MUFU.EX2 R161, R161 ;  /* 0x000000a100a17308 */ /* 0x000e220000000800 */
[C---:B-1----:R-:W-:Y:S01]  /*c6c0*/  FADD.FTZ R0, R157.reuse, R0 ;  /* 0x000000009d007221 */ /* 0x042fe20000010000 */
[----:B------:R-:W-:Y:S01]  /*c6d0*/  F2FP.F16.F32.PACK_AB R186, R157, R156 ;  /* 0x0000009c9dba723e */ /* 0x000fe200000000ff */
[----:B------:R-:W-:Y:S01]  /*c6e0*/  FMUL.FTZ R53, R53, R11 ;  /* 0x0000000b35357220 */ /* 0x000fe20000410000 */
        /* <DEDUP_REMOVED lines=11> */
[-C--:B------:R-:W-:Y:S01]  /*c7a0*/  FMUL.FTZ R68, R68, R11.reuse ;  /* 0x0000000b44447220 */ /* 0x080fe20000410000 */
[-C--:B------:R-:W-:Y:S01]  /*c7b0*/  FMUL.FTZ R69, R69, R11.reuse ;  /* 0x0000000b45457220 */ /* 0x080fe20000410000 */
[----:B------:R-:W2:Y:S01]  /*c7c0*/  SHFL.BFLY PT, R12, R7, 0x2, 0x1f ;  /* 0x0c401f00070c7f89 */ /* 0x000ea200000e0000 */
[----:B------:R-:W3:Y:S01]  /*c7d0*/  MUFU.EX2 R165, R165 ;  /* 0x000000a500a57308 */ /* 0x000ee20000000800 */
[C---:B0-----:R-:W-:Y:S01]  /*c7e0*/  FADD.FTZ R0, R161.reuse, R0 ;  /* 0x00000000a1007221 */ /* 0x041fe20000010000 */
[----:B------:R-:W-:Y:S01]  /*c7f0*/  F2FP.F16.F32.PACK_AB R152, R161, R152 ;  /* 0x00000098a198723e */ /* 0x000fe200000000ff */
[-C--:B------:R-:W-:Y:S01]  /*c800*/  FMUL.FTZ R72, R72, R11.reuse ;  /* 0x0000000b48487220 */ /* 0x080fe20000410000 */
[-C--:B------:R-:W-:Y:S01]  /*c810*/  FMUL.FTZ R73, R73, R11.reuse ;  /* 0x0000000b49497220 */ /* 0x080fe20000410000 */
[-C--:B------:R-:W-:Y:S01]  /*c820*/  FMUL.FTZ R76, R76, R11.reuse ;  /* 0x0000000b4c4c7220 */ /* 0x080fe20000410000 */
[-C--:B------:R-:W-:Y:S01]  /*c830*/  FMUL.FTZ R77, R77, R11.reuse ;  /* 0x0000000b4d4d7220 */ /* 0x080fe20000410000 */
[-C--:B------:R-:W-:Y:S01]  /*c840*/  FMUL.FTZ R80, R80, R11.reuse ;  /* 0x0000000b50507220 */ /* 0x080fe20000410000 */
[----:B------:R-:W0:Y:S01]  /*c850*/  MUFU.EX2 R156, R168 ;  /* 0x000000a8009c7308 */ /* 0x000e220000000800 */
        /* <DEDUP_REMOVED lines=14> */
[----:B--2---:R-:W-:Y:S01]  /*c940*/  FMNMX.FTZ R7, R7, R12, !PT ;  /* 0x0000000c07077209 */ /* 0x004fe20007810000 */
[----:B------:R-:W2:Y:S01]  /*c950*/  MUFU.EX2 R172, R172 ;  /* 0x000000ac00ac7308 */ /* 0x000ea20000000800 */
[----:B0-----:R-:W-:Y:S01]  /*c960*/  FADD.FTZ R0, R156, R0 ;  /* 0x000000009c007221 */ /* 0x001fe20000010000 */
[-C--:B------:R-:W-:Y:S01]  /*c970*/  FMUL.FTZ R104, R104, R11.reuse ;  /* 0x0000000b68687220 */ /* 0x080fe20000410000 */
[-C--:B------:R-:W-:Y:S01]  /*c980*/  FMUL.FTZ R105, R105, R11.reuse ;  /* 0x0000000b69697220 */ /* 0x080fe20000410000 */
[----:B------:R-:W0:Y:S01]  /*c990*/  SHFL.BFLY PT, R12, R7, 0x1, 0x1f ;  /* 0x0c201f00070c7f89 */ /* 0x000e2200000e0000 */
[-C--:B------:R-:W-:Y:S01]  /*c9a0*/  FMUL.FTZ R108, R108, R11.reuse ;  /* 0x0000000b6c6c7220 */ /* 0x080fe20000410000 */
[-C--:B------:R-:W-:Y:S01]  /*c9b0*/  FMUL.FTZ R109, R109, R11.reuse ;  /* 0x0000000b6d6d7220 */ /* 0x080fe20000410000 */
[-C--:B------:R-:W-:Y:S01]  /*c9c0*/  FMUL.FTZ R112, R112, R11.reuse ;  /* 0x0000000b70707220 */ /* 0x080fe20000410000 */
[----:B------:R-:W3:Y:S01]  /*c9d0*/  MUFU.EX2 R173, R173 ;  /* 0x000000ad00ad7308 */ /* 0x000ee20000000800 */
        /* <DEDUP_REMOVED lines=19> */
[----:B0-----:R-:W-:Y:S01]  /*cb10*/  FMNMX.FTZ R7, R7, R12, !PT ;  /* 0x0000000c07077209 */ /* 0x001fe20007810000 */
[-C--:B------:R-:W-:Y:S01]  /*cb20*/  FMUL.FTZ R140, R140, R11.reuse ;  /* 0x0000000b8c8c7220 */ /* 0x080fe20000410000 */
[-C--:B------:R-:W-:Y:S01]  /*cb30*/  FMUL.FTZ R141, R141, R11.reuse ;  /* 0x0000000b8d8d7220 */ /* 0x080fe20000410000 */
[-C--:B------:R-:W-:Y:S01]  /*cb40*/  FMUL.FTZ R144, R144, R11.reuse ;  /* 0x0000000b90907220 */ /* 0x080fe20000410000 */
[----:B------:R-:W-:Y:S01]  /*cb50*/  MUFU.EX2 R180, R180 ;  /* 0x000000b400b47308 */ /* 0x000fe20000000800 */
[C---:B------:R-:W-:Y:S01]  /*cb60*/  FADD.FTZ R10, -R7.reuse, R10 ;  /* 0x0000000a070a7221 */ /* 0x040fe20000010100 */
[-C--:B------:R-:W-:Y:S01]  /*cb70*/  FMUL.FTZ R12, R7, R6.reuse ;  /* 0x00000006070c7220 */ /* 0x080fe20000410000 */
[----:B-1----:R-:W-:Y:S01]  /*cb80*/  FADD.FTZ R0, R160, R0 ;  /* 0x00000000a0007221 */ /* 0x002fe20000010000 */
[-C--:B------:R-:W-:Y:S01]  /*cb90*/  FMUL.FTZ R145, R145, R11.reuse ;  /* 0x0000000b91917220 */ /* 0x080fe20000410000 */
[-C--:B------:R-:W-:Y:S01]  /*cba0*/  FMUL.FTZ R10, R10, R6.reuse ;  /* 0x000000060a0a7220 */ /* 0x080fe20000410000 */
        /* <DEDUP_REMOVED lines=8> */
[-CC-:B------:R-:W-:Y:S01]  /*cc30*/  FFMA.FTZ R171, R171, R6.reuse, -R12.reuse ;  /* 0x00000006abab7223 */ /* 0x180fe2000001080c */
[-CC-:B------:R-:W-:Y:S01]  /*cc40*/  FFMA.FTZ R174, R174, R6.reuse, -R12.reuse ;  /* 0x00000006aeae7223 */ /* 0x180fe2000001080c */
[-CC-:B------:R-:W-:Y:S01]  /*cc50*/  FFMA.FTZ R175, R175, R6.reuse, -R12.reuse ;  /* 0x00000006afaf7223 */ /* 0x180fe2000001080c */
[-CC-:B------:R-:W-:Y:S01]  /*cc60*/  FFMA.FTZ R162, R162, R6.reuse, -R12.reuse ;  /* 0x00000006a2a27223 */ /* 0x180fe2000001080c */
[-CC-:B------:R-:W-:Y:S01]  /*cc70*/  FFMA.FTZ R163, R163, R6.reuse, -R12.reuse ;  /* 0x00000006a3a37223 */ /* 0x180fe2000001080c */
[----:B------:R-:W1:Y:S01]  /*cc80*/  MUFU.EX2 R154, R154 ;  /* 0x0000009a009a7308 */ /* 0x000e620000000800 */
[-CC-:B------:R-:W-:Y:S01]  /*cc90*/  FFMA.FTZ R178, R178, R6.reuse, -R12.reuse ;  /* 0x00000006b2b27223 */ /* 0x180fe2000001080c */
[-CC-:B------:R-:W-:Y:S01]  /*cca0*/  FFMA.FTZ R179, R179, R6.reuse, -R12.reuse ;  /* 0x00000006b3b37223 */ /* 0x180fe2000001080c */
[-CC-:B------:R-:W-:Y:S01]  /*ccb0*/  FFMA.FTZ R182, R182, R6.reuse, -R12.reuse ;  /* 0x00000006b6b67223 */ /* 0x180fe2000001080c */
[----:B------:R-:W-:Y:S01]  /*ccc0*/  FFMA.FTZ R183, R183, R6, -R12 ;  /* 0x00000006b7b77223 */ /* 0x000fe2000001080c */
[----:B--2---:R-:W-:Y:S01]  /*ccd0*/  F2FP.F16.F32.PACK_AB R160, R177, R160 ;  /* 0x000000a0b1a0723e */ /* 0x004fe200000000ff */
[-C--:B------:R-:W-:Y:S01]  /*cce0*/  FMUL.FTZ R148, R148, R11.reuse ;  /* 0x0000000b94947220 */ /* 0x080fe20000410000 */
[----:B------:R-:W-:Y:S01]  /*ccf0*/  FMUL.FTZ R149, R149, R11 ;  /* 0x0000000b95957220 */ /* 0x000fe20000410000 */
[----:B------:R-:W2:Y:S01]  /*cd00*/  MUFU.EX2 R155, R155 ;  /* 0x0000009b009b7308 */ /* 0x000ea20000000800 */
[----:B0-----:R0:W-:Y:S01]  /*cd10*/  @!P2 STS [R14+0x38420], R10 ;  /* 0x0384200a0e00a388 */ /* 0x0011e20000000800 */
[-C--:B------:R-:W-:Y:S01]  /*cd20*/  FMUL.FTZ R26, R26, R10.reuse ;  /* 0x0000000a1a1a7220 */ /* 0x080fe20000410000 */
[-C--:B------:R-:W-:Y:S01]  /*cd30*/  FMUL.FTZ R27, R27, R10.reuse ;  /* 0x0000000a1b1b7220 */ /* 0x080fe20000410000 */
[-C--:B------:R-:W-:Y:S01]  /*cd40*/  FMUL.FTZ R30, R30, R10.reuse ;  /* 0x0000000a1e1e7220 */ /* 0x080fe20000410000 */
[-C--:B------:R-:W-:Y:S01]  /*cd50*/  FMUL.FTZ R31, R31, R10.reuse ;  /* 0x0000000a1f1f7220 */ /* 0x080fe20000410000 */
[-C--:B------:R-:W-:Y:S01]  /*cd60*/  FMUL.FTZ R34, R34, R10.reuse ;  /* 0x0000000a22227220 */ /* 0x080fe20000410000 */
[-C--:B------:R-:W-:Y:S01]  /*cd70*/  FMUL.FTZ R35, R35, R10.reuse ;  /* 0x0000000a23237220 */ /* 0x080fe20000410000 */
[----:B------:R-:W3:Y:S01]  /*cd80*/  MUFU.EX2 R158, R158 ;  /* 0x0000009e009e7308 */ /* 0x000ee20000000800 */
        /* <DEDUP_REMOVED lines=8> */
[C---:B--2---:R-:W-:Y:S01]  /*ce10*/  FADD.FTZ R3, R155.reuse, R3 ;  /* 0x000000039b037221 */ /* 0x044fe20000010000 */
[----:B------:R-:W-:Y:S01]  /*ce20*/  F2FP.F16.F32.PACK_AB R185, R155, R154 ;  /* 0x0000009a9bb9723e */ /* 0x000fe200000000ff */
[----:B------:R-:W-:Y:S01]  /*ce30*/  FMUL.FTZ R50, R50, R10 ;  /* 0x0000000a32327220 */ /* 0x000fe20000410000 */
[----:B------:R-:W-:Y:S01]  /*ce40*/  F2FP.F16.F32.PACK_AB R154, R165, R164 ;  /* 0x000000a4a59a723e */ /* 0x000fe200000000ff */
[-C--:B------:R-:W-:Y:S01]  /*ce50*/  FMUL.FTZ R51, R51, R10.reuse ;  /* 0x0000000a33337220 */ /* 0x080fe20000410000 */
[-C--:B------:R-:W-:Y:S01]  /*ce60*/  FMUL.FTZ R54, R54, R10.reuse ;  /* 0x0000000a36367220 */ /* 0x080fe20000410000 */
[-C--:B------:R-:W-:Y:S01]  /*ce70*/  FMUL.FTZ R55, R55, R10.reuse ;  /* 0x0000000a37377220 */ /* 0x080fe20000410000 */
[----:B------:R-:W-:Y:S01]  /*ce80*/  MUFU.EX2 R12, R162 ;  /* 0x000000a2000c7308 */ /* 0x000fe20000000800 */
        /* <DEDUP_REMOVED lines=8> */
[C---:B-1----:R-:W-:Y:S01]  /*cf10*/  F2FP.F16.F32.PACK_AB R187, R159.reuse, R158 ;  /* 0x0000009e9fbb723e */ /* 0x042fe200000000ff */
[----:B------:R-:W-:Y:S01]  /*cf20*/  BAR.SYNC.DEFER_BLOCKING 0xf, 0x100 ;  /* 0x03c4000000007b1d */ /* 0x000fe20000010000 */
[----:B------:R-:W-:Y:S01]  /*cf30*/  FADD.FTZ R3, R159, R3 ;  /* 0x000000039f037221 */ /* 0x000fe20000010000 */
[----:B------:R-:W-:Y:S01]  /*cf40*/  F2FP.F16.F32.PACK_AB R158, R173, R172 ;  /* 0x000000acad9e723e */ /* 0x000fe200000000ff */
        /* <DEDUP_REMOVED lines=50> */
[----:B------:R-:W-:Y:S01]  /*d270*/  FMUL.FTZ R151, R151, R10 ;  /* 0x0000000a97977220 */ /* 0x000fe20000410000 */
[----:B------:R-:W2:Y:S01]  /*d280*/  MUFU.EX2 R181, R181 ;  /* 0x000000b500b57308 */ /* 0x000ea20000000800 */
[----:B------:R0:W-:Y:S01]  /*d290*/  STSM.16.M88.4 [R189+0x36400], R184 ;  /* 0x036400b8bd007844 */ /* 0x0001e20000000200 */
[----:B------:R-:W-:Y:S01]  /*d2a0*/  FADD.FTZ R3, R12, R3 ;  /* 0x000000030c037221 */ /* 0x000fe20000010000 */
[----:B------:R-:W-:-:S02]  /*d2b0*/  FADD.FTZ R0, R177, R0 ;  /* 0x00000000b1007221 */ /* 0x000fc40000010000 */
[----:B------:R0:W-:Y:S01]  /*d2c0*/  STSM.16.M88.4 [R190], R152 ;  /* 0x00000098be007844 */ /* 0x0001e20000000200 */
[----:B------:R-:W-:Y:S01]  /*d2d0*/  FADD.FTZ R3, R13, R3 ;  /* 0x000000030d037221 */ /* 0x000fe20000010000 */
[----:B------:R-:W-:Y:S01]  /*d2e0*/  FADD.FTZ R0, R180, R0 ;  /* 0x00000000b4007221 */ /* 0x000fe20000010000 */
[----:B------:R-:W-:Y:S01]  /*d2f0*/  MUFU.EX2 R178, R178 ;  /* 0x000000b200b27308 */ /* 0x000fe20000000800 */
[----:B-1----:R-:W-:Y:S01]  /*d300*/  F2FP.F16.F32.PACK_AB R159, R175, R174 ;  /* 0x000000aeaf9f723e */ /* 0x002fe200000000ff */
[----:B------:R-:W-:-:S04]  /*d310*/  FADD.FTZ R3, R166, R3 ;  /* 0x00000003a6037221 */ /* 0x000fc80000010000 */
[----:B------:R0:W-:Y:S01]  /*d320*/  STSM.16.M88.4 [R192], R156 ;  /* 0x0000009cc0007844 */ /* 0x0001e20000000200 */
[----:B------:R-:W-:Y:S01]  /*d330*/  FADD.FTZ R3, R167, R3 ;  /* 0x00000003a7037221 */ /* 0x000fe20000010000 */
[----:B------:R-:W1:Y:S01]  /*d340*/  MUFU.EX2 R179, R179 ;  /* 0x000000b300b37308 */ /* 0x000e620000000800 */
[C---:B--2---:R-:W-:Y:S01]  /*d350*/  F2FP.F16.F32.PACK_AB R162, R181.reuse, R180 ;  /* 0x000000b4b5a2723e */ /* 0x044fe200000000ff */
[----:B------:R-:W-:Y:S01]  /*d360*/  FADD.FTZ R0, R181, R0 ;  /* 0x00000000b5007221 */ /* 0x000fe20000010000 */
[----:B------:R-:W-:-:S04]  /*d370*/  FADD.FTZ R3, R170, R3 ;  /* 0x00000003aa037221 */ /* 0x000fc80000010000 */
[----:B------:R-:W-:Y:S01]  /*d380*/  FADD.FTZ R3, R171, R3 ;  /* 0x00000003ab037221 */ /* 0x000fe20000010000 */
[----:B------:R-:W2:Y:S03]  /*d390*/  MUFU.EX2 R182, R182 ;  /* 0x000000b600b67308 */ /* 0x000ea60000000800 */
[----:B------:R-:W-:-:S04]  /*d3a0*/  FADD.FTZ R3, R174, R3 ;  /* 0x00000003ae037221 */ /* 0x000fc80000010000 */
[----:B------:R-:W-:Y:S01]  /*d3b0*/  FADD.FTZ R3, R175, R3 ;  /* 0x00000003af037221 */ /* 0x000fe20000010000 */
[----:B------:R-:W3:Y:S01]  /*d3c0*/  MUFU.EX2 R183, R183 ;  /* 0x000000b700b77308 */ /* 0x000ee20000000800 */
[----:B-1----:R-:W-:Y:S02]  /*d3d0*/  F2FP.F16.F32.PACK_AB R161, R179, R178 ;  /* 0x000000b2b3a1723e */ /* 0x002fe400000000ff */
        /* <DEDUP_REMOVED lines=35> */
.L_x_3081:
[----:B------:R-:W-:Y:S01]  /*d610*/  UIADD3 UR5, UR5, 0x38860, URZ ;  /* 0x0003886005057890 */ /* 0x000fe2000fffe03f */
[----:B------:R-:W-:Y:S01]  /*d620*/  IMAD.MOV.U32 R10, RZ, RZ, R7 ;  /* 0x000000ffff0a7224 */ /* 0x000fe200078e0007 */
[----:B------:R-:W-:Y:S01]  /*d630*/  UMOV UR7, UR36 ;  /* 0x0000002400077c82 */ /* 0x000fe20008000000 */
[----:B------:R-:W-:Y:S01]  /*d640*/  IMAD.MOV.U32 R11, RZ, RZ, R5 ;  /* 0x000000ffff0b7224 */ /* 0x000fe200078e0005 */
[----:B------:R-:W-:-:S09]  /*d650*/  UPRMT UR5, UR39, 0x654, UR5 ;  /* 0x0000065427057896 */ /* 0x000fd20008000005 */
[----:B------:R-:W-:Y:S01]  /*d660*/  SYNCS.ARRIVE.TRANS64.RED.A1T0 RZ, [UR5], RZ ;  /* 0x000000ffffff79a7 */ /* 0x000fe20008100405 */
[----:B------:R-:W-:Y:S05]  /*d670*/  @P1 BRA `(.L_x_3082) ;  /* 0xffffffd400c81947 */ /* 0x000fea000383ffff */
.L_x_3071:
[----:B------:R-:W-:-:S13]  /*d680*/  ISETP.GE.AND P1, PT, R9, R195, PT ;  /* 0x000000c30900720c */ /* 0x000fda0003f26270 */
[----:B------:R-:W-:Y:S05]  /*d690*/  @!P1 BRA `(.L_x_3083) ;  /* 0x0000003000f49947 */ /* 0x000fea0003800000 */
[----:B------:R-:W-:Y:S01]  /*d6a0*/  IMAD.MOV.U32 R8, RZ, RZ, R7 ;  /* 0x000000ffff087224 */ /* 0x000fe200078e0007 */
[----:B------:R-:W-:Y:S01]  /*d6b0*/  UMOV UR5, UR36 ;  /* 0x0000002400057c82 */ /* 0x000fe20008000000 */
[----:B------:R-:W-:-:S07]  /*d6c0*/  IMAD.MOV.U32 R10, RZ, RZ, R5 ;  /* 0x000000ffff0a7224 */ /* 0x000fce00078e0005 */
.L_x_3102:
[----:B------:R-:W-:-:S04]  /*d6d0*/  UIADD3 UR36, UR5, 0x1, URZ ;  /* 0x0000000105247890 */ /* 0x000fc8000fffe03f */
[----:B------:R-:W-:-:S04]  /*d6e0*/  UISETP.NE.AND UP0, UPT, UR36, 0x2, UPT ;  /* 0x000000022400788c */ /* 0x000fc8000bf05270 */
[----:B------:R-:W-:Y:S02]  /*d6f0*/  USEL UR7, URZ, 0x1, UP0 ;  /* 0x000000013f077887 */ /* 0x000fe40008000000 */
[----:B------:R-:W-:-:S04]  /*d700*/  USEL UR36, UR36, URZ, UP0 ;  /* 0x0000003f24247287 */ /* 0x000fc80008000000 */
[----:B------:R-:W-:Y:S01]  /*d710*/  LOP3.LUT R2, R2, UR7, RZ, 0x3c, !PT ;  /* 0x0000000702027c12 */ /* 0x000fe2000f8e3cff */
[----:B------:R-:W-:Y:S07]  /*d720*/  @!P0 BRA `(.L_x_3084) ;  /* 0x0000000000048947 */ /* 0x000fee0003800000 */
[----:B------:R-:W-:Y:S01]  /*d730*/  BPT.TRAP 0x1 ;  /* 0x000000040000795c */ /* 0x000fe20000300000 */
.L_x_3084:
[----:B------:R-:W-:Y:S01]  /*d740*/  ULEA UR7, UR36, UR38, 0x3 ;  /* 0x0000002624077291 */ /* 0x000fe2000f8e183f */
[----:B------:R-:W-:-:S08]  /*d750*/  SHF.L.U32 R5, R2, 0x1f, RZ ;  /* 0x0000001f02057819 */ /* 0x000fd000000006ff */
[----:B------:R0:W1:Y:S01]  /*d760*/  SYNCS.PHASECHK.TRANS64.TRYWAIT P1, [UR7+0x38830], R5 ;  /* 0x03883005ff0075a7 */ /* 0x0000620008020147 */
[----:B------:R-:W-:Y:S05]  /*d770*/  @!P0 BRA `(.L_x_3085) ;  /* 0x0000000000048947 */ /* 0x000fea0003800000 */
[----:B------:R-:W-:Y:S01]  /*d780*/  BPT.TRAP 0x1 ;  /* 0x000000040000795c */ /* 0x000fe20000300000 */
.L_x_3085:
[----:B-1----:R-:W-:Y:S05]  /*d790*/  @P1 BRA `(.L_x_3086) ;  /* 0x0000000000081947 */ /* 0x002fea0003800000 */
[----:B------:R-:W1:Y:S02]  /*d7a0*/  SYNCS.PHASECHK.TRANS64.TRYWAIT P1, [UR7+0x38830], R5 ;  /* 0x03883005ff0075a7 */ /* 0x000e640008020147 */
[----:B-1----:R-:W-:Y:S05]  /*d7b0*/  @!P1 BRA `(.L_x_3087) ;  /* 0x000000fc00609947 */ /* 0x002fea0003800000 */
.L_x_3086:
        /* <DEDUP_REMOVED lines=23> */
.L_x_3088:
[----:B------:R2:W3:Y:S01]  /*d930*/  SYNCS.PHASECHK.TRANS64.TRYWAIT P1, [UR7+0x38850], R5 ;  /* 0x03885005ff0075a7 */ /* 0x0004e20008020147 */
[----:B------:R-:W-:Y:S05]  /*d940*/  @!P0 BRA `(.L_x_3089) ;  /* 0x0000000000048947 */ /* 0x000fea0003800000 */
[----:B------:R-:W-:Y:S01]  /*d950*/  BPT.TRAP 0x1 ;  /* 0x000000040000795c */ /* 0x000fe20000300000 */
.L_x_3089:
[----:B---3--:R-:W-:Y:S05]  /*d960*/  @P1 BRA `(.L_x_3090) ;  /* 0x0000000000081947 */ /* 0x008fea0003800000 */
[----:B------:R-:W3:Y:S02]  /*d970*/  SYNCS.PHASECHK.TRANS64.TRYWAIT P1, [UR7+0x38850], R5 ;  /* 0x03885005ff0075a7 */ /* 0x000ee40008020147 */
[----:B---3--:R-:W-:Y:S05]  /*d980*/  @!P1 BRA `(.L_x_3091) ;  /* 0x000000fc00049947 */ /* 0x008fea0003800000 */
.L_x_3090:
        /* <DEDUP_REMOVED lines=265> */
.L_x_3092:
[----:B------:R-:W0:Y:S01]  /*ea20*/  LDC R5, c[0x0][0x448] ;  /* 0x00011200ff057b82 */ /* 0x000e220000000800 */
[----:B------:R-:W-:Y:S01]  /*ea30*/  IMAD.IADD R15, R194, 0x1, R188 ;  /* 0x00000001c20f7824 */ /* 0x000fe200078e02bc */
[----:B------:R-:W-:Y:S01]  /*ea40*/  UIADD3 UR10, UR7, 0x38840, URZ ;  /* 0x00038840070a7890 */ /* 0x000fe2000fffe03f */
[----:B------:R-:W-:Y:S01]  /*ea50*/  LOP3.LUT P5, RZ, R16, 0x1, RZ, 0xc0, !PT ;  /* 0x0000000110ff7812 */ /* 0x000fe200078ac0ff */
[----:B------:R-:W-:Y:S02]  /*ea60*/  ULDC UR11, c[0x0][0xad8] ;  /* 0x0002b600000b7ab9 */ /* 0x000fe40000000800 */
[----:B------:R-:W-:-:S09]  /*ea70*/  UPRMT UR10, UR39, 0x654, UR10 ;  /* 0x00000654270a7896 */ /* 0x000fd2000800000a */
[----:B------:R-:W-:Y:S01]  /*ea80*/  SYNCS.ARRIVE.TRANS64.RED.A1T0 RZ, [UR10], RZ ;  /* 0x000000ffffff79a7 */ /* 0x000fe2000810040a */
[----:B------:R-:W-:Y:S02]  /*ea90*/  ULDC UR10, c[0x0][0xad4] ;  /* 0x0002b500000a7ab9 */ /* 0x000fe40000000800 */
        /* <DEDUP_REMOVED lines=13> */
[--C-:B0-----:R-:W-:Y:S02]  /*eb70*/  IMAD.IADD R12, R14, 0x1, R20.reuse ;  /* 0x000000010e0c7824 */ /* 0x101fe400078e0214 */
        /* <DEDUP_REMOVED lines=14> */
.L_x_3095:
[----:B------:R-:W-:-:S05]  /*ec60*/  IMAD.U32 R21, RZ, RZ, UR10 ;  /* 0x0000000aff157e24 */ /* 0x000fca000f8e00ff */
[----:B------:R-:W-:-:S13]  /*ec70*/  ISETP.NE.AND P1, PT, R21, 0x1, PT ;  /* 0x000000011500780c */ /* 0x000fda0003f25270 */
[----:B------:R-:W0:Y:S02]  /*ec80*/  @P1 LDC.64 R6, c[0x0][0xae0] ;  /* 0x0002b800ff061b82 */ /* 0x000e240000000a00 */
[----:B0-----:R-:W-:-:S05]  /*ec90*/  @P1 IMAD.HI.U32 R6, R20, R6, RZ ;  /* 0x0000000614061227 */ /* 0x001fca00078e00ff */
[----:B------:R-:W-:-:S07]  /*eca0*/  @P1 SHF.R.U32.HI R20, RZ, R7, R6 ;  /* 0x00000007ff141219 */ /* 0x000fce0000011606 */
.L_x_3096:
[----:B------:R-:W-:Y:S05]  /*ecb0*/  BSYNC B0 ;  /* 0x0000000000007941 */ /* 0x000fea0003800000 */
.L_x_3094:
[----:B------:R-:W-:-:S04]  /*ecc0*/  IMAD R20, R20, R21, -R5 ;  /* 0x0000001514147224 */ /* 0x000fc800078e0a05 */
[----:B------:R-:W-:-:S05]  /*ecd0*/  IMAD.IADD R20, R20, 0x1, -R19 ;  /* 0x0000000114147824 */ /* 0x000fca00078e0a13 */
[----:B------:R-:W-:Y:S02]  /*ece0*/  VIMNMX R11, R11, R20, !PT ;  /* 0x000000140b0b7248 */ /* 0x000fe40007fe0100 */
[----:B------:R-:W-:-:S07]  /*ecf0*/  VIADDMNMX R12, R20, R21, R12, PT ;  /* 0x00000015140c7246 */ /* 0x000fce000380010c */
.L_x_3093:
        /* <DEDUP_REMOVED lines=65> */
.L_x_3099:
[----:B------:R-:W-:-:S05]  /*f110*/  IMAD.U32 R11, RZ, RZ, UR10 ;  /* 0x0000000aff0b7e24 */ /* 0x000fca000f8e00ff */
[----:B------:R-:W-:-:S13]  /*f120*/  ISETP.NE.AND P2, PT, R11, 0x1, PT ;  /* 0x000000010b00780c */ /* 0x000fda0003f45270 */
[----:B------:R-:W0:Y:S02]  /*f130*/  @P2 LDC.64 R6, c[0x0][0xae0] ;  /* 0x0002b800ff062b82 */ /* 0x000e240000000a00 */
[----:B0-----:R-:W-:-:S05]  /*f140*/  @P2 IMAD.HI.U32 R6, R15, R6, RZ ;  /* 0x000000060f062227 */ /* 0x001fca00078e00ff */
[----:B------:R-:W-:-:S07]  /*f150*/  @P2 SHF.R.U32.HI R15, RZ, R7, R6 ;  /* 0x00000007ff0f2219 */ /* 0x000fce0000011606 */
.L_x_3100:
[----:B------:R-:W-:Y:S05]  /*f160*/  BSYNC B0 ;  /* 0x0000000000007941 */ /* 0x000fea0003800000 */
.L_x_3098:
[----:B------:R-:W-:-:S04]  /*f170*/  IMAD R5, R15, R11, -R5 ;  /* 0x0000000b0f057224 */ /* 0x000fc800078e0a05 */
[----:B------:R-:W-:-:S05]  /*f180*/  IMAD.IADD R5, R5, 0x1, -R19 ;  /* 0x0000000105057824 */ /* 0x000fca00078e0a13 */
[----:B------:R-:W-:Y:S02]  /*f190*/  VIMNMX R13, R13, R5, !PT ;  /* 0x000000050d0d7248 */ /* 0x000fe40007fe0100 */
[----:B------:R-:W-:-:S07]  /*f1a0*/  VIADDMNMX R14, R5, R11, R14, PT ;  /* 0x0000000b050e7246 */ /* 0x000fce000380010e */
.L_x_3097:
[----:B------:R-:W-:Y:S01]  /*f1b0*/  FMNMX.FTZ R5, R152, R10, !PT ;  /* 0x0000000a98057209 */ /* 0x000fe20007810000 */
[----:B------:R-:W-:Y:S01]  /*f1c0*/  ULEA UR10, UR36, UR37, 0xc ;  /* 0x00000025240a7291 */ /* 0x000fe2000f8e603f */
[----:B------:R-:W-:Y:S01]  /*f1d0*/  ISETP.GT.AND P4, PT, R13, 0x9, P1 ;  /* 0x000000090d00780c */ /* 0x000fe20000f84270 */
[----:B------:R-:W-:Y:S01]  /*f1e0*/  UMOV UR11, 0x40000040 ;  /* 0x40000040000b7882 */ /* 0x000fe20000000000 */
[----:B------:R-:W-:Y:S01]  /*f1f0*/  FMNMX.FTZ R5, R153, R5, !PT ;  /* 0x0000000599057209 */ /* 0x000fe20007810000 */
[----:B------:R-:W-:Y:S01]  /*f200*/  UIADD3 UR14, UR10, 0x80, URZ ;  /* 0x000000800a0e7890 */ /* 0x000fe2000fffe03f */
[----:B------:R-:W-:Y:S01]  /*f210*/  ISETP.LT.OR P4, PT, R14, 0xa, P4 ;  /* 0x0000000a0e00780c */ /* 0x000fe20002781670 */
[----:B------:R-:W-:Y:S01]  /*f220*/  UMOV UR15, 0x40000040 ;  /* 0x40000040000f7882 */ /* 0x000fe20000000000 */
        /* <DEDUP_REMOVED lines=15> */
[C---:B------:R-:W-:Y:S02]  /*f320*/  ISETP.GT.AND P4, PT, R13.reuse, RZ, P1 ;  /* 0x000000ff0d00720c */ /* 0x040fe40000f84270 */
        /* <DEDUP_REMOVED lines=60> */
[-C--:B------:R-:W-:Y:S01]  /*f6f0*/  FMUL.FTZ R25, R25, R10.reuse ;  /* 0x0000000a19197220 */ /* 0x080fe20000410000 */
[----:B------:R-:W-:Y:S01]  /*f700*/  FMNMX.FTZ R7, R155, R7, !PT ;  /* 0x000000079b077209 */ /* 0x000fe20007810000 */
[-C--:B------:R-:W-:Y:S01]  /*f710*/  FMUL.FTZ R28, R28, R10.reuse ;  /* 0x0000000a1c1c7220 */ /* 0x080fe20000410000 */
[----:B------:R-:W-:Y:S01]  /*f720*/  ISETP.GT.AND P2, PT, R13, 0x11, P1 ;  /* 0x000000110d00780c */ /* 0x000fe20000f44270 */
[----:B------:R-:W0:Y:S01]  /*f730*/  MUFU.EX2 R153, R153 ;  /* 0x0000009900997308 */ /* 0x000e220000000800 */
[----:B------:R-:W-:Y:S01]  /*f740*/  FMNMX.FTZ R7, R158, R7, !PT ;  /* 0x000000079e077209 */ /* 0x000fe20007810000 */
[-C--:B------:R-:W-:Y:S01]  /*f750*/  FMUL.FTZ R29, R29, R10.reuse ;  /* 0x0000000a1d1d7220 */ /* 0x080fe20000410000 */
[----:B------:R-:W-:Y:S01]  /*f760*/  ISETP.LT.OR P2, PT, R14, 0x12, P2 ;  /* 0x000000120e00780c */ /* 0x000fe20001741670 */
[-C--:B------:R-:W-:Y:S01]  /*f770*/  FMUL.FTZ R32, R32, R10.reuse ;  /* 0x0000000a20207220 */ /* 0x080fe20000410000 */
[----:B------:R-:W-:Y:S01]  /*f780*/  FMNMX.FTZ R7, R159, R7, !PT ;  /* 0x000000079f077209 */ /* 0x000fe20007810000 */
[----:B------:R-:W-:Y:S01]  /*f790*/  FMUL.FTZ R33, R33, R10 ;  /* 0x0000000a21217220 */ /* 0x000fe20000410000 */
[----:B------:R-:W-:Y:S01]  /*f7a0*/  FSEL R163, R163, -INF , !P2 ;  /* 0xff800000a3a37808 */ /* 0x000fe20005000000 */
[----:B------:R-:W2:Y:S01]  /*f7b0*/  MUFU.EX2 R156, R156 ;  /* 0x0000009c009c7308 */ /* 0x000ea20000000800 */
[----:B------:R-:W-:Y:S01]  /*f7c0*/  FMNMX.FTZ R7, R162, R7, !PT ;  /* 0x00000007a2077209 */ /* 0x000fe20007810000 */
[----:B-1----:R-:W-:Y:S01]  /*f7d0*/  FFMA.FTZ R0, R10, R0, R152 ;  /* 0x000000000a007223 */ /* 0x002fe20000010098 */
[----:B------:R-:W-:Y:S01]  /*f7e0*/  ISETP.GT.AND P2, PT, R13, 0x20, P1 ;  /* 0x000000200d00780c */ /* 0x000fe20000f44270 */
[-C--:B------:R-:W-:Y:S01]  /*f7f0*/  FMUL.FTZ R36, R36, R10.reuse ;  /* 0x0000000a24247220 */ /* 0x080fe20000410000 */
[----:B------:R-:W-:Y:S01]  /*f800*/  FMNMX.FTZ R7, R163, R7, !PT ;  /* 0x00000007a3077209 */ /* 0x000fe20007810000 */
[-C--:B------:R-:W-:Y:S01]  /*f810*/  FMUL.FTZ R37, R37, R10.reuse ;  /* 0x0000000a25257220 */ /* 0x080fe20000410000 */
[----:B------:R-:W-:Y:S01]  /*f820*/  ISETP.LT.OR P2, PT, R14, 0x21, P2 ;  /* 0x000000210e00780c */ /* 0x000fe20001741670 */
[----:B------:R-:W1:Y:S01]  /*f830*/  MUFU.EX2 R157, R157 ;  /* 0x0000009d009d7308 */ /* 0x000e620000000800 */
[----:B------:R-:W-:Y:S01]  /*f840*/  FMNMX.FTZ R7, R166, R7, !PT ;  /* 0x00000007a6077209 */ /* 0x000fe20007810000 */
[----:B0-----:R-:W-:Y:S01]  /*f850*/  FADD.FTZ R0, R153, R0 ;  /* 0x0000000099007221 */ /* 0x001fe20000010000 */
[----:B------:R-:W-:Y:S01]  /*f860*/  FSEL R170, R170, -INF , !P2 ;  /* 0xff800000aaaa7808 */ /* 0x000fe20005000000 */
[-C--:B------:R-:W-:Y:S01]  /*f870*/  FMUL.FTZ R40, R40, R10.reuse ;  /* 0x0000000a28287220 */ /* 0x080fe20000410000 */
[----:B------:R-:W-:Y:S01]  /*f880*/  FMNMX.FTZ R7, R167, R7, !PT ;  /* 0x00000007a7077209 */ /* 0x000fe20007810000 */
[-C--:B------:R-:W-:Y:S01]  /*f890*/  FMUL.FTZ R41, R41, R10.reuse ;  /* 0x0000000a29297220 */ /* 0x080fe20000410000 */
[----:B------:R-:W-:Y:S01]  /*f8a0*/  ISETP.GT.AND P2, PT, R13, 0x29, P1 ;  /* 0x000000290d00780c */ /* 0x000fe20000f44270 */
[----:B------:R-:W0:Y:S01]  /*f8b0*/  MUFU.EX2 R160, R160 ;  /* 0x000000a000a07308 */ /* 0x000e220000000800 */
[----:B------:R-:W-:Y:S01]  /*f8c0*/  FMNMX.FTZ R7, R170, R7, !PT ;  /* 0x00000007aa077209 */ /* 0x000fe20007810000 */
[----:B--2---:R-:W-:Y:S01]  /*f8d0*/  FADD.FTZ R0, R156, R0 ;  /* 0x000000009c007221 */ /* 0x004fe20000010000 */
[----:B------:R-:W-:Y:S01]  /*f8e0*/  ISETP.LT.OR P2, PT, R14, 0x2a, P2 ;  /* 0x0000002a0e00780c */ /* 0x000fe20001741670 */
[-C--:B------:R-:W-:Y:S01]  /*f8f0*/  FMUL.FTZ R44, R44, R10.reuse ;  /* 0x0000000a2c2c7220 */ /* 0x080fe20000410000 */
[----:B------:R-:W-:Y:S01]  /*f900*/  FMNMX.FTZ R7, R171, R7, !PT ;  /* 0x00000007ab077209 */ /* 0x000fe20007810000 */
[-C--:B------:R-:W-:Y:S01]  /*f910*/  FMUL.FTZ R45, R45, R10.reuse ;  /* 0x0000000a2d2d7220 */ /* 0x080fe20000410000 */
[----:B------:R-:W-:Y:S01]  /*f920*/  FSEL R175, R175, -INF , !P2 ;  /* 0xff800000afaf7808 */ /* 0x000fe20005000000 */
[----:B------:R-:W2:Y:S01]  /*f930*/  MUFU.EX2 R161, R161 ;  /* 0x000000a100a17308 */ /* 0x000ea20000000800 */
[----:B------:R-:W-:Y:S01]  /*f940*/  ISETP.GT.AND P2, PT, R13, 0x31, P1 ;  /* 0x000000310d00780c */ /* 0x000fe20000f44270 */
[----:B-1----:R-:W-:Y:S01]  /*f950*/  FADD.FTZ R0, R157, R0 ;  /* 0x000000009d007221 */ /* 0x002fe20000010000 */
[----:B------:R-:W-:Y:S01]  /*f960*/  FMNMX.FTZ R7, R174, R7, !PT ;  /* 0x00000007ae077209 */ /* 0x000fe20007810000 */
[-C--:B------:R-:W-:Y:S01]  /*f970*/  FMUL.FTZ R48, R48, R10.reuse ;  /* 0x0000000a30307220 */ /* 0x080fe20000410000 */
[----:B------:R-:W-:Y:S01]  /*f980*/  ISETP.LT.OR P2, PT, R14, 0x32, P2 ;  /* 0x000000320e00780c */ /* 0x000fe20001741670 */
[-C--:B------:R-:W-:Y:S01]  /*f990*/  FMUL.FTZ R49, R49, R10.reuse ;  /* 0x0000000a31317220 */ /* 0x080fe20000410000 */
[----:B------:R-:W-:Y:S01]  /*f9a0*/  FMNMX.FTZ R7, R175, R7, !PT ;  /* 0x00000007af077209 */ /* 0x000fe20007810000 */
[----:B------:R-:W1:Y:S01]  /*f9b0*/  MUFU.EX2 R164, R164 ;  /* 0x000000a400a47308 */ /* 0x000e620000000800 */
[----:B------:R-:W-:Y:S01]  /*f9c0*/  ISETP.GT.AND P1, PT, R13, 0x39, P1 ;  /* 0x000000390d00780c */ /* 0x000fe20000f24270 */
[----:B0-----:R-:W-:Y:S01]  /*f9d0*/  FADD.FTZ R0, R160, R0 ;  /* 0x00000000a0007221 */ /* 0x001fe20000010000 */
[----:B------:R-:W-:Y:S01]  /*f9e0*/  FSEL R179, R179, -INF , !P2 ;  /* 0xff800000b3b37808 */ /* 0x000fe20005000000 */
[-C--:B------:R-:W-:Y:S01]  /*f9f0*/  FMUL.FTZ R52, R52, R10.reuse ;  /* 0x0000000a34347220 */ /* 0x080fe20000410000 */
[----:B------:R-:W-:Y:S01]  /*fa00*/  FMNMX.FTZ R7, R178, R7, !PT ;  /* 0x00000007b2077209 */ /* 0x000fe20007810000 */
[-C--:B------:R-:W-:Y:S01]  /*fa10*/  FMUL.FTZ R53, R53, R10.reuse ;  /* 0x0000000a35357220 */ /* 0x080fe20000410000 */
[----:B------:R-:W-:Y:S01]  /*fa20*/  ISETP.LT.OR P1, PT, R14, 0x3a, P1 ;  /* 0x0000003a0e00780c */ /* 0x000fe20000f21670 */
[----:B------:R-:W0:Y:S01]  /*fa30*/  MUFU.EX2 R165, R165 ;  /* 0x000000a500a57308 */ /* 0x000e220000000800 */
[----:B------:R-:W-:Y:S01]  /*fa40*/  FMNMX.FTZ R7, R179, R7, !PT ;  /* 0x00000007b3077209 */ /* 0x000fe20007810000 */
[----:B--2---:R-:W-:Y:S01]  /*fa50*/  FADD.FTZ R0, R161, R0 ;  /* 0x00000000a1007221 */ /* 0x004fe20000010000 */
[----:B------:R-:W-:Y:S01]  /*fa60*/  FSEL R183, R183, -INF , !P1 ;  /* 0xff800000b7b77808 */ /* 0x000fe20004800000 */
[-C--:B------:R-:W-:Y:S01]  /*fa70*/  FMUL.FTZ R56, R56, R10.reuse ;  /* 0x0000000a38387220 */ /* 0x080fe20000410000 */
        /* <DEDUP_REMOVED lines=38> */
[----:B------:R-:W5:Y:S01]  /*fce0*/  SHFL.BFLY PT, R11, R7, 0x1, 0x1f ;  /* 0x0c201f00070b7f89 */ /* 0x000f6200000e0000 */
        /* <DEDUP_REMOVED lines=23> */
[----:B-----5:R-:W-:Y:S01]  /*fe60*/  FMNMX.FTZ R7, R7, R11, !PT ;  /* 0x0000000b07077209 */ /* 0x020fe20007810000 */
[-C--:B------:R-:W-:Y:S01]  /*fe70*/  FMUL.FTZ R148, R148, R10.reuse ;  /* 0x0000000a94947220 */ /* 0x080fe20000410000 */
[----:B------:R-:W-:Y:S01]  /*fe80*/  FMUL.FTZ R149, R149, R10 ;  /* 0x0000000a95957220 */ /* 0x000fe20000410000 */
[----:B--2---:R-:W-:Y:S01]  /*fe90*/  FADD.FTZ R0, R168, R0 ;  /* 0x00000000a8007221 */ /* 0x004fe20000010000 */
[----:B------:R-:W-:-:S03]  /*fea0*/  FSETP.NEU.FTZ.AND P1, PT, R7, -INF , PT ;  /* 0xff8000000700780b */ /* 0x000fc60003f3d000 */
[----:B---3--:R-:W-:Y:S01]  /*feb0*/  FADD.FTZ R0, R169, R0 ;  /* 0x00000000a9007221 */ /* 0x008fe20000010000 */
[----:B------:R-:W-:-:S03]  /*fec0*/  FSEL R11, R7, RZ, P1 ;  /* 0x000000ff070b7208 */ /* 0x000fc60000800000 */
[----:B0-----:R-:W-:Y:S02]  /*fed0*/  FADD.FTZ R0, R172, R0 ;  /* 0x00000000ac007221 */ /* 0x001fe40000010000 */
[----:B------:R-:W-:Y:S02]  /*fee0*/  FADD.FTZ R11, -R11, R8 ;  /* 0x000000080b0b7221 */ /* 0x000fe40000010100 */
[----:B----4-:R-:W-:Y:S02]  /*fef0*/  FADD.FTZ R0, R173, R0 ;  /* 0x00000000ad007221 */ /* 0x010fe40000010000 */
[----:B------:R-:W-:Y:S01]  /*ff00*/  FMUL.FTZ R8, R11, R6 ;  /* 0x000000060b087220 */ /* 0x000fe20000410000 */
[----:B------:R-:W-:Y:S02]  /*ff10*/  IMAD.U32 R11, RZ, RZ, UR5 ;  /* 0x00000005ff0b7e24 */ /* 0x000fe4000f8e00ff */
[----:B-1----:R-:W-:Y:S02]  /*ff20*/  FADD.FTZ R0, R176, R0 ;  /* 0x00000000b0007221 */ /* 0x002fe40000010000 */
[----:B------:R-:W-:Y:S01]  /*ff30*/  @!P2 IMAD R11, R11, 0x40, R22 ;  /* 0x000000400b0ba824 */ /* 0x000fe200078e0216 */
[----:B------:R-:W0:Y:S01]  /*ff40*/  MUFU.EX2 R8, R8 ;  /* 0x0000000800087308 */ /* 0x000e220000000800 */
[----:B------:R-:W-:-:S03]  /*ff50*/  FADD.FTZ R0, R177, R0 ;  /* 0x00000000b1007221 */ /* 0x000fc60000010000 */
        /* <DEDUP_REMOVED lines=168> */
.L_x_3101:
        /* <DEDUP_REMOVED lines=9> */
.L_x_3083:
[----:B------:R-:W2:Y:S01]  /*10a70*/  LDL.LU R13, [R1+0xc] ;  /* 0x00000c00010d7983 */ /* 0x000ea20000300800 */
[----:B------:R-:W-:-:S03]  /*10a80*/  IMAD.MOV.U32 R20, RZ, RZ, -0x800000 ;  /* 0xff800000ff147424 */ /* 0x000fc600078e00ff */
[----:B------:R-:W0:Y:S04]  /*10a90*/  SHFL.BFLY PT, R9, R0, 0x2, 0x1f ;  /* 0x0c401f0000097f89 */ /* 0x000e2800000e0000 */
[----:B------:R-:W1:Y:S01]  /*10aa0*/  SHFL.BFLY PT, R8, R3, 0x2, 0x1f ;  /* 0x0c401f0003087f89 */ /* 0x000e6200000e0000 */
[----:B0-----:R-:W-:Y:S01]  /*10ab0*/  FADD.FTZ R4, R9, R0 ;  /* 0x0000000009047221 */ /* 0x001fe20000010000 */
[----:B-1----:R-:W-:-:S04]  /*10ac0*/  FADD.FTZ R10, R8, R3 ;  /* 0x00000003080a7221 */ /* 0x002fc80000010000 */
[----:B------:R-:W0:Y:S01]  /*10ad0*/  SHFL.BFLY PT, R9, R4, 0x1, 0x1f ;  /* 0x0c201f0004097f89 */ /* 0x000e2200000e0000 */
[----:B------:R-:W-:-:S03]  /*10ae0*/  IMAD.MOV.U32 R3, RZ, RZ, -0x800000 ;  /* 0xff800000ff037424 */ /* 0x000fc600078e00ff */
[----:B------:R-:W1:Y:S01]  /*10af0*/  SHFL.BFLY PT, R11, R10, 0x1, 0x1f ;  /* 0x0c201f000a0b7f89 */ /* 0x000e6200000e0000 */
[----:B0-----:R-:W-:Y:S01]  /*10b00*/  FADD.FTZ R8, R4, R9 ;  /* 0x0000000904087221 */ /* 0x001fe20000010000 */
[----:B------:R-:W-:Y:S02]  /*10b10*/  IMAD.MOV.U32 R4, RZ, RZ, RZ ;  /* 0x000000ffff047224 */ /* 0x000fe400078e00ff */
[----:B-1----:R-:W-:Y:S01]  /*10b20*/  FADD.FTZ R9, R10, R11 ;  /* 0x0000000b0a097221 */ /* 0x002fe20000010000 */
[----:B------:R-:W-:Y:S08]  /*10b30*/  BAR.ARV 0x8, 0x100 ;  /* 0x0204000000007b1d */ /* 0x000ff00000002000 */
[----:B------:R-:W-:Y:S01]  /*10b40*/  BAR.SYNC.DEFER_BLOCKING 0xf, 0x100 ;  /* 0x03c4000000007b1d */ /* 0x000fe20000010000 */
[----:B------:R-:W-:-:S02]  /*10b50*/  FSETP.NE.FTZ.AND P0, PT, R8, RZ, PT ;  /* 0x000000ff0800720b */ /* 0x000fc40003f15000 */
[----:B------:R-:W-:-:S11]  /*10b60*/  FSETP.NE.FTZ.AND P1, PT, R9, RZ, PT ;  /* 0x000000ff0900720b */ /* 0x000fd60003f35000 */
[----:B------:R-:W0:Y:S01]  /*10b70*/  @P0 MUFU.LG2 R11, R8 ;  /* 0x00000008000b0308 */ /* 0x000e220000000c00 */
[----:B------:R-:W-:-:S07]  /*10b80*/  @P0 FMUL.FTZ R0, R6, 0.69314718246459960938 ;  /* 0x3f31721806000820 */ /* 0x000fce0000410000 */
[----:B------:R-:W1:Y:S08]  /*10b90*/  @P1 MUFU.LG2 R12, R9 ;  /* 0x00000009000c1308 */ /* 0x000e700000000c00 */
[----:B------:R-:W3:Y:S01]  /*10ba0*/  @P0 MUFU.RCP R4, R8 ;  /* 0x0000000800040308 */ /* 0x000ee20000001000 */
[----:B0-----:R-:W-:-:S04]  /*10bb0*/  @P0 FMUL.FTZ R11, R11, 0.69314718246459960938 ;  /* 0x3f3172180b0b0820 */ /* 0x001fc80000410000 */
[----:B------:R-:W-:Y:S01]  /*10bc0*/  @P0 FFMA.FTZ R20, R0, R5, R11 ;  /* 0x0000000500140223 */ /* 0x000fe2000001000b */
[----:B------:R-:W-:Y:S01]  /*10bd0*/  ISETP.NE.AND P0, PT, R23, RZ, PT ;  /* 0x000000ff1700720c */ /* 0x000fe20003f05270 */
[----:B------:R-:W-:Y:S02]  /*10be0*/  IMAD.MOV.U32 R0, RZ, RZ, RZ ;  /* 0x000000ffff007224 */ /* 0x000fe400078e00ff */
[----:B------:R-:W-:Y:S01]  /*10bf0*/  @P1 FMUL.FTZ R5, R6, 0.69314718246459960938 ;  /* 0x3f31721806051820 */ /* 0x000fe20000410000 */
[----:B-1----:R-:W-:-:S03]  /*10c00*/  @P1 FMUL.FTZ R12, R12, 0.69314718246459960938 ;  /* 0x3f3172180c0c1820 */ /* 0x002fc60000410000 */
[----:B------:R-:W0:Y:S01]  /*10c10*/  @P1 MUFU.RCP R0, R9 ;  /* 0x0000000900001308 */ /* 0x000e220000001000 */
[----:B------:R-:W-:Y:S01]  /*10c20*/  @P1 FFMA.FTZ R3, R5, R7, R12 ;  /* 0x0000000705031223 */ /* 0x000fe2000001000c */
[----:B------:R-:W-:Y:S01]  /*10c30*/  IMAD.U32 R5, RZ, RZ, UR36 ;  /* 0x00000024ff057e24 */ /* 0x000fe2000f8e00ff */
[----:B------:R-:W-:Y:S01]  /*10c40*/  UIADD3 UR36, UR36, 0x1, URZ ;  /* 0x0000000124247890 */ /* 0x000fe2000fffe03f */
[-C--:B---3--:R-:W-:Y:S01]  /*10c50*/  FMUL.FTZ R24, R24, R4.reuse ;  /* 0x0000000418187220 */ /* 0x088fe20000410000 */
[-C--:B------:R-:W-:Y:S01]  /*10c60*/  FMUL.FTZ R25, R25, R4.reuse ;  /* 0x0000000419197220 */ /* 0x080fe20000410000 */
[----:B------:R-:W-:Y:S01]  /*10c70*/  @!P0 IMAD R5, R5, 0x40, R22 ;  /* 0x0000004005058824 */ /* 0x000fe200078e0216 */
[----:B------:R-:W-:Y:S01]  /*10c80*/  UISETP.NE.AND UP0, UPT, UR36, 0x2, UPT ;  /* 0x000000022400788c */ /* 0x000fe2000bf05270 */
[-C--:B------:R-:W-:Y:S01]  /*10c90*/  FMUL.FTZ R28, R28, R4.reuse ;  /* 0x000000041c1c7220 */ /* 0x080fe20000410000 */
[-C--:B------:R-:W-:Y:S01]  /*10ca0*/  FMUL.FTZ R29, R29, R4.reuse ;  /* 0x000000041d1d7220 */ /* 0x080fe20000410000 */
[-C--:B------:R-:W-:Y:S01]  /*10cb0*/  FMUL.FTZ R32, R32, R4.reuse ;  /* 0x0000000420207220 */ /* 0x080fe20000410000 */
[----:B------:R-:W-:Y:S01]  /*10cc0*/  @!P0 LEA R5, R5, UR38, 0x2 ;  /* 0x0000002605058c11 */ /* 0x000fe2000f8e10ff */
[----:B------:R-:W-:Y:S01]  /*10cd0*/  USEL UR4, URZ, 0x1, UP0 ;  /* 0x000000013f047887 */ /* 0x000fe20008000000 */
[-C--:B------:R-:W-:Y:S01]  /*10ce0*/  FMUL.FTZ R33, R33, R4.reuse ;  /* 0x0000000421217220 */ /* 0x080fe20000410000 */
[-C--:B------:R-:W-:Y:S01]  /*10cf0*/  FMUL.FTZ R36, R36, R4.reuse ;  /* 0x0000000424247220 */ /* 0x080fe20000410000 */
[-C--:B------:R-:W-:Y:S01]  /*10d00*/  FMUL.FTZ R37, R37, R4.reuse ;  /* 0x0000000425257220 */ /* 0x080fe20000410000 */
[----:B------:R1:W-:Y:S01]  /*10d10*/  @!P0 STS [R5+0x38400], R4 ;  /* 0x0384000405008388 */ /* 0x0003e20000000800 */
        /* <DEDUP_REMOVED lines=122> */
[----:B------:R-:W-:Y:S01]  /*114c0*/  LOP3.LUT R2, R2, UR4, RZ, 0x3c, !PT ;  /* 0x0000000402027c12 */ /* 0x000fe2000f8e3cff */
[----:B------:R-:W-:Y:S01]  /*114d0*/  USEL UR36, UR36, URZ, UP0 ;  /* 0x0000003f24247287 */ /* 0x000fe20008000000 */
[----:B--2---:R-:W-:-:S05]  /*114e0*/  VIADD R13, R13, 0x1 ;  /* 0x000000010d0d7836 */ /* 0x004fca0000000000 */
[----:B------:R1:W-:Y:S01]  /*114f0*/  STL [R1+0xc], R13 ;  /* 0x00000c0d01007387 */ /* 0x0003e20000100800 */
[----:B------:R-:W-:Y:S06]  /*11500*/  BAR.ARV 0xe, 0x100 ;  /* 0x0384000000007b1d */ /* 0x000fec0000002000 */
.L_x_3012:
[----:B------:R-:W0:Y:S08]  /*11510*/  S2UR UR39, SR_CgaCtaId ;  /* 0x00000000002779c3 */ /* 0x000e300000008800 */
[----:B------:R-:W-:Y:S01]  /*11520*/  BAR.SYNC.DEFER_BLOCKING 0x5, 0x180 ;  /* 0x0146000000007b1d */ /* 0x000fe20000010000 */
[----:B-1----:R-:W-:-:S05]  /*11530*/  SHF.R.U32.HI R0, RZ, 0x10, R200 ;  /* 0x00000010ff007819 */ /* 0x002fca00000116c8 */
[----:B------:R-:W-:Y:S01]  /*11540*/  UMOV UR38, 0x400 ;  /* 0x0000040000267882 */ /* 0x000fe20000000000 */
[----:B------:R-:W-:Y:S01]  /*11550*/  BSSY B0, `(.L_x_3103) ;  /* 0x000047e000007945 */ /* 0x000fe20003800000 */
[----:B0-----:R-:W-:-:S09]  /*11560*/  ULEA UR38, UR39, UR38, 0x18 ;  /* 0x0000002627267291 */ /* 0x001fd2000f8ec03f */
[----:B------:R-:W0:Y:S01]  /*11570*/  LDS.128 R4, [UR38+0x388d0] ;  /* 0x0388d026ff047984 */ /* 0x000e220008000c00 */
[----:B------:R-:W-:Y:S06]  /*11580*/  BAR.ARV 0x4, 0x180 ;  /* 0x0106000000007b1d */ /* 0x000fec0000002000 */
[----:B------:R-:W-:Y:S05]  /*11590*/  @P0 BRA `(.L_x_3104) ;  /* 0x0000003800240947 */ /* 0x000fea0003800000 */
[----:B------:R-:W2:Y:S01]  /*115a0*/  LDL R8, [R1+0x38] ;  /* 0x0000380001087983 */ /* 0x000ea20000100800 */
[----:B------:R-:W1:Y:S01]  /*115b0*/  S2UR UR6, SR_SWINHI ;  /* 0x00000000000679c3 */ /* 0x000e620000002f00 */
[----:B------:R-:W-:Y:S01]  /*115c0*/  UMOV UR4, UR38 ;  /* 0x0000002600047c82 */ /* 0x000fe20008000000 */
[----:B-1----:R-:W-:Y:S01]  /*115d0*/  UMOV UR5, UR6 ;  /* 0x0000000600057c82 */ /* 0x002fe20008000000 */
[----:B------:R-:W-:Y:S02]  /*115e0*/  IMAD.U32 R156, RZ, RZ, UR4 ;  /* 0x00000004ff9c7e24 */ /* 0x000fe4000f8e00ff */
[----:B------:R-:W-:Y:S01]  /*115f0*/  IMAD.U32 R157, RZ, RZ, UR5 ;  /* 0x00000005ff9d7e24 */ /* 0x000fe2000f8e00ff */
[----:B------:R-:W-:Y:S02]  /*11600*/  ULDC UR4, c[0x0][0xb88] ;  /* 0x0002e20000047ab9 */ /* 0x000fe40000000800 */
[----:B------:R-:W-:Y:S01]  /*11610*/  BAR.SYNC.DEFER_BLOCKING 0x1, 0x100 ;  /* 0x0044000000007b1d */ /* 0x000fe20000010000 */
[----:B--2---:R-:W-:-:S03]  /*11620*/  IMAD.WIDE R152, R8, 0x2, R156 ;  /* 0x0000000208987825 */ /* 0x004fc600078e029c */
        /* <DEDUP_REMOVED lines=10> */
[----:B------:R-:W-:Y:S01]  /*116d0*/  LOP3.LUT R8, R9, R8, RZ, 0x3c, !PT ;  /* 0x0000000809087212 */ /* 0x000fe200078e3cff */
[----:B------:R-:W-:Y:S01]  /*116e0*/  IMAD.X R9, RZ, RZ, R153, P4 ;  /* 0x000000ffff097224 */ /* 0x000fe200020e0699 */
[----:B------:R-:W-:Y:S02]  /*116f0*/  IADD3 R12, P6, R152, 0x4000, RZ ;  /* 0x00004000980c7810 */ /* 0x000fe40007fde0ff */
[----:B------:R-:W-:-:S02]  /*11700*/  SHF.R.U64 R11, R11, 0x3, RZ ;  /* 0x000000030b0b7819 */ /* 0x000fc400000012ff */
[----:B------:R-:W-:Y:S02]  /*11710*/  LOP3.LUT R13, R12, 0x380, RZ, 0xc0, !PT ;  /* 0x000003800c0d7812 */ /* 0x000fe400078ec0ff */
[C---:B------:R-:W-:Y:S02]  /*11720*/  IADD3 R160, P0, R152.reuse, 0x6040, RZ ;  /* 0x0000604098a07810 */ /* 0x040fe40007f1e0ff */
[C---:B------:R-:W-:Y:S02]  /*11730*/  IADD3 R162, P1, R152.reuse, 0x6020, RZ ;  /* 0x0000602098a27810 */ /* 0x040fe40007f3e0ff */
[----:B------:R-:W-:Y:S01]  /*11740*/  MOV R18, R8 ;  /* 0x0000000800127202 */ /* 0x000fe20000000f00 */
[--C-:B------:R-:W-:Y:S01]  /*11750*/  IMAD.MOV.U32 R9, RZ, RZ, R153.reuse ;  /* 0x000000ffff097224 */ /* 0x100fe200078e0099 */
[----:B------:R-:W-:Y:S01]  /*11760*/  LOP3.LUT R10, R11, R10, RZ, 0x3c, !PT ;  /* 0x0000000a0b0a7212 */ /* 0x000fe200078e3cff */
[----:B------:R-:W-:Y:S01]  /*11770*/  IMAD.X R11, RZ, RZ, R153, P5 ;  /* 0x000000ffff0b7224 */ /* 0x000fe200028e0699 */
[----:B------:R-:W-:-:S02]  /*11780*/  LOP3.LUT R8, R152, 0x380, RZ, 0xc0, !PT ;  /* 0x0000038098087812 */ /* 0x000fc400078ec0ff */
[----:B------:R-:W-:Y:S02]  /*11790*/  SHF.R.U64 R13, R13, 0x3, RZ ;  /* 0x000000030d0d7819 */ /* 0x000fe400000012ff */
[----:B------:R-:W-:Y:S02]  /*117a0*/  LOP3.LUT R161, R160, 0x380, RZ, 0xc0, !PT ;  /* 0x00000380a0a17812 */ /* 0x000fe400078ec0ff */
[----:B------:R-:W-:Y:S02]  /*117b0*/  LOP3.LUT R163, R162, 0x380, RZ, 0xc0, !PT ;  /* 0x00000380a2a37812 */ /* 0x000fe400078ec0ff */
[----:B------:R-:W-:Y:S02]  /*117c0*/  SHF.R.U64 R8, R8, 0x3, RZ ;  /* 0x0000000308087819 */ /* 0x000fe400000012ff */
[----:B------:R-:W-:Y:S01]  /*117d0*/  LOP3.LUT R12, R13, R12, RZ, 0x3c, !PT ;  /* 0x0000000c0d0c7212 */ /* 0x000fe200078e3cff */
[----:B------:R-:W-:Y:S01]  /*117e0*/  IMAD.X R13, RZ, RZ, R153, P6 ;  /* 0x000000ffff0d7224 */ /* 0x000fe200030e0699 */
[----:B------:R-:W-:-:S02]  /*117f0*/  MOV R21, R10 ;  /* 0x0000000a00157202 */ /* 0x000fc40000000f00 */
[----:B------:R-:W-:Y:S01]  /*11800*/  SHF.R.U64 R161, R161, 0x3, RZ ;  /* 0x00000003a1a17819 */ /* 0x000fe200000012ff */
[----:B------:R-:W1:Y:S01]  /*11810*/  LDC R10, c[0x0][0xbd4] ;  /* 0x0002f500ff0a7b82 */ /* 0x000e620000000800 */
[----:B------:R-:W-:Y:S02]  /*11820*/  SHF.R.U64 R163, R163, 0x3, RZ ;  /* 0x00000003a3a37819 */ /* 0x000fe400000012ff */
[----:B------:R-:W-:Y:S02]  /*11830*/  LOP3.LUT R8, R8, R152, RZ, 0x3c, !PT ;  /* 0x0000009808087212 */ /* 0x000fe400078e3cff */
[----:B------:R-:W-:Y:S02]  /*11840*/  MOV R166, R158 ;  /* 0x0000009e00a67202 */ /* 0x000fe40000000f00 */
[----:B------:R-:W-:Y:S01]  /*11850*/  LOP3.LUT R160, R161, R160, RZ, 0x3c, !PT ;  /* 0x000000a0a1a07212 */ /* 0x000fe200078e3cff */
[--C-:B------:R-:W-:Y:S01]  /*11860*/  IMAD.X R161, RZ, RZ, R153.reuse, P0 ;  /* 0x000000ffffa17224 */ /* 0x100fe200000e0699 */
[----:B------:R-:W-:Y:S01]  /*11870*/  LOP3.LUT R162, R163, R162, RZ, 0x3c, !PT ;  /* 0x000000a2a3a27212 */ /* 0x000fe200078e3cff */
[----:B------:R-:W-:Y:S01]  /*11880*/  IMAD.X R163, RZ, RZ, R153, P1 ;  /* 0x000000ffffa37224 */ /* 0x000fe200008e0699 */
[----:B------:R-:W-:-:S02]  /*11890*/  MOV R158, R12 ;  /* 0x0000000c009e7202 */ /* 0x000fc40000000f00 */
[----:B------:R-:W-:Y:S02]  /*118a0*/  MOV R12, R8 ;  /* 0x00000008000c7202 */ /* 0x000fe40000000f00 */
[C---:B------:R-:W-:Y:S02]  /*118b0*/  IADD3 R14, P0, R152.reuse, 0x2060, RZ ;  /* 0x00002060980e7810 */ /* 0x040fe40007f1e0ff */
[----:B------:R-:W-:Y:S02]  /*118c0*/  IADD3 R8, P1, R152, 0x2040, RZ ;  /* 0x0000204098087810 */ /* 0x000fe40007f3e0ff */
[----:B------:R-:W-:Y:S02]  /*118d0*/  LOP3.LUT R15, R14, 0x380, RZ, 0xc0, !PT ;  /* 0x000003800e0f7812 */ /* 0x000fe400078ec0ff */
[----:B------:R-:W-:Y:S02]  /*118e0*/  LOP3.LUT R9, R8, 0x380, RZ, 0xc0, !PT ;  /* 0x0000038008097812 */ /* 0x000fe400078ec0ff */
[----:B------:R-:W-:-:S02]  /*118f0*/  SHF.R.U64 R15, R15, 0x3, RZ ;  /* 0x000000030f0f7819 */ /* 0x000fc400000012ff */
[----:B------:R-:W-:Y:S02]  /*11900*/  SHF.R.U64 R9, R9, 0x3, RZ ;  /* 0x0000000309097819 */ /* 0x000fe400000012ff */
[----:B------:R-:W-:Y:S01]  /*11910*/  LOP3.LUT R14, R15, R14, RZ, 0x3c, !PT ;  /* 0x0000000e0f0e7212 */ /* 0x000fe200078e3cff */
[--C-:B------:R-:W-:Y:S01]  /*11920*/  IMAD.X R15, RZ, RZ, R153.reuse, P0 ;  /* 0x000000ffff0f7224 */ /* 0x100fe200000e0699 */
[----:B------:R-:W-:Y:S01]  /*11930*/  LOP3.LUT R8, R9, R8, RZ, 0x3c, !PT ;  /* 0x0000000809087212 */ /* 0x000fe200078e3cff */
[----:B------:R-:W-:Y:S01]  /*11940*/  IMAD.X R9, RZ, RZ, R153, P1 ;  /* 0x000000ffff097224 */ /* 0x000fe200008e0699 */
[C---:B------:R-:W-:Y:S02]  /*11950*/  ISETP.NE.AND P0, PT, R0.reuse, RZ, PT ;  /* 0x000000ff0000720c */ /* 0x040fe40003f05270 */
[----:B------:R-:W-:Y:S02]  /*11960*/  MOV R160, R160 ;  /* 0x000000a000a07202 */ /* 0x000fe40000000f00 */
[----:B-1----:R-:W-:-:S02]  /*11970*/  SEL R0, R0, R10, P0 ;  /* 0x0000000a00007207 */ /* 0x002fc40000000000 */
[----:B------:R-:W-:Y:S02]  /*11980*/  MOV R161, R8 ;  /* 0x0000000800a17202 */ /* 0x000fe40000000f00 */
[----:B------:R-:W-:Y:S02]  /*11990*/  IADD3 R8, P0, R152, 0x2020, RZ ;  /* 0x0000202098087810 */ /* 0x000fe40007f1e0ff */
[----:B------:R-:W-:Y:S02]  /*119a0*/  MOV R162, R162 ;  /* 0x000000a200a27202 */ /* 0x000fe40000000f00 */
[----:B------:R-:W-:Y:S02]  /*119b0*/  LOP3.LUT R9, R8, 0x380, RZ, 0xc0, !PT ;  /* 0x0000038008097812 */ /* 0x000fe400078ec0ff */
[----:B------:R-:W-:Y:S02]  /*119c0*/  F2FP.F16.F32.PACK_AB R10, R29, R28 ;  /* 0x0000001c1d0a723e */ /* 0x000fe400000000ff */
[----:B------:R-:W-:-:S02]  /*119d0*/  SHF.R.U64 R9, R9, 0x3, RZ ;  /* 0x0000000309097819 */ /* 0x000fc400000012ff */
[----:B------:R-:W-:Y:S02]  /*119e0*/  F2FP.F16.F32.PACK_AB R11, R31, R30 ;  /* 0x0000001e1f0b723e */ /* 0x000fe400000000ff */
[----:B------:R-:W-:Y:S01]  /*119f0*/  LOP3.LUT R8, R9, R8, RZ, 0x3c, !PT ;  /* 0x0000000809087212 */ /* 0x000fe200078e3cff */
[----:B------:R-:W-:Y:S01]  /*11a00*/  IMAD.X R9, RZ, RZ, R153, P0 ;  /* 0x000000ffff097224 */ /* 0x000fe200000e0699 */
[----:B------:R-:W-:Y:S02]  /*11a10*/  MOV R159, R14 ;  /* 0x0000000e009f7202 */ /* 0x000fe40000000f00 */
[----:B------:R-:W-:Y:S02]  /*11a20*/  F2FP.F16.F32.PACK_AB R13, R35, R34 ;  /* 0x00000022230d723e */ /* 0x000fe400000000ff */
[----:B------:R-:W-:Y:S02]  /*11a30*/  MOV R163, R8 ;  /* 0x0000000800a37202 */ /* 0x000fe40000000f00 */
[----:B------:R-:W-:-:S02]  /*11a40*/  F2FP.F16.F32.PACK_AB R8, R25, R24 ;  /* 0x000000181908723e */ /* 0x000fc400000000ff */
[----:B------:R-:W-:Y:S02]  /*11a50*/  F2FP.F16.F32.PACK_AB R9, R27, R26 ;  /* 0x0000001a1b09723e */ /* 0x000fe400000000ff */
[----:B------:R-:W-:Y:S02]  /*11a60*/  F2FP.F16.F32.PACK_AB R14, R37, R36 ;  /* 0x00000024250e723e */ /* 0x000fe400000000ff */
[----:B------:R-:W-:Y:S01]  /*11a70*/  F2FP.F16.F32.PACK_AB R15, R39, R38 ;  /* 0x00000026270f723e */ /* 0x000fe200000000ff */
[----:B------:R1:W-:Y:S01]  /*11a80*/  STSM.16.M88.4 [R12], R8 ;  /* 0x000000080c007844 */ /* 0x0003e20000000200 */
[C---:B------:R-:W-:Y:S02]  /*11a90*/  IADD3 R154, P3, R152.reuse, 0x4060, RZ ;  /* 0x00004060989a7810 */ /* 0x040fe40007f7e0ff */
[----:B------:R-:W-:Y:S02]  /*11aa0*/  IADD3 R164, P2, R152, 0x6000, RZ ;  /* 0x0000600098a47810 */ /* 0x000fe40007f5e0ff */
[----:B------:R-:W-:-:S02]  /*11ab0*/  LOP3.LUT R155, R154, 0x380, RZ, 0xc0, !PT ;  /* 0x000003809a9b7812 */ /* 0x000fc400078ec0ff */
[----:B------:R-:W-:Y:S02]  /*11ac0*/  LOP3.LUT R165, R164, 0x380, RZ, 0xc0, !PT ;  /* 0x00000380a4a57812 */ /* 0x000fe400078ec0ff */
[----:B------:R-:W-:Y:S02]  /*11ad0*/  SHF.R.U64 R155, R155, 0x3, RZ ;  /* 0x000000039b9b7819 */ /* 0x000fe400000012ff */
[----:B------:R-:W-:Y:S02]  /*11ae0*/  SHF.R.U64 R165, R165, 0x3, RZ ;  /* 0x00000003a5a57819 */ /* 0x000fe400000012ff */
[----:B------:R-:W-:Y:S01]  /*11af0*/  LOP3.LUT R154, R155, R154, RZ, 0x3c, !PT ;  /* 0x0000009a9b9a7212 */ /* 0x000fe200078e3cff */
[--C-:B------:R-:W-:Y:S01]  /*11b00*/  IMAD.X R155, RZ, RZ, R153.reuse, P3 ;  /* 0x000000ffff9b7224 */ /* 0x100fe200018e0699 */
[----:B------:R-:W-:Y:S01]  /*11b10*/  LOP3.LUT R164, R165, R164, RZ, 0x3c, !PT ;  /* 0x000000a4a5a47212 */ /* 0x000fe200078e3cff */
[----:B------:R-:W-:Y:S01]  /*11b20*/  IMAD.X R165, RZ, RZ, R153, P2 ;  /* 0x000000ffffa57224 */ /* 0x000fe200010e0699 */
[----:B-1----:R-:W-:-:S02]  /*11b30*/  IADD3 R8, P0, R152, 0x20, RZ ;  /* 0x0000002098087810 */ /* 0x002fc40007f1e0ff */
[----:B------:R-:W-:Y:S02]  /*11b40*/  F2FP.F16.F32.PACK_AB R12, R33, R32 ;  /* 0x00000020210c723e */ /* 0x000fe400000000ff */
[----:B------:R-:W-:Y:S02]  /*11b50*/  LOP3.LUT R9, R8, 0x380, RZ, 0xc0, !PT ;  /* 0x0000038008097812 */ /* 0x000fe400078ec0ff */
[----:B------:R-:W-:Y:S02]  /*11b60*/  F2FP.F16.F32.PACK_AB R10, R45, R44 ;  /* 0x0000002c2d0a723e */ /* 0x000fe400000000ff */
[----:B------:R-:W-:Y:S02]  /*11b70*/  SHF.R.U64 R9, R9, 0x3, RZ ;  /* 0x0000000309097819 */ /* 0x000fe400000012ff */
[----:B------:R-:W-:Y:S02]  /*11b80*/  F2FP.F16.F32.PACK_AB R11, R47, R46 ;  /* 0x0000002e2f0b723e */ /* 0x000fe400000000ff */
[----:B------:R-:W-:Y:S01]  /*11b90*/  LOP3.LUT R8, R9, R8, RZ, 0x3c, !PT ;  /* 0x0000000809087212 */ /* 0x000fe200078e3cff */
[----:B------:R-:W-:Y:S01]  /*11ba0*/  IMAD.X R9, RZ, RZ, R153, P0 ;  /* 0x000000ffff097224 */ /* 0x000fe200000e0699 */
[----:B------:R-:W-:-:S02]  /*11bb0*/  MOV R17, R154 ;  /* 0x0000009a00117202 */ /* 0x000fc40000000f00 */
[----:B------:R-:W-:Y:S02]  /*11bc0*/  F2FP.F16.F32.PACK_AB R155, R71, R70 ;  /* 0x00000046479b723e */ /* 0x000fe400000000ff */
[----:B------:R-:W-:Y:S02]  /*11bd0*/  MOV R8, R8 ;  /* 0x0000000800087202 */ /* 0x000fe40000000f00 */
[----:B0-----:R-:W-:-:S03]  /*11be0*/  MOV R4, R164 ;  /* 0x000000a400047202 */ /* 0x001fc60000000f00 */
[----:B------:R0:W-:Y:S02]  /*11bf0*/  STSM.16.M88.4 [R8], R12 ;  /* 0x0000000c08007844 */ /* 0x0001e40000000200 */
[----:B0-----:R-:W-:Y:S02]  /*11c00*/  IADD3 R8, P0, R152, 0x40, RZ ;  /* 0x0000004098087810 */ /* 0x001fe40007f1e0ff */
[----:B------:R-:W-:Y:S02]  /*11c10*/  F2FP.F16.F32.PACK_AB R13, R59, R58 ;  /* 0x0000003a3b0d723e */ /* 0x000fe400000000ff */
[----:B------:R-:W-:Y:S02]  /*11c20*/  LOP3.LUT R9, R8, 0x380, RZ, 0xc0, !PT ;  /* 0x0000038008097812 */ /* 0x000fe400078ec0ff */
[----:B------:R-:W-:Y:S02]  /*11c30*/  F2FP.F16.F32.PACK_AB R14, R61, R60 ;  /* 0x0000003c3d0e723e */ /* 0x000fe400000000ff */
[----:B------:R-:W-:-:S02]  /*11c40*/  SHF.R.U64 R9, R9, 0x3, RZ ;  /* 0x0000000309097819 */ /* 0x000fc400000012ff */
        /* <DEDUP_REMOVED lines=14> */
[--C-:B------:R-:W-:Y:S02]  /*11d30*/  IMAD.X R9, RZ, RZ, R153.reuse, P0 ;  /* 0x000000ffff097224 */ /* 0x100fe400000e0699 */
[----:B------:R-:W-:-:S03]  /*11d40*/  IMAD.X R153, RZ, RZ, R153, P1 ;  /* 0x000000ffff997224 */ /* 0x000fc600008e0699 */
[----:B------:R-:W-:Y:S02]  /*11d50*/  MOV R154, R8 ;  /* 0x00000008009a7202 */ /* 0x000fe40000000f00 */
[----:B------:R-:W-:Y:S02]  /*11d60*/  LOP3.LUT R8, R10, 0x380, RZ, 0xc0, !PT ;  /* 0x000003800a087812 */ /* 0x000fe400078ec0ff */
[----:B------:R-:W-:Y:S02]  /*11d70*/  F2FP.F16.F32.PACK_AB R9, R51, R50 ;  /* 0x000000323309723e */ /* 0x000fe400000000ff */
[----:B------:R-:W-:-:S04]  /*11d80*/  SHF.R.U64 R8, R8, 0x3, RZ ;  /* 0x0000000308087819 */ /* 0x000fc800000012ff */
[----:B------:R-:W-:Y:S02]  /*11d90*/  LOP3.LUT R152, R8, R10, RZ, 0x3c, !PT ;  /* 0x0000000a08987212 */ /* 0x000fe400078e3cff */
        /* <DEDUP_REMOVED lines=58> */
[----:B-1----:R-:W0:Y:S04]  /*12140*/  LDC.64 R14, c[0x0][0xd08] ;  /* 0x00034200ff0e7b82 */ /* 0x002e280000000a00 */
[----:B------:R1:W-:Y:S04]  /*12150*/  STSM.16.M88.4 [R166], R8 ;  /* 0x00000008a6007844 */ /* 0x0003e80000000200 */
[----:B------:R-:W2:Y:S08]  /*12160*/  LDC.64 R12, c[0x0][0xd00] ;  /* 0x00034000ff0c7b82 */ /* 0x000eb00000000a00 */
[----:B-1----:R-:W1:Y:S01]  /*12170*/  LDC.64 R10, c[0x0][0xd00] ;  /* 0x00034000ff0a7b82 */ /* 0x002e620000000a00 */
[----:B------:R-:W-:-:S07]  /*12180*/  IMAD.MOV.U32 R8, RZ, RZ, RZ ;  /* 0x000000ffff087224 */ /* 0x000fce00078e00ff */
[----:B------:R-:W-:Y:S01]  /*12190*/  BAR.SYNC.DEFER_BLOCKING 0x1, 0x100 ;  /* 0x0044000000007b1d */ /* 0x000fe20000010000 */
[----:B0-----:R-:W-:-:S04]  /*121a0*/  ISETP.NE.U32.AND P0, PT, R14, RZ, PT ;  /* 0x000000ff0e00720c */ /* 0x001fc80003f05070 */
[----:B------:R-:W-:Y:S01]  /*121b0*/  ISETP.NE.AND.EX P0, PT, R15, RZ, PT, P0 ;  /* 0x000000ff0f00720c */ /* 0x000fe20003f05300 */
[----:B------:R-:W-:Y:S02]  /*121c0*/  IMAD.U32 R4, RZ, RZ, UR4 ;  /* 0x00000004ff047e24 */ /* 0x000fe4000f8e00ff */
[----:B--2---:R-:W-:-:S10]  /*121d0*/  IMAD.WIDE R12, R198, 0x4, R12 ;  /* 0x00000004c60c7825 */ /* 0x004fd400078e020c */
[----:B------:R-:W0:Y:S01]  /*121e0*/  @P0 LDC.64 R14, c[0x0][0xd08] ;  /* 0x00034200ff0e0b82 */ /* 0x000e220000000a00 */
[----:B-1----:R-:W-:-:S04]  /*121f0*/  ISETP.NE.U32.AND P1, PT, R10, RZ, PT ;  /* 0x000000ff0a00720c */ /* 0x002fc80003f25070 */
[----:B------:R-:W-:-:S13]  /*12200*/  ISETP.NE.AND.EX P1, PT, R11, RZ, PT, P1 ;  /* 0x000000ff0b00720c */ /* 0x000fda0003f25310 */
[----:B------:R1:W5:Y:S01]  /*12210*/  @P1 LDG.E R8, desc[UR40][R12.64] ;  /* 0x000000280c081981 */ /* 0x000362000c1e1900 */
[----:B0-----:R-:W-:-:S05]  /*12220*/  @P0 IMAD.WIDE R14, R198, 0x4, R14 ;  /* 0x00000004c60e0825 */ /* 0x001fca00078e020e */
[----:B------:R1:W5:Y:S01]  /*12230*/  @P0 LDG.E R4, desc[UR40][R14.64] ;  /* 0x000000280e040981 */ /* 0x000362000c1e1900 */
[----:B------:R-:W-:Y:S05]  /*12240*/  @P0 BRA `(.L_x_3105) ;  /* 0x0000000000100947 */ /* 0x000fea0003800000 */
[----:B------:R-:W-:Y:S05]  /*12250*/  @!P1 BRA `(.L_x_3105) ;  /* 0x00000000000c9947 */ /* 0x000fea0003800000 */
[----:B-----5:R-:W2:Y:S04]  /*12260*/  LDG.E R4, desc[UR40][R12.64] ;  /* 0x000000280c047981 */ /* 0x020ea8000c1e1900 */
[----:B------:R-:W2:Y:S02]  /*12270*/  LDG.E R9, desc[UR40][R12.64+0x4] ;  /* 0x000004280c097981 */ /* 0x000ea4000c1e1900 */
[----:B--2---:R-:W-:-:S07]  /*12280*/  IMAD.IADD R4, R9, 0x1, -R4 ;  /* 0x0000000109047824 */ /* 0x004fce00078e0a04 */
.L_x_3105:
[----:B------:R-:W2:Y:S01]  /*12290*/  LDL R9, [R1+0x10] ;  /* 0x0000100001097983 */ /* 0x000ea20000100800 */
[----:B------:R-:W-:-:S03]  /*122a0*/  LOP3.LUT R200, R200, 0xff, RZ, 0xc0, !PT ;  /* 0x000000ffc8c87812 */ /* 0x000fc600078ec0ff */
[----:B--2---:R-:W0:Y:S02]  /*122b0*/  SHFL.IDX PT, R9, R9, RZ, 0x1f ;  /* 0x00001fff09097589 */ /* 0x004e2400000e0000 */
[----:B0-----:R-:W-:Y:S02]  /*122c0*/  ISETP.NE.AND P0, PT, R9, RZ, PT ;  /* 0x000000ff0900720c */ /* 0x001fe40003f05270 */
[----:B-----5:R-:W-:-:S11]  /*122d0*/  SHF.R.S32.HI R9, RZ, 0x1f, R8 ;  /* 0x0000001fff097819 */ /* 0x020fd60000011408 */
[----:B------:R-:W-:Y:S05]  /*122e0*/  @P0 BRA `(.L_x_3106) ;  /* 0x0000000000f80947 */ /* 0x000fea0003800000 */
[----:B------:R-:W2:Y:S01]  /*122f0*/  LDL R158, [R1+0x34] ;  /* 0x00003400019e7983 */ /* 0x000ea20000100800 */
[----:B------:R-:W-:Y:S01]  /*12300*/  IMAD.MOV.U32 R17, RZ, RZ, 0xab8 ;  /* 0x00000ab8ff117424 */ /* 0x000fe200078e00ff */
[----:B------:R-:W-:Y:S01]  /*12310*/  ISETP.GT.AND P1, PT, R0, 0x1, PT ;  /* 0x000000010000780c */ /* 0x000fe20003f24270 */
[----:B------:R-:W0:Y:S01]  /*12320*/  LDC R155, c[0x0][0xce8] ;  /* 0x00033a00ff9b7b82 */ /* 0x000e220000000800 */
[----:B------:R-:W-:Y:S01]  /*12330*/  ISETP.NE.U32.AND P0, PT, R10, RZ, PT ;  /* 0x000000ff0a00720c */ /* 0x000fe20003f05070 */
[----:B------:R-:W-:Y:S01]  /*12340*/  IMAD.IADD R153, R194, 0x1, R188 ;  /* 0x00000001c2997824 */ /* 0x000fe200078e02bc */
[----:B------:R-:W-:Y:S02]  /*12350*/  SEL R17, R17, 0xa78, P1 ;  /* 0x00000a7811117807 */ /* 0x000fe40000800000 */
[----:B------:R-:W-:Y:S02]  /*12360*/  ISETP.NE.AND.EX P0, PT, R11, RZ, PT, P0 ;  /* 0x000000ff0b00720c */ /* 0x000fe40003f05300 */
[----:B------:R-:W-:Y:S01]  /*12370*/  SHF.R.S32.HI R18, RZ, 0x1f, R198 ;  /* 0x0000001fff127819 */ /* 0x000fe200000114c6 */
[----:B-1----:R-:W1:Y:S01]  /*12380*/  LDC.64 R14, c[0x0][R17+0x220] ;  /* 0x00008800110e7b82 */ /* 0x002e620000000a00 */
[----:B------:R-:W-:-:S02]  /*12390*/  SEL R21, R198, RZ, !P0 ;  /* 0x000000ffc6157207 */ /* 0x000fc40004000000 */
[----:B------:R-:W-:Y:S02]  /*123a0*/  SEL R18, R18, RZ, !P0 ;  /* 0x000000ff12127207 */ /* 0x000fe40004000000 */
[----:B------:R-:W-:Y:S02]  /*123b0*/  SEL R154, R200, RZ, P1 ;  /* 0x000000ffc89a7207 */ /* 0x000fe40000800000 */
[----:B0-----:R-:W-:Y:S01]  /*123c0*/  ISETP.NE.AND P0, PT, R155, 0x1, PT ;  /* 0x000000019b00780c */ /* 0x001fe20003f05270 */
[----:B-1----:R-:W-:-:S04]  /*123d0*/  IMAD R12, R15, R21, RZ ;  /* 0x000000150f0c7224 */ /* 0x002fc800078e02ff */
[C---:B------:R-:W-:Y:S02]  /*123e0*/  IMAD R18, R14.reuse, R18, R12 ;  /* 0x000000120e127224 */ /* 0x040fe400078e020c */
[----:B------:R-:W0:Y:S01]  /*123f0*/  LDC.64 R12, c[0x0][R17+0x218] ;  /* 0x00008600110c7b82 */ /* 0x000e220000000a00 */
[----:B------:R-:W-:-:S04]  /*12400*/  IMAD.WIDE.U32 R14, R14, R21, RZ ;  /* 0x000000150e0e7225 */ /* 0x000fc800078e00ff */
[----:B------:R-:W-:Y:S02]  /*12410*/  IMAD.IADD R18, R15, 0x1, R18 ;  /* 0x000000010f127824 */ /* 0x000fe400078e0212 */
[-C--:B0-----:R-:W-:Y:S02]  /*12420*/  IMAD R21, R13, R196.reuse, RZ ;  /* 0x000000c40d157224 */ /* 0x081fe400078e02ff */
[----:B------:R-:W-:-:S04]  /*12430*/  IMAD.WIDE.U32 R12, R12, R196, RZ ;  /* 0x000000c40c0c7225 */ /* 0x000fc800078e00ff */
[----:B------:R-:W-:Y:S01]  /*12440*/  IMAD.IADD R21, R13, 0x1, R21 ;  /* 0x000000010d157824 */ /* 0x000fe200078e0215 */
[----:B------:R-:W-:Y:S01]  /*12450*/  IADD3 R152, P2, P3, R14, R12, R8 ;  /* 0x0000000c0e987210 */ /* 0x000fe20007b5e008 */
[----:B------:R-:W0:Y:S03]  /*12460*/  @P0 LDC R13, c[0x0][0xcec] ;  /* 0x00033b00ff0d0b82 */ /* 0x000e260000000800 */
[----:B------:R-:W-:Y:S01]  /*12470*/  IADD3.X R18, R18, R21, R9, P2, P3 ;  /* 0x0000001512127210 */ /* 0x000fe200017e6409 */
[----:B------:R-:W-:-:S04]  /*12480*/  IMAD.MOV.U32 R21, RZ, RZ, R153 ;  /* 0x000000ffff157224 */ /* 0x000fc800078e0099 */
[----:B------:R-:W1:Y:S01]  /*12490*/  @P0 LDC R12, c[0x0][0xcf0] ;  /* 0x00033c00ff0c0b82 */ /* 0x000e620000000800 */
[----:B0-----:R-:W-:-:S05]  /*124a0*/  @P0 IMAD.HI.U32 R13, R153, R13, RZ ;  /* 0x0000000d990d0227 */ /* 0x001fca00078e00ff */
        /* <DEDUP_REMOVED lines=20> */
[----:B0-----:R-:W-:-:S04]  /*125f0*/  LEA R15, P0, R14, R12, 0x2 ;  /* 0x0000000c0e0f7211 */ /* 0x001fc800078010ff */
[----:B-1----:R-:W-:Y:S02]  /*12600*/  LEA.HI.X R17, R14, R13, R17, 0x2, P0 ;  /* 0x0000000d0e117211 */ /* 0x002fe400000f1411 */
[----:B------:R-:W-:Y:S04]  /*12610*/  SHFL.IDX PT, R14, R15, 0x1, 0x1c1f ;  /* 0x003c1f000f0e7f89 */ /* 0x000fe800000e0000 */
[----:B------:R-:W-:Y:S01]  /*12620*/  SHFL.IDX PT, R13, R17, RZ, 0x1c1f ;  /* 0x001c1fff110d7589 */ /* 0x000fe200000e0000 */
[----:B--2---:R-:W-:-:S05]  /*12630*/  IMAD.MOV R12, RZ, RZ, -R158 ;  /* 0x000000ffff0c7224 */ /* 0x004fca00078e0a9e */
[----:B------:R-:W-:Y:S02]  /*12640*/  ISETP.NE.AND P0, PT, R19, R12, PT ;  /* 0x0000000c1300720c */ /* 0x000fe40003f05270 */
        /* <DEDUP_REMOVED lines=8> */
.L_x_3106:
[----:B------:R-:W-:Y:S02]  /*126d0*/  ISETP.GT.AND P1, PT, R0, 0x1, PT ;  /* 0x000000010000780c */ /* 0x000fe40003f24270 */
[----:B------:R-:W-:-:S04]  /*126e0*/  ISETP.NE.U32.AND P0, PT, R10, RZ, PT ;  /* 0x000000ff0a00720c */ /* 0x000fc80003f05070 */
[----:B------:R-:W-:-:S04]  /*126f0*/  ISETP.NE.AND.EX P0, PT, R11, RZ, PT, P0 ;  /* 0x000000ff0b00720c */ /* 0x000fc80003f05300 */
[----:B------:R-:W-:-:S03]  /*12700*/  SEL R0, R198, RZ, !P0 ;  /* 0x000000ffc6007207 */ /* 0x000fc60004000000 */
[----:B------:R-:W-:Y:S06]  /*12710*/  @P1 BRA `(.L_x_3107) ;  /* 0x00000010003c1947 */ /* 0x000fec0003800000 */
[----:B------:R-:W2:Y:S01]  /*12720*/  LDL R152, [R1+0x8] ;  /* 0x0000080001987983 */ /* 0x000ea20000100800 */
[----:B------:R-:W3:Y:S01]  /*12730*/  LDC R91, c[0x0][0xce8] ;  /* 0x00033a00ff5b7b82 */ /* 0x000ee20000000800 */
[----:B------:R-:W-:Y:S01]  /*12740*/  ULDC.64 UR4, c[0x0][0xba0] ;  /* 0x0002e80000047ab9 */ /* 0x000fe20000000a00 */
[----:B------:R-:W-:Y:S01]  /*12750*/  ULDC UR8, c[0x0][0xbc8] ;  /* 0x0002f20000087ab9 */ /* 0x000fe20000000800 */
[----:B------:R-:W-:Y:S01]  /*12760*/  IMAD R9, R9, UR4, RZ ;  /* 0x0000000409097c24 */ /* 0x000fe2000f8e02ff */
[----:B0-----:R-:W-:Y:S01]  /*12770*/  SHF.R.S32.HI R20, RZ, 0x1f, R0 ;  /* 0x0000001fff147819 */ /* 0x001fe20000011400 */
[C---:B------:R-:W-:Y:S01]  /*12780*/  VIADD R17, R193.reuse, 0xc0 ;  /* 0x000000c0c1117836 */ /* 0x040fe20000000000 */
[----:B------:R-:W-:Y:S01]  /*12790*/  ULDC.64 UR6, c[0x0][0xb80] ;  /* 0x0002e00000067ab9 */ /* 0x000fe20000000a00 */
[----:B------:R-:W-:Y:S01]  /*127a0*/  VIADD R95, R193, 0x1c0 ;  /* 0x000001c0c15f7836 */ /* 0x000fe20000000000 */
[----:B------:R-:W-:Y:S01]  /*127b0*/  BSSY B1, `(.L_x_3108) ;  /* 0x00000d9000017945 */ /* 0x000fe20003800000 */
[----:B--2---:R-:W-:-:S04]  /*127c0*/  IMAD R3, R152, 0x40, R193 ;  /* 0x0000004098037824 */ /* 0x004fc800078e02c1 */
[----:B------:R-:W-:-:S03]  /*127d0*/  IMAD.WIDE R156, R3, 0x2, R156 ;  /* 0x00000002039c7825 */ /* 0x000fc600078e029c */
[C---:B------:R-:W-:Y:S02]  /*127e0*/  IADD3 R25, P3, R156.reuse, 0x1000, RZ ;  /* 0x000010009c197810 */ /* 0x040fe40007f7e0ff */
[----:B------:R-:W-:Y:S02]  /*127f0*/  IADD3 R49, P2, R156, 0x7000, RZ ;  /* 0x000070009c317810 */ /* 0x000fe40007f5e0ff */
[----:B------:R-:W-:Y:S02]  /*12800*/  LOP3.LUT R24, R25, 0x380, RZ, 0xc0, !PT ;  /* 0x0000038019187812 */ /* 0x000fe400078ec0ff */
[----:B------:R-:W-:Y:S02]  /*12810*/  LOP3.LUT R48, R49, 0x380, RZ, 0xc0, !PT ;  /* 0x0000038031307812 */ /* 0x000fe400078ec0ff */
[----:B------:R-:W-:Y:S02]  /*12820*/  SHF.R.U64 R24, R24, 0x3, RZ ;  /* 0x0000000318187819 */ /* 0x000fe400000012ff */
[----:B------:R-:W-:-:S02]  /*12830*/  SHF.R.U64 R48, R48, 0x3, RZ ;  /* 0x0000000330307819 */ /* 0x000fc400000012ff */
[----:B------:R-:W-:Y:S01]  /*12840*/  LOP3.LUT R24, R24, R25, RZ, 0x3c, !PT ;  /* 0x0000001918187212 */ /* 0x000fe200078e3cff */
[--C-:B------:R-:W-:Y:S01]  /*12850*/  IMAD.X R25, RZ, RZ, R157.reuse, P3 ;  /* 0x000000ffff197224 */ /* 0x100fe200018e069d */
[C---:B------:R-:W-:Y:S02]  /*12860*/  IADD3 R53, P3, R156.reuse, 0x8000, RZ ;  /* 0x000080009c357810 */ /* 0x040fe40007f7e0ff */
[----:B------:R-:W-:Y:S02]  /*12870*/  IADD3 R41, P0, R156, 0x5000, RZ ;  /* 0x000050009c297810 */ /* 0x000fe40007f1e0ff */
[----:B------:R-:W-:Y:S01]  /*12880*/  LOP3.LUT R48, R48, R49, RZ, 0x3c, !PT ;  /* 0x0000003130307212 */ /* 0x000fe200078e3cff */
[----:B------:R-:W-:Y:S01]  /*12890*/  IMAD.X R49, RZ, RZ, R157, P2 ;  /* 0x000000ffff317224 */ /* 0x000fe200010e069d */
[----:B------:R-:W-:Y:S01]  /*128a0*/  IADD3 R77, P2, R156, 0xe000, RZ ;  /* 0x0000e0009c4d7810 */ /* 0x000fe20007f5e0ff */
[----:B------:R-:W5:Y:S01]  /*128b0*/  LD.E.128 R24, desc[UR40][R24.64] ;  /* 0x0000002818187980 */ /* 0x000f62000c101d00 */
[----:B------:R-:W-:-:S02]  /*128c0*/  LOP3.LUT R52, R53, 0x380, RZ, 0xc0, !PT ;  /* 0x0000038035347812 */ /* 0x000fc400078ec0ff */
[----:B------:R-:W-:Y:S01]  /*128d0*/  LOP3.LUT R40, R41, 0x380, RZ, 0xc0, !PT ;  /* 0x0000038029287812 */ /* 0x000fe200078ec0ff */
[----:B------:R-:W5:Y:S01]  /*128e0*/  LD.E.128 R48, desc[UR40][R48.64] ;  /* 0x0000002830307980 */ /* 0x000f62000c101d00 */
[----:B------:R-:W-:Y:S02]  /*128f0*/  LOP3.LUT R76, R77, 0x380, RZ, 0xc0, !PT ;  /* 0x000003804d4c7812 */ /* 0x000fe400078ec0ff */
[----:B------:R-:W-:Y:S02]  /*12900*/  SHF.R.U64 R52, R52, 0x3, RZ ;  /* 0x0000000334347819 */ /* 0x000fe400000012ff */
[----:B------:R-:W-:Y:S02]  /*12910*/  IADD3 R45, P1, R156, 0x6000, RZ ;  /* 0x000060009c2d7810 */ /* 0x000fe40007f3e0ff */
[----:B------:R-:W-:Y:S02]  /*12920*/  SHF.R.U64 R40, R40, 0x3, RZ ;  /* 0x0000000328287819 */ /* 0x000fe400000012ff */
[----:B------:R-:W-:-:S02]  /*12930*/  SHF.R.U64 R76, R76, 0x3, RZ ;  /* 0x000000034c4c7819 */ /* 0x000fc400000012ff */
[----:B------:R-:W-:Y:S01]  /*12940*/  LOP3.LUT R52, R52, R53, RZ, 0x3c, !PT ;  /* 0x0000003534347212 */ /* 0x000fe200078e3cff */
[--C-:B------:R-:W-:Y:S01]  /*12950*/  IMAD.X R53, RZ, RZ, R157.reuse, P3 ;  /* 0x000000ffff357224 */ /* 0x100fe200018e069d */
[----:B------:R-:W-:Y:S02]  /*12960*/  LOP3.LUT R44, R45, 0x380, RZ, 0xc0, !PT ;  /* 0x000003802d2c7812 */ /* 0x000fe400078ec0ff */
[----:B------:R-:W-:Y:S01]  /*12970*/  LOP3.LUT R40, R40, R41, RZ, 0x3c, !PT ;  /* 0x0000002928287212 */ /* 0x000fe200078e3cff */
[--C-:B------:R-:W-:Y:S01]  /*12980*/  IMAD.X R41, RZ, RZ, R157.reuse, P0 ;  /* 0x000000ffff297224 */ /* 0x100fe200000e069d */
[C---:B------:R-:W-:Y:S01]  /*12990*/  IADD3 R10, P3, R156.reuse, 0xf000, RZ ;  /* 0x0000f0009c0a7810 */ /* 0x040fe20007f7e0ff */
[----:B------:R-:W5:Y:S01]  /*129a0*/  LD.E.128 R52, desc[UR40][R52.64] ;  /* 0x0000002834347980 */ /* 0x000f62000c101d00 */
[----:B------:R-:W-:Y:S02]  /*129b0*/  IADD3 R69, P0, R156, 0xc000, RZ ;  /* 0x0000c0009c457810 */ /* 0x000fe40007f1e0ff */
[----:B------:R-:W-:Y:S01]  /*129c0*/  LOP3.LUT R76, R76, R77, RZ, 0x3c, !PT ;  /* 0x0000004d4c4c7212 */ /* 0x000fe200078e3cff */
[--C-:B------:R-:W-:Y:S01]  /*129d0*/  IMAD.X R77, RZ, RZ, R157.reuse, P2 ;  /* 0x000000ffff4d7224 */ /* 0x100fe200010e069d */
[----:B------:R-:W-:Y:S01]  /*129e0*/  SHF.R.U64 R44, R44, 0x3, RZ ;  /* 0x000000032c2c7819 */ /* 0x000fe200000012ff */
[----:B------:R-:W-:Y:S01]  /*129f0*/  IMAD.X R81, RZ, RZ, R157, P3 ;  /* 0x000000ffff517224 */ /* 0x000fe200018e069d */
[----:B---3--:R-:W-:Y:S01]  /*12a00*/  ISETP.NE.AND P2, PT, R91, 0x1, PT ;  /* 0x000000015b00780c */ /* 0x008fe20003f45270 */
[----:B------:R-:W5:Y:S01]  /*12a10*/  LD.E.128 R40, desc[UR40][R40.64] ;  /* 0x0000002828287980 */ /* 0x000f62000c101d00 */
[----:B------:R-:W-:-:S02]  /*12a20*/  LOP3.LUT R3, R10, 0x380, RZ, 0xc0, !PT ;  /* 0x000003800a037812 */ /* 0x000fc400078ec0ff */
[----:B------:R-:W-:Y:S01]  /*12a30*/  LOP3.LUT R68, R69, 0x380, RZ, 0xc0, !PT ;  /* 0x0000038045447812 */ /* 0x000fe200078ec0ff */
[----:B------:R-:W5:Y:S01]  /*12a40*/  LD.E.128 R76, desc[UR40][R76.64] ;  /* 0x000000284c4c7980 */ /* 0x000f62000c101d00 */
[----:B------:R-:W-:Y:S01]  /*12a50*/  LOP3.LUT R44, R44, R45, RZ, 0x3c, !PT ;  /* 0x0000002d2c2c7212 */ /* 0x000fe200078e3cff */
[----:B------:R-:W-:Y:S01]  /*12a60*/  IMAD.X R45, RZ, RZ, R157, P1 ;  /* 0x000000ffff2d7224 */ /* 0x000fe200008e069d */
[C---:B------:R-:W-:Y:S02]  /*12a70*/  IADD3 R29, P4, R156.reuse, 0x2000, RZ ;  /* 0x000020009c1d7810 */ /* 0x040fe40007f9e0ff */
[C---:B------:R-:W-:Y:S02]  /*12a80*/  IADD3 R33, P5, R156.reuse, 0x3000, RZ ;  /* 0x000030009c217810 */ /* 0x040fe40007fbe0ff */
[C---:B------:R-:W-:Y:S01]  /*12a90*/  IADD3 R37, P6, R156.reuse, 0x4000, RZ ;  /* 0x000040009c257810 */ /* 0x040fe20007fde0ff */
[----:B------:R-:W0:Y:S01]  /*12aa0*/  @P2 LDC R85, c[0x0][0xcec] ;  /* 0x00033b00ff552b82 */ /* 0x000e220000000800 */
[----:B------:R-:W-:Y:S01]  /*12ab0*/  SHF.R.U64 R3, R3, 0x3, RZ ;  /* 0x0000000303037819 */ /* 0x000fe200000012ff */
[----:B------:R-:W5:Y:S01]  /*12ac0*/  LD.E.128 R44, desc[UR40][R44.64] ;  /* 0x000000282c2c7980 */ /* 0x000f62000c101d00 */
[----:B------:R-:W-:-:S02]  /*12ad0*/  IADD3 R73, P1, R156, 0xd000, RZ ;  /* 0x0000d0009c497810 */ /* 0x000fc40007f3e0ff */
[----:B------:R-:W-:Y:S02]  /*12ae0*/  SHF.R.U64 R68, R68, 0x3, RZ ;  /* 0x0000000344447819 */ /* 0x000fe400000012ff */
[----:B------:R-:W-:Y:S01]  /*12af0*/  LOP3.LUT R28, R29, 0x380, RZ, 0xc0, !PT ;  /* 0x000003801d1c7812 */ /* 0x000fe200078ec0ff */
[----:B------:R-:W2:Y:S01]  /*12b00*/  @P2 LDC R87, c[0x0][0xcf0] ;  /* 0x00033c00ff572b82 */ /* 0x000ea20000000800 */
[----:B------:R-:W-:Y:S02]  /*12b10*/  LOP3.LUT R32, R33, 0x380, RZ, 0xc0, !PT ;  /* 0x0000038021207812 */ /* 0x000fe400078ec0ff */
[----:B------:R-:W-:Y:S02]  /*12b20*/  LOP3.LUT R36, R37, 0x380, RZ, 0xc0, !PT ;  /* 0x0000038025247812 */ /* 0x000fe400078ec0ff */
[----:B------:R-:W-:Y:S01]  /*12b30*/  LOP3.LUT R80, R3, R10, RZ, 0x3c, !PT ;  /* 0x0000000a03507212 */ /* 0x000fe200078e3cff */
[C---:B------:R-:W-:Y:S01]  /*12b40*/  IMAD R3, R8.reuse, UR5, R9 ;  /* 0x0000000508037c24 */ /* 0x040fe2000f8e0209 */
[----:B------:R-:W-:Y:S01]  /*12b50*/  LOP3.LUT R72, R73, 0x380, RZ, 0xc0, !PT ;  /* 0x0000038049487812 */ /* 0x000fe200078ec0ff */
[----:B------:R-:W-:Y:S01]  /*12b60*/  IMAD.WIDE.U32 R8, R8, UR4, RZ ;  /* 0x0000000408087c25 */ /* 0x000fe2000f8e00ff */
[----:B------:R-:W-:Y:S01]  /*12b70*/  LOP3.LUT R68, R68, R69, RZ, 0x3c, !PT ;  /* 0x0000004544447212 */ /* 0x000fe200078e3cff */
[----:B------:R-:W-:Y:S01]  /*12b80*/  ULDC.64 UR4, c[0x0][0xbe8] ;  /* 0x0002fa0000047ab9 */ /* 0x000fe20000000a00 */
[----:B------:R-:W-:Y:S01]  /*12b90*/  LOP3.LUT R11, R156, 0x380, RZ, 0xc0, !PT ;  /* 0x000003809c0b7812 */ /* 0x000fe200078ec0ff */
[----:B------:R-:W-:Y:S01]  /*12ba0*/  IMAD.X R69, RZ, RZ, R157, P0 ;  /* 0x000000ffff457224 */ /* 0x000fe200000e069d */
[----:B------:R-:W-:-:S02]  /*12bb0*/  ISETP.GE.AND P0, PT, R199, UR8, PT ;  /* 0x00000008c7007c0c */ /* 0x000fc4000bf06270 */
[----:B------:R-:W-:Y:S02]  /*12bc0*/  SHF.R.U64 R28, R28, 0x3, RZ ;  /* 0x000000031c1c7819 */ /* 0x000fe400000012ff */
[----:B------:R-:W-:Y:S02]  /*12bd0*/  SHF.R.U64 R32, R32, 0x3, RZ ;  /* 0x0000000320207819 */ /* 0x000fe400000012ff */
[----:B------:R-:W-:Y:S01]  /*12be0*/  SHF.R.U64 R36, R36, 0x3, RZ ;  /* 0x0000000324247819 */ /* 0x000fe200000012ff */
[----:B------:R-:W-:Y:S01]  /*12bf0*/  IMAD.IADD R9, R9, 0x1, R3 ;  /* 0x0000000109097824 */ /* 0x000fe200078e0203 */
[----:B------:R-:W-:Y:S01]  /*12c00*/  SHF.R.U64 R72, R72, 0x3, RZ ;  /* 0x0000000348487819 */ /* 0x000fe200000012ff */
[----:B------:R-:W5:Y:S01]  /*12c10*/  LD.E.128 R68, desc[UR40][R68.64] ;  /* 0x0000002844447980 */ /* 0x000f62000c101d00 */
[----:B------:R-:W-:Y:S02]  /*12c20*/  SHF.R.U64 R11, R11, 0x3, RZ ;  /* 0x000000030b0b7819 */ /* 0x000fe400000012ff */
[----:B------:R-:W-:Y:S01]  /*12c30*/  SEL R3, RZ, 0xffffffff, P0 ;  /* 0xffffffffff037807 */ /* 0x000fe20000000000 */
        /* <DEDUP_REMOVED lines=10> */
[----:B------:R-:W-:Y:S01]  /*12ce0*/  IMAD.WIDE.U32 R8, R196, UR4, R8 ;  /* 0x00000004c4087c25 */ /* 0x000fe2000f8e0008 */
[C---:B------:R-:W-:Y:S01]  /*12cf0*/  IADD3 R61, P5, R156.reuse, 0xa000, RZ ;  /* 0x0000a0009c3d7810 */ /* 0x040fe20007fbe0ff */
[----:B------:R-:W5:Y:S01]  /*12d00*/  LD.E.128 R28, desc[UR40][R28.64] ;  /* 0x000000281c1c7980 */ /* 0x000f62000c101d00 */
[----:B------:R-:W-:-:S02]  /*12d10*/  IADD3 R65, P6, R156, 0xb000, RZ ;  /* 0x0000b0009c417810 */ /* 0x000fc40007fde0ff */
[----:B------:R-:W-:Y:S01]  /*12d20*/  LOP3.LUT R156, R11, R156, RZ, 0x3c, !PT ;  /* 0x0000009c0b9c7212 */ /* 0x000fe200078e3cff */
[----:B------:R-:W-:Y:S01]  /*12d30*/  IMAD.SHL.U32 R11, R3, 0x2, RZ ;  /* 0x00000002030b7824 */ /* 0x000fe200078e00ff */
[C---:B------:R-:W-:Y:S01]  /*12d40*/  ISETP.GE.AND P1, PT, R193.reuse, UR8, PT ;  /* 0x00000008c1007c0c */ /* 0x040fe2000bf26270 */
[----:B------:R-:W-:Y:S01]  /*12d50*/  VIADD R3, R193, 0x80 ;  /* 0x00000080c1037836 */ /* 0x000fe20000000000 */
[----:B------:R-:W-:Y:S01]  /*12d60*/  LOP3.LUT R56, R57, 0x380, RZ, 0xc0, !PT ;  /* 0x0000038039387812 */ /* 0x000fe200078ec0ff */
[----:B------:R-:W-:Y:S01]  /*12d70*/  IMAD R9, R196, UR5, R9 ;  /* 0x00000005c4097c24 */ /* 0x000fe2000f8e0209 */
[----:B------:R-:W-:Y:S01]  /*12d80*/  SEL R10, RZ, 0x1, P1 ;  /* 0x00000001ff0a7807 */ /* 0x000fe20000800000 */
[----:B------:R-:W-:Y:S01]  /*12d90*/  ULDC.64 UR4, c[0x0][0xbf0] ;  /* 0x0002fc0000047ab9 */ /* 0x000fe20000000a00 */
[----:B------:R-:W-:Y:S01]  /*12da0*/  ISETP.GE.AND P0, PT, R3, UR8, PT ;  /* 0x0000000803007c0c */ /* 0x000fe2000bf06270 */
[----:B-1----:R1:W5:Y:S01]  /*12db0*/  LD.E.128 R12, desc[UR40][R156.64] ;  /* 0x000000289c0c7980 */ /* 0x002362000c101d00 */
[----:B------:R-:W-:Y:S01]  /*12dc0*/  LOP3.LUT R10, R11, 0x2, R10, 0xe2, !PT ;  /* 0x000000020b0a7812 */ /* 0x000fe200078ee20a */
[----:B------:R-:W-:Y:S01]  /*12dd0*/  IMAD R11, R197, 0x20, R152 ;  /* 0x00000020c50b7824 */ /* 0x000fe200078e0298 */
[----:B------:R-:W-:Y:S01]  /*12de0*/  SEL R18, RZ, 0xffffffff, P0 ;  /* 0xffffffffff127807 */ /* 0x000fe20000000000 */
[----:B------:R-:W-:Y:S01]  /*12df0*/  IMAD R21, R20, UR4, RZ ;  /* 0x0000000414157c24 */ /* 0x000fe2000f8e02ff */
[----:B------:R-:W-:Y:S01]  /*12e00*/  LOP3.LUT R60, R61, 0x380, RZ, 0xc0, !PT ;  /* 0x000003803d3c7812 */ /* 0x000fe200078ec0ff */
[----:B------:R-:W-:Y:S01]  /*12e10*/  IMAD.IADD R20, R188, 0x1, R11 ;  /* 0x00000001bc147824 */ /* 0x000fe200078e020b */
[----:B------:R-:W-:Y:S01]  /*12e20*/  LOP3.LUT R64, R65, 0x380, RZ, 0xc0, !PT ;  /* 0x0000038041407812 */ /* 0x000fe200078ec0ff */
[----:B------:R-:W-:Y:S01]  /*12e30*/  IMAD.SHL.U32 R11, R18, 0x4, RZ ;  /* 0x00000004120b7824 */ /* 0x000fe200078e00ff */
[----:B------:R-:W-:Y:S01]  /*12e40*/  SHF.R.U64 R56, R56, 0x3, RZ ;  /* 0x0000000338387819 */ /* 0x000fe200000012ff */
[C---:B------:R-:W-:Y:S01]  /*12e50*/  IMAD R21, R0.reuse, UR5, R21 ;  /* 0x0000000500157c24 */ /* 0x040fe2000f8e0215 */
[----:B------:R-:W5:Y:S01]  /*12e60*/  LD.E.128 R32, desc[UR40][R32.64] ;  /* 0x0000002820207980 */ /* 0x000f62000c101d00 */
[----:B------:R-:W-:Y:S01]  /*12e70*/  IMAD.WIDE.U32 R8, R0, UR4, R8 ;  /* 0x0000000400087c25 */ /* 0x000fe2000f8e0008 */
[----:B------:R-:W-:Y:S01]  /*12e80*/  ISETP.GE.AND P0, PT, R17, UR8, PT ;  /* 0x0000000811007c0c */ /* 0x000fe2000bf06270 */
[----:B------:R-:W-:Y:S01]  /*12e90*/  ULDC.64 UR4, c[0x0][0xbe0] ;  /* 0x0002f80000047ab9 */ /* 0x000fe20000000a00 */
[----:B------:R-:W-:Y:S01]  /*12ea0*/  LOP3.LUT R10, R11, 0x4, R10, 0xe2, !PT ;  /* 0x000000040b0a7812 */ /* 0x000fe200078ee20a */
[----:B0-----:R-:W-:Y:S01]  /*12eb0*/  @P2 IMAD.HI.U32 R0, R20, R85, RZ ;  /* 0x0000005514002227 */ /* 0x001fe200078e00ff */
[----:B------:R-:W-:Y:S01]  /*12ec0*/  SHF.R.U64 R60, R60, 0x3, RZ ;  /* 0x000000033c3c7819 */ /* 0x000fe200000012ff */
[----:B------:R-:W5:Y:S01]  /*12ed0*/  LD.E.128 R36, desc[UR40][R36.64] ;  /* 0x0000002824247980 */ /* 0x000f62000c101d00 */
[----:B------:R-:W-:Y:S01]  /*12ee0*/  SHF.R.U64 R64, R64, 0x3, RZ ;  /* 0x0000000340407819 */ /* 0x000fe200000012ff */
[C---:B------:R-:W-:Y:S01]  /*12ef0*/  VIADD R85, R193.reuse, 0x100 ;  /* 0x00000100c1557836 */ /* 0x040fe20000000000 */
[----:B------:R-:W-:Y:S01]  /*12f00*/  SEL R18, RZ, 0xffffffff, P0 ;  /* 0xffffffffff127807 */ /* 0x000fe20000000000 */
[----:B------:R-:W-:Y:S01]  /*12f10*/  IMAD.MOV.U32 R11, RZ, RZ, R20 ;  /* 0x000000ffff0b7224 */ /* 0x000fe200078e0014 */
[----:B--2---:R-:W-:Y:S01]  /*12f20*/  @P2 SHF.R.U32.HI R11, RZ, R87, R0 ;  /* 0x00000057ff0b2219 */ /* 0x004fe20000011600 */
[----:B------:R-:W-:Y:S01]  /*12f30*/  VIADD R87, R193, 0x140 ;  /* 0x00000140c1577836 */ /* 0x000fe20000000000 */
[----:B------:R-:W-:Y:S01]  /*12f40*/  ISETP.GE.AND P0, PT, R85, UR8, PT ;  /* 0x0000000855007c0c */ /* 0x000fe2000bf06270 */
[----:B------:R-:W-:Y:S01]  /*12f50*/  IMAD.SHL.U32 R89, R18, 0x8, RZ ;  /* 0x0000000812597824 */ /* 0x000fe200078e00ff */
[----:B------:R-:W-:Y:S01]  /*12f60*/  LOP3.LUT R56, R56, R57, RZ, 0x3c, !PT ;  /* 0x0000003938387212 */ /* 0x000fe200078e3cff */
[----:B------:R-:W-:Y:S01]  /*12f70*/  IMAD.IADD R9, R9, 0x1, R21 ;  /* 0x0000000109097824 */ /* 0x000fe200078e0215 */
[----:B------:R-:W-:Y:S01]  /*12f80*/  SEL R0, RZ, 0xffffffff, P0 ;  /* 0xffffffffff007807 */ /* 0x000fe20000000000 */
[----:B------:R-:W-:Y:S01]  /*12f90*/  IMAD.X R57, RZ, RZ, R157, P4 ;  /* 0x000000ffff397224 */ /* 0x000fe200020e069d */
[----:B------:R-:W-:Y:S01]  /*12fa0*/  ISETP.GE.AND P0, PT, R87, UR8, PT ;  /* 0x0000000857007c0c */ /* 0x000fe2000bf06270 */
[--C-:B------:R-:W-:Y:S01]  /*12fb0*/  IMAD.MOV R21, RZ, RZ, -R11.reuse ;  /* 0x000000ffff157224 */ /* 0x100fe200078e0a0b */
[----:B------:R-:W-:Y:S01]  /*12fc0*/  LOP3.LUT R10, R89, 0x8, R10, 0xe2, !PT ;  /* 0x00000008590a7812 */ /* 0x000fe200078ee20a */
[----:B------:R-:W-:Y:S01]  /*12fd0*/  IMAD.SHL.U32 R93, R0, 0x10, RZ ;  /* 0x00000010005d7824 */ /* 0x000fe200078e00ff */
[----:B------:R-:W-:Y:S01]  /*12fe0*/  SHF.R.S32.HI R18, RZ, 0x1f, R11 ;  /* 0x0000001fff127819 */ /* 0x000fe2000001140b */
[----:B------:R-:W5:Y:S01]  /*12ff0*/  LD.E.128 R56, desc[UR40][R56.64] ;  /* 0x0000002838387980 */ /* 0x000f62000c101d00 */
[----:B------:R-:W-:-:S02]  /*13000*/  SEL R0, RZ, 0xffffffff, P0 ;  /* 0xffffffffff007807 */ /* 0x000fc40000000000 */
[----:B------:R-:W-:Y:S01]  /*13010*/  LOP3.LUT R60, R60, R61, RZ, 0x3c, !PT ;  /* 0x0000003d3c3c7212 */ /* 0x000fe200078e3cff */
[--C-:B------:R-:W-:Y:S01]  /*13020*/  IMAD.X R61, RZ, RZ, R157.reuse, P5 ;  /* 0x000000ffff3d7224 */ /* 0x100fe200028e069d */
[----:B------:R-:W-:Y:S01]  /*13030*/  LOP3.LUT R64, R64, R65, RZ, 0x3c, !PT ;  /* 0x0000004140407212 */ /* 0x000fe200078e3cff */
[----:B------:R-:W-:Y:S01]  /*13040*/  IMAD.X R65, RZ, RZ, R157, P6 ;  /* 0x000000ffff417224 */ /* 0x000fe200030e069d */
[----:B------:R-:W-:Y:S01]  /*13050*/  LOP3.LUT R10, R93, 0x10, R10, 0xe2, !PT ;  /* 0x000000105d0a7812 */ /* 0x000fe200078ee20a */
[----:B------:R-:W-:Y:S01]  /*13060*/  IMAD R18, R18, UR4, RZ ;  /* 0x0000000412127c24 */ /* 0x000fe2000f8e02ff */
[----:B------:R-:W5:Y:S01]  /*13070*/  LD.E.128 R72, desc[UR40][R72.64] ;  /* 0x0000002848487980 */ /* 0x000f62000c101d00 */
[----:B------:R-:W-:Y:S02]  /*13080*/  IMAD R21, R91, R21, R20 ;  /* 0x000000155b157224 */ /* 0x000fe400078e0214 */
[----:B------:R-:W-:Y:S01]  /*13090*/  IMAD.SHL.U32 R93, R0, 0x20, RZ ;  /* 0x00000020005d7824 */ /* 0x000fe200078e00ff */
[----:B------:R-:W5:Y:S01]  /*130a0*/  LD.E.128 R60, desc[UR40][R60.64] ;  /* 0x000000283c3c7980 */ /* 0x000f62000c101d00 */
[----:B------:R-:W-:-:S02]  /*130b0*/  IMAD R89, R11, UR5, R18 ;  /* 0x000000050b597c24 */ /* 0x000fc4000f8e0212 */
[----:B------:R-:W-:Y:S01]  /*130c0*/  IMAD.WIDE.U32 R8, R11, UR4, R8 ;  /* 0x000000040b087c25 */ /* 0x000fe2000f8e0008 */
[----:B------:R-:W5:Y:S01]  /*130d0*/  LD.E.128 R64, desc[UR40][R64.64] ;  /* 0x0000002840407980 */ /* 0x000f62000c101d00 */
[----:B------:R-:W-:Y:S01]  /*130e0*/  SHF.R.S32.HI R11, RZ, 0x1f, R21 ;  /* 0x0000001fff0b7819 */ /* 0x000fe20000011415 */
[----:B------:R-:W-:Y:S01]  /*130f0*/  ULDC.64 UR4, c[0x0][0xbd8] ;  /* 0x0002f60000047ab9 */ /* 0x000fe20000000a00 */
[----:B------:R-:W-:Y:S01]  /*13100*/  LOP3.LUT R10, R93, 0x20, R10, 0xe2, !PT ;  /* 0x000000205d0a7812 */ /* 0x000fe200078ee20a */
[----:B------:R-:W-:Y:S01]  /*13110*/  @!PT LDS RZ, [RZ] ;  /* 0x00000000fffff984 */ /* 0x000fe20000000800 */
[----:B------:R-:W-:Y:S01]  /*13120*/  @!PT LDS RZ, [RZ] ;  /* 0x00000000fffff984 */ /* 0x000fe20000000800 */
[----:B------:R-:W-:Y:S01]  /*13130*/  @!PT LDS RZ, [RZ] ;  /* 0x00000000fffff984 */ /* 0x000fe20000000800 */
[----:B------:R-:W-:Y:S01]  /*13140*/  @!PT LDS RZ, [RZ] ;  /* 0x00000000fffff984 */ /* 0x000fe20000000800 */
[----:B------:R0:W-:Y:S06]  /*13150*/  MEMBAR.ALL.CTA ;  /* 0x0000000000007992 */ /* 0x0001ec0000008000 */
[----:B0-----:R-:W0:Y:S01]  /*13160*/  FENCE.VIEW.ASYNC.S ;  /* 0x00000000000073c6 */ /* 0x001e220000000000 */
[----:B------:R-:W-:-:S02]  /*13170*/  VIADD R93, R193, 0x180 ;  /* 0x00000180c15d7836 */ /* 0x000fc40000000000 */
[----:B------:R-:W-:Y:S02]  /*13180*/  IMAD.IADD R9, R9, 0x1, R89 ;  /* 0x0000000109097824 */ /* 0x000fe400078e0259 */
[----:B------:R-:W-:Y:S01]  /*13190*/  IMAD R0, R11, UR4, RZ ;  /* 0x000000040b007c24 */ /* 0x000fe2000f8e02ff */
[----:B------:R-:W-:Y:S01]  /*131a0*/  ISETP.GE.AND P0, PT, R93, UR8, PT ;  /* 0x000000085d007c0c */ /* 0x000fe2000bf06270 */
[----:B------:R-:W-:Y:S02]  /*131b0*/  IMAD R91, R4, R91, RZ ;  /* 0x0000005b045b7224 */ /* 0x000fe400078e02ff */
[----:B------:R-:W-:Y:S01]  /*131c0*/  IMAD.IADD R188, R152, 0x1, R188 ;  /* 0x0000000198bc7824 */ /* 0x000fe200078e02bc */
[----:B------:R-:W-:Y:S01]  /*131d0*/  SEL R11, RZ, 0x40, P0 ;  /* 0x00000040ff0b7807 */ /* 0x000fe20000000000 */
[C---:B------:R-:W-:Y:S02]  /*131e0*/  IMAD R89, R21.reuse, UR5, R0 ;  /* 0x0000000515597c24 */ /* 0x040fe4000f8e0200 */
[----:B------:R-:W-:Y:S01]  /*131f0*/  IMAD.WIDE.U32 R8, R21, UR4, R8 ;  /* 0x0000000415087c25 */ /* 0x000fe2000f8e0008 */
[----:B------:R-:W-:Y:S01]  /*13200*/  UIADD3 UR4, UR38, 0x38820, URZ ;  /* 0x0003882026047890 */ /* 0x000fe2000fffe03f */
[----:B------:R-:W-:-:S02]  /*13210*/  ISETP.GE.AND P0, PT, R188, R91, PT ;  /* 0x0000005bbc00720c */ /* 0x000fc40003f06270 */
[----:B------:R-:W-:Y:S01]  /*13220*/  ISETP.GE.AND P1, PT, R95, UR8, PT ;  /* 0x000000085f007c0c */ /* 0x000fe2000bf26270 */
[----:B------:R-:W-:Y:S01]  /*13230*/  IMAD.IADD R21, R9, 0x1, R89 ;  /* 0x0000000109157824 */ /* 0x000fe200078e0259 */
[----:B------:R-:W-:Y:S01]  /*13240*/  UPRMT UR4, URZ, 0x654, UR4 ;  /* 0x000006543f047896 */ /* 0x000fe20008000004 */
[----:B------:R-:W-:Y:S02]  /*13250*/  LEA R18, P2, R8, UR6, 0x1 ;  /* 0x0000000608127c11 */ /* 0x000fe4000f8408ff */
[----:B------:R-:W-:Y:S02]  /*13260*/  SEL R9, RZ, 0x80, P1 ;  /* 0x00000080ff097807 */ /* 0x000fe40000800000 */
[----:B------:R-:W-:Y:S02]  /*13270*/  LOP3.LUT R0, R10, R11, RZ, 0xfc, !PT ;  /* 0x0000000b0a007212 */ /* 0x000fe400078efcff */
[----:B------:R-:W-:Y:S02]  /*13280*/  LEA.HI.X R84, R8, UR7, R21, 0x1, P2 ;  /* 0x0000000708547c11 */ /* 0x000fe400090f0c15 */
[----:B------:R-:W-:Y:S01]  /*13290*/  LOP3.LUT R4, R0, R9, RZ, 0xfc, !PT ;  /* 0x0000000900047212 */ /* 0x000fe200078efcff */
[----:B0-----:R-:W-:Y:S01]  /*132a0*/  SYNCS.ARRIVE.TRANS64.RED.A1T0 RZ, [UR4], RZ ;  /* 0x000000ffffff79a7 */ /* 0x001fe20008100404 */
[----:B------:R1:W0:Y:S01]  /*132b0*/  SHFL.IDX PT, R8, R18, RZ, 0x181f ;  /* 0x00181fff12087589 */ /* 0x00022200000e0000 */
[----:B------:R-:W-:-:S03]  /*132c0*/  SHF.R.S32.HI R152, RZ, 0x1f, R199 ;  /* 0x0000001fff987819 */ /* 0x000fc600000114c7 */
[----:B------:R1:W2:Y:S01]  /*132d0*/  SHFL.IDX PT, R9, R84, RZ, 0x181f ;  /* 0x00181fff54097589 */ /* 0x0002a200000e0000 */
[----:B------:R-:W-:Y:S05]  /*132e0*/  @P0 BRA `(.L_x_3109) ;  /* 0x0000000000940947 */ /* 0x000fea0003800000 */
[----:B------:R-:W-:Y:S02]  /*132f0*/  ISETP.GE.AND P1, PT, R199, UR8, PT ;  /* 0x00000008c7007c0c */ /* 0x000fe4000bf26270 */
[----:B------:R-:W-:Y:S02]  /*13300*/  ISETP.GE.AND P0, PT, R193, UR8, PT ;  /* 0x00000008c1007c0c */ /* 0x000fe4000bf06270 */
[----:B------:R-:W-:Y:S02]  /*13310*/  ISETP.GE.AND P4, PT, R3, UR8, PT ;  /* 0x0000000803007c0c */ /* 0x000fe4000bf86270 */
[----:B------:R-:W-:Y:S02]  /*13320*/  ISETP.GE.AND P3, PT, R17, UR8, PT ;  /* 0x0000000811007c0c */ /* 0x000fe4000bf66270 */
[----:B------:R-:W-:Y:S02]  /*13330*/  SHF.R.S32.HI R86, RZ, 0x1f, R3 ;  /* 0x0000001fff567819 */ /* 0x000fe40000011403 */
[----:B------:R-:W-:-:S02]  /*13340*/  SHF.R.S32.HI R88, RZ, 0x1f, R17 ;  /* 0x0000001fff587819 */ /* 0x000fc40000011411 */
[----:B------:R-:W-:Y:S02]  /*13350*/  SHF.R.S32.HI R89, RZ, 0x1f, R85 ;  /* 0x0000001fff597819 */ /* 0x000fe40000011455 */
[----:B0-----:R-:W-:Y:S01]  /*13360*/  @!P1 LEA R10, P2, R199, R8, 0x1 ;  /* 0x00000008c70a9211 */ /* 0x001fe200078408ff */
[----:B--2---:R-:W-:-:S03]  /*13370*/  @!P0 IMAD.WIDE R20, R193, 0x2, R8 ;  /* 0x00000002c1148825 */ /* 0x004fc600078e0208 */
[----:B------:R-:W-:Y:S02]  /*13380*/  @!P1 LEA.HI.X R11, R199, R9, R152, 0x1, P2 ;  /* 0x00000009c70b9211 */ /* 0x000fe400010f0c98 */
[----:B------:R-:W-:Y:S01]  /*13390*/  ISETP.GE.AND P2, PT, R85, UR8, PT ;  /* 0x0000000855007c0c */ /* 0x000fe2000bf46270 */
[----:B-----5:R0:W-:Y:S01]  /*133a0*/  @!P0 ST.E.128 desc[UR40][R20.64], R12 ;  /* 0x0000000c14008985 */ /* 0x0201e2000c101d28 */
[----:B------:R-:W-:-:S03]  /*133b0*/  LOP3.LUT P0, RZ, R0, 0x40, RZ, 0xc0, !PT ;  /* 0x0000004000ff7812 */ /* 0x000fc6000780c0ff */
[----:B------:R2:W-:Y:S01]  /*133c0*/  @!P1 ST.E.128 desc[UR40][R10.64], R28 ;  /* 0x0000001c0a009985 */ /* 0x0005e2000c101d28 */
[----:B------:R-:W-:Y:S02]  /*133d0*/  ISETP.GE.AND P1, PT, R87, UR8, PT ;  /* 0x0000000857007c0c */ /* 0x000fe4000bf26270 */
[-C--:B0-----:R-:W-:Y:S02]  /*133e0*/  @!P3 LEA R20, P6, R17, R8.reuse, 0x1 ;  /* 0x000000081114b211 */ /* 0x081fe400078c08ff */
[-C--:B--2---:R-:W-:Y:S02]  /*133f0*/  @!P4 LEA R28, P5, R3, R8.reuse, 0x1 ;  /* 0x00000008031cc211 */ /* 0x084fe400078a08ff */
        /* <DEDUP_REMOVED lines=20> */
.L_x_3109:
[----:B------:R-:W-:Y:S05]  /*13540*/  BSYNC B1 ;  /* 0x0000000000017941 */ /* 0x000fea0003800000 */
.L_x_3108:
[----:B---3--:R-:W-:Y:S01]  /*13550*/  VIADD R10, R188, 0x20 ;  /* 0x00000020bc0a7836 */ /* 0x008fe20000000000 */
[----:B--2---:R2:W3:Y:S04]  /*13560*/  SHFL.IDX PT, R9, R84, 0x1, 0x181f ;  /* 0x00381f0054097f89 */ /* 0x0044e800000e0000 */
[----:B------:R-:W-:Y:S01]  /*13570*/  ISETP.GE.AND P0, PT, R10, R91, PT ;  /* 0x0000005b0a00720c */ /* 0x000fe20003f06270 */
[----:B0-----:R2:W0:-:S12]  /*13580*/  SHFL.IDX PT, R8, R18, 0x1, 0x181f ;  /* 0x00381f0012087f89 */ /* 0x00141800000e0000 */
[----:B--2---:R-:W-:Y:S05]  /*13590*/  @P0 BRA `(.L_x_3110) ;  /* 0x0000002400e40947 */ /* 0x004fea0003800000 */
[----:B------:R-:W-:Y:S02]  /*135a0*/  ISETP.GE.AND P0, PT, R193, UR8, PT ;  /* 0x00000008c1007c0c */ /* 0x000fe4000bf06270 */
[----:B------:R-:W-:Y:S02]  /*135b0*/  ISETP.GE.AND P4, PT, R199, UR8, PT ;  /* 0x00000008c7007c0c */ /* 0x000fe4000bf86270 */
[----:B------:R-:W-:Y:S02]  /*135c0*/  ISETP.GE.AND P3, PT, R3, UR8, PT ;  /* 0x0000000803007c0c */ /* 0x000fe4000bf66270 */
[----:B------:R-:W-:Y:S02]  /*135d0*/  ISETP.GE.AND P2, PT, R17, UR8, PT ;  /* 0x0000000811007c0c */ /* 0x000fe4000bf46270 */
[----:B------:R-:W-:Y:S02]  /*135e0*/  ISETP.GE.AND P1, PT, R85, UR8, PT ;  /* 0x0000000855007c0c */ /* 0x000fe4000bf26270 */
[----:B-----5:R-:W-:-:S02]  /*135f0*/  SHF.R.S32.HI R13, RZ, 0x1f, R3 ;  /* 0x0000001fff0d7819 */ /* 0x020fc40000011403 */
[----:B------:R-:W-:Y:S01]  /*13600*/  SHF.R.S32.HI R15, RZ, 0x1f, R17 ;  /* 0x0000001fff0f7819 */ /* 0x000fe20000011411 */
[----:B0--3--:R-:W-:Y:S02]  /*13610*/  @!P0 IMAD.WIDE R20, R193, 0x2, R8 ;  /* 0x00000002c1148825 */ /* 0x009fe400078e0208 */
[-C--:B------:R-:W-:Y:S02]  /*13620*/  @!P4 LEA R10, P5, R199, R8.reuse, 0x1 ;  /* 0x00000008c70ac211 */ /* 0x080fe400078a08ff */
[-C--:B------:R-:W-:Y:S01]  /*13630*/  @!P3 LEA R12, P6, R3, R8.reuse, 0x1 ;  /* 0x00000008030cb211 */ /* 0x080fe200078c08ff */
[----:B------:R0:W-:Y:S01]  /*13640*/  @!P0 ST.E.128 desc[UR40][R20.64], R24 ;  /* 0x0000001814008985 */ /* 0x0001e2000c101d28 */
[----:B------:R-:W-:Y:S02]  /*13650*/  ISETP.GE.AND P0, PT, R87, UR8, PT ;  /* 0x0000000857007c0c */ /* 0x000fe4000bf06270 */
[----:B------:R-:W-:Y:S02]  /*13660*/  @!P4 LEA.HI.X R11, R199, R9, R152, 0x1, P5 ;  /* 0x00000009c70bc211 */ /* 0x000fe400028f0c98 */
[----:B------:R-:W-:-:S02]  /*13670*/  @!P2 LEA R14, P5, R17, R8, 0x1 ;  /* 0x00000008110ea211 */ /* 0x000fc400078a08ff */
        /* <DEDUP_REMOVED lines=14> */
[C---:B------:R-:W-:Y:S01]  /*13760*/  @P6 LEA R26, P5, R93.reuse, R8, 0x1 ;  /* 0x000000085d1a6211 */ /* 0x040fe200078a08ff */
        /* <DEDUP_REMOVED lines=10> */
.L_x_3107:
[----:B------:R-:W2:Y:S01]  /*13810*/  LDC R10, c[0x0][0xce8] ;  /* 0x00033a00ff0a7b82 */ /* 0x000ea20000000800 */
[----:B------:R-:W-:Y:S01]  /*13820*/  ULDC.64 UR4, c[0x0][0xc08] ;  /* 0x0003020000047ab9 */ /* 0x000fe20000000a00 */
[----:B01----:R-:W-:Y:S01]  /*13830*/  SHF.R.S32.HI R13, RZ, 0x1f, R0 ;  /* 0x0000001fff0d7819 */ /* 0x003fe20000011400 */
[----:B------:R-:W-:Y:S01]  /*13840*/  IMAD R9, R9, UR4, RZ ;  /* 0x0000000409097c24 */ /* 0x000fe2000f8e02ff */
[----:B------:R-:W-:Y:S01]  /*13850*/  ULDC.64 UR6, c[0x0][0xc30] ;  /* 0x00030c0000067ab9 */ /* 0x000fe20000000a00 */
        /* <DEDUP_REMOVED lines=9> */
[----:B------:R-:W-:Y:S01]  /*138f0*/  VIADD R183, R23, 0x8 ;  /* 0x0000000817b77836 */ /* 0x000fe20000000000 */
[----:B------:R-:W-:Y:S01]  /*13900*/  SHF.R.S32.HI R154, RZ, 0x1f, R204 ;  /* 0x0000001fff9a7819 */ /* 0x000fe200000114cc */
[C---:B------:R-:W-:Y:S01]  /*13910*/  IMAD.WIDE.U32 R8, R196.reuse, UR4, R8 ;  /* 0x00000004c4087c25 */ /* 0x040fe2000f8e0008 */
[----:B------:R-:W-:Y:S02]  /*13920*/  SHF.R.S32.HI R155, RZ, 0x1f, R205 ;  /* 0x0000001fff9b7819 */ /* 0x000fe400000114cd */
[----:B------:R-:W-:Y:S01]  /*13930*/  SHF.R.S32.HI R156, RZ, 0x1f, R206 ;  /* 0x0000001fff9c7819 */ /* 0x000fe200000114ce */
[----:B------:R-:W-:Y:S01]  /*13940*/  IMAD R9, R196, UR5, R9 ;  /* 0x00000005c4097c24 */ /* 0x000fe2000f8e0209 */
[----:B------:R-:W-:Y:S01]  /*13950*/  ULDC.64 UR4, c[0x0][0xc40] ;  /* 0x0003100000047ab9 */ /* 0x000fe20000000a00 */
[----:B------:R-:W-:Y:S01]  /*13960*/  SHF.R.S32.HI R157, RZ, 0x1f, R207 ;  /* 0x0000001fff9d7819 */ /* 0x000fe200000114cf */
[----:B------:R-:W-:Y:S01]  /*13970*/  IMAD R13, R13, UR4, RZ ;  /* 0x000000040d0d7c24 */ /* 0x000fe2000f8e02ff */
[----:B--2---:R-:W-:Y:S01]  /*13980*/  ISETP.NE.AND P0, PT, R10, 0x1, PT ;  /* 0x000000010a00780c */ /* 0x004fe20003f05270 */
[----:B------:R-:W-:Y:S01]  /*13990*/  IMAD.WIDE.U32 R8, R0, UR4, R8 ;  /* 0x0000000400087c25 */ /* 0x000fe2000f8e0008 */
[----:B------:R-:W-:-:S02]  /*139a0*/  SHF.R.S32.HI R158, RZ, 0x1f, R208 ;  /* 0x0000001fff9e7819 */ /* 0x000fc400000114d0 */
[----:B------:R-:W-:Y:S01]  /*139b0*/  SHF.R.S32.HI R159, RZ, 0x1f, R209 ;  /* 0x0000001fff9f7819 */ /* 0x000fe200000114d1 */
[----:B------:R-:W-:Y:S01]  /*139c0*/  IMAD R13, R0, UR5, R13 ;  /* 0x00000005000d7c24 */ /* 0x000fe2000f8e020d */
[----:B------:R-:W-:Y:S01]  /*139d0*/  ULDC.64 UR4, c[0x0][0xc48] ;  /* 0x0003120000047ab9 */ /* 0x000fe20000000a00 */
[----:B------:R-:W-:Y:S01]  /*139e0*/  IMAD.IADD R0, R194, 0x1, R188 ;  /* 0x00000001c2007824 */ /* 0x000fe200078e02bc */
[----:B------:R-:W-:Y:S01]  /*139f0*/  SHF.R.S32.HI R160, RZ, 0x1f, R210 ;  /* 0x0000001fffa07819 */ /* 0x000fe200000114d2 */
[----:B------:R-:W-:Y:S01]  /*13a00*/  IMAD.IADD R9, R9, 0x1, R13 ;  /* 0x0000000109097824 */ /* 0x000fe200078e020d */
[----:B------:R-:W-:Y:S01]  /*13a10*/  SHF.R.S32.HI R161, RZ, 0x1f, R211 ;  /* 0x0000001fffa17819 */ /* 0x000fe200000114d3 */
[----:B------:R-:W-:Y:S01]  /*13a20*/  IMAD R4, R4, R10, RZ ;  /* 0x0000000a04047224 */ /* 0x000fe200078e02ff */
[----:B------:R-:W-:Y:S01]  /*13a30*/  SHF.R.S32.HI R162, RZ, 0x1f, R212 ;  /* 0x0000001fffa27819 */ /* 0x000fe200000114d4 */
[----:B------:R-:W0:Y:S01]  /*13a40*/  @P0 LDC R3, c[0x0][0xcec] ;  /* 0x00033b00ff030b82 */ /* 0x000e220000000800 */
[----:B------:R-:W-:Y:S01]  /*13a50*/  IMAD.WIDE.U32 R8, R200, UR4, R8 ;  /* 0x00000004c8087c25 */ /* 0x000fe2000f8e0008 */
[----:B------:R-:W-:-:S02]  /*13a60*/  SHF.R.S32.HI R163, RZ, 0x1f, R213 ;  /* 0x0000001fffa37819 */ /* 0x000fc400000114d5 */
[----:B------:R-:W-:Y:S01]  /*13a70*/  SHF.R.S32.HI R164, RZ, 0x1f, R214 ;  /* 0x0000001fffa47819 */ /* 0x000fe200000114d6 */
[----:B------:R-:W-:Y:S01]  /*13a80*/  IMAD R9, R200, UR5, R9 ;  /* 0x00000005c8097c24 */ /* 0x000fe2000f8e0209 */
[----:B------:R-:W-:Y:S01]  /*13a90*/  ULDC.64 UR4, c[0x0][0xc28] ;  /* 0x00030a0000047ab9 */ /* 0x000fe20000000a00 */
[----:B------:R-:W-:Y:S01]  /*13aa0*/  IMAD.IADD R188, R22, 0x1, R188 ;  /* 0x0000000116bc7824 */ /* 0x000fe200078e02bc */
[----:B------:R-:W1:Y:S01]  /*13ab0*/  @P0 LDC R11, c[0x0][0xcf0] ;  /* 0x00033c00ff0b0b82 */ /* 0x000e620000000800 */
        /* <DEDUP_REMOVED lines=9> */
[----:B------:R-:W-:Y:S01]  /*13b50*/  SHF.R.S32.HI R172, RZ, 0x1f, R222 ;  /* 0x0000001fffac7819 */ /* 0x000fe200000114de */
[----:B0-----:R-:W-:Y:S01]  /*13b60*/  @P0 IMAD.HI.U32 R12, R0, R3, RZ ;  /* 0x00000003000c0227 */ /* 0x001fe200078e00ff */
[----:B------:R-:W-:Y:S02]  /*13b70*/  SHF.R.S32.HI R173, RZ, 0x1f, R223 ;  /* 0x0000001fffad7819 */ /* 0x000fe400000114df */
[----:B------:R-:W-:Y:S01]  /*13b80*/  SHF.R.S32.HI R174, RZ, 0x1f, R224 ;  /* 0x0000001fffae7819 */ /* 0x000fe200000114e0 */
[----:B------:R-:W-:Y:S01]  /*13b90*/  IMAD.MOV.U32 R3, RZ, RZ, R0 ;  /* 0x000000ffff037224 */ /* 0x000fe200078e0000 */
[----:B------:R-:W-:-:S02]  /*13ba0*/  SHF.R.S32.HI R175, RZ, 0x1f, R225 ;  /* 0x0000001fffaf7819 */ /* 0x000fc400000114e1 */
[----:B------:R-:W-:Y:S02]  /*13bb0*/  SHF.R.S32.HI R176, RZ, 0x1f, R226 ;  /* 0x0000001fffb07819 */ /* 0x000fe400000114e2 */
[----:B-1----:R-:W-:Y:S02]  /*13bc0*/  @P0 SHF.R.U32.HI R3, RZ, R11, R12 ;  /* 0x0000000bff030219 */ /* 0x002fe4000001160c */
[----:B------:R-:W-:Y:S02]  /*13bd0*/  SHF.R.S32.HI R177, RZ, 0x1f, R227 ;  /* 0x0000001fffb17819 */ /* 0x000fe400000114e3 */
[--C-:B------:R-:W-:Y:S01]  /*13be0*/  SHF.R.S32.HI R11, RZ, 0x1f, R3.reuse ;  /* 0x0000001fff0b7819 */ /* 0x100fe20000011403 */
[----:B------:R-:W-:Y:S01]  /*13bf0*/  IMAD.MOV R13, RZ, RZ, -R3 ;  /* 0x000000ffff0d7224 */ /* 0x000fe200078e0a03 */
[----:B------:R-:W-:Y:S01]  /*13c00*/  SHF.R.S32.HI R178, RZ, 0x1f, R228 ;  /* 0x0000001fffb27819 */ /* 0x000fe200000114e4 */
[----:B------:R-:W-:Y:S01]  /*13c10*/  IMAD.WIDE.U32 R8, R3, UR6, R8 ;  /* 0x0000000603087c25 */ /* 0x000fe2000f8e0008 */
[----:B------:R-:W-:-:S02]  /*13c20*/  SHF.R.S32.HI R179, RZ, 0x1f, R229 ;  /* 0x0000001fffb37819 */ /* 0x000fc400000114e5 */
[----:B------:R-:W-:Y:S01]  /*13c30*/  SHF.R.S32.HI R181, RZ, 0x1f, R181 ;  /* 0x0000001fffb57819 */ /* 0x000fe200000114b5 */
[----:B------:R-:W-:Y:S01]  /*13c40*/  IMAD R12, R11, UR6, RZ ;  /* 0x000000060b0c7c24 */ /* 0x000fe2000f8e02ff */
[----:B------:R-:W-:Y:S01]  /*13c50*/  SHF.R.S32.HI R183, RZ, 0x1f, R183 ;  /* 0x0000001fffb77819 */ /* 0x000fe200000114b7 */
[----:B------:R-:W-:Y:S01]  /*13c60*/  IMAD R11, R10, R13, R0 ;  /* 0x0000000d0a0b7224 */ /* 0x000fe200078e0200 */
[----:B------:R-:W-:Y:S01]  /*13c70*/  SHF.R.S32.HI R184, RZ, 0x1f, R23 ;  /* 0x0000001fffb87819 */ /* 0x000fe20000011417 */
[----:B------:R-:W-:-:S03]  /*13c80*/  IMAD R13, R3, UR7, R12 ;  /* 0x00000007030d7c24 */ /* 0x000fc6000f8e020c */
        /* <DEDUP_REMOVED lines=8> */
[----:B------:R-:W-:-:S03]  /*13d10*/  UIADD3 UR4, UR38, 0x38820, URZ ;  /* 0x0003882026047890 */ /* 0x000fc6000fffe03f */
[----:B------:R0:W1:Y:S01]  /*13d20*/  SHFL.IDX PT, R15, R0, RZ, 0x1c1f ;  /* 0x001c1fff000f7589 */ /* 0x00006200000e0000 */
[----:B------:R-:W-:Y:S01]  /*13d30*/  LEA.HI.X R3, R8, UR5, R3, 0x2, P0 ;  /* 0x0000000508037c11 */ /* 0x000fe200080f1403 */
[----:B------:R-:W-:Y:S01]  /*13d40*/  UPRMT UR4, URZ, 0x654, UR4 ;  /* 0x000006543f047896 */ /* 0x000fe20008000004 */
[----:B------:R-:W-:-:S03]  /*13d50*/  ISETP.GE.AND P0, PT, R188, R4, PT ;  /* 0x00000004bc00720c */ /* 0x000fc60003f06270 */
[----:B------:R0:W2:Y:S05]  /*13d60*/  SHFL.IDX PT, R14, R3, RZ, 0x1c1f ;  /* 0x001c1fff030e7589 */ /* 0x0000aa00000e0000 */
[----:B------:R-:W-:Y:S05]  /*13d70*/  SYNCS.ARRIVE.TRANS64.RED.A1T0 RZ, [UR4], RZ ;  /* 0x000000ffffff79a7 */ /* 0x000fea0008100404 */
        /* <DEDUP_REMOVED lines=40> */
[CC--:B-1----:R-:W-:Y:S02]  /*14000*/  @!P4 LEA R10, P2, R223.reuse, R15.reuse, 0x2 ;  /* 0x0000000fdf0ac211 */ /* 0x0c2fe400078410ff */
        /* <DEDUP_REMOVED lines=89> */
.L_x_3112:
[----:B------:R-:W-:Y:S05]  /*145a0*/  BSYNC B1 ;  /* 0x0000000000017941 */ /* 0x000fea0003800000 */
.L_x_3111:
[----:B0-----:R-:W-:Y:S01]  /*145b0*/  VIADD R9, R188, 0x8 ;  /* 0x00000008bc097836 */ /* 0x001fe20000000000 */
[----:B------:R4:W0:Y:S04]  /*145c0*/  SHFL.IDX PT, R18, R3, 0x1, 0x1c1f ;  /* 0x003c1f0003127f89 */ /* 0x00082800000e0000 */
[----:B------:R-:W-:Y:S01]  /*145d0*/  ISETP.GE.AND P0, PT, R9, R4, PT ;  /* 0x000000040900720c */ /* 0x000fe20003f06270 */
[----:B------:R-:W3:-:S12]  /*145e0*/  SHFL.IDX PT, R0, R0, 0x1, 0x1c1f ;  /* 0x003c1f0000007f89 */ /* 0x000ed800000e0000 */
[----:B----4-:R-:W-:Y:S05]  /*145f0*/  @P0 BRA `(.L_x_3110) ;  /* 0x0000001400cc0947 */ /* 0x010fea0003800000 */
[----:B------:R-:W-:Y:S02]  /*14600*/  ULDC UR4, c[0x0][0xbc8] ;  /* 0x0002f20000047ab9 */ /* 0x000fe40000000800 */
[----:B------:R-:W-:Y:S02]  /*14610*/  ISETP.GE.AND P4, PT, R23, UR4, PT ;  /* 0x0000000417007c0c */ /* 0x000fe4000bf86270 */
[----:B------:R-:W-:Y:S02]  /*14620*/  ISETP.GE.AND P2, PT, R182, UR4, PT ;  /* 0x00000004b6007c0c */ /* 0x000fe4000bf46270 */
[----:B------:R-:W-:Y:S02]  /*14630*/  ISETP.GE.AND P1, PT, R180, UR4, PT ;  /* 0x00000004b4007c0c */ /* 0x000fe4000bf26270 */
[----:B------:R-:W-:-:S07]  /*14640*/  ISETP.GE.AND P0, PT, R229, UR4, PT ;  /* 0x00000004e5007c0c */ /* 0x000fce000bf06270 */
[----:B---3--:R-:W-:-:S04]  /*14650*/  @!P4 LEA R8, P3, R23, R0, 0x2 ;  /* 0x000000001708c211 */ /* 0x008fc800078610ff */
[----:B0-----:R-:W-:Y:S02]  /*14660*/  @!P4 LEA.HI.X R9, R23, R18, R184, 0x2, P3 ;  /* 0x000000121709c211 */ /* 0x001fe400018f14b8 */
[----:B------:R-:W-:Y:S02]  /*14670*/  ISETP.GE.AND P3, PT, R228, UR4, PT ;  /* 0x00000004e4007c0c */ /* 0x000fe4000bf66270 */
[C---:B------:R-:W-:Y:S01]  /*14680*/  @!P1 LEA R10, P5, R180.reuse, R0, 0x2 ;  /* 0x00000000b40a9211 */ /* 0x040fe200078a10ff */
        /* <DEDUP_REMOVED lines=19> */
[----:B----4-:R-:W-:Y:S01]  /*147c0*/  @!P5 LEA R12, P6, R226, R0, 0x2 ;  /* 0x00000000e20cd211 */ /* 0x010fe200078c10ff */
[----:B------:R3:W-:Y:S01]  /*147d0*/  @!P4 ST.E.64 desc[UR40][R10.64], R46 ;  /* 0x0000002e0a00c985 */ /* 0x0007e2000c101b28 */
[----:B------:R-:W-:Y:S02]  /*147e0*/  ISETP.GE.AND P3, PT, R222, UR4, PT ;  /* 0x00000004de007c0c */ /* 0x000fe4000bf66270 */
[----:B------:R-:W-:-:S02]  /*147f0*/  @!P5 LEA.HI.X R13, R226, R18, R176, 0x2, P6 ;  /* 0x00000012e20dd211 */ /* 0x000fc400030f14b0 */
[-C--:B--2---:R-:W-:Y:S02]  /*14800*/  @!P0 LEA R14, P6, R225, R0.reuse, 0x2 ;  /* 0x00000000e10e8211 */ /* 0x084fe400078c10ff */
        /* <DEDUP_REMOVED lines=98> */
.L_x_3104:
[----:B------:R-:W1:Y:S01]  /*14e30*/  LDC.64 R12, c[0x0][0xd08] ;  /* 0x00034200ff0c7b82 */ /* 0x000e620000000a00 */
[----:B------:R-:W-:-:S07]  /*14e40*/  IMAD.MOV.U32 R3, RZ, RZ, RZ ;  /* 0x000000ffff037224 */ /* 0x000fce00078e00ff */
[----:B------:R-:W2:Y:S08]  /*14e50*/  LDC.64 R10, c[0x0][0xd00] ;  /* 0x00034000ff0a7b82 */ /* 0x000eb00000000a00 */
[----:B------:R-:W3:Y:S01]  /*14e60*/  LDC.64 R8, c[0x0][0xd00] ;  /* 0x00034000ff087b82 */ /* 0x000ee20000000a00 */
[----:B-1----:R-:W-:-:S04]  /*14e70*/  ISETP.NE.U32.AND P0, PT, R12, RZ, PT ;  /* 0x000000ff0c00720c */ /* 0x002fc80003f05070 */
[----:B------:R-:W-:Y:S02]  /*14e80*/  ISETP.NE.AND.EX P1, PT, R13, RZ, PT, P0 ;  /* 0x000000ff0d00720c */ /* 0x000fe40003f25300 */
[----:B--2---:R-:W-:-:S04]  /*14e90*/  ISETP.NE.U32.AND P0, PT, R10, RZ, PT ;  /* 0x000000ff0a00720c */ /* 0x004fc80003f05070 */
[----:B------:R-:W-:Y:S01]  /*14ea0*/  ISETP.NE.AND.EX P0, PT, R11, RZ, PT, P0 ;  /* 0x000000ff0b00720c */ /* 0x000fe20003f05300 */
[----:B------:R-:W-:Y:S01]  /*14eb0*/  ULDC UR4, c[0x0][0xb88] ;  /* 0x0002e20000047ab9 */ /* 0x000fe20000000800 */
[----:B---3--:R-:W-:-:S05]  /*14ec0*/  IMAD.WIDE R8, R198, 0x4, R8 ;  /* 0x00000004c6087825 */ /* 0x008fca00078e0208 */
[----:B------:R-:W1:Y:S01]  /*14ed0*/  @P1 LDC.64 R10, c[0x0][0xd08] ;  /* 0x00034200ff0a1b82 */ /* 0x000e620000000a00 */
[----:B0-----:R-:W-:-:S05]  /*14ee0*/  IMAD.U32 R4, RZ, RZ, UR4 ;  /* 0x00000004ff047e24 */ /* 0x001fca000f8e00ff */
[----:B------:R0:W5:Y:S01]  /*14ef0*/  @P0 LDG.E R3, desc[UR40][R8.64] ;  /* 0x0000002808030981 */ /* 0x000162000c1e1900 */
[----:B-1----:R-:W-:-:S05]  /*14f00*/  @P1 IMAD.WIDE R10, R198, 0x4, R10 ;  /* 0x00000004c60a1825 */ /* 0x002fca00078e020a */
[----:B------:R0:W5:Y:S01]  /*14f10*/  @P1 LDG.E R4, desc[UR40][R10.64] ;  /* 0x000000280a041981 */ /* 0x000162000c1e1900 */
[----:B------:R-:W-:Y:S02]  /*14f20*/  ISETP.NE.AND P2, PT, R0, RZ, PT ;  /* 0x000000ff0000720c */ /* 0x000fe40003f45270 */
[----:B------:R-:W-:Y:S01]  /*14f30*/  SHF.R.S32.HI R28, RZ, 0x1f, R198 ;  /* 0x0000001fff1c7819 */ /* 0x000fe200000114c6 */
[----:B------:R-:W1:Y:S10]  /*14f40*/  S2R R13, SR_TID.X ;  /* 0x00000000000d7919 */ /* 0x000e740000002100 */
[----:B------:R-:W2:Y:S01]  /*14f50*/  @!P2 LDC R0, c[0x0][0xbd4] ;  /* 0x0002f500ff00ab82 */ /* 0x000ea20000000800 */
[----:B-1----:R-:W-:Y:S01]  /*14f60*/  VIADD R12, R13, 0xffffff80 ;  /* 0xffffff800d0c7836 */ /* 0x002fe20000000000 */
[----:B--2---:R-:W-:-:S04]  /*14f70*/  ISETP.GT.AND P2, PT, R0, 0x1, PT ;  /* 0x000000010000780c */ /* 0x004fc80003f44270 */
[----:B------:R-:W-:Y:S01]  /*14f80*/  ISETP.GT.AND P3, PT, R12, 0x3f, PT ;  /* 0x0000003f0c00780c */ /* 0x000fe20003f64270 */
[----:B0-----:R-:W-:-:S12]  /*14f90*/  @P1 BRA `(.L_x_3113) ;  /* 0x0000000000101947 */ /* 0x001fd80003800000 */
[----:B------:R-:W-:Y:S05]  /*14fa0*/  @!P0 BRA `(.L_x_3113) ;  /* 0x00000000000c8947 */ /* 0x000fea0003800000 */
[----:B------:R-:W2:Y:S04]  /*14fb0*/  LDG.E R11, desc[UR40][R8.64] ;  /* 0x00000028080b7981 */ /* 0x000ea8000c1e1900 */
[----:B-----5:R-:W2:Y:S02]  /*14fc0*/  LDG.E R4, desc[UR40][R8.64+0x4] ;  /* 0x0000042808047981 */ /* 0x020ea4000c1e1900 */
[----:B--2---:R-:W-:-:S07]  /*14fd0*/  IMAD.IADD R4, R4, 0x1, -R11 ;  /* 0x0000000104047824 */ /* 0x004fce00078e0a0b */
.L_x_3113:
[----:B------:R-:W-:Y:S01]  /*14fe0*/  BSSY B1, `(.L_x_3114) ;  /* 0x0000036000017945 */ /* 0x000fe20003800000 */
[----:B------:R-:W-:Y:S02]  /*14ff0*/  SEL R31, R198, RZ, !P0 ;  /* 0x000000ffc61f7207 */ /* 0x000fe40004000000 */
[----:B------:R-:W-:Y:S02]  /*15000*/  SEL R28, R28, RZ, !P0 ;  /* 0x000000ff1c1c7207 */ /* 0x000fe40004000000 */
[----:B-----5:R-:W-:Y:S01]  /*15010*/  SHF.R.S32.HI R26, RZ, 0x1f, R3 ;  /* 0x0000001fff1a7819 */ /* 0x020fe20000011403 */
[----:B------:R-:W-:Y:S06]  /*15020*/  @P3 BRA `(.L_x_3115) ;  /* 0x0000000000c43947 */ /* 0x000fec0003800000 */
[----:B------:R-:W0:Y:S01]  /*15030*/  LDC R33, c[0x0][0xce8] ;  /* 0x00033a00ff217b82 */ /* 0x000e220000000800 */
[----:B------:R-:W-:Y:S01]  /*15040*/  IADD3 R30, R188, -0x80, R13 ;  /* 0xffffff80bc1e7810 */ /* 0x000fe20007ffe00d */
[----:B0-----:R-:W-:-:S05]  /*15050*/  IMAD R8, R4, R33, RZ ;  /* 0x0000002104087224 */ /* 0x001fca00078e02ff */
[----:B------:R-:W-:-:S13]  /*15060*/  ISETP.GE.AND P0, PT, R30, R8, PT ;  /* 0x000000081e00720c */ /* 0x000fda0003f06270 */
[----:B------:R-:W-:Y:S05]  /*15070*/  @P0 BRA `(.L_x_3115) ;  /* 0x0000000000b00947 */ /* 0x000fea0003800000 */
[----:B------:R-:W-:Y:S01]  /*15080*/  ISETP.NE.AND P1, PT, R33, 0x1, PT ;  /* 0x000000012100780c */ /* 0x000fe20003f25270 */
[----:B------:R-:W-:Y:S01]  /*15090*/  IMAD.MOV.U32 R18, RZ, RZ, 0xab8 ;  /* 0x00000ab8ff127424 */ /* 0x000fe200078e00ff */
[----:B------:R-:W-:Y:S01]  /*150a0*/  ISETP.GT.AND P0, PT, R0, 0x1, PT ;  /* 0x000000010000780c */ /* 0x000fe20003f04270 */
[----:B------:R-:W0:Y:S01]  /*150b0*/  LDC.64 R8, c[0x0][0xca8] ;  /* 0x00032a00ff087b82 */ /* 0x000e220000000a00 */
[----:B------:R-:W-:Y:S01]  /*150c0*/  LOP3.LUT R200, R200, 0xff, RZ, 0xc0, !PT ;  /* 0x000000ffc8c87812 */ /* 0x000fe200078ec0ff */
[----:B------:R-:W-:Y:S01]  /*150d0*/  IMAD.MOV.U32 R27, RZ, RZ, R30 ;  /* 0x000000ffff1b7224 */ /* 0x000fe200078e001e */
[----:B------:R-:W-:-:S05]  /*150e0*/  SEL R18, R18, 0xa78, P0 ;  /* 0x00000a7812127807 */ /* 0x000fca0000000000 */
[----:B------:R-:W1:Y:S08]  /*150f0*/  LDC.64 R20, c[0x0][R18+0x220] ;  /* 0x0000880012147b82 */ /* 0x000e700000000a00 */
[----:B------:R-:W2:Y:S08]  /*15100*/  @P1 LDC R17, c[0x0][0xcec] ;  /* 0x00033b00ff111b82 */ /* 0x000eb00000000800 */
[----:B------:R-:W3:Y:S08]  /*15110*/  LDC.64 R14, c[0x0][R18+0x218] ;  /* 0x00008600120e7b82 */ /* 0x000ef00000000a00 */
[----:B------:R-:W4:Y:S01]  /*15120*/  @P1 LDC R35, c[0x0][0xcf0] ;  /* 0x00033c00ff231b82 */ /* 0x000f220000000800 */
[----:B-1----:R-:W-:-:S07]  /*15130*/  IMAD.WIDE.U32 R24, R20, R31, RZ ;  /* 0x0000001f14187225 */ /* 0x002fce00078e00ff */
[----:B------:R-:W1:Y:S01]  /*15140*/  LDC.64 R12, c[0x0][R18+0x228] ;  /* 0x00008a00120c7b82 */ /* 0x000e620000000a00 */
[----:B--2---:R-:W-:-:S04]  /*15150*/  @P1 IMAD.HI.U32 R0, R30, R17, RZ ;  /* 0x000000111e001227 */ /* 0x004fc800078e00ff */
[----:B------:R-:W-:-:S03]  /*15160*/  IMAD R17, R21, R31, RZ ;  /* 0x0000001f15117224 */ /* 0x000fc600078e02ff */
[----:B------:R-:W2:Y:S01]  /*15170*/  LDC.64 R10, c[0x0][R18+0x210] ;  /* 0x00008400120a7b82 */ /* 0x000ea20000000a00 */
[----:B------:R-:W-:Y:S01]  /*15180*/  IMAD R21, R20, R28, R17 ;  /* 0x0000001c14157224 */ /* 0x000fe200078e0211 */
[----:B------:R-:W-:Y:S01]  /*15190*/  SEL R17, R200, RZ, P0 ;  /* 0x000000ffc8117207 */ /* 0x000fe20000000000 */
[-C--:B---3--:R-:W-:Y:S02]  /*151a0*/  IMAD R29, R15, R196.reuse, RZ ;  /* 0x000000c40f1d7224 */ /* 0x088fe400078e02ff */
[----:B------:R-:W-:Y:S01]  /*151b0*/  IMAD.WIDE.U32 R14, R14, R196, RZ ;  /* 0x000000c40e0e7225 */ /* 0x000fe200078e00ff */
[----:B----4-:R-:W-:Y:S02]  /*151c0*/  @P1 SHF.R.U32.HI R27, RZ, R35, R0 ;  /* 0x00000023ff1b1219 */ /* 0x010fe40000011600 */
[----:B0-----:R-:W0:Y:S01]  /*151d0*/  @!P0 LDC R8, c[0x0][0xc50] ;  /* 0x00031400ff088b82 */ /* 0x001e220000000800 */
[----:B------:R-:W-:Y:S01]  /*151e0*/  IMAD.IADD R0, R25, 0x1, R21 ;  /* 0x0000000119007824 */ /* 0x000fe200078e0215 */
[----:B------:R-:W-:Y:S01]  /*151f0*/  IADD3 R14, P1, P3, R24, R14, R3 ;  /* 0x0000000e180e7210 */ /* 0x000fe20007b3e003 */
[----:B------:R-:W-:-:S02]  /*15200*/  IMAD.IADD R29, R15, 0x1, R29 ;  /* 0x000000010f1d7824 */ /* 0x000fc400078e021d */
[----:B------:R-:W-:Y:S02]  /*15210*/  IMAD.MOV R15, RZ, RZ, -R27 ;  /* 0x000000ffff0f7224 */ /* 0x000fe400078e0a1b */
[-C--:B-1----:R-:W-:Y:S01]  /*15220*/  IMAD R21, R13, R17.reuse, RZ ;  /* 0x000000110d157224 */ /* 0x082fe200078e02ff */
[----:B------:R-:W1:Y:S01]  /*15230*/  @!P0 LDC R9, c[0x0][0xc54] ;  /* 0x00031500ff098b82 */ /* 0x000e620000000800 */
[----:B------:R-:W-:Y:S01]  /*15240*/  IMAD.WIDE.U32 R12, R12, R17, RZ ;  /* 0x000000110c0c7225 */ /* 0x000fe200078e00ff */
[----:B------:R-:W-:-:S03]  /*15250*/  IADD3.X R0, R0, R29, R26, P1, P3 ;  /* 0x0000001d00007210 */ /* 0x000fc60000fe641a */
[----:B------:R-:W-:Y:S01]  /*15260*/  IMAD R15, R33, R15, R30 ;  /* 0x0000000f210f7224 */ /* 0x000fe200078e021e */
[----:B------:R-:W-:Y:S01]  /*15270*/  IADD3 R12, P0, P1, R27, R14, R12 ;  /* 0x0000000e1b0c7210 */ /* 0x000fe2000791e00c */
[----:B------:R-:W-:Y:S01]  /*15280*/  IMAD.IADD R21, R13, 0x1, R21 ;  /* 0x000000010d157824 */ /* 0x000fe200078e0215 */
[----:B------:R-:W-:Y:S02]  /*15290*/  SHF.R.S32.HI R27, RZ, 0x1f, R27 ;  /* 0x0000001fff1b7819 */ /* 0x000fe4000001141b */
[----:B------:R-:W-:Y:S02]  /*152a0*/  SHF.R.S32.HI R17, RZ, 0x1f, R15 ;  /* 0x0000001fff117819 */ /* 0x000fe4000001140f */
[----:B------:R-:W-:Y:S01]  /*152b0*/  IADD3.X R13, R27, R0, R21, P0, P1 ;  /* 0x000000001b0d7210 */ /* 0x000fe200007e2415 */
[----:B--2---:R-:W-:-:S04]  /*152c0*/  IMAD R0, R11, R15, RZ ;  /* 0x0000000f0b007224 */ /* 0x004fc800078e02ff */
[C---:B------:R-:W-:Y:S02]  /*152d0*/  IMAD R17, R10.reuse, R17, R0 ;  /* 0x000000110a117224 */ /* 0x040fe400078e0200 */
[----:B------:R-:W-:-:S04]  /*152e0*/  IMAD.WIDE.U32 R10, R10, R15, R12 ;  /* 0x0000000f0a0a7225 */ /* 0x000fc800078e000c */
[----:B------:R-:W-:Y:S01]  /*152f0*/  IMAD.IADD R0, R11, 0x1, R17 ;  /* 0x000000010b007824 */ /* 0x000fe200078e0211 */
[----:B0-----:R-:W-:Y:S01]  /*15300*/  LEA R8, P0, R10, R8, 0x2 ;  /* 0x000000080a087211 */ /* 0x001fe200078010ff */
[----:B------:R-:W-:-:S03]  /*15310*/  IMAD.MOV.U32 R11, RZ, RZ, -0x800000 ;  /* 0xff800000ff0b7424 */ /* 0x000fc600078e00ff */
[----:B-1----:R-:W-:-:S05]  /*15320*/  LEA.HI.X R9, R10, R9, R0, 0x2, P0 ;  /* 0x000000090a097211 */ /* 0x002fca00000f1400 */
[----:B------:R0:W-:Y:S04]  /*15330*/  STG.E desc[UR40][R8.64], R11 ;  /* 0x0000000b08007986 */ /* 0x0001e8000c101928 */
.L_x_3115:
[----:B------:R-:W-:Y:S05]  /*15340*/  BSYNC B1 ;  /* 0x0000000000017941 */ /* 0x000fea0003800000 */
.L_x_3114:
[----:B------:R-:W-:Y:S05]  /*15350*/  @P2 BRA `(.L_x_3110) ;  /* 0x0000000800742947 */ /* 0x000fea0003800000 */
[----:B------:R-:W2:Y:S01]  /*15360*/  LDL R20, [R1+0x8] ;  /* 0x0000080001147983 */ /* 0x000ea20000100800 */
[----:B------:R-:W1:Y:S01]  /*15370*/  LDC R15, c[0x0][0xce8] ;  /* 0x00033a00ff0f7b82 */ /* 0x000e620000000800 */
[----:B------:R-:W-:Y:S01]  /*15380*/  ULDC.64 UR4, c[0x0][0xba0] ;  /* 0x0002e80000047ab9 */ /* 0x000fe20000000a00 */
[----:B------:R-:W-:Y:S01]  /*15390*/  ULDC UR6, c[0x0][0xbc8] ;  /* 0x0002f20000067ab9 */ /* 0x000fe20000000800 */
[----:B------:R-:W-:Y:S01]  /*153a0*/  IMAD R0, R26, UR4, RZ ;  /* 0x000000041a007c24 */ /* 0x000fe2000f8e02ff */
[----:B------:R-:W-:Y:S01]  /*153b0*/  ISETP.GE.AND P1, PT, R199, UR6, PT ;  /* 0x00000006c7007c0c */ /* 0x000fe2000bf26270 */
[----:B0-----:R-:W-:Y:S01]  /*153c0*/  IMAD.WIDE.U32 R8, R3, UR4, RZ ;  /* 0x0000000403087c25 */ /* 0x001fe2000f8e00ff */
[----:B------:R-:W-:Y:S01]  /*153d0*/  ISETP.GE.AND P2, PT, R193, UR6, PT ;  /* 0x00000006c1007c0c */ /* 0x000fe2000bf46270 */
[----:B------:R-:W-:Y:S01]  /*153e0*/  BSSY B1, `(.L_x_3116) ;  /* 0x0000070000017945 */ /* 0x000fe20003800000 */
[----:B------:R-:W-:Y:S01]  /*153f0*/  SHF.R.S32.HI R38, RZ, 0x1f, R199 ;  /* 0x0000001fff267819 */ /* 0x000fe200000114c7 */
[----:B------:R-:W-:Y:S01]  /*15400*/  IMAD R3, R3, UR5, R0 ;  /* 0x0000000503037c24 */ /* 0x000fe2000f8e0200 */
[----:B------:R-:W-:Y:S01]  /*15410*/  ULDC.64 UR4, c[0x0][0xbe8] ;  /* 0x0002fa0000047ab9 */ /* 0x000fe20000000a00 */
[----:B------:R-:W-:Y:S01]  /*15420*/  SEL R0, RZ, 0x1, P2 ;  /* 0x00000001ff007807 */ /* 0x000fe20001000000 */
[----:B------:R-:W-:-:S02]  /*15430*/  VIADD R37, R193, 0x80 ;  /* 0x00000080c1257836 */ /* 0x000fc40000000000 */
[----:B------:R-:W-:Y:S01]  /*15440*/  IMAD.IADD R9, R9, 0x1, R3 ;  /* 0x0000000109097824 */ /* 0x000fe200078e0203 */
[----:B------:R-:W-:Y:S01]  /*15450*/  SEL R3, RZ, 0xffffffff, P1 ;  /* 0xffffffffff037807 */ /* 0x000fe20000800000 */
[----:B------:R-:W-:Y:S01]  /*15460*/  VIADD R35, R193, 0xc0 ;  /* 0x000000c0c1237836 */ /* 0x000fe20000000000 */
[----:B------:R-:W-:Y:S01]  /*15470*/  ISETP.GE.AND P1, PT, R37, UR6, PT ;  /* 0x0000000625007c0c */ /* 0x000fe2000bf26270 */
[C---:B------:R-:W-:Y:S01]  /*15480*/  IMAD.WIDE.U32 R8, R196.reuse, UR4, R8 ;  /* 0x00000004c4087c25 */ /* 0x040fe2000f8e0008 */
[----:B------:R-:W-:Y:S02]  /*15490*/  SHF.R.S32.HI R34, RZ, 0x1f, R37 ;  /* 0x0000001fff227819 */ /* 0x000fe40000011425 */
[----:B------:R-:W-:Y:S01]  /*154a0*/  SHF.R.S32.HI R30, RZ, 0x1f, R35 ;  /* 0x0000001fff1e7819 */ /* 0x000fe20000011423 */
[----:B------:R-:W-:Y:S01]  /*154b0*/  IMAD.SHL.U32 R3, R3, 0x2, RZ ;  /* 0x0000000203037824 */ /* 0x000fe200078e00ff */
[----:B-1----:R-:W-:Y:S01]  /*154c0*/  ISETP.NE.AND P0, PT, R15, 0x1, PT ;  /* 0x000000010f00780c */ /* 0x002fe20003f05270 */
[----:B------:R-:W-:Y:S01]  /*154d0*/  IMAD R9, R196, UR5, R9 ;  /* 0x00000005c4097c24 */ /* 0x000fe2000f8e0209 */
[----:B------:R-:W-:-:S02]  /*154e0*/  ULDC.64 UR4, c[0x0][0xbf0] ;  /* 0x0002fc0000047ab9 */ /* 0x000fc40000000a00 */
[----:B------:R-:W-:Y:S01]  /*154f0*/  LOP3.LUT R12, R3, 0x2, R0, 0xe2, !PT ;  /* 0x00000002030c7812 */ /* 0x000fe200078ee200 */
[----:B------:R-:W-:Y:S02]  /*15500*/  IMAD R0, R28, UR4, RZ ;  /* 0x000000041c007c24 */ /* 0x000fe4000f8e02ff */
[----:B------:R-:W-:-:S04]  /*15510*/  IMAD.WIDE.U32 R8, R31, UR4, R8 ;  /* 0x000000041f087c25 */ /* 0x000fc8000f8e0008 */
[----:B------:R-:W-:Y:S01]  /*15520*/  IMAD R11, R31, UR5, R0 ;  /* 0x000000051f0b7c24 */ /* 0x000fe2000f8e0200 */
[----:B------:R-:W-:Y:S01]  /*15530*/  ULDC.64 UR4, c[0x0][0xbe0] ;  /* 0x0002f80000047ab9 */ /* 0x000fe20000000a00 */
[----:B------:R-:W-:Y:S01]  /*15540*/  VIADD R31, R193, 0x100 ;  /* 0x00000100c11f7836 */ /* 0x000fe20000000000 */
[----:B------:R-:W0:Y:S01]  /*15550*/  @P0 LDC R13, c[0x0][0xcec] ;  /* 0x00033b00ff0d0b82 */ /* 0x000e220000000800 */
[----:B------:R-:W-:Y:S02]  /*15560*/  IMAD.IADD R9, R9, 0x1, R11 ;  /* 0x0000000109097824 */ /* 0x000fe400078e020b */
[C---:B------:R-:W-:Y:S01]  /*15570*/  VIADD R39, R193.reuse, 0x140 ;  /* 0x00000140c1277836 */ /* 0x040fe20000000000 */
[----:B------:R-:W-:Y:S01]  /*15580*/  SHF.R.S32.HI R26, RZ, 0x1f, R31 ;  /* 0x0000001fff1a7819 */ /* 0x000fe2000001141f */
[C---:B------:R-:W-:Y:S02]  /*15590*/  VIADD R29, R193.reuse, 0x180 ;  /* 0x00000180c11d7836 */ /* 0x040fe40000000000 */
[----:B------:R-:W-:Y:S01]  /*155a0*/  IMAD R27, R4, R15, RZ ;  /* 0x0000000f041b7224 */ /* 0x000fe200078e02ff */
[----:B------:R-:W1:Y:S01]  /*155b0*/  @P0 LDC R17, c[0x0][0xcf0] ;  /* 0x00033c00ff110b82 */ /* 0x000e620000000800 */
[----:B------:R-:W-:Y:S01]  /*155c0*/  VIADD R33, R193, 0x1c0 ;  /* 0x000001c0c1217836 */ /* 0x000fe20000000000 */
[----:B------:R-:W-:-:S02]  /*155d0*/  SHF.R.S32.HI R28, RZ, 0x1f, R29 ;  /* 0x0000001fff1c7819 */ /* 0x000fc4000001141d */
[----:B------:R-:W-:Y:S02]  /*155e0*/  SHF.R.S32.HI R36, RZ, 0x1f, R39 ;  /* 0x0000001fff247819 */ /* 0x000fe40000011427 */
[----:B------:R-:W-:Y:S01]  /*155f0*/  SHF.R.S32.HI R32, RZ, 0x1f, R33 ;  /* 0x0000001fff207819 */ /* 0x000fe20000011421 */
[----:B--2---:R-:W-:-:S04]  /*15600*/  IMAD R3, R197, 0x20, R20 ;  /* 0x00000020c5037824 */ /* 0x004fc800078e0214 */
[----:B------:R-:W-:Y:S01]  /*15610*/  IMAD.IADD R10, R188, 0x1, R3 ;  /* 0x00000001bc0a7824 */ /* 0x000fe200078e0203 */
[----:B------:R-:W-:Y:S02]  /*15620*/  SEL R3, RZ, 0xffffffff, P1 ;  /* 0xffffffffff037807 */ /* 0x000fe40000800000 */
[----:B------:R-:W-:Y:S01]  /*15630*/  ISETP.GE.AND P1, PT, R35, UR6, PT ;  /* 0x0000000623007c0c */ /* 0x000fe2000bf26270 */
[----:B0-----:R-:W-:-:S03]  /*15640*/  @P0 IMAD.HI.U32 R0, R10, R13, RZ ;  /* 0x0000000d0a000227 */ /* 0x001fc600078e00ff */
[----:B------:R-:W-:Y:S01]  /*15650*/  SEL R14, RZ, 0xffffffff, P1 ;  /* 0xffffffffff0e7807 */ /* 0x000fe20000800000 */
[----:B------:R-:W-:Y:S01]  /*15660*/  IMAD.SHL.U32 R21, R3, 0x4, RZ ;  /* 0x0000000403157824 */ /* 0x000fe200078e00ff */
[----:B------:R-:W-:Y:S01]  /*15670*/  ISETP.GE.AND P1, PT, R33, UR6, PT ;  /* 0x0000000621007c0c */ /* 0x000fe2000bf26270 */
[----:B------:R-:W-:Y:S01]  /*15680*/  IMAD.MOV.U32 R3, RZ, RZ, R10 ;  /* 0x000000ffff037224 */ /* 0x000fe200078e000a */
[----:B-1----:R-:W-:Y:S01]  /*15690*/  @P0 SHF.R.U32.HI R3, RZ, R17, R0 ;  /* 0x00000011ff030219 */ /* 0x002fe20000011600 */
[----:B------:R-:W-:Y:S01]  /*156a0*/  IMAD.SHL.U32 R13, R14, 0x8, RZ ;  /* 0x000000080e0d7824 */ /* 0x000fe200078e00ff */
[----:B------:R-:W-:Y:S02]  /*156b0*/  LOP3.LUT R12, R21, 0x4, R12, 0xe2, !PT ;  /* 0x00000004150c7812 */ /* 0x000fe400078ee20c */
[----:B------:R-:W-:Y:S01]  /*156c0*/  ISETP.GE.AND P0, PT, R31, UR6, PT ;  /* 0x000000061f007c0c */ /* 0x000fe2000bf06270 */
[--C-:B------:R-:W-:Y:S01]  /*156d0*/  IMAD.MOV R11, RZ, RZ, -R3.reuse ;  /* 0x000000ffff0b7224 */ /* 0x100fe200078e0a03 */
[----:B------:R-:W-:Y:S01]  /*156e0*/  SHF.R.S32.HI R0, RZ, 0x1f, R3 ;  /* 0x0000001fff007819 */ /* 0x000fe20000011403 */
[----:B------:R-:W-:Y:S01]  /*156f0*/  IMAD.WIDE.U32 R8, R3, UR4, R8 ;  /* 0x0000000403087c25 */ /* 0x000fe2000f8e0008 */
[----:B------:R-:W-:-:S02]  /*15700*/  LOP3.LUT R12, R13, 0x8, R12, 0xe2, !PT ;  /* 0x000000080d0c7812 */ /* 0x000fc400078ee20c */
[----:B------:R-:W-:Y:S01]  /*15710*/  SEL R13, RZ, 0xffffffff, P0 ;  /* 0xffffffffff0d7807 */ /* 0x000fe20000000000 */
[----:B------:R-:W-:Y:S01]  /*15720*/  IMAD R0, R0, UR4, RZ ;  /* 0x0000000400007c24 */ /* 0x000fe2000f8e02ff */
[----:B------:R-:W-:Y:S01]  /*15730*/  ISETP.GE.AND P0, PT, R39, UR6, PT ;  /* 0x0000000627007c0c */ /* 0x000fe2000bf06270 */
[----:B------:R-:W-:Y:S02]  /*15740*/  IMAD R11, R15, R11, R10 ;  /* 0x0000000b0f0b7224 */ /* 0x000fe400078e020a */
[----:B------:R-:W-:Y:S02]  /*15750*/  IMAD.SHL.U32 R17, R13, 0x10, RZ ;  /* 0x000000100d117824 */ /* 0x000fe400078e00ff */
[----:B------:R-:W-:Y:S01]  /*15760*/  IMAD R13, R3, UR5, R0 ;  /* 0x00000005030d7c24 */ /* 0x000fe2000f8e0200 */
[----:B------:R-:W-:Y:S01]  /*15770*/  SHF.R.S32.HI R0, RZ, 0x1f, R11 ;  /* 0x0000001fff007819 */ /* 0x000fe2000001140b */
[----:B------:R-:W-:Y:S01]  /*15780*/  ULDC.64 UR4, c[0x0][0xbd8] ;  /* 0x0002f60000047ab9 */ /* 0x000fe20000000a00 */
[----:B------:R-:W-:Y:S01]  /*15790*/  SEL R3, RZ, 0xffffffff, P0 ;  /* 0xffffffffff037807 */ /* 0x000fe20000000000 */
[----:B------:R-:W-:Y:S01]  /*157a0*/  IMAD.IADD R9, R9, 0x1, R13 ;  /* 0x0000000109097824 */ /* 0x000fe200078e020d */
[----:B------:R-:W-:Y:S01]  /*157b0*/  ISETP.GE.AND P0, PT, R29, UR6, PT ;  /* 0x000000061d007c0c */ /* 0x000fe2000bf06270 */
[----:B------:R-:W-:Y:S01]  /*157c0*/  IMAD R0, R0, UR4, RZ ;  /* 0x0000000400007c24 */ /* 0x000fe2000f8e02ff */
[----:B------:R-:W-:Y:S01]  /*157d0*/  LOP3.LUT R12, R17, 0x10, R12, 0xe2, !PT ;  /* 0x00000010110c7812 */ /* 0x000fe200078ee20c */
[----:B------:R-:W-:-:S02]  /*157e0*/  IMAD.SHL.U32 R13, R3, 0x20, RZ ;  /* 0x00000020030d7824 */ /* 0x000fc400078e00ff */
[C---:B------:R-:W-:Y:S02]  /*157f0*/  IMAD R3, R11.reuse, UR5, R0 ;  /* 0x000000050b037c24 */ /* 0x040fe4000f8e0200 */
[----:B------:R-:W-:Y:S01]  /*15800*/  IMAD.WIDE.U32 R8, R11, UR4, R8 ;  /* 0x000000040b087c25 */ /* 0x000fe2000f8e0008 */
[----:B------:R-:W-:Y:S01]  /*15810*/  ULDC.64 UR4, c[0x0][0xb80] ;  /* 0x0002e00000047ab9 */ /* 0x000fe20000000a00 */
[----:B------:R-:W-:Y:S02]  /*15820*/  SEL R11, RZ, 0x40, P0 ;  /* 0x00000040ff0b7807 */ /* 0x000fe40000000000 */
[----:B------:R-:W-:Y:S01]  /*15830*/  IMAD.IADD R3, R9, 0x1, R3 ;  /* 0x0000000109037824 */ /* 0x000fe200078e0203 */
[----:B------:R-:W-:Y:S01]  /*15840*/  LEA R17, P0, R8, UR4, 0x1 ;  /* 0x0000000408117c11 */ /* 0x000fe2000f8008ff */
[----:B------:R-:W-:Y:S01]  /*15850*/  IMAD.IADD R0, R20, 0x1, R188 ;  /* 0x0000000114007824 */ /* 0x000fe200078e02bc */
[----:B------:R-:W-:Y:S02]  /*15860*/  LOP3.LUT R12, R13, 0x20, R12, 0xe2, !PT ;  /* 0x000000200d0c7812 */ /* 0x000fe400078ee20c */
[----:B------:R-:W-:Y:S01]  /*15870*/  LEA.HI.X R3, R8, UR5, R3, 0x1, P0 ;  /* 0x0000000508037c11 */ /* 0x000fe200080f0c03 */
[----:B------:R0:W1:Y:S01]  /*15880*/  SHFL.IDX PT, R10, R17, RZ, 0x181f ;  /* 0x00181fff110a7589 */ /* 0x00006200000e0000 */
[----:B------:R-:W-:-:S02]  /*15890*/  ISETP.GE.AND P0, PT, R0, R27, PT ;  /* 0x0000001b0000720c */ /* 0x000fc40003f06270 */
[----:B------:R-:W-:Y:S02]  /*158a0*/  LOP3.LUT R18, R12, R11, RZ, 0xfc, !PT ;  /* 0x0000000b0c127212 */ /* 0x000fe400078efcff */
[----:B------:R-:W-:Y:S01]  /*158b0*/  SEL R9, RZ, 0x80, P1 ;  /* 0x00000080ff097807 */ /* 0x000fe20000800000 */
[----:B------:R0:W2:Y:S03]  /*158c0*/  SHFL.IDX PT, R11, R3, RZ, 0x181f ;  /* 0x00181fff030b7589 */ /* 0x0000a600000e0000 */
[----:B------:R-:W-:-:S05]  /*158d0*/  LOP3.LUT R4, R18, R9, RZ, 0xfc, !PT ;  /* 0x0000000912047212 */ /* 0x000fca00078efcff */
        /* <DEDUP_REMOVED lines=32> */
.L_x_3117:
[----:B------:R-:W-:Y:S05]  /*15ae0*/  BSYNC B1 ;  /* 0x0000000000017941 */ /* 0x000fea0003800000 */
.L_x_3116:
        /* <DEDUP_REMOVED lines=36> */
.L_x_3110:
[----:B------:R-:W-:Y:S05]  /*15d30*/  BSYNC B0 ;  /* 0x0000000000007941 */ /* 0x000fea0003800000 */
.L_x_3103:
[----:B------:R-:W-:Y:S02]  /*15d40*/  ULDC UR4, c[0x0][0xd3c] ;  /* 0x00034f0000047ab9 */ /* 0x000fe40000000800 */
[----:B------:R-:W-:-:S13]  /*15d50*/  ISETP.GE.AND P0, PT, R7, UR4, PT ;  /* 0x0000000407007c0c */ /* 0x000fda000bf06270 */
[----:B------:R-:W-:Y:S05]  /*15d60*/  @!P0 BRA `(.L_x_3118) ;  /* 0xfffffeb400648947 */ /* 0x000fea000383ffff */
[----:B------:R-:W-:Y:S05]  /*15d70*/  EXIT ;  /* 0x000000000000794d */ /* 0x000fea0003800000 */
.L_x_2999:
        /* <DEDUP_REMOVED lines=13> */
[----:B------:R-:W1:Y:S01]  /*15e50*/  LDS.128 R24, [UR4+0x388d0] ;  /* 0x0388d004ff187984 */ /* 0x000e620008000c00 */
[----:B------:R-:W-:Y:S06]  /*15e60*/  BAR.ARV 0x4, 0x180 ;  /* 0x0106000000007b1d */ /* 0x000fec0000002000 */
[----:B------:R-:W-:Y:S05]  /*15e70*/  BRA `(.L_x_3120) ;  /* 0x0000000c00907947 */ /* 0x000fea0003800000 */
.L_x_3119:
        /* <DEDUP_REMOVED lines=43> */
.L_x_3123:
        /* <DEDUP_REMOVED lines=35> */
.L_x_3121:
        /* <DEDUP_REMOVED lines=13> */
.L_x_3124:
        /* <DEDUP_REMOVED lines=62> */
.L_x_3125:
        /* <DEDUP_REMOVED lines=61> */
.L_x_3126:
[----:B------:R-:W-:-:S05]  /*16be0*/  LOP3.LUT R25, RZ, R2, RZ, 0x33, !PT ;  /* 0x00000002ff197212 */ /* 0x000fca00078e33ff */
[----:B------:R-:W-:Y:S01]  /*16bf0*/  IMAD.IADD R25, R6, 0x1, R25 ;  /* 0x0000000106197824 */ /* 0x000fe200078e0219 */
[----:B------:R-:W-:Y:S06]  /*16c00*/  BRA `(.L_x_3127) ;  /* 0x0000000000147947 */ /* 0x000fec0003800000 */
.L_x_3122:
[----:B------:R-:W-:Y:S01]  /*16c10*/  ULDC UR4, c[0x0][0xd3c] ;  /* 0x00034f0000047ab9 */ /* 0x000fe20000000800 */
[----:B------:R-:W-:Y:S02]  /*16c20*/  IMAD.MOV.U32 R25, RZ, RZ, RZ ;  /* 0x000000ffff197224 */ /* 0x000fe400078e00ff */
[----:B------:R-:W-:Y:S02]  /*16c30*/  IMAD.U32 R24, RZ, RZ, UR6 ;  /* 0x00000006ff187e24 */ /* 0x000fe4000f8e00ff */
[----:B------:R-:W-:Y:S02]  /*16c40*/  IMAD.MOV.U32 R26, RZ, RZ, RZ ;  /* 0x000000ffff1a7224 */ /* 0x000fe400078e00ff */
[----:B------:R-:W-:-:S07]  /*16c50*/  IMAD.U32 R27, RZ, RZ, UR4 ;  /* 0x00000004ff1b7e24 */ /* 0x000fce000f8e00ff */
.L_x_3127:
[----:B------:R-:W-:-:S13]  /*16c60*/  ISETP.NE.AND P0, PT, R7, RZ, PT ;  /* 0x000000ff0700720c */ /* 0x000fda0003f05270 */
[----:B------:R-:W0:Y:S01]  /*16c70*/  @!P0 S2R R3, SR_CgaCtaId ;  /* 0x0000000000038919 */ /* 0x000e220000008800 */
[----:B------:R-:W-:-:S04]  /*16c80*/  @!P0 MOV R2, 0x400 ;  /* 0x0000040000028802 */ /* 0x000fc80000000f00 */
[----:B0-----:R-:W-:-:S05]  /*16c90*/  @!P0 LEA R2, R3, R2, 0x18 ;  /* 0x0000000203028211 */ /* 0x001fca00078ec0ff */
[----:B------:R0:W-:Y:S01]  /*16ca0*/  @!P0 STS.128 [R2+0x388d0], R24 ;  /* 0x0388d01802008388 */ /* 0x0001e20000000c00 */
[----:B------:R-:W-:Y:S06]  /*16cb0*/  BAR.ARV 0x5, 0x180 ;  /* 0x0146000000007b1d */ /* 0x000fec0000002000 */
.L_x_3120:
[----:B------:R2:W-:Y:S01]  /*16cc0*/  STL [R1+0x28], RZ ;  /* 0x000028ff01007387 */ /* 0x0005e20000100800 */
[----:B------:R-:W-:Y:S01]  /*16cd0*/  ULDC UR4, c[0x0][0xd3c] ;  /* 0x00034f0000047ab9 */ /* 0x000fe20000000800 */
[----:B------:R-:W-:Y:S01]  /*16ce0*/  IMAD.MOV.U32 R23, RZ, RZ, 0x1 ;  /* 0x00000001ff177424 */ /* 0x000fe200078e00ff */
[----:B-1----:R-:W-:Y:S01]  /*16cf0*/  ISETP.GE.AND P0, PT, R27, UR4, PT ;  /* 0x000000041b007c0c */ /* 0x002fe2000bf06270 */
[----:B------:R-:W-:-:S12]  /*16d00*/  IMAD.MOV.U32 R18, RZ, RZ, RZ ;  /* 0x000000ffff127224 */ /* 0x000fd800078e00ff */
[----:B--2---:R-:W-:Y:S05]  /*16d10*/  @P0 BRA `(.L_x_3128) ;  /* 0x0000006000680947 */ /* 0x004fea0003800000 */
[----:B------:R-:W2:Y:S01]  /*16d20*/  LDL R5, [R1+0x4] ;  /* 0x0000040001057983 */ /* 0x000ea20000100800 */
[----:B------:R-:W1:Y:S01]  /*16d30*/  S2UR UR5, SR_CgaCtaId ;  /* 0x00000000000579c3 */ /* 0x000e620000008800 */
[C---:B0-----:R-:W-:Y:S01]  /*16d40*/  IMAD.SHL.U32 R2, R0.reuse, 0x8, RZ ;  /* 0x0000000800027824 */ /* 0x041fe200078e00ff */
[----:B------:R-:W-:Y:S01]  /*16d50*/  UMOV UR4, 0x400 ;  /* 0x0000040000047882 */ /* 0x000fe20000000000 */
[----:B------:R-:W-:Y:S01]  /*16d60*/  LOP3.LUT R4, R0, 0x7f, RZ, 0xc0, !PT ;  /* 0x0000007f00047812 */ /* 0x000fe200078ec0ff */
[----:B------:R-:W-:Y:S01]  /*16d70*/  BSSY B8, `(.L_x_3128) ;  /* 0x0000614000087945 */ /* 0x000fe20003800000 */
[----:B------:R-:W-:Y:S01]  /*16d80*/  IMAD.MOV.U32 R23, RZ, RZ, 0x1 ;  /* 0x00000001ff177424 */ /* 0x000fe200078e00ff */
[----:B------:R-:W-:Y:S01]  /*16d90*/  LOP3.LUT R3, R2, 0x1f8, RZ, 0xc0, !PT ;  /* 0x000001f802037812 */ /* 0x000fe200078ec0ff */
[----:B------:R-:W-:Y:S01]  /*16da0*/  IMAD.MOV.U32 R18, RZ, RZ, RZ ;  /* 0x000000ffff127224 */ /* 0x000fe200078e00ff */
[----:B------:R-:W-:Y:S02]  /*16db0*/  ULDC UR36, c[0x0][0xc] ;  /* 0x0000030000247ab9 */ /* 0x000fe40000000800 */
[----:B------:R-:W-:Y:S01]  /*16dc0*/  LOP3.LUT R3, R3, 0x38, R0, 0x78, !PT ;  /* 0x0000003803037812 */ /* 0x000fe200078e7800 */
[----:B------:R-:W-:-:S03]  /*16dd0*/  IMAD.SHL.U32 R0, R0, 0x10, RZ ;  /* 0x0000001000007824 */ /* 0x000fc600078e00ff */
[----:B------:R-:W-:Y:S01]  /*16de0*/  LOP3.LUT R34, R3, 0x200, R2, 0xf8, !PT ;  /* 0x0000020003227812 */ /* 0x000fe200078ef802 */
[----:B-1----:R-:W-:-:S06]  /*16df0*/  ULEA UR4, UR5, UR4, 0x18 ;  /* 0x0000000405047291 */ /* 0x002fcc000f8ec03f */
[----:B------:R-:W-:-:S04]  /*16e00*/  IMAD.U32 R17, RZ, RZ, UR4 ;  /* 0x00000004ff117e24 */ /* 0x000fc8000f8e00ff */
[----:B------:R-:W-:Y:S01]  /*16e10*/  IMAD R19, R34, 0x2, R17 ;  /* 0x0000000222137824 */ /* 0x000fe200078e0211 */
[----:B--2---:R-:W-:-:S05]  /*16e20*/  LOP3.LUT R5, R5, 0x2, RZ, 0xfc, !PT ;  /* 0x0000000205057812 */ /* 0x004fca00078efcff */
[----:B------:R0:W-:Y:S04]  /*16e30*/  STL [R1+0x30], R5 ;  /* 0x0000300501007387 */ /* 0x0001e80000100800 */
[----:B------:R1:W-:Y:S01]  /*16e40*/  STL [R1+0x28], RZ ;  /* 0x000028ff01007387 */ /* 0x0003e20000100800 */
[----:B0-----:R-:W-:Y:S02]  /*16e50*/  SHF.R.U32.HI R5, RZ, 0x3, R4 ;  /* 0x00000003ff057819 */ /* 0x001fe40000011604 */
[----:B------:R-:W-:Y:S02]  /*16e60*/  LOP3.LUT R4, R2, 0x38, RZ, 0xc0, !PT ;  /* 0x0000003802047812 */ /* 0x000fe400078ec0ff */
[----:B------:R-:W-:Y:S02]  /*16e70*/  LOP3.LUT R2, R5, 0x70, R0, 0xf8, !PT ;  /* 0x0000007005027812 */ /* 0x000fe400078ef800 */
[----:B------:R-:W-:-:S02]  /*16e80*/  LOP3.LUT R0, R4, 0x40, RZ, 0xfc, !PT ;  /* 0x0000004004007812 */ /* 0x000fc400078efcff */
[C---:B------:R-:W-:Y:S02]  /*16e90*/  LOP3.LUT R3, R4.reuse, 0x80, RZ, 0xfc, !PT ;  /* 0x0000008004037812 */ /* 0x040fe400078efcff */
[C---:B------:R-:W-:Y:S02]  /*16ea0*/  LOP3.LUT R2, R4.reuse, 0xc0, RZ, 0xfc, !PT ;  /* 0x000000c004027812 */ /* 0x040fe400078efcff */
[C---:B------:R-:W-:Y:S02]  /*16eb0*/  LOP3.LUT R0, R4.reuse, 0x100, RZ, 0xfc, !PT ;  /* 0x0000010004007812 */ /* 0x040fe400078efcff */
[C---:B------:R-:W-:Y:S02]  /*16ec0*/  LOP3.LUT R3, R4.reuse, 0x140, RZ, 0xfc, !PT ;  /* 0x0000014004037812 */ /* 0x040fe400078efcff */
[C---:B------:R-:W-:Y:S02]  /*16ed0*/  LOP3.LUT R2, R4.reuse, 0x180, RZ, 0xfc, !PT ;  /* 0x0000018004027812 */ /* 0x040fe400078efcff */
[----:B-1----:R-:W-:-:S07]  /*16ee0*/  LOP3.LUT R0, R4, 0x1c0, RZ, 0xfc, !PT ;  /* 0x000001c004007812 */ /* 0x002fce00078efcff */
.L_x_3205:
[----:B------:R-:W-:Y:S05]  /*16ef0*/  YIELD ;  /* 0x0000000000007946 */ /* 0x000fea0003800000 */
[----:B------:R-:W-:Y:S01]  /*16f00*/  ULDC.64 UR4, c[0x0][0xb20] ;  /* 0x0002c80000047ab9 */ /* 0x000fe20000000a00 */
[----:B------:R-:W-:Y:S01]  /*16f10*/  IMAD.MOV.U32 R32, RZ, RZ, RZ ;  /* 0x000000ffff207224 */ /* 0x000fe200078e00ff */
[----:B------:R-:W-:-:S04]  /*16f20*/  ISETP.NE.U32.AND P0, PT, RZ, UR4, PT ;  /* 0x00000004ff007c0c */ /* 0x000fc8000bf05070 */
[----:B------:R-:W-:Y:S01]  /*16f30*/  ISETP.NE.AND.EX P0, PT, RZ, UR5, PT, P0 ;  /* 0x00000005ff007c0c */ /* 0x000fe2000bf05300 */
[----:B------:R-:W-:-:S12]  /*16f40*/  ULDC.64 UR4, c[0x0][0xb10] ;  /* 0x0002c40000047ab9 */ /* 0x000fd80000000a00 */
[----:B------:R-:W0:Y:S02]  /*16f50*/  @P0 LDC.64 R2, c[0x0][0xb20] ;  /* 0x0002c800ff020b82 */ /* 0x000e240000000a00 */
[----:B0-----:R-:W-:-:S05]  /*16f60*/  @P0 IMAD.WIDE R2, R27, 0x4, R2 ;  /* 0x000000041b020825 */ /* 0x001fca00078e0202 */
[----:B------:R0:W5:Y:S01]  /*16f70*/  @P0 LDG.E R32, desc[UR40][R2.64] ;  /* 0x0000002802200981 */ /* 0x000162000c1e1900 */
[----:B------:R-:W-:Y:S01]  /*16f80*/  ISETP.NE.U32.AND P0, PT, RZ, UR4, PT ;  /* 0x00000004ff007c0c */ /* 0x000fe2000bf05070 */
[----:B------:R-:W-:Y:S01]  /*16f90*/  IMAD.MOV.U32 R35, RZ, RZ, RZ ;  /* 0x000000ffff237224 */ /* 0x000fe200078e00ff */
[----:B------:R-:W-:Y:S02]  /*16fa0*/  LOP3.LUT R16, R16, 0xffffffbf, RZ, 0xc0, !PT ;  /* 0xffffffbf10107812 */ /* 0x000fe400078ec0ff */
[----:B------:R-:W-:Y:S01]  /*16fb0*/  ISETP.NE.AND.EX P1, PT, RZ, UR5, PT, P0 ;  /* 0x00000005ff007c0c */ /* 0x000fe2000bf25300 */
[----:B------:R-:W-:Y:S02]  /*16fc0*/  ULDC.64 UR4, c[0x0][0xaf8] ;  /* 0x0002be0000047ab9 */ /* 0x000fe40000000a00 */
[----:B------:R-:W-:Y:S01]  /*16fd0*/  ISETP.NE.U32.AND P0, PT, RZ, UR4, PT ;  /* 0x00000004ff007c0c */ /* 0x000fe2000bf05070 */
[----:B0-----:R-:W0:Y:S03]  /*16fe0*/  LDC.64 R2, c[0x0][0xaf8] ;  /* 0x0002be00ff027b82 */ /* 0x001e260000000a00 */
[----:B------:R-:W-:Y:S01]  /*16ff0*/  ISETP.NE.AND.EX P2, PT, RZ, UR5, PT, P0 ;  /* 0x00000005ff007c0c */ /* 0x000fe2000bf45300 */
[----:B------:R-:W-:-:S05]  /*17000*/  ULDC.64 UR4, c[0x0][0x418] ;  /* 0x0001060000047ab9 */ /* 0x000fca0000000a00 */
[----:B-1----:R-:W1:Y:S07]  /*17010*/  @P1 LDC.64 R4, c[0x0][0xb10] ;  /* 0x0002c400ff041b82 */ /* 0x002e6e0000000a00 */
[----:B------:R-:W-:Y:S01]  /*17020*/  @P2 LOP3.LUT R16, R16, 0x40, RZ, 0xfc, !PT ;  /* 0x0000004010102812 */ /* 0x000fe200078efcff */
[----:B0-----:R-:W-:-:S05]  /*17030*/  IMAD.WIDE R2, R27, 0x4, R2 ;  /* 0x000000041b027825 */ /* 0x001fca00078e0202 */
[----:B------:R0:W5:Y:S01]  /*17040*/  @P2 LDG.E R35, desc[UR40][R2.64] ;  /* 0x0000002802232981 */ /* 0x000162000c1e1900 */
[----:B-1----:R-:W-:-:S05]  /*17050*/  @P1 IMAD.WIDE R4, R27, 0x4, R4 ;  /* 0x000000041b041825 */ /* 0x002fca00078e0204 */
[----:B--2---:R-:W2:Y:S01]  /*17060*/  @P1 LDG.E R0, desc[UR40][R4.64] ;  /* 0x0000002804001981 */ /* 0x004ea2000c1e1900 */
[----:B------:R-:W-:-:S03]  /*17070*/  UISETP.NE.U32.AND UP0, UPT, UR4, URZ, UPT ;  /* 0x0000003f0400728c */ /* 0x000fc6000bf05070 */
[----:B------:R-:W-:Y:S01]  /*17080*/  ULDC UR4, c[0x0][0x424] ;  /* 0x0001090000047ab9 */ /* 0x000fe20000000800 */
[----:B------:R-:W-:-:S03]  /*17090*/  UISETP.NE.AND.EX UP0, UPT, UR5, URZ, UPT, UP0 ;  /* 0x0000003f0500728c */ /* 0x000fc6000bf05300 */
[----:B------:R-:W-:Y:S01]  /*170a0*/  ULDC UR5, c[0x0][0x2f0] ;  /* 0x0000bc0000057ab9 */ /* 0x000fe20000000800 */
[----:B------:R-:W-:-:S04]  /*170b0*/  USEL UR4, UR4, 0x1, UP0 ;  /* 0x0000000104047887 */ /* 0x000fc80008000000 */
[----:B------:R-:W-:-:S06]  /*170c0*/  UIMAD UR4, UR4, UR5, URZ ;  /* 0x00000005040472a4 */ /* 0x000fcc000f8e023f */
[----:B------:R-:W-:Y:S01]  /*170d0*/  IMAD.U32 R7, RZ, RZ, UR4 ;  /* 0x00000004ff077e24 */ /* 0x000fe2000f8e00ff */
[----:B--2---:R0:W-:Y:S01]  /*170e0*/  @P1 STL [R1], R0 ;  /* 0x0000000001001387 */ /* 0x0041e20000100800 */
[----:B---34-:R-:W-:Y:S05]  /*170f0*/  @P1 BRA `(.L_x_3129) ;  /* 0x0000000000201947 */ /* 0x018fea0003800000 */
[----:B------:R-:W-:Y:S02]  /*17100*/  ULDC UR4, c[0x0][0x288] ;  /* 0x0000a20000047ab9 */ /* 0x000fe40000000800 */
[----:B0-----:R-:W-:-:S05]  /*17110*/  IMAD.U32 R0, RZ, RZ, UR4 ;  /* 0x00000004ff007e24 */ /* 0x001fca000f8e00ff */
[----:B------:R1:W-:Y:S01]  /*17120*/  STL [R1], R0 ;  /* 0x0000000001007387 */ /* 0x0003e20000100800 */
[----:B------:R-:W-:Y:S05]  /*17130*/  @!P2 BRA `(.L_x_3129) ;  /* 0x000000000010a947 */ /* 0x000fea0003800000 */
[----:B------:R-:W2:Y:S04]  /*17140*/  LDG.E R5, desc[UR40][R2.64] ;  /* 0x0000002802057981 */ /* 0x000ea8000c1e1900 */
[----:B-1----:R-:W2:Y:S02]  /*17150*/  LDG.E R0, desc[UR40][R2.64+0x4] ;  /* 0x0000042802007981 */ /* 0x002ea4000c1e1900 */
[----:B--2---:R-:W-:-:S05]  /*17160*/  IMAD.IADD R0, R0, 0x1, -R5 ;  /* 0x0000000100007824 */ /* 0x004fca00078e0a05 */
[----:B------:R2:W-:Y:S02]  /*17170*/  STL [R1], R0 ;  /* 0x0000000001007387 */ /* 0x0005e40000100800 */
.L_x_3129:
[----:B------:R-:W-:Y:S02]  /*17180*/  ULDC.64 UR4, c[0x0][0xb18] ;  /* 0x0002c60000047ab9 */ /* 0x000fe40000000a00 */
[----:B------:R-:W-:-:S04]  /*17190*/  ISETP.NE.U32.AND P0, PT, RZ, UR4, PT ;  /* 0x00000004ff007c0c */ /* 0x000fc8000bf05070 */
[----:B------:R-:W-:-:S13]  /*171a0*/  ISETP.NE.AND.EX P0, PT, RZ, UR5, PT, P0 ;  /* 0x00000005ff007c0c */ /* 0x000fda000bf05300 */
[----:B------:R-:W-:Y:S05]  /*171b0*/  @!P0 BRA `(.L_x_3130) ;  /* 0x0000000000108947 */ /* 0x000fea0003800000 */
[----:B0-----:R-:W0:Y:S02]  /*171c0*/  LDC.64 R2, c[0x0][0xb18] ;  /* 0x0002c600ff027b82 */ /* 0x001e240000000a00 */
[----:B0-----:R-:W-:-:S05]  /*171d0*/  IMAD.WIDE R2, R27, 0x4, R2 ;  /* 0x000000041b027825 */ /* 0x001fca00078e0202 */
[----:B------:R0:W5:Y:S01]  /*171e0*/  LDG.E R7, desc[UR40][R2.64] ;  /* 0x0000002802077981 */ /* 0x000162000c1e1900 */
[----:B------:R-:W-:Y:S05]  /*171f0*/  BRA `(.L_x_3131) ;  /* 0x0000000000247947 */ /* 0x000fea0003800000 */
.L_x_3130:
[----:B------:R-:W-:Y:S02]  /*17200*/  ULDC.64 UR4, c[0x0][0xb00] ;  /* 0x0002c00000047ab9 */ /* 0x000fe40000000a00 */
[----:B------:R-:W-:-:S04]  /*17210*/  ISETP.NE.U32.AND P0, PT, RZ, UR4, PT ;  /* 0x00000004ff007c0c */ /* 0x000fc8000bf05070 */
[----:B------:R-:W-:-:S13]  /*17220*/  ISETP.NE.AND.EX P0, PT, RZ, UR5, PT, P0 ;  /* 0x00000005ff007c0c */ /* 0x000fda000bf05300 */
[----:B------:R-:W-:Y:S05]  /*17230*/  @!P0 BRA `(.L_x_3131) ;  /* 0x0000000000148947 */ /* 0x000fea0003800000 */
[----:B0-----:R-:W0:Y:S02]  /*17240*/  LDC.64 R2, c[0x0][0xb00] ;  /* 0x0002c000ff027b82 */ /* 0x001e240000000a00 */
[----:B0-----:R-:W-:-:S05]  /*17250*/  IMAD.WIDE R2, R27, 0x4, R2 ;  /* 0x000000041b027825 */ /* 0x001fca00078e0202 */
[----:B------:R-:W3:Y:S04]  /*17260*/  LDG.E R7, desc[UR40][R2.64] ;  /* 0x0000002802077981 */ /* 0x000ee8000c1e1900 */
[----:B-12---:R-:W3:Y:S02]  /*17270*/  LDG.E R0, desc[UR40][R2.64+0x4] ;  /* 0x0000042802007981 */ /* 0x006ee4000c1e1900 */
[----:B---3--:R-:W-:-:S07]  /*17280*/  IMAD.IADD R7, R0, 0x1, -R7 ;  /* 0x0000000100077824 */ /* 0x008fce00078e0a07 */
.L_x_3131:
[----:B------:R-:W3:Y:S01]  /*17290*/  LDL R6, [R1] ;  /* 0x0000000001067983 */ /* 0x000ee20000100800 */
[----:B012---:R-:W0:Y:S01]  /*172a0*/  LDC R0, c[0x0][0x448] ;  /* 0x00011200ff007b82 */ /* 0x007e220000000800 */
[----:B------:R-:W-:Y:S01]  /*172b0*/  IMAD.SHL.U32 R37, R25, 0x40, RZ ;  /* 0x0000004019257824 */ /* 0x000fe200078e00ff */
[----:B------:R-:W-:Y:S01]  /*172c0*/  LOP3.LUT R16, R16, 0xffffefff, RZ, 0xc0, !PT ;  /* 0xffffefff10107812 */ /* 0x000fe200078ec0ff */
[----:B-----5:R-:W-:Y:S02]  /*172d0*/  IMAD.IADD R25, R7, 0x1, -R32 ;  /* 0x0000000107197824 */ /* 0x020fe400078e0a20 */
[----:B------:R-:W-:-:S03]  /*172e0*/  VIADD R4, R37, 0x3f ;  /* 0x0000003f25047836 */ /* 0x000fc60000000000 */
[----:B------:R-:W1:Y:S01]  /*172f0*/  LDC.64 R2, c[0x0][0xad8] ;  /* 0x0002b600ff027b82 */ /* 0x000e620000000a00 */
[----:B0-----:R-:W-:Y:S02]  /*17300*/  ISETP.NE.AND P2, PT, R0, 0x1, PT ;  /* 0x000000010000780c */ /* 0x001fe40003f45270 */
[----:B-1----:R-:W-:-:S11]  /*17310*/  ISETP.GE.AND P1, PT, R3, 0x1, PT ;  /* 0x000000010300780c */ /* 0x002fd60003f26270 */
[----:B------:R-:W0:Y:S01]  /*17320*/  @P2 LDC R5, c[0x0][0x44c] ;  /* 0x00011300ff052b82 */ /* 0x000e220000000800 */
[----:B------:R-:W-:-:S07]  /*17330*/  @P2 LOP3.LUT R16, R16, 0x1000, RZ, 0xfc, !PT ;  /* 0x0000100010102812 */ /* 0x000fce00078efcff */
[----:B------:R-:W1:Y:S01]  /*17340*/  @P2 LDC R0, c[0x0][0x450] ;  /* 0x00011400ff002b82 */ /* 0x000e620000000800 */
[----:B0-----:R-:W-:-:S05]  /*17350*/  @P2 IMAD.HI.U32 R5, R4, R5, RZ ;  /* 0x0000000504052227 */ /* 0x001fca00078e00ff */
[----:B-1----:R-:W-:Y:S02]  /*17360*/  @P2 SHF.R.U32.HI R4, RZ, R0, R5 ;  /* 0x00000000ff042219 */ /* 0x002fe40000011605 */
[----:B---3--:R-:W-:-:S05]  /*17370*/  IADD3 R7, R25, 0x1, -R6 ;  /* 0x0000000119077810 */ /* 0x008fca0007ffe806 */
        /* <DEDUP_REMOVED lines=14> */
.L_x_3134:
[----:B------:R-:W-:-:S13]  /*17460*/  ISETP.NE.AND P0, PT, R3, 0x1, PT ;  /* 0x000000010300780c */ /* 0x000fda0003f05270 */
[----:B------:R-:W0:Y:S02]  /*17470*/  @P0 LDC.64 R4, c[0x0][0xae0] ;  /* 0x0002b800ff040b82 */ /* 0x000e240000000a00 */
[----:B0-----:R-:W-:-:S05]  /*17480*/  @P0 IMAD.HI.U32 R4, R0, R4, RZ ;  /* 0x0000000400040227 */ /* 0x001fca00078e00ff */
[----:B------:R-:W-:-:S07]  /*17490*/  @P0 SHF.R.U32.HI R0, RZ, R5, R4 ;  /* 0x00000005ff000219 */ /* 0x000fce0000011604 */
.L_x_3135:
[----:B------:R-:W-:Y:S05]  /*174a0*/  BSYNC B0 ;  /* 0x0000000000007941 */ /* 0x000fea0003800000 */
.L_x_3133:
[----:B------:R-:W-:-:S05]  /*174b0*/  IMAD R5, R0, R3, R3 ;  /* 0x0000000300057224 */ /* 0x000fca00078e0203 */
[----:B------:R-:W-:-:S07]  /*174c0*/  VIMNMX R2, R2, R5, PT ;  /* 0x0000000502027248 */ /* 0x000fce0003fe0100 */
.L_x_3132:
[----:B------:R-:W0:Y:S01]  /*174d0*/  @P2 LDC R0, c[0x0][0x44c] ;  /* 0x00011300ff002b82 */ /* 0x000e220000000800 */
[----:B------:R-:W-:Y:S01]  /*174e0*/  VIADD R2, R2, 0x3f ;  /* 0x0000003f02027836 */ /* 0x000fe20000000000 */
[----:B------:R-:W-:Y:S01]  /*174f0*/  ULDC UR4, c[0x0][0xad4] ;  /* 0x0002b50000047ab9 */ /* 0x000fe20000000800 */
[----:B------:R-:W-:-:S05]  /*17500*/  IMAD.MOV.U32 R4, RZ, RZ, R37 ;  /* 0x000000ffff047224 */ /* 0x000fca00078e0025 */
[----:B------:R-:W1:Y:S01]  /*17510*/  @P2 LDC R5, c[0x0][0x450] ;  /* 0x00011400ff052b82 */ /* 0x000e620000000800 */
[----:B0-----:R-:W-:-:S05]  /*17520*/  @P2 IMAD.HI.U32 R0, R37, R0, RZ ;  /* 0x0000000025002227 */ /* 0x001fca00078e00ff */
        /* <DEDUP_REMOVED lines=22> */
.L_x_3138:
[----:B------:R-:W-:-:S13]  /*17690*/  ISETP.NE.AND P0, PT, R3, 0x1, PT ;  /* 0x000000010300780c */ /* 0x000fda0003f05270 */
[----:B------:R-:W0:Y:S02]  /*176a0*/  @P0 LDC.64 R4, c[0x0][0xae0] ;  /* 0x0002b800ff040b82 */ /* 0x000e240000000a00 */
[----:B0-----:R-:W-:-:S05]  /*176b0*/  @P0 IMAD.HI.U32 R4, R6, R4, RZ ;  /* 0x0000000406040227 */ /* 0x001fca00078e00ff */
[----:B------:R-:W-:-:S07]  /*176c0*/  @P0 SHF.R.U32.HI R6, RZ, R5, R4 ;  /* 0x00000005ff060219 */ /* 0x000fce0000011604 */
.L_x_3139:
[----:B------:R-:W-:Y:S05]  /*176d0*/  BSYNC B0 ;  /* 0x0000000000007941 */ /* 0x000fea0003800000 */
.L_x_3137:
[----:B------:R-:W-:-:S05]  /*176e0*/  IMAD R3, R6, R3, RZ ;  /* 0x0000000306037224 */ /* 0x000fca00078e02ff */
[----:B------:R-:W-:-:S07]  /*176f0*/  VIMNMX R2, R2, R3, !PT ;  /* 0x0000000302027248 */ /* 0x000fce0007fe0100 */
.L_x_3136:
        /* <DEDUP_REMOVED lines=43> */
.L_x_3141:
[----:B------:R-:W-:Y:S05]  /*179b0*/  BSYNC B0 ;  /* 0x0000000000007941 */ /* 0x000fea0003800000 */
.L_x_3140:
        /* <DEDUP_REMOVED lines=23> */
.L_x_3143:
        /* <DEDUP_REMOVED lines=20> */
.L_x_3146:
[----:B------:R-:W-:Y:S05]  /*17c70*/  BSYNC B6 ;  /* 0x0000000000067941 */ /* 0x000fea0003800000 */
.L_x_3145:
        /* <DEDUP_REMOVED lines=20> */
.L_x_3149:
        /* <DEDUP_REMOVED lines=15> */
.L_x_3148:
[----:B------:R-:W-:Y:S05]  /*17eb0*/  BSYNC B6 ;  /* 0x0000000000067941 */ /* 0x000fea0003800000 */
.L_x_3147:
        /* <DEDUP_REMOVED lines=12> */
[C---:B------:R-:W-:Y:S01]  /*17f80*/  LOP3.LUT R33, R22.reuse, 0x180, RZ, 0xfc, !PT ;  /* 0x0000018016217812 */ /* 0x040fe200078efcff */
        /* <DEDUP_REMOVED lines=40> */
.L_x_3223:
[----:B------:R-:W2:Y:S01]  /*18210*/  LDL R10, [R1+0x30] ;  /* 0x00003000010a7983 */ /* 0x000ea20000100800 */
[----:B------:R-:W0:Y:S01]  /*18220*/  S2R R2, SR_TID.X ;  /* 0x0000000000027919 */ /* 0x000e220000002100 */
[----:B------:R-:W1:Y:S01]  /*18230*/  S2R R11, SR_TID.X ;  /* 0x00000000000b7919 */ /* 0x000e620000002100 */
[----:B------:R-:W-:-:S13]  /*18240*/  ISETP.NE.AND P1, PT, R20, 0x1, PT ;  /* 0x000000011400780c */ /* 0x000fda0003f25270 */
[----:B------:R-:W3:Y:S08]  /*18250*/  @P1 LDC R5, c[0x0][0x434] ;  /* 0x00010d00ff051b82 */ /* 0x000ef00000000800 */
[----:B------:R-:W4:Y:S01]  /*18260*/  @P1 LDC R4, c[0x0][0x438] ;  /* 0x00010e00ff041b82 */ /* 0x000f220000000800 */
[----:B0-----:R-:W-:Y:S01]  /*18270*/  LOP3.LUT R2, R2, 0x7f, RZ, 0xc0, !PT ;  /* 0x0000007f02027812 */ /* 0x001fe200078ec0ff */
[----:B-1----:R-:W-:-:S03]  /*18280*/  IMAD.SHL.U32 R11, R11, 0x10, RZ ;  /* 0x000000100b0b7824 */ /* 0x002fc600078e00ff */
[----:B------:R-:W-:-:S04]  /*18290*/  SHF.R.U32.HI R2, RZ, 0x3, R2 ;  /* 0x00000003ff027819 */ /* 0x000fc80000011602 */
[----:B------:R-:W-:-:S05]  /*182a0*/  LOP3.LUT R11, R2, 0x70, R11, 0xf8, !PT ;  /* 0x00000070020b7812 */ /* 0x000fca00078ef80b */
[----:B------:R-:W-:-:S05]  /*182b0*/  IMAD.IADD R7, R11, 0x1, R0 ;  /* 0x000000010b077824 */ /* 0x000fca00078e0200 */
[----:B------:R-:W-:-:S04]  /*182c0*/  ISETP.GE.AND P0, PT, R7, R25, PT ;  /* 0x000000190700720c */ /* 0x000fc80003f06270 */
[----:B------:R-:W-:Y:S01]  /*182d0*/  ISETP.GT.U32.OR P0, PT, R11, 0x3f, P0 ;  /* 0x0000003f0b00780c */ /* 0x000fe20000704470 */
[----:B------:R-:W-:-:S12]  /*182e0*/  IMAD.IADD R7, R7, 0x1, R32 ;  /* 0x0000000107077824 */ /* 0x000fd800078e0220 */
[----:B------:R-:W0:Y:S01]  /*182f0*/  @!P0 LDC.64 R2, c[0x0][0x428] ;  /* 0x00010a00ff028b82 */ /* 0x000e220000000a00 */
[----:B---3--:R-:W-:Y:S01]  /*18300*/  @P1 IMAD.HI.U32 R5, R7, R5, RZ ;  /* 0x0000000507051227 */ /* 0x008fe200078e00ff */
[----:B-----5:R-:W-:-:S03]  /*18310*/  SHF.R.S32.HI R33, RZ, 0x1f, R28 ;  /* 0x0000001fff217819 */ /* 0x020fc6000001141c */
[----:B------:R-:W-:Y:S01]  /*18320*/  IMAD.MOV.U32 R8, RZ, RZ, R7 ;  /* 0x000000ffff087224 */ /* 0x000fe200078e0007 */
[----:B----4-:R-:W-:-:S04]  /*18330*/  @P1 SHF.R.U32.HI R8, RZ, R4, R5 ;  /* 0x00000004ff081219 */ /* 0x010fc80000011605 */
[--C-:B------:R-:W-:Y:S01]  /*18340*/  @!P0 SHF.R.S32.HI R5, RZ, 0x1f, R8.reuse ;  /* 0x0000001fff058819 */ /* 0x100fe20000011408 */
[----:B------:R-:W-:Y:S02]  /*18350*/  @!P0 IMAD.MOV.U32 R4, RZ, RZ, R8 ;  /* 0x000000ffff048224 */ /* 0x000fe400078e0008 */
[-C--:B0-----:R-:W-:Y:S02]  /*18360*/  @!P0 IMAD R9, R33, R2.reuse, RZ ;  /* 0x0000000221098224 */ /* 0x081fe400078e02ff */
[----:B------:R-:W-:-:S04]  /*18370*/  @!P0 IMAD.WIDE.U32 R4, R28, R2, R4 ;  /* 0x000000021c048225 */ /* 0x000fc800078e0004 */
[----:B------:R-:W-:Y:S02]  /*18380*/  @!P0 IMAD R9, R28, R3, R9 ;  /* 0x000000031c098224 */ /* 0x000fe400078e0209 */
[----:B------:R-:W0:Y:S01]  /*18390*/  @!P0 LDC.64 R2, c[0x0][0x418] ;  /* 0x00010600ff028b82 */ /* 0x000e220000000a00 */
[C---:B------:R-:W-:Y:S02]  /*183a0*/  LOP3.LUT P6, RZ, R16.reuse, 0x400, RZ, 0xc0, !PT ;  /* 0x0000040010ff7812 */ /* 0x040fe400078cc0ff */
[----:B------:R-:W-:Y:S01]  /*183b0*/  LOP3.LUT R16, R16, 0xffffdfff, RZ, 0xc0, !PT ;  /* 0xffffdfff10107812 */ /* 0x000fe200078ec0ff */
[----:B------:R-:W-:-:S03]  /*183c0*/  @!P0 IMAD.IADD R5, R5, 0x1, R9 ;  /* 0x0000000105058824 */ /* 0x000fc600078e0209 */
[----:B------:R-:W-:Y:S01]  /*183d0*/  @P1 LOP3.LUT R16, R16, 0x2000, RZ, 0xfc, !PT ;  /* 0x0000200010101812 */ /* 0x000fe200078efcff */
[----:B------:R-:W-:Y:S01]  /*183e0*/  IMAD.MOV.U32 R36, RZ, RZ, RZ ;  /* 0x000000ffff247224 */ /* 0x000fe200078e00ff */
[----:B0-----:R-:W-:-:S04]  /*183f0*/  @!P0 LEA R2, P1, R4, R2, 0x2 ;  /* 0x0000000204028211 */ /* 0x001fc800078210ff */
[----:B------:R-:W-:Y:S02]  /*18400*/  @!P0 LEA.HI.X R3, R4, R3, R5, 0x2, P1 ;  /* 0x0000000304038211 */ /* 0x000fe400008f1405 */
[----:B------:R-:W-:-:S03]  /*18410*/  LOP3.LUT P1, RZ, R16, 0x200, RZ, 0xc0, !PT ;  /* 0x0000020010ff7812 */ /* 0x000fc6000782c0ff */
[----:B------:R0:W5:Y:S02]  /*18420*/  @!P0 LDG.E R36, desc[UR40][R2.64] ;  /* 0x0000002802248981 */ /* 0x000164000c1e1900 */
[----:B0-----:R-:W-:Y:S02]  /*18430*/  SEL R2, RZ, 0xffffffff, P1 ;  /* 0xffffffffff027807 */ /* 0x001fe40000800000 */
[----:B------:R-:W-:-:S03]  /*18440*/  SEL R3, RZ, 0x1, P6 ;  /* 0x00000001ff037807 */ /* 0x000fc60003000000 */
[----:B------:R-:W-:Y:S01]  /*18450*/  IMAD.SHL.U32 R2, R2, 0x2, RZ ;  /* 0x0000000202027824 */ /* 0x000fe200078e00ff */
[----:B------:R-:W-:-:S04]  /*18460*/  SEL R4, RZ, 0x8, P4 ;  /* 0x00000008ff047807 */ /* 0x000fc80002000000 */
[----:B------:R-:W-:Y:S02]  /*18470*/  LOP3.LUT R2, R2, 0x2, R3, 0xe2, !PT ;  /* 0x0000000202027812 */ /* 0x000fe400078ee203 */
[----:B------:R-:W-:-:S04]  /*18480*/  SEL R3, RZ, 0x4, P5 ;  /* 0x00000004ff037807 */ /* 0x000fc80002800000 */
[----:B------:R-:W-:Y:S02]  /*18490*/  LOP3.LUT R2, R4, R2, R3, 0xfe, !PT ;  /* 0x0000000204027212 */ /* 0x000fe400078efe03 */
[----:B------:R-:W-:Y:S02]  /*184a0*/  SEL R3, RZ, 0x10, P3 ;  /* 0x00000010ff037807 */ /* 0x000fe40001800000 */
[----:B------:R-:W-:-:S04]  /*184b0*/  SEL R4, RZ, 0x20, P2 ;  /* 0x00000020ff047807 */ /* 0x000fc80001000000 */
[----:B------:R-:W-:-:S04]  /*184c0*/  LOP3.LUT R2, R4, R2, R3, 0xfe, !PT ;  /* 0x0000000204027212 */ /* 0x000fc800078efe03 */
[----:B------:R-:W-:Y:S01]  /*184d0*/  LOP3.LUT R6, R2, R6, RZ, 0xfc, !PT ;  /* 0x0000000602067212 */ /* 0x000fe200078efcff */
[----:B------:R-:W-:-:S04]  /*184e0*/  IMAD.MOV R2, RZ, RZ, -R8 ;  /* 0x000000ffff027224 */ /* 0x000fc800078e0a08 */
[----:B------:R-:W-:Y:S01]  /*184f0*/  IMAD R2, R20, R2, R7 ;  /* 0x0000000214027224 */ /* 0x000fe200078e0207 */
[----:B------:R0:W-:Y:S01]  /*18500*/  STL [R1+0x2c], R6 ;  /* 0x00002c0601007387 */ /* 0x0001e20000100800 */
[----:B------:R-:W-:-:S03]  /*18510*/  ISETP.GT.U32.AND P1, PT, R11, 0x3f, PT ;  /* 0x0000003f0b00780c */ /* 0x000fc60003f24070 */
[----:B------:R0:W-:Y:S01]  /*18520*/  STL [R1+0x8], R2 ;  /* 0x0000080201007387 */ /* 0x0001e20000100800 */
[----:B------:R-:W-:-:S04]  /*18530*/  LOP3.LUT R16, R16, 0xfffff7ff, RZ, 0xc0, !PT ;  /* 0xfffff7ff10107812 */ /* 0x000fc800078ec0ff */
[----:B------:R-:W-:-:S05]  /*18540*/  LOP3.LUT R16, R16, 0xfffffffe, RZ, 0xc0, !PT ;  /* 0xfffffffe10107812 */ /* 0x000fca00078ec0ff */
[----:B------:R-:W-:Y:S02]  /*18550*/  @P1 LOP3.LUT R16, R16, 0x1, RZ, 0xfc, !PT ;  /* 0x0000000110101812 */ /* 0x000fe400078efcff */
[----:B------:R-:W-:Y:S02]  /*18560*/  LOP3.LUT R26, R26, 0xffff, RZ, 0xc0, !PT ;  /* 0x0000ffff1a1a7812 */ /* 0x000fe400078ec0ff */
[----:B------:R-:W-:Y:S02]  /*18570*/  LOP3.LUT R29, R6, R29, RZ, 0xfc, !PT ;  /* 0x0000001d061d7212 */ /* 0x000fe400078efcff */
[----:B--2---:R-:W-:-:S13]  /*18580*/  ISETP.NE.AND P0, PT, R10, 0x3, PT ;  /* 0x000000030a00780c */ /* 0x004fda0003f05270 */
[----:B------:R-:W-:Y:S01]  /*18590*/  @P0 LOP3.LUT R16, R16, 0x800, RZ, 0xfc, !PT ;  /* 0x0000080010100812 */ /* 0x000fe200078efcff */
[----:B0-----:R-:W-:Y:S06]  /*185a0*/  @!P0 BRA `(.L_x_3151) ;  /* 0x0000000000048947 */ /* 0x001fec0003800000 */
[----:B------:R-:W-:Y:S01]  /*185b0*/  BPT.TRAP 0x1 ;  /* 0x000000040000795c */ /* 0x000fe20000300000 */
.L_x_3151:
        /* <DEDUP_REMOVED lines=9> */
.L_x_3224:
[----:B------:R-:W-:Y:S05]  /*18650*/  BSYNC B0 ;  /* 0x0000000000007941 */ /* 0x000fea0003800000 */
.L_x_3152:
[----:B------:R-:W0:Y:S01]  /*18660*/  LDL R2, [R1+0x8] ;  /* 0x0000080001027983 */ /* 0x000e220000100800 */
        /* <DEDUP_REMOVED lines=63> */
.L_x_3234:
        /* <DEDUP_REMOVED lines=10> */
.L_x_3155:
[----:B------:R-:W-:Y:S02]  /*18b00*/  PLOP3.LUT P1, PT, P1, P0, PT, 0xa2, 0x0 ;  /* 0x000000000000781c */ /* 0x000fe40000f21472 */
[----:B------:R-:W-:-:S08]  /*18b10*/  @P0 R2UR P1, UR4, R22 ;  /* 0x00000000160402ca */ /* 0x000fd00000020000 */
[----:B------:R-:W-:-:S05]  /*18b20*/  @P0 PLOP3.LUT P0, PT, P1, PT, PT, 0x80, 0x0 ;  /* 0x000000000000081c */ /* 0x000fca0000f0f070 */
[----:B------:R-:W-:Y:S01]  /*18b30*/  @!P1 SYNCS.ARRIVE.TRANS64.RED.A0T1 RZ, [UR4+0x38830], RZ ;  /* 0x038830ffffff99a7 */ /* 0x000fe20008200404 */
[----:B------:R-:W-:Y:S07]  /*18b40*/  @!P1 ARRIVES.LDGSTSBAR.64.TRANSCNT [UR4+0x38830] ;  /* 0x03883000ff0099b0 */ /* 0x000fee0008000a84 */
[----:B------:R-:W-:Y:S05]  /*18b50*/  @P0 BRA.U.ANY `(.L_x_3155) ;  /* 0xfffffffd00e80947 */ /* 0x000fea000393ffff */
[----:B------:R-:W-:Y:S01]  /*18b60*/  NOP ;  /* 0x0000000000007918 */ /* 0x000fe20000000000 */
[----:B------:R-:W2:Y:S02]  /*18b70*/  LDL R0, [R1+0x30] ;  /* 0x0000300001007983 */ /* 0x000ea40000100800 */
[----:B--2---:R-:W-:-:S13]  /*18b80*/  ISETP.NE.AND P2, PT, R0, 0x3, PT ;  /* 0x000000030000780c */ /* 0x004fda0003f45270 */
[----:B------:R-:W-:Y:S05]  /*18b90*/  @!P2 BRA `(.L_x_3156) ;  /* 0x000000000004a947 */ /* 0x000fea0003800000 */
[----:B------:R-:W-:Y:S01]  /*18ba0*/  BPT.TRAP 0x1 ;  /* 0x000000040000795c */ /* 0x000fe20000300000 */
.L_x_3156:
[----:B------:R-:W-:Y:S01]  /*18bb0*/  VIADD R0, R17, 0x20400 ;  /* 0x0002040011007836 */ /* 0x000fe20000000000 */
[----:B------:R-:W-:Y:S01]  /*18bc0*/  LOP3.LUT P1, RZ, R16, 0x40, RZ, 0xc0, !PT ;  /* 0x0000004010ff7812 */ /* 0x000fe2000782c0ff */
[----:B------:R1:W-:-:S12]  /*18bd0*/  SYNCS.ARRIVE.TRANS64.A1T0 RZ, [R22+URZ+0x38830], RZ ;  /* 0x038830ff16ff79a7 */ /* 0x0003d8000810003f */
[----:B------:R-:W-:Y:S05]  /*18be0*/  WARPSYNC.ALL ;  /* 0x0000000000007948 */ /* 0x000fea0003800000 */
[----:B------:R-:W-:Y:S01]  /*18bf0*/  BAR.SYNC.DEFER_BLOCKING 0x8, 0x100 ;  /* 0x0204000000007b1d */ /* 0x000fe20000010000 */
[----:B------:R-:W-:Y:S02]  /*18c00*/  LOP3.LUT P0, RZ, R0, 0x3ff, RZ, 0xc0, !PT ;  /* 0x000003ff00ff7812 */ /* 0x000fe4000780c0ff */
[----:B------:R-:W-:-:S03]  /*18c10*/  SHF.R.S32.HI R0, RZ, 0x1f, R27 ;  /* 0x0000001fff007819 */ /* 0x000fc6000001141b */
[----:B------:R-:W-:Y:S01]  /*18c20*/  BSSY B6, `(.L_x_3157) ;  /* 0x0000018000067945 */ /* 0x000fe20003800000 */
[----:B------:R-:W-:Y:S02]  /*18c30*/  SEL R30, R0, RZ, !P1 ;  /* 0x000000ff001e7207 */ /* 0x000fe40004800000 */
[----:B------:R-:W-:-:S05]  /*18c40*/  SEL R0, R27, RZ, !P1 ;  /* 0x000000ff1b007207 */ /* 0x000fca0004800000 */
[----:B------:R2:W-:Y:S04]  /*18c50*/  STL [R1+0xc], R0 ;  /* 0x00000c0001007387 */ /* 0x0005e80000100800 */
[----:B------:R3:W-:Y:S01]  /*18c60*/  STL [R1+0x1c], R30 ;  /* 0x00001c1e01007387 */ /* 0x0007e20000100800 */
[----:B--2---:R-:W-:-:S05]  /*18c70*/  SHF.R.S32.HI R0, RZ, 0x1f, R35 ;  /* 0x0000001fff007819 */ /* 0x004fca0000011423 */
[----:B------:R3:W-:Y:S01]  /*18c80*/  STL [R1+0x14], R0 ;  /* 0x0000140001007387 */ /* 0x0007e20000100800 */
        /* <DEDUP_REMOVED lines=16> */
[----:B01-3--:R-:W-:Y:S05]  /*18d90*/  CALL.ABS.NOINC R2 ;  /* 0x0000000002007343 */ /* 0x00bfea0003c00000 */
.L_x_3158:
[----:B------:R-:W-:Y:S05]  /*18da0*/  BSYNC B6 ;  /* 0x0000000000067941 */ /* 0x000fea0003800000 */
.L_x_3157:
[----:B------:R-:W2:Y:S01]  /*18db0*/  LDL R20, [R1+0x14] ;  /* 0x0000140001147983 */ /* 0x000ea20000100800 */
[----:B------:R-:W-:Y:S01]  /*18dc0*/  IMAD.MOV.U32 R21, RZ, RZ, R30 ;  /* 0x000000ffff157224 */ /* 0x000fe200078e001e */
[----:B------:R-:W-:Y:S01]  /*18dd0*/  ULDC.64 UR4, c[0x0][0x298] ;  /* 0x0000a60000047ab9 */ /* 0x000fe20000000a00 */
[----:B------:R-:W4:Y:S01]  /*18de0*/  LDC R5, c[0x0][0x448] ;  /* 0x00011200ff057b82 */ /* 0x000f220000000800 */
[----:B------:R1:W5:Y:S01]  /*18df0*/  LDL R9, [R1] ;  /* 0x0000000001097983 */ /* 0x0003620000100800 */
[----:B0-----:R-:W0:Y:S01]  /*18e00*/  S2R R2, SR_TID.X ;  /* 0x0000000000027919 */ /* 0x001e220000002100 */
[----:B---3--:R-:W3:Y:S01]  /*18e10*/  S2R R30, SR_TID.X ;  /* 0x00000000001e7919 */ /* 0x008ee20000002100 */
[----:B0-----:R-:W-:-:S04]  /*18e20*/  LOP3.LUT R2, R2, 0x7f, RZ, 0xc0, !PT ;  /* 0x0000007f02027812 */ /* 0x001fc800078ec0ff */
[----:B------:R-:W-:Y:S02]  /*18e30*/  SHF.R.U32.HI R0, RZ, 0x3, R2 ;  /* 0x00000003ff007819 */ /* 0x000fe40000011602 */
[----:B------:R-:W0:Y:S01]  /*18e40*/  LDC R2, c[0x0][0x448] ;  /* 0x00011200ff027b82 */ /* 0x000e220000000800 */
[----:B--2---:R-:W-:Y:S02]  /*18e50*/  IMAD.MOV.U32 R4, RZ, RZ, R20 ;  /* 0x000000ffff047224 */ /* 0x004fe400078e0014 */
[----:B------:R-:W2:Y:S01]  /*18e60*/  LDL R20, [R1+0xc] ;  /* 0x00000c0001147983 */ /* 0x000ea20000100800 */
[----:B0-----:R-:W-:Y:S01]  /*18e70*/  ISETP.NE.AND P6, PT, R2, 0x1, PT ;  /* 0x000000010200780c */ /* 0x001fe20003fc5270 */
[----:B---3--:R-:W-:Y:S02]  /*18e80*/  IMAD.SHL.U32 R30, R30, 0x10, RZ ;  /* 0x000000101e1e7824 */ /* 0x008fe400078e00ff */
[----:B------:R-:W-:-:S03]  /*18e90*/  IMAD R4, R4, UR4, RZ ;  /* 0x0000000404047c24 */ /* 0x000fc6000f8e02ff */
[----:B------:R-:W-:Y:S01]  /*18ea0*/  LOP3.LUT R30, R0, 0x70, R30, 0xf8, !PT ;  /* 0x00000070001e7812 */ /* 0x000fe200078ef81e */
[----:B------:R-:W-:-:S04]  /*18eb0*/  IMAD R4, R35, UR5, R4 ;  /* 0x0000000523047c24 */ /* 0x000fc8000f8e0204 */
[----:B------:R-:W-:Y:S02]  /*18ec0*/  IMAD.IADD R30, R30, 0x1, R37 ;  /* 0x000000011e1e7824 */ /* 0x000fe400078e0225 */
[----:B------:R-:W0:Y:S02]  /*18ed0*/  @P6 LDC R3, c[0x0][0x44c] ;  /* 0x00011300ff036b82 */ /* 0x000e240000000800 */
[----:B------:R-:W-:-:S06]  /*18ee0*/  IMAD.MOV.U32 R0, RZ, RZ, R30 ;  /* 0x000000ffff007224 */ /* 0x000fcc00078e001e */
[----:B------:R-:W3:Y:S01]  /*18ef0*/  @P6 LDC R2, c[0x0][0x450] ;  /* 0x00011400ff026b82 */ /* 0x000ee20000000800 */
        /* <DEDUP_REMOVED lines=23> */
[----:B----4-:R-:W-:Y:S02]  /*19070*/  IMAD R0, R5, R0, R30 ;  /* 0x0000000005007224 */ /* 0x010fe400078e021e */
        /* <DEDUP_REMOVED lines=14> */
[----:B-1----:R-:W-:Y:S10]  /*19160*/  BRA.DIV UR5, `(.L_x_3159) ;  /* 0x0000004a05bc7947 */ /* 0x002ff4000b800000 */
[----:B-----5:R-:W-:Y:S01]  /*19170*/  IMAD R3, R9, R5, RZ ;  /* 0x0000000509037224 */ /* 0x020fe200078e02ff */
[----:B------:R-:W-:Y:S01]  /*19180*/  SHFL.IDX PT, R4, R2, RZ, 0x181f ;  /* 0x00181fff02047589 */ /* 0x000fe200000e0000 */
[----:B------:R-:W-:Y:S01]  /*19190*/  IMAD.IADD R37, R8, 0x1, R37 ;  /* 0x0000000108257824 */ /* 0x000fe200078e0225 */
[----:B------:R-:W-:Y:S02]  /*191a0*/  LOP3.LUT R16, R16, 0xfffffeff, RZ, 0xc0, !PT ;  /* 0xfffffeff10107812 */ /* 0x000fe400078ec0ff */
[----:B------:R-:W0:Y:S02]  /*191b0*/  SHFL.IDX PT, R5, R0, RZ, 0x181f ;  /* 0x00181fff00057589 */ /* 0x000e2400000e0000 */
[----:B------:R-:W-:-:S13]  /*191c0*/  ISETP.GE.AND P2, PT, R37, R3, PT ;  /* 0x000000032500720c */ /* 0x000fda0003f46270 */
[----:B------:R-:W-:-:S04]  /*191d0*/  @P2 LOP3.LUT R16, R16, 0x100, RZ, 0xfc, !PT ;  /* 0x0000010010102812 */ /* 0x000fc800078efcff */
[----:B------:R-:W-:Y:S02]  /*191e0*/  LOP3.LUT R16, R16, 0xffffff7f, RZ, 0xc0, !PT ;  /* 0xffffff7f10107812 */ /* 0x000fe400078ec0ff */
[----:B0-----:R-:W-:-:S05]  /*191f0*/  @!P2 LEA R5, P1, R7, R5, 0x1 ;  /* 0x000000050705a211 */ /* 0x001fca00078208ff */
[----:B------:R-:W-:-:S05]  /*19200*/  @!P2 IMAD.X R4, RZ, RZ, R4, P1 ;  /* 0x000000ffff04a224 */ /* 0x000fca00008e0604 */
        /* <DEDUP_REMOVED lines=30> */
.L_x_3243:
        /* <DEDUP_REMOVED lines=12> */
.L_x_3160:
        /* <DEDUP_REMOVED lines=28> */
.L_x_3162:
[----:B------:R-:W-:Y:S05]  /*19670*/  BSYNC B6 ;  /* 0x0000000000067941 */ /* 0x000fea0003800000 */
.L_x_3161:
        /* <DEDUP_REMOVED lines=49> */
[----:B------:R-:W-:Y:S01]  /*19990*/  LEA R0, P0, R2, UR4, 0x1 ;  /* 0x0000000402007c11 */ /* 0x000fe2000f8008ff */
[----:B------:R-:W-:Y:S01]  /*199a0*/  ULDC UR4, c[0x0][0x3b8] ;  /* 0x0000ee0000047ab9 */ /* 0x000fe20000000800 */
[----:B------:R-:W-:Y:S02]  /*199b0*/  LOP3.LUT R20, R20, 0x38, RZ, 0xc0, !PT ;  /* 0x0000003814147812 */ /* 0x000fe400078ec0ff */
[----:B------:R-:W-:-:S02]  /*199c0*/  ISETP.GE.AND P4, PT, R7, UR4, PT ;  /* 0x0000000407007c0c */ /* 0x000fc4000bf86270 */
[----:B------:R-:W-:-:S04]  /*199d0*/  LOP3.LUT R7, R20, 0x100, RZ, 0xfc, !PT ;  /* 0x0000010014077812 */ /* 0x000fc800078efcff */
[----:B------:R-:W-:Y:S02]  /*199e0*/  ISETP.GE.AND P2, PT, R7, UR4, PT ;  /* 0x0000000407007c0c */ /* 0x000fe4000bf46270 */
[----:B------:R-:W0:Y:S01]  /*199f0*/  S2R R7, SR_TID.X ;  /* 0x0000000000077919 */ /* 0x000e220000002100 */
[----:B------:R-:W-:Y:S01]  /*19a00*/  LOP3.LUT R9, R20, 0x40, RZ, 0xfc, !PT ;  /* 0x0000004014097812 */ /* 0x000fe200078efcff */
[----:B------:R-:W1:Y:S01]  /*19a10*/  S2R R21, SR_TID.X ;  /* 0x0000000000157919 */ /* 0x000e620000002100 */
[----:B------:R-:W2:Y:S01]  /*19a20*/  S2R R20, SR_TID.X ;  /* 0x0000000000147919 */ /* 0x000ea20000002100 */
[----:B------:R-:W-:Y:S02]  /*19a30*/  ISETP.GE.AND P1, PT, R8, UR4, PT ;  /* 0x0000000408007c0c */ /* 0x000fe4000bf26270 */
[----:B------:R-:W-:Y:S02]  /*19a40*/  ISETP.GE.AND P5, PT, R9, UR4, PT ;  /* 0x0000000409007c0c */ /* 0x000fe4000bfa6270 */
[----:B------:R-:W-:-:S02]  /*19a50*/  LEA.HI.X R6, R2, UR5, R6, 0x1, P0 ;  /* 0x0000000502067c11 */ /* 0x000fc400080f0c06 */
[----:B------:R-:W-:Y:S02]  /*19a60*/  SEL R2, RZ, 0x1, P1 ;  /* 0x00000001ff027807 */ /* 0x000fe40000800000 */
[----:B------:R-:W-:Y:S02]  /*19a70*/  SEL R3, RZ, 0x4, P4 ;  /* 0x00000004ff037807 */ /* 0x000fe40002000000 */
        /* <DEDUP_REMOVED lines=8> */
[----:B------:R-:W-:Y:S02]  /*19b00*/  ISETP.GE.AND P3, PT, R7, UR4, PT ;  /* 0x0000000407007c0c */ /* 0x000fe4000bf66270 */
[----:B------:R-:W-:Y:S02]  /*19b10*/  LOP3.LUT R7, R21, 0x180, RZ, 0xfc, !PT ;  /* 0x0000018015077812 */ /* 0x000fe400078efcff */
[----:B------:R-:W-:-:S02]  /*19b20*/  LOP3.LUT R9, R20, 0x140, RZ, 0xfc, !PT ;  /* 0x0000014014097812 */ /* 0x000fc400078efcff */
[----:B------:R-:W-:Y:S02]  /*19b30*/  IADD3 R2, R3, R4, R2 ;  /* 0x0000000403027210 */ /* 0x000fe40007ffe002 */
[----:B------:R-:W-:Y:S02]  /*19b40*/  SEL R3, RZ, 0x10, P2 ;  /* 0x00000010ff037807 */ /* 0x000fe40001000000 */
[----:B------:R-:W-:Y:S02]  /*19b50*/  SEL R4, RZ, 0x8, P3 ;  /* 0x00000008ff047807 */ /* 0x000fe40001800000 */
[----:B------:R-:W-:Y:S02]  /*19b60*/  @P1 LOP3.LUT R16, R16, 0x1000, RZ, 0xfc, !PT ;  /* 0x0000100010101812 */ /* 0x000fe400078efcff */
[----:B------:R-:W-:Y:S02]  /*19b70*/  ISETP.GE.AND P0, PT, R7, UR4, PT ;  /* 0x0000000407007c0c */ /* 0x000fe4000bf06270 */
[----:B------:R-:W-:-:S02]  /*19b80*/  LOP3.LUT R7, R20, 0x1c0, RZ, 0xfc, !PT ;  /* 0x000001c014077812 */ /* 0x000fc400078efcff */
[----:B------:R-:W-:Y:S02]  /*19b90*/  ISETP.GE.AND P1, PT, R9, UR4, PT ;  /* 0x0000000409007c0c */ /* 0x000fe4000bf26270 */
[----:B------:R-:W-:Y:S02]  /*19ba0*/  IADD3 R4, R3, R2, R4 ;  /* 0x0000000203047210 */ /* 0x000fe40007ffe004 */
[----:B------:R-:W-:Y:S02]  /*19bb0*/  SEL R2, RZ, 0x40, P0 ;  /* 0x00000040ff027807 */ /* 0x000fe40000000000 */
[----:B------:R-:W-:Y:S02]  /*19bc0*/  SEL R3, RZ, 0x20, P1 ;  /* 0x00000020ff037807 */ /* 0x000fe40000800000 */
[----:B------:R-:W-:Y:S01]  /*19bd0*/  ISETP.GE.AND P0, PT, R7, UR4, PT ;  /* 0x0000000407007c0c */ /* 0x000fe2000bf06270 */
[----:B------:R-:W-:Y:S01]  /*19be0*/  UMOV UR4, 0xffffffff ;  /* 0xffffffff00047882 */ /* 0x000fe20000000000 */
[----:B------:R-:W-:-:S02]  /*19bf0*/  IADD3 R4, R2, R4, R3 ;  /* 0x0000000402047210 */ /* 0x000fc40007ffe003 */
        /* <DEDUP_REMOVED lines=75> */
.L_x_3253:
        /* <DEDUP_REMOVED lines=23> */
.L_x_3165:
[----:B------:R-:W-:Y:S05]  /*1a220*/  BSYNC B0 ;  /* 0x0000000000007941 */ /* 0x000fea0003800000 */
.L_x_3164:
[----:B------:R-:W-:Y:S01]  /*1a230*/  NOP ;  /* 0x0000000000007918 */ /* 0x000fe20000000000 */
[----:B------:R-:W-:-:S13]  /*1a240*/  PLOP3.LUT P0, PT, PT, PT, PT, 0x80, 0x0 ;  /* 0x000000000000781c */ /* 0x000fda0003f0f070 */
.L_x_3166:
        /* <DEDUP_REMOVED lines=18> */
.L_x_3254:
[----:B------:R-:W-:Y:S05]  /*1a370*/  BSYNC B0 ;  /* 0x0000000000007941 */ /* 0x000fea0003800000 */
.L_x_3167:
[----:B------:R-:W2:Y:S02]  /*1a380*/  LDL R2, [R1+0x30] ;  /* 0x0000300001027983 */ /* 0x000ea40000100800 */
[----:B--2---:R-:W-:-:S13]  /*1a390*/  ISETP.NE.AND P0, PT, R2, 0x3, PT ;  /* 0x000000030200780c */ /* 0x004fda0003f05270 */
[----:B------:R-:W-:Y:S05]  /*1a3a0*/  @!P0 BRA `(.L_x_3169) ;  /* 0x0000000000048947 */ /* 0x000fea0003800000 */
[----:B------:R-:W-:Y:S01]  /*1a3b0*/  BPT.TRAP 0x1 ;  /* 0x000000040000795c */ /* 0x000fe20000300000 */
.L_x_3169:
[----:B0-----:R-:W-:Y:S01]  /*1a3c0*/  SHF.L.U32 R0, R23, 0x1f, RZ ;  /* 0x0000001f17007819 */ /* 0x001fe200000006ff */
[----:B------:R-:W-:Y:S03]  /*1a3d0*/  BSSY B0, `(.L_x_3170) ;  /* 0x0000003000007945 */ /* 0x000fe60003800000 */
[----:B------:R-:W0:Y:S02]  /*1a3e0*/  SYNCS.PHASECHK.TRANS64.TRYWAIT P0, [R22+URZ+0x38860], R0 ;  /* 0x03886000160075a7 */ /* 0x000e24000800017f */
[----:B0-----:R-:W-:Y:S05]  /*1a3f0*/  @!P0 BRA `(.L_x_3171) ;  /* 0x0000004800448947 */ /* 0x001fea0003800000 */
.L_x_3255:
[----:B------:R-:W-:Y:S05]  /*1a400*/  BSYNC B0 ;  /* 0x0000000000007941 */ /* 0x000fea0003800000 */
.L_x_3170:
[----:B------:R-:W0:Y:S01]  /*1a410*/  LDL.LU R3, [R1+0x20] ;  /* 0x0000200001037983 */ /* 0x000e220000300800 */
[----:B------:R-:W-:Y:S01]  /*1a420*/  ULDC.64 UR4, c[0x0][0x328] ;  /* 0x0000ca0000047ab9 */ /* 0x000fe20000000a00 */
[----:B------:R-:W-:Y:S02]  /*1a430*/  ULDC.64 UR6, c[0x0][0x318] ;  /* 0x0000c60000067ab9 */ /* 0x000fe40000000a00 */
[----:B------:R-:W2:Y:S04]  /*1a440*/  LDL.LU R2, [R1+0x8] ;  /* 0x0000080001027983 */ /* 0x000ea80000300800 */
        /* <DEDUP_REMOVED lines=104> */
.L_x_3265:
        /* <DEDUP_REMOVED lines=34> */
.L_x_3173:
[----:B------:R-:W-:Y:S02]  /*1acf0*/  PLOP3.LUT P1, PT, P1, P0, PT, 0xa2, 0x0 ;  /* 0x000000000000781c */ /* 0x000fe40000f21472 */
[----:B------:R-:W-:-:S08]  /*1ad00*/  @P0 R2UR P1, UR4, R22 ;  /* 0x00000000160402ca */ /* 0x000fd00000020000 */
[----:B------:R-:W-:-:S05]  /*1ad10*/  @P0 PLOP3.LUT P0, PT, P1, PT, PT, 0x80, 0x0 ;  /* 0x000000000000081c */ /* 0x000fca0000f0f070 */
[----:B------:R-:W-:Y:S01]  /*1ad20*/  @!P1 SYNCS.ARRIVE.TRANS64.RED.A0T1 RZ, [UR4+0x38850], RZ ;  /* 0x038850ffffff99a7 */ /* 0x000fe20008200404 */
[----:B------:R-:W-:Y:S07]  /*1ad30*/  @!P1 ARRIVES.LDGSTSBAR.64.TRANSCNT [UR4+0x38850] ;  /* 0x03885000ff0099b0 */ /* 0x000fee0008000a84 */
[----:B------:R-:W-:Y:S05]  /*1ad40*/  @P0 BRA.U.ANY `(.L_x_3173) ;  /* 0xfffffffd00e80947 */ /* 0x000fea000393ffff */
[----:B------:R-:W-:Y:S01]  /*1ad50*/  NOP ;  /* 0x0000000000007918 */ /* 0x000fe20000000000 */
[----:B-1----:R-:W2:Y:S02]  /*1ad60*/  LDL R2, [R1+0x30] ;  /* 0x0000300001027983 */ /* 0x002ea40000100800 */
[----:B--2---:R-:W-:-:S13]  /*1ad70*/  ISETP.NE.AND P2, PT, R2, 0x3, PT ;  /* 0x000000030200780c */ /* 0x004fda0003f45270 */
[----:B------:R-:W-:Y:S05]  /*1ad80*/  @!P2 BRA `(.L_x_3174) ;  /* 0x000000000004a947 */ /* 0x000fea0003800000 */
[----:B------:R-:W-:Y:S01]  /*1ad90*/  BPT.TRAP 0x1 ;  /* 0x000000040000795c */ /* 0x000fe20000300000 */
.L_x_3174:
        /* <DEDUP_REMOVED lines=11> */
.L_x_3189:
[----:B--2---:R-:W2:Y:S01]  /*1ae50*/  LDL R11, [R1+0x30] ;  /* 0x00003000010b7983 */ /* 0x004ea20000100800 */
[----:B-1----:R-:W1:Y:S01]  /*1ae60*/  LDC R3, c[0x0][0x430] ;  /* 0x00010c00ff037b82 */ /* 0x002e620000000800 */
[----:B---3--:R-:W3:Y:S01]  /*1ae70*/  S2R R2, SR_TID.X ;  /* 0x0000000000027919 */ /* 0x008ee20000002100 */
[----:B0-----:R-:W0:Y:S01]  /*1ae80*/  S2R R4, SR_TID.X ;  /* 0x0000000000047919 */ /* 0x001e220000002100 */
[----:B-1----:R-:W-:Y:S02]  /*1ae90*/  ISETP.NE.AND P0, PT, R3, 0x1, PT ;  /* 0x000000010300780c */ /* 0x002fe40003f05270 */
[----:B---3--:R-:W-:-:S11]  /*1aea0*/  LOP3.LUT R2, R2, 0x7f, RZ, 0xc0, !PT ;  /* 0x0000007f02027812 */ /* 0x008fd600078ec0ff */
[----:B------:R-:W1:Y:S01]  /*1aeb0*/  @P0 LDC R3, c[0x0][0x434] ;  /* 0x00010d00ff030b82 */ /* 0x000e620000000800 */
[----:B0-----:R-:W-:Y:S01]  /*1aec0*/  IMAD.SHL.U32 R4, R4, 0x10, RZ ;  /* 0x0000001004047824 */ /* 0x001fe200078e00ff */
[----:B------:R-:W-:-:S04]  /*1aed0*/  SHF.R.U32.HI R2, RZ, 0x3, R2 ;  /* 0x00000003ff027819 */ /* 0x000fc80000011602 */
[----:B------:R-:W-:Y:S02]  /*1aee0*/  LOP3.LUT R4, R2, 0x70, R4, 0xf8, !PT ;  /* 0x0000007002047812 */ /* 0x000fe400078ef804 */
[----:B------:R-:W0:Y:S02]  /*1aef0*/  @P0 LDC R2, c[0x0][0x438] ;  /* 0x00010e00ff020b82 */ /* 0x000e240000000800 */
[----:B------:R-:W-:Y:S01]  /*1af00*/  ISETP.GT.U32.AND P1, PT, R4, 0x3f, PT ;  /* 0x0000003f0400780c */ /* 0x000fe20003f24070 */
[----:B------:R-:W-:-:S04]  /*1af10*/  IMAD R6, R7, 0x40, R32 ;  /* 0x0000004007067824 */ /* 0x000fc800078e0220 */
[----:B------:R-:W-:-:S08]  /*1af20*/  IMAD.IADD R6, R4, 0x1, R6 ;  /* 0x0000000104067824 */ /* 0x000fd000078e0206 */
[----:B------:R-:W3:Y:S01]  /*1af30*/  @!P1 LDC.64 R4, c[0x0][0x428] ;  /* 0x00010a00ff049b82 */ /* 0x000ee20000000a00 */
[----:B-1----:R-:W-:-:S07]  /*1af40*/  @P0 IMAD.HI.U32 R3, R6, R3, RZ ;  /* 0x0000000306030227 */ /* 0x002fce00078e00ff */
[----:B------:R-:W1:Y:S01]  /*1af50*/  @!P1 LDC.64 R8, c[0x0][0x418] ;  /* 0x00010600ff089b82 */ /* 0x000e620000000a00 */
[----:B------:R-:W-:Y:S01]  /*1af60*/  IMAD.MOV.U32 R10, RZ, RZ, R6 ;  /* 0x000000ffff0a7224 */ /* 0x000fe200078e0006 */
[----:B0-----:R-:W-:-:S04]  /*1af70*/  @P0 SHF.R.U32.HI R10, RZ, R2, R3 ;  /* 0x00000002ff0a0219 */ /* 0x001fc80000011603 */
[--C-:B------:R-:W-:Y:S01]  /*1af80*/  @!P1 SHF.R.S32.HI R3, RZ, 0x1f, R10.reuse ;  /* 0x0000001fff039819 */ /* 0x100fe2000001140a */
[----:B------:R-:W-:-:S04]  /*1af90*/  @!P1 IMAD.MOV.U32 R2, RZ, RZ, R10 ;  /* 0x000000ffff029224 */ /* 0x000fc800078e000a */
[----:B---3--:R-:W-:-:S04]  /*1afa0*/  @!P1 IMAD.WIDE.U32 R2, R28, R4, R2 ;  /* 0x000000041c029225 */ /* 0x008fc800078e0002 */
[----:B------:R-:W-:-:S04]  /*1afb0*/  @!P1 IMAD R4, R33, R4, RZ ;  /* 0x0000000421049224 */ /* 0x000fc800078e02ff */
[----:B------:R-:W-:Y:S01]  /*1afc0*/  @!P1 IMAD R5, R28, R5, R4 ;  /* 0x000000051c059224 */ /* 0x000fe200078e0204 */
[----:B-1----:R-:W-:-:S03]  /*1afd0*/  @!P1 LEA R8, P0, R2, R8, 0x2 ;  /* 0x0000000802089211 */ /* 0x002fc600078010ff */
[----:B------:R-:W-:Y:S02]  /*1afe0*/  @!P1 IMAD.IADD R3, R5, 0x1, R3 ;  /* 0x0000000105039824 */ /* 0x000fe400078e0203 */
[----:B------:R-:W-:-:S03]  /*1aff0*/  IMAD.MOV.U32 R4, RZ, RZ, RZ ;  /* 0x000000ffff047224 */ /* 0x000fc600078e00ff */
[----:B------:R-:W-:Y:S01]  /*1b000*/  @!P1 LEA.HI.X R9, R2, R9, R3, 0x2, P0 ;  /* 0x0000000902099211 */ /* 0x000fe200000f1403 */
[----:B------:R-:W-:-:S04]  /*1b010*/  VIADD R18, R18, 0x1 ;  /* 0x0000000112127836 */ /* 0x000fc80000000000 */
[----:B------:R0:W5:Y:S01]  /*1b020*/  @!P1 LDG.E R4, desc[UR40][R8.64] ;  /* 0x0000002808049981 */ /* 0x000162000c1e1900 */
[----:B------:R-:W-:Y:S01]  /*1b030*/  ISETP.NE.AND P0, PT, R18, 0x2, PT ;  /* 0x000000021200780c */ /* 0x000fe20003f05270 */
[----:B------:R-:W-:-:S03]  /*1b040*/  IMAD.MOV R5, RZ, RZ, -R10 ;  /* 0x000000ffff057224 */ /* 0x000fc600078e0a0a */
[----:B------:R-:W-:Y:S01]  /*1b050*/  SEL R2, RZ, 0x1, P0 ;  /* 0x00000001ff027807 */ /* 0x000fe20000000000 */
[----:B------:R-:W-:Y:S05]  /*1b060*/  YIELD ;  /* 0x0000000000007946 */ /* 0x000fea0003800000 */
[----:B------:R-:W-:Y:S01]  /*1b070*/  LOP3.LUT R23, R23, R2, RZ, 0x3c, !PT ;  /* 0x0000000217177212 */ /* 0x000fe200078e3cff */
[----:B------:R-:W-:Y:S01]  /*1b080*/  ULDC UR4, c[0x0][0x430] ;  /* 0x00010c0000047ab9 */ /* 0x000fe20000000800 */
[----:B------:R-:W-:Y:S02]  /*1b090*/  IMAD.MOV.U32 R2, RZ, RZ, R7 ;  /* 0x000000ffff027224 */ /* 0x000fe400078e0007 */
[----:B------:R-:W-:Y:S01]  /*1b0a0*/  IMAD R5, R5, UR4, R6 ;  /* 0x0000000405057c24 */ /* 0x000fe2000f8e0206 */
[----:B------:R-:W-:Y:S01]  /*1b0b0*/  SEL R18, R18, RZ, P0 ;  /* 0x000000ff12127207 */ /* 0x000fe20000000000 */
[----:B------:R-:W-:Y:S01]  /*1b0c0*/  VIADD R7, R7, 0xffffffff ;  /* 0xffffffff07077836 */ /* 0x000fe20000000000 */
[----:B------:R-:W-:-:S02]  /*1b0d0*/  ISETP.GT.AND P3, PT, R2, R31, PT ;  /* 0x0000001f0200720c */ /* 0x000fc40003f64270 */
[----:B--2---:R-:W-:-:S13]  /*1b0e0*/  ISETP.NE.AND P1, PT, R11, 0x3, PT ;  /* 0x000000030b00780c */ /* 0x004fda0003f25270 */
[----:B0-----:R-:W-:Y:S05]  /*1b0f0*/  @!P1 BRA `(.L_x_3177) ;  /* 0x0000000000049947 */ /* 0x001fea0003800000 */
[----:B------:R-:W-:Y:S01]  /*1b100*/  BPT.TRAP 0x1 ;  /* 0x000000040000795c */ /* 0x000fe20000300000 */
.L_x_3177:
[----:B------:R-:W-:Y:S01]  /*1b110*/  IMAD R6, R18, 0x8, R17 ;  /* 0x0000000812067824 */ /* 0x000fe200078e0211 */
[----:B------:R-:W-:Y:S01]  /*1b120*/  SHF.L.U32 R20, R23, 0x1f, RZ ;  /* 0x0000001f17147819 */ /* 0x000fe200000006ff */
[----:B------:R-:W-:Y:S01]  /*1b130*/  BSSY B1, `(.L_x_3178) ;  /* 0x0000004000017945 */ /* 0x000fe20003800000 */
[----:B------:R-:W-:Y:S02]  /*1b140*/  SHF.R.S32.HI R9, RZ, 0x1f, R5 ;  /* 0x0000001fff097819 */ /* 0x000fe40000011405 */
[----:B------:R-:W0:Y:S02]  /*1b150*/  SYNCS.PHASECHK.TRANS64.TRYWAIT P0, [R6+URZ+0x38840], R20 ;  /* 0x03884014060075a7 */ /* 0x000e24000800017f */
[----:B0-----:R-:W-:Y:S05]  /*1b160*/  @!P0 BRA `(.L_x_3179) ;  /* 0x0000004400248947 */ /* 0x001fea0003800000 */
.L_x_3266:
[----:B------:R-:W-:Y:S05]  /*1b170*/  BSYNC B1 ;  /* 0x0000000000017941 */ /* 0x000fea0003800000 */
.L_x_3178:
        /* <DEDUP_REMOVED lines=40> */
.L_x_3276:
        /* <DEDUP_REMOVED lines=8> */
.L_x_3181:
[----:B------:R-:W-:Y:S02]  /*1b480*/  PLOP3.LUT P1, PT, P1, P0, PT, 0xa2, 0x0 ;  /* 0x000000000000781c */ /* 0x000fe40000f21472 */
[----:B------:R-:W-:-:S08]  /*1b490*/  @P0 R2UR P1, UR4, R6 ;  /* 0x00000000060402ca */ /* 0x000fd00000020000 */
[----:B------:R-:W-:-:S05]  /*1b4a0*/  @P0 PLOP3.LUT P0, PT, P1, PT, PT, 0x80, 0x0 ;  /* 0x000000000000081c */ /* 0x000fca0000f0f070 */
[----:B------:R-:W-:Y:S01]  /*1b4b0*/  @!P1 SYNCS.ARRIVE.TRANS64.RED.A0T1 RZ, [UR4+0x38830], RZ ;  /* 0x038830ffffff99a7 */ /* 0x000fe20008200404 */
[----:B------:R-:W-:Y:S07]  /*1b4c0*/  @!P1 ARRIVES.LDGSTSBAR.64.TRANSCNT [UR4+0x38830] ;  /* 0x03883000ff0099b0 */ /* 0x000fee0008000a84 */
[----:B------:R-:W-:Y:S05]  /*1b4d0*/  @P0 BRA.U.ANY `(.L_x_3181) ;  /* 0xfffffffd00e80947 */ /* 0x000fea000393ffff */
[----:B------:R-:W-:Y:S01]  /*1b4e0*/  NOP ;  /* 0x0000000000007918 */ /* 0x000fe20000000000 */
[----:B--2---:R-:W2:Y:S02]  /*1b4f0*/  LDL R2, [R1+0x30] ;  /* 0x0000300001027983 */ /* 0x004ea40000100800 */
[----:B--2---:R-:W-:-:S13]  /*1b500*/  ISETP.NE.AND P2, PT, R2, 0x3, PT ;  /* 0x000000030200780c */ /* 0x004fda0003f45270 */
[----:B------:R-:W-:Y:S05]  /*1b510*/  @!P2 BRA `(.L_x_3182) ;  /* 0x000000000004a947 */ /* 0x000fea0003800000 */
[----:B------:R-:W-:Y:S01]  /*1b520*/  BPT.TRAP 0x1 ;  /* 0x000000040000795c */ /* 0x000fe20000300000 */
.L_x_3182:
[----:B------:R2:W-:Y:S01]  /*1b530*/  SYNCS.ARRIVE.TRANS64.A1T0 RZ, [R6+URZ+0x38830], RZ ;  /* 0x038830ff06ff79a7 */ /* 0x0005e2000810003f */
[----:B------:R-:W-:Y:S05]  /*1b540*/  @!P2 BRA `(.L_x_3183) ;  /* 0x000000000004a947 */ /* 0x000fea0003800000 */
[----:B------:R-:W-:Y:S01]  /*1b550*/  BPT.TRAP 0x1 ;  /* 0x000000040000795c */ /* 0x000fe20000300000 */
.L_x_3183:
[----:B------:R-:W3:Y:S01]  /*1b560*/  SYNCS.PHASECHK.TRANS64.TRYWAIT P0, [R6+URZ+0x38860], R20 ;  /* 0x03886014060075a7 */ /* 0x000ee2000800017f */
[----:B------:R-:W-:Y:S04]  /*1b570*/  BSSY B1, `(.L_x_3184) ;  /* 0x0000002000017945 */ /* 0x000fe80003800000 */
[----:B---3--:R-:W-:Y:S05]  /*1b580*/  @!P0 BRA `(.L_x_3185) ;  /* 0x00000044004c8947 */ /* 0x008fea0003800000 */
.L_x_3277:
[----:B------:R-:W-:Y:S05]  /*1b590*/  BSYNC B1 ;  /* 0x0000000000017941 */ /* 0x000fea0003800000 */
.L_x_3184:
        /* <DEDUP_REMOVED lines=79> */
.L_x_3287:
        /* <DEDUP_REMOVED lines=25> */
.L_x_3187:
[----:B------:R-:W-:Y:S02]  /*1bc20*/  PLOP3.LUT P1, PT, P1, P0, PT, 0xa2, 0x0 ;  /* 0x000000000000781c */ /* 0x000fe40000f21472 */
[----:B------:R-:W-:-:S08]  /*1bc30*/  @P0 R2UR P1, UR4, R6 ;  /* 0x00000000060402ca */ /* 0x000fd00000020000 */
[----:B------:R-:W-:-:S05]  /*1bc40*/  @P0 PLOP3.LUT P0, PT, P1, PT, PT, 0x80, 0x0 ;  /* 0x000000000000081c */ /* 0x000fca0000f0f070 */
[----:B------:R-:W-:Y:S01]  /*1bc50*/  @!P1 SYNCS.ARRIVE.TRANS64.RED.A0T1 RZ, [UR4+0x38850], RZ ;  /* 0x038850ffffff99a7 */ /* 0x000fe20008200404 */
[----:B------:R-:W-:Y:S07]  /*1bc60*/  @!P1 ARRIVES.LDGSTSBAR.64.TRANSCNT [UR4+0x38850] ;  /* 0x03885000ff0099b0 */ /* 0x000fee0008000a84 */
[----:B------:R-:W-:Y:S05]  /*1bc70*/  @P0 BRA.U.ANY `(.L_x_3187) ;  /* 0xfffffffd00e80947 */ /* 0x000fea000393ffff */
[----:B------:R-:W-:Y:S01]  /*1bc80*/  NOP ;  /* 0x0000000000007918 */ /* 0x000fe20000000000 */
[----:B0-----:R-:W4:Y:S02]  /*1bc90*/  LDL R2, [R1+0x30] ;  /* 0x0000300001027983 */ /* 0x001f240000100800 */
[----:B----4-:R-:W-:-:S13]  /*1bca0*/  ISETP.NE.AND P2, PT, R2, 0x3, PT ;  /* 0x000000030200780c */ /* 0x010fda0003f45270 */
[----:B------:R-:W-:Y:S05]  /*1bcb0*/  @!P2 BRA `(.L_x_3188) ;  /* 0x000000000004a947 */ /* 0x000fea0003800000 */
[----:B------:R-:W-:Y:S01]  /*1bcc0*/  BPT.TRAP 0x1 ;  /* 0x000000040000795c */ /* 0x000fe20000300000 */
.L_x_3188:
[----:B------:R1:W-:Y:S01]  /*1bcd0*/  SYNCS.ARRIVE.TRANS64.A1T0 RZ, [R6+URZ+0x38850], RZ ;  /* 0x038850ff06ff79a7 */ /* 0x0003e2000810003f */
[----:B------:R-:W-:Y:S05]  /*1bce0*/  @P3 BRA `(.L_x_3189) ;  /* 0xfffffff000583947 */ /* 0x000fea000383ffff */
.L_x_3176:
[----:B------:R-:W-:Y:S05]  /*1bcf0*/  BSYNC B0 ;  /* 0x0000000000007941 */ /* 0x000fea0003800000 */
.L_x_3175:
        /* <DEDUP_REMOVED lines=21> */
.L_x_3191:
[----:B------:R-:W-:Y:S05]  /*1be50*/  BSYNC B0 ;  /* 0x0000000000007941 */ /* 0x000fea0003800000 */
.L_x_3190:
[----:B------:R-:W-:-:S07]  /*1be60*/  SEL R18, R18, RZ, P0 ;  /* 0x000000ff12127207 */ /* 0x000fce0000000000 */
.L_x_3144:
[----:B------:R-:W-:Y:S05]  /*1be70*/  BSYNC B7 ;  /* 0x0000000000077941 */ /* 0x000fea0003800000 */
.L_x_3142:
        /* <DEDUP_REMOVED lines=11> */
.L_x_3192:
        /* <DEDUP_REMOVED lines=43> */
.L_x_3297:
[----:B------:R-:W-:Y:S02]  /*1c1e0*/  ULDC UR4, c[0x0][0xd38] ;  /* 0x00034e0000047ab9 */ /* 0x000fe40000000800 */
[----:B------:R-:W-:-:S04]  /*1c1f0*/  IMAD.U32 R4, RZ, RZ, UR4 ;  /* 0x00000004ff047e24 */ /* 0x000fc8000f8e00ff */
[----:B-1----:R-:W-:-:S04]  /*1c200*/  IMAD R3, R14, R4, RZ ;  /* 0x000000040e037224 */ /* 0x002fc800078e02ff */
[----:B------:R-:W-:-:S05]  /*1c210*/  IMAD.IADD R6, R6, 0x1, R3 ;  /* 0x0000000106067824 */ /* 0x000fca00078e0203 */
[----:B------:R-:W-:-:S13]  /*1c220*/  ISETP.GT.AND P6, PT, R6, R0, PT ;  /* 0x000000000600720c */ /* 0x000fda0003fc4270 */
[----:B------:R-:W-:Y:S05]  /*1c230*/  @P6 BRA `(.L_x_3195) ;  /* 0x0000000000a46947 */ /* 0x000fea0003800000 */
.L_x_3198:
        /* <DEDUP_REMOVED lines=35> */
.L_x_3305:
[----:B------:R-:W-:Y:S02]  /*1c470*/  ULDC UR4, c[0x0][0xd38] ;  /* 0x00034e0000047ab9 */ /* 0x000fe40000000800 */
[----:B------:R-:W-:-:S04]  /*1c480*/  IMAD.U32 R4, RZ, RZ, UR4 ;  /* 0x00000004ff047e24 */ /* 0x000fc8000f8e00ff */
[----:B-1----:R-:W-:-:S04]  /*1c490*/  IMAD R3, R14, R4, RZ ;  /* 0x000000040e037224 */ /* 0x002fc800078e02ff */
[----:B------:R-:W-:-:S05]  /*1c4a0*/  IMAD.IADD R6, R3, 0x1, R6 ;  /* 0x0000000103067824 */ /* 0x000fca00078e0206 */
[----:B------:R-:W-:-:S13]  /*1c4b0*/  ISETP.GT.AND P6, PT, R6, R0, PT ;  /* 0x000000000600720c */ /* 0x000fda0003fc4270 */
[----:B------:R-:W-:Y:S05]  /*1c4c0*/  @!P6 BRA `(.L_x_3198) ;  /* 0xfffffffc005ce947 */ /* 0x000fea000383ffff */
.L_x_3195:
        /* <DEDUP_REMOVED lines=10> */
.L_x_3310:
[----:B------:R-:W-:-:S13]  /*1c570*/  ISETP.NE.AND P0, PT, R3, RZ, PT ;  /* 0x000000ff0300720c */ /* 0x000fda0003f05270 */
[----:B------:R-:W-:Y:S05]  /*1c580*/  @!P0 BRA `(.L_x_3200) ;  /* 0x0000000000108947 */ /* 0x000fea0003800000 */
[----:B------:R-:W-:Y:S01]  /*1c590*/  UMOV UR4, 0xffffffff ;  /* 0xffffffff00047882 */ /* 0x000fe20000000000 */
[----:B------:R-:W-:Y:S02]  /*1c5a0*/  VIADD R12, R7, 0xffffffff ;  /* 0xffffffff070c7836 */ /* 0x000fe40000000000 */
[----:B------:R-:W-:Y:S05]  /*1c5b0*/  BRA.DIV UR4, `(.L_x_3201) ;  /* 0x0000004604807947 */ /* 0x000fea000b800000 */
[----:B------:R4:W0:Y:S02]  /*1c5c0*/  SHFL.IDX PT, R24, R2, R12, 0x1f ;  /* 0x00001f0c02187589 */ /* 0x00082400000e0000 */
.L_x_3200:
        /* <DEDUP_REMOVED lines=59> */
.L_x_3202:
        /* <DEDUP_REMOVED lines=60> */
.L_x_3203:
[----:B------:R-:W-:-:S05]  /*1cd40*/  LOP3.LUT R0, RZ, R3, RZ, 0x33, !PT ;  /* 0x00000003ff007212 */ /* 0x000fca00078e33ff */
[----:B------:R-:W-:Y:S01]  /*1cd50*/  IMAD.IADD R25, R25, 0x1, R0 ;  /* 0x0000000119197824 */ /* 0x000fe200078e0200 */
[----:B------:R-:W-:Y:S06]  /*1cd60*/  BRA `(.L_x_3204) ;  /* 0x00000000001c7947 */ /* 0x000fec0003800000 */
.L_x_3196:
[----:B------:R-:W-:Y:S01]  /*1cd70*/  UMOV UR4, URZ ;  /* 0x0000003f00047c82 */ /* 0x000fe20008000000 */
[----:B------:R-:W-:Y:S01]  /*1cd80*/  UMOV UR5, URZ ;  /* 0x0000003f00057c82 */ /* 0x000fe20008000000 */
[----:B------:R-:W-:Y:S01]  /*1cd90*/  ULDC UR6, c[0x0][0xd3c] ;  /* 0x00034f0000067ab9 */ /* 0x000fe20000000800 */
[----:B------:R-:W-:Y:S02]  /*1cda0*/  IMAD.MOV.U32 R24, RZ, RZ, R0 ;  /* 0x000000ffff187224 */ /* 0x000fe400078e0000 */
[----:B------:R-:W-:Y:S02]  /*1cdb0*/  IMAD.U32 R25, RZ, RZ, UR4 ;  /* 0x00000004ff197e24 */ /* 0x000fe4000f8e00ff */
[----:B------:R-:W-:Y:S02]  /*1cdc0*/  IMAD.U32 R26, RZ, RZ, UR5 ;  /* 0x00000005ff1a7e24 */ /* 0x000fe4000f8e00ff */
[----:B------:R-:W-:-:S07]  /*1cdd0*/  IMAD.U32 R27, RZ, RZ, UR6 ;  /* 0x00000006ff1b7e24 */ /* 0x000fce000f8e00ff */
.L_x_3204:
        /* <DEDUP_REMOVED lines=10> */
.L_x_3193:
[----:B------:R-:W-:Y:S02]  /*1ce80*/  ULDC UR4, c[0x0][0xd3c] ;  /* 0x00034f0000047ab9 */ /* 0x000fe40000000800 */
[----:B0-----:R-:W-:-:S13]  /*1ce90*/  ISETP.GE.AND P0, PT, R27, UR4, PT ;  /* 0x000000041b007c0c */ /* 0x001fda000bf06270 */
[----:B------:R-:W-:Y:S05]  /*1cea0*/  @!P0 BRA `(.L_x_3205) ;  /* 0xffffffa000108947 */ /* 0x000fea000383ffff */
[----:B------:R-:W-:Y:S05]  /*1ceb0*/  BSYNC B8 ;  /* 0x0000000000087941 */ /* 0x000fea0003800000 */
.L_x_3128:
[----:B------:R-:W5:Y:S01]  /*1cec0*/  LDL.LU R0, [R1+0x28] ;  /* 0x0000280001007983 */ /* 0x000f620000300800 */
[----:B------:R-:W-:Y:S01]  /*1ced0*/  BSSY B0, `(.L_x_3206) ;  /* 0x000000b000007945 */ /* 0x000fe20003800000 */
[----:B------:R-:W1:Y:S01]  /*1cee0*/  S2R R5, SR_CgaCtaId ;  /* 0x0000000000057919 */ /* 0x000e620000008800 */
[----:B-----5:R-:W-:-:S05]  /*1cef0*/  VIADD R0, R0, 0x1 ;  /* 0x0000000100007836 */ /* 0x020fca0000000000 */
[----:B0-----:R-:W-:-:S04]  /*1cf00*/  LEA.HI R2, R0, R0, RZ, 0x1 ;  /* 0x0000000000027211 */ /* 0x001fc800078f08ff */
[----:B------:R-:W-:Y:S02]  /*1cf10*/  LOP3.LUT R3, R2, 0xfffffffe, RZ, 0xc0, !PT ;  /* 0xfffffffe02037812 */ /* 0x000fe400078ec0ff */
[----:B------:R-:W-:-:S03]  /*1cf20*/  MOV R2, 0x400 ;  /* 0x0000040000027802 */ /* 0x000fc60000000f00 */
[----:B------:R-:W-:Y:S01]  /*1cf30*/  IMAD.IADD R0, R0, 0x1, -R3 ;  /* 0x0000000100007824 */ /* 0x000fe200078e0a03 */
[----:B-1----:R-:W-:-:S04]  /*1cf40*/  LEA R5, R5, R2, 0x18 ;  /* 0x0000000205057211 */ /* 0x002fc800078ec0ff */
[----:B------:R-:W-:-:S04]  /*1cf50*/  SHF.L.U32 R0, R0, 0x1f, RZ ;  /* 0x0000001f00007819 */ /* 0x000fc800000006ff */
[----:B------:R-:W0:Y:S02]  /*1cf60*/  SYNCS.PHASECHK.TRANS64.TRYWAIT P0, [R5+URZ+0x38820], R0 ;  /* 0x03882000050075a7 */ /* 0x000e24000800017f */
[----:B0-----:R-:W-:Y:S05]  /*1cf70*/  @!P0 BRA `(.L_x_3207) ;  /* 0x0000003c00388947 */ /* 0x001fea0003800000 */
.L_x_3313:
[----:B------:R-:W-:Y:S05]  /*1cf80*/  BSYNC B0 ;  /* 0x0000000000007941 */ /* 0x000fea0003800000 */
.L_x_3206:
[----:B------:R-:W-:-:S03]  /*1cf90*/  UMOV UR4, 0xffffffff ;  /* 0xffffffff00047882 */ /* 0x000fc60000000000 */
[----:B------:R-:W-:Y:S05]  /*1cfa0*/  BRA.DIV UR4, `(.L_x_3208) ;  /* 0x0000003e04407947 */ /* 0x000fea000b800000 */
[----:B0-----:R-:W0:Y:S02]  /*1cfb0*/  S2R R0, SR_TID.X ;  /* 0x0000000000007919 */ /* 0x001e240000002100 */
[----:B0-----:R-:W-:-:S04]  /*1cfc0*/  SHF.R.U32.HI R0, RZ, 0x5, R0 ;  /* 0x00000005ff007819 */ /* 0x001fc80000011600 */
[----:B------:R-:W-:-:S05]  /*1cfd0*/  LOP3.LUT R0, R0, 0x3, RZ, 0xc0, !PT ;  /* 0x0000000300007812 */ /* 0x000fca00078ec0ff */
[----:B------:R0:W1:Y:S02]  /*1cfe0*/  SHFL.IDX PT, R14, R0, RZ, 0x1f ;  /* 0x00001fff000e7589 */ /* 0x00006400000e0000 */
.L_x_3316:
[----:B-1----:R-:W-:Y:S01]  /*1cff0*/  ISETP.NE.AND P0, PT, R14, RZ, PT ;  /* 0x000000ff0e00720c */ /* 0x002fe20003f05270 */
[----:B------:R-:W-:-:S12]  /*1d000*/  BSSY B0, `(.L_x_3209) ;  /* 0x0000024000007945 */ /* 0x000fd80003800000 */
[----:B------:R-:W-:Y:S05]  /*1d010*/  @P0 BRA `(.L_x_3210) ;  /* 0x0000000000880947 */ /* 0x000fea0003800000 */
[----:B------:R-:W-:-:S03]  /*1d020*/  UMOV UR4, 0xffffffff ;  /* 0xffffffff00047882 */ /* 0x000fc60000000000 */
[----:B------:R-:W-:Y:S05]  /*1d030*/  BRA.DIV UR4, `(.L_x_3211) ;  /* 0x0000003e04507947 */ /* 0x000fea000b800000 */
[----:B------:R-:W-:-:S13]  /*1d040*/  ELECT P6, URZ, PT ;  /* 0x00000000003f782f */ /* 0x000fda00038c0000 */
.L_x_3319:
[----:B------:R-:W-:Y:S05]  /*1d050*/  @!P6 BRA `(.L_x_3210) ;  /* 0x000000000078e947 */ /* 0x000fea0003800000 */
[----:B0-----:R-:W5:Y:S02]  /*1d060*/  LDL.LU R0, [R1+0x4] ;  /* 0x0000040001007983 */ /* 0x001f640000300800 */
[----:B-----5:R-:W-:-:S04]  /*1d070*/  LOP3.LUT R0, R0, 0x2, RZ, 0xfc, !PT ;  /* 0x0000000200007812 */ /* 0x020fc800078efcff */
[----:B------:R-:W-:-:S13]  /*1d080*/  ISETP.NE.AND P0, PT, R0, 0x3, PT ;  /* 0x000000030000780c */ /* 0x000fda0003f05270 */
[----:B------:R-:W-:Y:S05]  /*1d090*/  @!P0 BRA `(.L_x_3212) ;  /* 0x0000000000048947 */ /* 0x000fea0003800000 */
[----:B------:R-:W-:Y:S01]  /*1d0a0*/  BPT.TRAP 0x1 ;  /* 0x000000040000795c */ /* 0x000fe20000300000 */
.L_x_3212:
[C---:B------:R-:W-:Y:S01]  /*1d0b0*/  IMAD R3, R18.reuse, 0x8, R5 ;  /* 0x0000000812037824 */ /* 0x040fe200078e0205 */
[----:B------:R-:W-:Y:S01]  /*1d0c0*/  SHF.L.U32 R2, R23, 0x1f, RZ ;  /* 0x0000001f17027819 */ /* 0x000fe200000006ff */
[----:B------:R-:W-:-:S03]  /*1d0d0*/  VIADD R18, R18, 0x1 ;  /* 0x0000000112127836 */ /* 0x000fc60000000000 */
[----:B------:R-:W0:Y:S02]  /*1d0e0*/  SYNCS.PHASECHK.TRANS64.TRYWAIT P1, [R3+URZ+0x38840], R2 ;  /* 0x03884002030075a7 */ /* 0x000e24000802017f */
[----:B------:R-:W-:-:S04]  /*1d0f0*/  ISETP.NE.AND P2, PT, R18, 0x2, PT ;  /* 0x000000021200780c */ /* 0x000fc80003f45270 */
[----:B------:R-:W-:Y:S01]  /*1d100*/  SEL R0, RZ, 0x1, P2 ;  /* 0x00000001ff007807 */ /* 0x000fe20001000000 */
[----:B0-----:R-:W-:Y:S08]  /*1d110*/  @!P1 BRA `(.L_x_3213) ;  /* 0x0000003c00389947 */ /* 0x001ff00003800000 */
.L_x_3320:
[----:B------:R-:W-:Y:S02]  /*1d120*/  SEL R18, R18, RZ, P2 ;  /* 0x000000ff12127207 */ /* 0x000fe40001000000 */
[----:B------:R-:W-:Y:S01]  /*1d130*/  LOP3.LUT R0, R23, R0, RZ, 0x3c, !PT ;  /* 0x0000000017007212 */ /* 0x000fe200078e3cff */
[----:B------:R-:W-:Y:S06]  /*1d140*/  @!P0 BRA `(.L_x_3214) ;  /* 0x0000000000048947 */ /* 0x000fec0003800000 */
[----:B------:R-:W-:Y:S01]  /*1d150*/  BPT.TRAP 0x1 ;  /* 0x000000040000795c */ /* 0x000fe20000300000 */
.L_x_3214:
[----:B------:R-:W-:Y:S01]  /*1d160*/  IMAD R5, R18, 0x8, R5 ;  /* 0x0000000812057824 */ /* 0x000fe200078e0205 */
[----:B------:R-:W-:-:S04]  /*1d170*/  SHF.L.U32 R0, R0, 0x1f, RZ ;  /* 0x0000001f00007819 */ /* 0x000fc800000006ff */
[----:B------:R-:W1:Y:S02]  /*1d180*/  SYNCS.PHASECHK.TRANS64.TRYWAIT P1, [R5+URZ+0x38840], R0 ;  /* 0x03884000050075a7 */ /* 0x000e64000802017f */
[----:B-1----:R-:W-:Y:S05]  /*1d190*/  @!P1 BRA `(.L_x_3215) ;  /* 0x0000003c002c9947 */ /* 0x002fea0003800000 */
.L_x_3321:
[----:B------:R-:W-:Y:S05]  /*1d1a0*/  @!P0 BRA `(.L_x_3216) ;  /* 0x0000000000048947 */ /* 0x000fea0003800000 */
[----:B------:R-:W-:Y:S01]  /*1d1b0*/  BPT.TRAP 0x1 ;  /* 0x000000040000795c */ /* 0x000fe20000300000 */
.L_x_3216:
[----:B------:R-:W5:Y:S02]  /*1d1c0*/  SYNCS.PHASECHK.TRANS64.TRYWAIT P1, [R3+URZ+0x38860], R2 ;  /* 0x03886002030075a7 */ /* 0x000f64000802017f */
[----:B-----5:R-:W-:Y:S05]  /*1d1d0*/  @!P1 BRA `(.L_x_3217) ;  /* 0x0000003c00309947 */ /* 0x020fea0003800000 */
.L_x_3322:
[----:B------:R-:W-:Y:S05]  /*1d1e0*/  @!P0 BRA `(.L_x_3218) ;  /* 0x0000000000048947 */ /* 0x000fea0003800000 */
[----:B------:R-:W-:Y:S01]  /*1d1f0*/  BPT.TRAP 0x1 ;  /* 0x000000040000795c */ /* 0x000fe20000300000 */
.L_x_3218:
[----:B------:R0:W0:Y:S02]  /*1d200*/  SYNCS.PHASECHK.TRANS64.TRYWAIT P0, [R5+URZ+0x38860], R0 ;  /* 0x03886000050075a7 */ /* 0x000024000800017f */
[----:B0-----:R-:W-:Y:S05]  /*1d210*/  @!P0 NANOSLEEP.SYNCS 0x989680 ;  /* 0x009896800000895d */ /* 0x001fea0003900000 */
[----:B------:R-:W0:Y:S02]  /*1d220*/  @!P0 SYNCS.PHASECHK.TRANS64 P0, [R5+URZ+0x38860], R0 ;  /* 0x03886000050085a7 */ /* 0x000e24000800007f */
[----:B0-----:R-:W-:Y:S05]  /*1d230*/  @!P0 BRA `(.L_x_3218) ;  /* 0xfffffffc00f08947 */ /* 0x001fea000383ffff */
.L_x_3210:
[----:B------:R-:W-:Y:S05]  /*1d240*/  BSYNC B0 ;  /* 0x0000000000007941 */ /* 0x000fea0003800000 */
.L_x_3209:
[----:B------:R-:W-:Y:S05]  /*1d250*/  EXIT ;  /* 0x000000000000794d */ /* 0x000fea0003800000 */
.L_x_3025:
[----:B0-----:R-:W-:-:S04]  /*1d260*/  IMAD.U32 R3, RZ, RZ, UR38 ;  /* 0x00000026ff037e24 */ /* 0x001fc8000f8e00ff */
[----:B------:R0:W1:Y:S03]  /*1d270*/  SYNCS.PHASECHK.TRANS64.TRYWAIT P1, [R3+URZ+0x38800], R0 ;  /* 0x03880000030075a7 */ /* 0x000066000802017f */
[----:B-1----:R-:W-:Y:S05]  /*1d280*/  @!P1 NANOSLEEP.SYNCS 0x989680 ;  /* 0x009896800000995d */ /* 0x002fea0003900000 */
[----:B------:R-:W1:Y:S02]  /*1d290*/  @!P1 SYNCS.PHASECHK.TRANS64 P1, [R3+URZ+0x38800], R0 ;  /* 0x03880000030095a7 */ /* 0x000e64000802007f */
[----:B-1----:R-:W-:Y:S05]  /*1d2a0*/  @!P1 BRA `(.L_x_3025) ;  /* 0xfffffffc00ec9947 */ /* 0x002fea000383ffff */
[----:B------:R-:W-:Y:S05]  /*1d2b0*/  BRA `(.L_x_3219) ;  /* 0xfffffe7000f07947 */ /* 0x000fea000383ffff */
.L_x_3029:
[----:B-1----:R1:W2:Y:S02]  /*1d2c0*/  SYNCS.PHASECHK.TRANS64.TRYWAIT P1, [R8+URZ+0x38830], R3 ;  /* 0x03883003080075a7 */ /* 0x0022a4000802017f */
[----:B--2---:R-:W-:Y:S05]  /*1d2d0*/  @!P1 NANOSLEEP.SYNCS 0x989680 ;  /* 0x009896800000995d */ /* 0x004fea0003900000 */
[----:B------:R-:W2:Y:S02]  /*1d2e0*/  @!P1 SYNCS.PHASECHK.TRANS64 P1, [R8+URZ+0x38830], R3 ;  /* 0x03883003080095a7 */ /* 0x000ea4000802007f */
[----:B--2---:R-:W-:Y:S05]  /*1d2f0*/  @!P1 BRA `(.L_x_3029) ;  /* 0xfffffffc00f09947 */ /* 0x004fea000383ffff */
[----:B------:R-:W-:Y:S05]  /*1d300*/  BRA `(.L_x_3028) ;  /* 0xfffffe7400087947 */ /* 0x000fea000383ffff */
.L_x_3030:
[----:B--2---:R-:W-:-:S04]  /*1d310*/  IMAD.U32 R5, RZ, RZ, UR38 ;  /* 0x00000026ff057e24 */ /* 0x004fc8000f8e00ff */
[----:B------:R2:W3:Y:S03]  /*1d320*/  SYNCS.PHASECHK.TRANS64.TRYWAIT P1, [R5+URZ+0x38810], R0 ;  /* 0x03881000050075a7 */ /* 0x0004e6000802017f */
[----:B---3--:R-:W-:Y:S05]  /*1d330*/  @!P1 NANOSLEEP.SYNCS 0x989680 ;  /* 0x009896800000995d */ /* 0x008fea0003900000 */
[----:B------:R-:W3:Y:S02]  /*1d340*/  @!P1 SYNCS.PHASECHK.TRANS64 P1, [R5+URZ+0x38810], R0 ;  /* 0x03881000050095a7 */ /* 0x000ee4000802007f */
[----:B---3--:R-:W-:Y:S05]  /*1d350*/  @!P1 BRA `(.L_x_3030) ;  /* 0xfffffffc00ec9947 */ /* 0x008fea000383ffff */
[----:B------:R-:W-:Y:S05]  /*1d360*/  BRA `(.L_x_3220) ;  /* 0xfffffe7400907947 */ /* 0x000fea000383ffff */
.L_x_3034:
[----:B----4-:R4:W0:Y:S02]  /*1d370*/  SYNCS.PHASECHK.TRANS64.TRYWAIT P1, [R8+URZ+0x38850], R3 ;  /* 0x03885003080075a7 */ /* 0x010824000802017f */
[----:B0-----:R-:W-:Y:S05]  /*1d380*/  @!P1 NANOSLEEP.SYNCS 0x989680 ;  /* 0x009896800000995d */ /* 0x001fea0003900000 */
[----:B------:R-:W0:Y:S02]  /*1d390*/  @!P1 SYNCS.PHASECHK.TRANS64 P1, [R8+URZ+0x38850], R3 ;  /* 0x03885003080095a7 */ /* 0x000e24000802007f */
[----:B0-----:R-:W-:Y:S05]  /*1d3a0*/  @!P1 BRA `(.L_x_3034) ;  /* 0xfffffffc00f09947 */ /* 0x001fea000383ffff */
[----:B------:R-:W-:Y:S05]  /*1d3b0*/  BRA `(.L_x_3033) ;  /* 0xfffffe74009c7947 */ /* 0x000fea000383ffff */
.L_x_3052:
[----:B-1----:R-:W-:-:S04]  /*1d3c0*/  IMAD.U32 R6, RZ, RZ, UR5 ;  /* 0x00000005ff067e24 */ /* 0x002fc8000f8e00ff */
[----:B------:R1:W2:Y:S03]  /*1d3d0*/  SYNCS.PHASECHK.TRANS64.TRYWAIT P1, [R6+URZ+0x38830], R5 ;  /* 0x03883005060075a7 */ /* 0x0002a6000802017f */
[----:B--2---:R-:W-:Y:S05]  /*1d3e0*/  @!P1 NANOSLEEP.SYNCS 0x989680 ;  /* 0x009896800000995d */ /* 0x004fea0003900000 */
[----:B------:R-:W2:Y:S02]  /*1d3f0*/  @!P1 SYNCS.PHASECHK.TRANS64 P1, [R6+URZ+0x38830], R5 ;  /* 0x03883005060095a7 */ /* 0x000ea4000802007f */
[----:B--2---:R-:W-:Y:S05]  /*1d400*/  @!P1 BRA `(.L_x_3052) ;  /* 0xfffffffc00ec9947 */ /* 0x004fea000383ffff */
[----:B------:R-:W-:Y:S05]  /*1d410*/  BRA `(.L_x_3051) ;  /* 0xfffffea400107947 */ /* 0x000fea000383ffff */
.L_x_3056:
[----:B-1----:R-:W-:-:S04]  /*1d420*/  IMAD.U32 R6, RZ, RZ, UR5 ;  /* 0x00000005ff067e24 */ /* 0x002fc8000f8e00ff */
[----:B------:R1:W3:Y:S03]  /*1d430*/  SYNCS.PHASECHK.TRANS64.TRYWAIT P1, [R6+URZ+0x38850], R5 ;  /* 0x03885005060075a7 */ /* 0x0002e6000802017f */
[----:B---3--:R-:W-:Y:S05]  /*1d440*/  @!P1 NANOSLEEP.SYNCS 0x989680 ;  /* 0x009896800000995d */ /* 0x008fea0003900000 */
[----:B------:R-:W3:Y:S02]  /*1d450*/  @!P1 SYNCS.PHASECHK.TRANS64 P1, [R6+URZ+0x38850], R5 ;  /* 0x03885005060095a7 */ /* 0x000ee4000802007f */
[----:B---3--:R-:W-:Y:S05]  /*1d460*/  @!P1 BRA `(.L_x_3056) ;  /* 0xfffffffc00ec9947 */ /* 0x008fea000383ffff */
[----:B------:R-:W-:Y:S05]  /*1d470*/  BRA `(.L_x_3055) ;  /* 0xfffffea4006c7947 */ /* 0x000fea000383ffff */
.L_x_3075:
[----:B-1----:R-:W-:-:S04]  /*1d480*/  IMAD.U32 R6, RZ, RZ, UR5 ;  /* 0x00000005ff067e24 */ /* 0x002fc8000f8e00ff */
[----:B------:R1:W2:Y:S03]  /*1d490*/  SYNCS.PHASECHK.TRANS64.TRYWAIT P2, [R6+URZ+0x38830], R5 ;  /* 0x03883005060075a7 */ /* 0x0002a6000804017f */
[----:B--2---:R-:W-:Y:S05]  /*1d4a0*/  @!P2 NANOSLEEP.SYNCS 0x989680 ;  /* 0x009896800000a95d */ /* 0x004fea0003900000 */
[----:B------:R-:W2:Y:S02]  /*1d4b0*/  @!P2 SYNCS.PHASECHK.TRANS64 P2, [R6+URZ+0x38830], R5 ;  /* 0x038830050600a5a7 */ /* 0x000ea4000804007f */
[----:B--2---:R-:W-:Y:S05]  /*1d4c0*/  @!P2 BRA `(.L_x_3075) ;  /* 0xfffffffc00eca947 */ /* 0x004fea000383ffff */
[----:B------:R-:W-:Y:S05]  /*1d4d0*/  BRA `(.L_x_3074) ;  /* 0xfffffed800747947 */ /* 0x000fea000383ffff */
.L_x_3079:
[----:B-1----:R-:W-:-:S04]  /*1d4e0*/  IMAD.U32 R6, RZ, RZ, UR5 ;  /* 0x00000005ff067e24 */ /* 0x002fc8000f8e00ff */
[----:B------:R1:W3:Y:S03]  /*1d4f0*/  SYNCS.PHASECHK.TRANS64.TRYWAIT P2, [R6+URZ+0x38850], R5 ;  /* 0x03885005060075a7 */ /* 0x0002e6000804017f */
[----:B---3--:R-:W-:Y:S05]  /*1d500*/  @!P2 NANOSLEEP.SYNCS 0x989680 ;  /* 0x009896800000a95d */ /* 0x008fea0003900000 */
[----:B------:R-:W3:Y:S02]  /*1d510*/  @!P2 SYNCS.PHASECHK.TRANS64 P2, [R6+URZ+0x38850], R5 ;  /* 0x038850050600a5a7 */ /* 0x000ee4000804007f */
[----:B---3--:R-:W-:Y:S05]  /*1d520*/  @!P2 BRA `(.L_x_3079) ;  /* 0xfffffffc00eca947 */ /* 0x008fea000383ffff */
[----:B------:R-:W-:Y:S05]  /*1d530*/  BRA `(.L_x_3078) ;  /* 0xfffffed800d07947 */ /* 0x000fea000383ffff */
.L_x_3087:
[----:B-1----:R-:W-:-:S04]  /*1d540*/  IMAD.U32 R6, RZ, RZ, UR7 ;  /* 0x00000007ff067e24 */ /* 0x002fc8000f8e00ff */
[----:B------:R1:W2:Y:S03]  /*1d550*/  SYNCS.PHASECHK.TRANS64.TRYWAIT P1, [R6+URZ+0x38830], R5 ;  /* 0x03883005060075a7 */ /* 0x0002a6000802017f */
[----:B--2---:R-:W-:Y:S05]  /*1d560*/  @!P1 NANOSLEEP.SYNCS 0x989680 ;  /* 0x009896800000995d */ /* 0x004fea0003900000 */
[----:B------:R-:W2:Y:S02]  /*1d570*/  @!P1 SYNCS.PHASECHK.TRANS64 P1, [R6+URZ+0x38830], R5 ;  /* 0x03883005060095a7 */ /* 0x000ea4000802007f */
[----:B--2---:R-:W-:Y:S05]  /*1d580*/  @!P1 BRA `(.L_x_3087) ;  /* 0xfffffffc00ec9947 */ /* 0x004fea000383ffff */
[----:B------:R-:W-:Y:S05]  /*1d590*/  BRA `(.L_x_3086) ;  /* 0xffffff0000887947 */ /* 0x000fea000383ffff */
.L_x_3091:
[----:B-1----:R-:W-:-:S04]  /*1d5a0*/  IMAD.U32 R6, RZ, RZ, UR7 ;  /* 0x00000007ff067e24 */ /* 0x002fc8000f8e00ff */
[----:B------:R1:W3:Y:S03]  /*1d5b0*/  SYNCS.PHASECHK.TRANS64.TRYWAIT P1, [R6+URZ+0x38850], R5 ;  /* 0x03885005060075a7 */ /* 0x0002e6000802017f */
[----:B---3--:R-:W-:Y:S05]  /*1d5c0*/  @!P1 NANOSLEEP.SYNCS 0x989680 ;  /* 0x009896800000995d */ /* 0x008fea0003900000 */
[----:B------:R-:W3:Y:S02]  /*1d5d0*/  @!P1 SYNCS.PHASECHK.TRANS64 P1, [R6+URZ+0x38850], R5 ;  /* 0x03885005060095a7 */ /* 0x000ee4000802007f */
[----:B---3--:R-:W-:Y:S05]  /*1d5e0*/  @!P1 BRA `(.L_x_3091) ;  /* 0xfffffffc00ec9947 */ /* 0x008fea000383ffff */
[----:B------:R-:W-:Y:S05]  /*1d5f0*/  BRA `(.L_x_3090) ;  /* 0xffffff0000e47947 */ /* 0x000fea000383ffff */
.L_x_3150:
        /* <DEDUP_REMOVED lines=11> */
.L_x_3222:
[----:B------:R-:W-:Y:S05]  /*1d6b0*/  BSYNC B0 ;  /* 0x0000000000007941 */ /* 0x000fea0003800000 */
.L_x_3221:
[----:B------:R-:W-:Y:S05]  /*1d6c0*/  BRA `(.L_x_3223) ;  /* 0xffffffa800d07947 */ /* 0x000fea000383ffff */
.L_x_3153:
[----:B0-----:R0:W1:Y:S02]  /*1d6d0*/  SYNCS.PHASECHK.TRANS64.TRYWAIT P0, [R22+URZ+0x38840], R0 ;  /* 0x03884000160075a7 */ /* 0x001064000800017f */
[----:B-1----:R-:W-:Y:S05]  /*1d6e0*/  @!P0 NANOSLEEP.SYNCS 0x989680 ;  /* 0x009896800000895d */ /* 0x002fea0003900000 */
[----:B------:R-:W1:Y:S02]  /*1d6f0*/  @!P0 SYNCS.PHASECHK.TRANS64 P0, [R22+URZ+0x38840], R0 ;  /* 0x03884000160085a7 */ /* 0x000e64000800007f */
[----:B-1----:R-:W-:Y:S05]  /*1d700*/  @!P0 BRA `(.L_x_3153) ;  /* 0xfffffffc00f08947 */ /* 0x002fea000383ffff */
[----:B------:R-:W-:Y:S05]  /*1d710*/  BRA `(.L_x_3224) ;  /* 0xffffffac00cc7947 */ /* 0x000fea000383ffff */
.L_x_3154:
        /* <DEDUP_REMOVED lines=8> */
.L_x_3226:
[----:B------:R-:W-:Y:S05]  /*1d7a0*/  BSYNC B0 ;  /* 0x0000000000007941 */ /* 0x000fea0003800000 */
.L_x_3225:
        /* <DEDUP_REMOVED lines=9> */
.L_x_3227:
[----:B------:R-:W-:Y:S02]  /*1d840*/  IMAD.MOV.U32 R13, RZ, RZ, R5 ;  /* 0x000000ffff0d7224 */ /* 0x000fe400078e0005 */
[----:B------:R-:W-:Y:S02]  /*1d850*/  IMAD.MOV.U32 R12, RZ, RZ, 0x1 ;  /* 0x00000001ff0c7424 */ /* 0x000fe400078e00ff */
[----:B------:R-:W-:-:S07]  /*1d860*/  IMAD.MOV.U32 R3, RZ, RZ, R14 ;  /* 0x000000ffff037224 */ /* 0x000fce00078e000e */
[----:B------:R-:W-:Y:S05]  /*1d870*/  WARPSYNC.COLLECTIVE R15, `(.L_x_3228) ;  /* 0x000000000f087348 */ /* 0x000fea0003c00000 */
[----:B------:R0:W1:Y:S02]  /*1d880*/  SHFL.IDX P6, R14, R13, R12, R11 ;  /* 0x0000000c0d0e7389 */ /* 0x00006400000c000b */
[----:B01----:R-:W-:Y:S01]  /*1d890*/  ENDCOLLECTIVE ;  /* 0x000000000000791b */ /* 0x003fe20003800000 */
.L_x_3228:
        /* <DEDUP_REMOVED lines=15> */
.L_x_3229:
[----:B------:R-:W-:Y:S02]  /*1d990*/  @P0 IMAD R6, R4, 0x2, R17 ;  /* 0x0000000204060824 */ /* 0x000fe400078e0211 */
[----:B------:R-:W-:Y:S02]  /*1d9a0*/  IMAD.MOV.U32 R13, RZ, RZ, R5 ;  /* 0x000000ffff0d7224 */ /* 0x000fe400078e0005 */
[----:B------:R-:W-:Y:S02]  /*1d9b0*/  IMAD.MOV.U32 R12, RZ, RZ, 0x2 ;  /* 0x00000002ff0c7424 */ /* 0x000fe400078e00ff */
[----:B------:R-:W-:-:S07]  /*1d9c0*/  IMAD.MOV.U32 R3, RZ, RZ, R14 ;  /* 0x000000ffff037224 */ /* 0x000fce00078e000e */
[----:B------:R-:W-:Y:S05]  /*1d9d0*/  WARPSYNC.COLLECTIVE R15, `(.L_x_3230) ;  /* 0x000000000f087348 */ /* 0x000fea0003c00000 */
[----:B------:R0:W1:Y:S02]  /*1d9e0*/  SHFL.IDX P6, R14, R13, R12, R11 ;  /* 0x0000000c0d0e7389 */ /* 0x00006400000c000b */
[----:B01----:R-:W-:Y:S01]  /*1d9f0*/  ENDCOLLECTIVE ;  /* 0x000000000000791b */ /* 0x003fe20003800000 */
.L_x_3230:
        /* <DEDUP_REMOVED lines=15> */
.L_x_3231:
[----:B------:R-:W-:Y:S02]  /*1daf0*/  @P0 IMAD R6, R4, 0x2, R17 ;  /* 0x0000000204060824 */ /* 0x000fe400078e0211 */
[----:B------:R-:W-:Y:S02]  /*1db00*/  IMAD.MOV.U32 R13, RZ, RZ, R5 ;  /* 0x000000ffff0d7224 */ /* 0x000fe400078e0005 */
[----:B------:R-:W-:Y:S02]  /*1db10*/  IMAD.MOV.U32 R12, RZ, RZ, 0x3 ;  /* 0x00000003ff0c7424 */ /* 0x000fe400078e00ff */
[----:B------:R-:W-:-:S07]  /*1db20*/  IMAD.MOV.U32 R3, RZ, RZ, R14 ;  /* 0x000000ffff037224 */ /* 0x000fce00078e000e */
[----:B------:R-:W-:Y:S05]  /*1db30*/  WARPSYNC.COLLECTIVE R15, `(.L_x_3232) ;  /* 0x000000000f087348 */ /* 0x000fea0003c00000 */
[----:B------:R0:W1:Y:S02]  /*1db40*/  SHFL.IDX P6, R14, R13, R12, R11 ;  /* 0x0000000c0d0e7389 */ /* 0x00006400000c000b */
[----:B01----:R-:W-:Y:S01]  /*1db50*/  ENDCOLLECTIVE ;  /* 0x000000000000791b */ /* 0x003fe20003800000 */
.L_x_3232:
        /* <DEDUP_REMOVED lines=10> */
.L_x_3233:
[----:B------:R-:W-:Y:S01]  /*1dc00*/  @!PT LDS RZ, [RZ] ;  /* 0x00000000fffff984 */ /* 0x000fe20000000800 */
[----:B------:R-:W-:Y:S01]  /*1dc10*/  @!PT LDS RZ, [RZ] ;  /* 0x00000000fffff984 */ /* 0x000fe20000000800 */
[----:B------:R-:W-:Y:S01]  /*1dc20*/  @!PT LDS RZ, [RZ] ;  /* 0x00000000fffff984 */ /* 0x000fe20000000800 */
[----:B------:R1:W-:Y:S01]  /*1dc30*/  @P0 LDGSTS.E.BYPASS.LTC128B.128 [R6+0x23400], desc[UR40][R2.64], !P2 ;  /* 0x2340000002060fae */ /* 0x0003e2000d101d68 */
[----:B------:R-:W-:Y:S01]  /*1dc40*/  IMAD.MOV.U32 R0, RZ, RZ, R14 ;  /* 0x000000ffff007224 */ /* 0x000fe200078e000e */
[----:B------:R-:W-:Y:S06]  /*1dc50*/  BRA `(.L_x_3234) ;  /* 0xffffffac00807947 */ /* 0x000fec000383ffff */
.L_x_3159:
[----:B------:R-:W-:Y:S01]  /*1dc60*/  IMAD.MOV.U32 R13, RZ, RZ, R2 ;  /* 0x000000ffff0d7224 */ /* 0x000fe200078e0002 */
[----:B------:R-:W-:Y:S01]  /*1dc70*/  LOP3.LUT R16, R16, 0xfffffeff, RZ, 0xc0, !PT ;  /* 0xfffffeff10107812 */ /* 0x000fe200078ec0ff */
        /* <DEDUP_REMOVED lines=8> */
.L_x_3235:
        /* <DEDUP_REMOVED lines=9> */
.L_x_3236:
[----:B------:R-:W-:Y:S02]  /*1dd90*/  IMAD.MOV.U32 R13, RZ, RZ, R2 ;  /* 0x000000ffff0d7224 */ /* 0x000fe400078e0002 */
[----:B------:R-:W-:Y:S02]  /*1dda0*/  IMAD.MOV.U32 R12, RZ, RZ, 0x1 ;  /* 0x00000001ff0c7424 */ /* 0x000fe400078e00ff */
[----:B------:R-:W-:-:S07]  /*1ddb0*/  IMAD.MOV.U32 R5, RZ, RZ, R14 ;  /* 0x000000ffff057224 */ /* 0x000fce00078e000e */
[----:B------:R-:W-:Y:S05]  /*1ddc0*/  WARPSYNC.COLLECTIVE R15, `(.L_x_3237) ;  /* 0x000000000f087348 */ /* 0x000fea0003c00000 */
[----:B------:R0:W1:Y:S02]  /*1ddd0*/  SHFL.IDX P6, R14, R13, R12, R11 ;  /* 0x0000000c0d0e7389 */ /* 0x00006400000c000b */
[----:B01----:R-:W-:Y:S01]  /*1dde0*/  ENDCOLLECTIVE ;  /* 0x000000000000791b */ /* 0x003fe20003800000 */
.L_x_3237:
        /* <DEDUP_REMOVED lines=15> */
.L_x_3238:
        /* <DEDUP_REMOVED lines=8> */
.L_x_3239:
        /* <DEDUP_REMOVED lines=16> */
.L_x_3240:
[----:B------:R-:W-:Y:S01]  /*1e060*/  @P2 LOP3.LUT R16, R16, 0x40, RZ, 0xfc, !PT ;  /* 0x0000004010102812 */ /* 0x000fe200078efcff */
[----:B------:R-:W-:Y:S02]  /*1e070*/  IMAD.MOV.U32 R13, RZ, RZ, R2 ;  /* 0x000000ffff0d7224 */ /* 0x000fe400078e0002 */
[----:B------:R-:W-:Y:S02]  /*1e080*/  IMAD.MOV.U32 R12, RZ, RZ, 0x3 ;  /* 0x00000003ff0c7424 */ /* 0x000fe400078e00ff */
[----:B------:R-:W-:-:S07]  /*1e090*/  IMAD.MOV.U32 R5, RZ, RZ, R14 ;  /* 0x000000ffff057224 */ /* 0x000fce00078e000e */
[----:B------:R-:W-:Y:S05]  /*1e0a0*/  WARPSYNC.COLLECTIVE R15, `(.L_x_3241) ;  /* 0x000000000f087348 */ /* 0x000fea0003c00000 */
[----:B------:R0:W1:Y:S02]  /*1e0b0*/  SHFL.IDX P6, R14, R13, R12, R11 ;  /* 0x0000000c0d0e7389 */ /* 0x00006400000c000b */
[----:B01----:R-:W-:Y:S01]  /*1e0c0*/  ENDCOLLECTIVE ;  /* 0x000000000000791b */ /* 0x003fe20003800000 */
.L_x_3241:
        /* <DEDUP_REMOVED lines=14> */
.L_x_3242:
[----:B------:R-:W-:Y:S01]  /*1e1b0*/  IMAD.MOV.U32 R0, RZ, RZ, R14 ;  /* 0x000000ffff007224 */ /* 0x000fe200078e000e */
[----:B------:R-:W-:Y:S06]  /*1e1c0*/  BRA `(.L_x_3243) ;  /* 0xffffffb000887947 */ /* 0x000fec000383ffff */
.L_x_3163:
        /* <DEDUP_REMOVED lines=47> */
.L_x_3245:
[----:B------:R-:W-:Y:S05]  /*1e4c0*/  BSYNC B0 ;  /* 0x0000000000007941 */ /* 0x000fea0003800000 */
.L_x_3244:
        /* <DEDUP_REMOVED lines=11> */
.L_x_3246:
        /* <DEDUP_REMOVED lines=39> */
.L_x_3247:
[----:B------:R-:W-:Y:S02]  /*1e7f0*/  IMAD.MOV.U32 R13, RZ, RZ, R0 ;  /* 0x000000ffff0d7224 */ /* 0x000fe400078e0000 */
[----:B------:R-:W-:-:S07]  /*1e800*/  IMAD.MOV.U32 R7, RZ, RZ, R14 ;  /* 0x000000ffff077224 */ /* 0x000fce00078e000e */
[----:B------:R-:W-:Y:S05]  /*1e810*/  WARPSYNC.COLLECTIVE R15, `(.L_x_3248) ;  /* 0x000000000f087348 */ /* 0x000fea0003c00000 */
[----:B------:R0:W1:Y:S02]  /*1e820*/  SHFL.IDX P6, R14, R13, R12, R11 ;  /* 0x0000000c0d0e7389 */ /* 0x00006400000c000b */
[----:B01----:R-:W-:Y:S01]  /*1e830*/  ENDCOLLECTIVE ;  /* 0x000000000000791b */ /* 0x003fe20003800000 */
.L_x_3248:
        /* <DEDUP_REMOVED lines=33> */
.L_x_3249:
[----:B------:R-:W-:Y:S02]  /*1ea50*/  IMAD.MOV.U32 R13, RZ, RZ, R0 ;  /* 0x000000ffff0d7224 */ /* 0x000fe400078e0000 */
[----:B------:R-:W-:-:S07]  /*1ea60*/  IMAD.MOV.U32 R7, RZ, RZ, R14 ;  /* 0x000000ffff077224 */ /* 0x000fce00078e000e */
[----:B------:R-:W-:Y:S05]  /*1ea70*/  WARPSYNC.COLLECTIVE R15, `(.L_x_3250) ;  /* 0x000000000f087348 */ /* 0x000fea0003c00000 */
[----:B------:R0:W1:Y:S02]  /*1ea80*/  SHFL.IDX P6, R14, R13, R12, R11 ;  /* 0x0000000c0d0e7389 */ /* 0x00006400000c000b */
[----:B01----:R-:W-:Y:S01]  /*1ea90*/  ENDCOLLECTIVE ;  /* 0x000000000000791b */ /* 0x003fe20003800000 */
.L_x_3250:
        /* <DEDUP_REMOVED lines=27> */
.L_x_3251:
[----:B------:R-:W-:Y:S02]  /*1ec50*/  IMAD.MOV.U32 R13, RZ, RZ, R0 ;  /* 0x000000ffff0d7224 */ /* 0x000fe400078e0000 */
[----:B------:R-:W-:-:S07]  /*1ec60*/  IMAD.MOV.U32 R6, RZ, RZ, R14 ;  /* 0x000000ffff067224 */ /* 0x000fce00078e000e */
[----:B------:R-:W-:Y:S05]  /*1ec70*/  WARPSYNC.COLLECTIVE R15, `(.L_x_3252) ;  /* 0x000000000f087348 */ /* 0x000fea0003c00000 */
[----:B------:R0:W1:Y:S02]  /*1ec80*/  SHFL.IDX P6, R14, R13, R12, R11 ;  /* 0x0000000c0d0e7389 */ /* 0x00006400000c000b */
[----:B01----:R-:W-:Y:S01]  /*1ec90*/  ENDCOLLECTIVE ;  /* 0x000000000000791b */ /* 0x003fe20003800000 */
.L_x_3252:
[----:B------:R-:W-:Y:S01]  /*1eca0*/  IMAD.MOV.U32 R0, RZ, RZ, R14 ;  /* 0x000000ffff007224 */ /* 0x000fe200078e000e */
[----:B------:R-:W-:Y:S06]  /*1ecb0*/  BRA `(.L_x_3253) ;  /* 0xffffffb000fc7947 */ /* 0x000fec000383ffff */
.L_x_3168:
[----:B0-----:R0:W1:Y:S02]  /*1ecc0*/  SYNCS.PHASECHK.TRANS64.TRYWAIT P0, [R17+URZ+0x38820], R0 ;  /* 0x03882000110075a7 */ /* 0x001064000800017f */
[----:B-1----:R-:W-:Y:S05]  /*1ecd0*/  @!P0 NANOSLEEP.SYNCS 0x989680 ;  /* 0x009896800000895d */ /* 0x002fea0003900000 */
[----:B------:R-:W1:Y:S02]  /*1ece0*/  @!P0 SYNCS.PHASECHK.TRANS64 P0, [R17+URZ+0x38820], R0 ;  /* 0x03882000110085a7 */ /* 0x000e64000800007f */
[----:B-1----:R-:W-:Y:S05]  /*1ecf0*/  @!P0 BRA `(.L_x_3168) ;  /* 0xfffffffc00f08947 */ /* 0x002fea000383ffff */
[----:B------:R-:W-:Y:S05]  /*1ed00*/  BRA `(.L_x_3254) ;  /* 0xffffffb400987947 */ /* 0x000fea000383ffff */
.L_x_3171:
[----:B0-----:R0:W1:Y:S02]  /*1ed10*/  SYNCS.PHASECHK.TRANS64.TRYWAIT P0, [R22+URZ+0x38860], R0 ;  /* 0x03886000160075a7 */ /* 0x001064000800017f */
[----:B-1----:R-:W-:Y:S05]  /*1ed20*/  @!P0 NANOSLEEP.SYNCS 0x989680 ;  /* 0x009896800000895d */ /* 0x002fea0003900000 */
[----:B------:R-:W1:Y:S02]  /*1ed30*/  @!P0 SYNCS.PHASECHK.TRANS64 P0, [R22+URZ+0x38860], R0 ;  /* 0x03886000160085a7 */ /* 0x000e64000800007f */
[----:B-1----:R-:W-:Y:S05]  /*1ed40*/  @!P0 BRA `(.L_x_3171) ;  /* 0xfffffffc00f08947 */ /* 0x002fea000383ffff */
[----:B------:R-:W-:Y:S05]  /*1ed50*/  BRA `(.L_x_3255) ;  /* 0xffffffb400a87947 */ /* 0x000fea000383ffff */
.L_x_3172:
        /* <DEDUP_REMOVED lines=8> */
.L_x_3257:
[----:B------:R-:W-:Y:S05]  /*1ede0*/  BSYNC B0 ;  /* 0x0000000000007941 */ /* 0x000fea0003800000 */
.L_x_3256:
        /* <DEDUP_REMOVED lines=15> */
.L_x_3258:
        /* <DEDUP_REMOVED lines=39> */
.L_x_3259:
[----:B------:R-:W-:Y:S02]  /*1f150*/  IMAD.MOV.U32 R13, RZ, RZ, R4 ;  /* 0x000000ffff0d7224 */ /* 0x000fe400078e0004 */
[----:B------:R-:W-:-:S07]  /*1f160*/  IMAD.MOV.U32 R3, RZ, RZ, R14 ;  /* 0x000000ffff037224 */ /* 0x000fce00078e000e */
[----:B------:R-:W-:Y:S05]  /*1f170*/  WARPSYNC.COLLECTIVE R15, `(.L_x_3260) ;  /* 0x000000000f087348 */ /* 0x000fea0003c00000 */
[----:B------:R0:W1:Y:S02]  /*1f180*/  SHFL.IDX P6, R14, R13, R12, R11 ;  /* 0x0000000c0d0e7389 */ /* 0x00006400000c000b */
[----:B01----:R-:W-:Y:S01]  /*1f190*/  ENDCOLLECTIVE ;  /* 0x000000000000791b */ /* 0x003fe20003800000 */
.L_x_3260:
        /* <DEDUP_REMOVED lines=29> */
.L_x_3261:
[----:B------:R-:W-:Y:S02]  /*1f370*/  IMAD.MOV.U32 R13, RZ, RZ, R4 ;  /* 0x000000ffff0d7224 */ /* 0x000fe400078e0004 */
[----:B------:R-:W-:-:S07]  /*1f380*/  IMAD.MOV.U32 R7, RZ, RZ, R14 ;  /* 0x000000ffff077224 */ /* 0x000fce00078e000e */
[----:B------:R-:W-:Y:S05]  /*1f390*/  WARPSYNC.COLLECTIVE R15, `(.L_x_3262) ;  /* 0x000000000f087348 */ /* 0x000fea0003c00000 */
[----:B------:R0:W1:Y:S02]  /*1f3a0*/  SHFL.IDX P6, R14, R13, R12, R11 ;  /* 0x0000000c0d0e7389 */ /* 0x00006400000c000b */
[----:B01----:R-:W-:Y:S01]  /*1f3b0*/  ENDCOLLECTIVE ;  /* 0x000000000000791b */ /* 0x003fe20003800000 */
.L_x_3262:
        /* <DEDUP_REMOVED lines=29> */
.L_x_3263:
[----:B------:R-:W-:Y:S02]  /*1f590*/  IMAD.MOV.U32 R13, RZ, RZ, R4 ;  /* 0x000000ffff0d7224 */ /* 0x000fe400078e0004 */
[----:B------:R-:W-:-:S07]  /*1f5a0*/  IMAD.MOV.U32 R6, RZ, RZ, R14 ;  /* 0x000000ffff067224 */ /* 0x000fce00078e000e */
[----:B------:R-:W-:Y:S05]  /*1f5b0*/  WARPSYNC.COLLECTIVE R15, `(.L_x_3264) ;  /* 0x000000000f087348 */ /* 0x000fea0003c00000 */
[----:B------:R0:W1:Y:S02]  /*1f5c0*/  SHFL.IDX P6, R14, R13, R12, R11 ;  /* 0x0000000c0d0e7389 */ /* 0x00006400000c000b */
[----:B01----:R-:W-:Y:S01]  /*1f5d0*/  ENDCOLLECTIVE ;  /* 0x000000000000791b */ /* 0x003fe20003800000 */
.L_x_3264:
[----:B------:R-:W-:Y:S01]  /*1f5e0*/  IMAD.MOV.U32 R2, RZ, RZ, R14 ;  /* 0x000000ffff027224 */ /* 0x000fe200078e000e */
[----:B------:R-:W-:Y:S06]  /*1f5f0*/  BRA `(.L_x_3265) ;  /* 0xffffffb400347947 */ /* 0x000fec000383ffff */
.L_x_3179:
[----:B0-----:R0:W1:Y:S02]  /*1f600*/  SYNCS.PHASECHK.TRANS64.TRYWAIT P0, [R6+URZ+0x38840], R20 ;  /* 0x03884014060075a7 */ /* 0x001064000800017f */
[----:B-1----:R-:W-:Y:S05]  /*1f610*/  @!P0 NANOSLEEP.SYNCS 0x989680 ;  /* 0x009896800000895d */ /* 0x002fea0003900000 */
[----:B------:R-:W1:Y:S02]  /*1f620*/  @!P0 SYNCS.PHASECHK.TRANS64 P0, [R6+URZ+0x38840], R20 ;  /* 0x03884014060085a7 */ /* 0x000e64000800007f */
[----:B-1----:R-:W-:Y:S05]  /*1f630*/  @!P0 BRA `(.L_x_3179) ;  /* 0xfffffffc00f08947 */ /* 0x002fea000383ffff */
[----:B------:R-:W-:Y:S05]  /*1f640*/  BRA `(.L_x_3266) ;  /* 0xffffffb800c87947 */ /* 0x000fea000383ffff */
.L_x_3180:
        /* <DEDUP_REMOVED lines=8> */
.L_x_3268:
[----:B------:R-:W-:Y:S05]  /*1f6d0*/  BSYNC B1 ;  /* 0x0000000000017941 */ /* 0x000fea0003800000 */
.L_x_3267:
        /* <DEDUP_REMOVED lines=9> */
.L_x_3269:
[----:B------:R-:W-:Y:S02]  /*1f770*/  IMAD.MOV.U32 R13, RZ, RZ, R25 ;  /* 0x000000ffff0d7224 */ /* 0x000fe400078e0019 */
[----:B------:R-:W-:Y:S02]  /*1f780*/  IMAD.MOV.U32 R12, RZ, RZ, 0x1 ;  /* 0x00000001ff0c7424 */ /* 0x000fe400078e00ff */
[----:B------:R-:W-:-:S07]  /*1f790*/  IMAD.MOV.U32 R2, RZ, RZ, R14 ;  /* 0x000000ffff027224 */ /* 0x000fce00078e000e */
[----:B------:R-:W-:Y:S05]  /*1f7a0*/  WARPSYNC.COLLECTIVE R15, `(.L_x_3270) ;  /* 0x000000000f087348 */ /* 0x000fea0003c00000 */
[----:B------:R0:W1:Y:S02]  /*1f7b0*/  SHFL.IDX P6, R14, R13, R12, R11 ;  /* 0x0000000c0d0e7389 */ /* 0x00006400000c000b */
[----:B01----:R-:W-:Y:S01]  /*1f7c0*/  ENDCOLLECTIVE ;  /* 0x000000000000791b */ /* 0x003fe20003800000 */
.L_x_3270:
        /* <DEDUP_REMOVED lines=11> */
.L_x_3271:
[----:B------:R-:W-:Y:S02]  /*1f880*/  IMAD.MOV.U32 R13, RZ, RZ, R25 ;  /* 0x000000ffff0d7224 */ /* 0x000fe400078e0019 */
[----:B------:R-:W-:Y:S02]  /*1f890*/  IMAD.MOV.U32 R12, RZ, RZ, 0x2 ;  /* 0x00000002ff0c7424 */ /* 0x000fe400078e00ff */
[----:B------:R-:W-:-:S07]  /*1f8a0*/  IMAD.MOV.U32 R2, RZ, RZ, R14 ;  /* 0x000000ffff027224 */ /* 0x000fce00078e000e */
[----:B------:R-:W-:Y:S05]  /*1f8b0*/  WARPSYNC.COLLECTIVE R15, `(.L_x_3272) ;  /* 0x000000000f087348 */ /* 0x000fea0003c00000 */
[----:B------:R0:W1:Y:S02]  /*1f8c0*/  SHFL.IDX P6, R14, R13, R12, R11 ;  /* 0x0000000c0d0e7389 */ /* 0x00006400000c000b */
[----:B01----:R-:W-:Y:S01]  /*1f8d0*/  ENDCOLLECTIVE ;  /* 0x000000000000791b */ /* 0x003fe20003800000 */
.L_x_3272:
        /* <DEDUP_REMOVED lines=11> */
.L_x_3273:
[----:B------:R-:W-:Y:S02]  /*1f990*/  IMAD.MOV.U32 R13, RZ, RZ, R25 ;  /* 0x000000ffff0d7224 */ /* 0x000fe400078e0019 */
[----:B------:R-:W-:Y:S02]  /*1f9a0*/  IMAD.MOV.U32 R12, RZ, RZ, 0x3 ;  /* 0x00000003ff0c7424 */ /* 0x000fe400078e00ff */
[----:B------:R-:W-:-:S07]  /*1f9b0*/  IMAD.MOV.U32 R2, RZ, RZ, R14 ;  /* 0x000000ffff027224 */ /* 0x000fce00078e000e */
[----:B------:R-:W-:Y:S05]  /*1f9c0*/  WARPSYNC.COLLECTIVE R15, `(.L_x_3274) ;  /* 0x000000000f087348 */ /* 0x000fea0003c00000 */
[----:B------:R0:W1:Y:S02]  /*1f9d0*/  SHFL.IDX P6, R14, R13, R12, R11 ;  /* 0x0000000c0d0e7389 */ /* 0x00006400000c000b */
[----:B01----:R-:W-:Y:S01]  /*1f9e0*/  ENDCOLLECTIVE ;  /* 0x000000000000791b */ /* 0x003fe20003800000 */
.L_x_3274:
        /* <DEDUP_REMOVED lines=11> */
.L_x_3275:
[----:B------:R-:W-:Y:S01]  /*1faa0*/  IMAD.MOV.U32 R2, RZ, RZ, R14 ;  /* 0x000000ffff027224 */ /* 0x000fe200078e000e */
[----:B------:R-:W-:Y:S06]  /*1fab0*/  BRA `(.L_x_3276) ;  /* 0xffffffb800507947 */ /* 0x000fec000383ffff */
.L_x_3185:
[----:B---3--:R3:W4:Y:S02]  /*1fac0*/  SYNCS.PHASECHK.TRANS64.TRYWAIT P0, [R6+URZ+0x38860], R20 ;  /* 0x03886014060075a7 */ /* 0x008724000800017f */
[----:B----4-:R-:W-:Y:S05]  /*1fad0*/  @!P0 NANOSLEEP.SYNCS 0x989680 ;  /* 0x009896800000895d */ /* 0x010fea0003900000 */
[----:B------:R-:W4:Y:S02]  /*1fae0*/  @!P0 SYNCS.PHASECHK.TRANS64 P0, [R6+URZ+0x38860], R20 ;  /* 0x03886014060085a7 */ /* 0x000f24000800007f */
[----:B----4-:R-:W-:Y:S05]  /*1faf0*/  @!P0 BRA `(.L_x_3185) ;  /* 0xfffffffc00f08947 */ /* 0x010fea000383ffff */
[----:B------:R-:W-:Y:S05]  /*1fb00*/  BRA `(.L_x_3277) ;  /* 0xffffffb800a07947 */ /* 0x000fea000383ffff */
.L_x_3186:
        /* <DEDUP_REMOVED lines=8> */
.L_x_3279:
[----:B------:R-:W-:Y:S05]  /*1fb90*/  BSYNC B1 ;  /* 0x0000000000017941 */ /* 0x000fea0003800000 */
.L_x_3278:
        /* <DEDUP_REMOVED lines=13> */
.L_x_3280:
        /* <DEDUP_REMOVED lines=17> */
.L_x_3281:
        /* <DEDUP_REMOVED lines=16> */
.L_x_3282:
        /* <DEDUP_REMOVED lines=19> */
.L_x_3283:
        /* <DEDUP_REMOVED lines=14> */
.L_x_3284:
        /* <DEDUP_REMOVED lines=16> */
.L_x_3285:
        /* <DEDUP_REMOVED lines=14> */
.L_x_3286:
[----:B------:R-:W-:Y:S05]  /*20270*/  BRA `(.L_x_3287) ;  /* 0xffffffb800047947 */ /* 0x000fea000383ffff */
.L_x_3194:
        /* <DEDUP_REMOVED lines=8> */
.L_x_3289:
[----:B------:R-:W-:Y:S05]  /*20300*/  BSYNC B0 ;  /* 0x0000000000007941 */ /* 0x000fea0003800000 */
.L_x_3288:
        /* <DEDUP_REMOVED lines=9> */
.L_x_3290:
        /* <DEDUP_REMOVED lines=23> */
.L_x_3291:
[----:B------:R-:W-:Y:S01]  /*20510*/  IMAD.MOV.U32 R12, RZ, RZ, 0x2 ;  /* 0x00000002ff0c7424 */ /* 0x000fe200078e00ff */
[----:B------:R-:W-:-:S05]  /*20520*/  SEL R4, R14, RZ, P1 ;  /* 0x000000ff0e047207 */ /* 0x000fca0000800000 */
[----:B------:R-:W-:-:S04]  /*20530*/  IMAD.IADD R4, R13, 0x1, R4 ;  /* 0x000000010d047824 */ /* 0x000fc800078e0204 */
[----:B------:R-:W-:-:S07]  /*20540*/  IMAD.MOV.U32 R13, RZ, RZ, R4 ;  /* 0x000000ffff0d7224 */ /* 0x000fce00078e0004 */
[----:B------:R-:W-:Y:S05]  /*20550*/  WARPSYNC.COLLECTIVE R15, `(.L_x_3292) ;  /* 0x000000000f087348 */ /* 0x000fea0003c00000 */
[----:B------:R0:W1:Y:S02]  /*20560*/  SHFL.UP P6, R14, R13, R12, R11 ;  /* 0x0400000c0d0e7389 */ /* 0x00006400000c000b */
[----:B01----:R-:W-:Y:S01]  /*20570*/  ENDCOLLECTIVE ;  /* 0x000000000000791b */ /* 0x003fe20003800000 */
.L_x_3292:
[----:B------:R-:W-:Y:S01]  /*20580*/  IMAD.MOV.U32 R12, RZ, RZ, 0x4 ;  /* 0x00000004ff0c7424 */ /* 0x000fe200078e00ff */
[----:B------:R-:W-:-:S05]  /*20590*/  SEL R3, R14, RZ, P2 ;  /* 0x000000ff0e037207 */ /* 0x000fca0001000000 */
[----:B------:R-:W-:-:S04]  /*205a0*/  IMAD.IADD R2, R4, 0x1, R3 ;  /* 0x0000000104027824 */ /* 0x000fc800078e0203 */
[----:B------:R-:W-:-:S07]  /*205b0*/  IMAD.MOV.U32 R13, RZ, RZ, R2 ;  /* 0x000000ffff0d7224 */ /* 0x000fce00078e0002 */
[----:B------:R-:W-:Y:S05]  /*205c0*/  WARPSYNC.COLLECTIVE R15, `(.L_x_3293) ;  /* 0x000000000f087348 */ /* 0x000fea0003c00000 */
[----:B------:R0:W1:Y:S02]  /*205d0*/  SHFL.UP P6, R14, R13, R12, R11 ;  /* 0x0400000c0d0e7389 */ /* 0x00006400000c000b */
[----:B01----:R-:W-:Y:S01]  /*205e0*/  ENDCOLLECTIVE ;  /* 0x000000000000791b */ /* 0x003fe20003800000 */
.L_x_3293:
[----:B------:R-:W-:Y:S01]  /*205f0*/  IMAD.MOV.U32 R12, RZ, RZ, 0x8 ;  /* 0x00000008ff0c7424 */ /* 0x000fe200078e00ff */
[----:B------:R-:W-:-:S05]  /*20600*/  SEL R3, R14, RZ, P3 ;  /* 0x000000ff0e037207 */ /* 0x000fca0001800000 */
[----:B------:R-:W-:-:S04]  /*20610*/  IMAD.IADD R3, R2, 0x1, R3 ;  /* 0x0000000102037824 */ /* 0x000fc800078e0203 */
[----:B------:R-:W-:-:S07]  /*20620*/  IMAD.MOV.U32 R13, RZ, RZ, R3 ;  /* 0x000000ffff0d7224 */ /* 0x000fce00078e0003 */
[----:B------:R-:W-:Y:S05]  /*20630*/  WARPSYNC.COLLECTIVE R15, `(.L_x_3294) ;  /* 0x000000000f087348 */ /* 0x000fea0003c00000 */
[----:B------:R0:W1:Y:S02]  /*20640*/  SHFL.UP P6, R14, R13, R12, R11 ;  /* 0x0400000c0d0e7389 */ /* 0x00006400000c000b */
[----:B01----:R-:W-:Y:S01]  /*20650*/  ENDCOLLECTIVE ;  /* 0x000000000000791b */ /* 0x003fe20003800000 */
.L_x_3294:
[----:B------:R-:W-:Y:S01]  /*20660*/  IMAD.MOV.U32 R12, RZ, RZ, 0x10 ;  /* 0x00000010ff0c7424 */ /* 0x000fe200078e00ff */
[----:B------:R-:W-:-:S05]  /*20670*/  SEL R4, R14, RZ, P4 ;  /* 0x000000ff0e047207 */ /* 0x000fca0002000000 */
[----:B------:R-:W-:-:S04]  /*20680*/  IMAD.IADD R4, R3, 0x1, R4 ;  /* 0x0000000103047824 */ /* 0x000fc800078e0204 */
[----:B------:R-:W-:-:S07]  /*20690*/  IMAD.MOV.U32 R13, RZ, RZ, R4 ;  /* 0x000000ffff0d7224 */ /* 0x000fce00078e0004 */
[----:B------:R-:W-:Y:S05]  /*206a0*/  WARPSYNC.COLLECTIVE R15, `(.L_x_3295) ;  /* 0x000000000f087348 */ /* 0x000fea0003c00000 */
[----:B------:R0:W1:Y:S02]  /*206b0*/  SHFL.UP P6, R14, R13, R12, R11 ;  /* 0x0400000c0d0e7389 */ /* 0x00006400000c000b */
[----:B01----:R-:W-:Y:S01]  /*206c0*/  ENDCOLLECTIVE ;  /* 0x000000000000791b */ /* 0x003fe20003800000 */
.L_x_3295:
        /* <DEDUP_REMOVED lines=8> */
.L_x_3296:
[----:B------:R-:W-:Y:S05]  /*20750*/  BRA `(.L_x_3297) ;  /* 0xffffffb800a07947 */ /* 0x000fea000383ffff */
.L_x_3197:
[----:B------:R-:W-:Y:S01]  /*20760*/  BSSY B0, `(.L_x_3298) ;  /* 0x0000007000007945 */ /* 0x000fe20003800000 */
[----:B------:R-:W-:Y:S02]  /*20770*/  IMAD.MOV.U32 R12, RZ, RZ, 0x1 ;  /* 0x00000001ff0c7424 */ /* 0x000fe400078e00ff */
[----:B------:R-:W-:Y:S02]  /*20780*/  IMAD.MOV.U32 R11, RZ, RZ, RZ ;  /* 0x000000ffff0b7224 */ /* 0x000fe400078e00ff */
[----:B------:R-:W-:-:S07]  /*20790*/  IMAD.MOV.U32 R15, RZ, RZ, -0x1 ;  /* 0xffffffffff0f7424 */ /* 0x000fce00078e00ff */
[----:B------:R-:W-:Y:S05]  /*207a0*/  WARPSYNC.COLLECTIVE R15, `(.L_x_3299) ;  /* 0x000000000f087348 */ /* 0x000fea0003c00000 */
[----:B------:R0:W1:Y:S02]  /*207b0*/  SHFL.UP P6, R14, R13, R12, R11 ;  /* 0x0400000c0d0e7389 */ /* 0x00006400000c000b */
[----:B01----:R-:W-:Y:S01]  /*207c0*/  ENDCOLLECTIVE ;  /* 0x000000000000791b */ /* 0x003fe20003800000 */
.L_x_3299:
[----:B------:R-:W-:Y:S05]  /*207d0*/  BSYNC B0 ;  /* 0x0000000000007941 */ /* 0x000fea0003800000 */
.L_x_3298:
        /* <DEDUP_REMOVED lines=8> */
.L_x_3300:
[----:B------:R-:W-:Y:S01]  /*20860*/  IMAD.MOV.U32 R12, RZ, RZ, 0x4 ;  /* 0x00000004ff0c7424 */ /* 0x000fe200078e00ff */
[----:B------:R-:W-:-:S05]  /*20870*/  SEL R2, R14, RZ, P2 ;  /* 0x000000ff0e027207 */ /* 0x000fca0001000000 */
[----:B------:R-:W-:-:S04]  /*20880*/  IMAD.IADD R2, R13, 0x1, R2 ;  /* 0x000000010d027824 */ /* 0x000fc800078e0202 */
[----:B------:R-:W-:-:S07]  /*20890*/  IMAD.MOV.U32 R13, RZ, RZ, R2 ;  /* 0x000000ffff0d7224 */ /* 0x000fce00078e0002 */
[----:B------:R-:W-:Y:S05]  /*208a0*/  WARPSYNC.COLLECTIVE R15, `(.L_x_3301) ;  /* 0x000000000f087348 */ /* 0x000fea0003c00000 */
[----:B------:R0:W1:Y:S02]  /*208b0*/  SHFL.UP P6, R14, R13, R12, R11 ;  /* 0x0400000c0d0e7389 */ /* 0x00006400000c000b */
[----:B01----:R-:W-:Y:S01]  /*208c0*/  ENDCOLLECTIVE ;  /* 0x000000000000791b */ /* 0x003fe20003800000 */
.L_x_3301:
[----:B------:R-:W-:Y:S01]  /*208d0*/  IMAD.MOV.U32 R12, RZ, RZ, 0x8 ;  /* 0x00000008ff0c7424 */ /* 0x000fe200078e00ff */
[----:B------:R-:W-:-:S05]  /*208e0*/  SEL R3, R14, RZ, P3 ;  /* 0x000000ff0e037207 */ /* 0x000fca0001800000 */
[----:B------:R-:W-:-:S04]  /*208f0*/  IMAD.IADD R3, R2, 0x1, R3 ;  /* 0x0000000102037824 */ /* 0x000fc800078e0203 */
[----:B------:R-:W-:-:S07]  /*20900*/  IMAD.MOV.U32 R13, RZ, RZ, R3 ;  /* 0x000000ffff0d7224 */ /* 0x000fce00078e0003 */
[----:B------:R-:W-:Y:S05]  /*20910*/  WARPSYNC.COLLECTIVE R15, `(.L_x_3302) ;  /* 0x000000000f087348 */ /* 0x000fea0003c00000 */
[----:B------:R0:W1:Y:S02]  /*20920*/  SHFL.UP P6, R14, R13, R12, R11 ;  /* 0x0400000c0d0e7389 */ /* 0x00006400000c000b */
[----:B01----:R-:W-:Y:S01]  /*20930*/  ENDCOLLECTIVE ;  /* 0x000000000000791b */ /* 0x003fe20003800000 */
.L_x_3302:
[----:B------:R-:W-:Y:S01]  /*20940*/  IMAD.MOV.U32 R12, RZ, RZ, 0x10 ;  /* 0x00000010ff0c7424 */ /* 0x000fe200078e00ff */
[----:B------:R-:W-:-:S05]  /*20950*/  SEL R4, R14, RZ, P4 ;  /* 0x000000ff0e047207 */ /* 0x000fca0002000000 */
[----:B------:R-:W-:-:S04]  /*20960*/  IMAD.IADD R4, R3, 0x1, R4 ;  /* 0x0000000103047824 */ /* 0x000fc800078e0204 */
[----:B------:R-:W-:-:S07]  /*20970*/  IMAD.MOV.U32 R13, RZ, RZ, R4 ;  /* 0x000000ffff0d7224 */ /* 0x000fce00078e0004 */
[----:B------:R-:W-:Y:S05]  /*20980*/  WARPSYNC.COLLECTIVE R15, `(.L_x_3303) ;  /* 0x000000000f087348 */ /* 0x000fea0003c00000 */
[----:B------:R0:W1:Y:S02]  /*20990*/  SHFL.UP P6, R14, R13, R12, R11 ;  /* 0x0400000c0d0e7389 */ /* 0x00006400000c000b */
[----:B01----:R-:W-:Y:S01]  /*209a0*/  ENDCOLLECTIVE ;  /* 0x000000000000791b */ /* 0x003fe20003800000 */
.L_x_3303:
        /* <DEDUP_REMOVED lines=8> */
.L_x_3304:
[----:B------:R-:W-:Y:S05]  /*20a30*/  BRA `(.L_x_3305) ;  /* 0xffffffb8008c7947 */ /* 0x000fea000383ffff */
.L_x_3199:
[----:B------:R-:W-:Y:S01]  /*20a40*/  BSSY B0, `(.L_x_3306) ;  /* 0x0000006000007945 */ /* 0x000fe20003800000 */
[----:B------:R-:W-:Y:S01]  /*20a50*/  PLOP3.LUT P6, PT, P6, PT, PT, 0x8, 0x0 ;  /* 0x000000000000781c */ /* 0x000fe200037ce170 */
[----:B------:R-:W-:-:S12]  /*20a60*/  IMAD.MOV.U32 R15, RZ, RZ, -0x1 ;  /* 0xffffffffff0f7424 */ /* 0x000fd800078e00ff */
[----:B0-----:R-:W-:Y:S05]  /*20a70*/  WARPSYNC.COLLECTIVE R15, `(.L_x_3307) ;  /* 0x000000000f087348 */ /* 0x001fea0003c00000 */
[----:B------:R-:W-:Y:S01]  /*20a80*/  VOTE.ANY R14, PT, P6 ;  /* 0x00000000000e7806 */ /* 0x000fe200030e0100 */
[----:B0-----:R-:W-:Y:S06]  /*20a90*/  ENDCOLLECTIVE ;  /* 0x000000000000791b */ /* 0x001fec0003800000 */
.L_x_3307:
[----:B------:R-:W-:Y:S05]  /*20aa0*/  BSYNC B0 ;  /* 0x0000000000007941 */ /* 0x000fea0003800000 */
.L_x_3306:
        /* <DEDUP_REMOVED lines=10> */
.L_x_3308:
[----:B------:R-:W-:Y:S02]  /*20b50*/  IMAD.MOV.U32 R13, RZ, RZ, R5 ;  /* 0x000000ffff0d7224 */ /* 0x000fe400078e0005 */
[----:B------:R-:W-:-:S07]  /*20b60*/  IMAD.MOV.U32 R25, RZ, RZ, R14 ;  /* 0x000000ffff197224 */ /* 0x000fce00078e000e */
[----:B------:R-:W-:Y:S05]  /*20b70*/  WARPSYNC.COLLECTIVE R15, `(.L_x_3309) ;  /* 0x000000000f087348 */ /* 0x000fea0003c00000 */
[----:B------:R0:W1:Y:S02]  /*20b80*/  SHFL.IDX P6, R14, R13, R12, R11 ;  /* 0x0000000c0d0e7389 */ /* 0x00006400000c000b */
[----:B01----:R-:W-:Y:S01]  /*20b90*/  ENDCOLLECTIVE ;  /* 0x000000000000791b */ /* 0x003fe20003800000 */
.L_x_3309:
[----:B------:R-:W-:Y:S01]  /*20ba0*/  IMAD.MOV.U32 R5, RZ, RZ, R14 ;  /* 0x000000ffff057224 */ /* 0x000fe200078e000e */
[----:B------:R-:W-:Y:S06]  /*20bb0*/  BRA `(.L_x_3310) ;  /* 0xffffffb8006c7947 */ /* 0x000fec000383ffff */
.L_x_3201:
[----:B------:R-:W-:Y:S01]  /*20bc0*/  BSSY B0, `(.L_x_3311) ;  /* 0x0000007000007945 */ /* 0x000fe20003800000 */
[----:B------:R-:W-:Y:S02]  /*20bd0*/  IMAD.MOV.U32 R13, RZ, RZ, R2 ;  /* 0x000000ffff0d7224 */ /* 0x000fe400078e0002 */
[----:B------:R-:W-:Y:S02]  /*20be0*/  IMAD.MOV.U32 R11, RZ, RZ, 0x1f ;  /* 0x0000001fff0b7424 */ /* 0x000fe400078e00ff */
[----:B------:R-:W-:-:S07]  /*20bf0*/  IMAD.MOV.U32 R15, RZ, RZ, -0x1 ;  /* 0xffffffffff0f7424 */ /* 0x000fce00078e00ff */
[----:B0123--:R-:W-:Y:S05]  /*20c00*/  WARPSYNC.COLLECTIVE R15, `(.L_x_3312) ;  /* 0x000000000f087348 */ /* 0x00ffea0003c00000 */
[----:B------:R4:W0:Y:S02]  /*20c10*/  SHFL.IDX P6, R14, R13, R12, R11 ;  /* 0x0000000c0d0e7389 */ /* 0x00082400000c000b */
[----:B01234-:R-:W-:Y:S01]  /*20c20*/  ENDCOLLECTIVE ;  /* 0x000000000000791b */ /* 0x01ffe20003800000 */
.L_x_3312:
[----:B------:R-:W-:Y:S05]  /*20c30*/  BSYNC B0 ;  /* 0x0000000000007941 */ /* 0x000fea0003800000 */
.L_x_3311:
[----:B------:R-:W-:Y:S01]  /*20c40*/  IMAD.MOV.U32 R24, RZ, RZ, R14 ;  /* 0x000000ffff187224 */ /* 0x000fe200078e000e */
[----:B------:R-:W-:Y:S06]  /*20c50*/  BRA `(.L_x_3200) ;  /* 0xffffffb8005c7947 */ /* 0x000fec000383ffff */
.L_x_3207:
[----:B0-----:R0:W1:Y:S02]  /*20c60*/  SYNCS.PHASECHK.TRANS64.TRYWAIT P0, [R5+URZ+0x38820], R0 ;  /* 0x03882000050075a7 */ /* 0x001064000800017f */
[----:B-1----:R-:W-:Y:S05]  /*20c70*/  @!P0 NANOSLEEP.SYNCS 0x989680 ;  /* 0x009896800000895d */ /* 0x002fea0003900000 */
[----:B------:R-:W1:Y:S02]  /*20c80*/  @!P0 SYNCS.PHASECHK.TRANS64 P0, [R5+URZ+0x38820], R0 ;  /* 0x03882000050085a7 */ /* 0x000e64000800007f */
[----:B-1----:R-:W-:Y:S05]  /*20c90*/  @!P0 BRA `(.L_x_3207) ;  /* 0xfffffffc00f08947 */ /* 0x002fea000383ffff */
[----:B------:R-:W-:Y:S05]  /*20ca0*/  BRA `(.L_x_3313) ;  /* 0xffffffc000b47947 */ /* 0x000fea000383ffff */
.L_x_3208:
        /* <DEDUP_REMOVED lines=11> */
.L_x_3315:
[----:B------:R-:W-:Y:S05]  /*20d60*/  BSYNC B0 ;  /* 0x0000000000007941 */ /* 0x000fea0003800000 */
.L_x_3314:
[----:B------:R-:W-:Y:S05]  /*20d70*/  BRA `(.L_x_3316) ;  /* 0xffffffc0009c7947 */ /* 0x000fea000383ffff */
.L_x_3211:
[----:B------:R-:W-:Y:S01]  /*20d80*/  BSSY B1, `(.L_x_3317) ;  /* 0x0000006000017945 */ /* 0x000fe20003800000 */
[----:B------:R-:W-:-:S07]  /*20d90*/  IMAD.MOV.U32 R15, RZ, RZ, -0x1 ;  /* 0xffffffffff0f7424 */ /* 0x000fce00078e00ff */
[----:B0-234-:R-:W-:Y:S05]  /*20da0*/  WARPSYNC.COLLECTIVE R15, `(.L_x_3318) ;  /* 0x000000000f0c7348 */ /* 0x01dfea0003c00000 */
[----:B------:R-:W-:Y:S02]  /*20db0*/  ELECT P6, UR62, PT ;  /* 0x00000000003e782f */ /* 0x000fe400038c0000 */
[----:B------:R-:W-:Y:S01]  /*20dc0*/  MOV R14, UR62 ;  /* 0x0000003e000e7c02 */ /* 0x000fe20008000f00 */
[----:B0-234-:R-:W-:Y:S10]  /*20dd0*/  ENDCOLLECTIVE ;  /* 0x000000000000791b */ /* 0x01dff40003800000 */
.L_x_3318:
[----:B------:R-:W-:Y:S05]  /*20de0*/  BSYNC B1 ;  /* 0x0000000000017941 */ /* 0x000fea0003800000 */
.L_x_3317:
[----:B------:R-:W-:Y:S05]  /*20df0*/  BRA `(.L_x_3319) ;  /* 0xffffffc000947947 */ /* 0x000fea000383ffff */
.L_x_3213:
[----:B0-----:R0:W1:Y:S02]  /*20e00*/  SYNCS.PHASECHK.TRANS64.TRYWAIT P1, [R3+URZ+0x38840], R2 ;  /* 0x03884002030075a7 */ /* 0x001064000802017f */
[----:B-1----:R-:W-:Y:S05]  /*20e10*/  @!P1 NANOSLEEP.SYNCS 0x989680 ;  /* 0x009896800000995d */ /* 0x002fea0003900000 */
[----:B------:R-:W1:Y:S02]  /*20e20*/  @!P1 SYNCS.PHASECHK.TRANS64 P1, [R3+URZ+0x38840], R2 ;  /* 0x03884002030095a7 */ /* 0x000e64000802007f */
[----:B-1----:R-:W-:Y:S05]  /*20e30*/  @!P1 BRA `(.L_x_3213) ;  /* 0xfffffffc00f09947 */ /* 0x002fea000383ffff */
[----:B------:R-:W-:Y:S05]  /*20e40*/  BRA `(.L_x_3320) ;  /* 0xffffffc000b47947 */ /* 0x000fea000383ffff */
.L_x_3215:
[----:B-1----:R1:W0:Y:S02]  /*20e50*/  SYNCS.PHASECHK.TRANS64.TRYWAIT P1, [R5+URZ+0x38840], R0 ;  /* 0x03884000050075a7 */ /* 0x002224000802017f */
[----:B0-----:R-:W-:Y:S05]  /*20e60*/  @!P1 NANOSLEEP.SYNCS 0x989680 ;  /* 0x009896800000995d */ /* 0x001fea0003900000 */
[----:B------:R-:W0:Y:S02]  /*20e70*/  @!P1 SYNCS.PHASECHK.TRANS64 P1, [R5+URZ+0x38840], R0 ;  /* 0x03884000050095a7 */ /* 0x000e24000802007f */
[----:B0-----:R-:W-:Y:S05]  /*20e80*/  @!P1 BRA `(.L_x_3215) ;  /* 0xfffffffc00f09947 */ /* 0x001fea000383ffff */
[----:B------:R-:W-:Y:S05]  /*20e90*/  BRA `(.L_x_3321) ;  /* 0xffffffc000c07947 */ /* 0x000fea000383ffff */
.L_x_3217:
[----:B------:R0:W0:Y:S02]  /*20ea0*/  SYNCS.PHASECHK.TRANS64.TRYWAIT P1, [R3+URZ+0x38860], R2 ;  /* 0x03886002030075a7 */ /* 0x000024000802017f */
[----:B0-----:R-:W-:Y:S05]  /*20eb0*/  @!P1 NANOSLEEP.SYNCS 0x989680 ;  /* 0x009896800000995d */ /* 0x001fea0003900000 */
[----:B------:R-:W0:Y:S02]  /*20ec0*/  @!P1 SYNCS.PHASECHK.TRANS64 P1, [R3+URZ+0x38860], R2 ;  /* 0x03886002030095a7 */ /* 0x000e24000802007f */
[----:B0-----:R-:W-:Y:S05]  /*20ed0*/  @!P1 BRA `(.L_x_3217) ;  /* 0xfffffffc00f09947 */ /* 0x001fea000383ffff */
[----:B------:R-:W-:Y:S05]  /*20ee0*/  BRA `(.L_x_3322) ;  /* 0xffffffc000bc7947 */ /* 0x000fea000383ffff */
.L_x_3323:
        /* <DEDUP_REMOVED lines=9> */
.L_x_5656:


//--------------------- .text._ZN7cutlass13device_kernelIN5flash11enable_sm90INS1_16FlashAttnFwdSm90INS1_25CollectiveMainloopFwdSm90ILi2EN4cute5tupleIJNS5_1CILi1EEES8_S8_EEENS6_IJNS7_ILi64EEESA_SA_EEELi512ENS_6half_tEfNS_4arch4Sm90ELb0ELb1ELb0ELb1ELb1ELb1ELb1ELb0ELb0ELb1ELb1ELb0EEENS1_21CollectiveEpilogueFwdINS6_IJSA_NS7_ILi512EEESA_EEES9_SC_SE_Li256ELb1ELb1ELb1ELb0EEENS1_36VarlenDynamicPersistentTileSchedulerILi64ELi64ELi256ELi128ELb1ELb1ELb1ELb1ELb0ELb1EEEEEEEEEvNT_6ParamsE --------------------------
	.section	.text._ZN7cutlass13device_kernelIN5flash11enable_sm90INS1_16FlashAttnFwdSm90INS1_25CollectiveMainloopFwdSm90ILi2EN4cute5tupleIJNS5_1CILi1EEES8_S8_EEENS6_IJNS7_ILi64EEESA_SA_EEELi512ENS_6half_tEfNS_4arch4Sm90ELb0ELb1ELb0ELb1ELb1ELb1ELb1ELb0ELb0ELb1ELb1ELb0EEENS1_21CollectiveEpilogueFwdINS6_IJSA_NS7_ILi512EEESA_EEES9_SC_SE_Li256ELb1ELb1ELb1ELb0EEENS1_36VarlenDynamicPersistentTileSchedulerILi64ELi64ELi256ELi128ELb1ELb1ELb1ELb1ELb0ELb1EEEEEEEEEvNT_6ParamsE,"ax",@progbits
	.align	128
.text._ZN7cutlass13device_kernelIN5flash11enable_sm90INS1_16FlashAttnFwdSm90INS1_25CollectiveMainloopFwdSm90ILi2EN4cute5tupleIJNS5_1CILi1EEES8_S8_EEENS6_IJNS7_ILi64EEESA_SA_EEELi512ENS_6half_tEfNS_4arch4Sm90ELb0ELb1ELb0ELb1ELb1ELb1ELb1ELb0ELb0ELb1ELb1ELb0EEENS1_21CollectiveEpilogueFwdINS6_IJSA_NS7_ILi512EEESA_EEES9_SC_SE_Li256ELb1ELb1ELb1ELb0EEENS1_36VarlenDynamicPersistentTileSchedulerILi64ELi64ELi256ELi128ELb1ELb1ELb1ELb1ELb0ELb1EEEEEEEEEvNT_6ParamsE:
        .type           _ZN7cutlass13device_kernelIN5flash11enable_sm90INS1_16FlashAttnFwdSm90INS1_25CollectiveMainloopFwdSm90ILi2EN4cute5tupleIJNS5_1CILi1EEES8_S8_EEENS6_IJNS7_ILi64EEESA_SA_EEELi512ENS_6half_tEfNS_4arch4Sm90ELb0ELb1ELb0ELb1ELb1ELb1ELb1ELb0ELb0ELb1ELb1ELb0EEENS1_21CollectiveEpilogueFwdINS6_IJSA_NS7_ILi512EEESA_EEES9_SC_SE_Li256ELb1ELb1ELb1ELb0EEENS1_36VarlenDynamicPersistentTileSchedulerILi64ELi64ELi256ELi128ELb1ELb1ELb1ELb1ELb0ELb1EEEEEEEEEvNT_6ParamsE,@function
        .size           _ZN7cutlass13device_kernelIN5flash11enable_sm90INS1_16FlashAttnFwdSm90INS1_25CollectiveMainloopFwdSm90ILi2EN4cute5tupleIJNS5_1CILi1EEES8_S8_EEENS6_IJNS7_ILi64EEESA_SA_EEELi512ENS_6half_tEfNS_4arch4Sm90ELb0ELb1ELb0ELb1ELb1ELb1ELb1ELb0ELb0ELb1ELb1ELb0EEENS1_21CollectiveEpilogueFwdINS6_IJSA_NS7_ILi512EEESA_EEES9_SC_SE_Li256ELb1ELb1ELb1ELb0EEENS1_36VarlenDynamicPersistentTileSchedulerILi64ELi64ELi256ELi128ELb1ELb1ELb1ELb1ELb0ELb1EEEEEEEEEvNT_6ParamsE,(.L_x_5657 - _ZN7cutlass13device_kernelIN5flash11enable_sm90INS1_16FlashAttnFwdSm90INS1_25CollectiveMainloopFwdSm90ILi2EN4cute5tupleIJNS5_1CILi1EEES8_S8_EEENS6_IJNS7_ILi64EEESA_SA_EEELi512ENS_6half_tEfNS_4arch4Sm90ELb0ELb1ELb0ELb1ELb1ELb1ELb1ELb0ELb0ELb1ELb1ELb0EEENS1_21CollectiveEpilogueFwdINS6_IJSA_NS7_ILi512EEESA_EEES9_SC_SE_Li256ELb1ELb1ELb1ELb0EEENS1_36VarlenDynamicPersistentTileSchedulerILi64ELi64ELi256ELi128ELb1ELb1ELb1ELb1ELb0ELb1EEEEEEEEEvNT_6ParamsE)
        .other          _ZN7cutlass13device_kernelIN5flash11enable_sm90INS1_16FlashAttnFwdSm90INS1_25CollectiveMainloopFwdSm90ILi2EN4cute5tupleIJNS5_1CILi1EEES8_S8_EEENS6_IJNS7_ILi64EEESA_SA_EEELi512ENS_6half_tEfNS_4arch4Sm90ELb0ELb1ELb0ELb1ELb1ELb1ELb1ELb0ELb0ELb1ELb1ELb0EEENS1_21CollectiveEpilogueFwdINS6_IJSA_NS7_ILi512EEESA_EEES9_SC_SE_Li256ELb1ELb1ELb1ELb0EEENS1_36VarlenDynamicPersistentTileSchedulerILi64ELi64ELi256ELi128ELb1ELb1ELb1ELb1ELb0ELb1EEEEEEEEEvNT_6ParamsE,@"STO_CUDA_ENTRY STV_DEFAULT"
_ZN7cutlass13device_kernelIN5flash11enable_sm90INS1_16FlashAttnFwdSm90INS1_25CollectiveMainloopFwdSm90ILi2EN4cute5tupleIJNS5_1CILi1EEES8_S8_EEENS6_IJNS7_ILi64EEESA_SA_EEELi512ENS_6half_tEfNS_4arch4Sm90ELb0ELb1ELb0ELb1ELb1ELb1ELb1ELb0ELb0ELb1ELb1ELb0EEENS1_21CollectiveEpilogueFwdINS6_IJSA_NS7_ILi512EEESA_EEES9_SC_SE_Li256ELb1ELb1ELb1ELb0EEENS1_36VarlenDynamicPersistentTileSchedulerILi64ELi64ELi256ELi128ELb1ELb1ELb1ELb1ELb0ELb1EEEEEEEEEvNT_6ParamsE:
        /* <DEDUP_REMOVED lines=18> */
.L_x_3325:
[----:B------:R-:W-:Y:S05]  /*0120*/  BSYNC B0 ;  /* 0x0000000000007941 */ /* 0x000fea0003800000 */
.L_x_3324:
        /* <DEDUP_REMOVED lines=39> */
.L_x_3326:
        /* <DEDUP_REMOVED lines=22> */
.L_x_3327:
        /* <DEDUP_REMOVED lines=18> */
.L_x_3328:
        /* <DEDUP_REMOVED lines=22> */
.L_x_3329:
        /* <DEDUP_REMOVED lines=22> */
.L_x_3330:
        /* <DEDUP_REMOVED lines=8> */
.L_x_3333:
[----:B------:R-:W-:-:S08]  /*0960*/  NOP ;  /* 0x0000000000007918 */ /* 0x000fd00000000000 */
[----:B------:R-:W0:Y:S02]  /*0970*/  USETMAXREG.TRY_ALLOC.CTAPOOL UP0, 0xe8 ;  /* 0x000000e8000079c8 */ /* 0x000e240008000600 */
[----:B0-----:R-:W-:-:S13]  /*0980*/  PLOP3.LUT P0, PT, PT, PT, UP0, 0x80, 0x0 ;  /* 0x000000000000781c */ /* 0x001fda0003f0f008 */
[----:B------:R-:W-:Y:S05]  /*0990*/  @!P0 BRA `(.L_x_3333) ;  /* 0xfffffffc00f08947 */ /* 0x000fea000383ffff */
[----:B------:R-:W-:Y:S01]  /*09a0*/  SHF.R.U32.HI R2, RZ, 0x7, R0 ;  /* 0x00000007ff027819 */ /* 0x000fe20000011600 */
[----:B------:R-:W0:Y:S03]  /*09b0*/  S2UR UR4, SR_CgaCtaId ;  /* 0x00000000000479c3 */ /* 0x000e260000008800 */
[----:B------:R-:W-:Y:S02]  /*09c0*/  ISETP.NE.AND P0, PT, R2, 0x1, PT ;  /* 0x000000010200780c */ /* 0x000fe40003f05270 */
        /* <DEDUP_REMOVED lines=24> */
[----:B------:R-:W-:-:S02]  /*0b50*/  SHF.R.S32.HI R224, RZ, 0x5, R4 ;  /* 0x00000005ffe07819 */ /* 0x000fc40000011404 */
[----:B------:R-:W-:Y:S02]  /*0b60*/  LOP3.LUT R13, R3, 0xfffffff8, RZ, 0xc0, !PT ;  /* 0xfffffff8030d7812 */ /* 0x000fe400078ec0ff */
[----:B------:R-:W-:Y:S02]  /*0b70*/  LOP3.LUT R3, R2, 0xfffffff0, RZ, 0xc0, !PT ;  /* 0xfffffff002037812 */ /* 0x000fe400078ec0ff */
[----:B------:R-:W-:Y:S01]  /*0b80*/  SHF.R.S32.HI R7, RZ, 0x1f, R4 ;  /* 0x0000001fff077819 */ /* 0x000fe20000011404 */
[----:B------:R-:W-:Y:S01]  /*0b90*/  IMAD.IADD R13, R0, 0x1, -R13 ;  /* 0x00000001000d7824 */ /* 0x000fe200078e0a0d */
[----:B------:R-:W-:Y:S01]  /*0ba0*/  LOP3.LUT R9, R6, 0xffffff80, RZ, 0xc0, !PT ;  /* 0xffffff8006097812 */ /* 0x000fe200078ec0ff */
[----:B------:R-:W-:Y:S01]  /*0bb0*/  IMAD.IADD R3, R0, 0x1, -R3 ;  /* 0x0000000100037824 */ /* 0x000fe200078e0a03 */
[----:B------:R-:W-:Y:S01]  /*0bc0*/  SHF.R.S32.HI R5, RZ, 0x4, R2 ;  /* 0x00000004ff057819 */ /* 0x000fe20000011402 */
[----:B------:R-:W-:Y:S01]  /*0bd0*/  IMAD.SHL.U32 R214, R13, 0x8, RZ ;  /* 0x000000080dd67824 */ /* 0x000fe200078e00ff */
[----:B------:R-:W-:Y:S01]  /*0be0*/  LOP3.LUT R11, R10, 0xfffffffc, RZ, 0xc0, !PT ;  /* 0xfffffffc0a0b7812 */ /* 0x000fe200078ec0ff */
[----:B------:R-:W-:Y:S01]  /*0bf0*/  IMAD.IADD R9, R0, 0x1, -R9 ;  /* 0x0000000100097824 */ /* 0x000fe200078e0a09 */
[----:B------:R-:W-:Y:S01]  /*0c00*/  LEA.HI R7, R7, R224, RZ, 0x2 ;  /* 0x000000e007077211 */ /* 0x000fe200078f10ff */
[----:B------:R-:W-:Y:S01]  /*0c10*/  VIADD R37, R214, 0x100 ;  /* 0x00000100d6257836 */ /* 0x000fe20000000000 */
[----:B------:R-:W-:Y:S01]  /*0c20*/  LEA.HI R2, R2, R5, RZ, 0x1 ;  /* 0x0000000502027211 */ /* 0x000fe200078f08ff */
[----:B------:R-:W-:Y:S01]  /*0c30*/  IMAD.IADD R11, R0, 0x1, -R11 ;  /* 0x00000001000b7824 */ /* 0x000fe200078e0a0b */
[----:B------:R-:W-:Y:S01]  /*0c40*/  SHF.R.S32.HI R20, RZ, 0x7, R6 ;  /* 0x00000007ff147819 */ /* 0x000fe20000011406 */
[----:B------:R-:W-:Y:S01]  /*0c50*/  VIADD R34, R214, 0x1c0 ;  /* 0x000001c0d6227836 */ /* 0x000fe20000000000 */
[--C-:B------:R-:W-:Y:S01]  /*0c60*/  SHF.R.S32.HI R4, RZ, 0x1f, R3.reuse ;  /* 0x0000001fff047819 */ /* 0x100fe20000011403 */
[----:B------:R-:W-:Y:S01]  /*0c70*/  IMAD.SHL.U32 R18, R11, 0x8, RZ ;  /* 0x000000080b127824 */ /* 0x000fe200078e00ff */
[----:B------:R-:W-:Y:S01]  /*0c80*/  LOP3.LUT R7, R7, 0x3ffffc, RZ, 0xc0, !PT ;  /* 0x003ffffc07077812 */ /* 0x000fe200078ec0ff */
[----:B------:R-:W-:Y:S01]  /*0c90*/  IMAD R16, R20, 0x100, R3 ;  /* 0x0000010014107824 */ /* 0x000fe200078e0203 */
[----:B------:R-:W-:Y:S01]  /*0ca0*/  SHF.R.S32.HI R0, RZ, 0x1f, R9 ;  /* 0x0000001fff007819 */ /* 0x000fe20000011409 */
[----:B------:R-:W-:Y:S01]  /*0cb0*/  VIADD R33, R18, 0x40 ;  /* 0x0000004012217836 */ /* 0x000fe20000000000 */
[----:B------:R-:W-:Y:S01]  /*0cc0*/  LOP3.LUT R2, R2, 0x1ffffffe, RZ, 0xc0, !PT ;  /* 0x1ffffffe02027812 */ /* 0x000fe200078ec0ff */
[----:B------:R-:W-:Y:S01]  /*0cd0*/  IMAD.IADD R7, R224, 0x1, -R7 ;  /* 0x00000001e0077824 */ /* 0x000fe200078e0a07 */
[----:B------:R-:W-:Y:S01]  /*0ce0*/  LEA.HI R12, R4, R3, RZ, 0x3 ;  /* 0x00000003040c7211 */ /* 0x000fe200078f18ff */
[----:B------:R-:W-:Y:S01]  /*0cf0*/  VIADD R32, R18, 0x60 ;  /* 0x0000006012207836 */ /* 0x000fe20000000000 */
[----:B------:R-:W-:Y:S01]  /*0d00*/  SHF.R.S32.HI R191, RZ, 0x2, R10 ;  /* 0x00000002ffbf7819 */ /* 0x000fe2000001140a */
[----:B------:R-:W-:Y:S01]  /*0d10*/  IMAD.IADD R2, R5, 0x1, -R2 ;  /* 0x0000000105027824 */ /* 0x000fe200078e0a02 */
[----:B------:R-:W-:Y:S01]  /*0d20*/  LEA.HI R4, R0, R9, RZ, 0x2 ;  /* 0x0000000900047211 */ /* 0x000fe200078f10ff */
[----:B------:R-:W-:Y:S01]  /*0d30*/  IMAD R15, R7, 0x10, R16 ;  /* 0x00000010070f7824 */ /* 0x000fe200078e0210 */
[----:B------:R-:W-:Y:S01]  /*0d40*/  LOP3.LUT R14, R12, 0xfffffff8, RZ, 0xc0, !PT ;  /* 0xfffffff80c0e7812 */ /* 0x000fe200078ec0ff */
[----:B------:R-:W-:Y:S01]  /*0d50*/  VIADD R7, R191, 0x20 ;  /* 0x00000020bf077836 */ /* 0x000fe20000000000 */
[--C-:B------:R-:W-:Y:S01]  /*0d60*/  SHF.R.S32.HI R5, RZ, 0x2, R4.reuse ;  /* 0x00000002ff057819 */ /* 0x100fe20000011404 */
[----:B------:R-:W-:Y:S01]  /*0d70*/  IMAD.SHL.U32 R2, R2, 0x8, RZ ;  /* 0x0000000802027824 */ /* 0x000fe200078e00ff */
[----:B------:R-:W-:Y:S01]  /*0d80*/  SHF.R.S32.HI R8, RZ, 0x1f, R4 ;  /* 0x0000001fff087819 */ /* 0x000fe20000011404 */
[----:B------:R-:W-:Y:S01]  /*0d90*/  IMAD.IADD R14, R3, 0x1, -R14 ;  /* 0x00000001030e7824 */ /* 0x000fe200078e0a0e */
[----:B------:R-:W-:Y:S01]  /*0da0*/  SHF.R.S32.HI R16, RZ, 0x1f, R7 ;  /* 0x0000001fff107819 */ /* 0x000fe20000011407 */
[----:B------:R-:W-:Y:S01]  /*0db0*/  IMAD.SHL.U32 R12, R12, 0x40, RZ ;  /* 0x000000400c0c7824 */ /* 0x000fe200078e00ff */
[----:B------:R-:W-:Y:S01]  /*0dc0*/  LEA.HI R8, R8, R5, RZ, 0x3 ;  /* 0x0000000508087211 */ /* 0x000fe200078f18ff */
[----:B------:R-:W-:Y:S01]  /*0dd0*/  IMAD.SHL.U32 R3, R14, 0x40, RZ ;  /* 0x000000400e037824 */ /* 0x000fe200078e00ff */
[----:B------:R-:W-:Y:S01]  /*0de0*/  LEA.HI R0, R0, R9, RZ, 0x5 ;  /* 0x0000000900007211 */ /* 0x000fe200078f28ff */
[----:B------:R-:W-:Y:S01]  /*0df0*/  IMAD.U32 R15, R15, 0x40, R2 ;  /* 0x000000400f0f7824 */ /* 0x000fe200078e0002 */
[----:B------:R-:W-:Y:S01]  /*0e00*/  LOP3.LUT R8, R8, 0xfffffff8, RZ, 0xc0, !PT ;  /* 0xfffffff808087812 */ /* 0x000fe200078ec0ff */
[----:B------:R-:W-:Y:S01]  /*0e10*/  STL [R1+0x6c], R20 ;  /* 0x00006c1401007387 */ /* 0x000fe20000100800 */
[----:B------:R-:W-:Y:S01]  /*0e20*/  LOP3.LUT R4, R4, 0x7ffffffc, RZ, 0xc0, !PT ;  /* 0x7ffffffc04047812 */ /* 0x000fe200078ec0ff */
[----:B------:R-:W-:Y:S01]  /*0e30*/  VIADD R31, R18, 0x80 ;  /* 0x00000080121f7836 */ /* 0x000fe20000000000 */
[----:B------:R-:W-:Y:S01]  /*0e40*/  LEA.HI R16, R16, R7, RZ, 0x3 ;  /* 0x0000000710107211 */ /* 0x000fe200078f18ff */
[----:B------:R-:W-:Y:S01]  /*0e50*/  IMAD.SHL.U32 R7, R7, 0x40, RZ ;  /* 0x0000004007077824 */ /* 0x000fe200078e00ff */
[----:B------:R-:W-:Y:S01]  /*0e60*/  LOP3.LUT R3, R3, 0x1c0, RZ, 0xc0, !PT ;  /* 0x000001c003037812 */ /* 0x000fe200078ec0ff */
[----:B------:R-:W-:Y:S01]  /*0e70*/  IMAD.IADD R5, R5, 0x1, -R8 ;  /* 0x0000000105057824 */ /* 0x000fe200078e0a08 */
[----:B------:R-:W-:Y:S01]  /*0e80*/  SHF.R.S32.HI R0, RZ, 0x5, R0 ;  /* 0x00000005ff007819 */ /* 0x000fe20000011400 */
[----:B------:R-:W-:Y:S01]  /*0e90*/  IMAD.IADD R4, R9, 0x1, -R4 ;  /* 0x0000000109047824 */ /* 0x000fe200078e0a04 */
[----:B------:R-:W-:Y:S01]  /*0ea0*/  LOP3.LUT R9, R7, 0x1c0, RZ, 0xc0, !PT ;  /* 0x000001c007097812 */ /* 0x000fe200078ec0ff */
[----:B------:R-:W-:Y:S01]  /*0eb0*/  STL [R1+0x78], R15 ;  /* 0x0000780f01007387 */ /* 0x000fe20000100800 */
[----:B------:R-:W-:Y:S01]  /*0ec0*/  LOP3.LUT R2, R3, 0x8, R2, 0xf8, !PT ;  /* 0x0000000803027812 */ /* 0x000fe200078ef802 */
[----:B------:R-:W-:Y:S01]  /*0ed0*/  IMAD R196, R0, 0x10, R5 ;  /* 0x0000001000c47824 */ /* 0x000fe200078e0205 */
[----:B------:R-:W-:Y:S01]  /*0ee0*/  SHF.R.U32.HI R7, RZ, 0x3, R3 ;  /* 0x00000003ff077819 */ /* 0x000fe20000011603 */
[----:B------:R-:W-:Y:S01]  /*0ef0*/  VIADD R30, R18, 0xa0 ;  /* 0x000000a0121e7836 */ /* 0x000fe20000000000 */
[----:B------:R-:W-:Y:S01]  /*0f00*/  LOP3.LUT R3, R12, 0x7ffffe00, RZ, 0xc0, !PT ;  /* 0x7ffffe000c037812 */ /* 0x000fe200078ec0ff */
[----:B------:R-:W-:Y:S01]  /*0f10*/  STL [R1+0x68], RZ ;  /* 0x000068ff01007387 */ /* 0x000fe20000100800 */
[----:B------:R-:W-:Y:S01]  /*0f20*/  LEA.HI R0, R11, R11, RZ, 0x1 ;  /* 0x0000000b0b007211 */ /* 0x000fe200078f08ff */
[----:B------:R-:W-:Y:S01]  /*0f30*/  VIADD R29, R18, 0xc0 ;  /* 0x000000c0121d7836 */ /* 0x000fe20000000000 */
[----:B------:R-:W-:Y:S01]  /*0f40*/  LEA.HI R6, R6, R20, RZ, 0x1 ;  /* 0x0000001406067211 */ /* 0x000fe200078f08ff */
[----:B------:R-:W-:Y:S01]  /*0f50*/  IMAD R3, R224, 0x400, R3 ;  /* 0x00000400e0037824 */ /* 0x000fe200078e0203 */
[----:B------:R-:W-:Y:S01]  /*0f60*/  LOP3.LUT R2, R2, R7, RZ, 0x3c, !PT ;  /* 0x0000000702027212 */ /* 0x000fe200078e3cff */
[----:B------:R-:W-:Y:S01]  /*0f70*/  STL [R1+0x20], R33 ;  /* 0x0000202101007387 */ /* 0x000fe20000100800 */
[----:B------:R-:W-:Y:S01]  /*0f80*/  LOP3.LUT R0, R0, 0x1ffffffe, RZ, 0xc0, !PT ;  /* 0x1ffffffe00007812 */ /* 0x000fe200078ec0ff */
[----:B------:R-:W-:Y:S01]  /*0f90*/  VIADD R28, R18, 0xe0 ;  /* 0x000000e0121c7836 */ /* 0x000fe20000000000 */
[----:B------:R-:W-:Y:S01]  /*0fa0*/  LOP3.LUT R6, R6, 0xfffffe, RZ, 0xc0, !PT ;  /* 0x00fffffe06067812 */ /* 0x000fe200078ec0ff */
[----:B------:R-:W-:Y:S01]  /*0fb0*/  IMAD.IADD R2, R3, 0x1, R2 ;  /* 0x0000000103027824 */ /* 0x000fe200078e0202 */
[----:B------:R-:W-:Y:S01]  /*0fc0*/  SHF.R.S32.HI R10, RZ, 0x1f, R10 ;  /* 0x0000001fff0a7819 */ /* 0x000fe2000001140a */
[C---:B------:R-:W-:Y:S01]  /*0fd0*/  IMAD.IADD R3, R11.reuse, 0x1, -R0 ;  /* 0x000000010b037824 */ /* 0x040fe200078e0a00 */
[----:B------:R0:W-:Y:S01]  /*0fe0*/  STL [R1+0x1c], R32 ;  /* 0x00001c2001007387 */ /* 0x0001e20000100800 */
[----:B------:R-:W-:Y:S01]  /*0ff0*/  IMAD.IADD R6, R20, 0x1, -R6 ;  /* 0x0000000114067824 */ /* 0x000fe200078e0a06 */
[----:B------:R-:W-:Y:S01]  /*1000*/  SHF.R.S32.HI R0, RZ, 0x1f, R33 ;  /* 0x0000001fff007819 */ /* 0x000fe20000011421 */
[----:B------:R-:W-:Y:S01]  /*1010*/  IMAD.SHL.U32 R16, R16, 0x40, RZ ;  /* 0x0000004010107824 */ /* 0x000fe200078e00ff */
[----:B------:R-:W-:Y:S01]  /*1020*/  LEA.HI R10, R10, R191, RZ, 0x3 ;  /* 0x000000bf0a0a7211 */ /* 0x000fe200078f18ff */
[C---:B------:R-:W-:Y:S01]  /*1030*/  VIADD R27, R18.reuse, 0x100 ;  /* 0x00000100121b7836 */ /* 0x040fe20000000000 */
[----:B------:R1:W-:Y:S01]  /*1040*/  STL [R1+0x18], R31 ;  /* 0x0000181f01007387 */ /* 0x0003e20000100800 */
[C---:B------:R-:W-:Y:S01]  /*1050*/  VIADD R26, R18.reuse, 0x120 ;  /* 0x00000120121a7836 */ /* 0x040fe20000000000 */
[----:B------:R-:W-:Y:S01]  /*1060*/  SHF.R.U32.HI R8, RZ, 0x3, R9 ;  /* 0x00000003ff087819 */ /* 0x000fe20000011609 */
[----:B------:R-:W-:Y:S01]  /*1070*/  VIADD R25, R18, 0x140 ;  /* 0x0000014012197836 */ /* 0x000fe20000000000 */
[----:B------:R-:W-:Y:S01]  /*1080*/  STL [R1+0x14], R30 ;  /* 0x0000141e01007387 */ /* 0x000fe20000100800 */
[----:B------:R-:W-:Y:S01]  /*1090*/  IMAD.SHL.U32 R24, R6, 0x100, RZ ;  /* 0x0000010006187824 */ /* 0x000fe200078e00ff */
[----:B------:R-:W-:Y:S01]  /*10a0*/  SHF.R.S32.HI R5, RZ, 0x1f, R32 ;  /* 0x0000001fff057819 */ /* 0x000fe20000011420 */
[----:B------:R-:W-:Y:S01]  /*10b0*/  IMAD.SHL.U32 R192, R11, 0x4, RZ ;  /* 0x000000040bc07824 */ /* 0x000fe200078e00ff */
[----:B------:R-:W-:Y:S01]  /*10c0*/  STL [R1+0x10], R29 ;  /* 0x0000101d01007387 */ /* 0x000fe20000100800 */
[----:B------:R-:W-:Y:S01]  /*10d0*/  SHF.L.U64.HI R0, R33, 0x1, R0 ;  /* 0x0000000121007819 */ /* 0x000fe20000010200 */
[----:B------:R-:W-:Y:S01]  /*10e0*/  VIADD R229, R18, 0x160 ;  /* 0x0000016012e57836 */ /* 0x000fe20000000000 */
[----:B------:R-:W-:Y:S01]  /*10f0*/  LOP3.LUT R9, R9, 0x38, R18, 0xf8, !PT ;  /* 0x0000003809097812 */ /* 0x000fe200078ef812 */
[----:B------:R-:W-:Y:S01]  /*1100*/  STL [R1+0xc], R28 ;  /* 0x00000c1c01007387 */ /* 0x000fe20000100800 */
[----:B------:R-:W-:Y:S01]  /*1110*/  LOP3.LUT R16, R16, 0xfffffe00, RZ, 0xc0, !PT ;  /* 0xfffffe0010107812 */ /* 0x000fe200078ec0ff */
[----:B------:R-:W-:Y:S01]  /*1120*/  VIADD R228, R18, 0x180 ;  /* 0x0000018012e47836 */ /* 0x000fe20000000000 */
[----:B------:R-:W-:Y:S01]  /*1130*/  LOP3.LUT R10, R10, 0xfffffff8, RZ, 0xc0, !PT ;  /* 0xfffffff80a0a7812 */ /* 0x000fe200078ec0ff */
[----:B------:R-:W-:Y:S01]  /*1140*/  STL [R1+0x8], R27 ;  /* 0x0000081b01007387 */ /* 0x000fe20000100800 */
[----:B------:R-:W-:Y:S01]  /*1150*/  SHF.R.S32.HI R6, RZ, 0x1f, R31 ;  /* 0x0000001fff067819 */ /* 0x000fe2000001141f */
[----:B------:R-:W-:Y:S01]  /*1160*/  VIADD R227, R18, 0x1a0 ;  /* 0x000001a012e37836 */ /* 0x000fe20000000000 */
[----:B------:R-:W-:Y:S01]  /*1170*/  SHF.R.S32.HI R7, RZ, 0x1f, R30 ;  /* 0x0000001fff077819 */ /* 0x000fe2000001141e */
[----:B------:R-:W-:Y:S01]  /*1180*/  STL [R1+0x4], R26 ;  /* 0x0000041a01007387 */ /* 0x000fe20000100800 */
[----:B0-----:R-:W-:Y:S01]  /*1190*/  SHF.L.U64.HI R32, R32, 0x1, R5 ;  /* 0x0000000120207819 */ /* 0x001fe20000010205 */
[----:B------:R-:W-:Y:S01]  /*11a0*/  IMAD.IADD R213, R191, 0x1, -R10 ;  /* 0x00000001bfd57824 */ /* 0x000fe200078e0a0a */
[----:B------:R-:W-:Y:S01]  /*11b0*/  LOP3.LUT R8, R16, R9, R8, 0xf6, !PT ;  /* 0x0000000910087212 */ /* 0x000fe200078ef608 */
[----:B------:R-:W-:Y:S01]  /*11c0*/  STL [R1], R25 ;  /* 0x0000001901007387 */ /* 0x000fe20000100800 */
[----:B------:R-:W-:Y:S01]  /*11d0*/  SHF.L.U64.HI R5, R31, 0x1, R6 ;  /* 0x000000011f057819 */ /* 0x000fe20000010206 */
[----:B------:R-:W-:Y:S01]  /*11e0*/  VIADD R226, R18, 0x1c0 ;  /* 0x000001c012e27836 */ /* 0x000fe20000000000 */
[----:B------:R-:W-:Y:S01]  /*11f0*/  SHF.R.S32.HI R9, RZ, 0x1f, R29 ;  /* 0x0000001fff097819 */ /* 0x000fe2000001141d */
[----:B------:R-:W-:Y:S01]  /*1200*/  STL [R1+0x74], R24 ;  /* 0x0000741801007387 */ /* 0x000fe20000100800 */
[----:B------:R-:W-:Y:S01]  /*1210*/  SHF.R.S32.HI R10, RZ, 0x1f, R28 ;  /* 0x0000001fff0a7819 */ /* 0x000fe2000001141c */
[----:B------:R-:W-:Y:S01]  /*1220*/  IMAD.SHL.U32 R190, R4, 0x2, RZ ;  /* 0x0000000204be7824 */ /* 0x000fe200078e00ff */
[----:B------:R-:W-:Y:S01]  /*1230*/  SHF.R.S32.HI R11, RZ, 0x1f, R27 ;  /* 0x0000001fff0b7819 */ /* 0x000fe2000001141b */
[----:B------:R0:W-:Y:S01]  /*1240*/  STL [R1+0x24], R0 ;  /* 0x0000240001007387 */ /* 0x0001e20000100800 */
[----:B------:R-:W-:Y:S01]  /*1250*/  SHF.L.U64.HI R6, R29, 0x1, R9 ;  /* 0x000000011d067819 */ /* 0x000fe20000010209 */
[----:B------:R-:W-:Y:S01]  /*1260*/  VIADD R225, R18, 0x1e0 ;  /* 0x000001e012e17836 */ /* 0x000fe20000000000 */
[----:B------:R-:W-:Y:S01]  /*1270*/  SHF.R.S32.HI R12, RZ, 0x1f, R26 ;  /* 0x0000001fff0c7819 */ /* 0x000fe2000001141a */
[----:B------:R-:W-:Y:S01]  /*1280*/  STL [R1+0x28], R32 ;  /* 0x0000282001007387 */ /* 0x000fe20000100800 */
[----:B------:R-:W-:Y:S01]  /*1290*/  R2P PR, R14, 0x6 ;  /* 0x000000060e007804 */ /* 0x000fe20000000000 */
[----:B------:R-:W-:Y:S01]  /*12a0*/  IMAD.IADD R212, R190, 0x1, R24 ;  /* 0x00000001bed47824 */ /* 0x000fe200078e0218 */
[----:B------:R-:W-:Y:S01]  /*12b0*/  SHF.R.S32.HI R13, RZ, 0x1f, R25 ;  /* 0x0000001fff0d7819 */ /* 0x000fe20000011419 */
[----:B------:R2:W-:Y:S01]  /*12c0*/  STL [R1+0x2c], R5 ;  /* 0x00002c0501007387 */ /* 0x0005e20000100800 */
[----:B------:R-:W-:Y:S01]  /*12d0*/  SHF.R.S32.HI R14, RZ, 0x1f, R229 ;  /* 0x0000001fff0e7819 */ /* 0x000fe200000114e5 */
[----:B-1----:R-:W-:Y:S01]  /*12e0*/  VIADD R31, R212, 0x40 ;  /* 0x00000040d41f7836 */ /* 0x002fe20000000000 */
[----:B0-----:R-:W-:Y:S01]  /*12f0*/  SHF.L.U64.HI R0, R30, 0x1, R7 ;  /* 0x000000011e007819 */ /* 0x001fe20000010207 */
[----:B------:R-:W-:Y:S01]  /*1300*/  IMAD R216, R2, 0x2, R17 ;  /* 0x0000000202d87824 */ /* 0x000fe200078e0211 */
[----:B------:R-:W-:Y:S01]  /*1310*/  SHF.R.S32.HI R15, RZ, 0x1f, R228 ;  /* 0x0000001fff0f7819 */ /* 0x000fe200000114e4 */
[C---:B------:R-:W-:Y:S01]  /*1320*/  VIADD R38, R214.reuse, 0xc0 ;  /* 0x000000c0d6267836 */ /* 0x040fe20000000000 */
[----:B------:R-:W-:Y:S01]  /*1330*/  SHF.R.S32.HI R16, RZ, 0x1f, R227 ;  /* 0x0000001fff107819 */ /* 0x000fe200000114e3 */
[----:B------:R0:W-:Y:S01]  /*1340*/  STL [R1+0x30], R0 ;  /* 0x0000300001007387 */ /* 0x0001e20000100800 */
[----:B------:R-:W-:Y:S01]  /*1350*/  SHF.R.S32.HI R21, RZ, 0x1f, R226 ;  /* 0x0000001fff157819 */ /* 0x000fe200000114e2 */
[----:B------:R-:W-:Y:S01]  /*1360*/  VIADD R36, R214, 0x140 ;  /* 0x00000140d6247836 */ /* 0x000fe20000000000 */
[----:B--2---:R-:W-:Y:S01]  /*1370*/  SHF.L.U64.HI R5, R28, 0x1, R10 ;  /* 0x000000011c057819 */ /* 0x004fe2000001020a */
[----:B------:R1:W-:Y:S01]  /*1380*/  STL [R1+0x34], R6 ;  /* 0x0000340601007387 */ /* 0x0003e20000100800 */
[----:B------:R-:W-:Y:S01]  /*1390*/  SHF.L.U64.HI R4, R226, 0x1, R21 ;  /* 0x00000001e2047819 */ /* 0x000fe20000010215 */
[----:B------:R-:W-:Y:S01]  /*13a0*/  VIADD R35, R214, 0x180 ;  /* 0x00000180d6237836 */ /* 0x000fe20000000000 */
[----:B------:R-:W-:Y:S01]  /*13b0*/  SHF.R.S32.HI R20, RZ, 0x1f, R225 ;  /* 0x0000001fff147819 */ /* 0x000fe200000114e1 */
[----:B------:R2:W-:Y:S01]  /*13c0*/  STL [R1+0x38], R5 ;  /* 0x0000380501007387 */ /* 0x0005e20000100800 */
[----:B------:R-:W-:Y:S01]  /*13d0*/  SHF.R.S32.HI R37, RZ, 0x1f, R37 ;  /* 0x0000001fff257819 */ /* 0x000fe20000011425 */
[C---:B------:R-:W-:Y:S01]  /*13e0*/  VIADD R37, R212.reuse, 0x10 ;  /* 0x00000010d4257836 */ /* 0x040fe20000000000 */
[----:B0-----:R-:W-:Y:S01]  /*13f0*/  SHF.L.U64.HI R0, R27, 0x1, R11 ;  /* 0x000000011b007819 */ /* 0x001fe2000001020b */
[C---:B------:R-:W-:Y:S01]  /*1400*/  VIADD R28, R212.reuse, 0x58 ;  /* 0x00000058d41c7836 */ /* 0x040fe20000000000 */
[----:B------:R-:W-:Y:S01]  /*1410*/  SHF.R.S32.HI R34, RZ, 0x1f, R34 ;  /* 0x0000001fff227819 */ /* 0x000fe20000011422 */
[----:B------:R-:W-:Y:S01]  /*1420*/  VIADD R34, R212, 0x28 ;  /* 0x00000028d4227836 */ /* 0x000fe20000000000 */
[----:B-1----:R-:W-:Y:S01]  /*1430*/  SHF.L.U64.HI R6, R26, 0x1, R12 ;  /* 0x000000011a067819 */ /* 0x002fe2000001020c */
[----:B------:R0:W-:Y:S01]  /*1440*/  STL [R1+0x3c], R0 ;  /* 0x00003c0001007387 */ /* 0x0001e20000100800 */
[----:B------:R-:W-:Y:S01]  /*1450*/  IMAD R222, R3, 0x8, R196 ;  /* 0x0000000803de7824 */ /* 0x000fe200078e02c4 */
[----:B--2---:R-:W-:Y:S01]  /*1460*/  SHF.L.U64.HI R5, R25, 0x1, R13 ;  /* 0x0000000119057819 */ /* 0x004fe2000001020d */
[----:B------:R-:W-:Y:S01]  /*1470*/  VIADD R25, R212, 0x70 ;  /* 0x00000070d4197836 */ /* 0x000fe20000000000 */
[----:B------:R1:W-:Y:S01]  /*1480*/  STL [R1+0x40], R6 ;  /* 0x0000400601007387 */ /* 0x0003e20000100800 */
[----:B------:R-:W-:Y:S01]  /*1490*/  SHF.R.S32.HI R3, RZ, 0x1f, R37 ;  /* 0x0000001fff037819 */ /* 0x000fe20000011425 */
[----:B------:R-:W-:Y:S01]  /*14a0*/  VIADD R219, R216, 0x36400 ;  /* 0x00036400d8db7836 */ /* 0x000fe20000000000 */
        /* <DEDUP_REMOVED lines=9> */
[----:B------:R-:W-:Y:S01]  /*1540*/  SHF.R.S32.HI R36, RZ, 0x1f, R36 ;  /* 0x0000001fff247819 */ /* 0x000fe20000011424 */
[----:B-1----:R-:W-:Y:S01]  /*1550*/  VIADD R6, R212, 0xe0 ;  /* 0x000000e0d4067836 */ /* 0x002fe20000000000 */
[----:B--2---:R-:W-:Y:S01]  /*1560*/  SHF.L.U64.HI R5, R228, 0x1, R15 ;  /* 0x00000001e4057819 */ /* 0x004fe2000001020f */
[----:B------:R-:W-:Y:S01]  /*1570*/  VIADD R186, R18, 0x20 ;  /* 0x0000002012ba7836 */ /* 0x000fe20000000000 */
[----:B------:R-:W-:Y:S01]  /*1580*/  SHF.R.S32.HI R35, RZ, 0x1f, R35 ;  /* 0x0000001fff237819 */ /* 0x000fe20000011423 */
[----:B------:R-:W-:Y:S01]  /*1590*/  VIADD R40, R214, 0x40 ;  /* 0x00000040d6287836 */ /* 0x000fe20000000000 */
[----:B------:R-:W-:Y:S01]  /*15a0*/  SEL R218, R218, 0xffffffc0, !P2 ;  /* 0xffffffc0dada7807 */ /* 0x000fe20005000000 */
[----:B------:R-:W-:Y:S01]  /*15b0*/  STL [R1+0x4c], R5 ;  /* 0x00004c0501007387 */ /* 0x000fe20000100800 */
[----:B------:R-:W-:Y:S01]  /*15c0*/  SHF.R.S32.HI R3, RZ, 0x1f, R28 ;  /* 0x0000001fff037819 */ /* 0x000fe2000001141c */
[----:B------:R-:W-:Y:S01]  /*15d0*/  VIADD R39, R214, 0x80 ;  /* 0x00000080d6277836 */ /* 0x000fe20000000000 */
[----:B0-----:R-:W-:Y:S01]  /*15e0*/  SHF.L.U64.HI R0, R227, 0x1, R16 ;  /* 0x00000001e3007819 */ /* 0x001fe20000010210 */
        /* <DEDUP_REMOVED lines=65> */
.L_x_3554:
[----:B------:R-:W-:Y:S01]  /*1a00*/  ULDC.64 UR4, c[0x0][0xb20] ;  /* 0x0002c80000047ab9 */ /* 0x000fe20000000a00 */
[----:B01----:R-:W0:Y:S01]  /*1a10*/  LDC.64 R2, c[0x0][0xb00] ;  /* 0x0002c000ff027b82 */ /* 0x003e220000000a00 */
[----:B------:R-:W-:Y:S01]  /*1a20*/  ISETP.NE.U32.AND P0, PT, RZ, UR4, PT ;  /* 0x00000004ff007c0c */ /* 0x000fe2000bf05070 */
[----:B-----5:R-:W-:Y:S01]  /*1a30*/  IMAD.MOV.U32 R37, RZ, RZ, RZ ;  /* 0x000000ffff257224 */ /* 0x020fe200078e00ff */
[----:B------:R-:W-:Y:S01]  /*1a40*/  ULDC.64 UR6, c[0x0][0xb18] ;  /* 0x0002c60000067ab9 */ /* 0x000fe20000000a00 */
[----:B--2-4-:R-:W-:Y:S01]  /*1a50*/  IMAD.MOV.U32 R9, RZ, RZ, RZ ;  /* 0x000000ffff097224 */ /* 0x014fe200078e00ff */
        /* <DEDUP_REMOVED lines=9> */
[----:B------:R-:W0:Y:S06]  /*1af0*/  @P1 LDC.64 R4, c[0x0][0xb10] ;  /* 0x0002c400ff041b82 */ /* 0x000e2c0000000a00 */
[----:B------:R-:W5:Y:S01]  /*1b00*/  @P3 LDG.E R37, desc[UR50][R2.64] ;  /* 0x0000003202253981 */ /* 0x000f62000c1e1900 */
[----:B------:R-:W-:Y:S02]  /*1b10*/  ULDC UR4, c[0x0][0x288] ;  /* 0x0000a20000047ab9 */ /* 0x000fe40000000800 */
[----:B------:R-:W-:Y:S01]  /*1b20*/  IMAD.U32 R184, RZ, RZ, UR4 ;  /* 0x00000004ffb87e24 */ /* 0x000fe2000f8e00ff */
[----:B------:R2:W-:Y:S01]  /*1b30*/  STL [R1+0x60], R83 ;  /* 0x0000605301007387 */ /* 0x0005e20000100800 */
[----:B------:R-:W-:-:S02]  /*1b40*/  ULDC.64 UR4, c[0x0][0x418] ;  /* 0x0001060000047ab9 */ /* 0x000fc40000000a00 */
[----:B------:R-:W-:Y:S01]  /*1b50*/  UISETP.NE.U32.AND UP0, UPT, UR4, URZ, UPT ;  /* 0x0000003f0400728c */ /* 0x000fe2000bf05070 */
[----:B-1----:R-:W-:-:S03]  /*1b60*/  @P0 IMAD.WIDE R6, R83, 0x4, R6 ;  /* 0x0000000453060825 */ /* 0x002fc600078e0206 */
[----:B------:R-:W-:Y:S01]  /*1b70*/  UISETP.NE.AND.EX UP0, UPT, UR5, URZ, UPT, UP0 ;  /* 0x0000003f0500728c */ /* 0x000fe2000bf05300 */
[----:B------:R-:W-:Y:S01]  /*1b80*/  ULDC UR4, c[0x0][0x424] ;  /* 0x0001090000047ab9 */ /* 0x000fe20000000800 */
[----:B------:R-:W-:Y:S01]  /*1b90*/  ISETP.NE.U32.AND P2, PT, RZ, UR6, PT ;  /* 0x00000006ff007c0c */ /* 0x000fe2000bf45070 */
[----:B------:R1:W5:Y:S01]  /*1ba0*/  @P0 LDG.E R9, desc[UR50][R6.64] ;  /* 0x0000003206090981 */ /* 0x000362000c1e1900 */
[----:B------:R-:W-:Y:S01]  /*1bb0*/  USEL UR4, UR4, 0x1, UP0 ;  /* 0x0000000104047887 */ /* 0x000fe20008000000 */
[----:B0-----:R-:W-:Y:S01]  /*1bc0*/  @P1 IMAD.WIDE R4, R83, 0x4, R4 ;  /* 0x0000000453041825 */ /* 0x001fe200078e0204 */
[----:B------:R-:W-:Y:S01]  /*1bd0*/  ULDC UR5, c[0x0][0x2f0] ;  /* 0x0000bc0000057ab9 */ /* 0x000fe20000000800 */
[C---:B------:R-:W-:Y:S01]  /*1be0*/  LOP3.LUT R0, R82.reuse, 0xff0000, RZ, 0xc0, !PT ;  /* 0x00ff000052007812 */ /* 0x040fe200078ec0ff */
[----:B------:R-:W-:Y:S02]  /*1bf0*/  UIMAD UR4, UR4, UR5, URZ ;  /* 0x00000005040472a4 */ /* 0x000fe4000f8e023f */
[----:B------:R0:W5:Y:S01]  /*1c00*/  @P1 LDG.E R184, desc[UR50][R4.64] ;  /* 0x0000003204b81981 */ /* 0x000162000c1e1900 */
[----:B-1----:R-:W-:Y:S01]  /*1c10*/  LOP3.LUT R6, R82, 0xff000000, RZ, 0xc0, !PT ;  /* 0xff00000052067812 */ /* 0x002fe200078ec0ff */
[----:B------:R-:W-:Y:S01]  /*1c20*/  ULDC UR5, c[0x0][0x348] ;  /* 0x0000d20000057ab9 */ /* 0x000fe20000000800 */
[----:B------:R-:W-:-:S02]  /*1c30*/  ISETP.NE.AND.EX P2, PT, RZ, UR7, PT, P2 ;  /* 0x00000007ff007c0c */ /* 0x000fc4000bf45320 */
[----:B------:R-:W-:Y:S02]  /*1c40*/  LOP3.LUT R189, R82, 0xffff, RZ, 0xc0, !PT ;  /* 0x0000ffff52bd7812 */ /* 0x000fe400078ec0ff */
[----:B0-----:R-:W-:-:S04]  /*1c50*/  SHF.R.U32.HI R5, RZ, 0x8, R6 ;  /* 0x00000008ff057819 */ /* 0x001fc80000011606 */
[----:B------:R-:W-:Y:S01]  /*1c60*/  LEA.HI R8, R0, R5, RZ, 0x10 ;  /* 0x0000000500087211 */ /* 0x000fe200078f80ff */
[----:B--2---:R-:W-:Y:S06]  /*1c70*/  @P1 BRA `(.L_x_3335) ;  /* 0x0000000000241947 */ /* 0x004fec0003800000 */
        /* <DEDUP_REMOVED lines=9> */
.L_x_3335:
[----:B------:R-:W-:Y:S02]  /*1d10*/  IMAD.U32 R32, RZ, RZ, UR5 ;  /* 0x00000005ff207e24 */ /* 0x000fe4000f8e00ff */
[----:B------:R-:W-:Y:S01]  /*1d20*/  IMAD.U32 R24, RZ, RZ, UR4 ;  /* 0x00000004ff187e24 */ /* 0x000fe2000f8e00ff */
[----:B------:R-:W-:Y:S06]  /*1d30*/  @!P2 BRA `(.L_x_3336) ;  /* 0x000000000010a947 */ /* 0x000fec0003800000 */
[----:B------:R-:W0:Y:S02]  /*1d40*/  LDC.64 R2, c[0x0][0xb18] ;  /* 0x0002c600ff027b82 */ /* 0x000e240000000a00 */
[----:B0-----:R-:W-:-:S05]  /*1d50*/  IMAD.WIDE R2, R83, 0x4, R2 ;  /* 0x0000000453027825 */ /* 0x001fca00078e0202 */
[----:B------:R0:W5:Y:S01]  /*1d60*/  LDG.E R24, desc[UR50][R2.64] ;  /* 0x0000003202187981 */ /* 0x000162000c1e1900 */
[----:B------:R-:W-:Y:S05]  /*1d70*/  BRA `(.L_x_3337) ;  /* 0x0000000000107947 */ /* 0x000fea0003800000 */
.L_x_3336:
[----:B------:R-:W-:Y:S05]  /*1d80*/  @!P3 BRA `(.L_x_3337) ;  /* 0x00000000000cb947 */ /* 0x000fea0003800000 */
[----:B------:R-:W2:Y:S04]  /*1d90*/  LDG.E R5, desc[UR50][R2.64] ;  /* 0x0000003202057981 */ /* 0x000ea8000c1e1900 */
[----:B------:R-:W2:Y:S02]  /*1da0*/  LDG.E R24, desc[UR50][R2.64+0x4] ;  /* 0x0000043202187981 */ /* 0x000ea4000c1e1900 */
[----:B--2---:R-:W-:-:S07]  /*1db0*/  IMAD.IADD R24, R24, 0x1, -R5 ;  /* 0x0000000118187824 */ /* 0x004fce00078e0a05 */
.L_x_3337:
        /* <DEDUP_REMOVED lines=47> */
.L_x_3340:
[----:B------:R-:W-:-:S13]  /*20b0*/  ISETP.NE.AND P0, PT, R3, 0x1, PT ;  /* 0x000000010300780c */ /* 0x000fda0003f05270 */
[----:B------:R-:W0:Y:S02]  /*20c0*/  @P0 LDC.64 R4, c[0x0][0xae0] ;  /* 0x0002b800ff040b82 */ /* 0x000e240000000a00 */
[----:B0-----:R-:W-:-:S05]  /*20d0*/  @P0 IMAD.HI.U32 R4, R0, R4, RZ ;  /* 0x0000000400040227 */ /* 0x001fca00078e00ff */
[----:B------:R-:W-:-:S07]  /*20e0*/  @P0 SHF.R.U32.HI R0, RZ, R5, R4 ;  /* 0x00000005ff000219 */ /* 0x000fce0000011604 */
.L_x_3341:
[----:B------:R-:W-:Y:S05]  /*20f0*/  BSYNC B0 ;  /* 0x0000000000007941 */ /* 0x000fea0003800000 */
.L_x_3339:
[----:B------:R-:W-:-:S05]  /*2100*/  IMAD R5, R0, R3, R3 ;  /* 0x0000000300057224 */ /* 0x000fca00078e0203 */
[----:B------:R-:W-:-:S07]  /*2110*/  VIMNMX R2, R2, R5, PT ;  /* 0x0000000502027248 */ /* 0x000fce0003fe0100 */
.L_x_3338:
[----:B------:R-:W0:Y:S01]  /*2120*/  @P1 LDC R0, c[0x0][0x44c] ;  /* 0x00011300ff001b82 */ /* 0x000e220000000800 */
[----:B------:R-:W-:Y:S01]  /*2130*/  VIADD R2, R2, 0x3f ;  /* 0x0000003f02027836 */ /* 0x000fe20000000000 */
[----:B------:R-:W-:Y:S01]  /*2140*/  ULDC UR4, c[0x0][0xad4] ;  /* 0x0002b50000047ab9 */ /* 0x000fe20000000800 */
[----:B------:R-:W-:Y:S02]  /*2150*/  IMAD.MOV.U32 R4, RZ, RZ, R197 ;  /* 0x000000ffff047224 */ /* 0x000fe400078e00c5 */
[----:B------:R-:W-:Y:S01]  /*2160*/  IMAD.IADD R169, R185, 0x1, -R184 ;  /* 0x00000001b9a97824 */ /* 0x000fe200078e0ab8 */
[----:B------:R-:W-:Y:S02]  /*2170*/  SHF.R.S32.HI R5, RZ, 0x1f, R2 ;  /* 0x0000001fff057819 */ /* 0x000fe40000011402 */
[----:B------:R-:W1:Y:S02]  /*2180*/  @P1 LDC R7, c[0x0][0x450] ;  /* 0x00011400ff071b82 */ /* 0x000e640000000800 */
[----:B------:R-:W-:Y:S01]  /*2190*/  LEA.HI R5, R5, R2, RZ, 0x6 ;  /* 0x0000000205057211 */ /* 0x000fe200078f30ff */
[----:B0-----:R-:W-:-:S05]  /*21a0*/  @P1 IMAD.HI.U32 R0, R197, R0, RZ ;  /* 0x00000000c5001227 */ /* 0x001fca00078e00ff */
[----:B-1----:R-:W-:Y:S02]  /*21b0*/  @P1 SHF.R.U32.HI R4, RZ, R7, R0 ;  /* 0x00000007ff041219 */ /* 0x002fe40000011600 */
[----:B------:R-:W-:-:S03]  /*21c0*/  SHF.R.S32.HI R0, RZ, 0x6, R5 ;  /* 0x00000006ff007819 */ /* 0x000fc60000011405 */
[----:B------:R-:W-:Y:S01]  /*21d0*/  IMAD.IADD R2, R169, 0x1, R4 ;  /* 0x00000001a9027824 */ /* 0x000fe200078e0204 */
[----:B------:R-:W-:-:S03]  /*21e0*/  VIMNMX R6, R35, R0, PT ;  /* 0x0000000023067248 */ /* 0x000fc60003fe0100 */
        /* <DEDUP_REMOVED lines=12> */
.L_x_3344:
[----:B------:R-:W-:-:S13]  /*22b0*/  ISETP.NE.AND P0, PT, R3, 0x1, PT ;  /* 0x000000010300780c */ /* 0x000fda0003f05270 */
[----:B------:R-:W0:Y:S02]  /*22c0*/  @P0 LDC.64 R4, c[0x0][0xae0] ;  /* 0x0002b800ff040b82 */ /* 0x000e240000000a00 */
[----:B0-----:R-:W-:-:S05]  /*22d0*/  @P0 IMAD.HI.U32 R4, R2, R4, RZ ;  /* 0x0000000402040227 */ /* 0x001fca00078e00ff */
[----:B------:R-:W-:-:S07]  /*22e0*/  @P0 SHF.R.U32.HI R2, RZ, R5, R4 ;  /* 0x00000005ff020219 */ /* 0x000fce0000011604 */
.L_x_3345:
[----:B------:R-:W-:Y:S05]  /*22f0*/  BSYNC B0 ;  /* 0x0000000000007941 */ /* 0x000fea0003800000 */
.L_x_3343:
[----:B------:R-:W-:-:S05]  /*2300*/  IMAD R3, R2, R3, RZ ;  /* 0x0000000302037224 */ /* 0x000fca00078e02ff */
[----:B------:R-:W-:-:S07]  /*2310*/  VIMNMX R0, R0, R3, !PT ;  /* 0x0000000300007248 */ /* 0x000fce0007fe0100 */
.L_x_3342:
[----:B------:R-:W-:Y:S01]  /*2320*/  SHF.R.S32.HI R3, RZ, 0x1f, R0 ;  /* 0x0000001fff037819 */ /* 0x000fe20000011400 */
[----:B------:R-:W-:Y:S01]  /*2330*/  BSSY B0, `(.L_x_3346) ;  /* 0x000002a000007945 */ /* 0x000fe20003800000 */
[----:B------:R-:W-:Y:S02]  /*2340*/  SHF.R.U32.HI R2, RZ, 0x10, R8 ;  /* 0x00000010ff027819 */ /* 0x000fe40000011608 */
[----:B------:R-:W-:Y:S01]  /*2350*/  LEA.HI R3, R3, R0, RZ, 0x6 ;  /* 0x0000000003037211 */ /* 0x000fe200078f30ff */
[----:B------:R-:W-:Y:S01]  /*2360*/  IMAD.MOV.U32 R0, RZ, RZ, RZ ;  /* 0x000000ffff007224 */ /* 0x000fe200078e00ff */
[----:B------:R-:W-:Y:S01]  /*2370*/  LOP3.LUT R12, R8, 0xff, RZ, 0xc0, !PT ;  /* 0x000000ff080c7812 */ /* 0x000fe200078ec0ff */
[----:B------:R0:W-:Y:S01]  /*2380*/  STL [R1+0x5c], R2 ;  /* 0x00005c0201007387 */ /* 0x0001e20000100800 */
[----:B------:R-:W-:-:S03]  /*2390*/  SHF.R.S32.HI R3, RZ, 0x6, R3 ;  /* 0x00000006ff037819 */ /* 0x000fc60000011403 */
[----:B------:R0:W-:Y:S01]  /*23a0*/  STL [R1+0x64], R12 ;  /* 0x0000640c01007387 */ /* 0x0001e20000100800 */
[----:B------:R-:W-:-:S04]  /*23b0*/  VIMNMX R11, RZ, R3, !PT ;  /* 0x00000003ff0b7248 */ /* 0x000fc80007fe0100 */
        /* <DEDUP_REMOVED lines=33> */
.L_x_3347:
[----:B------:R-:W-:Y:S05]  /*25d0*/  BSYNC B0 ;  /* 0x0000000000007941 */ /* 0x000fea0003800000 */
.L_x_3346:
        /* <DEDUP_REMOVED lines=36> */
.L_x_3350:
[----:B------:R-:W-:Y:S05]  /*2820*/  BSYNC B6 ;  /* 0x0000000000067941 */ /* 0x000fea0003800000 */
.L_x_3349:
        /* <DEDUP_REMOVED lines=20> */
.L_x_3352:
[----:B------:R-:W-:Y:S05]  /*2970*/  BSYNC B6 ;  /* 0x0000000000067941 */ /* 0x000fea0003800000 */
.L_x_3351:
[----:B------:R-:W-:Y:S01]  /*2980*/  ULDC.64 UR4, c[0x0][0xaf0] ;  /* 0x0002bc0000047ab9 */ /* 0x000fe20000000a00 */
[----:B------:R-:W-:Y:S01]  /*2990*/  IMAD.MOV.U32 R0, RZ, RZ, R83 ;  /* 0x000000ffff007224 */ /* 0x000fe200078e0053 */
[----:B------:R-:W-:Y:S01]  /*29a0*/  ISETP.NE.U32.AND P0, PT, RZ, UR4, PT ;  /* 0x00000004ff007c0c */ /* 0x000fe2000bf05070 */
[----:B------:R-:W0:Y:S01]  /*29b0*/  S2R R6, SR_TID.X ;  /* 0x0000000000067919 */ /* 0x000e220000002100 */
[----:B------:R-:W1:Y:S08]  /*29c0*/  LDC.64 R4, c[0x0][0x3f8] ;  /* 0x0000fe00ff047b82 */ /* 0x000e700000000a00 */
[----:B------:R-:W2:Y:S01]  /*29d0*/  LDC R13, c[0x0][0x3f4] ;  /* 0x0000fd00ff0d7b82 */ /* 0x000ea20000000800 */
[----:B------:R-:W-:-:S07]  /*29e0*/  ISETP.NE.AND.EX P0, PT, RZ, UR5, PT, P0 ;  /* 0x00000005ff007c0c */ /* 0x000fce000bf05300 */
[----:B------:R-:W3:Y:S01]  /*29f0*/  LDC.64 R44, c[0x0][0x408] ;  /* 0x00010200ff2c7b82 */ /* 0x000ee20000000a00 */
[----:B------:R-:W-:Y:S01]  /*2a00*/  SHF.R.S32.HI R7, RZ, 0x1f, R191 ;  /* 0x0000001fff077819 */ /* 0x000fe200000114bf */
[----:B------:R-:W4:Y:S01]  /*2a10*/  S2R R25, SR_TID.X ;  /* 0x0000000000197919 */ /* 0x000f220000002100 */
[----:B------:R-:W-:Y:S01]  /*2a20*/  SHF.R.S32.HI R193, RZ, 0x1f, R192 ;  /* 0x0000001fffc17819 */ /* 0x000fe200000114c0 */
[----:B------:R-:W-:Y:S01]  /*2a30*/  IMAD.SHL.U32 R39, R213, 0x40, RZ ;  /* 0x00000040d5277824 */ /* 0x000fe200078e00ff */
[----:B------:R-:W-:-:S03]  /*2a40*/  ULDC UR4, c[0x0][0x2f4] ;  /* 0x0000bd0000047ab9 */ /* 0x000fc60000000800 */
[----:B------:R-:W0:Y:S02]  /*2a50*/  @P0 LDC.64 R2, c[0x0][0xaf0] ;  /* 0x0002bc00ff020b82 */ /* 0x000e240000000a00 */
[----:B0-----:R-:W-:-:S05]  /*2a60*/  @P0 IMAD.WIDE R2, R83, 0x4, R2 ;  /* 0x0000000453020825 */ /* 0x001fca00078e0202 */
[----:B------:R0:W3:Y:S01]  /*2a70*/  @P0 LDG.E R0, desc[UR50][R2.64] ;  /* 0x0000003202000981 */ /* 0x0000e2000c1e1900 */
[----:B------:R-:W-:Y:S01]  /*2a80*/  VIADD R8, R6, 0xffffff80 ;  /* 0xffffff8006087836 */ /* 0x000fe20000000000 */
[----:B--2---:R-:W-:Y:S01]  /*2a90*/  ISETP.GE.AND P3, PT, R18, R13, PT ;  /* 0x0000000d1200720c */ /* 0x004fe20003f66270 */
[-C--:B-1----:R-:W-:Y:S01]  /*2aa0*/  IMAD R6, R7, R4.reuse, RZ ;  /* 0x0000000407067224 */ /* 0x082fe200078e02ff */
[----:B------:R-:W-:Y:S01]  /*2ab0*/  LOP3.LUT R39, R39, 0x1c0, RZ, 0xc0, !PT ;  /* 0x000001c027277812 */ /* 0x000fe200078ec0ff */
[----:B------:R-:W-:Y:S01]  /*2ac0*/  IMAD.WIDE.U32 R20, R191, R4, R18 ;  /* 0x00000004bf147225 */ /* 0x000fe200078e0012 */
[----:B------:R-:W-:Y:S02]  /*2ad0*/  SHF.R.S32.HI R9, RZ, 0x1f, R8 ;  /* 0x0000001fff097819 */ /* 0x000fe40000011408 */
[C---:B------:R-:W-:Y:S01]  /*2ae0*/  SHF.L.U64.HI R40, R4.reuse, 0x6, R5 ;  /* 0x0000000604287819 */ /* 0x040fe20000010205 */
[----:B------:R-:W-:Y:S01]  /*2af0*/  IMAD.SHL.U32 R41, R4, 0x40, RZ ;  /* 0x0000004004297824 */ /* 0x000fe200078e00ff */
[----:B------:R-:W-:Y:S01]  /*2b00*/  LEA.HI R9, R9, R8, RZ, 0x2 ;  /* 0x0000000809097211 */ /* 0x000fe200078f10ff */
[----:B0-----:R-:W-:Y:S01]  /*2b10*/  IMAD.WIDE.U32 R2, R191, R4, R192 ;  /* 0x00000004bf027225 */ /* 0x001fe200078e00c0 */
[----:B------:R-:W-:-:S02]  /*2b20*/  SHF.R.U32.HI R43, RZ, 0x3, R39 ;  /* 0x00000003ff2b7819 */ /* 0x000fc40000011627 */
[----:B------:R-:W-:Y:S01]  /*2b30*/  LOP3.LUT R11, R9, 0xfffffffc, RZ, 0xc0, !PT ;  /* 0xfffffffc090b7812 */ /* 0x000fe200078ec0ff */
[----:B------:R-:W-:Y:S01]  /*2b40*/  IMAD R9, R191, R5, R6 ;  /* 0x00000005bf097224 */ /* 0x000fe200078e0206 */
[----:B----4-:R-:W-:Y:S01]  /*2b50*/  SHF.R.U32.HI R25, RZ, 0x7, R25 ;  /* 0x00000007ff197819 */ /* 0x010fe20000011619 */
[----:B---3--:R-:W-:Y:S01]  /*2b60*/  IMAD R6, R7, R44, RZ ;  /* 0x0000002c07067224 */ /* 0x008fe200078e02ff */
[----:B------:R-:W-:Y:S01]  /*2b70*/  SEL R7, R13, RZ, P3 ;  /* 0x000000ff0d077207 */ /* 0x000fe20001800000 */
[----:B------:R-:W-:Y:S01]  /*2b80*/  IMAD.IADD R3, R3, 0x1, R9 ;  /* 0x0000000103037824 */ /* 0x000fe200078e0209 */
[----:B------:R-:W-:Y:S01]  /*2b90*/  SHF.L.U64.HI R42, R44, 0x6, R45 ;  /* 0x000000062c2a7819 */ /* 0x000fe2000001022d */
[----:B------:R-:W-:Y:S01]  /*2ba0*/  IMAD.IADD R21, R9, 0x1, R21 ;  /* 0x0000000109157824 */ /* 0x000fe200078e0215 */
[----:B-----5:R-:W-:Y:S01]  /*2bb0*/  SHF.R.S32.HI R9, RZ, 0x1f, R80 ;  /* 0x0000001fff097819 */ /* 0x020fe20000011450 */
[C---:B------:R-:W-:Y:S01]  /*2bc0*/  IMAD.IADD R7, R18.reuse, 0x1, R7 ;  /* 0x0000000112077824 */ /* 0x040fe200078e0207 */
[----:B------:R-:W-:Y:S01]  /*2bd0*/  ISETP.GE.AND P2, PT, R18, UR4, PT ;  /* 0x0000000412007c0c */ /* 0x000fe2000bf46270 */
[----:B------:R-:W-:Y:S01]  /*2be0*/  IMAD.IADD R48, R8, 0x1, -R11 ;  /* 0x0000000108307824 */ /* 0x000fe200078e0a0b */
[----:B------:R-:W-:Y:S01]  /*2bf0*/  ISETP.GE.AND P1, PT, R186, UR4, PT ;  /* 0x00000004ba007c0c */ /* 0x000fe2000bf26270 */
[----:B------:R-:W-:Y:S01]  /*2c00*/  IMAD R11, R191, R45, R6 ;  /* 0x0000002dbf0b7224 */ /* 0x000fe200078e0206 */
[----:B------:R-:W-:Y:S01]  /*2c10*/  SHF.R.S32.HI R38, RZ, 0x1f, R7 ;  /* 0x0000001fff267819 */ /* 0x000fe20000011407 */
[----:B------:R-:W-:-:S02]  /*2c20*/  IMAD R6, R9, R4, RZ ;  /* 0x0000000409067224 */ /* 0x000fc400078e02ff */
[----:B------:R-:W-:Y:S01]  /*2c30*/  IMAD.WIDE.U32 R2, R80, R4, R2 ;  /* 0x0000000450027225 */ /* 0x000fe200078e0002 */
[----:B------:R-:W-:-:S03]  /*2c40*/  LEA.HI R38, R38, R7, RZ, 0x3 ;  /* 0x0000000726267211 */ /* 0x000fc600078f18ff */
[----:B------:R-:W-:Y:S01]  /*2c50*/  IMAD.WIDE.U32 R20, R80, R4, R20 ;  /* 0x0000000450147225 */ /* 0x000fe200078e0014 */
[----:B------:R-:W-:Y:S02]  /*2c60*/  LOP3.LUT R4, R39, 0x18, R18, 0xf8, !PT ;  /* 0x0000001827047812 */ /* 0x000fe400078ef812 */
[----:B------:R-:W-:Y:S01]  /*2c70*/  LOP3.LUT R54, R38, 0xfffffff8, RZ, 0xc0, !PT ;  /* 0xfffffff826367812 */ /* 0x000fe200078ec0ff */
[-C--:B------:R-:W-:Y:S01]  /*2c80*/  IMAD.WIDE.U32 R28, R191, R44.reuse, R192 ;  /* 0x0000002cbf1c7225 */ /* 0x080fe200078e00c0 */
[----:B------:R-:W-:Y:S02]  /*2c90*/  LOP3.LUT R47, R4, R43, RZ, 0x3c, !PT ;  /* 0x0000002b042f7212 */ /* 0x000fe400078e3cff */
[----:B------:R-:W-:Y:S01]  /*2ca0*/  LOP3.LUT R4, R39, 0x38, R38, 0xf8, !PT ;  /* 0x0000003827047812 */ /* 0x000fe200078ef826 */
[----:B------:R-:W-:Y:S01]  /*2cb0*/  IMAD.WIDE.U32 R30, R191, R44, R18 ;  /* 0x0000002cbf1e7225 */ /* 0x000fe200078e0012 */
[----:B------:R-:W-:-:S03]  /*2cc0*/  SHF.R.S32.HI R57, RZ, 0x1f, R54 ;  /* 0x0000001fff397819 */ /* 0x000fc60000011436 */
[----:B------:R-:W-:Y:S02]  /*2cd0*/  IMAD.IADD R29, R29, 0x1, R11 ;  /* 0x000000011d1d7824 */ /* 0x000fe400078e020b */
[----:B------:R-:W-:Y:S02]  /*2ce0*/  IMAD.IADD R31, R11, 0x1, R31 ;  /* 0x000000010b1f7824 */ /* 0x000fe400078e021f */
[-C--:B------:R-:W-:Y:S02]  /*2cf0*/  IMAD R9, R9, R44.reuse, RZ ;  /* 0x0000002c09097224 */ /* 0x080fe400078e02ff */
[----:B------:R-:W-:Y:S01]  /*2d00*/  IMAD R51, R80, R5, R6 ;  /* 0x0000000550337224 */ /* 0x000fe200078e0206 */
[----:B------:R-:W-:Y:S01]  /*2d10*/  LOP3.LUT R5, R4, R43, RZ, 0x3c, !PT ;  /* 0x0000002b04057212 */ /* 0x000fe200078e3cff */
[C---:B------:R-:W-:Y:S02]  /*2d20*/  IMAD R9, R80.reuse, R45, R9 ;  /* 0x0000002d50097224 */ /* 0x040fe400078e0209 */
[----:B------:R-:W-:-:S04]  /*2d30*/  IMAD.WIDE.U32 R28, R80, R44, R28 ;  /* 0x0000002c501c7225 */ /* 0x000fc800078e001c */
[----:B------:R-:W-:-:S04]  /*2d40*/  IMAD.WIDE.U32 R30, R80, R44, R30 ;  /* 0x0000002c501e7225 */ /* 0x000fc800078e001e */
[----:B------:R-:W-:Y:S02]  /*2d50*/  IMAD.IADD R50, R3, 0x1, R51 ;  /* 0x0000000103327824 */ /* 0x000fe400078e0233 */
[----:B------:R-:W-:Y:S02]  /*2d60*/  IMAD.IADD R37, R37, 0x1, R24 ;  /* 0x0000000125257824 */ /* 0x000fe400078e0218 */
[----:B------:R-:W-:Y:S02]  /*2d70*/  IMAD.SHL.U32 R44, R44, 0x40, RZ ;  /* 0x000000402c2c7824 */ /* 0x000fe400078e00ff */
[----:B------:R-:W-:Y:S02]  /*2d80*/  VIADD R45, R25, 0x8 ;  /* 0x00000008192d7836 */ /* 0x000fe40000000000 */
[----:B------:R-:W-:Y:S02]  /*2d90*/  IMAD.SHL.U32 R46, R13, 0x2, RZ ;  /* 0x000000020d2e7824 */ /* 0x000fe400078e00ff */
[----:B------:R-:W-:-:S02]  /*2da0*/  IMAD R47, R224, 0x200, R47 ;  /* 0x00000200e02f7824 */ /* 0x000fc400078e022f */
[----:B------:R-:W-:Y:S02]  /*2db0*/  IMAD R48, R48, 0x40, R191 ;  /* 0x0000004030307824 */ /* 0x000fe400078e02bf */
[----:B------:R-:W-:Y:S02]  /*2dc0*/  IMAD.IADD R51, R51, 0x1, R21 ;  /* 0x0000000133337824 */ /* 0x000fe400078e0215 */
[----:B------:R-:W-:Y:S02]  /*2dd0*/  IMAD.IADD R55, R29, 0x1, R9 ;  /* 0x000000011d377824 */ /* 0x000fe400078e0209 */
[----:B------:R-:W-:Y:S02]  /*2de0*/  IMAD.IADD R56, R9, 0x1, R31 ;  /* 0x0000000109387824 */ /* 0x000fe400078e021f */
[----:B------:R-:W-:Y:S01]  /*2df0*/  IMAD R58, R224, 0x200, R5 ;  /* 0x00000200e03a7824 */ /* 0x000fe200078e0205 */
[----:B------:R-:W-:-:S07]  /*2e00*/  SHF.R.S32.HI R49, RZ, 0x1f, R0 ;  /* 0x0000001fff317819 */ /* 0x000fce0000011400 */
.L_x_3385:
        /* <DEDUP_REMOVED lines=45> */
[----:B------:R-:W-:-:S02]  /*30e0*/  ULDC.64 UR4, c[0x0][0x310] ;  /* 0x0000c40000047ab9 */ /* 0x000fc40000000a00 */
[----:B------:R-:W-:Y:S02]  /*30f0*/  IMAD R9, R62, UR4, RZ ;  /* 0x000000043e097c24 */ /* 0x000fe4000f8e02ff */
[----:B------:R-:W-:Y:S02]  /*3100*/  IMAD.IADD R5, R5, 0x1, R7 ;  /* 0x0000000105057824 */ /* 0x000fe400078e0207 */
[C---:B------:R-:W-:Y:S02]  /*3110*/  IMAD R9, R60.reuse, UR5, R9 ;  /* 0x000000053c097c24 */ /* 0x040fe4000f8e0209 */
[----:B------:R-:W-:Y:S01]  /*3120*/  IMAD.WIDE.U32 R4, R60, UR4, R4 ;  /* 0x000000043c047c25 */ /* 0x000fe2000f8e0004 */
[----:B------:R-:W-:-:S03]  /*3130*/  ULDC.64 UR4, c[0x0][0x308] ;  /* 0x0000c20000047ab9 */ /* 0x000fc60000000a00 */
[----:B------:R-:W-:Y:S02]  /*3140*/  IMAD.IADD R5, R5, 0x1, R9 ;  /* 0x0000000105057824 */ /* 0x000fe400078e0209 */
[----:B------:R-:W-:Y:S02]  /*3150*/  IMAD R9, R11, R41, R8 ;  /* 0x000000290b097224 */ /* 0x000fe400078e0208 */
        /* <DEDUP_REMOVED lines=16> */
[----:B------:R-:W-:Y:S01]  /*3260*/  IMAD.MOV.U32 R6, RZ, RZ, R28 ;  /* 0x000000ffff067224 */ /* 0x000fe200078e001c */
[----:B------:R-:W-:Y:S01]  /*3270*/  ULDC.64 UR4, c[0x0][0x3e8] ;  /* 0x0000fa0000047ab9 */ /* 0x000fe20000000a00 */
[----:B------:R-:W-:Y:S01]  /*3280*/  IMAD.MOV.U32 R7, RZ, RZ, R55 ;  /* 0x000000ffff077224 */ /* 0x000fe200078e0037 */
[----:B------:R-:W-:Y:S01]  /*3290*/  ULDC.64 UR6, c[0x0][0x400] ;  /* 0x0001000000067ab9 */ /* 0x000fe20000000a00 */
[----:B------:R-:W-:Y:S01]  /*32a0*/  IMAD R5, R42, R33, RZ ;  /* 0x000000212a057224 */ /* 0x000fe200078e02ff */
[----:B------:R-:W-:Y:S01]  /*32b0*/  CS2R R24, SRZ ;  /* 0x0000000000187805 */ /* 0x000fe2000001ff00 */
[----:B------:R-:W-:Y:S01]  /*32c0*/  IMAD.WIDE.U32 R8, R33, R44, R6 ;  /* 0x0000002c21087225 */ /* 0x000fe200078e0006 */
[----:B------:R-:W-:-:S03]  /*32d0*/  IADD3 R7, P5, R2, R4, RZ ;  /* 0x0000000402077210 */ /* 0x000fc60007fbe0ff */
[----:B------:R-:W-:Y:S01]  /*32e0*/  IMAD R5, R11, R44, R5 ;  /* 0x0000002c0b057224 */ /* 0x000fe200078e0205 */
[----:B------:R-:W-:Y:S01]  /*32f0*/  LEA R4, P6, R8, UR6, 0x1 ;  /* 0x0000000608047c11 */ /* 0x000fe2000f8c08ff */
[----:B------:R-:W-:Y:S01]  /*3300*/  IMAD.X R10, R10, 0x1, R50, P5 ;  /* 0x000000010a0a7824 */ /* 0x000fe200028e0632 */
[----:B------:R-:W-:Y:S01]  /*3310*/  LEA R6, P5, R7, UR4, 0x1 ;  /* 0x0000000407067c11 */ /* 0x000fe2000f8a08ff */
[----:B------:R-:W-:-:S03]  /*3320*/  IMAD.IADD R5, R9, 0x1, R5 ;  /* 0x0000000109057824 */ /* 0x000fc600078e0205 */
[----:B------:R-:W-:Y:S02]  /*3330*/  LEA.HI.X R7, R7, UR5, R10, 0x1, P5 ;  /* 0x0000000507077c11 */ /* 0x000fe4000a8f0c0a */
[----:B------:R-:W-:Y:S02]  /*3340*/  LEA.HI.X R5, R8, UR7, R5, 0x1, P6 ;  /* 0x0000000708057c11 */ /* 0x000fe4000b0f0c05 */
[----:B------:R-:W-:Y:S02]  /*3350*/  CS2R R8, SRZ ;  /* 0x0000000000087805 */ /* 0x000fe4000001ff00 */
[-C--:B------:R-:W-:Y:S02]  /*3360*/  ISETP.GE.AND P6, PT, R192, R68.reuse, PT ;  /* 0x00000044c000720c */ /* 0x080fe40003fc6270 */
[----:B------:R-:W-:-:S11]  /*3370*/  ISETP.GE.AND P5, PT, R221, R68, PT ;  /* 0x00000044dd00720c */ /* 0x000fd60003fa6270 */
[----:B------:R0:W5:Y:S04]  /*3380*/  @!P6 LDG.E.64 R26, desc[UR50][R6.64] ;  /* 0x00000032061ae981 */ /* 0x000168000c1e1b00 */
[----:B------:R0:W5:Y:S04]  /*3390*/  @!P5 LDG.E.64 R8, desc[UR50][R6.64+0x20] ;  /* 0x000020320608d981 */ /* 0x000168000c1e1b00 */
[----:B------:R0:W5:Y:S04]  /*33a0*/  @!P6 LDG.E.64 R52, desc[UR50][R4.64] ;  /* 0x000000320434e981 */ /* 0x000168000c1e1b00 */
[----:B------:R0:W5:Y:S02]  /*33b0*/  @!P5 LDG.E.64 R24, desc[UR50][R4.64+0x20] ;  /* 0x000020320418d981 */ /* 0x000164000c1e1b00 */
.L_x_3357:
[----:B------:R-:W-:Y:S05]  /*33c0*/  BSYNC B1 ;  /* 0x0000000000017941 */ /* 0x000fea0003800000 */
.L_x_3356:
        /* <DEDUP_REMOVED lines=16> */
.L_x_3358:
[----:B------:R-:W-:Y:S01]  /*34d0*/  IMAD R59, R188, 0x8, R17 ;  /* 0x00000008bc3b7824 */ /* 0x000fe200078e0211 */
[----:B------:R-:W-:Y:S01]  /*34e0*/  SHF.L.U32 R66, R194, 0x1f, RZ ;  /* 0x0000001fc2427819 */ /* 0x000fe200000006ff */
[----:B------:R-:W-:Y:S03]  /*34f0*/  BSSY B1, `(.L_x_3359) ;  /* 0x0000003000017945 */ /* 0x000fe60003800000 */
[----:B------:R-:W0:Y:S02]  /*3500*/  SYNCS.PHASECHK.TRANS64.TRYWAIT P6, [R59+URZ+0x38890], R66 ;  /* 0x038890423b0075a7 */ /* 0x000e2400080c017f */
[----:B0-----:R-:W-:Y:S05]  /*3510*/  @!P6 BRA `(.L_x_3360) ;  /* 0x0000025c00b8e947 */ /* 0x001fea0003800000 */
.L_x_3709:
[----:B------:R-:W-:Y:S05]  /*3520*/  BSYNC B1 ;  /* 0x0000000000017941 */ /* 0x000fea0003800000 */
.L_x_3359:
[----:B------:R-:W-:-:S03]  /*3530*/  UMOV UR4, 0xffffffff ;  /* 0xffffffff00047882 */ /* 0x000fc60000000000 */
[----:B------:R-:W-:Y:S05]  /*3540*/  BRA.DIV UR4, `(.L_x_3361) ;  /* 0x0000025e04c07947 */ /* 0x000fea000b800000 */
[----:B------:R1:W2:Y:S04]  /*3550*/  SHFL.IDX PT, R71, R14, RZ, 0x1c1f ;  /* 0x001c1fff0e477589 */ /* 0x0002a800000e0000 */
[----:B------:R-:W3:Y:S02]  /*3560*/  SHFL.IDX PT, R67, R67, RZ, 0x1c1f ;  /* 0x001c1fff43437589 */ /* 0x000ee400000e0000 */
.L_x_3713:
        /* <DEDUP_REMOVED lines=9> */
[----:B------:R-:W-:Y:S01]  /*3600*/  SHF.R.U64 R15, R52, 0x10, R53 ;  /* 0x00000010340f7819 */ /* 0x000fe20000001235 */
[----:B0-----:R-:W-:Y:S01]  /*3610*/  IMAD.MOV.U32 R12, RZ, RZ, R4 ;  /* 0x000000ffff0c7224 */ /* 0x001fe200078e0004 */
[--C-:B-1----:R-:W-:Y:S01]  /*3620*/  SHF.R.U64 R14, R26, 0x10, R27.reuse ;  /* 0x000000101a0e7819 */ /* 0x102fe2000000121b */
[----:B------:R-:W-:Y:S01]  /*3630*/  HADD2.F32 R13, -RZ, R5.H1_H1 ;  /* 0x30000005ff0d7230 */ /* 0x000fe20000004100 */
[----:B------:R-:W-:Y:S01]  /*3640*/  SHF.R.U32.HI R26, RZ, 0x10, R27 ;  /* 0x00000010ff1a7819 */ /* 0x000fe2000001161b */
[----:B------:R-:W-:Y:S01]  /*3650*/  HADD2.F32 R15, -RZ, R15.H0_H0 ;  /* 0x2000000fff0f7230 */ /* 0x000fe20000004100 */
[----:B------:R-:W-:Y:S01]  /*3660*/  SHF.R.U32.HI R27, RZ, 0x10, R53 ;  /* 0x00000010ff1b7819 */ /* 0x000fe20000011635 */
[----:B------:R-:W-:Y:S02]  /*3670*/  HADD2.F32 R4, -RZ, R5.H0_H0 ;  /* 0x20000005ff047230 */ /* 0x000fe40000004100 */
[----:B------:R-:W-:Y:S02]  /*3680*/  HADD2.F32 R5, -RZ, R14.H0_H0 ;  /* 0x2000000eff057230 */ /* 0x000fe40000004100 */
[----:B------:R-:W-:Y:S01]  /*3690*/  FMUL.FTZ R53, R13, R15 ;  /* 0x0000000f0d357220 */ /* 0x000fe20000410000 */
[----:B------:R-:W-:-:S02]  /*36a0*/  HADD2.F32 R14, -RZ, R7.H1_H1 ;  /* 0x30000007ff0e7230 */ /* 0x000fc40000004100 */
[C---:B------:R-:W-:Y:S01]  /*36b0*/  FMUL.FTZ R52, R4.reuse, R15 ;  /* 0x0000000f04347220 */ /* 0x040fe20000410000 */
[----:B------:R-:W-:Y:S02]  /*36c0*/  HADD2.F32 R27, -RZ, R27.H0_H0 ;  /* 0x2000001bff1b7230 */ /* 0x000fe40000004100 */
[-C--:B------:R-:W-:Y:S01]  /*36d0*/  FFMA.FTZ R4, R4, R5.reuse, -R53 ;  /* 0x0000000504047223 */ /* 0x080fe20000010835 */
[----:B------:R-:W-:Y:S02]  /*36e0*/  HADD2.F32 R7, -RZ, R7.H0_H0 ;  /* 0x20000007ff077230 */ /* 0x000fe40000004100 */
[----:B------:R-:W-:Y:S01]  /*36f0*/  FFMA.FTZ R5, R13, R5, R52 ;  /* 0x000000050d057223 */ /* 0x000fe20000010034 */
[----:B------:R-:W-:Y:S02]  /*3700*/  HADD2.F32 R26, -RZ, R26.H0_H0 ;  /* 0x2000001aff1a7230 */ /* 0x000fe40000004100 */
[----:B------:R-:W-:Y:S01]  /*3710*/  FMUL.FTZ R70, R14, R27 ;  /* 0x0000001b0e467220 */ /* 0x000fe20000410000 */
[----:B------:R-:W-:-:S02]  /*3720*/  HADD2.F32 R13, -RZ, R12.H1_H1 ;  /* 0x3000000cff0d7230 */ /* 0x000fc40000004100 */
[C---:B------:R-:W-:Y:S01]  /*3730*/  FMUL.FTZ R15, R7.reuse, R27 ;  /* 0x0000001b070f7220 */ /* 0x040fe20000410000 */
[--C-:B------:R-:W-:Y:S02]  /*3740*/  HADD2.F32 R27, -RZ, R75.reuse.H0_H0 ;  /* 0x2000004bff1b7230 */ /* 0x100fe40000004100 */
[-C--:B------:R-:W-:Y:S01]  /*3750*/  FFMA.FTZ R7, R7, R26.reuse, -R70 ;  /* 0x0000001a07077223 */ /* 0x080fe20000010846 */
[----:B------:R-:W-:Y:S02]  /*3760*/  HADD2.F32 R12, -RZ, R12.H0_H0 ;  /* 0x2000000cff0c7230 */ /* 0x000fe40000004100 */
[----:B------:R-:W-:Y:S01]  /*3770*/  FFMA.FTZ R52, R14, R26, R15 ;  /* 0x0000001a0e347223 */ /* 0x000fe2000001000f */
[----:B------:R-:W-:Y:S02]  /*3780*/  HADD2.F32 R53, -RZ, R75.H1_H1 ;  /* 0x3000004bff357230 */ /* 0x000fe40000004100 */
[----:B------:R-:W-:Y:S01]  /*3790*/  FMUL.FTZ R69, R13, R27 ;  /* 0x0000001b0d457220 */ /* 0x000fe20000410000 */
[----:B------:R-:W-:-:S02]  /*37a0*/  HADD2.F32 R14, -RZ, R6.H1_H1 ;  /* 0x30000006ff0e7230 */ /* 0x000fc40000004100 */
[----:B------:R-:W-:Y:S01]  /*37b0*/  FMUL.FTZ R26, R12, R27 ;  /* 0x0000001b0c1a7220 */ /* 0x000fe20000410000 */
[----:B------:R-:W-:Y:S01]  /*37c0*/  HADD2.F32 R6, -RZ, R6.H0_H0 ;  /* 0x20000006ff067230 */ /* 0x000fe20000004100 */
[----:B------:R-:W-:Y:S01]  /*37d0*/  F2FP.F16.F32.PACK_AB R5, R5, R4 ;  /* 0x000000040505723e */ /* 0x000fe200000000ff */
[--C-:B------:R-:W-:Y:S01]  /*37e0*/  HADD2.F32 R15, -RZ, R73.reuse.H0_H0 ;  /* 0x20000049ff0f7230 */ /* 0x100fe20000004100 */
[----:B------:R-:W-:Y:S01]  /*37f0*/  F2FP.F16.F32.PACK_AB R7, R52, R7 ;  /* 0x000000073407723e */ /* 0x000fe200000000ff */
[----:B------:R-:W-:Y:S02]  /*3800*/  HADD2.F32 R27, -RZ, R73.H1_H1 ;  /* 0x30000049ff1b7230 */ /* 0x000fe40000004100 */
[-C--:B------:R-:W-:Y:S01]  /*3810*/  FMUL.FTZ R73, R14, R53.reuse ;  /* 0x000000350e497220 */ /* 0x080fe20000410000 */
[----:B------:R-:W-:Y:S01]  /*3820*/  FMUL.FTZ R53, R6, R53 ;  /* 0x0000003506357220 */ /* 0x000fe20000410000 */
[-C--:B------:R-:W-:Y:S01]  /*3830*/  FFMA.FTZ R69, R12, R15.reuse, -R69 ;  /* 0x0000000f0c457223 */ /* 0x080fe20000010845 */
[----:B------:R-:W-:Y:S01]  /*3840*/  FFMA.FTZ R26, R13, R15, R26 ;  /* 0x0000000f0d1a7223 */ /* 0x000fe2000001001a */
[-C--:B------:R-:W-:Y:S01]  /*3850*/  FFMA.FTZ R73, R6, R27.reuse, -R73 ;  /* 0x0000001b06497223 */ /* 0x080fe20000010849 */
[----:B------:R-:W-:-:S03]  /*3860*/  FFMA.FTZ R14, R14, R27, R53 ;  /* 0x0000001b0e0e7223 */ /* 0x000fc60000010035 */
[----:B------:R-:W-:Y:S02]  /*3870*/  F2FP.F16.F32.PACK_AB R4, R26, R69 ;  /* 0x000000451a04723e */ /* 0x000fe400000000ff */
[----:B------:R-:W-:-:S07]  /*3880*/  F2FP.F16.F32.PACK_AB R6, R14, R73 ;  /* 0x000000490e06723e */ /* 0x000fce00000000ff */
.L_x_3366:
[----:B------:R-:W-:Y:S05]  /*3890*/  BSYNC B2 ;  /* 0x0000000000027941 */ /* 0x000fea0003800000 */
.L_x_3365:
[----:B0-----:R4:W-:Y:S02]  /*38a0*/  ST.E.128 desc[UR50][R10.64], R4 ;  /* 0x000000040a007985 */ /* 0x0019e4000c101d32 */
.L_x_3364:
[----:B------:R-:W-:Y:S05]  /*38b0*/  BSYNC B1 ;  /* 0x0000000000017941 */ /* 0x000fea0003800000 */
.L_x_3363:
        /* <DEDUP_REMOVED lines=53> */
.L_x_3368:
[----:B------:R-:W-:Y:S05]  /*3c10*/  BSYNC B1 ;  /* 0x0000000000017941 */ /* 0x000fea0003800000 */
.L_x_3367:
[----:B--2---:R2:W-:Y:S01]  /*3c20*/  ST.E.128 desc[UR50][R10.64], R4 ;  /* 0x000000040a007985 */ /* 0x0045e2000c101d32 */
[----:B------:R-:W-:Y:S05]  /*3c30*/  BRA `(.L_x_3362) ;  /* 0x0000000c00947947 */ /* 0x000fea0003800000 */
.L_x_3355:
        /* <DEDUP_REMOVED lines=38> */
[----:B------:R-:W-:Y:S01]  /*3ea0*/  IMAD.MOV.U32 R11, RZ, RZ, R25 ;  /* 0x000000ffff0b7224 */ /* 0x000fe200078e0019 */
[----:B------:R-:W-:-:S02]  /*3eb0*/  PRMT R78, R9, 0x7610, R78 ;  /* 0x00007610094e7816 */ /* 0x000fc4000000004e */
[----:B------:R-:W-:Y:S02]  /*3ec0*/  PRMT R75, R10, 0x7610, R75 ;  /* 0x000076100a4b7816 */ /* 0x000fe4000000004b */
[----:B------:R-:W-:Y:S01]  /*3ed0*/  PRMT R74, R11, 0x7610, R74 ;  /* 0x000076100b4a7816 */ /* 0x000fe2000000004a */
[----:B------:R-:W-:Y:S06]  /*3ee0*/  @!P5 BRA `(.L_x_3369) ;  /* 0x000000000004d947 */ /* 0x000fec0003800000 */
[----:B------:R-:W-:Y:S01]  /*3ef0*/  BPT.TRAP 0x1 ;  /* 0x000000040000795c */ /* 0x000fe20000300000 */
.L_x_3369:
[----:B------:R-:W-:Y:S01]  /*3f00*/  IMAD R59, R188, 0x8, R17 ;  /* 0x00000008bc3b7824 */ /* 0x000fe200078e0211 */
[----:B------:R-:W-:Y:S01]  /*3f10*/  SHF.L.U32 R66, R194, 0x1f, RZ ;  /* 0x0000001fc2427819 */ /* 0x000fe200000006ff */
[----:B------:R-:W-:Y:S03]  /*3f20*/  BSSY B1, `(.L_x_3370) ;  /* 0x0000003000017945 */ /* 0x000fe60003800000 */
[----:B------:R-:W0:Y:S02]  /*3f30*/  SYNCS.PHASECHK.TRANS64.TRYWAIT P6, [R59+URZ+0x38890], R66 ;  /* 0x038890423b0075a7 */ /* 0x000e2400080c017f */
[----:B0-----:R-:W-:Y:S05]  /*3f40*/  @!P6 BRA `(.L_x_3371) ;  /* 0x00000254008ce947 */ /* 0x001fea0003800000 */
.L_x_3714:
[----:B------:R-:W-:Y:S05]  /*3f50*/  BSYNC B1 ;  /* 0x0000000000017941 */ /* 0x000fea0003800000 */
.L_x_3370:
[----:B------:R-:W-:-:S03]  /*3f60*/  UMOV UR4, 0xffffffff ;  /* 0xffffffff00047882 */ /* 0x000fc60000000000 */
[----:B------:R-:W-:Y:S05]  /*3f70*/  BRA.DIV UR4, `(.L_x_3372) ;  /* 0x0000025604947947 */ /* 0x000fea000b800000 */
[----:B------:R1:W2:Y:S04]  /*3f80*/  SHFL.IDX PT, R68, R14, RZ, 0x1c1f ;  /* 0x001c1fff0e447589 */ /* 0x0002a800000e0000 */
[----:B------:R-:W3:Y:S02]  /*3f90*/  SHFL.IDX PT, R67, R67, RZ, 0x1c1f ;  /* 0x001c1fff43437589 */ /* 0x000ee400000e0000 */
.L_x_3718:
        /* <DEDUP_REMOVED lines=29> */
[----:B------:R-:W-:Y:S01]  /*4170*/  HADD2.F32 R9, -RZ, R71.H0_H0 ;  /* 0x20000047ff097230 */ /* 0x000fe20000004100 */
[----:B------:R-:W-:Y:S01]  /*4180*/  SHF.R.U64 R26, R26, 0x10, R27 ;  /* 0x000000101a1a7819 */ /* 0x000fe2000000121b */
[----:B------:R-:W-:Y:S02]  /*4190*/  HADD2.F32 R13, -RZ, R65.H0_H0 ;  /* 0x20000041ff0d7230 */ /* 0x000fe40000004100 */
[----:B------:R-:W-:-:S02]  /*41a0*/  HADD2.F32 R72, -RZ, R72.H0_H0 ;  /* 0x20000048ff487230 */ /* 0x000fc40000004100 */
[-C--:B------:R-:W-:Y:S01]  /*41b0*/  FMUL.FTZ R76, R9, R74.reuse ;  /* 0x0000004a094c7220 */ /* 0x080fe20000410000 */
[----:B------:R-:W-:Y:S02]  /*41c0*/  HADD2.F32 R78, -RZ, R78.H0_H0 ;  /* 0x2000004eff4e7230 */ /* 0x000fe40000004100 */
[C---:B------:R-:W-:Y:S01]  /*41d0*/  FMUL.FTZ R74, R13.reuse, R74 ;  /* 0x0000004a0d4a7220 */ /* 0x040fe20000410000 */
[----:B------:R-:W-:Y:S02]  /*41e0*/  HADD2.F32 R25, -RZ, R79.H0_H0 ;  /* 0x2000004fff197230 */ /* 0x000fe40000004100 */
[-C--:B------:R-:W-:Y:S01]  /*41f0*/  FFMA.FTZ R13, R13, R72.reuse, -R76 ;  /* 0x000000480d0d7223 */ /* 0x080fe2000001084c */
[----:B------:R-:W-:Y:S02]  /*4200*/  HADD2.F32 R76, -RZ, R75.H1_H1 ;  /* 0x3000004bff4c7230 */ /* 0x000fe40000004100 */
[----:B------:R-:W-:Y:S01]  /*4210*/  FFMA.FTZ R9, R9, R72, R74 ;  /* 0x0000004809097223 */ /* 0x000fe2000001004a */
[----:B------:R-:W-:-:S02]  /*4220*/  HADD2.F32 R72, -RZ, R71.H1_H1 ;  /* 0x30000047ff487230 */ /* 0x000fc40000004100 */
[----:B------:R-:W-:Y:S01]  /*4230*/  HADD2.F32 R71, -RZ, R73.H0_H0 ;  /* 0x20000049ff477230 */ /* 0x000fe20000004100 */
[----:B------:R-:W-:Y:S01]  /*4240*/  SHF.R.U32.HI R73, RZ, 0x10, R5 ;  /* 0x00000010ff497819 */ /* 0x000fe20000011605 */
[----:B------:R-:W-:Y:S02]  /*4250*/  HADD2.F32 R74, -RZ, R65.H1_H1 ;  /* 0x30000041ff4a7230 */ /* 0x000fe40000004100 */
[----:B------:R-:W-:Y:S02]  /*4260*/  HADD2.F32 R24, -RZ, R24.H0_H0 ;  /* 0x20000018ff187230 */ /* 0x000fe40000004100 */
[----:B------:R-:W-:Y:S02]  /*4270*/  HADD2.F32 R65, -RZ, R73.H0_H0 ;  /* 0x20000049ff417230 */ /* 0x000fe40000004100 */
[-C--:B------:R-:W-:Y:S01]  /*4280*/  FMUL.FTZ R73, R72, R71.reuse ;  /* 0x0000004748497220 */ /* 0x080fe20000410000 */
[----:B------:R-:W-:Y:S01]  /*4290*/  FMUL.FTZ R71, R74, R71 ;  /* 0x000000474a477220 */ /* 0x000fe20000410000 */
[----:B------:R-:W-:-:S02]  /*42a0*/  HADD2.F32 R4, -RZ, R4.H0_H0 ;  /* 0x20000004ff047230 */ /* 0x000fc40000004100 */
[-C--:B------:R-:W-:Y:S01]  /*42b0*/  FFMA.FTZ R74, R74, R65.reuse, -R73 ;  /* 0x000000414a4a7223 */ /* 0x080fe20000010849 */
[----:B------:R-:W-:Y:S01]  /*42c0*/  FFMA.FTZ R72, R72, R65, R71 ;  /* 0x0000004148487223 */ /* 0x000fe20000010047 */
[----:B------:R-:W-:Y:S01]  /*42d0*/  IMAD.MOV.U32 R71, RZ, RZ, R15 ;  /* 0x000000ffff477224 */ /* 0x000fe200078e000f */
[----:B------:R-:W-:Y:S01]  /*42e0*/  SHF.R.U32.HI R73, RZ, 0x10, R27 ;  /* 0x00000010ff497819 */ /* 0x000fe2000001161b */
[----:B------:R-:W-:Y:S01]  /*42f0*/  IMAD.MOV.U32 R65, RZ, RZ, R11 ;  /* 0x000000ffff417224 */ /* 0x000fe200078e000b */
[----:B------:R-:W-:Y:S02]  /*4300*/  F2FP.F16.F32.PACK_AB R13, R74, R13 ;  /* 0x0000000d4a0d723e */ /* 0x000fe400000000ff */
[----:B------:R-:W-:Y:S01]  /*4310*/  HADD2.F32 R11, -RZ, R71.H0_H0 ;  /* 0x20000047ff0b7230 */ /* 0x000fe20000004100 */
[----:B------:R-:W-:Y:S01]  /*4320*/  F2FP.F16.F32.PACK_AB R72, R72, R9 ;  /* 0x000000094848723e */ /* 0x000fe200000000ff */
[----:B------:R-:W-:Y:S02]  /*4330*/  HADD2.F32 R15, -RZ, R65.H0_H0 ;  /* 0x20000041ff0f7230 */ /* 0x000fe40000004100 */
[----:B------:R-:W-:-:S02]  /*4340*/  IMAD.MOV.U32 R9, RZ, RZ, R13 ;  /* 0x000000ffff097224 */ /* 0x000fc400078e000d */
[-C--:B------:R-:W-:Y:S01]  /*4350*/  FMUL.FTZ R82, R11, R78.reuse ;  /* 0x0000004e0b527220 */ /* 0x080fe20000410000 */
[----:B------:R-:W-:Y:S02]  /*4360*/  IMAD.MOV.U32 R13, RZ, RZ, R72 ;  /* 0x000000ffff0d7224 */ /* 0x000fe400078e0048 */
[C---:B------:R-:W-:Y:S01]  /*4370*/  FMUL.FTZ R78, R15.reuse, R78 ;  /* 0x0000004e0f4e7220 */ /* 0x040fe20000410000 */
[----:B------:R-:W-:-:S03]  /*4380*/  FFMA.FTZ R15, R15, R76, -R82 ;  /* 0x0000004c0f0f7223 */ /* 0x000fc60000010852 */
[----:B------:R-:W-:Y:S01]  /*4390*/  FFMA.FTZ R11, R11, R76, R78 ;  /* 0x0000004c0b0b7223 */ /* 0x000fe2000001004e */
[----:B------:R-:W-:Y:S02]  /*43a0*/  HADD2.F32 R78, -RZ, R71.H1_H1 ;  /* 0x30000047ff4e7230 */ /* 0x000fe40000004100 */
[----:B------:R-:W-:Y:S01]  /*43b0*/  HADD2.F32 R71, -RZ, R73.H0_H0 ;  /* 0x20000049ff477230 */ /* 0x000fe20000004100 */
[----:B------:R-:W-:Y:S01]  /*43c0*/  SHF.R.U32.HI R73, RZ, 0x10, R7 ;  /* 0x00000010ff497819 */ /* 0x000fe20000011607 */
[----:B------:R-:W-:-:S04]  /*43d0*/  HADD2.F32 R76, -RZ, R65.H1_H1 ;  /* 0x30000041ff4c7230 */ /* 0x000fc80000004100 */
[----:B------:R-:W-:Y:S02]  /*43e0*/  HADD2.F32 R65, -RZ, R73.H0_H0 ;  /* 0x20000049ff417230 */ /* 0x000fe40000004100 */
[-C--:B------:R-:W-:Y:S01]  /*43f0*/  FMUL.FTZ R73, R78, R71.reuse ;  /* 0x000000474e497220 */ /* 0x080fe20000410000 */
[----:B------:R-:W-:-:S03]  /*4400*/  FMUL.FTZ R71, R76, R71 ;  /* 0x000000474c477220 */ /* 0x000fc60000410000 */
[-C--:B------:R-:W-:Y:S01]  /*4410*/  FFMA.FTZ R76, R76, R65.reuse, -R73 ;  /* 0x000000414c4c7223 */ /* 0x080fe20000010849 */
[----:B------:R-:W-:Y:S01]  /*4420*/  FFMA.FTZ R78, R78, R65, R71 ;  /* 0x000000414e4e7223 */ /* 0x000fe20000010047 */
[----:B------:R-:W-:Y:S02]  /*4430*/  IMAD.MOV.U32 R65, RZ, RZ, R12 ;  /* 0x000000ffff417224 */ /* 0x000fe400078e000c */
[----:B------:R-:W-:Y:S01]  /*4440*/  IMAD.MOV.U32 R71, RZ, RZ, R8 ;  /* 0x000000ffff477224 */ /* 0x000fe200078e0008 */
[----:B------:R-:W-:Y:S01]  /*4450*/  F2FP.F16.F32.PACK_AB R15, R76, R15 ;  /* 0x0000000f4c0f723e */ /* 0x000fe200000000ff */
[----:B------:R-:W-:Y:S01]  /*4460*/  HADD2.F32 R73, -RZ, R75.H0_H0 ;  /* 0x2000004bff497230 */ /* 0x000fe20000004100 */
[----:B------:R-:W-:Y:S01]  /*4470*/  F2FP.F16.F32.PACK_AB R78, R78, R11 ;  /* 0x0000000b4e4e723e */ /* 0x000fe200000000ff */
[----:B------:R-:W-:Y:S02]  /*4480*/  HADD2.F32 R12, -RZ, R65.H0_H0 ;  /* 0x20000041ff0c7230 */ /* 0x000fe40000004100 */
[----:B------:R-:W-:-:S02]  /*4490*/  HADD2.F32 R8, -RZ, R71.H0_H0 ;  /* 0x20000047ff087230 */ /* 0x000fc40000004100 */
        /* <DEDUP_REMOVED lines=13> */
[----:B------:R-:W-:Y:S01]  /*4570*/  SHF.R.U64 R24, R6, 0x10, R7 ;  /* 0x0000001006187819 */ /* 0x000fe20000001207 */
[----:B------:R-:W-:Y:S02]  /*4580*/  HADD2.F32 R6, -RZ, R14.H0_H0 ;  /* 0x2000000eff067230 */ /* 0x000fe40000004100 */
[----:B------:R-:W-:Y:S01]  /*4590*/  HADD2.F32 R4, -RZ, R10.H0_H0 ;  /* 0x2000000aff047230 */ /* 0x000fe20000004100 */
[----:B------:R-:W-:Y:S01]  /*45a0*/  F2FP.F16.F32.PACK_AB R8, R5, R8 ;  /* 0x000000080508723e */ /* 0x000fe200000000ff */
[----:B------:R-:W-:Y:S02]  /*45b0*/  HADD2.F32 R7, -RZ, R77.H1_H1 ;  /* 0x3000004dff077230 */ /* 0x000fe40000004100 */
[----:B------:R-:W-:Y:S01]  /*45c0*/  FMUL.FTZ R27, R6, R65 ;  /* 0x00000041061b7220 */ /* 0x000fe20000410000 */
[----:B------:R-:W-:-:S02]  /*45d0*/  HADD2.F32 R14, -RZ, R14.H1_H1 ;  /* 0x3000000eff0e7230 */ /* 0x000fc40000004100 */
[C---:B------:R-:W-:Y:S01]  /*45e0*/  FMUL.FTZ R65, R4.reuse, R65 ;  /* 0x0000004104417220 */ /* 0x040fe20000410000 */
[----:B------:R-:W-:Y:S02]  /*45f0*/  HADD2.F32 R10, -RZ, R10.H1_H1 ;  /* 0x3000000aff0a7230 */ /* 0x000fe40000004100 */
[-C--:B------:R-:W-:Y:S01]  /*4600*/  FFMA.FTZ R4, R4, R7.reuse, -R27 ;  /* 0x0000000704047223 */ /* 0x080fe2000001081b */
[----:B------:R-:W-:Y:S02]  /*4610*/  HADD2.F32 R27, -RZ, R26.H0_H0 ;  /* 0x2000001aff1b7230 */ /* 0x000fe40000004100 */
[----:B------:R-:W-:Y:S01]  /*4620*/  FFMA.FTZ R65, R6, R7, R65 ;  /* 0x0000000706417223 */ /* 0x000fe20000010041 */
[----:B------:R-:W-:Y:S01]  /*4630*/  HADD2.F32 R7, -RZ, R24.H0_H0 ;  /* 0x20000018ff077230 */ /* 0x000fe20000004100 */
[----:B------:R-:W-:Y:S01]  /*4640*/  F2FP.F16.F32.PACK_AB R12, R25, R12 ;  /* 0x0000000c190c723e */ /* 0x000fe200000000ff */
[-C--:B------:R-:W-:Y:S01]  /*4650*/  FMUL.FTZ R71, R14, R27.reuse ;  /* 0x0000001b0e477220 */ /* 0x080fe20000410000 */
[----:B------:R-:W-:-:S03]  /*4660*/  FMUL.FTZ R27, R10, R27 ;  /* 0x0000001b0a1b7220 */ /* 0x000fc60000410000 */
[-C--:B------:R-:W-:Y:S01]  /*4670*/  FFMA.FTZ R71, R10, R7.reuse, -R71 ;  /* 0x000000070a477223 */ /* 0x080fe20000010847 */
[----:B------:R-:W-:-:S04]  /*4680*/  FFMA.FTZ R14, R14, R7, R27 ;  /* 0x000000070e0e7223 */ /* 0x000fc8000001001b */
[----:B------:R-:W-:Y:S02]  /*4690*/  F2FP.F16.F32.PACK_AB R10, R71, R4 ;  /* 0x00000004470a723e */ /* 0x000fe400000000ff */
[----:B------:R-:W-:-:S07]  /*46a0*/  F2FP.F16.F32.PACK_AB R14, R14, R65 ;  /* 0x000000410e0e723e */ /* 0x000fce00000000ff */
.L_x_3374:
[----:B------:R-:W-:Y:S05]  /*46b0*/  BSYNC B1 ;  /* 0x0000000000017941 */ /* 0x000fea0003800000 */
.L_x_3373:
        /* <DEDUP_REMOVED lines=8> */
.L_x_3354:
[----:B------:R-:W-:-:S06]  /*4740*/  UISETP.NE.AND UP0, UPT, UR47, 0x3, UPT ;  /* 0x000000032f00788c */ /* 0x000fcc000bf05270 */
[----:B------:R-:W-:-:S13]  /*4750*/  PLOP3.LUT P5, PT, PT, PT, UP0, 0x80, 0x0 ;  /* 0x000000000000781c */ /* 0x000fda0003faf008 */
[----:B------:R-:W-:Y:S05]  /*4760*/  @!P5 BRA `(.L_x_3375) ;  /* 0x000000000004d947 */ /* 0x000fea0003800000 */
[----:B------:R-:W-:Y:S01]  /*4770*/  BPT.TRAP 0x1 ;  /* 0x000000040000795c */ /* 0x000fe20000300000 */
.L_x_3375:
[----:B------:R-:W-:Y:S01]  /*4780*/  IMAD R59, R188, 0x8, R17 ;  /* 0x00000008bc3b7824 */ /* 0x000fe200078e0211 */
[----:B------:R-:W-:Y:S01]  /*4790*/  SHF.L.U32 R66, R194, 0x1f, RZ ;  /* 0x0000001fc2427819 */ /* 0x000fe200000006ff */
[----:B------:R-:W-:Y:S01]  /*47a0*/  BSSY B1, `(.L_x_3376) ;  /* 0x0000004000017945 */ /* 0x000fe20003800000 */
[----:B------:R-:W-:Y:S02]  /*47b0*/  SHF.R.S32.HI R63, RZ, 0x1f, R61 ;  /* 0x0000001fff3f7819 */ /* 0x000fe4000001143d */
[----:B------:R-:W0:Y:S02]  /*47c0*/  SYNCS.PHASECHK.TRANS64.TRYWAIT P0, [R59+URZ+0x38890], R66 ;  /* 0x038890423b0075a7 */ /* 0x000e24000800017f */
[----:B0-----:R-:W-:Y:S05]  /*47d0*/  @!P0 BRA `(.L_x_3377) ;  /* 0x0000024c00c88947 */ /* 0x001fea0003800000 */
.L_x_3719:
[----:B------:R-:W-:Y:S05]  /*47e0*/  BSYNC B1 ;  /* 0x0000000000017941 */ /* 0x000fea0003800000 */
.L_x_3376:
        /* <DEDUP_REMOVED lines=24> */
.L_x_3723:
        /* <DEDUP_REMOVED lines=16> */
[----:B------:R-:W1:Y:S04]  /*4a70*/  LDS.128 R4, [R4+0x22400] ;  /* 0x0224000004047984 */ /* 0x000e680000000c00 */
[----:B-1----:R1:W-:Y:S02]  /*4a80*/  ST.E.128 desc[UR50][R8.64], R4 ;  /* 0x0000000408007985 */ /* 0x0023e4000c101d32 */
.L_x_3362:
[----:B------:R-:W-:Y:S05]  /*4a90*/  BSYNC B0 ;  /* 0x0000000000007941 */ /* 0x000fea0003800000 */
.L_x_3353:
        /* <DEDUP_REMOVED lines=17> */
.L_x_3380:
[----:B------:R-:W-:Y:S05]  /*4bb0*/  BSYNC B0 ;  /* 0x0000000000007941 */ /* 0x000fea0003800000 */
.L_x_3379:
[----:B------:R-:W2:Y:S01]  /*4bc0*/  SYNCS.PHASECHK.TRANS64.TRYWAIT P5, [R59+URZ+0x388b0], R66 ;  /* 0x0388b0423b0075a7 */ /* 0x000ea200080a017f */
[----:B------:R-:W-:Y:S04]  /*4bd0*/  BSSY B0, `(.L_x_3381) ;  /* 0x0000002000007945 */ /* 0x000fe80003800000 */
[----:B--2---:R-:W-:Y:S05]  /*4be0*/  @!P5 BRA `(.L_x_3382) ;  /* 0x0000024c001cd947 */ /* 0x004fea0003800000 */
.L_x_3724:
[----:B------:R-:W-:Y:S05]  /*4bf0*/  BSYNC B0 ;  /* 0x0000000000007941 */ /* 0x000fea0003800000 */
.L_x_3381:
        /* <DEDUP_REMOVED lines=27> */
[----:B------:R-:W2:Y:S04]  /*4db0*/  LDL R53, [R1+0x2c] ;  /* 0x00002c0001357983 */ /* 0x000ea80000100800 */
[----:B------:R-:W2:Y:S01]  /*4dc0*/  LDL R24, [R1+0x14] ;  /* 0x0000140001187983 */ /* 0x000ea20000100800 */
[----:B------:R-:W-:Y:S01]  /*4dd0*/  ISETP.GE.AND P6, PT, R18, UR4, PT ;  /* 0x0000000412007c0c */ /* 0x000fe2000bfc6270 */
[----:B------:R-:W-:-:S02]  /*4de0*/  IMAD R8, R188, 0x8000, R47 ;  /* 0x00008000bc087824 */ /* 0x000fc400078e022f */
[----:B------:R-:W2:Y:S01]  /*4df0*/  LDL R15, [R1+0x30] ;  /* 0x00003000010f7983 */ /* 0x000ea20000100800 */
[----:B------:R-:W-:Y:S01]  /*4e00*/  LOP3.LUT P5, RZ, R213, 0x4, RZ, 0xc0, !PT ;  /* 0x00000004d5ff7812 */ /* 0x000fe200078ac0ff */
[C---:B------:R-:W-:Y:S02]  /*4e10*/  IMAD R13, R8.reuse, 0x2, R17 ;  /* 0x00000002080d7824 */ /* 0x040fe400078e0211 */
[----:B------:R-:W-:Y:S01]  /*4e20*/  VIADD R12, R8, 0x20 ;  /* 0x00000020080c7836 */ /* 0x000fe20000000000 */
[----:B------:R-:W2:Y:S01]  /*4e30*/  LDL R61, [R1+0xc] ;  /* 0x00000c00013d7983 */ /* 0x000ea20000100800 */
[----:B---3--:R-:W-:-:S03]  /*4e40*/  VIADD R14, R18, 0x40 ;  /* 0x00000040120e7836 */ /* 0x008fc60000000000 */
[----:B------:R-:W3:Y:S04]  /*4e50*/  LDL R60, [R1+0x8] ;  /* 0x00000800013c7983 */ /* 0x000ee80000100800 */
[----:B------:R-:W0:Y:S01]  /*4e60*/  @!P6 LDS.128 R4, [R13+0x400] ;  /* 0x000400000d04e984 */ /* 0x000e220000000c00 */
[----:B------:R-:W-:Y:S01]  /*4e70*/  @P5 VIADD R12, R8, 0xffffffe0 ;  /* 0xffffffe0080c5836 */ /* 0x000fe20000000000 */
[----:B-1----:R-:W-:-:S03]  /*4e80*/  @!P6 LEA R8, P5, R18, R11, 0x1 ;  /* 0x0000000b1208e211 */ /* 0x002fc600078a08ff */
[----:B------:R-:W-:Y:S01]  /*4e90*/  IMAD R12, R12, 0x2, R17 ;  /* 0x000000020c0c7824 */ /* 0x000fe200078e0211 */
[----:B----4-:R-:W-:Y:S02]  /*4ea0*/  @!P6 LEA.HI.X R9, R18, R10, R19, 0x1, P5 ;  /* 0x0000000a1209e211 */ /* 0x010fe400028f0c13 */
        /* <DEDUP_REMOVED lines=10> */
[----:B------:R-:W4:Y:S03]  /*4f50*/  LDL R52, [R1+0x10] ;  /* 0x0000100001347983 */ /* 0x000f260000100800 */
[----:B--2---:R-:W-:Y:S02]  /*4f60*/  @!P6 IMAD.X R9, R10, 0x1, R27, P5 ;  /* 0x000000010a09e824 */ /* 0x004fe400028e061b */
[----:B------:R-:W2:Y:S01]  /*4f70*/  LDL R27, [R1+0x34] ;  /* 0x00003400011b7983 */ /* 0x000ea20000100800 */
[----:B------:R-:W-:-:S03]  /*4f80*/  ISETP.GE.AND P5, PT, R14, UR4, PT ;  /* 0x000000040e007c0c */ /* 0x000fc6000bfa6270 */
[----:B0-----:R0:W-:Y:S10]  /*4f90*/  @!P6 ST.E.128 desc[UR50][R8.64], R4 ;  /* 0x000000040800e985 */ /* 0x0011f4000c101d32 */
[----:B------:R-:W1:Y:S01]  /*4fa0*/  @!P5 LDS.128 R4, [R12+0x2400] ;  /* 0x002400000c04d984 */ /* 0x000e620000000c00 */
[----:B0-----:R-:W-:-:S05]  /*4fb0*/  @!P5 LEA R8, P6, R65, R11, 0x1 ;  /* 0x0000000b4108d211 */ /* 0x001fca00078c08ff */
[----:B------:R-:W-:Y:S02]  /*4fc0*/  @!P5 IMAD.X R9, R10, 0x1, R26, P6 ;  /* 0x000000010a09d824 */ /* 0x000fe400030e061a */
[----:B------:R-:W5:Y:S01]  /*4fd0*/  LDL R26, [R1+0x38] ;  /* 0x00003800011a7983 */ /* 0x000f620000100800 */
[----:B------:R-:W-:-:S05]  /*4fe0*/  VIADD R14, R18, 0x80 ;  /* 0x00000080120e7836 */ /* 0x000fca0000000000 */
[----:B------:R-:W-:Y:S01]  /*4ff0*/  ISETP.GE.AND P6, PT, R14, UR4, PT ;  /* 0x000000040e007c0c */ /* 0x000fe2000bfc6270 */
[----:B-1----:R0:W-:-:S12]  /*5000*/  @!P5 ST.E.128 desc[UR50][R8.64], R4 ;  /* 0x000000040800d985 */ /* 0x0021d8000c101d32 */
[----:B------:R-:W1:Y:S01]  /*5010*/  @!P6 LDS.128 R4, [R13+0x4400] ;  /* 0x004400000d04e984 */ /* 0x000e620000000c00 */
[----:B0-----:R-:W-:-:S03]  /*5020*/  @!P6 LEA R8, P5, R25, R11, 0x1 ;  /* 0x0000000b1908e211 */ /* 0x001fc600078a08ff */
[----:B------:R-:W3:Y:S01]  /*5030*/  LDL R25, [R1+0x3c] ;  /* 0x00003c0001197983 */ /* 0x000ee20000100800 */
[----:B------:R-:W-:Y:S02]  /*5040*/  VIADD R14, R18, 0xa0 ;  /* 0x000000a0120e7836 */ /* 0x000fe40000000000 */
[----:B------:R-:W-:Y:S02]  /*5050*/  @!P6 IMAD.X R9, R10, 0x1, R53, P5 ;  /* 0x000000010a09e824 */ /* 0x000fe400028e0635 */
[----:B------:R-:W3:Y:S01]  /*5060*/  LDL R53, [R1+0x4] ;  /* 0x0000040001357983 */ /* 0x000ee20000100800 */
[----:B------:R-:W-:-:S03]  /*5070*/  ISETP.GE.AND P5, PT, R14, UR4, PT ;  /* 0x000000040e007c0c */ /* 0x000fc6000bfa6270 */
[----:B-1----:R0:W-:Y:S10]  /*5080*/  @!P6 ST.E.128 desc[UR50][R8.64], R4 ;  /* 0x000000040800e985 */ /* 0x0021f4000c101d32 */
[----:B------:R-:W1:Y:S01]  /*5090*/  @!P5 LDS.128 R4, [R12+0x4400] ;  /* 0x004400000c04d984 */ /* 0x000e620000000c00 */
[----:B0-----:R-:W-:-:S03]  /*50a0*/  @!P5 LEA R8, P6, R24, R11, 0x1 ;  /* 0x0000000b1808d211 */ /* 0x001fc600078c08ff */
[----:B------:R-:W3:Y:S02]  /*50b0*/  LDL R24, [R1+0x40] ;  /* 0x0000400001187983 */ /* 0x000ee40000100800 */
[----:B------:R-:W-:Y:S02]  /*50c0*/  @!P5 IMAD.X R9, R10, 0x1, R15, P6 ;  /* 0x000000010a09d824 */ /* 0x000fe400030e060f */
[----:B------:R-:W3:Y:S01]  /*50d0*/  LDL R15, [R1] ;  /* 0x00000000010f7983 */ /* 0x000ee20000100800 */
[----:B------:R-:W-:-:S05]  /*50e0*/  VIADD R14, R18, 0xc0 ;  /* 0x000000c0120e7836 */ /* 0x000fca0000000000 */
[----:B------:R-:W-:Y:S01]  /*50f0*/  ISETP.GE.AND P6, PT, R14, UR4, PT ;  /* 0x000000040e007c0c */ /* 0x000fe2000bfc6270 */
[----:B-1----:R4:W-:-:S12]  /*5100*/  @!P5 ST.E.128 desc[UR50][R8.64], R4 ;  /* 0x000000040800d985 */ /* 0x0029d8000c101d32 */
[----:B------:R-:W0:Y:S01]  /*5110*/  @!P6 LDS.128 R4, [R13+0x6400] ;  /* 0x006400000d04e984 */ /* 0x000e220000000c00 */
[----:B------:R-:W-:Y:S01]  /*5120*/  VIADD R14, R18, 0xe0 ;  /* 0x000000e0120e7836 */ /* 0x000fe20000000000 */
[----:B----4-:R-:W-:Y:S02]  /*5130*/  @!P6 LEA R8, P5, R52, R11, 0x1 ;  /* 0x0000000b3408e211 */ /* 0x010fe400078a08ff */
[----:B------:R-:W4:Y:S03]  /*5140*/  LDL R52, [R1+0x44] ;  /* 0x0000440001347983 */ /* 0x000f260000100800 */
[----:B--2---:R-:W-:Y:S02]  /*5150*/  @!P6 IMAD.X R9, R10, 0x1, R27, P5 ;  /* 0x000000010a09e824 */ /* 0x004fe400028e061b */
[----:B------:R-:W2:Y:S01]  /*5160*/  LDL R27, [R1+0x48] ;  /* 0x00004800011b7983 */ /* 0x000ea20000100800 */
[----:B------:R-:W-:-:S03]  /*5170*/  ISETP.GE.AND P5, PT, R14, UR4, PT ;  /* 0x000000040e007c0c */ /* 0x000fc6000bfa6270 */
[----:B0-----:R0:W-:Y:S10]  /*5180*/  @!P6 ST.E.128 desc[UR50][R8.64], R4 ;  /* 0x000000040800e985 */ /* 0x0011f4000c101d32 */
[----:B------:R-:W1:Y:S01]  /*5190*/  @!P5 LDS.128 R4, [R12+0x6400] ;  /* 0x006400000c04d984 */ /* 0x000e620000000c00 */
[----:B0-----:R-:W-:-:S05]  /*51a0*/  @!P5 LEA R8, P6, R61, R11, 0x1 ;  /* 0x0000000b3d08d211 */ /* 0x001fca00078c08ff */
[----:B-----5:R-:W-:Y:S02]  /*51b0*/  @!P5 IMAD.X R9, R10, 0x1, R26, P6 ;  /* 0x000000010a09d824 */ /* 0x020fe400030e061a */
[----:B------:R-:W5:Y:S01]  /*51c0*/  LDL R26, [R1+0x4c] ;  /* 0x00004c00011a7983 */ /* 0x000f620000100800 */
[----:B------:R-:W-:-:S05]  /*51d0*/  VIADD R14, R18, 0x100 ;  /* 0x00000100120e7836 */ /* 0x000fca0000000000 */
[----:B------:R-:W-:Y:S01]  /*51e0*/  ISETP.GE.AND P6, PT, R14, UR4, PT ;  /* 0x000000040e007c0c */ /* 0x000fe2000bfc6270 */
[----:B-1----:R3:W-:-:S12]  /*51f0*/  @!P5 ST.E.128 desc[UR50][R8.64], R4 ;  /* 0x000000040800d985 */ /* 0x0027d8000c101d32 */
[----:B------:R-:W0:Y:S01]  /*5200*/  @!P6 LDS.128 R4, [R13+0x8400] ;  /* 0x008400000d04e984 */ /* 0x000e220000000c00 */
[----:B---3--:R-:W-:-:S05]  /*5210*/  @!P6 LEA R8, P5, R60, R11, 0x1 ;  /* 0x0000000b3c08e211 */ /* 0x008fca00078a08ff */
[----:B------:R-:W-:Y:S02]  /*5220*/  @!P6 IMAD.X R9, R10, 0x1, R25, P5 ;  /* 0x000000010a09e824 */ /* 0x000fe400028e0619 */
[----:B------:R-:W3:Y:S01]  /*5230*/  LDL R25, [R1+0x50] ;  /* 0x0000500001197983 */ /* 0x000ee20000100800 */
[----:B------:R-:W-:-:S05]  /*5240*/  VIADD R14, R18, 0x120 ;  /* 0x00000120120e7836 */ /* 0x000fca0000000000 */
[----:B------:R-:W-:Y:S01]  /*5250*/  ISETP.GE.AND P5, PT, R14, UR4, PT ;  /* 0x000000040e007c0c */ /* 0x000fe2000bfa6270 */
[----:B0-----:R0:W-:-:S12]  /*5260*/  @!P6 ST.E.128 desc[UR50][R8.64], R4 ;  /* 0x000000040800e985 */ /* 0x0011d8000c101d32 */
[----:B------:R-:W1:Y:S01]  /*5270*/  @!P5 LDS.128 R4, [R12+0x8400] ;  /* 0x008400000c04d984 */ /* 0x000e620000000c00 */
[----:B0-----:R-:W-:-:S05]  /*5280*/  @!P5 LEA R8, P6, R53, R11, 0x1 ;  /* 0x0000000b3508d211 */ /* 0x001fca00078c08ff */
[----:B------:R-:W-:Y:S02]  /*5290*/  @!P5 IMAD.X R9, R10, 0x1, R24, P6 ;  /* 0x000000010a09d824 */ /* 0x000fe400030e0618 */
[----:B------:R-:W3:Y:S01]  /*52a0*/  LDL R24, [R1+0x54] ;  /* 0x0000540001187983 */ /* 0x000ee20000100800 */
[----:B------:R-:W-:-:S05]  /*52b0*/  VIADD R14, R18, 0x140 ;  /* 0x00000140120e7836 */ /* 0x000fca0000000000 */
[----:B------:R-:W-:Y:S01]  /*52c0*/  ISETP.GE.AND P6, PT, R14, UR4, PT ;  /* 0x000000040e007c0c */ /* 0x000fe2000bfc6270 */
[----:B-1----:R0:W-:-:S12]  /*52d0*/  @!P5 ST.E.128 desc[UR50][R8.64], R4 ;  /* 0x000000040800d985 */ /* 0x0021d8000c101d32 */
[----:B------:R-:W1:Y:S01]  /*52e0*/  @!P6 LDS.128 R4, [R13+0xa400] ;  /* 0x00a400000d04e984 */ /* 0x000e620000000c00 */
[----:B0-----:R-:W-:-:S03]  /*52f0*/  @!P6 LEA R8, P5, R15, R11, 0x1 ;  /* 0x0000000b0f08e211 */ /* 0x001fc600078a08ff */
[----:B------:R-:W3:Y:S01]  /*5300*/  LDL R15, [R1+0x58] ;  /* 0x00005800010f7983 */ /* 0x000ee20000100800 */
[----:B------:R-:W-:Y:S02]  /*5310*/  VIADD R14, R18, 0x160 ;  /* 0x00000160120e7836 */ /* 0x000fe40000000000 */
[----:B----4-:R-:W-:-:S03]  /*5320*/  @!P6 IMAD.X R9, R10, 0x1, R52, P5 ;  /* 0x000000010a09e824 */ /* 0x010fc600028e0634 */
[----:B------:R-:W-:Y:S02]  /*5330*/  ISETP.GE.AND P5, PT, R14, UR4, PT ;  /* 0x000000040e007c0c */ /* 0x000fe4000bfa6270 */
[----:B-1----:R0:W-:Y:S11]  /*5340*/  @!P6 ST.E.128 desc[UR50][R8.64], R4 ;  /* 0x000000040800e985 */ /* 0x0021f6000c101d32 */
        /* <DEDUP_REMOVED lines=25> */
[----:B0-----:R-:W-:-:S05]  /*54e0*/  @!P5 LEA R8, P6, R225, R11, 0x1 ;  /* 0x0000000be108d211 */ /* 0x001fca00078c08ff */
[----:B------:R-:W-:-:S05]  /*54f0*/  @!P5 IMAD.X R9, R10, 0x1, R15, P6 ;  /* 0x000000010a09d824 */ /* 0x000fca00030e060f */
[----:B-1----:R0:W-:Y:S03]  /*5500*/  @!P5 ST.E.128 desc[UR50][R8.64], R4 ;  /* 0x000000040800d985 */ /* 0x0021e6000c101d32 */
.L_x_3384:
[----:B------:R-:W-:Y:S05]  /*5510*/  BSYNC B0 ;  /* 0x0000000000007941 */ /* 0x000fea0003800000 */
.L_x_3383:
        /* <DEDUP_REMOVED lines=17> */
.L_x_3348:
[----:B------:R-:W-:Y:S04]  /*5630*/  BSSY B0, `(.L_x_3386) ;  /* 0x0000004000007945 */ /* 0x000fe80003800000 */
[----:B------:R-:W-:Y:S05]  /*5640*/  @P0 BRA `(.L_x_3387) ;  /* 0x0000000000080947 */ /* 0x000fea0003800000 */
[----:B------:R-:W2:Y:S02]  /*5650*/  FENCE.VIEW.ASYNC.G ;  /* 0x00000000000073c6 */ /* 0x000ea40000000100 */
[----:B--2---:R-:W-:Y:S06]  /*5660*/  BAR.ARV 0xc, 0x180 ;  /* 0x0306000000007b1d */ /* 0x004fec0000002000 */
.L_x_3387:
[----:B------:R-:W-:Y:S05]  /*5670*/  BSYNC B0 ;  /* 0x0000000000007941 */ /* 0x000fea0003800000 */
.L_x_3386:
[----:B------:R-:W-:Y:S01]  /*5680*/  UISETP.NE.AND UP0, UPT, UR37, 0x1, UPT ;  /* 0x000000012500788c */ /* 0x000fe2000bf05270 */
[----:B------:R-:W-:Y:S05]  /*5690*/  BSSY B7, `(.L_x_3388) ;  /* 0x000156b000077945 */ /* 0x000fea0003800000 */
[----:B------:R-:W-:-:S13]  /*56a0*/  PLOP3.LUT P0, PT, PT, PT, UP0, 0x80, 0x0 ;  /* 0x000000000000781c */ /* 0x000fda0003f0f008 */
[----:B------:R-:W-:Y:S05]  /*56b0*/  @!P0 BRA `(.L_x_3389) ;  /* 0x0000002400048947 */ /* 0x000fea0003800000 */
[----:B------:R-:W2:Y:S01]  /*56c0*/  LDC R0, c[0x0][0x448] ;  /* 0x00011200ff007b82 */ /* 0x000ea20000000800 */
[----:B------:R-:W-:-:S07]  /*56d0*/  VIADD R5, R197, 0x3f ;  /* 0x0000003fc5057836 */ /* 0x000fce0000000000 */
[----:B------:R-:W0:Y:S01]  /*56e0*/  LDC.64 R2, c[0x0][0xad8] ;  /* 0x0002b600ff027b82 */ /* 0x000e220000000a00 */
[----:B--2---:R-:W-:Y:S02]  /*56f0*/  ISETP.NE.AND P1, PT, R0, 0x1, PT ;  /* 0x000000010000780c */ /* 0x004fe40003f25270 */
        /* <DEDUP_REMOVED lines=19> */
.L_x_3392:
[----:B------:R-:W-:-:S13]  /*5830*/  ISETP.NE.AND P0, PT, R3, 0x1, PT ;  /* 0x000000010300780c */ /* 0x000fda0003f05270 */
[----:B------:R-:W0:Y:S02]  /*5840*/  @P0 LDC.64 R4, c[0x0][0xae0] ;  /* 0x0002b800ff040b82 */ /* 0x000e240000000a00 */
[----:B0-----:R-:W-:-:S05]  /*5850*/  @P0 IMAD.HI.U32 R4, R0, R4, RZ ;  /* 0x0000000400040227 */ /* 0x001fca00078e00ff */
[----:B------:R-:W-:-:S07]  /*5860*/  @P0 SHF.R.U32.HI R0, RZ, R5, R4 ;  /* 0x00000005ff000219 */ /* 0x000fce0000011604 */
.L_x_3393:
[----:B------:R-:W-:Y:S05]  /*5870*/  BSYNC B0 ;  /* 0x0000000000007941 */ /* 0x000fea0003800000 */
.L_x_3391:
[----:B------:R-:W-:-:S05]  /*5880*/  IMAD R5, R0, R3, R3 ;  /* 0x0000000300057224 */ /* 0x000fca00078e0203 */
[----:B------:R-:W-:-:S07]  /*5890*/  VIMNMX R2, R2, R5, PT ;  /* 0x0000000502027248 */ /* 0x000fce0003fe0100 */
.L_x_3390:
[----:B------:R-:W0:Y:S01]  /*58a0*/  @P1 LDC R0, c[0x0][0x44c] ;  /* 0x00011300ff001b82 */ /* 0x000e220000000800 */
[----:B------:R-:W-:Y:S01]  /*58b0*/  VIADD R2, R2, 0x3f ;  /* 0x0000003f02027836 */ /* 0x000fe20000000000 */
[----:B------:R-:W-:Y:S01]  /*58c0*/  ULDC UR4, c[0x0][0xad4] ;  /* 0x0002b50000047ab9 */ /* 0x000fe20000000800 */
[----:B------:R-:W-:-:S03]  /*58d0*/  IMAD.MOV.U32 R4, RZ, RZ, R197 ;  /* 0x000000ffff047224 */ /* 0x000fc600078e00c5 */
[----:B------:R-:W-:Y:S02]  /*58e0*/  SHF.R.S32.HI R5, RZ, 0x1f, R2 ;  /* 0x0000001fff057819 */ /* 0x000fe40000011402 */
[----:B------:R-:W2:Y:S02]  /*58f0*/  @P1 LDC R7, c[0x0][0x450] ;  /* 0x00011400ff071b82 */ /* 0x000ea40000000800 */
[----:B------:R-:W-:Y:S01]  /*5900*/  LEA.HI R5, R5, R2, RZ, 0x6 ;  /* 0x0000000205057211 */ /* 0x000fe200078f30ff */
[----:B0-----:R-:W-:-:S05]  /*5910*/  @P1 IMAD.HI.U32 R0, R197, R0, RZ ;  /* 0x00000000c5001227 */ /* 0x001fca00078e00ff */
[----:B--2---:R-:W-:Y:S02]  /*5920*/  @P1 SHF.R.U32.HI R4, RZ, R7, R0 ;  /* 0x00000007ff041219 */ /* 0x004fe40000011600 */
        /* <DEDUP_REMOVED lines=15> */
.L_x_3396:
[----:B------:R-:W-:-:S13]  /*5a20*/  ISETP.NE.AND P0, PT, R3, 0x1, PT ;  /* 0x000000010300780c */ /* 0x000fda0003f05270 */
[----:B------:R-:W0:Y:S02]  /*5a30*/  @P0 LDC.64 R4, c[0x0][0xae0] ;  /* 0x0002b800ff040b82 */ /* 0x000e240000000a00 */
[----:B0-----:R-:W-:-:S05]  /*5a40*/  @P0 IMAD.HI.U32 R4, R169, R4, RZ ;  /* 0x00000004a9040227 */ /* 0x001fca00078e00ff */
[----:B------:R-:W-:-:S07]  /*5a50*/  @P0 SHF.R.U32.HI R169, RZ, R5, R4 ;  /* 0x00000005ffa90219 */ /* 0x000fce0000011604 */
.L_x_3397:
[----:B------:R-:W-:Y:S05]  /*5a60*/  BSYNC B0 ;  /* 0x0000000000007941 */ /* 0x000fea0003800000 */
.L_x_3395:
[----:B------:R-:W-:-:S05]  /*5a70*/  IMAD R3, R169, R3, RZ ;  /* 0x00000003a9037224 */ /* 0x000fca00078e02ff */
[----:B------:R-:W-:-:S07]  /*5a80*/  VIMNMX R0, R0, R3, !PT ;  /* 0x0000000300007248 */ /* 0x000fce0007fe0100 */
.L_x_3394:
        /* <DEDUP_REMOVED lines=15> */
[----:B-1----:R-:W-:Y:S02]  /*5b80*/  IABS R11, R8 ;  /* 0x00000008000b7213 */ /* 0x002fe40000000000 */
[----:B------:R-:W-:-:S05]  /*5b90*/  IMAD.IADD R0, R0, 0x1, -R6 ;  /* 0x0000000100007824 */ /* 0x000fca00078e0a06 */
[----:B------:R-:W-:Y:S02]  /*5ba0*/  IABS R9, R0 ;  /* 0x0000000000097213 */ /* 0x000fe40000000000 */
[----:B------:R-:W-:-:S04]  /*5bb0*/  LOP3.LUT R0, R0, R8, RZ, 0x3c, !PT ;  /* 0x0000000800007212 */ /* 0x000fc800078e3cff */
[----:B------:R-:W-:Y:S01]  /*5bc0*/  ISETP.GE.AND P2, PT, R0, RZ, PT ;  /* 0x000000ff0000720c */ /* 0x000fe20003f46270 */
[----:B0-----:R-:W0:Y:S02]  /*5bd0*/  MUFU.RCP R4, R4 ;  /* 0x0000000400047308 */ /* 0x001e240000001000 */
[----:B0-----:R-:W-:Y:S02]  /*5be0*/  VIADD R2, R4, 0xffffffe ;  /* 0x0ffffffe04027836 */ /* 0x001fe40000000000 */
[----:B------:R-:W-:-:S04]  /*5bf0*/  IMAD.MOV R4, RZ, RZ, -R11 ;  /* 0x000000ffff047224 */ /* 0x000fc800078e0a0b */
[----:B------:R0:W4:Y:S02]  /*5c00*/  F2I.FTZ.U32.TRUNC.NTZ R3, R2 ;  /* 0x0000000200037305 */ /* 0x000124000021f000 */
[----:B0-----:R-:W-:Y:S02]  /*5c10*/  IMAD.MOV.U32 R2, RZ, RZ, RZ ;  /* 0x000000ffff027224 */ /* 0x001fe400078e00ff */
[----:B----4-:R-:W-:-:S04]  /*5c20*/  IMAD.MOV R10, RZ, RZ, -R3 ;  /* 0x000000ffff0a7224 */ /* 0x010fc800078e0a03 */
        /* <DEDUP_REMOVED lines=13> */
.L_x_3399:
[----:B------:R-:W-:Y:S05]  /*5d00*/  BSYNC B0 ;  /* 0x0000000000007941 */ /* 0x000fea0003800000 */
.L_x_3398:
        /* <DEDUP_REMOVED lines=65> */
[----:B--2---:R-:W-:-:S05]  /*6120*/  IMAD R0, R0, R3, R6 ;  /* 0x0000000300007224 */ /* 0x004fca00078e0206 */
[----:B------:R-:W-:Y:S02]  /*6130*/  VIADDMNMX R4, R0, R3, R35, PT ;  /* 0x0000000300047246 */ /* 0x000fe40003800123 */
[----:B------:R-:W-:Y:S02]  /*6140*/  CS2R R2, SRZ ;  /* 0x0000000000027805 */ /* 0x000fe4000001ff00 */
[----:B------:R-:W-:Y:S02]  /*6150*/  CS2R R34, SRZ ;  /* 0x0000000000227805 */ /* 0x000fe4000001ff00 */
[----:B------:R-:W-:-:S13]  /*6160*/  ISETP.GT.AND P1, PT, R4, R0, PT ;  /* 0x000000000400720c */ /* 0x000fda0003f24270 */
[----:B------:R-:W-:Y:S05]  /*6170*/  @!P1 BRA `(.L_x_3400) ;  /* 0x0000014800f09947 */ /* 0x000fea0003800000 */
[----:B------:R-:W2:Y:S01]  /*6180*/  LDL R5, [R1+0x6c] ;  /* 0x00006c0001057983 */ /* 0x000ea20000100800 */
[----:B------:R-:W-:Y:S02]  /*6190*/  IMAD.MOV.U32 R7, RZ, RZ, 0x40000040 ;  /* 0x40000040ff077424 */ /* 0x000fe400078e00ff */
[----:B-1----:R-:W-:Y:S01]  /*61a0*/  IMAD.MOV.U32 R11, RZ, RZ, 0x40000040 ;  /* 0x40000040ff0b7424 */ /* 0x002fe200078e00ff */
        /* <DEDUP_REMOVED lines=11> */
[----:B--2---:R0:W1:Y:S02]  /*6260*/  SHFL.IDX PT, R2, R5, RZ, 0x1f ;  /* 0x00001fff05027589 */ /* 0x00406400000e0000 */
[----:B0-----:R-:W-:-:S05]  /*6270*/  IMAD.U32 R5, RZ, RZ, UR47 ;  /* 0x0000002fff057e24 */ /* 0x001fca000f8e00ff */
[----:B------:R-:W-:Y:S02]  /*6280*/  ISETP.NE.AND P2, PT, R5, 0x3, PT ;  /* 0x000000030500780c */ /* 0x000fe40003f45270 */
[----:B-1----:R-:W-:-:S04]  /*6290*/  LEA.HI R3, R2, R2, RZ, 0x1 ;  /* 0x0000000202037211 */ /* 0x002fc800078f08ff */
[----:B------:R-:W-:-:S05]  /*62a0*/  LOP3.LUT R3, R3, 0x1fffe, RZ, 0xc0, !PT ;  /* 0x0001fffe03037812 */ /* 0x000fca00078ec0ff */
[----:B------:R-:W-:Y:S02]  /*62b0*/  IMAD.IADD R2, R2, 0x1, -R3 ;  /* 0x0000000102027824 */ /* 0x000fe400078e0a03 */
[----:B------:R-:W-:Y:S02]  /*62c0*/  VIADD R3, R17, 0x36400 ;  /* 0x0003640011037836 */ /* 0x000fe40000000000 */
[----:B------:R-:W-:-:S03]  /*62d0*/  IMAD R2, R2, 0x8000, R17 ;  /* 0x0000800002027824 */ /* 0x000fc600078e0211 */
[----:B------:R-:W-:Y:S01]  /*62e0*/  SHF.R.U32.HI R3, RZ, 0x4, R3 ;  /* 0x00000004ff037819 */ /* 0x000fe20000011603 */
[----:B------:R-:W-:-:S03]  /*62f0*/  VIADD R2, R2, 0x400 ;  /* 0x0000040002027836 */ /* 0x000fc60000000000 */
[----:B------:R-:W-:Y:S02]  /*6300*/  LOP3.LUT R3, R3, 0x3fff, RZ, 0xc0, !PT ;  /* 0x00003fff03037812 */ /* 0x000fe400078ec0ff */
[----:B------:R-:W-:-:S04]  /*6310*/  SHF.R.U32.HI R2, RZ, 0x4, R2 ;  /* 0x00000004ff027819 */ /* 0x000fc80000011602 */
[----:B------:R-:W-:-:S04]  /*6320*/  LOP3.LUT R2, R2, 0x3fff, RZ, 0xc0, !PT ;  /* 0x00003fff02027812 */ /* 0x000fc800078ec0ff */
[----:B------:R-:W-:Y:S02]  /*6330*/  LOP3.LUT R14, R2, 0x2000000, RZ, 0xfc, !PT ;  /* 0x02000000020e7812 */ /* 0x000fe400078efcff */
[----:B------:R-:W-:Y:S01]  /*6340*/  LOP3.LUT R2, R3, 0x10000, RZ, 0xfc, !PT ;  /* 0x0001000003027812 */ /* 0x000fe200078efcff */
[----:B------:R-:W-:Y:S02]  /*6350*/  IMAD.MOV.U32 R3, RZ, RZ, 0x40000040 ;  /* 0x40000040ff037424 */ /* 0x000fe400078e00ff */
[----:B------:R-:W-:Y:S01]  /*6360*/  IMAD R6, R22, 0x1000, R14 ;  /* 0x0000100016067824 */ /* 0x000fe200078e020e */
[----:B------:R-:W-:Y:S02]  /*6370*/  R2UR UR12, R2 ;  /* 0x00000000020c72ca */ /* 0x000fe400000e0000 */
[----:B------:R-:W-:Y:S01]  /*6380*/  R2UR UR13, R3 ;  /* 0x00000000030d72ca */ /* 0x000fe200000e0000 */
[C---:B----4-:R-:W-:Y:S01]  /*6390*/  VIADD R10, R6.reuse, 0x100 ;  /* 0x00000100060a7836 */ /* 0x050fe20000000000 */
[C---:B------:R-:W-:Y:S01]  /*63a0*/  R2UR UR14, R6.reuse ;  /* 0x00000000060e72ca */ /* 0x040fe200000e0000 */
[----:B------:R-:W-:-:S02]  /*63b0*/  VIADD R8, R6, 0x80 ;  /* 0x0000008006087836 */ /* 0x000fc40000000000 */
        /* <DEDUP_REMOVED lines=30> */
.L_x_3401:
        /* <DEDUP_REMOVED lines=8> */
[----:B------:R-:W-:-:S07]  /*6620*/  IMAD.MOV.U32 R15, RZ, RZ, R4 ;  /* 0x000000ffff0f7224 */ /* 0x000fce00078e0004 */
.L_x_3405:
[----:B------:R-:W-:Y:S01]  /*6630*/  BAR.SYNC.DEFER_BLOCKING 0xe, 0x100 ;  /* 0x0384000000007b1d */ /* 0x000fe20000010000 */
[----:B-1----:R-:W-:Y:S01]  /*6640*/  IMAD R4, R22, 0x40, R196 ;  /* 0x0000004016047824 */ /* 0x002fe200078e02c4 */
[----:B------:R-:W-:Y:S01]  /*6650*/  R2UR UR4, R2 ;  /* 0x00000000020472ca */ /* 0x000fe200000e0000 */
[----:B------:R-:W-:Y:S01]  /*6660*/  VIADD R22, R22, 0x1 ;  /* 0x0000000116167836 */ /* 0x000fe20000000000 */
[----:B------:R-:W-:Y:S01]  /*6670*/  R2UR UR5, R3 ;  /* 0x00000000030572ca */ /* 0x000fe200000e0000 */
[----:B------:R-:W-:Y:S02]  /*6680*/  IMAD R4, R4, 0x4, R17 ;  /* 0x0000000404047824 */ /* 0x000fe400078e0211 */
[----:B------:R-:W-:Y:S01]  /*6690*/  IMAD.MOV.U32 R13, RZ, RZ, 0x40000040 ;  /* 0x40000040ff0d7424 */ /* 0x000fe200078e00ff */
[----:B------:R-:W-:-:S04]  /*66a0*/  ISETP.NE.AND P0, PT, R22, 0x2, PT ;  /* 0x000000021600780c */ /* 0x000fc80003f05270 */
[----:B------:R-:W-:Y:S01]  /*66b0*/  SEL R22, R22, RZ, P0 ;  /* 0x000000ff16167207 */ /* 0x000fe20000000000 */
[----:B0-----:R-:W0:Y:S04]  /*66c0*/  LDS R5, [R4+0x38400] ;  /* 0x0384000004057984 */ /* 0x001e280000000800 */
        /* <DEDUP_REMOVED lines=156> */
[----:B------:R-:W-:Y:S01]  /*7090*/  R2UR UR6, R4 ;  /* 0x00000000040672ca */ /* 0x000fe200000e0000 */
[----:B------:R-:W-:Y:S01]  /*70a0*/  IMAD.MOV.U32 R4, RZ, RZ, R15 ;  /* 0x000000ffff047224 */ /* 0x000fe200078e000f */
[----:B------:R-:W-:Y:S01]  /*70b0*/  R2UR UR7, R5 ;  /* 0x00000000050772ca */ /* 0x000fe200000e0000 */
[----:B------:R-:W-:Y:S01]  /*70c0*/  VIADD R15, R15, 0xffffffff ;  /* 0xffffffff0f0f7836 */ /* 0x000fe20000000000 */
[----:B------:R-:W-:Y:S02]  /*70d0*/  R2UR UR4, R6 ;  /* 0x00000000060472ca */ /* 0x000fe400000e0000 */
[----:B------:R-:W-:Y:S02]  /*70e0*/  R2UR UR5, R7 ;  /* 0x00000000070572ca */ /* 0x000fe400000e0000 */
[----:B------:R-:W-:Y:S02]  /*70f0*/  ISETP.GT.AND P1, PT, R4, R0, PT ;  /* 0x000000000400720c */ /* 0x000fe40003f24270 */
[----:B------:R-:W-:-:S04]  /*7100*/  SEL R4, RZ, 0x1, P0 ;  /* 0x00000001ff047807 */ /* 0x000fc80000000000 */
[----:B------:R-:W-:Y:S01]  /*7110*/  LOP3.LUT R23, R23, R4, RZ, 0x3c, !PT ;  /* 0x0000000417177212 */ /* 0x000fe200078e3cff */
[----:B------:R-:W-:Y:S02]  /*7120*/  WARPGROUP.DEPBAR.LE gsb0, 0x0 ;  /* 0x00008000000079c5 */ /* 0x000fe40000010000 */
[----:B------:R-:W-:-:S10]  /*7130*/  WARPGROUP.ARRIVE ;  /* 0x00000000000079c5 */ /* 0x000fd40000000000 */
[----:B------:R-:W-:Y:S03]  /*7140*/  HGMMA.64x256x16.F32 R24, gdesc[UR4].tnspB, R24, gsb0 ;  /* 0x43e00000041879f0 */ /* 0x000fe60008000818 */
[----:B------:R-:W-:Y:S02]  /*7150*/  WARPGROUP.DEPBAR.LE gsb0, 0x0 ;  /* 0x00008000000079c5 */ /* 0x000fe40000010000 */
[----:B------:R-:W-:Y:S06]  /*7160*/  BAR.ARV 0xf, 0x100 ;  /* 0x03c4000000007b1d */ /* 0x000fec0000002000 */
[----:B------:R-:W-:Y:S05]  /*7170*/  @!P2 BRA `(.L_x_3404) ;  /* 0x000000000004a947 */ /* 0x000fea0003800000 */
[----:B------:R-:W-:Y:S01]  /*7180*/  BPT.TRAP 0x1 ;  /* 0x000000040000795c */ /* 0x000fe20000300000 */
.L_x_3404:
[----:B------:R-:W-:-:S04]  /*7190*/  IMAD R4, R22, 0x8, R17 ;  /* 0x0000000816047824 */ /* 0x000fc800078e0211 */
[----:B------:R-:W-:-:S05]  /*71a0*/  VIADD R4, R4, 0x38860 ;  /* 0x0003886004047836 */ /* 0x000fca0000000000 */
[----:B------:R-:W-:-:S04]  /*71b0*/  PRMT R4, R187, 0x654, R4 ;  /* 0x00000654bb047816 */ /* 0x000fc80000000004 */
[----:B------:R1:W-:Y:S01]  /*71c0*/  SYNCS.ARRIVE.TRANS64.RED.A1T0 RZ, [R4+URZ], RZ ;  /* 0x000000ff04ff79a7 */ /* 0x0003e2000810043f */
[----:B------:R-:W-:Y:S05]  /*71d0*/  @P1 BRA `(.L_x_3405) ;  /* 0xfffffff400141947 */ /* 0x000fea000383ffff */
.L_x_3403:
[----:B------:R-:W-:Y:S05]  /*71e0*/  BSYNC B0 ;  /* 0x0000000000007941 */ /* 0x000fea0003800000 */
.L_x_3402:
        /* <DEDUP_REMOVED lines=8> */
[----:B------:R-:W2:Y:S04]  /*7270*/  LDS R0, [R17+0x38400] ;  /* 0x0384000011007984 */ /* 0x000ea80000000800 */
[----:B------:R-:W3:Y:S01]  /*7280*/  LDS R17, [R17+0x38420] ;  /* 0x0384200011117984 */ /* 0x000ee20000000800 */
        /* <DEDUP_REMOVED lines=65> */
[-C--:B---3--:R-:W-:Y:S01]  /*76a0*/  FMUL.FTZ R26, R26, R17.reuse ;  /* 0x000000111a1a7220 */ /* 0x088fe20000410000 */
        /* <DEDUP_REMOVED lines=64> */
[----:B------:R-:W-:Y:S06]  /*7ab0*/  BAR.ARV 0xf, 0x100 ;  /* 0x03c4000000007b1d */ /* 0x000fec0000002000 */
[----:B------:R-:W-:Y:S05]  /*7ac0*/  BRA `(.L_x_3400) ;  /* 0x00000130009c7947 */ /* 0x000fea0003800000 */
.L_x_3389:
        /* <DEDUP_REMOVED lines=23> */
.L_x_3408:
[----:B------:R-:W-:-:S13]  /*7c40*/  ISETP.NE.AND P0, PT, R3, 0x1, PT ;  /* 0x000000010300780c */ /* 0x000fda0003f05270 */
[----:B------:R-:W0:Y:S02]  /*7c50*/  @P0 LDC.64 R4, c[0x0][0xae0] ;  /* 0x0002b800ff040b82 */ /* 0x000e240000000a00 */
[----:B0-----:R-:W-:-:S05]  /*7c60*/  @P0 IMAD.HI.U32 R4, R0, R4, RZ ;  /* 0x0000000400040227 */ /* 0x001fca00078e00ff */
[----:B------:R-:W-:-:S07]  /*7c70*/  @P0 SHF.R.U32.HI R0, RZ, R5, R4 ;  /* 0x00000005ff000219 */ /* 0x000fce0000011604 */
.L_x_3409:
[----:B------:R-:W-:Y:S05]  /*7c80*/  BSYNC B0 ;  /* 0x0000000000007941 */ /* 0x000fea0003800000 */
.L_x_3407:
[----:B------:R-:W-:-:S05]  /*7c90*/  IMAD R5, R0, R3, R3 ;  /* 0x0000000300057224 */ /* 0x000fca00078e0203 */
[----:B------:R-:W-:-:S07]  /*7ca0*/  VIMNMX R2, R2, R5, PT ;  /* 0x0000000502027248 */ /* 0x000fce0003fe0100 */
.L_x_3406:
        /* <DEDUP_REMOVED lines=24> */
.L_x_3412:
[----:B------:R-:W-:-:S13]  /*7e30*/  ISETP.NE.AND P0, PT, R3, 0x1, PT ;  /* 0x000000010300780c */ /* 0x000fda0003f05270 */
[----:B------:R-:W0:Y:S02]  /*7e40*/  @P0 LDC.64 R4, c[0x0][0xae0] ;  /* 0x0002b800ff040b82 */ /* 0x000e240000000a00 */
[----:B0-----:R-:W-:-:S05]  /*7e50*/  @P0 IMAD.HI.U32 R4, R2, R4, RZ ;  /* 0x0000000402040227 */ /* 0x001fca00078e00ff */
[----:B------:R-:W-:-:S07]  /*7e60*/  @P0 SHF.R.U32.HI R2, RZ, R5, R4 ;  /* 0x00000005ff020219 */ /* 0x000fce0000011604 */
.L_x_3413:
[----:B------:R-:W-:Y:S05]  /*7e70*/  BSYNC B0 ;  /* 0x0000000000007941 */ /* 0x000fea0003800000 */
.L_x_3411:
[----:B------:R-:W-:-:S05]  /*7e80*/  IMAD R3, R2, R3, RZ ;  /* 0x0000000302037224 */ /* 0x000fca00078e02ff */
[----:B------:R-:W-:-:S07]  /*7e90*/  VIMNMX R0, R0, R3, !PT ;  /* 0x0000000300007248 */ /* 0x000fce0007fe0100 */
.L_x_3410:
        /* <DEDUP_REMOVED lines=20> */
[----:B------:R0:W2:Y:S02]  /*7fe0*/  F2I.FTZ.U32.TRUNC.NTZ R3, R2 ;  /* 0x0000000200037305 */ /* 0x0000a4000021f000 */
[----:B0-----:R-:W-:Y:S02]  /*7ff0*/  IMAD.MOV.U32 R2, RZ, RZ, RZ ;  /* 0x000000ffff027224 */ /* 0x001fe400078e00ff */
[----:B--2---:R-:W-:-:S04]  /*8000*/  IMAD.MOV R8, RZ, RZ, -R3 ;  /* 0x000000ffff087224 */ /* 0x004fc800078e0a03 */
        /* <DEDUP_REMOVED lines=17> */
.L_x_3415:
[----:B------:R-:W-:Y:S05]  /*8120*/  BSYNC B0 ;  /* 0x0000000000007941 */ /* 0x000fea0003800000 */
.L_x_3414:
        /* <DEDUP_REMOVED lines=75> */
[----:B------:R-:W-:Y:S01]  /*85e0*/  LOP3.LUT R3, R2, 0x1fffe, RZ, 0xc0, !PT ;  /* 0x0001fffe02037812 */ /* 0x000fe200078ec0ff */
[----:B------:R-:W-:-:S04]  /*85f0*/  VIADD R2, R17, 0x36400 ;  /* 0x0003640011027836 */ /* 0x000fc80000000000 */
[----:B------:R-:W-:Y:S01]  /*8600*/  IMAD.IADD R0, R0, 0x1, -R3 ;  /* 0x0000000100007824 */ /* 0x000fe200078e0a03 */
[----:B------:R-:W-:-:S03]  /*8610*/  LOP3.LUT P0, RZ, R2, 0x3ff, RZ, 0xc0, !PT ;  /* 0x000003ff02ff7812 */ /* 0x000fc6000780c0ff */
[----:B------:R-:W-:-:S04]  /*8620*/  IMAD R0, R0, 0x8000, R17 ;  /* 0x0000800000007824 */ /* 0x000fc800078e0211 */
        /* <DEDUP_REMOVED lines=21> */
.L_x_3417:
[----:B------:R-:W-:Y:S05]  /*8780*/  BSYNC B6 ;  /* 0x0000000000067941 */ /* 0x000fea0003800000 */
.L_x_3416:
        /* <DEDUP_REMOVED lines=13> */
.L_x_3421:
[----:B--2---:R2:W3:Y:S02]  /*8860*/  SYNCS.PHASECHK.TRANS64.TRYWAIT P0, [R17+URZ+0x38800], R2 ;  /* 0x03880002110075a7 */ /* 0x0044e4000800017f */
[----:B---3--:R-:W-:Y:S05]  /*8870*/  @!P0 NANOSLEEP.SYNCS 0x989680 ;  /* 0x009896800000895d */ /* 0x008fea0003900000 */
[----:B------:R-:W3:Y:S02]  /*8880*/  @!P0 SYNCS.PHASECHK.TRANS64 P0, [R17+URZ+0x38800], R2 ;  /* 0x03880002110085a7 */ /* 0x000ee4000800007f */
[----:B---3--:R-:W-:Y:S05]  /*8890*/  @!P0 BRA `(.L_x_3421) ;  /* 0xfffffffc00f08947 */ /* 0x008fea000383ffff */
.L_x_3420:
[----:B------:R-:W-:Y:S05]  /*88a0*/  BSYNC B0 ;  /* 0x0000000000007941 */ /* 0x000fea0003800000 */
.L_x_3419:
[----:B------:R-:W-:Y:S05]  /*88b0*/  BRA `(.L_x_3422) ;  /* 0x0000002c00387947 */ /* 0x000fea0003800000 */
.L_x_3418:
        /* <DEDUP_REMOVED lines=31> */
.L_x_3424:
[----:B------:R-:W-:Y:S05]  /*8ab0*/  BSYNC B6 ;  /* 0x0000000000067941 */ /* 0x000fea0003800000 */
.L_x_3423:
        /* <DEDUP_REMOVED lines=36> */
[----:B----4-:R-:W-:Y:S02]  /*8d00*/  LEA.HI.X R10, R24, UR5, R5, 0x1, P0 ;  /* 0x00000005180a7c11 */ /* 0x010fe400080f0c05 */
[----:B------:R-:W-:Y:S01]  /*8d10*/  LEA.HI.X R80, R80, UR7, R3, 0x1, P1 ;  /* 0x0000000750507c11 */ /* 0x000fe200088f0c03 */
[----:B------:R-:W-:Y:S06]  /*8d20*/  BRA.DIV UR4, `(.L_x_3427) ;  /* 0x0000020a04e07947 */ /* 0x000fec000b800000 */
[----:B------:R0:W2:Y:S04]  /*8d30*/  SHFL.IDX PT, R0, R10, RZ, 0x1c1f ;  /* 0x001c1fff0a007589 */ /* 0x0000a800000e0000 */
[----:B------:R0:W3:Y:S04]  /*8d40*/  SHFL.IDX PT, R5, R9, RZ, 0x1c1f ;  /* 0x001c1fff09057589 */ /* 0x0000e800000e0000 */
[----:B------:R0:W4:Y:S04]  /*8d50*/  SHFL.IDX PT, R8, R80, RZ, 0x1c1f ;  /* 0x001c1fff50087589 */ /* 0x00012800000e0000 */
[----:B------:R0:W0:Y:S02]  /*8d60*/  SHFL.IDX PT, R6, R30, RZ, 0x1c1f ;  /* 0x001c1fff1e067589 */ /* 0x00002400000e0000 */
.L_x_3730:
        /* <DEDUP_REMOVED lines=17> */
[C---:B-1----:R-:W-:Y:S02]  /*8e80*/  @!P3 SHF.L.U64.HI R11, R221.reuse, 0x1, R12 ;  /* 0x00000001dd0bb819 */ /* 0x042fe4000001020c */
[----:B------:R-:W-:Y:S01]  /*8e90*/  @!P3 IMAD.SHL.U32 R4, R221, 0x2, RZ ;  /* 0x00000002dd04b824 */ /* 0x000fe200078e00ff */
        /* <DEDUP_REMOVED lines=12> */
.L_x_3429:
[----:B------:R-:W-:Y:S05]  /*8f60*/  BSYNC B1 ;  /* 0x0000000000017941 */ /* 0x000fea0003800000 */
.L_x_3428:
[----:B0----5:R-:W-:Y:S01]  /*8f70*/  IMAD.MOV.U32 R2, RZ, RZ, R27 ;  /* 0x000000ffff027224 */ /* 0x021fe200078e001b */
[----:B------:R-:W-:Y:S01]  /*8f80*/  UMOV UR4, 0xffffffff ;  /* 0xffffffff00047882 */ /* 0x000fe20000000000 */
[----:B------:R-:W-:Y:S02]  /*8f90*/  IMAD.MOV.U32 R3, RZ, RZ, R24 ;  /* 0x000000ffff037224 */ /* 0x000fe400078e0018 */
[----:B------:R-:W-:Y:S02]  /*8fa0*/  IMAD.MOV.U32 R4, RZ, RZ, R25 ;  /* 0x000000ffff047224 */ /* 0x000fe400078e0019 */
[----:B--2---:R-:W-:Y:S01]  /*8fb0*/  IMAD.MOV.U32 R0, RZ, RZ, R26 ;  /* 0x000000ffff007224 */ /* 0x004fe200078e001a */
[----:B------:R-:W-:Y:S01]  /*8fc0*/  PRMT R42, R2, 0x5410, R3 ;  /* 0x00005410022a7816 */ /* 0x000fe20000000003 */
[----:B------:R-:W-:Y:S01]  /*8fd0*/  IMAD.MOV.U32 R2, RZ, RZ, R29 ;  /* 0x000000ffff027224 */ /* 0x000fe200078e001d */
[----:B------:R-:W-:Y:S01]  /*8fe0*/  PRMT R43, R4, 0x7610, R43 ;  /* 0x00007610042b7816 */ /* 0x000fe2000000002b */
[----:B------:R-:W-:Y:S01]  /*8ff0*/  IMAD.MOV.U32 R3, RZ, RZ, R20 ;  /* 0x000000ffff037224 */ /* 0x000fe200078e0014 */
[----:B------:R-:W-:Y:S01]  /*9000*/  PRMT R36, R0, 0x7610, R36 ;  /* 0x0000761000247816 */ /* 0x000fe20000000024 */
[----:B------:R-:W-:Y:S01]  /*9010*/  IMAD.MOV.U32 R4, RZ, RZ, R21 ;  /* 0x000000ffff047224 */ /* 0x000fe200078e0015 */
[----:B------:R-:W-:Y:S01]  /*9020*/  PRMT R43, R43, 0x5410, R2 ;  /* 0x000054102b2b7816 */ /* 0x000fe20000000002 */
[----:B------:R-:W-:-:S03]  /*9030*/  IMAD.MOV.U32 R0, RZ, RZ, R28 ;  /* 0x000000ffff007224 */ /* 0x000fc600078e001c */
[----:B------:R-:W-:Y:S02]  /*9040*/  PRMT R44, R3, 0x5410, R4 ;  /* 0x00005410032c7816 */ /* 0x000fe40000000004 */
[----:B------:R-:W-:Y:S02]  /*9050*/  CS2R R2, SRZ ;  /* 0x0000000000027805 */ /* 0x000fe4000001ff00 */
[----:B------:R-:W-:Y:S01]  /*9060*/  PRMT R36, R36, 0x5410, R0 ;  /* 0x0000541024247816 */ /* 0x000fe20000000000 */
[----:B------:R-:W-:Y:S06]  /*9070*/  BRA.DIV UR4, `(.L_x_3430) ;  /* 0x0000020a04807947 */ /* 0x000fec000b800000 */
[----:B---3--:R0:W2:Y:S04]  /*9080*/  SHFL.IDX PT, R5, R10, 0x1, 0x1c1f ;  /* 0x003c1f000a057f89 */ /* 0x0080a800000e0000 */
[----:B------:R0:W3:Y:S04]  /*9090*/  SHFL.IDX PT, R4, R9, 0x1, 0x1c1f ;  /* 0x003c1f0009047f89 */ /* 0x0000e800000e0000 */
[----:B------:R0:W0:Y:S04]  /*90a0*/  SHFL.IDX PT, R7, R80, 0x1, 0x1c1f ;  /* 0x003c1f0050077f89 */ /* 0x00002800000e0000 */
[----:B------:R0:W0:Y:S02]  /*90b0*/  SHFL.IDX PT, R14, R30, 0x1, 0x1c1f ;  /* 0x003c1f001e0e7f89 */ /* 0x00002400000e0000 */
.L_x_3736:
[----:B------:R-:W5:Y:S01]  /*90c0*/  LDL R6, [R1+0x68] ;  /* 0x0000680001067983 */ /* 0x000f620000100800 */
[----:B------:R-:W-:Y:S01]  /*90d0*/  VIADD R33, R33, 0x20 ;  /* 0x0000002021217836 */ /* 0x000fe20000000000 */
[----:B------:R-:W-:Y:S01]  /*90e0*/  BSSY B1, `(.L_x_3431) ;  /* 0x0000023000017945 */ /* 0x000fe20003800000 */
[----:B------:R-:W-:Y:S01]  /*90f0*/  IMAD.SHL.U32 R31, R213, 0x40, RZ ;  /* 0x00000040d51f7824 */ /* 0x000fe200078e00ff */
[----:B0---4-:R-:W-:Y:S02]  /*9100*/  CS2R R8, SRZ ;  /* 0x0000000000087805 */ /* 0x011fe4000001ff00 */
[----:B------:R-:W-:Y:S02]  /*9110*/  CS2R R12, SRZ ;  /* 0x00000000000c7805 */ /* 0x000fe4000001ff00 */
[----:B------:R-:W-:Y:S02]  /*9120*/  ISETP.GE.AND P0, PT, R33, R32, PT ;  /* 0x000000202100720c */ /* 0x000fe40003f06270 */
[----:B-1----:R-:W-:-:S02]  /*9130*/  CS2R R10, SRZ ;  /* 0x00000000000a7805 */ /* 0x002fc4000001ff00 */
        /* <DEDUP_REMOVED lines=12> */
[----:B------:R-:W-:-:S06]  /*9200*/  IMAD.MOV.U32 R8, RZ, RZ, R14 ;  /* 0x000000ffff087224 */ /* 0x000fcc00078e000e */
[C---:B------:R-:W-:Y:S01]  /*9210*/  @!P3 IMAD.SHL.U32 R9, R221.reuse, 0x2, RZ ;  /* 0x00000002dd09b824 */ /* 0x040fe200078e00ff */
[----:B------:R-:W-:Y:S01]  /*9220*/  @!P3 SHF.L.U64.HI R30, R221, 0x1, R30 ;  /* 0x00000001dd1eb819 */ /* 0x000fe2000001021e */
[----:B------:R-:W-:-:S03]  /*9230*/  @!P2 IMAD.WIDE R2, R192, 0x2, R2 ;  /* 0x00000002c002a825 */ /* 0x000fc600078e0202 */
[-C--:B------:R-:W-:Y:S02]  /*9240*/  @!P3 IADD3 R4, P0, R4, R9.reuse, RZ ;  /* 0x000000090404b210 */ /* 0x080fe40007f1e0ff */
[----:B------:R-:W-:Y:S01]  /*9250*/  @!P3 IADD3 R6, P1, R14, R9, RZ ;  /* 0x000000090e06b210 */ /* 0x000fe20007f3e0ff */
[----:B------:R-:W-:Y:S01]  /*9260*/  IMAD.MOV.U32 R9, RZ, RZ, R7 ;  /* 0x000000ffff097224 */ /* 0x000fe200078e0007 */
[----:B------:R0:W5:Y:S01]  /*9270*/  @!P2 LD.E.64 R12, desc[UR50][R2.64] ;  /* 0x00000032020ca980 */ /* 0x000162000c101b00 */
[----:B------:R-:W-:Y:S01]  /*9280*/  CS2R R10, SRZ ;  /* 0x00000000000a7805 */ /* 0x000fe2000001ff00 */
[----:B------:R-:W-:Y:S02]  /*9290*/  @!P3 IMAD.X R5, R5, 0x1, R30, P0 ;  /* 0x000000010505b824 */ /* 0x000fe400000e061e */
[----:B------:R-:W-:Y:S01]  /*92a0*/  @!P2 IMAD.WIDE R14, R192, 0x2, R8 ;  /* 0x00000002c00ea825 */ /* 0x000fe200078e0208 */
[----:B------:R-:W-:Y:S02]  /*92b0*/  CS2R R8, SRZ ;  /* 0x0000000000087805 */ /* 0x000fe4000001ff00 */
[----:B------:R1:W5:Y:S01]  /*92c0*/  @!P3 LD.E.64 R10, desc[UR50][R4.64] ;  /* 0x00000032040ab980 */ /* 0x000362000c101b00 */
[----:B------:R-:W-:Y:S01]  /*92d0*/  @!P3 IMAD.X R7, R7, 0x1, R30, P1 ;  /* 0x000000010707b824 */ /* 0x000fe200008e061e */
[----:B0-----:R-:W-:-:S04]  /*92e0*/  CS2R R2, SRZ ;  /* 0x0000000000027805 */ /* 0x001fc8000001ff00 */
[----:B------:R1:W5:Y:S04]  /*92f0*/  @!P3 LD.E.64 R8, desc[UR50][R6.64] ;  /* 0x000000320608b980 */ /* 0x000368000c101b00 */
[----:B------:R1:W5:Y:S02]  /*9300*/  @!P2 LD.E.64 R2, desc[UR50][R14.64] ;  /* 0x000000320e02a980 */ /* 0x000364000c101b00 */
.L_x_3432:
[----:B------:R-:W-:Y:S05]  /*9310*/  BSYNC B1 ;  /* 0x0000000000017941 */ /* 0x000fea0003800000 */
.L_x_3431:
[----:B------:R-:W0:Y:S01]  /*9320*/  SYNCS.PHASECHK.TRANS64.TRYWAIT P0, [R17+URZ+0x38800], R34 ;  /* 0x03880022110075a7 */ /* 0x000e22000800017f */
[----:B------:R-:W-:Y:S01]  /*9330*/  LOP3.LUT R31, R31, 0x1c0, RZ, 0xc0, !PT ;  /* 0x000001c01f1f7812 */ /* 0x000fe200078ec0ff */
[----:B-1---5:R-:W-:Y:S01]  /*9340*/  IMAD.MOV.U32 R6, RZ, RZ, R2 ;  /* 0x000000ffff067224 */ /* 0x022fe200078e0002 */
[----:B------:R-:W-:Y:S01]  /*9350*/  VIADDMNMX R30, R32, -R197, 0x40, PT ;  /* 0x00000040201e7446 */ /* 0x000fe200038009c5 */
[----:B------:R-:W-:Y:S01]  /*9360*/  IMAD.MOV.U32 R14, RZ, RZ, R12 ;  /* 0x000000ffff0e7224 */ /* 0x000fe200078e000c */
[----:B---3--:R-:W-:Y:S01]  /*9370*/  LOP3.LUT R4, R31, 0x18, R18, 0xf8, !PT ;  /* 0x000000181f047812 */ /* 0x008fe200078ef812 */
[----:B------:R-:W-:Y:S01]  /*9380*/  IMAD.MOV.U32 R7, RZ, RZ, R9 ;  /* 0x000000ffff077224 */ /* 0x000fe200078e0009 */
[----:B------:R-:W-:Y:S01]  /*9390*/  SHF.R.U32.HI R31, RZ, 0x3, R31 ;  /* 0x00000003ff1f7819 */ /* 0x000fe2000001161f */
[----:B------:R-:W-:Y:S01]  /*93a0*/  BSSY B1, `(.L_x_3433) ;  /* 0x0000013000017945 */ /* 0x000fe20003800000 */
[----:B------:R-:W-:Y:S01]  /*93b0*/  PRMT R45, R6, 0x7610, R45 ;  /* 0x00007610062d7816 */ /* 0x000fe2000000002d */
[----:B------:R-:W-:Y:S01]  /*93c0*/  IMAD.MOV.U32 R6, RZ, RZ, R8 ;  /* 0x000000ffff067224 */ /* 0x000fe200078e0008 */
[----:B--2---:R-:W-:Y:S01]  /*93d0*/  LOP3.LUT R5, R4, R31, RZ, 0x3c, !PT ;  /* 0x0000001f04057212 */ /* 0x004fe200078e3cff */
[----:B------:R-:W-:Y:S01]  /*93e0*/  IMAD.MOV.U32 R4, RZ, RZ, R3 ;  /* 0x000000ffff047224 */ /* 0x000fe200078e0003 */
[----:B------:R-:W-:-:S02]  /*93f0*/  PRMT R31, R7, 0x7610, R31 ;  /* 0x00007610071f7816 */ /* 0x000fc4000000001f */
[----:B------:R-:W-:Y:S01]  /*9400*/  PRMT R46, R6, 0x5410, R14 ;  /* 0x00005410062e7816 */ /* 0x000fe2000000000e */
[----:B------:R-:W-:Y:S01]  /*9410*/  IMAD.MOV.U32 R6, RZ, RZ, R10 ;  /* 0x000000ffff067224 */ /* 0x000fe200078e000a */
[----:B------:R-:W-:Y:S01]  /*9420*/  PRMT R45, R45, 0x5410, R4 ;  /* 0x000054102d2d7816 */ /* 0x000fe20000000004 */
[----:B------:R-:W-:Y:S01]  /*9430*/  IMAD R4, R224, 0x200, R5 ;  /* 0x00000200e0047824 */ /* 0x000fe200078e0205 */
[----:B------:R-:W-:Y:S01]  /*9440*/  LOP3.LUT P2, RZ, R213, 0x4, RZ, 0xc0, !PT ;  /* 0x00000004d5ff7812 */ /* 0x000fe2000784c0ff */
[----:B------:R-:W-:Y:S01]  /*9450*/  IMAD.MOV.U32 R5, RZ, RZ, R13 ;  /* 0x000000ffff057224 */ /* 0x000fe200078e000d */
[----:B------:R-:W-:Y:S01]  /*9460*/  ISETP.GE.AND P1, PT, R191, R30, PT ;  /* 0x0000001ebf00720c */ /* 0x000fe20003f26270 */
[----:B------:R-:W-:-:S03]  /*9470*/  IMAD R15, R4, 0x2, R17 ;  /* 0x00000002040f7824 */ /* 0x000fc600078e0211 */
[----:B------:R-:W-:Y:S01]  /*9480*/  PRMT R47, R5, 0x5410, R6 ;  /* 0x00005410052f7816 */ /* 0x000fe20000000006 */
[----:B------:R-:W-:Y:S02]  /*9490*/  IMAD.MOV.U32 R5, RZ, RZ, R11 ;  /* 0x000000ffff057224 */ /* 0x000fe400078e000b */
[C---:B------:R-:W-:Y:S02]  /*94a0*/  VIADD R4, R15.reuse, 0x20400 ;  /* 0x000204000f047836 */ /* 0x040fe40000000000 */
[----:B------:R-:W-:Y:S01]  /*94b0*/  VIADD R14, R15, 0x20440 ;  /* 0x000204400f0e7836 */ /* 0x000fe20000000000 */
[----:B0-----:R-:W-:Y:S06]  /*94c0*/  @!P0 BRA `(.L_x_3434) ;  /* 0x0000020400dc8947 */ /* 0x001fec0003800000 */
.L_x_3737:
[----:B------:R-:W-:Y:S05]  /*94d0*/  BSYNC B1 ;  /* 0x0000000000017941 */ /* 0x000fea0003800000 */
.L_x_3433:
        /* <DEDUP_REMOVED lines=9> */
[----:B------:R-:W1:Y:S01]  /*9570*/  LDS.128 R4, [R15+0x20400] ;  /* 0x020400000f047984 */ /* 0x000e620000000c00 */
[----:B------:R-:W-:Y:S01]  /*9580*/  SHF.R.U32.HI R33, RZ, 0x10, R29 ;  /* 0x00000010ff217819 */ /* 0x000fe2000001161d */
[--C-:B0-----:R-:W-:Y:S01]  /*9590*/  HADD2.F32 R34, -RZ, R36.reuse.H0_H0 ;  /* 0x20000024ff227230 */ /* 0x101fe20000004100 */
        /* <DEDUP_REMOVED lines=39> */
.L_x_3438:
[----:B------:R-:W-:Y:S05]  /*9810*/  BSYNC B2 ;  /* 0x0000000000027941 */ /* 0x000fea0003800000 */
.L_x_3437:
[----:B------:R-:W-:Y:S05]  /*9820*/  @P1 BRA `(.L_x_3436) ;  /* 0x0000000000a81947 */ /* 0x000fea0003800000 */
[----:B-1----:R-:W1:Y:S01]  /*9830*/  LDS.128 R4, [R14] ;  /* 0x000000000e047984 */ /* 0x002e620000000c00 */
[----:B------:R-:W-:Y:S01]  /*9840*/  SHF.R.U32.HI R27, RZ, 0x10, R21 ;  /* 0x00000010ff1b7819 */ /* 0x000fe20000011615 */
[----:B------:R-:W-:Y:S01]  /*9850*/  HADD2.F32 R28, -RZ, R42.H1_H1 ;  /* 0x3000002aff1c7230 */ /* 0x000fe20000004100 */
[--C-:B------:R-:W-:Y:S01]  /*9860*/  SHF.R.U32.HI R29, RZ, 0x10, R25.reuse ;  /* 0x00000010ff1d7819 */ /* 0x100fe20000011619 */
[----:B------:R-:W-:Y:S01]  /*9870*/  HADD2.F32 R26, -RZ, R44.H0_H0 ;  /* 0x2000002cff1a7230 */ /* 0x000fe20000004100 */
        /* <DEDUP_REMOVED lines=8> */
[C---:B0-----:R-:W-:Y:S01]  /*9900*/  FMUL.FTZ R34, R25.reuse, R27 ;  /* 0x0000001b19227220 */ /* 0x041fe20000410000 */
        /* <DEDUP_REMOVED lines=28> */
.L_x_3436:
[----:B------:R-:W-:Y:S05]  /*9ad0*/  BSYNC B1 ;  /* 0x0000000000017941 */ /* 0x000fea0003800000 */
.L_x_3435:
        /* <DEDUP_REMOVED lines=10> */
[----:B------:R-:W-:Y:S01]  /*9b80*/  HADD2.F32 R25, -RZ, R45.H0_H0 ;  /* 0x2000002dff197230 */ /* 0x000fe20000004100 */
[--C-:B------:R-:W-:Y:S01]  /*9b90*/  SHF.R.U32.HI R20, RZ, 0x10, R13.reuse ;  /* 0x00000010ff147819 */ /* 0x100fe2000001160d */
[----:B------:R-:W-:Y:S01]  /*9ba0*/  HADD2.F32 R21, -RZ, R46.H1_H1 ;  /* 0x3000002eff157230 */ /* 0x000fe20000004100 */
[----:B------:R-:W-:Y:S01]  /*9bb0*/  SHF.R.U64 R30, R12, 0x10, R13 ;  /* 0x000000100c1e7819 */ /* 0x000fe2000000120d */
[----:B------:R-:W-:Y:S01]  /*9bc0*/  HADD2.F32 R24, -RZ, R24.H0_H0 ;  /* 0x20000018ff187230 */ /* 0x000fe20000004100 */
[----:B------:R-:W-:Y:S01]  /*9bd0*/  SHF.R.U64 R26, R2, 0x10, R3 ;  /* 0x00000010021a7819 */ /* 0x000fe20000001203 */
[----:B------:R-:W-:Y:S02]  /*9be0*/  HADD2.F32 R20, -RZ, R20.H0_H0 ;  /* 0x20000014ff147230 */ /* 0x000fe40000004100 */
[----:B-1----:R-:W-:-:S02]  /*9bf0*/  HADD2.F32 R13, -RZ, R7.H1_H1 ;  /* 0x30000007ff0d7230 */ /* 0x002fc40000004100 */
[--C-:B------:R-:W-:Y:S02]  /*9c00*/  HADD2.F32 R2, -RZ, R4.reuse.H0_H0 ;  /* 0x20000004ff027230 */ /* 0x100fe40000004100 */
[----:B------:R-:W-:Y:S02]  /*9c10*/  HADD2.F32 R4, -RZ, R4.H1_H1 ;  /* 0x30000004ff047230 */ /* 0x000fe40000004100 */
[C---:B------:R-:W-:Y:S01]  /*9c20*/  FMUL.FTZ R27, R13.reuse, R24 ;  /* 0x000000180d1b7220 */ /* 0x040fe20000410000 */
[----:B------:R-:W-:Y:S02]  /*9c30*/  HADD2.F32 R12, -RZ, R7.H0_H0 ;  /* 0x20000007ff0c7230 */ /* 0x000fe40000004100 */
[----:B------:R-:W-:Y:S01]  /*9c40*/  FMUL.FTZ R29, R13, R20 ;  /* 0x000000140d1d7220 */ /* 0x000fe20000410000 */
[--C-:B------:R-:W-:Y:S02]  /*9c50*/  HADD2.F32 R7, -RZ, R6.reuse.H0_H0 ;  /* 0x20000006ff077230 */ /* 0x100fe40000004100 */
[----:B------:R-:W-:Y:S01]  /*9c60*/  FMUL.FTZ R13, R4, R25 ;  /* 0x00000019040d7220 */ /* 0x000fe20000410000 */
[----:B------:R-:W-:-:S02]  /*9c70*/  HADD2.F32 R6, -RZ, R6.H1_H1 ;  /* 0x30000006ff067230 */ /* 0x000fc40000004100 */
[----:B------:R-:W-:Y:S01]  /*9c80*/  FFMA.FTZ R28, R12, R20, -R27 ;  /* 0x000000140c1c7223 */ /* 0x000fe2000001081b */
[-C--:B------:R-:W-:Y:S01]  /*9c90*/  FMUL.FTZ R27, R4, R21.reuse ;  /* 0x00000015041b7220 */ /* 0x080fe20000410000 */
[----:B------:R-:W-:Y:S01]  /*9ca0*/  FFMA.FTZ R29, R12, R24, R29 ;  /* 0x000000180c1d7223 */ /* 0x000fe2000001001d */
[C---:B------:R-:W-:Y:S01]  /*9cb0*/  FFMA.FTZ R21, R2.reuse, R21, -R13 ;  /* 0x0000001502157223 */ /* 0x040fe2000001080d */
[----:B------:R-:W-:Y:S02]  /*9cc0*/  HADD2.F32 R3, -RZ, R5.H0_H0 ;  /* 0x20000005ff037230 */ /* 0x000fe40000004100 */
[----:B------:R-:W-:Y:S01]  /*9cd0*/  FFMA.FTZ R2, R2, R25, R27 ;  /* 0x0000001902027223 */ /* 0x000fe2000001001b */
[----:B------:R-:W-:Y:S02]  /*9ce0*/  HADD2.F32 R13, -RZ, R45.H1_H1 ;  /* 0x3000002dff0d7230 */ /* 0x000fe40000004100 */
[----:B------:R-:W-:Y:S02]  /*9cf0*/  HADD2.F32 R12, -RZ, R47.H0_H0 ;  /* 0x2000002fff0c7230 */ /* 0x000fe40000004100 */
[----:B------:R-:W-:-:S02]  /*9d00*/  HADD2.F32 R5, -RZ, R5.H1_H1 ;  /* 0x30000005ff057230 */ /* 0x000fc40000004100 */
[CC--:B------:R-:W-:Y:S01]  /*9d10*/  FMUL.FTZ R24, R6.reuse, R13.reuse ;  /* 0x0000000d06187220 */ /* 0x0c0fe20000410000 */
        /* <DEDUP_REMOVED lines=8> */
[C---:B------:R-:W-:Y:S01]  /*9da0*/  FFMA.FTZ R5, R3.reuse, R4, -R6 ;  /* 0x0000000403057223 */ /* 0x040fe20000010806 */
[----:B------:R-:W-:Y:S01]  /*9db0*/  F2FP.F16.F32.PACK_AB R4, R2, R21 ;  /* 0x000000150204723e */ /* 0x000fe200000000ff */
[----:B------:R-:W-:Y:S01]  /*9dc0*/  FFMA.FTZ R20, R3, R20, R25 ;  /* 0x0000001403147223 */ /* 0x000fe20000010019 */
[----:B------:R-:W-:-:S04]  /*9dd0*/  F2FP.F16.F32.PACK_AB R6, R13, R24 ;  /* 0x000000180d06723e */ /* 0x000fc800000000ff */
[----:B------:R-:W-:-:S05]  /*9de0*/  F2FP.F16.F32.PACK_AB R5, R20, R5 ;  /* 0x000000051405723e */ /* 0x000fca00000000ff */
[----:B------:R1:W-:Y:S02]  /*9df0*/  STS.128 [R15+0x21400], R4 ;  /* 0x021400040f007388 */ /* 0x0003e40000000c00 */
.L_x_3441:
[----:B------:R-:W-:Y:S05]  /*9e00*/  BSYNC B1 ;  /* 0x0000000000017941 */ /* 0x000fea0003800000 */
.L_x_3440:
[----:B------:R-:W-:Y:S05]  /*9e10*/  @P1 BRA `(.L_x_3439) ;  /* 0x0000001400bc1947 */ /* 0x000fea0003800000 */
[----:B-1----:R-:W1:Y:S01]  /*9e20*/  LDS.128 R4, [R14+0x1000] ;  /* 0x001000000e047984 */ /* 0x002e620000000c00 */
[----:B------:R-:W-:Y:S01]  /*9e30*/  SHF.R.U64 R25, R10, 0x10, R11 ;  /* 0x000000100a197819 */ /* 0x000fe2000000120b */
[----:B------:R-:W-:Y:S01]  /*9e40*/  HADD2.F32 R13, -RZ, R46.H0_H0 ;  /* 0x2000002eff0d7230 */ /* 0x000fe20000004100 */
[----:B------:R-:W-:Y:S02]  /*9e50*/  SHF.R.U32.HI R12, RZ, 0x10, R9 ;  /* 0x00000010ff0c7819 */ /* 0x000fe40000011609 */
[----:B------:R-:W-:Y:S01]  /*9e60*/  SHF.R.U32.HI R10, RZ, 0x10, R11 ;  /* 0x00000010ff0a7819 */ /* 0x000fe2000001160b */
[----:B------:R-:W-:Y:S01]  /*9e70*/  HADD2.F32 R11, -RZ, R47.H1_H1 ;  /* 0x3000002fff0b7230 */ /* 0x000fe20000004100 */
[----:B------:R-:W-:Y:S01]  /*9e80*/  SHF.R.U64 R24, R8, 0x10, R9 ;  /* 0x0000001008187819 */ /* 0x000fe20000001209 */
[----:B------:R-:W-:Y:S02]  /*9e90*/  HADD2.F32 R12, -RZ, R12.H0_H0 ;  /* 0x2000000cff0c7230 */ /* 0x000fe40000004100 */
[----:B------:R-:W-:-:S02]  /*9ea0*/  HADD2.F32 R10, -RZ, R10.H0_H0 ;  /* 0x2000000aff0a7230 */ /* 0x000fc40000004100 */
[--C-:B-1----:R-:W-:Y:S02]  /*9eb0*/  HADD2.F32 R9, -RZ, R7.reuse.H1_H1 ;  /* 0x30000007ff097230 */ /* 0x102fe40000004100 */
[--C-:B------:R-:W-:Y:S02]  /*9ec0*/  HADD2.F32 R2, -RZ, R4.reuse.H0_H0 ;  /* 0x20000004ff027230 */ /* 0x100fe40000004100 */
[----:B------:R-:W-:Y:S02]  /*9ed0*/  HADD2.F32 R4, -RZ, R4.H1_H1 ;  /* 0x30000004ff047230 */ /* 0x000fe40000004100 */
[C---:B------:R-:W-:Y:S01]  /*9ee0*/  FMUL.FTZ R15, R9.reuse, R12 ;  /* 0x0000000c090f7220 */ /* 0x040fe20000410000 */
[----:B------:R-:W-:Y:S02]  /*9ef0*/  HADD2.F32 R8, -RZ, R7.H0_H0 ;  /* 0x20000007ff087230 */ /* 0x000fe40000004100 */
[----:B------:R-:W-:Y:S01]  /*9f00*/  FMUL.FTZ R21, R9, R10 ;  /* 0x0000000a09157220 */ /* 0x000fe20000410000 */
[----:B------:R-:W-:-:S02]  /*9f10*/  HADD2.F32 R7, -RZ, R6.H0_H0 ;  /* 0x20000006ff077230 */ /* 0x000fc40000004100 */
[----:B------:R-:W-:Y:S01]  /*9f20*/  FMUL.FTZ R9, R4, R13 ;  /* 0x0000000d04097220 */ /* 0x000fe20000410000 */
[----:B------:R-:W-:Y:S02]  /*9f30*/  HADD2.F32 R6, -RZ, R6.H1_H1 ;  /* 0x30000006ff067230 */ /* 0x000fe40000004100 */
[----:B------:R-:W-:Y:S01]  /*9f40*/  FFMA.FTZ R20, R8, R10, -R15 ;  /* 0x0000000a08147223 */ /* 0x000fe2000001080f */
[-C--:B------:R-:W-:Y:S01]  /*9f50*/  FMUL.FTZ R15, R4, R11.reuse ;  /* 0x0000000b040f7220 */ /* 0x080fe20000410000 */
[----:B------:R-:W-:Y:S01]  /*9f60*/  FFMA.FTZ R11, R2, R11, -R9 ;  /* 0x0000000b020b7223 */ /* 0x000fe20000010809 */
[----:B------:R-:W-:Y:S02]  /*9f70*/  HADD2.F32 R9, -RZ, R31.H0_H0 ;  /* 0x2000001fff097230 */ /* 0x000fe40000004100 */
        /* <DEDUP_REMOVED lines=19> */
[----:B------:R2:W-:Y:S01]  /*a0b0*/  STS.128 [R14+0x1000], R4 ;  /* 0x001000040e007388 */ /* 0x0005e20000000c00 */
[----:B------:R-:W-:Y:S05]  /*a0c0*/  BRA `(.L_x_3439) ;  /* 0x0000001400107947 */ /* 0x000fea0003800000 */
.L_x_3426:
        /* <DEDUP_REMOVED lines=39> */
[----:B------:R-:W1:Y:S01]  /*a340*/  SHFL.IDX PT, R3, R27, RZ, 0x1c1f ;  /* 0x001c1fff1b037589 */ /* 0x000e6200000e0000 */
[----:B0-----:R-:W-:-:S04]  /*a350*/  ISETP.GE.AND P0, PT, R18, R35, PT ;  /* 0x000000231200720c */ /* 0x001fc80003f06270 */
[----:B------:R-:W-:-:S13]  /*a360*/  ISETP.GE.OR P1, PT, R33, R24, P0 ;  /* 0x000000182100720c */ /* 0x000fda0000726670 */
[C---:B------:R-:W-:Y:S01]  /*a370*/  @!P1 IMAD.SHL.U32 R5, R18.reuse, 0x2, RZ ;  /* 0x0000000212059824 */ /* 0x040fe200078e00ff */
[----:B------:R-:W-:-:S04]  /*a380*/  @!P1 SHF.L.U64.HI R6, R18, 0x1, R19 ;  /* 0x0000000112069819 */ /* 0x000fc80000010213 */
[----:B--2---:R-:W-:-:S05]  /*a390*/  @!P1 IADD3 R8, P2, R2, R5, RZ ;  /* 0x0000000502089210 */ /* 0x004fca0007f5e0ff */
[----:B---3--:R-:W-:Y:S01]  /*a3a0*/  @!P1 IMAD.X R9, R0, 0x1, R6, P2 ;  /* 0x0000000100099824 */ /* 0x008fe200010e0606 */
[----:B-----5:R-:W-:-:S05]  /*a3b0*/  @!P1 IADD3 R4, P2, R14, R5, RZ ;  /* 0x000000050e049210 */ /* 0x020fca0007f5e0ff */
[----:B-1--4-:R-:W2:Y:S01]  /*a3c0*/  @!P1 LD.E.128 R8, desc[UR50][R8.64] ;  /* 0x0000003208089980 */ /* 0x012ea2000c101d00 */
[----:B------:R-:W-:-:S06]  /*a3d0*/  @!P1 IMAD.X R5, R3, 0x1, R6, P2 ;  /* 0x0000000103059824 */ /* 0x000fcc00010e0606 */
[----:B------:R-:W3:Y:S01]  /*a3e0*/  @!P1 LD.E.128 R4, desc[UR50][R4.64] ;  /* 0x0000003204049980 */ /* 0x000ee2000c101d00 */
[----:B------:R-:W-:Y:S02]  /*a3f0*/  CS2R R2, SRZ ;  /* 0x0000000000027805 */ /* 0x000fe4000001ff00 */
[----:B------:R-:W-:Y:S02]  /*a400*/  CS2R R20, SRZ ;  /* 0x0000000000147805 */ /* 0x000fe4000001ff00 */
[----:B------:R-:W-:Y:S01]  /*a410*/  CS2R R28, SRZ ;  /* 0x00000000001c7805 */ /* 0x000fe2000001ff00 */
[----:B------:R-:W0:Y:S01]  /*a420*/  SHFL.IDX PT, R26, R26, 0x1, 0x1c1f ;  /* 0x003c1f001a1a7f89 */ /* 0x000e2200000e0000 */
[----:B------:R-:W-:-:S03]  /*a430*/  CS2R R30, SRZ ;  /* 0x00000000001e7805 */ /* 0x000fc6000001ff00 */
[----:B------:R-:W1:Y:S04]  /*a440*/  SHFL.IDX PT, R25, R25, 0x1, 0x1c1f ;  /* 0x003c1f0019197f89 */ /* 0x000e6800000e0000 */
[----:B------:R4:W0:Y:S04]  /*a450*/  SHFL.IDX PT, R14, R32, 0x1, 0x1c1f ;  /* 0x003c1f00200e7f89 */ /* 0x00082800000e0000 */
[----:B------:R-:W0:Y:S01]  /*a460*/  SHFL.IDX PT, R27, R27, 0x1, 0x1c1f ;  /* 0x003c1f001b1b7f89 */ /* 0x000e2200000e0000 */
[----:B--2---:R-:W-:Y:S02]  /*a470*/  @!P1 IMAD.MOV.U32 R2, RZ, RZ, R8 ;  /* 0x000000ffff029224 */ /* 0x004fe400078e0008 */
[----:B------:R-:W-:-:S02]  /*a480*/  @!P1 IMAD.MOV.U32 R20, RZ, RZ, R10 ;  /* 0x000000ffff149224 */ /* 0x000fc400078e000a */
[----:B------:R-:W-:Y:S02]  /*a490*/  IMAD.MOV.U32 R0, RZ, RZ, R2 ;  /* 0x000000ffff007224 */ /* 0x000fe400078e0002 */
[----:B------:R-:W-:Y:S02]  /*a4a0*/  @!P1 IMAD.MOV.U32 R21, RZ, RZ, R11 ;  /* 0x000000ffff159224 */ /* 0x000fe400078e000b */
[----:B---3--:R-:W-:Y:S01]  /*a4b0*/  @!P1 IMAD.MOV.U32 R29, RZ, RZ, R5 ;  /* 0x000000ffff1d9224 */ /* 0x008fe200078e0005 */
[----:B------:R-:W-:Y:S01]  /*a4c0*/  PRMT R54, R54, 0x5410, R0 ;  /* 0x0000541036367816 */ /* 0x000fe20000000000 */
[----:B------:R-:W-:Y:S02]  /*a4d0*/  IMAD.MOV.U32 R0, RZ, RZ, R20 ;  /* 0x000000ffff007224 */ /* 0x000fe400078e0014 */
[----:B------:R-:W-:Y:S02]  /*a4e0*/  IMAD.MOV.U32 R8, RZ, RZ, R21 ;  /* 0x000000ffff087224 */ /* 0x000fe400078e0015 */
[----:B------:R-:W-:-:S02]  /*a4f0*/  @!P1 IMAD.MOV.U32 R30, RZ, RZ, R6 ;  /* 0x000000ffff1e9224 */ /* 0x000fc400078e0006 */
[----:B------:R-:W-:Y:S01]  /*a500*/  @!P1 IMAD.MOV.U32 R3, RZ, RZ, R9 ;  /* 0x000000ffff039224 */ /* 0x000fe200078e0009 */
[----:B------:R-:W-:Y:S01]  /*a510*/  PRMT R34, R0, 0x5410, R8 ;  /* 0x0000541000227816 */ /* 0x000fe20000000008 */
[----:B------:R-:W-:Y:S02]  /*a520*/  @!P1 IMAD.MOV.U32 R28, RZ, RZ, R4 ;  /* 0x000000ffff1c9224 */ /* 0x000fe400078e0004 */
[----:B------:R-:W-:Y:S02]  /*a530*/  @!P1 IMAD.MOV.U32 R31, RZ, RZ, R7 ;  /* 0x000000ffff1f9224 */ /* 0x000fe400078e0007 */
[----:B------:R-:W-:Y:S02]  /*a540*/  IMAD.MOV.U32 R4, RZ, RZ, R29 ;  /* 0x000000ffff047224 */ /* 0x000fe400078e001d */
[----:B------:R-:W-:Y:S02]  /*a550*/  IMAD.MOV.U32 R5, RZ, RZ, R30 ;  /* 0x000000ffff057224 */ /* 0x000fe400078e001e */
[----:B------:R-:W-:Y:S01]  /*a560*/  IMAD.MOV.U32 R12, RZ, RZ, R3 ;  /* 0x000000ffff0c7224 */ /* 0x000fe200078e0003 */
[----:B------:R-:W-:Y:S01]  /*a570*/  PRMT R48, R4, 0x7610, R48 ;  /* 0x0000761004307816 */ /* 0x000fe20000000030 */
[----:B------:R-:W-:Y:S01]  /*a580*/  IMAD.MOV.U32 R0, RZ, RZ, R28 ;  /* 0x000000ffff007224 */ /* 0x000fe200078e001c */
[----:B------:R-:W-:Y:S01]  /*a590*/  PRMT R54, R5, 0x7610, R54 ;  /* 0x0000761005367816 */ /* 0x000fe20000000036 */
[----:B------:R-:W-:Y:S01]  /*a5a0*/  IMAD.MOV.U32 R6, RZ, RZ, R31 ;  /* 0x000000ffff067224 */ /* 0x000fe200078e001f */
[----:B------:R-:W-:-:S02]  /*a5b0*/  PRMT R47, R12, 0x7610, R47 ;  /* 0x000076100c2f7816 */ /* 0x000fc4000000002f */
[----:B------:R-:W-:Y:S02]  /*a5c0*/  CS2R R4, SRZ ;  /* 0x0000000000047805 */ /* 0x000fe4000001ff00 */
[----:B------:R-:W-:Y:S02]  /*a5d0*/  PRMT R43, R43, 0x5410, R0 ;  /* 0x000054102b2b7816 */ /* 0x000fe40000000000 */
[----:B01--4-:R-:W-:-:S07]  /*a5e0*/  PRMT R53, R6, 0x7610, R53 ;  /* 0x0000761006357816 */ /* 0x013fce0000000035 */
.L_x_3747:
        /* <DEDUP_REMOVED lines=24> */
.L_x_3444:
[----:B------:R-:W-:Y:S05]  /*a770*/  BSYNC B1 ;  /* 0x0000000000017941 */ /* 0x000fea0003800000 */
.L_x_3443:
        /* <DEDUP_REMOVED lines=15> */
[----:B------:R-:W-:Y:S01]  /*a870*/  IMAD.IADD R36, R18, 0x1, R35 ;  /* 0x0000000112247824 */ /* 0x000fe200078e0223 */
[----:B------:R-:W-:Y:S02]  /*a880*/  PRMT R39, R14, 0x5410, R13 ;  /* 0x000054100e277816 */ /* 0x000fe4000000000d */
[----:B------:R-:W-:Y:S01]  /*a890*/  PRMT R56, R24, 0x7610, R56 ;  /* 0x0000761018387816 */ /* 0x000fe20000000038 */
[----:B0-----:R-:W-:Y:S06]  /*a8a0*/  @!P1 BRA `(.L_x_3446) ;  /* 0x000001f8005c9947 */ /* 0x001fec0003800000 */
.L_x_3748:
[----:B------:R-:W-:Y:S05]  /*a8b0*/  BSYNC B1 ;  /* 0x0000000000017941 */ /* 0x000fea0003800000 */
.L_x_3445:
[----:B------:R-:W-:Y:S01]  /*a8c0*/  BSSY B1, `(.L_x_3447) ;  /* 0x0000063000017945 */ /* 0x000fe20003800000 */
[----:B------:R-:W-:Y:S01]  /*a8d0*/  IMAD.MOV.U32 R33, RZ, RZ, R10 ;  /* 0x000000ffff217224 */ /* 0x000fe200078e000a */
[----:B------:R-:W-:Y:S01]  /*a8e0*/  LOP3.LUT R36, R36, 0x38, RZ, 0xc0, !PT ;  /* 0x0000003824247812 */ /* 0x000fe200078ec0ff */
[----:B------:R-:W-:Y:S01]  /*a8f0*/  IMAD.MOV.U32 R35, RZ, RZ, R11 ;  /* 0x000000ffff237224 */ /* 0x000fe200078e000b */
[----:B------:R-:W-:Y:S06]  /*a900*/  @P2 BRA `(.L_x_3448) ;  /* 0x0000000400782947 */ /* 0x000fec0003800000 */
[----:B0-----:R-:W-:Y:S01]  /*a910*/  IMAD.SHL.U32 R12, R213, 0x40, RZ ;  /* 0x00000040d50c7824 */ /* 0x001fe200078e00ff */
        /* <DEDUP_REMOVED lines=10> */
[----:B------:R-:W-:Y:S02]  /*a9c0*/  LOP3.LUT R13, R12, R15, RZ, 0x3c, !PT ;  /* 0x0000000f0c0d7212 */ /* 0x000fe400078e3cff */
[----:B------:R-:W-:Y:S02]  /*a9d0*/  LOP3.LUT R25, R15, R36, R25, 0x1e, !PT ;  /* 0x000000240f197212 */ /* 0x000fe400078e1e19 */
[----:B------:R-:W-:Y:S01]  /*a9e0*/  SHF.R.U32.HI R49, RZ, 0x10, R29 ;  /* 0x00000010ff317819 */ /* 0x000fe2000001161d */
[C---:B------:R-:W-:Y:S01]  /*a9f0*/  IMAD R12, R224.reuse, 0x200, R13 ;  /* 0x00000200e00c7824 */ /* 0x040fe200078e020d */
[----:B------:R-:W-:Y:S01]  /*aa00*/  SHF.R.U32.HI R52, RZ, 0x10, R31 ;  /* 0x00000010ff347819 */ /* 0x000fe2000001161f */
[----:B------:R-:W-:Y:S01]  /*aa10*/  IMAD R38, R224, 0x200, R25 ;  /* 0x00000200e0267824 */ /* 0x000fe200078e0219 */
[----:B------:R-:W-:Y:S01]  /*aa20*/  SHF.R.U32.HI R41, RZ, 0x10, R21 ;  /* 0x00000010ff297819 */ /* 0x000fe20000011615 */
[----:B------:R-:W-:Y:S01]  /*aa30*/  IMAD R37, R12, 0x2, R17 ;  /* 0x000000020c257824 */ /* 0x000fe200078e0211 */
[----:B------:R-:W-:Y:S01]  /*aa40*/  SHF.R.U64 R28, R28, 0x10, R29 ;  /* 0x000000101c1c7819 */ /* 0x000fe2000000121d */
[----:B------:R-:W-:-:S02]  /*aa50*/  IMAD R38, R38, 0x2, R17 ;  /* 0x0000000226267824 */ /* 0x000fc400078e0211 */
[----:B------:R-:W-:Y:S01]  /*aa60*/  HADD2.F32 R49, -RZ, R49.H0_H0 ;  /* 0x20000031ff317230 */ /* 0x000fe20000004100 */
[----:B------:R-:W0:Y:S01]  /*aa70*/  LDS.128 R12, [R37+0x20400] ;  /* 0x02040000250c7984 */ /* 0x000e220000000c00 */
[----:B------:R-:W-:-:S03]  /*aa80*/  HADD2.F32 R41, -RZ, R41.H0_H0 ;  /* 0x20000029ff297230 */ /* 0x000fc60000004100 */
[----:B------:R-:W1:Y:S01]  /*aa90*/  LDS.128 R24, [R38+0x20400] ;  /* 0x0204000026187984 */ /* 0x000e620000000c00 */
[--C-:B0-----:R-:W-:Y:S02]  /*aaa0*/  HADD2.F32 R30, -RZ, R13.reuse.H0_H0 ;  /* 0x2000000dff1e7230 */ /* 0x101fe40000004100 */
        /* <DEDUP_REMOVED lines=15> */
[----:B------:R-:W-:Y:S01]  /*aba0*/  FFMA.FTZ R30, R40, R47, -R53 ;  /* 0x0000002f281e7223 */ /* 0x000fe20000010835 */
[C---:B------:R-:W-:Y:S01]  /*abb0*/  FMUL.FTZ R53, R45.reuse, R50 ;  /* 0x000000322d357220 */ /* 0x040fe20000410000 */
[----:B------:R-:W-:Y:S02]  /*abc0*/  HADD2.F32 R47, -RZ, R52.H0_H0 ;  /* 0x20000034ff2f7230 */ /* 0x000fe40000004100 */
[-C--:B------:R-:W-:Y:S01]  /*abd0*/  FMUL.FTZ R45, R45, R48.reuse ;  /* 0x000000302d2d7220 */ /* 0x080fe20000410000 */
[----:B------:R-:W-:Y:S02]  /*abe0*/  HADD2.F32 R29, -RZ, R15.H1_H1 ;  /* 0x3000000fff1d7230 */ /* 0x000fe40000004100 */
[C---:B------:R-:W-:Y:S01]  /*abf0*/  FFMA.FTZ R42, R44.reuse, R48, -R53 ;  /* 0x000000302c2a7223 */ /* 0x040fe20000010835 */
[----:B------:R-:W-:Y:S02]  /*ac00*/  HADD2.F32 R31, -RZ, R24.H0_H0 ;  /* 0x20000018ff1f7230 */ /* 0x000fe40000004100 */
[----:B------:R-:W-:Y:S01]  /*ac10*/  FFMA.FTZ R45, R44, R50, R45 ;  /* 0x000000322c2d7223 */ /* 0x000fe2000001002d */
[----:B------:R-:W-:Y:S01]  /*ac20*/  FMUL.FTZ R50, R46, R47 ;  /* 0x0000002f2e327220 */ /* 0x000fe20000410000 */
[----:B------:R-:W-:-:S02]  /*ac30*/  HADD2.F32 R48, -RZ, R43.H1_H1 ;  /* 0x3000002bff307230 */ /* 0x000fc40000004100 */
[----:B------:R-:W-:Y:S01]  /*ac40*/  FFMA.FTZ R40, R40, R49, R51 ;  /* 0x0000003128287223 */ /* 0x000fe20000010033 */
        /* <DEDUP_REMOVED lines=10> */
[----:B------:R-:W-:Y:S01]  /*acf0*/  FFMA.FTZ R50, R21, R44, -R50 ;  /* 0x0000002c15327223 */ /* 0x000fe20000010832 */
[----:B------:R-:W-:Y:S02]  /*ad00*/  HADD2.F32 R15, -RZ, R14.H0_H0 ;  /* 0x2000000eff0f7230 */ /* 0x000fe40000004100 */
[C---:B------:R-:W-:Y:S01]  /*ad10*/  FMUL.FTZ R52, R27.reuse, R46 ;  /* 0x0000002e1b347220 */ /* 0x040fe20000410000 */
[----:B------:R-:W-:Y:S01]  /*ad20*/  FMUL.FTZ R44, R27, R34 ;  /* 0x000000221b2c7220 */ /* 0x000fe20000410000 */
[----:B------:R-:W-:Y:S02]  /*ad30*/  HADD2.F32 R24, -RZ, R24.H1_H1 ;  /* 0x30000018ff187230 */ /* 0x000fe40000004100 */
[----:B------:R-:W-:Y:S01]  /*ad40*/  FFMA.FTZ R31, R21, R48, R31 ;  /* 0x00000030151f7223 */ /* 0x000fe2000001001f */
[----:B------:R-:W-:-:S02]  /*ad50*/  HADD2.F32 R26, -RZ, R26.H1_H1 ;  /* 0x3000001aff1a7230 */ /* 0x000fc40000004100 */
[C---:B------:R-:W-:Y:S01]  /*ad60*/  FFMA.FTZ R52, R15.reuse, R34, -R52 ;  /* 0x000000220f347223 */ /* 0x040fe20000010834 */
[----:B------:R-:W-:Y:S02]  /*ad70*/  HADD2.F32 R27, -RZ, R28.H0_H0 ;  /* 0x2000001cff1b7230 */ /* 0x000fe40000004100 */
[----:B------:R-:W-:Y:S01]  /*ad80*/  FFMA.FTZ R44, R15, R46, R44 ;  /* 0x0000002e0f2c7223 */ /* 0x000fe2000001002c */
[----:B------:R-:W-:Y:S01]  /*ad90*/  HADD2.F32 R29, -RZ, R20.H0_H0 ;  /* 0x20000014ff1d7230 */ /* 0x000fe20000004100 */
[----:B------:R-:W-:Y:S01]  /*ada0*/  F2FP.F16.F32.PACK_AB R13, R30, R13 ;  /* 0x0000000d1e0d723e */ /* 0x000fe200000000ff */
[----:B------:R-:W-:Y:S02]  /*adb0*/  HADD2.F32 R21, -RZ, R2.H0_H0 ;  /* 0x20000002ff157230 */ /* 0x000fe40000004100 */
[----:B------:R-:W-:Y:S01]  /*adc0*/  FMUL.FTZ R15, R24, R27 ;  /* 0x0000001b180f7220 */ /* 0x000fe20000410000 */
[----:B------:R-:W-:Y:S02]  /*add0*/  HADD2.F32 R12, -RZ, R12.H1_H1 ;  /* 0x3000000cff0c7230 */ /* 0x000fe40000004100 */
[----:B------:R-:W-:Y:S01]  /*ade0*/  FMUL.FTZ R41, R26, R29 ;  /* 0x0000001d1a297220 */ /* 0x000fe20000410000 */
[----:B------:R-:W-:-:S02]  /*adf0*/  HADD2.F32 R14, -RZ, R14.H1_H1 ;  /* 0x3000000eff0e7230 */ /* 0x000fc40000004100 */
[----:B------:R-:W-:Y:S01]  /*ae00*/  FMUL.FTZ R24, R24, R21 ;  /* 0x0000001518187220 */ /* 0x000fe20000410000 */
[----:B------:R-:W-:Y:S01]  /*ae10*/  FMUL.FTZ R26, R26, R3 ;  /* 0x000000031a1a7220 */ /* 0x000fe20000410000 */
[----:B------:R-:W-:Y:S01]  /*ae20*/  FFMA.FTZ R21, R12, R21, -R15 ;  /* 0x000000150c157223 */ /* 0x000fe2000001080f */
[----:B------:R-:W-:Y:S01]  /*ae30*/  F2FP.F16.F32.PACK_AB R15, R49, R42 ;  /* 0x0000002a310f723e */ /* 0x000fe200000000ff */
[----:B------:R-:W-:Y:S01]  /*ae40*/  FFMA.FTZ R41, R14, R3, -R41 ;  /* 0x000000030e297223 */ /* 0x000fe20000010829 */
[----:B------:R-:W-:Y:S01]  /*ae50*/  FFMA.FTZ R24, R12, R27, R24 ;  /* 0x0000001b0c187223 */ /* 0x000fe20000010018 */
[----:B------:R-:W-:Y:S01]  /*ae60*/  FFMA.FTZ R29, R14, R29, R26 ;  /* 0x0000001d0e1d7223 */ /* 0x000fe2000001001a */
[----:B------:R-:W-:Y:S02]  /*ae70*/  F2FP.F16.F32.PACK_AB R12, R21, R50 ;  /* 0x00000032150c723e */ /* 0x000fe400000000ff */
[----:B------:R-:W-:Y:S02]  /*ae80*/  F2FP.F16.F32.PACK_AB R14, R41, R52 ;  /* 0x00000034290e723e */ /* 0x000fe400000000ff */
[----:B------:R-:W-:-:S02]  /*ae90*/  F2FP.F16.F32.PACK_AB R25, R40, R25 ;  /* 0x000000192819723e */ /* 0x000fc400000000ff */
[----:B------:R-:W-:Y:S01]  /*aea0*/  F2FP.F16.F32.PACK_AB R27, R54, R45 ;  /* 0x0000002d361b723e */ /* 0x000fe200000000ff */
[----:B------:R1:W-:Y:S01]  /*aeb0*/  STS.128 [R37+0x20400], R12 ;  /* 0x0204000c25007388 */ /* 0x0003e20000000c00 */
[----:B------:R-:W-:Y:S02]  /*aec0*/  F2FP.F16.F32.PACK_AB R24, R24, R31 ;  /* 0x0000001f1818723e */ /* 0x000fe400000000ff */
[----:B------:R-:W-:-:S05]  /*aed0*/  F2FP.F16.F32.PACK_AB R26, R29, R44 ;  /* 0x0000002c1d1a723e */ /* 0x000fca00000000ff */
[----:B------:R1:W-:Y:S02]  /*aee0*/  STS.128 [R38+0x20400], R24 ;  /* 0x0204001826007388 */ /* 0x0003e40000000c00 */
.L_x_3448:
[----:B------:R-:W-:Y:S05]  /*aef0*/  BSYNC B1 ;  /* 0x0000000000017941 */ /* 0x000fea0003800000 */
.L_x_3447:
[----:B-1----:R-:W-:Y:S01]  /*af00*/  PRMT R37, R33, 0x5410, R35 ;  /* 0x0000541021257816 */ /* 0x002fe20000000023 */
[----:B------:R-:W-:Y:S06]  /*af10*/  @P0 BRA `(.L_x_3439) ;  /* 0x00000004007c0947 */ /* 0x000fec0003800000 */
[----:B------:R-:W0:Y:S01]  /*af20*/  LDL R41, [R1+0x70] ;  /* 0x0000700001297983 */ /* 0x000e220000100800 */
[----:B------:R-:W-:Y:S01]  /*af30*/  SHF.R.S32.HI R3, RZ, 0x1f, R32 ;  /* 0x0000001fff037819 */ /* 0x000fe20000011420 */
[----:B------:R-:W-:Y:S01]  /*af40*/  IMAD.SHL.U32 R2, R32, 0x40, RZ ;  /* 0x0000004020027824 */ /* 0x000fe200078e00ff */
[----:B------:R-:W-:Y:S01]  /*af50*/  SHF.R.U32.HI R31, RZ, 0x10, R7 ;  /* 0x00000010ff1f7819 */ /* 0x000fe20000011607 */
[----:B------:R-:W-:Y:S01]  /*af60*/  HADD2.F32 R29, -RZ, R56.H0_H0 ;  /* 0x20000038ff1d7230 */ /* 0x000fe20000004100 */
[----:B------:R-:W-:Y:S01]  /*af70*/  LEA.HI R3, R3, R32, RZ, 0x3 ;  /* 0x0000002003037211 */ /* 0x000fe200078f18ff */
[----:B------:R-:W-:Y:S01]  /*af80*/  HADD2.F32 R30, -RZ, R55.H0_H0 ;  /* 0x20000037ff1e7230 */ /* 0x000fe20000004100 */
[----:B------:R-:W-:Y:S01]  /*af90*/  LOP3.LUT R13, R2, 0x1c0, RZ, 0xc0, !PT ;  /* 0x000001c0020d7812 */ /* 0x000fe200078ec0ff */
[----:B------:R-:W-:Y:S01]  /*afa0*/  HADD2.F32 R43, -RZ, R43.H0_H0 ;  /* 0x2000002bff2b7230 */ /* 0x000fe20000004100 */
[----:B------:R-:W-:Y:S01]  /*afb0*/  SHF.R.U32.HI R32, RZ, 0x10, R5 ;  /* 0x00000010ff207819 */ /* 0x000fe20000011605 */
[----:B------:R-:W-:Y:S01]  /*afc0*/  IMAD.SHL.U32 R3, R3, 0x40, RZ ;  /* 0x0000004003037824 */ /* 0x000fe200078e00ff */
[----:B------:R-:W-:-:S02]  /*afd0*/  SHF.R.U32.HI R2, RZ, 0x3, R13 ;  /* 0x00000003ff027819 */ /* 0x000fc4000001160d */
[----:B------:R-:W-:Y:S01]  /*afe0*/  SHF.R.U32.HI R35, RZ, 0x10, R9 ;  /* 0x00000010ff237819 */ /* 0x000fe20000011609 */
[----:B------:R-:W-:Y:S01]  /*aff0*/  HADD2.F32 R32, -RZ, R32.H0_H0 ;  /* 0x20000020ff207230 */ /* 0x000fe20000004100 */
[----:B------:R-:W-:Y:S02]  /*b000*/  LOP3.LUT R36, R2, R36, R13, 0x1e, !PT ;  /* 0x0000002402247212 */ /* 0x000fe400078e1e0d */
[----:B------:R-:W-:Y:S02]  /*b010*/  LOP3.LUT R3, R3, 0xfffffe00, RZ, 0xc0, !PT ;  /* 0xfffffe0003037812 */ /* 0x000fe400078ec0ff */
[----:B------:R-:W-:-:S03]  /*b020*/  SHF.R.U32.HI R33, RZ, 0x10, R11 ;  /* 0x00000010ff217819 */ /* 0x000fc6000001160b */
[----:B------:R-:W-:Y:S01]  /*b030*/  IMAD.IADD R2, R3, 0x1, R36 ;  /* 0x0000000103027824 */ /* 0x000fe200078e0224 */
[----:B------:R-:W-:Y:S02]  /*b040*/  SHF.R.U64 R3, R8, 0x10, R9 ;  /* 0x0000001008037819 */ /* 0x000fe40000001209 */
[----:B------:R-:W-:Y:S01]  /*b050*/  SHF.R.U64 R8, R4, 0x10, R5 ;  /* 0x0000001004087819 */ /* 0x000fe20000001205 */
[----:B------:R-:W-:Y:S01]  /*b060*/  IMAD R2, R2, 0x2, R17 ;  /* 0x0000000202027824 */ /* 0x000fe200078e0211 */
[----:B------:R-:W-:Y:S01]  /*b070*/  SHF.R.U64 R5, R6, 0x10, R7 ;  /* 0x0000001006057819 */ /* 0x000fe20000001207 */
[----:B------:R-:W-:Y:S01]  /*b080*/  HADD2.F32 R3, -RZ, R3.H0_H0 ;  /* 0x20000003ff037230 */ /* 0x000fe20000004100 */
[----:B------:R-:W-:Y:S02]  /*b090*/  SHF.R.U64 R4, R10, 0x10, R11 ;  /* 0x000000100a047819 */ /* 0x000fe4000000120b */
[----:B------:R-:W1:Y:S02]  /*b0a0*/  LDS.128 R24, [R2+0x20400] ;  /* 0x0204000002187984 */ /* 0x000e640000000c00 */
[----:B-1----:R-:W-:-:S02]  /*b0b0*/  HADD2.F32 R20, -RZ, R25.H0_H0 ;  /* 0x20000019ff147230 */ /* 0x002fc40000004100 */
[----:B------:R-:W-:Y:S02]  /*b0c0*/  HADD2.F32 R25, -RZ, R25.H1_H1 ;  /* 0x30000019ff197230 */ /* 0x000fe40000004100 */
[----:B------:R-:W-:Y:S02]  /*b0d0*/  HADD2.F32 R11, -RZ, R24.H0_H0 ;  /* 0x20000018ff0b7230 */ /* 0x000fe40000004100 */
[C---:B------:R-:W-:Y:S01]  /*b0e0*/  FMUL.FTZ R34, R20.reuse, R30 ;  /* 0x0000001e14227220 */ /* 0x040fe20000410000 */
[----:B------:R-:W-:Y:S01]  /*b0f0*/  FMUL.FTZ R36, R20, R29 ;  /* 0x0000001d14247220 */ /* 0x000fe20000410000 */
[----:B------:R-:W-:Y:S02]  /*b100*/  HADD2.F32 R20, -RZ, R35.H0_H0 ;  /* 0x20000023ff147230 */ /* 0x000fe40000004100 */
[----:B------:R-:W-:Y:S02]  /*b110*/  HADD2.F32 R21, -RZ, R26.H0_H0 ;  /* 0x2000001aff157230 */ /* 0x000fe40000004100 */
[----:B------:R-:W-:-:S02]  /*b120*/  HADD2.F32 R28, -RZ, R27.H0_H0 ;  /* 0x2000001bff1c7230 */ /* 0x000fc40000004100 */
[----:B------:R-:W-:Y:S01]  /*b130*/  FMUL.FTZ R40, R25, R20 ;  /* 0x0000001419287220 */ /* 0x000fe20000410000 */
[----:B------:R-:W-:Y:S02]  /*b140*/  HADD2.F32 R27, -RZ, R27.H1_H1 ;  /* 0x3000001bff1b7230 */ /* 0x000fe40000004100 */
[----:B------:R-:W-:Y:S02]  /*b150*/  HADD2.F32 R24, -RZ, R24.H1_H1 ;  /* 0x30000018ff187230 */ /* 0x000fe40000004100 */
[----:B------:R-:W-:Y:S01]  /*b160*/  HADD2.F32 R26, -RZ, R26.H1_H1 ;  /* 0x3000001aff1a7230 */ /* 0x000fe20000004100 */
[----:B0-----:R-:W0:Y:S02]  /*b170*/  LDS.128 R12, [R41+0x20400] ;  /* 0x02040000290c7984 */ /* 0x001e240000000c00 */
[--C-:B0-----:R-:W-:Y:S02]  /*b180*/  HADD2.F32 R7, -RZ, R13.reuse.H0_H0 ;  /* 0x2000000dff077230 */ /* 0x101fe40000004100 */
[----:B------:R-:W-:-:S02]  /*b190*/  HADD2.F32 R13, -RZ, R13.H1_H1 ;  /* 0x3000000dff0d7230 */ /* 0x000fc40000004100 */
[----:B------:R-:W-:Y:S02]  /*b1a0*/  HADD2.F32 R6, -RZ, R12.H0_H0 ;  /* 0x2000000cff067230 */ /* 0x000fe40000004100 */
[C---:B------:R-:W-:Y:S01]  /*b1b0*/  FFMA.FTZ R29, R7.reuse, R29, -R34 ;  /* 0x0000001d071d7223 */ /* 0x040fe20000010822 */
[----:B------:R-:W-:Y:S01]  /*b1c0*/  FFMA.FTZ R36, R7, R30, R36 ;  /* 0x0000001e07247223 */ /* 0x000fe20000010024 */
[----:B------:R-:W-:Y:S01]  /*b1d0*/  FMUL.FTZ R34, R25, R32 ;  /* 0x0000002019227220 */ /* 0x000fe20000410000 */
[----:B------:R-:W-:Y:S02]  /*b1e0*/  HADD2.F32 R7, -RZ, R55.H1_H1 ;  /* 0x30000037ff077230 */ /* 0x000fe40000004100 */
[----:B------:R-:W-:Y:S01]  /*b1f0*/  FMUL.FTZ R25, R11, R43 ;  /* 0x0000002b0b197220 */ /* 0x000fe20000410000 */
[----:B------:R-:W-:Y:S02]  /*b200*/  HADD2.F32 R30, -RZ, R39.H1_H1 ;  /* 0x30000027ff1e7230 */ /* 0x000fe40000004100 */
[----:B------:R-:W-:Y:S01]  /*b210*/  FFMA.FTZ R38, R13, R20, -R34 ;  /* 0x000000140d267223 */ /* 0x000fe20000010822 */
[----:B------:R-:W-:-:S02]  /*b220*/  HADD2.F32 R20, -RZ, R37.H0_H0 ;  /* 0x20000025ff147230 */ /* 0x000fc40000004100 */
[-C--:B------:R-:W-:Y:S01]  /*b230*/  FMUL.FTZ R34, R11, R7.reuse ;  /* 0x000000070b227220 */ /* 0x080fe20000410000 */
[----:B------:R-:W-:Y:S02]  /*b240*/  HADD2.F32 R9, -RZ, R14.H0_H0 ;  /* 0x2000000eff097230 */ /* 0x000fe40000004100 */
[C---:B------:R-:W-:Y:S01]  /*b250*/  FFMA.FTZ R25, R6.reuse, R7, -R25 ;  /* 0x0000000706197223 */ /* 0x040fe20000010819 */
[----:B------:R-:W-:Y:S02]  /*b260*/  HADD2.F32 R7, -RZ, R37.H1_H1 ;  /* 0x30000025ff077230 */ /* 0x000fe40000004100 */
[----:B------:R-:W-:Y:S01]  /*b270*/  FFMA.FTZ R34, R6, R43, R34 ;  /* 0x0000002b06227223 */ /* 0x000fe20000010022 */
[----:B------:R-:W-:Y:S01]  /*b280*/  FMUL.FTZ R6, R21, R30 ;  /* 0x0000001e15067220 */ /* 0x000fe20000410000 */
[----:B------:R-:W-:Y:S02]  /*b290*/  HADD2.F32 R39, -RZ, R39.H0_H0 ;  /* 0x20000027ff277230 */ /* 0x000fe40000004100 */
[----:B------:R-:W-:Y:S01]  /*b2a0*/  FFMA.FTZ R13, R13, R32, R40 ;  /* 0x000000200d0d7223 */ /* 0x000fe20000010028 */
[----:B------:R-:W-:Y:S01]  /*b2b0*/  FMUL.FTZ R32, R21, R20 ;  /* 0x0000001415207220 */ /* 0x000fe20000410000 */
[----:B------:R-:W-:-:S02]  /*b2c0*/  HADD2.F32 R10, -RZ, R15.H0_H0 ;  /* 0x2000000fff0a7230 */ /* 0x000fc40000004100 */
[C---:B------:R-:W-:Y:S01]  /*b2d0*/  FFMA.FTZ R21, R9.reuse, R20, -R6 ;  /* 0x0000001409157223 */ /* 0x040fe20000010806 */
[----:B------:R-:W-:Y:S02]  /*b2e0*/  HADD2.F32 R20, -RZ, R31.H0_H0 ;  /* 0x2000001fff147230 */ /* 0x000fe40000004100 */
[C---:B------:R-:W-:Y:S01]  /*b2f0*/  FMUL.FTZ R11, R28.reuse, R39 ;  /* 0x000000271c0b7220 */ /* 0x040fe20000410000 */
[----:B------:R-:W-:Y:S02]  /*b300*/  HADD2.F32 R6, -RZ, R33.H0_H0 ;  /* 0x20000021ff067230 */ /* 0x000fe40000004100 */
[-C--:B------:R-:W-:Y:S01]  /*b310*/  FMUL.FTZ R40, R28, R7.reuse ;  /* 0x000000071c287220 */ /* 0x080fe20000410000 */
[----:B------:R-:W-:Y:S02]  /*b320*/  HADD2.F32 R15, -RZ, R15.H1_H1 ;  /* 0x3000000fff0f7230 */ /* 0x000fe40000004100 */
[----:B------:R-:W-:Y:S01]  /*b330*/  FFMA.FTZ R32, R9, R30, R32 ;  /* 0x0000001e09207223 */ /* 0x000fe20000010020 */
[C---:B------:R-:W-:Y:S01]  /*b340*/  FFMA.FTZ R28, R10.reuse, R7, -R11 ;  /* 0x000000070a1c7223 */ /* 0x040fe2000001080b */
[----:B------:R-:W-:Y:S01]  /*b350*/  FFMA.FTZ R40, R10, R39, R40 ;  /* 0x000000270a287223 */ /* 0x000fe20000010028 */
[C---:B------:R-:W-:Y:S01]  /*b360*/  FMUL.FTZ R30, R27.reuse, R20 ;  /* 0x000000141b1e7220 */ /* 0x040fe20000410000 */
[----:B------:R-:W-:Y:S01]  /*b370*/  FMUL.FTZ R10, R27, R6 ;  /* 0x000000061b0a7220 */ /* 0x000fe20000410000 */
[----:B------:R-:W-:-:S02]  /*b380*/  HADD2.F32 R7, -RZ, R8.H0_H0 ;  /* 0x20000008ff077230 */ /* 0x000fc40000004100 */
[----:B------:R-:W-:Y:S02]  /*b390*/  HADD2.F32 R9, -RZ, R5.H0_H0 ;  /* 0x20000005ff097230 */ /* 0x000fe40000004100 */
[C---:B------:R-:W-:Y:S01]  /*b3a0*/  FFMA.FTZ R27, R15.reuse, R6, -R30 ;  /* 0x000000060f1b7223 */ /* 0x040fe2000001081e */
[----:B------:R-:W-:Y:S02]  /*b3b0*/  HADD2.F32 R5, -RZ, R4.H0_H0 ;  /* 0x20000004ff057230 */ /* 0x000fe40000004100 */
        /* <DEDUP_REMOVED lines=21> */
.L_x_3439:
[----:B------:R-:W-:Y:S05]  /*b510*/  BSYNC B0 ;  /* 0x0000000000007941 */ /* 0x000fea0003800000 */
.L_x_3425:
[----:B------:R-:W-:Y:S01]  /*b520*/  @!PT LDS RZ, [RZ] ;  /* 0x00000000fffff984 */ /* 0x000fe20000000800 */
[----:B------:R-:W-:Y:S01]  /*b530*/  @!PT LDS RZ, [RZ] ;  /* 0x00000000fffff984 */ /* 0x000fe20000000800 */
[----:B------:R-:W-:Y:S01]  /*b540*/  @!PT LDS RZ, [RZ] ;  /* 0x00000000fffff984 */ /* 0x000fe20000000800 */
[----:B------:R-:W-:Y:S01]  /*b550*/  @!PT LDS RZ, [RZ] ;  /* 0x00000000fffff984 */ /* 0x000fe20000000800 */
[----:B------:R4:W-:Y:S06]  /*b560*/  MEMBAR.ALL.CTA ;  /* 0x0000000000007992 */ /* 0x0009ec0000008000 */
[----:B----4-:R-:W4:Y:S01]  /*b570*/  FENCE.VIEW.ASYNC.S ;  /* 0x00000000000073c6 */ /* 0x010f220000000000 */
[----:B------:R-:W-:Y:S05]  /*b580*/  WARPSYNC.ALL ;  /* 0x0000000000007948 */ /* 0x000fea0003800000 */
[----:B----4-:R-:W-:Y:S06]  /*b590*/  BAR.SYNC.DEFER_BLOCKING 0xd, 0x80 ;  /* 0x0342000000007b1d */ /* 0x010fec0000010000 */
.L_x_3422:
[----:B0-23--:R-:W-:-:S05]  /*b5a0*/  IMAD.U32 R2, RZ, RZ, UR47 ;  /* 0x0000002fff027e24 */ /* 0x00dfca000f8e00ff */
[----:B------:R-:W-:-:S13]  /*b5b0*/  ISETP.NE.AND P0, PT, R2, 0x3, PT ;  /* 0x000000030200780c */ /* 0x000fda0003f05270 */
[----:B------:R-:W-:Y:S05]  /*b5c0*/  @!P0 BRA `(.L_x_3449) ;  /* 0x0000000000048947 */ /* 0x000fea0003800000 */
[----:B------:R-:W-:Y:S01]  /*b5d0*/  BPT.TRAP 0x1 ;  /* 0x000000040000795c */ /* 0x000fe20000300000 */
.L_x_3449:
[----:B------:R-:W-:Y:S01]  /*b5e0*/  IMAD R20, R22, 0x8, R17 ;  /* 0x0000000816147824 */ /* 0x000fe200078e0211 */
[----:B-1----:R-:W-:-:S04]  /*b5f0*/  SHF.L.U32 R15, R23, 0x1f, RZ ;  /* 0x0000001f170f7819 */ /* 0x002fc800000006ff */
[----:B------:R0:W1:Y:S01]  /*b600*/  SYNCS.PHASECHK.TRANS64.TRYWAIT P1, [R20+URZ+0x38830], R15 ;  /* 0x0388300f140075a7 */ /* 0x000062000802017f */
[----:B------:R-:W-:Y:S05]  /*b610*/  @!P0 BRA `(.L_x_3450) ;  /* 0x0000000000048947 */ /* 0x000fea0003800000 */
[----:B------:R-:W-:Y:S01]  /*b620*/  BPT.TRAP 0x1 ;  /* 0x000000040000795c */ /* 0x000fe20000300000 */
.L_x_3450:
        /* <DEDUP_REMOVED lines=10> */
.L_x_3451:
[----:B------:R-:W-:Y:S01]  /*b6d0*/  LOP3.LUT R4, R3, 0x10000, RZ, 0xfc, !PT ;  /* 0x0001000003047812 */ /* 0x000fe200078efcff */
[----:B------:R-:W-:Y:S01]  /*b6e0*/  IMAD R2, R22, 0x200, R195 ;  /* 0x0000020016027824 */ /* 0x000fe200078e02c3 */
[----:B------:R-:W-:Y:S05]  /*b6f0*/  WARPSYNC.ALL ;  /* 0x0000000000007948 */ /* 0x000fea0003800000 */
[----:B------:R-:W-:Y:S01]  /*b700*/  IMAD.MOV.U32 R5, RZ, RZ, 0x40000040 ;  /* 0x40000040ff057424 */ /* 0x000fe200078e00ff */
[----:B------:R-:W-:Y:S01]  /*b710*/  R2UR UR4, R4 ;  /* 0x00000000040472ca */ /* 0x000fe200000e0000 */
[----:B------:R-:W-:Y:S01]  /*b720*/  IMAD.MOV.U32 R3, RZ, RZ, 0x40000040 ;  /* 0x40000040ff037424 */ /* 0x000fe200078e00ff */
[----:B------:R-:W-:Y:S01]  /*b730*/  R2UR UR6, R2 ;  /* 0x00000000020672ca */ /* 0x000fe200000e0000 */
[----:B------:R-:W-:Y:S01]  /*b740*/  WARPGROUP.ARRIVE ;  /* 0x00000000000079c5 */ /* 0x000fe20000000000 */
[----:B------:R-:W-:Y:S01]  /*b750*/  R2UR UR5, R5 ;  /* 0x00000000050572ca */ /* 0x000fe200000e0000 */
[----:B------:R-:W-:Y:S01]  /*b760*/  VIADD R12, R4, 0x2 ;  /* 0x00000002040c7836 */ /* 0x000fe20000000000 */
[----:B------:R-:W-:Y:S01]  /*b770*/  R2UR UR7, R3 ;  /* 0x00000000030772ca */ /* 0x000fe200000e0000 */
[----:B------:R-:W-:Y:S01]  /*b780*/  VIADD R6, R2, 0x2 ;  /* 0x0000000202067836 */ /* 0x000fe20000000000 */
[----:B------:R-:W-:Y:S01]  /*b790*/  SHF.L.U32 R0, R0, 0x1f, RZ ;  /* 0x0000001f00007819 */ /* 0x000fe200000006ff */
[----:B------:R-:W-:Y:S01]  /*b7a0*/  IMAD.MOV.U32 R13, RZ, RZ, 0x40000040 ;  /* 0x40000040ff0d7424 */ /* 0x000fe200078e00ff */
[----:B------:R-:W-:Y:S01]  /*b7b0*/  BSSY B0, `(.L_x_3453) ;  /* 0x0000023000007945 */ /* 0x000fe20003800000 */
[----:B------:R-:W-:-:S02]  /*b7c0*/  IMAD.MOV.U32 R7, RZ, RZ, 0x40000040 ;  /* 0x40000040ff077424 */ /* 0x000fc400078e00ff */
[C---:B----4-:R-:W-:Y:S02]  /*b7d0*/  VIADD R10, R4.reuse, 0x4 ;  /* 0x00000004040a7836 */ /* 0x050fe40000000000 */
[----:B------:R-:W-:Y:S02]  /*b7e0*/  IMAD.MOV.U32 R11, RZ, RZ, 0x40000040 ;  /* 0x40000040ff0b7424 */ /* 0x000fe400078e00ff */
[----:B------:R-:W-:Y:S02]  /*b7f0*/  VIADD R8, R4, 0x6 ;  /* 0x0000000604087836 */ /* 0x000fe40000000000 */
[----:B------:R-:W-:Y:S01]  /*b800*/  HGMMA.64x64x16.F32 R24, gdesc[UR4], RZ, !UPT, gsb0 ;  /* 0x00e00000041879f0 */ /* 0x000fe2000c0008ff */
        /* <DEDUP_REMOVED lines=29> */
.L_x_3749:
[----:B------:R-:W-:Y:S05]  /*b9e0*/  BSYNC B0 ;  /* 0x0000000000007941 */ /* 0x000fea0003800000 */
.L_x_3453:
[----:B------:R-:W-:Y:S05]  /*b9f0*/  @!P0 BRA `(.L_x_3455) ;  /* 0x0000000000048947 */ /* 0x000fea0003800000 */
[----:B------:R-:W-:Y:S01]  /*ba00*/  BPT.TRAP 0x1 ;  /* 0x000000040000795c */ /* 0x000fe20000300000 */
.L_x_3455:
[----:B------:R3:W4:Y:S01]  /*ba10*/  SYNCS.PHASECHK.TRANS64.TRYWAIT P1, [R20+URZ+0x38850], R15 ;  /* 0x0388500f140075a7 */ /* 0x000722000802017f */
[----:B------:R-:W-:Y:S05]  /*ba20*/  @!P0 BRA `(.L_x_3456) ;  /* 0x0000000000048947 */ /* 0x000fea0003800000 */
[----:B------:R-:W-:Y:S01]  /*ba30*/  BPT.TRAP 0x1 ;  /* 0x000000040000795c */ /* 0x000fe20000300000 */
.L_x_3456:
[C---:B--2---:R-:W-:Y:S02]  /*ba40*/  VIADD R0, R17.reuse, 0x400 ;  /* 0x0000040011007836 */ /* 0x044fe40000000000 */
[----:B------:R-:W-:-:S03]  /*ba50*/  VIADD R2, R17, 0x26400 ;  /* 0x0002640011027836 */ /* 0x000fc60000000000 */
[----:B------:R-:W-:Y:S02]  /*ba60*/  SHF.R.U32.HI R0, RZ, 0x4, R0 ;  /* 0x00000004ff007819 */ /* 0x000fe40000011600 */
[----:B------:R-:W-:Y:S02]  /*ba70*/  SHF.R.U32.HI R2, RZ, 0x4, R2 ;  /* 0x00000004ff027819 */ /* 0x000fe40000011602 */
[----:B------:R-:W-:Y:S02]  /*ba80*/  LOP3.LUT R0, R0, 0x3fff, RZ, 0xc0, !PT ;  /* 0x00003fff00007812 */ /* 0x000fe400078ec0ff */
[----:B------:R-:W-:Y:S02]  /*ba90*/  LOP3.LUT R2, R2, 0x3fff, RZ, 0xc0, !PT ;  /* 0x00003fff02027812 */ /* 0x000fe400078ec0ff */
[----:B------:R-:W-:Y:S01]  /*baa0*/  LOP3.LUT R210, R0, 0x10000, RZ, 0xfc, !PT ;  /* 0x0001000000d27812 */ /* 0x000fe200078efcff */
[----:B----4-:R-:W-:Y:S06]  /*bab0*/  @P1 BRA `(.L_x_3457) ;  /* 0x0000000000081947 */ /* 0x010fec0003800000 */
[----:B------:R-:W2:Y:S02]  /*bac0*/  SYNCS.PHASECHK.TRANS64.TRYWAIT P1, [R20+URZ+0x38850], R15 ;  /* 0x0388500f140075a7 */ /* 0x000ea4000802017f */
[----:B--2---:R-:W-:Y:S05]  /*bad0*/  @!P1 BRA `(.L_x_3458) ;  /* 0x000001e8000c9947 */ /* 0x004fea0003800000 */
.L_x_3457:
[----:B------:R-:W-:Y:S01]  /*bae0*/  IMAD R6, R22, 0x1000, R210 ;  /* 0x0000100016067824 */ /* 0x000fe200078e02d2 */
        /* <DEDUP_REMOVED lines=11> */
[----:B0123--:R-:W-:Y:S01]  /*bba0*/  IMAD.MOV.U32 R15, RZ, RZ, 0x40000040 ;  /* 0x40000040ff0f7424 */ /* 0x00ffe200078e00ff */
[----:B------:R-:W0:Y:S01]  /*bbb0*/  S2R R0, SR_TID.X ;  /* 0x0000000000007919 */ /* 0x000e220000002100 */
[----:B------:R-:W-:-:S02]  /*bbc0*/  IMAD.MOV.U32 R57, RZ, RZ, 0x40000040 ;  /* 0x40000040ff397424 */ /* 0x000fc400078e00ff */
[----:B------:R-:W-:Y:S02]  /*bbd0*/  VIADD R60, R6, 0x800 ;  /* 0x00000800063c7836 */ /* 0x000fe40000000000 */
[----:B------:R-:W-:Y:S02]  /*bbe0*/  VIADD R58, R2, 0x800 ;  /* 0x00000800023a7836 */ /* 0x000fe40000000000 */
[----:B------:R-:W-:-:S04]  /*bbf0*/  IMAD.MOV.U32 R21, RZ, RZ, 0x4 ;  /* 0x00000004ff157424 */ /* 0x000fc800078e00ff */
        /* <DEDUP_REMOVED lines=9> */
[----:B0-----:R-:W-:-:S06]  /*bc90*/  SHF.R.U32.HI R0, RZ, 0x7, R0 ;  /* 0x00000007ff007819 */ /* 0x001fcc0000011600 */
[----:B------:R-:W0:Y:S02]  /*bca0*/  SHFL.IDX PT, R0, R0, RZ, 0x1f ;  /* 0x00001fff00007589 */ /* 0x000e2400000e0000 */
[----:B0-----:R-:W-:-:S04]  /*bcb0*/  ISETP.GT.AND P1, PT, R0, 0x7f, PT ;  /* 0x0000007f0000780c */ /* 0x001fc80003f24270 */
        /* <DEDUP_REMOVED lines=314> */
[----:B------:R-:W-:Y:S01]  /*d060*/  SEL R0, R0, 0x3e, P1 ;  /* 0x0000003e00007807 */ /* 0x000fe20000800000 */
        /* <DEDUP_REMOVED lines=11> */
[----:B------:R-:W-:Y:S01]  /*d120*/  LOP3.LUT R7, R0, 0x6, RZ, 0xc0, !PT ;  /* 0x0000000600077812 */ /* 0x000fe200078ec0ff */
[----:B------:R-:W-:-:S02]  /*d130*/  WARPGROUP.DEPBAR.LE gsb0, 0x0 ;  /* 0x00008000000079c5 */ /* 0x000fc40000010000 */
[----:B------:R-:W-:-:S08]  /*d140*/  WARPGROUP.ARRIVE ;  /* 0x00000000000079c5 */ /* 0x000fd00000000000 */
        /* <DEDUP_REMOVED lines=13> */
[----:B------:R-:W-:Y:S01]  /*d220*/  IMAD.MOV.U32 R14, RZ, RZ, 0x1000 ;  /* 0x00001000ff0e7424 */ /* 0x000fe200078e00ff */
[----:B------:R-:W-:Y:S01]  /*d230*/  R2UR UR5, R15 ;  /* 0x000000000f0572ca */ /* 0x000fe200000e0000 */
[----:B------:R-:W-:Y:S01]  /*d240*/  IMAD.MOV.U32 R15, RZ, RZ, 0x40000040 ;  /* 0x40000040ff0f7424 */ /* 0x000fe200078e00ff */
[----:B------:R-:W-:Y:S02]  /*d250*/  R2UR UR6, R56 ;  /* 0x00000000380672ca */ /* 0x000fe400000e0000 */
[----:B------:R-:W-:Y:S02]  /*d260*/  R2UR UR7, R57 ;  /* 0x00000000390772ca */ /* 0x000fe400000e0000 */
        /* <DEDUP_REMOVED lines=18> */
.L_x_3459:
[----:B------:R-:W0:Y:S01]  /*d390*/  LDC R170, c[0x0][0x448] ;  /* 0x00011200ffaa7b82 */ /* 0x000e220000000800 */
[----:B------:R-:W-:Y:S01]  /*d3a0*/  IMAD.IADD R0, R222, 0x1, R197 ;  /* 0x00000001de007824 */ /* 0x000fe200078e02c5 */
[----:B------:R-:W-:Y:S01]  /*d3b0*/  ULDC.64 UR4, c[0x0][0xad8] ;  /* 0x0002b60000047ab9 */ /* 0x000fe20000000a00 */
[----:B------:R-:W-:Y:S01]  /*d3c0*/  LOP3.LUT R16, R16, 0xffffff7f, RZ, 0xc0, !PT ;  /* 0xffffff7f10107812 */ /* 0x000fe200078ec0ff */
[----:B------:R-:W-:Y:S01]  /*d3d0*/  UISETP.GE.AND UP0, UPT, UR5, 0x1, UPT ;  /* 0x000000010500788c */ /* 0x000fe2000bf06270 */
[----:B------:R-:W-:Y:S02]  /*d3e0*/  ULDC UR6, c[0x0][0xad4] ;  /* 0x0002b50000067ab9 */ /* 0x000fe40000000800 */
[----:B------:R-:W-:Y:S01]  /*d3f0*/  IMAD.U32 R21, RZ, RZ, UR6 ;  /* 0x00000006ff157e24 */ /* 0x000fe2000f8e00ff */
[----:B------:R-:W-:Y:S01]  /*d400*/  UP2UR UR48, UPR, URZ, 0x1 ;  /* 0x000000013f307883 */ /* 0x000fe20008000000 */
[----:B0-----:R-:W-:-:S13]  /*d410*/  ISETP.NE.AND P1, PT, R170, 0x1, PT ;  /* 0x00000001aa00780c */ /* 0x001fda0003f25270 */
[----:B------:R-:W0:Y:S01]  /*d420*/  @P1 LDC R7, c[0x0][0x44c] ;  /* 0x00011300ff071b82 */ /* 0x000e220000000800 */
[----:B------:R-:W-:-:S07]  /*d430*/  @P1 LOP3.LUT R16, R16, 0x80, RZ, 0xfc, !PT ;  /* 0x0000008010101812 */ /* 0x000fce00078efcff */
[----:B------:R-:W1:Y:S01]  /*d440*/  @P1 LDC R15, c[0x0][0x450] ;  /* 0x00011400ff0f1b82 */ /* 0x000e620000000800 */
[----:B0-----:R-:W-:-:S04]  /*d450*/  @P1 IMAD.HI.U32 R6, R0, R7, RZ ;  /* 0x0000000700061227 */ /* 0x001fc800078e00ff */
[----:B------:R-:W-:Y:S01]  /*d460*/  IMAD.MOV.U32 R7, RZ, RZ, -0x40 ;  /* 0xffffffc0ff077424 */ /* 0x000fe200078e00ff */
[----:B-1----:R-:W-:-:S03]  /*d470*/  @P1 SHF.R.U32.HI R0, RZ, R15, R6 ;  /* 0x0000000fff001219 */ /* 0x002fc60000011606 */
[----:B------:R-:W-:Y:S01]  /*d480*/  IMAD R62, R168, R7, 0x41 ;  /* 0x00000041a83e7424 */ /* 0x000fe200078e0207 */
[----:B------:R-:W-:Y:S01]  /*d490*/  PLOP3.LUT P1, PT, PT, PT, UP0, 0x40, 0x0 ;  /* 0x000000000000781c */ /* 0x000fe20003f2e808 */
[----:B------:R-:W-:Y:S01]  /*d4a0*/  VIADD R6, R20, 0x38840 ;  /* 0x0003884014067836 */ /* 0x000fe20000000000 */
[----:B------:R-:W-:Y:S01]  /*d4b0*/  LOP3.LUT R15, RZ, R21, RZ, 0x33, !PT ;  /* 0x00000015ff0f7212 */ /* 0x000fe200078e33ff */
[----:B------:R-:W0:Y:S01]  /*d4c0*/  SHFL.IDX PT, R57, R0, RZ, 0x1c1f ;  /* 0x001c1fff00397589 */ /* 0x000e2200000e0000 */
[----:B------:R-:W-:Y:S01]  /*d4d0*/  IADD3 R7, -R190, R62, R185 ;  /* 0x0000003ebe077210 */ /* 0x000fe20007ffe1b9 */
[----:B------:R-:W-:Y:S01]  /*d4e0*/  VIADD R62, R62, 0xffffffff ;  /* 0xffffffff3e3e7836 */ /* 0x000fe20000000000 */
[----:B------:R-:W-:-:S03]  /*d4f0*/  PRMT R6, R187, 0x654, R6 ;  /* 0x00000654bb067816 */ /* 0x000fc60000000006 */
[----:B------:R-:W-:Y:S01]  /*d500*/  IMAD.IADD R56, R7, 0x1, -R184 ;  /* 0x0000000107387824 */ /* 0x000fe200078e0ab8 */
[----:B------:R1:W-:Y:S03]  /*d510*/  SYNCS.ARRIVE.TRANS64.RED.A1T0 RZ, [R6+URZ], RZ ;  /* 0x000000ff06ff79a7 */ /* 0x0003e6000810043f */
[C---:B------:R-:W-:Y:S02]  /*d520*/  VIADD R7, R56.reuse, UR4 ;  /* 0x0000000438077c36 */ /* 0x040fe40008000000 */
[----:B------:R-:W-:Y:S01]  /*d530*/  IMAD.IADD R56, R56, 0x1, R15 ;  /* 0x0000000138387824 */ /* 0x000fe200078e020f */
[----:B-1----:R-:W-:-:S04]  /*d540*/  LEA R6, R168, 0xffffffc0, 0x6 ;  /* 0xffffffc0a8067811 */ /* 0x002fc800078e30ff */
[----:B------:R-:W-:-:S04]  /*d550*/  IADD3 R14, -R190, R185, -R6 ;  /* 0x000000b9be0e7210 */ /* 0x000fc80007ffe906 */
[----:B0-----:R-:W-:Y:S01]  /*d560*/  VIADDMNMX R60, R57, R7, R14, PT ;  /* 0x00000007393c7246 */ /* 0x001fe2000380010e */
[----:B------:R-:W-:Y:S01]  /*d570*/  IMAD.IADD R58, R56, 0x1, R57 ;  /* 0x00000001383a7824 */ /* 0x000fe200078e0239 */
[----:B------:R-:W-:Y:S06]  /*d580*/  @P1 BRA `(.L_x_3460) ;  /* 0x0000000000581947 */ /* 0x000fec0003800000 */
        /* <DEDUP_REMOVED lines=12> */
.L_x_3462:
[----:B------:R-:W-:-:S06]  /*d650*/  UISETP.NE.AND UP0, UPT, UR5, 0x1, UPT ;  /* 0x000000010500788c */ /* 0x000fcc000bf05270 */
[----:B------:R-:W-:-:S05]  /*d660*/  PLOP3.LUT P1, PT, PT, PT, UP0, 0x80, 0x0 ;  /* 0x000000000000781c */ /* 0x000fca0003f2f008 */
[----:B------:R-:W-:-:S08]  /*d670*/  @UP0 ULDC.64 UR6, c[0x0][0xae0] ;  /* 0x0002b80000060ab9 */ /* 0x000fd00000000a00 */
[----:B------:R-:W-:-:S05]  /*d680*/  @P1 IMAD.HI.U32 R57, R15, UR6, RZ ;  /* 0x000000060f391c27 */ /* 0x000fca000f8e00ff */
[----:B------:R-:W-:-:S07]  /*d690*/  @P1 SHF.R.U32.HI R15, RZ, UR7, R57 ;  /* 0x00000007ff0f1c19 */ /* 0x000fce0008011639 */
.L_x_3463:
[----:B------:R-:W-:Y:S05]  /*d6a0*/  BSYNC B0 ;  /* 0x0000000000007941 */ /* 0x000fea0003800000 */
.L_x_3461:
[----:B------:R-:W-:-:S04]  /*d6b0*/  IMAD R15, R15, UR5, -R6 ;  /* 0x000000050f0f7c24 */ /* 0x000fc8000f8e0a06 */
[----:B------:R-:W-:-:S05]  /*d6c0*/  IMAD.IADD R15, R15, 0x1, -R190 ;  /* 0x000000010f0f7824 */ /* 0x000fca00078e0abe */
[----:B------:R-:W-:Y:S02]  /*d6d0*/  VIMNMX R58, R58, R15, !PT ;  /* 0x0000000f3a3a7248 */ /* 0x000fe40007fe0100 */
[----:B------:R-:W-:-:S07]  /*d6e0*/  VIADDMNMX R60, R15, UR5, R60, PT ;  /* 0x000000050f3c7c46 */ /* 0x000fce000b80013c */
.L_x_3460:
[C---:B------:R-:W-:Y:S01]  /*d6f0*/  ISETP.GE.AND P1, PT, R62.reuse, 0x2, PT ;  /* 0x000000023e00780c */ /* 0x040fe20003f26270 */
[----:B------:R-:W0:Y:S01]  /*d700*/  SHFL.IDX PT, R69, R0, 0x1, 0x1c1f ;  /* 0x003c1f0000457f89 */ /* 0x000e2200000e0000 */
        /* <DEDUP_REMOVED lines=13> */
[----:B0-----:R-:W-:Y:S01]  /*d7e0*/  IMAD.IADD R56, R56, 0x1, R69 ;  /* 0x0000000138387824 */ /* 0x001fe200078e0245 */
        /* <DEDUP_REMOVED lines=48> */
[----:B------:R-:W-:Y:S02]  /*daf0*/  VIADDMNMX R28, R69, R7, R14, PT ;  /* 0x00000007451c7246 */ /* 0x000fe4000380010e */
[----:B------:R-:W-:-:S04]  /*db00*/  ISETP.LT.OR P4, PT, R60, 0x32, P4 ;  /* 0x000000323c00780c */ /* 0x000fc80002781670 */
[----:B------:R-:W-:Y:S02]  /*db10*/  FSEL R49, R49, -INF , !P4 ;  /* 0xff80000031317808 */ /* 0x000fe40006000000 */
[----:B------:R-:W-:-:S04]  /*db20*/  ISETP.GE.AND P4, PT, R62, 0x39, PT ;  /* 0x000000393e00780c */ /* 0x000fc80003f86270 */
[----:B------:R-:W-:-:S04]  /*db30*/  ISETP.GT.AND P5, PT, R58, 0x38, !P4 ;  /* 0x000000383a00780c */ /* 0x000fc800067a4270 */
[----:B------:R-:W-:-:S04]  /*db40*/  ISETP.LT.OR P5, PT, R60, 0x39, P5 ;  /* 0x000000393c00780c */ /* 0x000fc80002fa1670 */
[----:B------:R-:W-:Y:S02]  /*db50*/  FSEL R25, R52, -INF , !P5 ;  /* 0xff80000034197808 */ /* 0x000fe40006800000 */
[----:B------:R-:W-:-:S04]  /*db60*/  ISETP.GT.AND P5, PT, R58, RZ, !P6 ;  /* 0x000000ff3a00720c */ /* 0x000fc800077a4270 */
[----:B------:R-:W-:-:S04]  /*db70*/  ISETP.LT.OR P5, PT, R60, 0x1, P5 ;  /* 0x000000013c00780c */ /* 0x000fc80002fa1670 */
[----:B------:R-:W-:Y:S02]  /*db80*/  FSEL R24, R24, -INF , !P5 ;  /* 0xff80000018187808 */ /* 0x000fe40006800000 */
[----:B------:R-:W-:-:S04]  /*db90*/  ISETP.GE.AND P5, PT, R62, 0x3a, PT ;  /* 0x0000003a3e00780c */ /* 0x000fc80003fa6270 */
[----:B------:R-:W-:Y:S02]  /*dba0*/  P2R R48, PR, RZ, 0x20 ;  /* 0x00000020ff307803 */ /* 0x000fe40000000000 */
        /* <DEDUP_REMOVED lines=18> */
.L_x_3466:
[----:B------:R-:W-:-:S06]  /*dcd0*/  UISETP.NE.AND UP0, UPT, UR5, 0x1, UPT ;  /* 0x000000010500788c */ /* 0x000fcc000bf05270 */
[----:B------:R-:W-:-:S05]  /*dce0*/  PLOP3.LUT P5, PT, PT, PT, UP0, 0x80, 0x0 ;  /* 0x000000000000781c */ /* 0x000fca0003faf008 */
[----:B------:R-:W-:-:S08]  /*dcf0*/  @UP0 ULDC.64 UR6, c[0x0][0xae0] ;  /* 0x0002b80000060ab9 */ /* 0x000fd00000000a00 */
[----:B------:R-:W-:Y:S01]  /*dd00*/  @P5 IMAD.HI.U32 R0, R7, UR6, RZ ;  /* 0x0000000607005c27 */ /* 0x000fe2000f8e00ff */
[----:B------:R-:W-:-:S13]  /*dd10*/  PLOP3.LUT P5, PT, PT, PT, UP0, 0x80, 0x0 ;  /* 0x000000000000781c */ /* 0x000fda0003faf008 */
[----:B------:R-:W-:-:S07]  /*dd20*/  @P5 SHF.R.U32.HI R7, RZ, UR7, R0 ;  /* 0x00000007ff075c19 */ /* 0x000fce0008011600 */
.L_x_3467:
[----:B------:R-:W-:Y:S05]  /*dd30*/  BSYNC B0 ;  /* 0x0000000000007941 */ /* 0x000fea0003800000 */
.L_x_3465:
[----:B------:R-:W-:-:S04]  /*dd40*/  IMAD R7, R7, UR5, -R6 ;  /* 0x0000000507077c24 */ /* 0x000fc8000f8e0a06 */
[----:B------:R-:W-:-:S05]  /*dd50*/  IMAD.IADD R7, R7, 0x1, -R190 ;  /* 0x0000000107077824 */ /* 0x000fca00078e0abe */
[----:B------:R-:W-:Y:S02]  /*dd60*/  VIMNMX R56, R56, R7, !PT ;  /* 0x0000000738387248 */ /* 0x000fe40007fe0100 */
[----:B------:R-:W-:-:S07]  /*dd70*/  VIADDMNMX R28, R7, UR5, R28, PT ;  /* 0x00000005071c7c46 */ /* 0x000fce000b80011c */
.L_x_3464:
[----:B------:R-:W-:Y:S01]  /*dd80*/  ISETP.GT.AND P1, PT, R56, 0x1, !P1 ;  /* 0x000000013800780c */ /* 0x000fe20004f24270 */
[----:B------:R-:W-:Y:S01]  /*dd90*/  ULDC UR6, c[0x0][0xa80] ;  /* 0x0002a00000067ab9 */ /* 0x000fe20000000800 */
[----:B------:R-:W-:Y:S01]  /*dda0*/  FMNMX.FTZ R0, R24, R15, !PT ;  /* 0x0000000f18007209 */ /* 0x000fe20007810000 */
[----:B------:R-:W-:Y:S01]  /*ddb0*/  IMAD.U32 R14, RZ, RZ, UR6 ;  /* 0x00000006ff0e7e24 */ /* 0x000fe2000f8e00ff */
[----:B------:R-:W-:Y:S01]  /*ddc0*/  BAR.SYNC.DEFER_BLOCKING 0xf, 0x100 ;  /* 0x03c4000000007b1d */ /* 0x000fe20000010000 */
[----:B------:R-:W-:Y:S02]  /*ddd0*/  ISETP.LT.OR P1, PT, R28, 0x2, P1 ;  /* 0x000000021c00780c */ /* 0x000fe40000f21670 */
[----:B------:R-:W-:Y:S02]  /*dde0*/  FMNMX.FTZ R0, R57, R0, !PT ;  /* 0x0000000039007209 */ /* 0x000fe40007810000 */
[----:B------:R-:W-:Y:S02]  /*ddf0*/  FSEL R27, R27, -INF , !P1 ;  /* 0xff8000001b1b7808 */ /* 0x000fe40004800000 */
[----:B------:R-:W-:-:S02]  /*de00*/  FMNMX.FTZ R0, R29, R0, !PT ;  /* 0x000000001d007209 */ /* 0x000fc40007810000 */
        /* <DEDUP_REMOVED lines=8> */
[C---:B------:R-:W-:Y:S02]  /*de90*/  ISETP.GT.AND P2, PT, R56.reuse, 0x8, !P2 ;  /* 0x000000083800780c */ /* 0x040fe40005744270 */
[----:B------:R-:W-:Y:S02]  /*dea0*/  FMNMX.FTZ R0, R37, R0, !PT ;  /* 0x0000000025007209 */ /* 0x000fe40007810000 */
[----:B------:R-:W-:Y:S02]  /*deb0*/  ISETP.GT.AND P1, PT, R56, 0x10, !P1 ;  /* 0x000000103800780c */ /* 0x000fe40004f24270 */
[----:B------:R-:W-:-:S02]  /*dec0*/  ISETP.LT.OR P2, PT, R28, 0x9, P2 ;  /* 0x000000091c00780c */ /* 0x000fc40001741670 */
[----:B------:R-:W-:Y:S02]  /*ded0*/  FMNMX.FTZ R0, R63, R0, !PT ;  /* 0x000000003f007209 */ /* 0x000fe40007810000 */
[----:B------:R-:W-:Y:S02]  /*dee0*/  ISETP.LT.OR P1, PT, R28, 0x11, P1 ;  /* 0x000000111c00780c */ /* 0x000fe40000f21670 */
[----:B------:R-:W-:Y:S02]  /*def0*/  FSEL R69, R30, -INF , !P2 ;  /* 0xff8000001e457808 */ /* 0x000fe40005000000 */
[----:B------:R-:W-:Y:S02]  /*df00*/  FMNMX.FTZ R0, R41, R0, !PT ;  /* 0x0000000029007209 */ /* 0x000fe40007810000 */
[----:B------:R-:W-:Y:S02]  /*df10*/  ISETP.NE.AND P2, PT, R71, RZ, PT ;  /* 0x000000ff4700720c */ /* 0x000fe40003f45270 */
        /* <DEDUP_REMOVED lines=15> */
[----:B------:R-:W-:Y:S01]  /*e010*/  ISETP.NE.AND P1, PT, R36, RZ, PT ;  /* 0x000000ff2400720c */ /* 0x000fe20003f25270 */
[----:B------:R-:W0:Y:S01]  /*e020*/  SHFL.BFLY PT, R7, R6, 0x2, 0x1f ;  /* 0x0c401f0006077f89 */ /* 0x000e2200000e0000 */
[C---:B------:R-:W-:Y:S02]  /*e030*/  ISETP.GT.AND P6, PT, R56.reuse, RZ, !P6 ;  /* 0x000000ff3800720c */ /* 0x040fe400077c4270 */
[----:B------:R-:W-:Y:S02]  /*e040*/  ISETP.GT.AND P1, PT, R56, 0x19, !P1 ;  /* 0x000000193800780c */ /* 0x000fe40004f24270 */
[----:B------:R-:W-:-:S02]  /*e050*/  ISETP.LT.OR P6, PT, R28, 0x1, P6 ;  /* 0x000000011c00780c */ /* 0x000fc400037c1670 */
[----:B------:R-:W-:Y:S02]  /*e060*/  ISETP.LT.OR P1, PT, R28, 0x1a, P1 ;  /* 0x0000001a1c00780c */ /* 0x000fe40000f21670 */
[----:B------:R-:W-:Y:S02]  /*e070*/  FSEL R26, R26, -INF , !P6 ;  /* 0xff8000001a1a7808 */ /* 0x000fe40007000000 */
[----:B------:R-:W-:Y:S02]  /*e080*/  FSEL R39, R39, -INF , !P1 ;  /* 0xff80000027277808 */ /* 0x000fe40004800000 */
[----:B------:R-:W-:Y:S02]  /*e090*/  ISETP.NE.AND P1, PT, R70, RZ, PT ;  /* 0x000000ff4600720c */ /* 0x000fe40003f25270 */
[----:B------:R-:W-:Y:S02]  /*e0a0*/  FMNMX.FTZ R0, R26, R27, !PT ;  /* 0x0000001b1a007209 */ /* 0x000fe40007810000 */
[----:B------:R-:W-:-:S02]  /*e0b0*/  ISETP.GT.AND P1, PT, R56, 0x20, !P1 ;  /* 0x000000203800780c */ /* 0x000fc40004f24270 */
[----:B------:R-:W-:Y:S02]  /*e0c0*/  FMNMX.FTZ R0, R69, R0, !PT ;  /* 0x0000000045007209 */ /* 0x000fe40007810000 */
[----:B------:R-:W-:Y:S02]  /*e0d0*/  ISETP.LT.OR P1, PT, R28, 0x21, P1 ;  /* 0x000000211c00780c */ /* 0x000fe40000f21670 */
[----:B------:R-:W-:Y:S02]  /*e0e0*/  FMNMX.FTZ R0, R31, R0, !PT ;  /* 0x000000001f007209 */ /* 0x000fe40007810000 */
[----:B0-----:R-:W-:Y:S02]  /*e0f0*/  FMNMX.FTZ R30, R6, R7, !PT ;  /* 0x00000007061e7209 */ /* 0x001fe40007810000 */
[----:B------:R-:W-:Y:S02]  /*e100*/  FSEL R75, R42, -INF , !P1 ;  /* 0xff8000002a4b7808 */ /* 0x000fe40004800000 */
[----:B------:R-:W-:Y:S01]  /*e110*/  ISETP.GT.AND P1, PT, R56, 0x21, !P2 ;  /* 0x000000213800780c */ /* 0x000fe20005724270 */
[----:B------:R-:W0:Y:S01]  /*e120*/  SHFL.BFLY PT, R7, R30, 0x1, 0x1f ;  /* 0x0c201f001e077f89 */ /* 0x000e2200000e0000 */
[----:B------:R-:W-:-:S02]  /*e130*/  ISETP.NE.AND P5, PT, R72, RZ, PT ;  /* 0x000000ff4800720c */ /* 0x000fc40003fa5270 */
[----:B------:R-:W-:Y:S02]  /*e140*/  ISETP.LT.OR P1, PT, R28, 0x22, P1 ;  /* 0x000000221c00780c */ /* 0x000fe40000f21670 */
[----:B------:R-:W-:Y:S02]  /*e150*/  FMNMX.FTZ R0, R71, R0, !PT ;  /* 0x0000000047007209 */ /* 0x000fe40007810000 */
[----:B------:R-:W-:Y:S02]  /*e160*/  FSEL R77, R43, -INF , !P1 ;  /* 0xff8000002b4d7808 */ /* 0x000fe40004800000 */
[----:B------:R-:W-:Y:S02]  /*e170*/  ISETP.GT.AND P1, PT, R56, 0x28, !P5 ;  /* 0x000000283800780c */ /* 0x000fe40006f24270 */
[----:B------:R-:W-:Y:S02]  /*e180*/  FMNMX.FTZ R0, R35, R0, !PT ;  /* 0x0000000023007209 */ /* 0x000fe40007810000 */
[----:B------:R-:W-:-:S02]  /*e190*/  ISETP.LT.OR P1, PT, R28, 0x29, P1 ;  /* 0x000000291c00780c */ /* 0x000fc40000f21670 */
[----:B------:R-:W-:Y:S02]  /*e1a0*/  FMNMX.FTZ R0, R73, R0, !PT ;  /* 0x0000000049007209 */ /* 0x000fe40007810000 */
[----:B------:R-:W-:Y:S02]  /*e1b0*/  FSEL R43, R46, -INF , !P1 ;  /* 0xff8000002e2b7808 */ /* 0x000fe40004800000 */
[----:B------:R-:W-:Y:S02]  /*e1c0*/  ISETP.NE.AND P1, PT, R40, RZ, PT ;  /* 0x000000ff2800720c */ /* 0x000fe40003f25270 */
[----:B------:R-:W-:Y:S02]  /*e1d0*/  FMNMX.FTZ R0, R39, R0, !PT ;  /* 0x0000000027007209 */ /* 0x000fe40007810000 */
[----:B------:R-:W-:Y:S02]  /*e1e0*/  ISETP.NE.AND P2, PT, R44, RZ, PT ;  /* 0x000000ff2c00720c */ /* 0x000fe40003f45270 */
[----:B------:R-:W-:-:S02]  /*e1f0*/  ISETP.GT.AND P1, PT, R56, 0x29, !P1 ;  /* 0x000000293800780c */ /* 0x000fc40004f24270 */
[----:B------:R-:W-:Y:S02]  /*e200*/  FMNMX.FTZ R6, R75, R0, !PT ;  /* 0x000000004b067209 */ /* 0x000fe40007810000 */
[----:B------:R-:W-:Y:S02]  /*e210*/  ISETP.LT.OR P1, PT, R28, 0x2a, P1 ;  /* 0x0000002a1c00780c */ /* 0x000fe40000f21670 */
[----:B------:R-:W-:Y:S02]  /*e220*/  ISETP.GT.AND P2, PT, R56, 0x30, !P2 ;  /* 0x000000303800780c */ /* 0x000fe40005744270 */
[----:B------:R-:W-:Y:S02]  /*e230*/  FMNMX.FTZ R6, R77, R6, !PT ;  /* 0x000000064d067209 */ /* 0x000fe40007810000 */
[----:B0-----:R-:W-:Y:S02]  /*e240*/  FMNMX.FTZ R7, R30, R7, !PT ;  /* 0x000000071e077209 */ /* 0x001fe40007810000 */
[----:B------:R-:W-:-:S02]  /*e250*/  FSEL R47, R47, -INF , !P1 ;  /* 0xff8000002f2f7808 */ /* 0x000fc40004800000 */
[----:B------:R-:W-:Y:S01]  /*e260*/  ISETP.GT.AND P3, PT, R56, 0x31, !P3 ;  /* 0x000000313800780c */ /* 0x000fe20005f64270 */
[----:B------:R-:W-:Y:S01]  /*e270*/  FMUL.FTZ R30, R7, R14 ;  /* 0x0000000e071e7220 */ /* 0x000fe20000410000 */
[----:B------:R-:W-:Y:S02]  /*e280*/  ISETP.LT.OR P2, PT, R28, 0x31, P2 ;  /* 0x000000311c00780c */ /* 0x000fe40001741670 */
[----:B------:R-:W-:Y:S02]  /*e290*/  FMNMX.FTZ R6, R43, R6, !PT ;  /* 0x000000062b067209 */ /* 0x000fe40007810000 */
[----:B------:R-:W-:Y:S02]  /*e2a0*/  FSETP.NEU.FTZ.AND P1, PT, R7, -INF , PT ;  /* 0xff8000000700780b */ /* 0x000fe40003f3d000 */
        /* <DEDUP_REMOVED lines=8> */
[-CC-:B------:R-:W-:Y:S01]  /*e330*/  FFMA.FTZ R164, R24, R14.reuse, -R0.reuse ;  /* 0x0000000e18a47223 */ /* 0x180fe20000010800 */
[----:B------:R-:W-:Y:S01]  /*e340*/  FSEL R81, R51, -INF , !P3 ;  /* 0xff80000033517808 */ /* 0x000fe20005800000 */
[--C-:B------:R-:W-:Y:S01]  /*e350*/  FFMA.FTZ R51, R15, R14, -R0.reuse ;  /* 0x0000000e0f337223 */ /* 0x100fe20000010800 */
[----:B------:R-:W-:Y:S01]  /*e360*/  FMNMX.FTZ R6, R79, R6, !PT ;  /* 0x000000064f067209 */ /* 0x000fe20007810000 */
[-CC-:B------:R-:W-:Y:S01]  /*e370*/  FFMA.FTZ R166, R57, R14.reuse, -R0.reuse ;  /* 0x0000000e39a67223 */ /* 0x180fe20000010800 */
[----:B------:R-:W-:Y:S01]  /*e380*/  ISETP.LT.OR P1, PT, R28, 0x3a, P1 ;  /* 0x0000003a1c00780c */ /* 0x000fe20000f21670 */
[----:B------:R-:W-:Y:S01]  /*e390*/  MUFU.EX2 R164, R164 ;  /* 0x000000a400a47308 */ /* 0x000fe20000000800 */
[----:B------:R-:W-:Y:S01]  /*e3a0*/  FSEL R83, R54, -INF , !P4 ;  /* 0xff80000036537808 */ /* 0x000fe20006000000 */
[--C-:B------:R-:W-:Y:S01]  /*e3b0*/  FFMA.FTZ R29, R29, R14, -R0.reuse ;  /* 0x0000000e1d1d7223 */ /* 0x100fe20000010800 */
[----:B------:R-:W-:Y:S01]  /*e3c0*/  FMNMX.FTZ R6, R81, R6, !PT ;  /* 0x0000000651067209 */ /* 0x000fe20007810000 */
[-CC-:B------:R-:W-:Y:S01]  /*e3d0*/  FFMA.FTZ R160, R59, R14.reuse, -R0.reuse ;  /* 0x0000000e3ba07223 */ /* 0x180fe20000010800 */
[----:B------:R-:W-:Y:S01]  /*e3e0*/  FSEL R55, R55, -INF , !P1 ;  /* 0xff80000037377808 */ /* 0x000fe20004800000 */
[--C-:B------:R-:W-:Y:S01]  /*e3f0*/  FFMA.FTZ R33, R33, R14, -R0.reuse ;  /* 0x0000000e21217223 */ /* 0x100fe20000010800 */
[----:B------:R-:W-:Y:S01]  /*e400*/  FMNMX.FTZ R6, R83, R6, !PT ;  /* 0x0000000653067209 */ /* 0x000fe20007810000 */
[----:B------:R-:W0:Y:S01]  /*e410*/  MUFU.EX2 R51, R51 ;  /* 0x0000003300337308 */ /* 0x000e220000000800 */
[-CC-:B------:R-:W-:Y:S01]  /*e420*/  FFMA.FTZ R162, R61, R14.reuse, -R0.reuse ;  /* 0x0000000e3da27223 */ /* 0x180fe20000010800 */
[--C-:B------:R-:W-:Y:S01]  /*e430*/  FFMA.FTZ R37, R37, R14, -R0.reuse ;  /* 0x0000000e25257223 */ /* 0x100fe20000010800 */
[----:B------:R-:W-:Y:S01]  /*e440*/  FMNMX.FTZ R6, R55, R6, !PT ;  /* 0x0000000637067209 */ /* 0x000fe20007810000 */
[-CC-:B------:R-:W-:Y:S01]  /*e450*/  FFMA.FTZ R156, R63, R14.reuse, -R0.reuse ;  /* 0x0000000e3f9c7223 */ /* 0x180fe20000010800 */
[-CC-:B------:R-:W-:Y:S01]  /*e460*/  FFMA.FTZ R41, R41, R14.reuse, -R0.reuse ;  /* 0x0000000e29297223 */ /* 0x180fe20000010800 */
[-CC-:B------:R-:W-:Y:S01]  /*e470*/  FFMA.FTZ R158, R65, R14.reuse, -R0.reuse ;  /* 0x0000000e419e7223 */ /* 0x180fe20000010800 */
[-CC-:B------:R-:W-:Y:S01]  /*e480*/  FFMA.FTZ R45, R45, R14.reuse, -R0.reuse ;  /* 0x0000000e2d2d7223 */ /* 0x180fe20000010800 */
[----:B------:R-:W1:Y:S01]  /*e490*/  SHFL.BFLY PT, R15, R6, 0x2, 0x1f ;  /* 0x0c401f00060f7f89 */ /* 0x000e6200000e0000 */
[----:B------:R-:W2:Y:S01]  /*e4a0*/  MUFU.EX2 R166, R166 ;  /* 0x000000a600a67308 */ /* 0x000ea20000000800 */
[-CC-:B------:R-:W-:Y:S01]  /*e4b0*/  FFMA.FTZ R152, R67, R14.reuse, -R0.reuse ;  /* 0x0000000e43987223 */ /* 0x180fe20000010800 */
[-CC-:B------:R-:W-:Y:S01]  /*e4c0*/  FFMA.FTZ R49, R49, R14.reuse, -R0.reuse ;  /* 0x0000000e31317223 */ /* 0x180fe20000010800 */
[-CC-:B------:R-:W-:Y:S01]  /*e4d0*/  FFMA.FTZ R154, R25, R14.reuse, -R0.reuse ;  /* 0x0000000e199a7223 */ /* 0x180fe20000010800 */
[----:B------:R-:W-:-:S04]  /*e4e0*/  FFMA.FTZ R53, R53, R14, -R0 ;  /* 0x0000000e35357223 */ /* 0x000fc80000010800 */
[----:B------:R-:W3:Y:S01]  /*e4f0*/  MUFU.EX2 R29, R29 ;  /* 0x0000001d001d7308 */ /* 0x000ee20000000800 */
[----:B0-----:R-:W-:Y:S01]  /*e500*/  FADD.FTZ R25, R164, R51 ;  /* 0x00000033a4197221 */ /* 0x001fe20000010000 */
[----:B------:R-:W-:-:S06]  /*e510*/  F2FP.F16.F32.PACK_AB R164, R51, R164 ;  /* 0x000000a433a4723e */ /* 0x000fcc00000000ff */
[----:B------:R-:W0:Y:S01]  /*e520*/  MUFU.EX2 R160, R160 ;  /* 0x000000a000a07308 */ /* 0x000e220000000800 */
[----:B-1----:R-:W-:-:S07]  /*e530*/  FMNMX.FTZ R24, R6, R15, !PT ;  /* 0x0000000f06187209 */ /* 0x002fce0007810000 */
[----:B------:R-:W1:Y:S01]  /*e540*/  MUFU.EX2 R33, R33 ;  /* 0x0000002100217308 */ /* 0x000e620000000800 */
[----:B------:R-:W4:Y:S07]  /*e550*/  SHFL.BFLY PT, R15, R24, 0x1, 0x1f ;  /* 0x0c201f00180f7f89 */ /* 0x000f2e00000e0000 */
[----:B------:R-:W1:Y:S08]  /*e560*/  MUFU.EX2 R162, R162 ;  /* 0x000000a200a27308 */ /* 0x000e700000000800 */
[----:B------:R-:W-:Y:S08]  /*e570*/  MUFU.EX2 R37, R37 ;  /* 0x0000002500257308 */ /* 0x000ff00000000800 */
[----:B------:R-:W-:Y:S01]  /*e580*/  MUFU.EX2 R156, R156 ;  /* 0x0000009c009c7308 */ /* 0x000fe20000000800 */
[----:B----4-:R-:W-:Y:S01]  /*e590*/  FMNMX.FTZ R15, R24, R15, !PT ;  /* 0x0000000f180f7209 */ /* 0x010fe20007810000 */
[----:B------:R-:W-:-:S03]  /*e5a0*/  IMAD R24, R22, 0x1000, R211 ;  /* 0x0000100016187824 */ /* 0x000fc600078e02d3 */
[C---:B------:R-:W-:Y:S01]  /*e5b0*/  FSETP.NEU.FTZ.AND P1, PT, R15.reuse, -INF , PT ;  /* 0xff8000000f00780b */ /* 0x040fe20003f3d000 */
[----:B------:R-:W-:Y:S02]  /*e5c0*/  FMUL.FTZ R6, R15, R14 ;  /* 0x0000000e0f067220 */ /* 0x000fe40000410000 */
[----:B------:R-:W-:Y:S01]  /*e5d0*/  MUFU.EX2 R41, R41 ;  /* 0x0000002900297308 */ /* 0x000fe20000000800 */
[----:B------:R-:W-:Y:S02]  /*e5e0*/  R2UR UR6, R24 ;  /* 0x00000000180672ca */ /* 0x000fe400000e0000 */
[----:B------:R-:W-:-:S05]  /*e5f0*/  FSEL R6, R6, RZ, P1 ;  /* 0x000000ff06067208 */ /* 0x000fca0000800000 */
[----:B------:R-:W-:Y:S01]  /*e600*/  MUFU.EX2 R158, R158 ;  /* 0x0000009e009e7308 */ /* 0x000fe20000000800 */
[-CC-:B------:R-:W-:Y:S01]  /*e610*/  FFMA.FTZ R165, R26, R14.reuse, -R6.reuse ;  /* 0x0000000e1aa57223 */ /* 0x180fe20000010806 */
[-CC-:B------:R-:W-:Y:S01]  /*e620*/  FFMA.FTZ R0, R27, R14.reuse, -R6.reuse ;  /* 0x0000000e1b007223 */ /* 0x180fe20000010806 */
[-CC-:B------:R-:W-:Y:S01]  /*e630*/  FFMA.FTZ R167, R69, R14.reuse, -R6.reuse ;  /* 0x0000000e45a77223 */ /* 0x180fe20000010806 */
[-CC-:B------:R-:W-:Y:S01]  /*e640*/  FFMA.FTZ R28, R31, R14.reuse, -R6.reuse ;  /* 0x0000000e1f1c7223 */ /* 0x180fe20000010806 */
[-CC-:B------:R-:W-:Y:S01]  /*e650*/  FFMA.FTZ R161, R71, R14.reuse, -R6.reuse ;  /* 0x0000000e47a17223 */ /* 0x180fe20000010806 */
[----:B--2---:R-:W-:Y:S01]  /*e660*/  FADD.FTZ R26, R166, R25 ;  /* 0x00000019a61a7221 */ /* 0x004fe20000010000 */
[-CC-:B------:R-:W-:Y:S01]  /*e670*/  FFMA.FTZ R30, R35, R14.reuse, -R6.reuse ;  /* 0x0000000e231e7223 */ /* 0x180fe20000010806 */
[----:B------:R-:W-:Y:S01]  /*e680*/  MUFU.EX2 R165, R165 ;  /* 0x000000a500a57308 */ /* 0x000fe20000000800 */
[-C--:B------:R-:W-:Y:S01]  /*e690*/  FFMA.FTZ R163, R73, R14.reuse, -R6 ;  /* 0x0000000e49a37223 */ /* 0x080fe20000010806 */
[----:B---3--:R-:W-:Y:S01]  /*e6a0*/  FADD.FTZ R25, R29, R26 ;  /* 0x0000001a1d197221 */ /* 0x008fe20000010000 */
[-CC-:B------:R-:W-:Y:S01]  /*e6b0*/  FFMA.FTZ R32, R39, R14.reuse, -R6.reuse ;  /* 0x0000000e27207223 */ /* 0x180fe20000010806 */
[-CC-:B------:R-:W-:Y:S01]  /*e6c0*/  FFMA.FTZ R157, R75, R14.reuse, -R6.reuse ;  /* 0x0000000e4b9d7223 */ /* 0x180fe20000010806 */
[-CC-:B------:R-:W-:Y:S01]  /*e6d0*/  FFMA.FTZ R34, R77, R14.reuse, -R6.reuse ;  /* 0x0000000e4d227223 */ /* 0x180fe20000010806 */
[----:B0-----:R-:W-:Y:S01]  /*e6e0*/  FADD.FTZ R38, R160, R25 ;  /* 0x00000019a0267221 */ /* 0x001fe20000010000 */
[----:B------:R-:W-:Y:S01]  /*e6f0*/  IMAD.MOV.U32 R25, RZ, RZ, 0x40000040 ;  /* 0x40000040ff197424 */ /* 0x000fe200078e00ff */
[----:B------:R-:W0:Y:S01]  /*e700*/  MUFU.EX2 R0, R0 ;  /* 0x0000000000007308 */ /* 0x000e220000000800 */
[-CC-:B------:R-:W-:Y:S01]  /*e710*/  FFMA.FTZ R159, R43, R14.reuse, -R6.reuse ;  /* 0x0000000e2b9f7223 */ /* 0x180fe20000010806 */
[-CC-:B------:R-:W-:Y:S01]  /*e720*/  FFMA.FTZ R36, R47, R14.reuse, -R6.reuse ;  /* 0x0000000e2f247223 */ /* 0x180fe20000010806 */
[-CC-:B------:R-:W-:Y:S01]  /*e730*/  FFMA.FTZ R153, R79, R14.reuse, -R6.reuse ;  /* 0x0000000e4f997223 */ /* 0x180fe20000010806 */
[-CC-:B------:R-:W-:Y:S01]  /*e740*/  FFMA.FTZ R81, R81, R14.reuse, -R6.reuse ;  /* 0x0000000e51517223 */ /* 0x180fe20000010806 */
[-CC-:B------:R-:W-:Y:S01]  /*e750*/  FFMA.FTZ R83, R83, R14.reuse, -R6.reuse ;  /* 0x0000000e53537223 */ /* 0x180fe20000010806 */
[----:B------:R-:W-:Y:S01]  /*e760*/  FFMA.FTZ R55, R55, R14, -R6 ;  /* 0x0000000e37377223 */ /* 0x000fe20000010806 */
[----:B-1----:R-:W-:Y:S01]  /*e770*/  FADD.FTZ R31, R33, R38 ;  /* 0x00000026211f7221 */ /* 0x002fe20000010000 */
[----:B------:R-:W1:Y:S01]  /*e780*/  MUFU.EX2 R167, R167 ;  /* 0x000000a700a77308 */ /* 0x000e620000000800 */
[----:B------:R-:W-:Y:S01]  /*e790*/  R2UR UR7, R25 ;  /* 0x00000000190772ca */ /* 0x000fe200000e0000 */
[----:B------:R-:W-:-:S02]  /*e7a0*/  IMAD.MOV.U32 R27, RZ, RZ, 0x40000040 ;  /* 0x40000040ff1b7424 */ /* 0x000fc400078e00ff */
[----:B------:R-:W-:Y:S01]  /*e7b0*/  FADD.FTZ R38, R162, R31 ;  /* 0x0000001fa2267221 */ /* 0x000fe20000010000 */
[----:B------:R-:W-:Y:S01]  /*e7c0*/  VIADD R26, R24, 0x80 ;  /* 0x00000080181a7836 */ /* 0x000fe20000000000 */
[----:B------:R-:W-:Y:S02]  /*e7d0*/  F2FP.F16.F32.PACK_AB R166, R29, R166 ;  /* 0x000000a61da6723e */ /* 0x000fe400000000ff */
[----:B------:R-:W-:Y:S01]  /*e7e0*/  R2UR UR11, R27 ;  /* 0x000000001b0b72ca */ /* 0x000fe200000e0000 */
[----:B------:R-:W2:Y:S01]  /*e7f0*/  MUFU.EX2 R28, R28 ;  /* 0x0000001c001c7308 */ /* 0x000ea20000000800 */
[----:B0-----:R-:W-:Y:S01]  /*e800*/  FADD.FTZ R6, R165, R0 ;  /* 0x00000000a5067221 */ /* 0x001fe20000010000 */
[----:B------:R-:W-:Y:S01]  /*e810*/  FADD.FTZ R27, R37, R38 ;  /* 0x00000026251b7221 */ /* 0x000fe20000010000 */
[----:B------:R-:W-:Y:S01]  /*e820*/  R2UR UR10, R26 ;  /* 0x000000001a0a72ca */ /* 0x000fe200000e0000 */
[----:B------:R-:W-:Y:S01]  /*e830*/  VIADD R26, R24, 0x100 ;  /* 0x00000100181a7836 */ /* 0x000fe20000000000 */
[----:B------:R-:W-:Y:S01]  /*e840*/  F2FP.F16.F32.PACK_AB R165, R0, R165 ;  /* 0x000000a500a5723e */ /* 0x000fe200000000ff */
[----:B------:R-:W-:Y:S01]  /*e850*/  FADD.FTZ R38, R156, R27 ;  /* 0x0000001b9c267221 */ /* 0x000fe20000010000 */
[----:B------:R-:W-:Y:S01]  /*e860*/  IMAD.MOV.U32 R27, RZ, RZ, 0x40000040 ;  /* 0x40000040ff1b7424 */ /* 0x000fe200078e00ff */
[----:B------:R-:W0:Y:S01]  /*e870*/  MUFU.EX2 R161, R161 ;  /* 0x000000a100a17308 */ /* 0x000e220000000800 */
[----:B-1----:R-:W-:Y:S01]  /*e880*/  FADD.FTZ R25, R167, R6 ;  /* 0x00000006a7197221 */ /* 0x002fe20000010000 */
[----:B------:R-:W-:Y:S01]  /*e890*/  FADD.FTZ R31, R41, R38 ;  /* 0x00000026291f7221 */ /* 0x000fe20000010000 */
[----:B------:R-:W-:Y:S01]  /*e8a0*/  VIADD R24, R24, 0x180 ;  /* 0x0000018018187836 */ /* 0x000fe20000000000 */
[----:B------:R-:W-:-:S02]  /*e8b0*/  R2UR UR15, R27 ;  /* 0x000000001b0f72ca */ /* 0x000fc400000e0000 */
[----:B------:R-:W-:Y:S01]  /*e8c0*/  FADD.FTZ R38, R158, R31 ;  /* 0x0000001f9e267221 */ /* 0x000fe20000010000 */
[----:B------:R-:W-:Y:S01]  /*e8d0*/  R2UR UR14, R26 ;  /* 0x000000001a0e72ca */ /* 0x000fe200000e0000 */
[----:B------:R-:W1:Y:S01]  /*e8e0*/  MUFU.EX2 R30, R30 ;  /* 0x0000001e001e7308 */ /* 0x000e620000000800 */
[----:B--2---:R-:W-:Y:S01]  /*e8f0*/  FADD.FTZ R6, R28, R25 ;  /* 0x000000191c067221 */ /* 0x004fe20000010000 */
[----:B------:R-:W-:Y:S02]  /*e900*/  R2UR UR18, R24 ;  /* 0x00000000181272ca */ /* 0x000fe400000e0000 */
[----:B------:R-:W-:Y:S02]  /*e910*/  F2FP.F16.F32.PACK_AB R167, R28, R167 ;  /* 0x000000a71ca7723e */ /* 0x000fe400000000ff */
[----:B------:R-:W-:Y:S02]  /*e920*/  F2FP.F16.F32.PACK_AB R160, R33, R160 ;  /* 0x000000a021a0723e */ /* 0x000fe400000000ff */
[----:B------:R-:W2:Y:S01]  /*e930*/  MUFU.EX2 R163, R163 ;  /* 0x000000a300a37308 */ /* 0x000ea20000000800 */
[----:B0-----:R-:W-:Y:S01]  /*e940*/  FADD.FTZ R25, R161, R6 ;  /* 0x00000006a1197221 */ /* 0x001fe20000010000 */
[----:B------:R-:W-:Y:S01]  /*e950*/  F2FP.F16.F32.PACK_AB R162, R37, R162 ;  /* 0x000000a225a2723e */ /* 0x000fe200000000ff */
[----:B------:R0:W-:Y:S01]  /*e960*/  STSM.16.M88.4 [R216+0x36400], R164 ;  /* 0x036400a4d8007844 */ /* 0x0001e20000000200 */
[----:B------:R-:W-:-:S04]  /*e970*/  F2FP.F16.F32.PACK_AB R156, R41, R156 ;  /* 0x0000009c299c723e */ /* 0x000fc800000000ff */
[----:B------:R-:W3:Y:S01]  /*e980*/  MUFU.EX2 R32, R32 ;  /* 0x0000002000207308 */ /* 0x000ee20000000800 */
[C---:B-1----:R-:W-:Y:S01]  /*e990*/  FADD.FTZ R6, R30.reuse, R25 ;  /* 0x000000191e067221 */ /* 0x042fe20000010000 */
[----:B------:R-:W-:Y:S01]  /*e9a0*/  IMAD.MOV.U32 R25, RZ, RZ, 0x40000040 ;  /* 0x40000040ff197424 */ /* 0x000fe200078e00ff */
[----:B------:R-:W-:-:S04]  /*e9b0*/  F2FP.F16.F32.PACK_AB R161, R30, R161 ;  /* 0x000000a11ea1723e */ /* 0x000fc800000000ff */
[----:B------:R-:W-:Y:S01]  /*e9c0*/  R2UR UR19, R25 ;  /* 0x00000000191372ca */ /* 0x000fe200000e0000 */
[----:B------:R-:W1:Y:S01]  /*e9d0*/  MUFU.EX2 R45, R45 ;  /* 0x0000002d002d7308 */ /* 0x000e620000000800 */
[----:B--2---:R-:W-:-:S07]  /*e9e0*/  FADD.FTZ R27, R163, R6 ;  /* 0x00000006a31b7221 */ /* 0x004fce0000010000 */
[----:B------:R-:W2:Y:S01]  /*e9f0*/  MUFU.EX2 R157, R157 ;  /* 0x0000009d009d7308 */ /* 0x000ea20000000800 */
[C---:B---3--:R-:W-:Y:S01]  /*ea00*/  FADD.FTZ R6, R32.reuse, R27 ;  /* 0x0000001b20067221 */ /* 0x048fe20000010000 */
[----:B------:R-:W-:-:S05]  /*ea10*/  F2FP.F16.F32.PACK_AB R163, R32, R163 ;  /* 0x000000a320a3723e */ /* 0x000fca00000000ff */
[----:B------:R0:W-:Y:S01]  /*ea20*/  STSM.16.M88.4 [R217], R160 ;  /* 0x000000a0d9007844 */ /* 0x0001e20000000200 */
[----:B------:R-:W3:Y:S01]  /*ea30*/  MUFU.EX2 R152, R152 ;  /* 0x0000009800987308 */ /* 0x000ee20000000800 */
[C---:B-1----:R-:W-:Y:S01]  /*ea40*/  FADD.FTZ R27, R45.reuse, R38 ;  /* 0x000000262d1b7221 */ /* 0x042fe20000010000 */
[----:B------:R-:W-:-:S06]  /*ea50*/  F2FP.F16.F32.PACK_AB R158, R45, R158 ;  /* 0x0000009e2d9e723e */ /* 0x000fcc00000000ff */
        /* <DEDUP_REMOVED lines=13> */
[C---:B-1----:R-:W-:Y:S01]  /*eb30*/  FADD.FTZ R6, R36.reuse, R25 ;  /* 0x0000001924067221 */ /* 0x042fe20000010000 */
[----:B------:R-:W-:-:S05]  /*eb40*/  F2FP.F16.F32.PACK_AB R159, R36, R159 ;  /* 0x0000009f249f723e */ /* 0x000fca00000000ff */
[----:B------:R0:W-:Y:S01]  /*eb50*/  STSM.16.M88.4 [R219], R156 ;  /* 0x0000009cdb007844 */ /* 0x0001e20000000200 */
[----:B------:R-:W1:Y:S01]  /*eb60*/  MUFU.EX2 R154, R154 ;  /* 0x0000009a009a7308 */ /* 0x000e620000000800 */
[----:B--2---:R-:W-:-:S07]  /*eb70*/  FADD.FTZ R25, R153, R6 ;  /* 0x0000000699197221 */ /* 0x004fce0000010000 */
[----:B------:R-:W2:Y:S01]  /*eb80*/  MUFU.EX2 R53, R53 ;  /* 0x0000003500357308 */ /* 0x000ea20000000800 */
[C---:B---3--:R-:W-:Y:S01]  /*eb90*/  FADD.FTZ R0, R26.reuse, R25 ;  /* 0x000000191a007221 */ /* 0x048fe20000010000 */
[----:B------:R-:W-:-:S06]  /*eba0*/  F2FP.F16.F32.PACK_AB R153, R26, R153 ;  /* 0x000000991a99723e */ /* 0x000fcc00000000ff */
[----:B------:R-:W3:Y:S01]  /*ebb0*/  MUFU.EX2 R83, R83 ;  /* 0x0000005300537308 */ /* 0x000ee20000000800 */
[----:B-1----:R-:W-:-:S07]  /*ebc0*/  FADD.FTZ R38, R154, R27 ;  /* 0x0000001b9a267221 */ /* 0x002fce0000010000 */
[----:B------:R-:W1:Y:S01]  /*ebd0*/  MUFU.EX2 R24, R55 ;  /* 0x0000003700187308 */ /* 0x000e620000000800 */
[C---:B--2---:R-:W-:Y:S01]  /*ebe0*/  F2FP.F16.F32.PACK_AB R154, R53.reuse, R154 ;  /* 0x0000009a359a723e */ /* 0x044fe200000000ff */
[----:B------:R-:W-:Y:S01]  /*ebf0*/  FADD.FTZ R6, R53, R38 ;  /* 0x0000002635067221 */ /* 0x000fe20000010000 */
[----:B---3--:R-:W-:Y:S01]  /*ec00*/  FADD.FTZ R25, R83, R0 ;  /* 0x0000000053197221 */ /* 0x008fe20000010000 */
[----:B-1----:R-:W-:-:S03]  /*ec10*/  F2FP.F16.F32.PACK_AB R155, R24, R83 ;  /* 0x00000053189b723e */ /* 0x002fc600000000ff */
[----:B------:R-:W-:Y:S02]  /*ec20*/  FADD.FTZ R0, R24, R25 ;  /* 0x0000001918007221 */ /* 0x000fe40000010000 */
        /* <DEDUP_REMOVED lines=16> */
[----:B------:R1:W-:Y:S06]  /*ed30*/  MEMBAR.ALL.CTA ;  /* 0x0000000000007992 */ /* 0x0003ec0000008000 */
[----:B-1----:R-:W1:Y:S02]  /*ed40*/  FENCE.VIEW.ASYNC.S ;  /* 0x00000000000073c6 */ /* 0x002e640000000000 */
[----:B-1----:R-:W-:Y:S01]  /*ed50*/  NOP ;  /* 0x0000000000007918 */ /* 0x002fe20000000000 */
[----:B------:R-:W-:Y:S06]  /*ed60*/  BAR.ARV 0xe, 0x100 ;  /* 0x0384000000007b1d */ /* 0x000fec0000002000 */
[----:B0-----:R-:W-:Y:S05]  /*ed70*/  @!P0 BRA `(.L_x_3468) ;  /* 0x0000000000048947 */ /* 0x001fea0003800000 */
[----:B------:R-:W-:Y:S01]  /*ed80*/  BPT.TRAP 0x1 ;  /* 0x000000040000795c */ /* 0x000fe20000300000 */
.L_x_3468:
[----:B------:R-:W-:Y:S01]  /*ed90*/  ISETP.NE.AND P1, PT, R170, 0x1, PT ;  /* 0x00000001aa00780c */ /* 0x000fe20003f25270 */
[----:B------:R-:W-:Y:S01]  /*eda0*/  VIADD R20, R20, 0x38860 ;  /* 0x0003886014147836 */ /* 0x000fe20000000000 */
[----:B------:R-:W-:Y:S01]  /*edb0*/  UISETP.NE.AND UP0, UPT, UR48, URZ, UPT ;  /* 0x0000003f3000728c */ /* 0x000fe2000bf05270 */
[----:B------:R-:W-:-:S03]  /*edc0*/  IMAD.MOV.U32 R153, RZ, RZ, R197 ;  /* 0x000000ffff997224 */ /* 0x000fc600078e00c5 */
[----:B------:R-:W-:-:S04]  /*edd0*/  PRMT R20, R187, 0x654, R20 ;  /* 0x00000654bb147816 */ /* 0x000fc80000000014 */
[----:B------:R0:W-:Y:S03]  /*ede0*/  SYNCS.ARRIVE.TRANS64.RED.A1T0 RZ, [R20+URZ], RZ ;  /* 0x000000ff14ff79a7 */ /* 0x0001e6000810043f */
[----:B------:R-:W1:Y:S08]  /*edf0*/  @P1 LDC R152, c[0x0][0x44c] ;  /* 0x00011300ff981b82 */ /* 0x000e700000000800 */
[----:B0-----:R-:W0:Y:S01]  /*ee00*/  @P1 LDC R20, c[0x0][0x450] ;  /* 0x00011400ff141b82 */ /* 0x001e220000000800 */
[----:B-1----:R-:W-:-:S05]  /*ee10*/  @P1 IMAD.HI.U32 R152, R197, R152, RZ ;  /* 0x00000098c5981227 */ /* 0x002fca00078e00ff */
[----:B0-----:R-:W-:Y:S01]  /*ee20*/  @P1 SHF.R.U32.HI R153, RZ, R20, R152 ;  /* 0x00000014ff991219 */ /* 0x001fe20000011698 */
[----:B------:R-:W-:Y:S01]  /*ee30*/  VIADD R20, R168, 0xfffffffe ;  /* 0xfffffffea8147836 */ /* 0x000fe20000000000 */
[----:B------:R-:W-:-:S03]  /*ee40*/  PLOP3.LUT P1, PT, PT, PT, UP0, 0x40, 0x0 ;  /* 0x000000000000781c */ /* 0x000fc60003f2e808 */
[----:B------:R-:W-:-:S04]  /*ee50*/  IMAD.IADD R169, R169, 0x1, R153 ;  /* 0x00000001a9a97824 */ /* 0x000fc800078e0299 */
        /* <DEDUP_REMOVED lines=14> */
.L_x_3471:
[----:B------:R-:W-:-:S06]  /*ef40*/  UISETP.NE.AND UP0, UPT, UR5, 0x1, UPT ;  /* 0x000000010500788c */ /* 0x000fcc000bf05270 */
[----:B------:R-:W-:-:S05]  /*ef50*/  PLOP3.LUT P1, PT, PT, PT, UP0, 0x80, 0x0 ;  /* 0x000000000000781c */ /* 0x000fca0003f2f008 */
[----:B------:R-:W-:-:S08]  /*ef60*/  @UP0 ULDC.64 UR6, c[0x0][0xae0] ;  /* 0x0002b80000060ab9 */ /* 0x000fd00000000a00 */
[----:B------:R-:W-:-:S05]  /*ef70*/  @P1 IMAD.HI.U32 R154, R153, UR6, RZ ;  /* 0x00000006999a1c27 */ /* 0x000fca000f8e00ff */
[----:B------:R-:W-:-:S07]  /*ef80*/  @P1 SHF.R.U32.HI R153, RZ, UR7, R154 ;  /* 0x00000007ff991c19 */ /* 0x000fce000801169a */
.L_x_3472:
[----:B------:R-:W-:Y:S05]  /*ef90*/  BSYNC B0 ;  /* 0x0000000000007941 */ /* 0x000fea0003800000 */
.L_x_3470:
[----:B------:R-:W-:-:S04]  /*efa0*/  IMAD.U32 R154, RZ, RZ, UR5 ;  /* 0x00000005ff9a7e24 */ /* 0x000fc8000f8e00ff */
[----:B------:R-:W-:-:S05]  /*efb0*/  IMAD R154, R153, R154, UR5 ;  /* 0x00000005999a7e24 */ /* 0x000fca000f8e029a */
[----:B------:R-:W-:-:S07]  /*efc0*/  VIMNMX R152, R152, R154, PT ;  /* 0x0000009a98987248 */ /* 0x000fce0003fe0100 */
.L_x_3469:
[----:B------:R-:W-:Y:S01]  /*efd0*/  SHF.R.S32.HI R153, RZ, 0x1f, R152 ;  /* 0x0000001fff997819 */ /* 0x000fe20000011498 */
[----:B------:R-:W-:Y:S01]  /*efe0*/  ULDC UR42, c[0x0][0xadc] ;  /* 0x0002b700002a7ab9 */ /* 0x000fe20000000800 */
[----:B------:R-:W-:Y:S01]  /*eff0*/  ULDC UR39, c[0x0][0xadc] ;  /* 0x0002b70000277ab9 */ /* 0x000fe20000000800 */
[----:B------:R-:W-:Y:S01]  /*f000*/  ULDC UR43, c[0x0][0xad4] ;  /* 0x0002b500002b7ab9 */ /* 0x000fe20000000800 */
[----:B------:R-:W-:Y:S01]  /*f010*/  LEA.HI R153, R153, R152, RZ, 0x6 ;  /* 0x0000009899997211 */ /* 0x000fe200078f30ff */
[----:B------:R-:W-:Y:S01]  /*f020*/  ULDC UR45, c[0x0][0xad4] ;  /* 0x0002b500002d7ab9 */ /* 0x000fe20000000800 */
[----:B------:R-:W-:Y:S01]  /*f030*/  ULDC UR38, c[0x0][0xa80] ;  /* 0x0002a00000267ab9 */ /* 0x000fe20000000800 */
[----:B------:R-:W-:Y:S01]  /*f040*/  ULDC UR41, c[0x0][0xa80] ;  /* 0x0002a00000297ab9 */ /* 0x000fe20000000800 */
[----:B------:R-:W-:Y:S01]  /*f050*/  SHF.R.S32.HI R153, RZ, 0x6, R153 ;  /* 0x00000006ff997819 */ /* 0x000fe20000011499 */
[----:B------:R-:W-:Y:S01]  /*f060*/  ULDC UR40, c[0x0][0xa80] ;  /* 0x0002a00000287ab9 */ /* 0x000fe20000000800 */
[----:B------:R-:W-:Y:S01]  /*f070*/  ULDC UR46, c[0x0][0xad8] ;  /* 0x0002b600002e7ab9 */ /* 0x000fe20000000800 */
[----:B------:R-:W-:Y:S01]  /*f080*/  ULDC UR44, c[0x0][0xad8] ;  /* 0x0002b600002c7ab9 */ /* 0x000fe20000000800 */
[----:B------:R-:W-:Y:S01]  /*f090*/  VIMNMX R215, R223, R153, !PT ;  /* 0x00000099dfd77248 */ /* 0x000fe20007fe0100 */
[----:B------:R-:W-:Y:S03]  /*f0a0*/  BSSY B1, `(.L_x_3473) ;  /* 0x00003f9000017945 */ /* 0x000fe60003800000 */
[----:B------:R-:W-:-:S13]  /*f0b0*/  ISETP.GE.AND P1, PT, R20, R215, PT ;  /* 0x000000d71400720c */ /* 0x000fda0003f26270 */
[----:B------:R-:W-:Y:S05]  /*f0c0*/  @!P1 BRA `(.L_x_3474) ;  /* 0x0000003c00d89947 */ /* 0x000fea0003800000 */
[----:B------:R-:W-:Y:S01]  /*f0d0*/  BSSY B0, `(.L_x_3475) ;  /* 0x00003f2000007945 */ /* 0x000fe20003800000 */
.L_x_3496:
[----:B------:R-:W-:-:S05]  /*f0e0*/  VIADD R198, R22, 0x1 ;  /* 0x0000000116c67836 */ /* 0x000fca0000000000 */
[----:B------:R-:W-:-:S04]  /*f0f0*/  ISETP.NE.AND P1, PT, R198, 0x2, PT ;  /* 0x00000002c600780c */ /* 0x000fc80003f25270 */
[----:B------:R-:W-:Y:S02]  /*f100*/  SEL R14, RZ, 0x1, P1 ;  /* 0x00000001ff0e7807 */ /* 0x000fe40000800000 */
[----:B------:R-:W-:Y:S02]  /*f110*/  SEL R198, R198, RZ, P1 ;  /* 0x000000ffc6c67207 */ /* 0x000fe40000800000 */
[----:B------:R-:W-:Y:S01]  /*f120*/  LOP3.LUT R23, R23, R14, RZ, 0x3c, !PT ;  /* 0x0000000e17177212 */ /* 0x000fe200078e3cff */
[----:B0-----:R-:W-:Y:S06]  /*f130*/  @!P0 BRA `(.L_x_3476) ;  /* 0x0000000000048947 */ /* 0x001fec0003800000 */
[----:B------:R-:W-:Y:S01]  /*f140*/  BPT.TRAP 0x1 ;  /* 0x000000040000795c */ /* 0x000fe20000300000 */
.L_x_3476:
[----:B------:R-:W-:Y:S01]  /*f150*/  IMAD R199, R198, 0x8, R17 ;  /* 0x00000008c6c77824 */ /* 0x000fe200078e0211 */
[----:B------:R-:W-:-:S04]  /*f160*/  SHF.L.U32 R14, R23, 0x1f, RZ ;  /* 0x0000001f170e7819 */ /* 0x000fc800000006ff */
[----:B------:R0:W1:Y:S01]  /*f170*/  SYNCS.PHASECHK.TRANS64.TRYWAIT P1, [R199+URZ+0x38830], R14 ;  /* 0x0388300ec70075a7 */ /* 0x000062000802017f */
[----:B------:R-:W-:Y:S05]  /*f180*/  @!P0 BRA `(.L_x_3477) ;  /* 0x0000000000048947 */ /* 0x000fea0003800000 */
[----:B------:R-:W-:Y:S01]  /*f190*/  BPT.TRAP 0x1 ;  /* 0x000000040000795c */ /* 0x000fe20000300000 */
.L_x_3477:
[----:B------:R-:W-:Y:S01]  /*f1a0*/  BSSY B2, `(.L_x_3478) ;  /* 0x0000006000027945 */ /* 0x000fe20003800000 */
[----:B------:R-:W-:Y:S02]  /*f1b0*/  IMAD R156, R198, 0x200, R195 ;  /* 0x00000200c69c7824 */ /* 0x000fe400078e02c3 */
[----:B------:R-:W-:Y:S01]  /*f1c0*/  IMAD.MOV.U32 R157, RZ, RZ, 0x40000040 ;  /* 0x40000040ff9d7424 */ /* 0x000fe200078e00ff */
[----:B-1----:R-:W-:Y:S06]  /*f1d0*/  @P1 BRA `(.L_x_3479) ;  /* 0x0000000000081947 */ /* 0x002fec0003800000 */
[----:B------:R-:W1:Y:S02]  /*f1e0*/  SYNCS.PHASECHK.TRANS64.TRYWAIT P1, [R199+URZ+0x38830], R14 ;  /* 0x0388300ec70075a7 */ /* 0x000e64000802017f */
[----:B-1----:R-:W-:Y:S05]  /*f1f0*/  @!P1 BRA `(.L_x_3480) ;  /* 0x000001b000589947 */ /* 0x002fea0003800000 */
.L_x_3479:
[----:B------:R-:W-:Y:S05]  /*f200*/  BSYNC B2 ;  /* 0x0000000000027941 */ /* 0x000fea0003800000 */
.L_x_3478:
        /* <DEDUP_REMOVED lines=36> */
.L_x_3481:
[----:B------:R2:W3:Y:S01]  /*f450*/  SYNCS.PHASECHK.TRANS64.TRYWAIT P1, [R199+URZ+0x38850], R14 ;  /* 0x0388500ec70075a7 */ /* 0x0004e2000802017f */
[----:B------:R-:W-:Y:S05]  /*f460*/  @!P0 BRA `(.L_x_3482) ;  /* 0x0000000000048947 */ /* 0x000fea0003800000 */
[----:B------:R-:W-:Y:S01]  /*f470*/  BPT.TRAP 0x1 ;  /* 0x000000040000795c */ /* 0x000fe20000300000 */
.L_x_3482:
[----:B------:R-:W-:Y:S04]  /*f480*/  BSSY B2, `(.L_x_3483) ;  /* 0x0000004000027945 */ /* 0x000fe80003800000 */
[----:B---3--:R-:W-:Y:S05]  /*f490*/  @P1 BRA `(.L_x_3484) ;  /* 0x0000000000081947 */ /* 0x008fea0003800000 */
[----:B------:R-:W3:Y:S02]  /*f4a0*/  SYNCS.PHASECHK.TRANS64.TRYWAIT P1, [R199+URZ+0x38850], R14 ;  /* 0x0388500ec70075a7 */ /* 0x000ee4000802017f */
[----:B---3--:R-:W-:Y:S05]  /*f4b0*/  @!P1 BRA `(.L_x_3485) ;  /* 0x000001ac00bc9947 */ /* 0x008fea0003800000 */
.L_x_3484:
[----:B------:R-:W-:Y:S05]  /*f4c0*/  BSYNC B2 ;  /* 0x0000000000027941 */ /* 0x000fea0003800000 */
.L_x_3483:
[----:B------:R-:W-:Y:S01]  /*f4d0*/  IMAD R200, R198, 0x1000, R210 ;  /* 0x00001000c6c87824 */ /* 0x000fe200078e02d2 */
[----:B------:R-:W-:Y:S01]  /*f4e0*/  R2UR UR4, R2 ;  /* 0x00000000020472ca */ /* 0x000fe200000e0000 */
[----:B------:R-:W-:Y:S01]  /*f4f0*/  IMAD.MOV.U32 R201, RZ, RZ, 0x40000040 ;  /* 0x40000040ffc97424 */ /* 0x000fe200078e00ff */
[----:B------:R-:W-:Y:S01]  /*f500*/  R2UR UR5, R3 ;  /* 0x00000000030572ca */ /* 0x000fe200000e0000 */
[----:B------:R-:W-:Y:S01]  /*f510*/  WARPGROUP.ARRIVE ;  /* 0x00000000000079c5 */ /* 0x000fe20000000000 */
[----:B------:R-:W-:Y:S01]  /*f520*/  R2UR UR6, R200 ;  /* 0x00000000c80672ca */ /* 0x000fe200000e0000 */
[----:B------:R-:W-:Y:S01]  /*f530*/  VIADD R202, R2, 0x2 ;  /* 0x0000000202ca7836 */ /* 0x000fe20000000000 */
[----:B------:R-:W-:Y:S01]  /*f540*/  R2UR UR7, R201 ;  /* 0x00000000c90772ca */ /* 0x000fe200000e0000 */
[----:B------:R-:W-:Y:S02]  /*f550*/  IMAD.MOV.U32 R203, RZ, RZ, 0x40000040 ;  /* 0x40000040ffcb7424 */ /* 0x000fe400078e00ff */
[----:B------:R-:W4:Y:S01]  /*f560*/  S2R R21, SR_TID.X ;  /* 0x0000000000157919 */ /* 0x000f220000002100 */
[----:B------:R-:W-:-:S02]  /*f570*/  VIADD R201, R200, 0x800 ;  /* 0x00000800c8c97836 */ /* 0x000fc40000000000 */
[----:B------:R-:W-:Y:S02]  /*f580*/  VIADD R204, R2, 0x800 ;  /* 0x0000080002cc7836 */ /* 0x000fe40000000000 */
[----:B------:R-:W-:Y:S02]  /*f590*/  IMAD.MOV.U32 R208, RZ, RZ, 0x4 ;  /* 0x00000004ffd07424 */ /* 0x000fe400078e00ff */
[----:B------:R-:W-:Y:S02]  /*f5a0*/  IMAD.MOV.U32 R205, RZ, RZ, 0xa00 ;  /* 0x00000a00ffcd7424 */ /* 0x000fe400078e00ff */
[----:B------:R-:W-:Y:S01]  /*f5b0*/  VIADD R209, R200, 0xe00 ;  /* 0x00000e00c8d17836 */ /* 0x000fe20000000000 */
[----:B------:R-:W-:Y:S01]  /*f5c0*/  HGMMA.64x64x16.F32 R152, gdesc[UR4], R152, gsb0 ;  /* 0x00e00000049879f0 */ /* 0x000fe20008000898 */
[----:B------:R-:W-:Y:S01]  /*f5d0*/  R2UR UR4, R202 ;  /* 0x00000000ca0472ca */ /* 0x000fe200000e0000 */
[----:B------:R-:W-:Y:S01]  /*f5e0*/  VIADD R202, R200, 0x2 ;  /* 0x00000002c8ca7836 */ /* 0x000fe20000000000 */
[----:B------:R-:W-:Y:S01]  /*f5f0*/  R2UR UR5, R203 ;  /* 0x00000000cb0572ca */ /* 0x000fe200000e0000 */
[----:B------:R-:W-:-:S02]  /*f600*/  IMAD.MOV.U32 R203, RZ, RZ, 0x40000040 ;  /* 0x40000040ffcb7424 */ /* 0x000fc400078e00ff */
[----:B------:R-:W-:Y:S01]  /*f610*/  VIADD R206, R2, 0xe00 ;  /* 0x00000e0002ce7836 */ /* 0x000fe20000000000 */
[----:B------:R-:W-:Y:S01]  /*f620*/  R2UR UR6, R202 ;  /* 0x00000000ca0672ca */ /* 0x000fe200000e0000 */
[----:B------:R-:W-:Y:S01]  /*f630*/  VIADD R202, R2, 0x4 ;  /* 0x0000000402ca7836 */ /* 0x000fe20000000000 */
[----:B------:R-:W-:Y:S01]  /*f640*/  R2UR UR7, R203 ;  /* 0x00000000cb0772ca */ /* 0x000fe200000e0000 */
[----:B------:R-:W-:Y:S02]  /*f650*/  IMAD.MOV.U32 R203, RZ, RZ, 0x40000040 ;  /* 0x40000040ffcb7424 */ /* 0x000fe400078e00ff */
[----:B------:R-:W-:Y:S01]  /*f660*/  IMAD.MOV.U32 R207, RZ, RZ, 0x40000040 ;  /* 0x40000040ffcf7424 */ /* 0x000fe200078e00ff */
[----:B----4-:R-:W-:-:S05]  /*f670*/  SHF.R.U32.HI R21, RZ, 0x7, R21 ;  /* 0x00000007ff157819 */ /* 0x010fca0000011615 */
[----:B0123--:R-:W0:Y:S02]  /*f680*/  SHFL.IDX PT, R14, R21, RZ, 0x1f ;  /* 0x00001fff150e7589 */ /* 0x00fe2400000e0000 */
[----:B0-----:R-:W-:-:S04]  /*f690*/  ISETP.GT.AND P1, PT, R14, 0x7f, PT ;  /* 0x0000007f0e00780c */ /* 0x001fc80003f24270 */
[----:B------:R-:W-:Y:S02]  /*f6a0*/  SEL R21, RZ, 0x2, !P1 ;  /* 0x00000002ff157807 */ /* 0x000fe40004800000 */
[C---:B------:R-:W-:Y:S02]  /*f6b0*/  SEL R14, R208.reuse, 0x2, P1 ;  /* 0x00000002d00e7807 */ /* 0x040fe40000800000 */
[----:B------:R-:W-:Y:S02]  /*f6c0*/  SEL R208, R208, 0x6, !P1 ;  /* 0x00000006d0d07807 */ /* 0x000fe40004800000 */
[----:B------:R-:W-:-:S04]  /*f6d0*/  SEL R205, R205, 0x980, P1 ;  /* 0x00000980cdcd7807 */ /* 0x000fc80000800000 */
[----:B------:R-:W-:Y:S01]  /*f6e0*/  LOP3.LUT R205, R205, 0xa00, RZ, 0xc0, !PT ;  /* 0x00000a00cdcd7812 */ /* 0x000fe200078ec0ff */
        /* <DEDUP_REMOVED lines=186> */
[----:B------:R-:W-:Y:S01]  /*10290*/  VIADD R201, R2, 0xa00 ;  /* 0x00000a0002c97836 */ /* 0x000fe20000000000 */
[----:B------:R-:W-:Y:S02]  /*102a0*/  R2UR UR6, R202 ;  /* 0x00000000ca0672ca */ /* 0x000fe400000e0000 */
[----:B------:R-:W-:Y:S01]  /*102b0*/  R2UR UR7, R203 ;  /* 0x00000000cb0772ca */ /* 0x000fe200000e0000 */
[----:B------:R-:W-:Y:S01]  /*102c0*/  IMAD.MOV.U32 R203, RZ, RZ, 0x40000040 ;  /* 0x40000040ffcb7424 */ /* 0x000fe200078e00ff */
[----:B------:R-:W-:-:S02]  /*102d0*/  IADD3 R202, R204, R205, R2 ;  /* 0x000000cdccca7210 */ /* 0x000fc40007ffe002 */
[----:B------:R-:W-:Y:S01]  /*102e0*/  IADD3 R204, R204, R205, R200 ;  /* 0x000000cdcccc7210 */ /* 0x000fe20007ffe0c8 */
        /* <DEDUP_REMOVED lines=9> */
[----:B------:R-:W-:Y:S01]  /*10380*/  VIADD R204, R200, 0xa00 ;  /* 0x00000a00c8cc7836 */ /* 0x000fe20000000000 */
[----:B------:R-:W-:Y:S01]  /*10390*/  R2UR UR7, R205 ;  /* 0x00000000cd0772ca */ /* 0x000fe200000e0000 */
        /* <DEDUP_REMOVED lines=25> */
[----:B------:R-:W-:Y:S01]  /*10530*/  VIADD R201, R2, 0xc00 ;  /* 0x00000c0002c97836 */ /* 0x000fe20000000000 */
[----:B------:R-:W-:Y:S02]  /*10540*/  WARPGROUP.DEPBAR.LE gsb0, 0x0 ;  /* 0x00008000000079c5 */ /* 0x000fe40000010000 */
[----:B------:R-:W-:-:S07]  /*10550*/  WARPGROUP.ARRIVE ;  /* 0x00000000000079c5 */ /* 0x000fce0000000000 */
        /* <DEDUP_REMOVED lines=87> */
[C---:B------:R-:W-:Y:S01]  /*10ad0*/  IMAD.IADD R202, R206.reuse, 0x1, R14 ;  /* 0x00000001ceca7824 */ /* 0x040fe200078e020e */
[----:B------:R-:W-:Y:S01]  /*10ae0*/  R2UR UR5, R203 ;  /* 0x00000000cb0572ca */ /* 0x000fe200000e0000 */
[----:B------:R-:W-:Y:S02]  /*10af0*/  IMAD.MOV.U32 R203, RZ, RZ, 0x40000040 ;  /* 0x40000040ffcb7424 */ /* 0x000fe400078e00ff */
[----:B------:R-:W-:Y:S02]  /*10b00*/  IMAD.IADD R206, R206, 0x1, R208 ;  /* 0x00000001cece7824 */ /* 0x000fe400078e02d0 */
[----:B------:R-:W-:Y:S02]  /*10b10*/  IMAD.IADD R208, R208, 0x1, R209 ;  /* 0x00000001d0d07824 */ /* 0x000fe400078e02d1 */
        /* <DEDUP_REMOVED lines=35> */
.L_x_3486:
[----:B------:R-:W0:Y:S01]  /*10d50*/  LDC R14, c[0x0][0x448] ;  /* 0x00011200ff0e7b82 */ /* 0x000e220000000800 */
[----:B------:R-:W-:Y:S01]  /*10d60*/  IMAD.IADD R206, R222, 0x1, R197 ;  /* 0x00000001dece7824 */ /* 0x000fe200078e02c5 */
[----:B------:R-:W-:Y:S01]  /*10d70*/  UISETP.NE.AND UP0, UPT, UR48, URZ, UPT ;  /* 0x0000003f3000728c */ /* 0x000fe2000bf05270 */
[----:B0-----:R-:W-:-:S13]  /*10d80*/  ISETP.NE.AND P1, PT, R14, 0x1, PT ;  /* 0x000000010e00780c */ /* 0x001fda0003f25270 */
[----:B------:R-:W0:Y:S08]  /*10d90*/  @P1 LDC R21, c[0x0][0x44c] ;  /* 0x00011300ff151b82 */ /* 0x000e300000000800 */
[----:B------:R-:W1:Y:S01]  /*10da0*/  @P1 LDC R14, c[0x0][0x450] ;  /* 0x00011400ff0e1b82 */ /* 0x000e620000000800 */
[----:B0-----:R-:W-:-:S05]  /*10db0*/  @P1 IMAD.HI.U32 R21, R206, R21, RZ ;  /* 0x00000015ce151227 */ /* 0x001fca00078e00ff */
[----:B-1----:R-:W-:Y:S01]  /*10dc0*/  @P1 SHF.R.U32.HI R206, RZ, R14, R21 ;  /* 0x0000000effce1219 */ /* 0x002fe20000011615 */
[----:B------:R-:W-:Y:S01]  /*10dd0*/  VIADD R14, R199, 0x38840 ;  /* 0x00038840c70e7836 */ /* 0x000fe20000000000 */
[----:B------:R-:W-:Y:S01]  /*10de0*/  PLOP3.LUT P1, PT, PT, PT, UP0, 0x40, 0x0 ;  /* 0x000000000000781c */ /* 0x000fe20003f2e808 */
[----:B------:R-:W-:Y:S02]  /*10df0*/  IMAD.U32 R21, RZ, RZ, UR43 ;  /* 0x0000002bff157e24 */ /* 0x000fe4000f8e00ff */
[----:B------:R-:W0:Y:S01]  /*10e00*/  SHFL.IDX PT, R207, R206, RZ, 0x1c1f ;  /* 0x001c1fffcecf7589 */ /* 0x000e2200000e0000 */
[----:B------:R-:W-:Y:S02]  /*10e10*/  PRMT R14, R187, 0x654, R14 ;  /* 0x00000654bb0e7816 */ /* 0x000fe4000000000e */
[----:B------:R-:W-:Y:S02]  /*10e20*/  LOP3.LUT R205, RZ, R21, RZ, 0x33, !PT ;  /* 0x00000015ffcd7212 */ /* 0x000fe400078e33ff */
[----:B------:R1:W-:Y:S02]  /*10e30*/  SYNCS.ARRIVE.TRANS64.RED.A1T0 RZ, [R14+URZ], RZ ;  /* 0x000000ff0eff79a7 */ /* 0x0003e4000810043f */
[----:B-1----:R-:W-:-:S05]  /*10e40*/  IMAD.SHL.U32 R14, R20, 0x40, RZ ;  /* 0x00000040140e7824 */ /* 0x002fca00078e00ff */
[----:B------:R-:W-:-:S04]  /*10e50*/  IADD3 R204, -R190, 0x1, -R14 ;  /* 0x00000001becc7810 */ /* 0x000fc80007ffe90e */
[----:B------:R-:W-:-:S05]  /*10e60*/  IADD3 R204, -R184, R204, R185 ;  /* 0x000000ccb8cc7210 */ /* 0x000fca0007ffe1b9 */
[----:B------:R-:W-:Y:S02]  /*10e70*/  IMAD.IADD R205, R205, 0x1, R204 ;  /* 0x00000001cdcd7824 */ /* 0x000fe400078e02cc */
[----:B------:R-:W-:Y:S02]  /*10e80*/  VIADD R204, R204, UR46 ;  /* 0x0000002ecccc7c36 */ /* 0x000fe40008000000 */
[C---:B0-----:R-:W-:Y:S02]  /*10e90*/  IMAD.IADD R202, R207.reuse, 0x1, R205 ;  /* 0x00000001cfca7824 */ /* 0x041fe400078e02cd */
        /* <DEDUP_REMOVED lines=14> */
.L_x_3489:
[----:B------:R-:W-:-:S05]  /*10f80*/  IMAD.U32 R208, RZ, RZ, UR42 ;  /* 0x0000002affd07e24 */ /* 0x000fca000f8e00ff */
[----:B------:R-:W-:-:S13]  /*10f90*/  ISETP.NE.AND P1, PT, R208, 0x1, PT ;  /* 0x00000001d000780c */ /* 0x000fda0003f25270 */
[----:B------:R-:W0:Y:S02]  /*10fa0*/  @P1 LDC.64 R200, c[0x0][0xae0] ;  /* 0x0002b800ffc81b82 */ /* 0x000e240000000a00 */
[----:B0-----:R-:W-:-:S05]  /*10fb0*/  @P1 IMAD.HI.U32 R200, R207, R200, RZ ;  /* 0x000000c8cfc81227 */ /* 0x001fca00078e00ff */
[----:B------:R-:W-:-:S07]  /*10fc0*/  @P1 SHF.R.U32.HI R207, RZ, R201, R200 ;  /* 0x000000c9ffcf1219 */ /* 0x000fce00000116c8 */
.L_x_3490:
[----:B------:R-:W-:Y:S05]  /*10fd0*/  BSYNC B2 ;  /* 0x0000000000027941 */ /* 0x000fea0003800000 */
.L_x_3488:
[----:B------:R-:W-:-:S04]  /*10fe0*/  IMAD R207, R207, R208, -R14 ;  /* 0x000000d0cfcf7224 */ /* 0x000fc800078e0a0e */
[----:B------:R-:W-:-:S05]  /*10ff0*/  IMAD.IADD R207, R207, 0x1, -R190 ;  /* 0x00000001cfcf7824 */ /* 0x000fca00078e0abe */
[----:B------:R-:W-:Y:S02]  /*11000*/  VIMNMX R202, R202, R207, !PT ;  /* 0x000000cfcaca7248 */ /* 0x000fe40007fe0100 */
[----:B------:R-:W-:-:S07]  /*11010*/  VIADDMNMX R203, R207, R208, R203, PT ;  /* 0x000000d0cfcb7246 */ /* 0x000fce00038001cb */
.L_x_3487:
[----:B------:R-:W-:Y:S01]  /*11020*/  ISETP.GT.AND P1, PT, R20, -0x1, PT ;  /* 0xffffffff1400780c */ /* 0x000fe20003f24270 */
[----:B------:R-:W0:Y:S01]  /*11030*/  SHFL.IDX PT, R206, R206, 0x1, 0x1c1f ;  /* 0x003c1f00cece7f89 */ /* 0x000e2200000e0000 */
[----:B------:R-:W-:Y:S02]  /*11040*/  UISETP.NE.AND UP0, UPT, UR48, URZ, UPT ;  /* 0x0000003f3000728c */ /* 0x000fe4000bf05270 */
[C---:B------:R-:W-:Y:S02]  /*11050*/  ISETP.GT.AND P4, PT, R202.reuse, RZ, P1 ;  /* 0x000000ffca00720c */ /* 0x040fe40000f84270 */
[C---:B------:R-:W-:Y:S02]  /*11060*/  ISETP.GT.AND P3, PT, R202.reuse, 0x1, P1 ;  /* 0x00000001ca00780c */ /* 0x040fe40000f64270 */
[----:B------:R-:W-:Y:S02]  /*11070*/  ISETP.LT.OR P4, PT, R203, 0x1, P4 ;  /* 0x00000001cb00780c */ /* 0x000fe40002781670 */
[----:B------:R-:W-:-:S02]  /*11080*/  ISETP.GT.AND P5, PT, R202, 0x8, P1 ;  /* 0x00000008ca00780c */ /* 0x000fc40000fa4270 */
[----:B------:R-:W-:Y:S02]  /*11090*/  ISETP.GT.AND P2, PT, R202, 0x9, P1 ;  /* 0x00000009ca00780c */ /* 0x000fe40000f44270 */
[----:B------:R-:W-:Y:S02]  /*110a0*/  FSEL R200, R152, -INF , !P4 ;  /* 0xff80000098c87808 */ /* 0x000fe40006000000 */
[----:B------:R-:W-:Y:S02]  /*110b0*/  ISETP.GT.AND P4, PT, R202, 0x10, P1 ;  /* 0x00000010ca00780c */ /* 0x000fe40000f84270 */
[C---:B------:R-:W-:Y:S02]  /*110c0*/  ISETP.LT.OR P3, PT, R203.reuse, 0x2, P3 ;  /* 0x00000002cb00780c */ /* 0x040fe40001f61670 */
[C---:B------:R-:W-:Y:S02]  /*110d0*/  ISETP.LT.OR P5, PT, R203.reuse, 0x9, P5 ;  /* 0x00000009cb00780c */ /* 0x040fe40002fa1670 */
[----:B------:R-:W-:-:S02]  /*110e0*/  ISETP.LT.OR P2, PT, R203, 0xa, P2 ;  /* 0x0000000acb00780c */ /* 0x000fc40001741670 */
[----:B------:R-:W-:Y:S01]  /*110f0*/  ISETP.LT.OR P4, PT, R203, 0x11, P4 ;  /* 0x00000011cb00780c */ /* 0x000fe20002781670 */
[--C-:B0-----:R-:W-:Y:S01]  /*11100*/  IMAD.IADD R204, R204, 0x1, R206.reuse ;  /* 0x00000001cccc7824 */ /* 0x101fe200078e02ce */
[----:B------:R-:W-:Y:S01]  /*11110*/  FSEL R201, R153, -INF , !P3 ;  /* 0xff80000099c97808 */ /* 0x000fe20005800000 */
[----:B------:R-:W-:Y:S01]  /*11120*/  IMAD.IADD R205, R205, 0x1, R206 ;  /* 0x00000001cdcd7824 */ /* 0x000fe200078e02ce */
[----:B------:R-:W-:Y:S02]  /*11130*/  FSEL R156, R156, -INF , !P5 ;  /* 0xff8000009c9c7808 */ /* 0x000fe40006800000 */
[----:B------:R-:W-:Y:S02]  /*11140*/  FSEL R157, R157, -INF , !P2 ;  /* 0xff8000009d9d7808 */ /* 0x000fe40005000000 */
[C---:B------:R-:W-:Y:S02]  /*11150*/  ISETP.GT.AND P3, PT, R202.reuse, 0x11, P1 ;  /* 0x00000011ca00780c */ /* 0x040fe40000f64270 */
[----:B------:R-:W-:-:S02]  /*11160*/  ISETP.GT.AND P5, PT, R202, 0x18, P1 ;  /* 0x00000018ca00780c */ /* 0x000fc40000fa4270 */
[----:B------:R-:W-:Y:S02]  /*11170*/  ISETP.GT.AND P2, PT, R202, 0x19, P1 ;  /* 0x00000019ca00780c */ /* 0x000fe40000f44270 */
[----:B------:R-:W-:Y:S02]  /*11180*/  FSEL R160, R160, -INF , !P4 ;  /* 0xff800000a0a07808 */ /* 0x000fe40006000000 */
[----:B------:R-:W-:Y:S02]  /*11190*/  ISETP.GT.AND P4, PT, R202, 0x20, P1 ;  /* 0x00000020ca00780c */ /* 0x000fe40000f84270 */
[C---:B------:R-:W-:Y:S02]  /*111a0*/  ISETP.LT.OR P3, PT, R203.reuse, 0x12, P3 ;  /* 0x00000012cb00780c */ /* 0x040fe40001f61670 */
        /* <DEDUP_REMOVED lines=22> */
[----:B------:R-:W-:Y:S02]  /*11310*/  PLOP3.LUT P4, PT, PT, PT, UP0, 0x40, 0x0 ;  /* 0x000000000000781c */ /* 0x000fe40003f8e808 */
        /* <DEDUP_REMOVED lines=19> */
.L_x_3493:
[----:B------:R-:W-:-:S05]  /*11450*/  IMAD.U32 R176, RZ, RZ, UR42 ;  /* 0x0000002affb07e24 */ /* 0x000fca000f8e00ff */
[----:B------:R-:W-:-:S13]  /*11460*/  ISETP.NE.AND P2, PT, R176, 0x1, PT ;  /* 0x00000001b000780c */ /* 0x000fda0003f45270 */
[----:B------:R-:W0:Y:S02]  /*11470*/  @P2 LDC.64 R152, c[0x0][0xae0] ;  /* 0x0002b800ff982b82 */ /* 0x000e240000000a00 */
[----:B0-----:R-:W-:-:S05]  /*11480*/  @P2 IMAD.HI.U32 R152, R206, R152, RZ ;  /* 0x00000098ce982227 */ /* 0x001fca00078e00ff */
[----:B------:R-:W-:-:S07]  /*11490*/  @P2 SHF.R.U32.HI R206, RZ, R153, R152 ;  /* 0x00000099ffce2219 */ /* 0x000fce0000011698 */
.L_x_3494:
[----:B------:R-:W-:Y:S05]  /*114a0*/  BSYNC B2 ;  /* 0x0000000000027941 */ /* 0x000fea0003800000 */
.L_x_3492:
[----:B------:R-:W-:-:S04]  /*114b0*/  IMAD R14, R206, R176, -R14 ;  /* 0x000000b0ce0e7224 */ /* 0x000fc800078e0a0e */
[----:B------:R-:W-:-:S05]  /*114c0*/  IMAD.IADD R14, R14, 0x1, -R190 ;  /* 0x000000010e0e7824 */ /* 0x000fca00078e0abe */
[----:B------:R-:W-:Y:S02]  /*114d0*/  VIMNMX R205, R205, R14, !PT ;  /* 0x0000000ecdcd7248 */ /* 0x000fe40007fe0100 */
[----:B------:R-:W-:-:S07]  /*114e0*/  VIADDMNMX R204, R14, R176, R204, PT ;  /* 0x000000b00ecc7246 */ /* 0x000fce00038001cc */
.L_x_3491:
        /* <DEDUP_REMOVED lines=40> */
[----:B------:R-:W0:Y:S01]  /*11770*/  SHFL.BFLY PT, R152, R14, 0x2, 0x1f ;  /* 0x0c401f000e987f89 */ /* 0x000e2200000e0000 */
        /* <DEDUP_REMOVED lines=14> */
[----:B0-----:R-:W-:Y:S02]  /*11860*/  FMNMX.FTZ R152, R14, R152, !PT ;  /* 0x000000980e987209 */ /* 0x001fe40007810000 */
[C---:B------:R-:W-:Y:S02]  /*11870*/  LOP3.LUT P0, RZ, R16.reuse, 0x400000, RZ, 0xc0, !PT ;  /* 0x0040000010ff7812 */ /* 0x040fe4000780c0ff */
[----:B------:R-:W-:Y:S01]  /*11880*/  LOP3.LUT R16, R16, 0xfffffff7, RZ, 0xc0, !PT ;  /* 0xfffffff710107812 */ /* 0x000fe200078ec0ff */
[----:B------:R-:W0:Y:S01]  /*11890*/  SHFL.BFLY PT, R176, R152, 0x1, 0x1f ;  /* 0x0c201f0098b07f89 */ /* 0x000e2200000e0000 */
        /* <DEDUP_REMOVED lines=12> */
[----:B0-----:R-:W-:Y:S02]  /*11960*/  FMNMX.FTZ R176, R152, R176, !PT ;  /* 0x000000b098b07209 */ /* 0x001fe40007810000 */
        /* <DEDUP_REMOVED lines=20> */
[C---:B------:R-:W-:Y:S01]  /*11ab0*/  LOP3.LUT P0, RZ, R16.reuse, 0x10, RZ, 0xc0, !PT ;  /* 0x0000001010ff7812 */ /* 0x040fe2000780c0ff */
[----:B------:R-:W-:Y:S01]  /*11ac0*/  FMUL.FTZ R7, R7, R14 ;  /* 0x0000000e07077220 */ /* 0x000fe20000410000 */
[----:B------:R-:W-:Y:S02]  /*11ad0*/  LOP3.LUT R16, R16, 0xffdfffff, RZ, 0xc0, !PT ;  /* 0xffdfffff10107812 */ /* 0x000fe400078ec0ff */
[----:B------:R-:W-:-:S05]  /*11ae0*/  FSEL R152, R152, RZ, P4 ;  /* 0x000000ff98987208 */ /* 0x000fca0002000000 */
[-CC-:B------:R-:W-:Y:S01]  /*11af0*/  FFMA.FTZ R153, R168, R14.reuse, -R152.reuse ;  /* 0x0000000ea8997223 */ /* 0x180fe20000010898 */
[----:B------:R-:W-:Y:S01]  /*11b00*/  FMNMX.FTZ R168, R154, R15, !PT ;  /* 0x0000000f9aa87209 */ /* 0x000fe20007810000 */
[-CC-:B------:R-:W-:Y:S01]  /*11b10*/  FFMA.FTZ R200, R200, R14.reuse, -R152.reuse ;  /* 0x0000000ec8c87223 */ /* 0x180fe20000010898 */
[-CC-:B------:R-:W-:Y:S01]  /*11b20*/  FFMA.FTZ R201, R201, R14.reuse, -R152.reuse ;  /* 0x0000000ec9c97223 */ /* 0x180fe20000010898 */
[----:B------:R-:W-:Y:S01]  /*11b30*/  @P0 LOP3.LUT R16, R16, 0x200000, RZ, 0xfc, !PT ;  /* 0x0020000010100812 */ /* 0x000fe200078efcff */
[--C-:B------:R-:W-:Y:S01]  /*11b40*/  FFMA.FTZ R156, R156, R14, -R152.reuse ;  /* 0x0000000e9c9c7223 */ /* 0x100fe20000010898 */
[----:B------:R-:W-:Y:S01]  /*11b50*/  FMNMX.FTZ R168, R155, R168, !PT ;  /* 0x000000a89ba87209 */ /* 0x000fe20007810000 */
[-CC-:B------:R-:W-:Y:S01]  /*11b60*/  FFMA.FTZ R157, R157, R14.reuse, -R152.reuse ;  /* 0x0000000e9d9d7223 */ /* 0x180fe20000010898 */
[----:B------:R-:W-:Y:S01]  /*11b70*/  LOP3.LUT P0, RZ, R16, 0x40, RZ, 0xc0, !PT ;  /* 0x0000004010ff7812 */ /* 0x000fe2000780c0ff */
[--C-:B------:R-:W-:Y:S01]  /*11b80*/  FFMA.FTZ R160, R160, R14, -R152.reuse ;  /* 0x0000000ea0a07223 */ /* 0x100fe20000010898 */
[----:B------:R-:W-:Y:S01]  /*11b90*/  FMNMX.FTZ R168, R158, R168, !PT ;  /* 0x000000a89ea87209 */ /* 0x000fe20007810000 */
[-CC-:B------:R-:W-:Y:S01]  /*11ba0*/  FFMA.FTZ R161, R161, R14.reuse, -R152.reuse ;  /* 0x0000000ea1a17223 */ /* 0x180fe20000010898 */
[----:B------:R-:W-:Y:S01]  /*11bb0*/  FSEL R170, R170, -INF , !P0 ;  /* 0xff800000aaaa7808 */ /* 0x000fe20004000000 */
[--C-:B------:R-:W-:Y:S01]  /*11bc0*/  FFMA.FTZ R164, R164, R14, -R152.reuse ;  /* 0x0000000ea4a47223 */ /* 0x100fe20000010898 */
[----:B------:R-:W-:Y:S01]  /*11bd0*/  FMNMX.FTZ R168, R159, R168, !PT ;  /* 0x000000a89fa87209 */ /* 0x000fe20007810000 */
[-CC-:B------:R-:W-:Y:S01]  /*11be0*/  FFMA.FTZ R165, R165, R14.reuse, -R152.reuse ;  /* 0x0000000ea5a57223 */ /* 0x180fe20000010898 */
[----:B------:R-:W-:Y:S01]  /*11bf0*/  LOP3.LUT P0, RZ, R16, 0x200000, RZ, 0xc0, !PT ;  /* 0x0020000010ff7812 */ /* 0x000fe2000780c0ff */
        /* <DEDUP_REMOVED lines=12> */
[----:B------:R-:W-:Y:S01]  /*11cc0*/  FFMA.FTZ R152, R181, R14, -R152 ;  /* 0x0000000eb5987223 */ /* 0x000fe20000010898 */
[----:B------:R-:W-:Y:S01]  /*11cd0*/  FMNMX.FTZ R168, R167, R168, !PT ;  /* 0x000000a8a7a87209 */ /* 0x000fe20007810000 */
[----:B------:R-:W-:Y:S01]  /*11ce0*/  MUFU.EX2 R203, R200 ;  /* 0x000000c800cb7308 */ /* 0x000fe20000000800 */
[----:B------:R-:W-:-:S02]  /*11cf0*/  FSEL R174, R174, -INF , !P4 ;  /* 0xff800000aeae7808 */ /* 0x000fc40006000000 */
[----:B------:R-:W-:Y:S02]  /*11d00*/  FMNMX.FTZ R168, R170, R168, !PT ;  /* 0x000000a8aaa87209 */ /* 0x000fe40007810000 */
[----:B------:R-:W-:Y:S02]  /*11d10*/  FSEL R175, R175, -INF , !P0 ;  /* 0xff800000afaf7808 */ /* 0x000fe40004000000 */
[----:B------:R-:W-:Y:S01]  /*11d20*/  FMNMX.FTZ R168, R171, R168, !PT ;  /* 0x000000a8aba87209 */ /* 0x000fe20007810000 */
[----:B------:R-:W-:Y:S01]  /*11d30*/  MUFU.EX2 R200, R160 ;  /* 0x000000a000c87308 */ /* 0x000fe20000000800 */
[----:B------:R-:W-:Y:S02]  /*11d40*/  LOP3.LUT P0, RZ, R16, 0x80000, RZ, 0xc0, !PT ;  /* 0x0008000010ff7812 */ /* 0x000fe4000780c0ff */
[----:B------:R-:W-:-:S04]  /*11d50*/  FMNMX.FTZ R168, R174, R168, !PT ;  /* 0x000000a8aea87209 */ /* 0x000fc80007810000 */
[----:B------:R-:W-:Y:S01]  /*11d60*/  FMNMX.FTZ R168, R175, R168, !PT ;  /* 0x000000a8afa87209 */ /* 0x000fe20007810000 */
[----:B------:R-:W-:Y:S03]  /*11d70*/  MUFU.EX2 R160, R153 ;  /* 0x0000009900a07308 */ /* 0x000fe60000000800 */
[----:B------:R-:W-:-:S04]  /*11d80*/  FMNMX.FTZ R168, R178, R168, !PT ;  /* 0x000000a8b2a87209 */ /* 0x000fc80007810000 */
[----:B------:R-:W-:Y:S01]  /*11d90*/  FMNMX.FTZ R168, R179, R168, !PT ;  /* 0x000000a8b3a87209 */ /* 0x000fe20007810000 */
[----:B------:R-:W-:Y:S03]  /*11da0*/  MUFU.EX2 R204, R161 ;  /* 0x000000a100cc7308 */ /* 0x000fe60000000800 */
[----:B------:R-:W-:-:S04]  /*11db0*/  FMNMX.FTZ R168, R182, R168, !PT ;  /* 0x000000a8b6a87209 */ /* 0x000fc80007810000 */
[----:B------:R-:W-:Y:S01]  /*11dc0*/  FMNMX.FTZ R168, R183, R168, !PT ;  /* 0x000000a8b7a87209 */ /* 0x000fe20007810000 */
[----:B------:R-:W0:Y:S04]  /*11dd0*/  MUFU.EX2 R201, R201 ;  /* 0x000000c900c97308 */ /* 0x000e280000000800 */
[----:B------:R-:W1:Y:S04]  /*11de0*/  SHFL.BFLY PT, R181, R168, 0x2, 0x1f ;  /* 0x0c401f00a8b57f89 */ /* 0x000e6800000e0000 */
[----:B------:R-:W-:Y:S08]  /*11df0*/  MUFU.EX2 R157, R157 ;  /* 0x0000009d009d7308 */ /* 0x000ff00000000800 */
[----:B------:R-:W-:Y:S08]  /*11e00*/  MUFU.EX2 R164, R164 ;  /* 0x000000a400a47308 */ /* 0x000ff00000000800 */
[----:B------:R-:W-:Y:S01]  /*11e10*/  MUFU.EX2 R165, R165 ;  /* 0x000000a500a57308 */ /* 0x000fe20000000800 */
[----:B-1----:R-:W-:-:S07]  /*11e20*/  FMNMX.FTZ R168, R168, R181, !PT ;  /* 0x000000b5a8a87209 */ /* 0x002fce0007810000 */
[----:B------:R0:W-:Y:S01]  /*11e30*/  MUFU.EX2 R181, R156 ;  /* 0x0000009c00b57308 */ /* 0x0001e20000000800 */
[----:B------:R-:W1:Y:S07]  /*11e40*/  SHFL.BFLY PT, R205, R168, 0x1, 0x1f ;  /* 0x0c201f00a8cd7f89 */ /* 0x000e6e00000e0000 */
[----:B------:R-:W-:Y:S01]  /*11e50*/  MUFU.EX2 R202, R202 ;  /* 0x000000ca00ca7308 */ /* 0x000fe20000000800 */
[----:B0-----:R-:W-:-:S07]  /*11e60*/  F2FP.F16.F32.PACK_AB R156, R201, R203 ;  /* 0x000000cbc99c723e */ /* 0x001fce00000000ff */
[----:B------:R-:W-:Y:S08]  /*11e70*/  MUFU.EX2 R177, R177 ;  /* 0x000000b100b17308 */ /* 0x000ff00000000800 */
[----:B------:R-:W-:Y:S01]  /*11e80*/  MUFU.EX2 R180, R180 ;  /* 0x000000b400b47308 */ /* 0x000fe20000000800 */
[----:B-1----:R-:W-:-:S04]  /*11e90*/  FMNMX.FTZ R168, R168, R205, !PT ;  /* 0x000000cda8a87209 */ /* 0x002fc80007810000 */
[----:B------:R-:W-:-:S04]  /*11ea0*/  FSETP.NEU.FTZ.AND P2, PT, R168, -INF , PT ;  /* 0xff800000a800780b */ /* 0x000fc80003f5d000 */
[----:B------:R-:W-:-:S05]  /*11eb0*/  FSEL R153, R168, RZ, P2 ;  /* 0x000000ffa8997208 */ /* 0x000fca0001000000 */
[----:B------:R-:W-:Y:S02]  /*11ec0*/  FADD.FTZ R15, -R153, R15 ;  /* 0x0000000f990f7221 */ /* 0x000fe40000010100 */
[----:B------:R0:W1:Y:S02]  /*11ed0*/  MUFU.EX2 R153, R7 ;  /* 0x0000000700997308 */ /* 0x0000640000000800 */
[----:B------:R-:W-:-:S06]  /*11ee0*/  FMUL.FTZ R15, R15, R14 ;  /* 0x0000000e0f0f7220 */ /* 0x000fcc0000410000 */
[----:B------:R-:W2:Y:S01]  /*11ef0*/  MUFU.EX2 R161, R15 ;  /* 0x0000000f00a17308 */ /* 0x000ea20000000800 */
[----:B0-----:R-:W-:-:S04]  /*11f00*/  @!P1 IMAD R7, R22, 0x40, R196 ;  /* 0x0000004016079824 */ /* 0x001fc800078e02c4 */
[----:B------:R-:W-:-:S03]  /*11f10*/  @!P1 IMAD R7, R7, 0x4, R17 ;  /* 0x0000000407079824 */ /* 0x000fc600078e0211 */
[----:B------:R0:W-:Y:S01]  /*11f20*/  MUFU.EX2 R22, R172 ;  /* 0x000000ac00167308 */ /* 0x0001e20000000800 */
[-C--:B-1----:R-:W-:Y:S01]  /*11f30*/  FMUL.FTZ R24, R24, R153.reuse ;  /* 0x0000009918187220 */ /* 0x082fe20000410000 */
[----:B------:R-:W-:Y:S01]  /*11f40*/  @!P1 STS [R7+0x38400], R153 ;  /* 0x0384009907009388 */ /* 0x000fe20000000800 */
[-C--:B------:R-:W-:Y:S01]  /*11f50*/  FMUL.FTZ R25, R25, R153.reuse ;  /* 0x0000009919197220 */ /* 0x080fe20000410000 */
[-C--:B------:R-:W-:Y:S01]  /*11f60*/  FMUL.FTZ R28, R28, R153.reuse ;  /* 0x000000991c1c7220 */ /* 0x080fe20000410000 */
[-C--:B------:R-:W-:Y:S01]  /*11f70*/  FMUL.FTZ R29, R29, R153.reuse ;  /* 0x000000991d1d7220 */ /* 0x080fe20000410000 */
[-C--:B------:R-:W-:Y:S01]  /*11f80*/  FMUL.FTZ R32, R32, R153.reuse ;  /* 0x0000009920207220 */ /* 0x080fe20000410000 */
[-C--:B------:R-:W-:Y:S01]  /*11f90*/  FMUL.FTZ R33, R33, R153.reuse ;  /* 0x0000009921217220 */ /* 0x080fe20000410000 */
[----:B------:R-:W-:Y:S01]  /*11fa0*/  MUFU.EX2 R15, R169 ;  /* 0x000000a9000f7308 */ /* 0x000fe20000000800 */
[----:B--2---:R1:W-:Y:S01]  /*11fb0*/  @!P1 STS [R7+0x38420], R161 ;  /* 0x038420a107009388 */ /* 0x0043e20000000800 */
        /* <DEDUP_REMOVED lines=9> */
[-C--:B-1----:R-:W-:Y:S01]  /*12050*/  FMUL.FTZ R7, R168, R14.reuse ;  /* 0x0000000ea8077220 */ /* 0x082fe20000410000 */
        /* <DEDUP_REMOVED lines=9> */
[-CC-:B0-----:R-:W-:Y:S01]  /*120f0*/  FFMA.FTZ R172, R154, R14.reuse, -R7.reuse ;  /* 0x0000000e9aac7223 */ /* 0x181fe20000010807 */
[-CC-:B------:R-:W-:Y:S01]  /*12100*/  FFMA.FTZ R154, R155, R14.reuse, -R7.reuse ;  /* 0x0000000e9b9a7223 */ /* 0x180fe20000010807 */
[----:B------:R-:W-:Y:S01]  /*12110*/  FFMA.FTZ R155, R158, R14, -R7 ;  /* 0x0000000e9e9b7223 */ /* 0x000fe20000010807 */
[----:B------:R-:W-:Y:S01]  /*12120*/  FFMA.FTZ R158, R153, R6, R203 ;  /* 0x00000006999e7223 */ /* 0x000fe200000100cb */
[-CC-:B------:R-:W-:Y:S01]  /*12130*/  FFMA.FTZ R159, R159, R14.reuse, -R7.reuse ;  /* 0x0000000e9f9f7223 */ /* 0x180fe20000010807 */
[-CC-:B------:R-:W-:Y:S01]  /*12140*/  FFMA.FTZ R162, R162, R14.reuse, -R7.reuse ;  /* 0x0000000ea2a27223 */ /* 0x180fe20000010807 */
[-CC-:B------:R-:W-:Y:S01]  /*12150*/  FFMA.FTZ R163, R163, R14.reuse, -R7.reuse ;  /* 0x0000000ea3a37223 */ /* 0x180fe20000010807 */
[-CC-:B------:R-:W-:Y:S01]  /*12160*/  FFMA.FTZ R166, R166, R14.reuse, -R7.reuse ;  /* 0x0000000ea6a67223 */ /* 0x180fe20000010807 */
[-CC-:B------:R-:W-:Y:S01]  /*12170*/  FFMA.FTZ R167, R167, R14.reuse, -R7.reuse ;  /* 0x0000000ea7a77223 */ /* 0x180fe20000010807 */
[-CC-:B--2---:R-:W-:Y:S01]  /*12180*/  FFMA.FTZ R173, R170, R14.reuse, -R7.reuse ;  /* 0x0000000eaaad7223 */ /* 0x184fe20000010807 */
[-CC-:B------:R-:W-:Y:S01]  /*12190*/  FFMA.FTZ R171, R171, R14.reuse, -R7.reuse ;  /* 0x0000000eabab7223 */ /* 0x180fe20000010807 */
[-CC-:B------:R-:W-:Y:S01]  /*121a0*/  FFMA.FTZ R174, R174, R14.reuse, -R7.reuse ;  /* 0x0000000eaeae7223 */ /* 0x180fe20000010807 */
[-CC-:B------:R-:W-:Y:S01]  /*121b0*/  FFMA.FTZ R175, R175, R14.reuse, -R7.reuse ;  /* 0x0000000eafaf7223 */ /* 0x180fe20000010807 */
[-CC-:B------:R-:W-:Y:S01]  /*121c0*/  FFMA.FTZ R178, R178, R14.reuse, -R7.reuse ;  /* 0x0000000eb2b27223 */ /* 0x180fe20000010807 */
[-CC-:B------:R-:W-:Y:S01]  /*121d0*/  FFMA.FTZ R179, R179, R14.reuse, -R7.reuse ;  /* 0x0000000eb3b37223 */ /* 0x180fe20000010807 */
[-CC-:B------:R-:W-:Y:S01]  /*121e0*/  FFMA.FTZ R182, R182, R14.reuse, -R7.reuse ;  /* 0x0000000eb6b67223 */ /* 0x180fe20000010807 */
[----:B------:R-:W-:Y:S01]  /*121f0*/  FFMA.FTZ R183, R183, R14, -R7 ;  /* 0x0000000eb7b77223 */ /* 0x000fe20000010807 */
[----:B------:R-:W-:-:S02]  /*12200*/  IMAD.MOV.U32 R7, RZ, RZ, 0x40000040 ;  /* 0x40000040ff077424 */ /* 0x000fc400078e00ff */
[----:B------:R-:W-:Y:S01]  /*12210*/  FADD.FTZ R158, R201, R158 ;  /* 0x0000009ec99e7221 */ /* 0x000fe20000010000 */
[----:B------:R-:W0:Y:S01]  /*12220*/  MUFU.EX2 R172, R172 ;  /* 0x000000ac00ac7308 */ /* 0x000e220000000800 */
[----:B------:R-:W-:Y:S02]  /*12230*/  IMAD R6, R198, 0x1000, R211 ;  /* 0x00001000c6067824 */ /* 0x000fe400078e02d3 */
[----:B------:R-:W-:Y:S01]  /*12240*/  FMUL.FTZ R68, R68, R153 ;  /* 0x0000009944447220 */ /* 0x000fe20000410000 */
[----:B------:R-:W-:Y:S01]  /*12250*/  R2UR UR7, R7 ;  /* 0x00000000070772ca */ /* 0x000fe200000e0000 */
[----:B------:R-:W-:Y:S01]  /*12260*/  FADD.FTZ R7, R181, R158 ;  /* 0x0000009eb5077221 */ /* 0x000fe20000010000 */
        /* <DEDUP_REMOVED lines=10> */
[-C--:B------:R-:W-:Y:S01]  /*12310*/  FMUL.FTZ R81, R81, R153.reuse ;  /* 0x0000009951517220 */ /* 0x080fe20000410000 */
[----:B------:R-:W-:Y:S01]  /*12320*/  FADD.FTZ R7, R204, R7 ;  /* 0x00000007cc077221 */ /* 0x000fe20000010000 */
[----:B------:R-:W1:Y:S01]  /*12330*/  MUFU.EX2 R157, R154 ;  /* 0x0000009a009d7308 */ /* 0x000e620000000800 */
[----:B0-----:R-:W-:Y:S01]  /*12340*/  FFMA.FTZ R0, R161, R0, R172 ;  /* 0x00000000a1007223 */ /* 0x001fe200000100ac */
[-C--:B------:R-:W-:Y:S01]  /*12350*/  FMUL.FTZ R84, R84, R153.reuse ;  /* 0x0000009954547220 */ /* 0x080fe20000410000 */
[----:B------:R-:W-:Y:S01]  /*12360*/  FADD.FTZ R7, R164, R7 ;  /* 0x00000007a4077221 */ /* 0x000fe20000010000 */
[-C--:B------:R-:W-:Y:S01]  /*12370*/  FMUL.FTZ R85, R85, R153.reuse ;  /* 0x0000009955557220 */ /* 0x080fe20000410000 */
[-C--:B------:R-:W-:Y:S01]  /*12380*/  FMUL.FTZ R88, R88, R153.reuse ;  /* 0x0000009958587220 */ /* 0x080fe20000410000 */
[-C--:B------:R-:W-:Y:S01]  /*12390*/  FMUL.FTZ R89, R89, R153.reuse ;  /* 0x0000009959597220 */ /* 0x080fe20000410000 */
[----:B------:R-:W-:Y:S01]  /*123a0*/  FADD.FTZ R7, R165, R7 ;  /* 0x00000007a5077221 */ /* 0x000fe20000010000 */
        /* <DEDUP_REMOVED lines=9> */
[----:B-1----:R-:W-:Y:S01]  /*12440*/  FADD.FTZ R0, R157, R0 ;  /* 0x000000009d007221 */ /* 0x002fe20000010000 */
[-C--:B------:R-:W-:Y:S01]  /*12450*/  FMUL.FTZ R105, R105, R153.reuse ;  /* 0x0000009969697220 */ /* 0x080fe20000410000 */
[-C--:B------:R-:W-:Y:S01]  /*12460*/  FMUL.FTZ R108, R108, R153.reuse ;  /* 0x000000996c6c7220 */ /* 0x080fe20000410000 */
[-C--:B------:R-:W-:Y:S01]  /*12470*/  FMUL.FTZ R109, R109, R153.reuse ;  /* 0x000000996d6d7220 */ /* 0x080fe20000410000 */
[----:B------:R-:W-:Y:S01]  /*12480*/  FADD.FTZ R0, R155, R0 ;  /* 0x000000009b007221 */ /* 0x000fe20000010000 */
[-C--:B------:R-:W-:Y:S01]  /*12490*/  FMUL.FTZ R112, R112, R153.reuse ;  /* 0x0000009970707220 */ /* 0x080fe20000410000 */
[-C--:B------:R-:W-:Y:S01]  /*124a0*/  FMUL.FTZ R113, R113, R153.reuse ;  /* 0x0000009971717220 */ /* 0x080fe20000410000 */
[----:B------:R-:W1:Y:S01]  /*124b0*/  MUFU.EX2 R163, R163 ;  /* 0x000000a300a37308 */ /* 0x000e620000000800 */
        /* <DEDUP_REMOVED lines=24> */
[----:B0-----:R-:W-:Y:S01]  /*12640*/  FADD.FTZ R0, R166, R0 ;  /* 0x00000000a6007221 */ /* 0x001fe20000010000 */
[----:B------:R-:W-:Y:S01]  /*12650*/  F2FP.F16.F32.PACK_AB R157, R157, R172 ;  /* 0x000000ac9d9d723e */ /* 0x000fe200000000ff */
[----:B------:R-:W-:Y:S01]  /*12660*/  FMUL.FTZ R26, R26, R161 ;  /* 0x000000a11a1a7220 */ /* 0x000fe20000410000 */
[----:B------:R-:W-:Y:S01]  /*12670*/  F2FP.F16.F32.PACK_AB R159, R159, R155 ;  /* 0x0000009b9f9f723e */ /* 0x000fe200000000ff */
[----:B------:R-:W-:Y:S01]  /*12680*/  BAR.SYNC.DEFER_BLOCKING 0xf, 0x100 ;  /* 0x03c4000000007b1d */ /* 0x000fe20000010000 */
[----:B------:R-:W-:Y:S01]  /*12690*/  F2FP.F16.F32.PACK_AB R154, R165, R164 ;  /* 0x000000a4a59a723e */ /* 0x000fe200000000ff */
[-C--:B------:R-:W-:Y:S01]  /*126a0*/  FMUL.FTZ R27, R27, R161.reuse ;  /* 0x000000a11b1b7220 */ /* 0x080fe20000410000 */
[----:B------:R-:W-:Y:S01]  /*126b0*/  F2FP.F16.F32.PACK_AB R153, R163, R162 ;  /* 0x000000a2a399723e */ /* 0x000fe200000000ff */
[-C--:B------:R-:W-:Y:S01]  /*126c0*/  FMUL.FTZ R30, R30, R161.reuse ;  /* 0x000000a11e1e7220 */ /* 0x080fe20000410000 */
[----:B--2---:R-:W-:Y:S01]  /*126d0*/  F2FP.F16.F32.PACK_AB R155, R167, R166 ;  /* 0x000000a6a79b723e */ /* 0x004fe200000000ff */
        /* <DEDUP_REMOVED lines=33> */
[----:B--2---:R-:W-:Y:S01]  /*128f0*/  F2FP.F16.F32.PACK_AB R152, R204, R200 ;  /* 0x000000c8cc98723e */ /* 0x004fe200000000ff */
        /* <DEDUP_REMOVED lines=36> */
[----:B------:R-:W-:Y:S01]  /*12b40*/  FADD.FTZ R172, R160, R7 ;  /* 0x00000007a0ac7221 */ /* 0x000fe20000010000 */
[----:B------:R-:W-:Y:S01]  /*12b50*/  R2UR UR6, R6 ;  /* 0x00000000060672ca */ /* 0x000fe200000e0000 */
[----:B------:R-:W-:Y:S01]  /*12b60*/  FADD.FTZ R0, R167, R0 ;  /* 0x00000000a7007221 */ /* 0x000fe20000010000 */
[----:B------:R-:W-:Y:S01]  /*12b70*/  F2FP.F16.F32.PACK_AB R160, R15, R160 ;  /* 0x000000a00fa0723e */ /* 0x000fe200000000ff */
[----:B------:R5:W-:Y:S01]  /*12b80*/  STSM.16.M88.4 [R216+0x36400], R156 ;  /* 0x0364009cd8007844 */ /* 0x000be20000000200 */
[----:B------:R-:W-:Y:S01]  /*12b90*/  F2FP.F16.F32.PACK_AB R162, R169, R22 ;  /* 0x00000016a9a2723e */ /* 0x000fe200000000ff */
[----:B------:R-:W-:Y:S01]  /*12ba0*/  IMAD.MOV.U32 R7, RZ, RZ, 0x40000040 ;  /* 0x40000040ff077424 */ /* 0x000fe200078e00ff */
[----:B0-----:R-:W-:Y:S01]  /*12bb0*/  F2FP.F16.F32.PACK_AB R161, R171, R173 ;  /* 0x000000adaba1723e */ /* 0x001fe200000000ff */
[----:B------:R0:W-:Y:S01]  /*12bc0*/  STSM.16.M88.4 [R217], R152 ;  /* 0x00000098d9007844 */ /* 0x0001e20000000200 */
[----:B-1----:R-:W-:Y:S01]  /*12bd0*/  F2FP.F16.F32.PACK_AB R163, R175, R174 ;  /* 0x000000aeafa3723e */ /* 0x002fe200000000ff */
[----:B------:R-:W-:Y:S01]  /*12be0*/  FADD.FTZ R0, R173, R0 ;  /* 0x00000000ad007221 */ /* 0x000fe20000010000 */
[----:B------:R-:W-:Y:S01]  /*12bf0*/  F2FP.F16.F32.PACK_AB R164, R177, R202 ;  /* 0x000000cab1a4723e */ /* 0x000fe200000000ff */
[----:B------:R-:W-:Y:S01]  /*12c00*/  FADD.FTZ R172, R15, R172 ;  /* 0x000000ac0fac7221 */ /* 0x000fe20000010000 */
[----:B---3--:R-:W-:Y:S01]  /*12c10*/  F2FP.F16.F32.PACK_AB R166, R170, R180 ;  /* 0x000000b4aaa6723e */ /* 0x008fe200000000ff */
[----:B------:R1:W-:Y:S01]  /*12c20*/  STSM.16.M88.4 [R219], R160 ;  /* 0x000000a0db007844 */ /* 0x0003e20000000200 */
[----:B--2---:R-:W-:Y:S01]  /*12c30*/  F2FP.F16.F32.PACK_AB R165, R179, R178 ;  /* 0x000000b2b3a5723e */ /* 0x004fe200000000ff */
[----:B------:R-:W-:Y:S01]  /*12c40*/  FADD.FTZ R0, R171, R0 ;  /* 0x00000000ab007221 */ /* 0x000fe20000010000 */
[----:B----4-:R-:W-:Y:S01]  /*12c50*/  F2FP.F16.F32.PACK_AB R167, R183, R182 ;  /* 0x000000b6b7a7723e */ /* 0x010fe200000000ff */
[----:B------:R-:W-:-:S02]  /*12c60*/  FADD.FTZ R172, R22, R172 ;  /* 0x000000ac16ac7221 */ /* 0x000fc40000010000 */
[----:B------:R-:W-:Y:S02]  /*12c70*/  FADD.FTZ R0, R174, R0 ;  /* 0x00000000ae007221 */ /* 0x000fe40000010000 */
[----:B------:R1:W-:Y:S01]  /*12c80*/  STSM.16.M88.4 [R218], R164 ;  /* 0x000000a4da007844 */ /* 0x0003e20000000200 */
[----:B------:R-:W-:Y:S01]  /*12c90*/  WARPGROUP.ARRIVE ;  /* 0x00000000000079c5 */ /* 0x000fe20000000000 */
[----:B------:R-:W-:Y:S01]  /*12ca0*/  FADD.FTZ R172, R169, R172 ;  /* 0x000000aca9ac7221 */ /* 0x000fe20000010000 */
[----:B------:R-:W-:-:S03]  /*12cb0*/  FADD.FTZ R0, R175, R0 ;  /* 0x00000000af007221 */ /* 0x000fc60000010000 */
[----:B------:R-:W-:Y:S01]  /*12cc0*/  FADD.FTZ R172, R202, R172 ;  /* 0x000000accaac7221 */ /* 0x000fe20000010000 */
[----:B------:R-:W-:Y:S01]  /*12cd0*/  HGMMA.64x256x16.F32 R24, R156, gdesc[UR4].tnspB, R24, gsb0 ;  /* 0x43e000049c187df0 */ /* 0x000fe20008000818 */
[----:B------:R-:W-:Y:S02]  /*12ce0*/  FADD.FTZ R0, R178, R0 ;  /* 0x00000000b2007221 */ /* 0x000fe40000010000 */
[----:B------:R-:W-:Y:S02]  /*12cf0*/  FADD.FTZ R172, R177, R172 ;  /* 0x000000acb1ac7221 */ /* 0x000fe40000010000 */
[----:B------:R-:W-:Y:S02]  /*12d00*/  FADD.FTZ R0, R179, R0 ;  /* 0x00000000b3007221 */ /* 0x000fe40000010000 */
[----:B------:R-:W-:Y:S02]  /*12d10*/  FADD.FTZ R172, R180, R172 ;  /* 0x000000acb4ac7221 */ /* 0x000fe40000010000 */
[----:B------:R-:W-:-:S04]  /*12d20*/  FADD.FTZ R0, R182, R0 ;  /* 0x00000000b6007221 */ /* 0x000fc80000010000 */
[----:B------:R-:W-:Y:S01]  /*12d30*/  FADD.FTZ R0, R183, R0 ;  /* 0x00000000b7007221 */ /* 0x000fe20000010000 */
[----:B------:R-:W-:Y:S02]  /*12d40*/  WARPGROUP.DEPBAR.LE gsb0, 0x0 ;  /* 0x00008000000079c5 */ /* 0x000fe40000010000 */
[----:B-----5:R-:W-:Y:S01]  /*12d50*/  VIADD R156, R6, 0x80 ;  /* 0x00000080069c7836 */ /* 0x020fe20000000000 */
[----:B------:R-:W-:Y:S01]  /*12d60*/  WARPGROUP.ARRIVE ;  /* 0x00000000000079c5 */ /* 0x000fe20000000000 */
[----:B------:R-:W-:-:S03]  /*12d70*/  IMAD.MOV.U32 R157, RZ, RZ, 0x40000040 ;  /* 0x40000040ff9d7424 */ /* 0x000fc600078e00ff */
[----:B------:R-:W-:Y:S02]  /*12d80*/  R2UR UR6, R156 ;  /* 0x000000009c0672ca */ /* 0x000fe400000e0000 */
[----:B------:R-:W-:-:S13]  /*12d90*/  R2UR UR7, R157 ;  /* 0x000000009d0772ca */ /* 0x000fda00000e0000 */
[----:B------:R-:W-:Y:S03]  /*12da0*/  HGMMA.64x256x16.F32 R24, R152, gdesc[UR4].tnspB, R24, gsb0 ;  /* 0x43e0000498187df0 */ /* 0x000fe60008000818 */
[----:B------:R-:W-:Y:S02]  /*12db0*/  WARPGROUP.DEPBAR.LE gsb0, 0x0 ;  /* 0x00008000000079c5 */ /* 0x000fe40000010000 */
[C---:B0-----:R-:W-:Y:S01]  /*12dc0*/  VIADD R152, R6.reuse, 0x100 ;  /* 0x0000010006987836 */ /* 0x041fe20000000000 */
[----:B------:R-:W-:Y:S01]  /*12dd0*/  WARPGROUP.ARRIVE ;  /* 0x00000000000079c5 */ /* 0x000fe20000000000 */
[----:B------:R-:W-:Y:S02]  /*12de0*/  IMAD.MOV.U32 R153, RZ, RZ, 0x40000040 ;  /* 0x40000040ff997424 */ /* 0x000fe400078e00ff */
[----:B------:R-:W-:Y:S01]  /*12df0*/  VIADD R6, R6, 0x180 ;  /* 0x0000018006067836 */ /* 0x000fe20000000000 */
[----:B------:R-:W-:-:S02]  /*12e00*/  R2UR UR6, R152 ;  /* 0x00000000980672ca */ /* 0x000fc400000e0000 */
[----:B------:R-:W-:-:S15]  /*12e10*/  R2UR UR7, R153 ;  /* 0x00000000990772ca */ /* 0x000fde00000e0000 */
[----:B------:R-:W-:-:S01]  /*12e20*/  NOP ;  /* 0x0000000000007918 */ /* 0x000fc20000000000 */
[----:B------:R-:W-:Y:S01]  /*12e30*/  HGMMA.64x256x16.F32 R24, R160, gdesc[UR4].tnspB, R24, gsb0 ;  /* 0x43e00004a0187df0 */ /* 0x000fe20008000818 */
[----:B------:R-:W-:Y:S01]  /*12e40*/  R2UR UR6, R6 ;  /* 0x00000000060672ca */ /* 0x000fe200000e0000 */
[----:B------:R-:W-:Y:S01]  /*12e50*/  FADD.FTZ R6, R170, R172 ;  /* 0x000000acaa067221 */ /* 0x000fe20000010000 */
        /* <DEDUP_REMOVED lines=16> */
.L_x_3495:
[C---:B------:R-:W-:Y:S01]  /*12f60*/  ISETP.GT.AND P1, PT, R20.reuse, R215, PT ;  /* 0x000000d71400720c */ /* 0x040fe20003f24270 */
        /* <DEDUP_REMOVED lines=9> */
.L_x_3475:
[----:B------:R-:W-:Y:S02]  /*13000*/  IMAD.MOV.U32 R15, RZ, RZ, R168 ;  /* 0x000000ffff0f7224 */ /* 0x000fe400078e00a8 */
[----:B------:R-:W-:Y:S02]  /*13010*/  IMAD.MOV.U32 R7, RZ, RZ, R176 ;  /* 0x000000ffff077224 */ /* 0x000fe400078e00b0 */
[----:B------:R-:W-:-:S07]  /*13020*/  IMAD.MOV.U32 R22, RZ, RZ, R198 ;  /* 0x000000ffff167224 */ /* 0x000fce00078e00c6 */
.L_x_3474:
[----:B------:R-:W-:Y:S05]  /*13030*/  BSYNC B1 ;  /* 0x0000000000017941 */ /* 0x000fea0003800000 */
.L_x_3473:
        /* <DEDUP_REMOVED lines=24> */
.L_x_3499:
[----:B------:R-:W-:-:S13]  /*131c0*/  ISETP.NE.AND P1, PT, R155, 0x1, PT ;  /* 0x000000019b00780c */ /* 0x000fda0003f25270 */
[----:B------:R-:W1:Y:S02]  /*131d0*/  @P1 LDC.64 R152, c[0x0][0xae0] ;  /* 0x0002b800ff981b82 */ /* 0x000e640000000a00 */
[----:B-1----:R-:W-:-:S05]  /*131e0*/  @P1 IMAD.HI.U32 R152, R154, R152, RZ ;  /* 0x000000989a981227 */ /* 0x002fca00078e00ff */
[----:B------:R-:W-:-:S07]  /*131f0*/  @P1 SHF.R.U32.HI R154, RZ, R153, R152 ;  /* 0x00000099ff9a1219 */ /* 0x000fce0000011698 */
.L_x_3500:
[----:B------:R-:W-:Y:S05]  /*13200*/  BSYNC B0 ;  /* 0x0000000000007941 */ /* 0x000fea0003800000 */
.L_x_3498:
[----:B------:R-:W-:-:S05]  /*13210*/  IMAD R154, R154, R155, RZ ;  /* 0x0000009b9a9a7224 */ /* 0x000fca00078e02ff */
[----:B------:R-:W-:-:S07]  /*13220*/  VIMNMX R21, R21, R154, !PT ;  /* 0x0000009a15157248 */ /* 0x000fce0007fe0100 */
.L_x_3497:
        /* <DEDUP_REMOVED lines=10> */
[----:B0-----:R-:W-:Y:S02]  /*132d0*/  IMAD.MOV.U32 R199, RZ, RZ, R7 ;  /* 0x000000ffffc77224 */ /* 0x001fe400078e0007 */
[----:B------:R-:W-:-:S07]  /*132e0*/  IMAD.MOV.U32 R208, RZ, RZ, R22 ;  /* 0x000000ffffd07224 */ /* 0x000fce00078e0016 */
.L_x_3515:
        /* <DEDUP_REMOVED lines=10> */
.L_x_3503:
[----:B------:R-:W-:Y:S01]  /*13390*/  IMAD R21, R22, 0x8, R17 ;  /* 0x0000000816157824 */ /* 0x000fe200078e0211 */
[----:B------:R-:W-:-:S04]  /*133a0*/  SHF.L.U32 R7, R23, 0x1f, RZ ;  /* 0x0000001f17077819 */ /* 0x000fc800000006ff */
[----:B------:R0:W1:Y:S01]  /*133b0*/  SYNCS.PHASECHK.TRANS64.TRYWAIT P2, [R21+URZ+0x38830], R7 ;  /* 0x03883007150075a7 */ /* 0x000062000804017f */
[----:B------:R-:W-:Y:S05]  /*133c0*/  @!P0 BRA `(.L_x_3504) ;  /* 0x0000000000048947 */ /* 0x000fea0003800000 */
[----:B------:R-:W-:Y:S01]  /*133d0*/  BPT.TRAP 0x1 ;  /* 0x000000040000795c */ /* 0x000fe20000300000 */
.L_x_3504:
[----:B------:R-:W-:Y:S01]  /*133e0*/  BSSY B2, `(.L_x_3505) ;  /* 0x0000006000027945 */ /* 0x000fe20003800000 */
[----:B------:R-:W-:Y:S02]  /*133f0*/  IMAD R154, R22, 0x200, R195 ;  /* 0x00000200169a7824 */ /* 0x000fe400078e02c3 */
[----:B------:R-:W-:Y:S01]  /*13400*/  IMAD.MOV.U32 R155, RZ, RZ, 0x40000040 ;  /* 0x40000040ff9b7424 */ /* 0x000fe200078e00ff */
[----:B-1----:R-:W-:Y:S06]  /*13410*/  @P2 BRA `(.L_x_3506) ;  /* 0x0000000000082947 */ /* 0x002fec0003800000 */
[----:B------:R-:W1:Y:S02]  /*13420*/  SYNCS.PHASECHK.TRANS64.TRYWAIT P2, [R21+URZ+0x38830], R7 ;  /* 0x03883007150075a7 */ /* 0x000e64000804017f */
[----:B-1----:R-:W-:Y:S05]  /*13430*/  @!P2 BRA `(.L_x_3507) ;  /* 0x0000016c00f0a947 */ /* 0x002fea0003800000 */
.L_x_3506:
[----:B------:R-:W-:Y:S05]  /*13440*/  BSYNC B2 ;  /* 0x0000000000027941 */ /* 0x000fea0003800000 */
.L_x_3505:
        /* <DEDUP_REMOVED lines=36> */
.L_x_3508:
[----:B------:R2:W3:Y:S01]  /*13690*/  SYNCS.PHASECHK.TRANS64.TRYWAIT P2, [R21+URZ+0x38850], R7 ;  /* 0x03885007150075a7 */ /* 0x0004e2000804017f */
[----:B------:R-:W-:Y:S05]  /*136a0*/  @!P0 BRA `(.L_x_3509) ;  /* 0x0000000000048947 */ /* 0x000fea0003800000 */
[----:B------:R-:W-:Y:S01]  /*136b0*/  BPT.TRAP 0x1 ;  /* 0x000000040000795c */ /* 0x000fe20000300000 */
.L_x_3509:
[----:B------:R-:W-:Y:S04]  /*136c0*/  BSSY B2, `(.L_x_3510) ;  /* 0x0000004000027945 */ /* 0x000fe80003800000 */
[----:B---3--:R-:W-:Y:S05]  /*136d0*/  @P2 BRA `(.L_x_3511) ;  /* 0x0000000000082947 */ /* 0x008fea0003800000 */
[----:B------:R-:W3:Y:S02]  /*136e0*/  SYNCS.PHASECHK.TRANS64.TRYWAIT P2, [R21+URZ+0x38850], R7 ;  /* 0x03885007150075a7 */ /* 0x000ee4000804017f */
[----:B---3--:R-:W-:Y:S05]  /*136f0*/  @!P2 BRA `(.L_x_3512) ;  /* 0x0000016c0054a947 */ /* 0x008fea0003800000 */
.L_x_3511:
[----:B------:R-:W-:Y:S05]  /*13700*/  BSYNC B2 ;  /* 0x0000000000027941 */ /* 0x000fea0003800000 */
.L_x_3510:
[----:B------:R-:W-:Y:S01]  /*13710*/  IMAD R14, R22, 0x1000, R210 ;  /* 0x00001000160e7824 */ /* 0x000fe200078e02d2 */
[----:B------:R-:W-:Y:S01]  /*13720*/  R2UR UR4, R2 ;  /* 0x00000000020472ca */ /* 0x000fe200000e0000 */
[----:B------:R-:W-:Y:S01]  /*13730*/  IMAD.MOV.U32 R15, RZ, RZ, 0x40000040 ;  /* 0x40000040ff0f7424 */ /* 0x000fe200078e00ff */
[----:B------:R-:W-:Y:S01]  /*13740*/  R2UR UR5, R3 ;  /* 0x00000000030572ca */ /* 0x000fe200000e0000 */
[----:B------:R-:W-:Y:S01]  /*13750*/  WARPGROUP.ARRIVE ;  /* 0x00000000000079c5 */ /* 0x000fe20000000000 */
[----:B------:R-:W-:Y:S01]  /*13760*/  R2UR UR6, R14 ;  /* 0x000000000e0672ca */ /* 0x000fe200000e0000 */
[C---:B------:R-:W-:Y:S01]  /*13770*/  VIADD R200, R2.reuse, 0x2 ;  /* 0x0000000202c87836 */ /* 0x040fe20000000000 */
[----:B------:R-:W-:Y:S01]  /*13780*/  R2UR UR7, R15 ;  /* 0x000000000f0772ca */ /* 0x000fe200000e0000 */
[----:B------:R-:W-:Y:S02]  /*13790*/  IMAD.MOV.U32 R201, RZ, RZ, 0x40000040 ;  /* 0x40000040ffc97424 */ /* 0x000fe400078e00ff */
[----:B------:R-:W4:Y:S01]  /*137a0*/  S2R R202, SR_TID.X ;  /* 0x0000000000ca7919 */ /* 0x000f220000002100 */
[----:B------:R-:W-:-:S02]  /*137b0*/  VIADD R203, R2, 0x800 ;  /* 0x0000080002cb7836 */ /* 0x000fc40000000000 */
[----:B------:R-:W-:Y:S02]  /*137c0*/  IMAD.MOV.U32 R206, RZ, RZ, 0x4 ;  /* 0x00000004ffce7424 */ /* 0x000fe400078e00ff */
[----:B------:R-:W-:Y:S02]  /*137d0*/  VIADD R207, R14, 0xe00 ;  /* 0x00000e000ecf7836 */ /* 0x000fe40000000000 */
[----:B------:R-:W-:Y:S02]  /*137e0*/  VIADD R204, R2, 0xe00 ;  /* 0x00000e0002cc7836 */ /* 0x000fe40000000000 */
[----:B------:R-:W-:Y:S01]  /*137f0*/  IMAD.MOV.U32 R205, RZ, RZ, 0x40000040 ;  /* 0x40000040ffcd7424 */ /* 0x000fe200078e00ff */
        /* <DEDUP_REMOVED lines=9> */
[----:B----4-:R-:W-:-:S05]  /*13890*/  SHF.R.U32.HI R202, RZ, 0x7, R202 ;  /* 0x00000007ffca7819 */ /* 0x010fca00000116ca */
[----:B0123--:R0:W1:Y:S02]  /*138a0*/  SHFL.IDX PT, R7, R202, RZ, 0x1f ;  /* 0x00001fffca077589 */ /* 0x00f06400000e0000 */
        /* <DEDUP_REMOVED lines=321> */
[----:B------:R-:W-:Y:S02]  /*14cc0*/  IMAD.MOV.U32 R201, RZ, RZ, 0x40000040 ;  /* 0x40000040ffc97424 */ /* 0x000fe400078e00ff */
[----:B------:R-:W-:Y:S01]  /*14cd0*/  IMAD.MOV.U32 R15, RZ, RZ, 0x40 ;  /* 0x00000040ff0f7424 */ /* 0x000fe200078e00ff */
[----:B------:R-:W-:Y:S01]  /*14ce0*/  R2UR UR4, R200 ;  /* 0x00000000c80472ca */ /* 0x000fe200000e0000 */
[C---:B------:R-:W-:Y:S01]  /*14cf0*/  IMAD.IADD R200, R204.reuse, 0x1, R7 ;  /* 0x00000001ccc87824 */ /* 0x040fe200078e0207 */
[----:B------:R-:W-:Y:S01]  /*14d00*/  R2UR UR5, R201 ;  /* 0x00000000c90572ca */ /* 0x000fe200000e0000 */
[----:B------:R-:W-:Y:S01]  /*14d10*/  IMAD.MOV.U32 R201, RZ, RZ, 0x40000040 ;  /* 0x40000040ffc97424 */ /* 0x000fe200078e00ff */
[----:B------:R-:W-:Y:S01]  /*14d20*/  SEL R15, R15, 0x3e, P2 ;  /* 0x0000003e0f0f7807 */ /* 0x000fe20001000000 */
[----:B------:R-:W-:-:S02]  /*14d30*/  IMAD.IADD R204, R204, 0x1, R206 ;  /* 0x00000001cccc7824 */ /* 0x000fc400078e02ce */
[----:B------:R-:W-:Y:S01]  /*14d40*/  IMAD.IADD R206, R206, 0x1, R207 ;  /* 0x00000001cece7824 */ /* 0x000fe200078e02cf */
[----:B------:R-:W-:Y:S01]  /*14d50*/  LOP3.LUT R15, R15, 0x6, RZ, 0xc0, !PT ;  /* 0x000000060f0f7812 */ /* 0x000fe200078ec0ff */
        /* <DEDUP_REMOVED lines=35> */
.L_x_3513:
[----:B------:R-:W-:Y:S02]  /*14f90*/  FMNMX.FTZ R7, R152, R199, !PT ;  /* 0x000000c798077209 */ /* 0x000fe40007810000 */
        /* <DEDUP_REMOVED lines=41> */
[----:B------:R-:W-:-:S03]  /*15230*/  FFMA.FTZ R207, R181, R14, -R207 ;  /* 0x0000000eb5cf7223 */ /* 0x000fc600000108cf */
[----:B------:R-:W1:Y:S08]  /*15240*/  MUFU.EX2 R152, R152 ;  /* 0x0000009800987308 */ /* 0x000e700000000800 */
        /* <DEDUP_REMOVED lines=8> */
[----:B------:R0:W-:Y:S01]  /*152d0*/  MUFU.EX2 R176, R168 ;  /* 0x000000a800b07308 */ /* 0x0001e20000000800 */
[----:B-1----:R-:W-:Y:S01]  /*152e0*/  FFMA.FTZ R202, R153, R6, R152 ;  /* 0x0000000699ca7223 */ /* 0x002fe20000010098 */
[----:B------:R-:W-:Y:S01]  /*152f0*/  VIADD R6, R21, 0x38840 ;  /* 0x0003884015067836 */ /* 0x000fe20000000000 */
[----:B------:R-:W-:Y:S01]  /*15300*/  F2FP.F16.F32.PACK_AB R152, R157, R152 ;  /* 0x000000989d98723e */ /* 0x000fe200000000ff */
[-C--:B------:R-:W-:Y:S01]  /*15310*/  FMUL.FTZ R37, R37, R153.reuse ;  /* 0x0000009925257220 */ /* 0x080fe20000410000 */
[----:B------:R-:W-:Y:S01]  /*15320*/  FADD.FTZ R202, R157, R202 ;  /* 0x000000ca9dca7221 */ /* 0x000fe20000010000 */
[----:B------:R-:W-:Y:S01]  /*15330*/  FMUL.FTZ R40, R40, R153 ;  /* 0x0000009928287220 */ /* 0x000fe20000410000 */
[----:B------:R-:W-:Y:S01]  /*15340*/  PRMT R6, R187, 0x654, R6 ;  /* 0x00000654bb067816 */ /* 0x000fe20000000006 */
[----:B------:R-:W-:Y:S01]  /*15350*/  MUFU.EX2 R201, R201 ;  /* 0x000000c900c97308 */ /* 0x000fe20000000800 */
[----:B0-----:R-:W-:-:S02]  /*15360*/  @!P2 IMAD R168, R208, 0x40, R196 ;  /* 0x00000040d0a8a824 */ /* 0x001fc400078e02c4 */
[-C--:B------:R-:W-:Y:S01]  /*15370*/  FMUL.FTZ R41, R41, R153.reuse ;  /* 0x0000009929297220 */ /* 0x080fe20000410000 */
[----:B------:R0:W-:Y:S01]  /*15380*/  SYNCS.ARRIVE.TRANS64.RED.A1T0 RZ, [R6+URZ], RZ ;  /* 0x000000ff06ff79a7 */ /* 0x0001e2000810043f */
[-C--:B------:R-:W-:Y:S01]  /*15390*/  FMUL.FTZ R44, R44, R153.reuse ;  /* 0x000000992c2c7220 */ /* 0x080fe20000410000 */
[----:B------:R-:W-:Y:S02]  /*153a0*/  @!P2 IMAD R168, R168, 0x4, R17 ;  /* 0x00000004a8a8a824 */ /* 0x000fe400078e0211 */
[-C--:B------:R-:W-:Y:S01]  /*153b0*/  FMUL.FTZ R45, R45, R153.reuse ;  /* 0x000000992d2d7220 */ /* 0x080fe20000410000 */
[-C--:B------:R-:W-:Y:S01]  /*153c0*/  FMUL.FTZ R48, R48, R153.reuse ;  /* 0x0000009930307220 */ /* 0x080fe20000410000 */
[----:B------:R-:W-:Y:S01]  /*153d0*/  MUFU.EX2 R200, R200 ;  /* 0x000000c800c87308 */ /* 0x000fe20000000800 */
[-C--:B------:R-:W-:Y:S01]  /*153e0*/  FMUL.FTZ R49, R49, R153.reuse ;  /* 0x0000009931317220 */ /* 0x080fe20000410000 */
[----:B------:R-:W-:Y:S01]  /*153f0*/  @!P2 STS [R168+0x38400], R153 ;  /* 0x03840099a800a388 */ /* 0x000fe20000000800 */
[----:B0-----:R-:W-:Y:S01]  /*15400*/  FMNMX.FTZ R6, R154, R198, !PT ;  /* 0x000000c69a067209 */ /* 0x001fe20007810000 */
[-C--:B------:R-:W-:Y:S01]  /*15410*/  FMUL.FTZ R52, R52, R153.reuse ;  /* 0x0000009934347220 */ /* 0x080fe20000410000 */
[-C--:B------:R-:W-:Y:S01]  /*15420*/  FMUL.FTZ R53, R53, R153.reuse ;  /* 0x0000009935357220 */ /* 0x080fe20000410000 */
[-C--:B------:R-:W-:Y:S01]  /*15430*/  FMUL.FTZ R56, R56, R153.reuse ;  /* 0x0000009938387220 */ /* 0x080fe20000410000 */
[----:B------:R-:W-:Y:S01]  /*15440*/  FMNMX.FTZ R6, R155, R6, !PT ;  /* 0x000000069b067209 */ /* 0x000fe20007810000 */
[----:B------:R-:W-:Y:S01]  /*15450*/  MUFU.EX2 R180, R160 ;  /* 0x000000a000b47308 */ /* 0x000fe20000000800 */
[-C--:B------:R-:W-:Y:S01]  /*15460*/  FMUL.FTZ R57, R57, R153.reuse ;  /* 0x0000009939397220 */ /* 0x080fe20000410000 */
[-C--:B------:R-:W-:Y:S01]  /*15470*/  FMUL.FTZ R60, R60, R153.reuse ;  /* 0x000000993c3c7220 */ /* 0x080fe20000410000 */
[----:B------:R-:W-:Y:S01]  /*15480*/  FMNMX.FTZ R6, R158, R6, !PT ;  /* 0x000000069e067209 */ /* 0x000fe20007810000 */
        /* <DEDUP_REMOVED lines=66> */
[----:B------:R-:W-:-:S04]  /*158b0*/  FADD.FTZ R6, -R15, R198 ;  /* 0x000000c60f067221 */ /* 0x000fc80000010100 */
[----:B------:R-:W-:-:S04]  /*158c0*/  FMUL.FTZ R6, R6, R14 ;  /* 0x0000000e06067220 */ /* 0x000fc80000410000 */
[----:B------:R-:W0:Y:S08]  /*158d0*/  MUFU.EX2 R157, R6 ;  /* 0x00000006009d7308 */ /* 0x000e300000000800 */
[----:B------:R-:W-:Y:S08]  /*158e0*/  MUFU.EX2 R6, R161 ;  /* 0x000000a100067308 */ /* 0x000ff00000000800 */
[----:B------:R-:W-:Y:S01]  /*158f0*/  MUFU.EX2 R161, R164 ;  /* 0x000000a400a17308 */ /* 0x000fe20000000800 */
[----:B0-----:R0:W-:Y:S01]  /*15900*/  @!P2 STS [R168+0x38420], R157 ;  /* 0x0384209da800a388 */ /* 0x0011e20000000800 */
        /* <DEDUP_REMOVED lines=9> */
[-C--:B0-----:R-:W-:Y:S01]  /*159a0*/  FMUL.FTZ R168, R15, R14.reuse ;  /* 0x0000000e0fa87220 */ /* 0x081fe20000410000 */
[-C--:B------:R-:W-:Y:S01]  /*159b0*/  FMUL.FTZ R42, R42, R157.reuse ;  /* 0x0000009d2a2a7220 */ /* 0x080fe20000410000 */
[-C--:B------:R-:W-:Y:S01]  /*159c0*/  FMUL.FTZ R43, R43, R157.reuse ;  /* 0x0000009d2b2b7220 */ /* 0x080fe20000410000 */
[----:B------:R-:W-:Y:S01]  /*159d0*/  FMUL.FTZ R46, R46, R157 ;  /* 0x0000009d2e2e7220 */ /* 0x000fe20000410000 */
[-CC-:B------:R-:W-:Y:S01]  /*159e0*/  FFMA.FTZ R169, R154, R14.reuse, -R168.reuse ;  /* 0x0000000e9aa97223 */ /* 0x180fe200000108a8 */
[-CC-:B------:R-:W-:Y:S01]  /*159f0*/  FFMA.FTZ R203, R159, R14.reuse, -R168.reuse ;  /* 0x0000000e9fcb7223 */ /* 0x180fe200000108a8 */
[-CC-:B------:R-:W-:Y:S01]  /*15a00*/  FFMA.FTZ R172, R155, R14.reuse, -R168.reuse ;  /* 0x0000000e9bac7223 */ /* 0x180fe200000108a8 */
[-CC-:B-1----:R-:W-:Y:S01]  /*15a10*/  FFMA.FTZ R177, R167, R14.reuse, -R168.reuse ;  /* 0x0000000ea7b17223 */ /* 0x182fe200000108a8 */
        /* <DEDUP_REMOVED lines=8> */
[----:B------:R2:W3:Y:S01]  /*15aa0*/  MUFU.EX2 R155, R173 ;  /* 0x000000ad009b7308 */ /* 0x0004e20000000800 */
[----:B0-----:R-:W-:-:S02]  /*15ab0*/  IMAD.MOV.U32 R169, RZ, RZ, 0x40000040 ;  /* 0x40000040ffa97424 */ /* 0x001fc400078e00ff */
[-CC-:B------:R-:W-:Y:S01]  /*15ac0*/  FFMA.FTZ R162, R175, R14.reuse, -R168.reuse ;  /* 0x0000000eafa27223 */ /* 0x180fe200000108a8 */
[-CC-:B------:R-:W-:Y:S01]  /*15ad0*/  FFMA.FTZ R163, R178, R14.reuse, -R168.reuse ;  /* 0x0000000eb2a37223 */ /* 0x180fe200000108a8 */
[-C--:B------:R-:W-:Y:S01]  /*15ae0*/  FFMA.FTZ R167, R179, R14.reuse, -R168 ;  /* 0x0000000eb3a77223 */ /* 0x080fe200000108a8 */
        /* <DEDUP_REMOVED lines=12> */
[-C--:B------:R-:W-:Y:S01]  /*15bb0*/  FMUL.FTZ R51, R51, R157.reuse ;  /* 0x0000009d33337220 */ /* 0x080fe20000410000 */
        /* <DEDUP_REMOVED lines=14> */
[----:B------:R-:W-:Y:S01]  /*15ca0*/  MUFU.EX2 R172, R203 ;  /* 0x000000cb00ac7308 */ /* 0x000fe20000000800 */
[-C--:B------:R-:W-:Y:S01]  /*15cb0*/  FMUL.FTZ R70, R70, R157.reuse ;  /* 0x0000009d46467220 */ /* 0x080fe20000410000 */
[-C--:B------:R-:W-:Y:S01]  /*15cc0*/  FMUL.FTZ R71, R71, R157.reuse ;  /* 0x0000009d47477220 */ /* 0x080fe20000410000 */
        /* <DEDUP_REMOVED lines=14> */
[----:B-1----:R-:W-:Y:S01]  /*15db0*/  F2FP.F16.F32.PACK_AB R158, R181, R199 ;  /* 0x000000c7b59e723e */ /* 0x002fe200000000ff */
[-C--:B------:R-:W-:Y:S01]  /*15dc0*/  FMUL.FTZ R87, R87, R157.reuse ;  /* 0x0000009d57577220 */ /* 0x080fe20000410000 */
[----:B------:R-:W-:Y:S01]  /*15dd0*/  FADD.FTZ R169, R164, R169 ;  /* 0x000000a9a4a97221 */ /* 0x000fe20000010000 */
[-C--:B------:R-:W-:Y:S01]  /*15de0*/  FMUL.FTZ R90, R90, R157.reuse ;  /* 0x0000009d5a5a7220 */ /* 0x080fe20000410000 */
[-C--:B------:R-:W-:Y:S01]  /*15df0*/  FMUL.FTZ R91, R91, R157.reuse ;  /* 0x0000009d5b5b7220 */ /* 0x080fe20000410000 */
[-C--:B------:R-:W-:Y:S01]  /*15e00*/  FMUL.FTZ R94, R94, R157.reuse ;  /* 0x0000009d5e5e7220 */ /* 0x080fe20000410000 */
[----:B---3--:R-:W-:Y:S01]  /*15e10*/  FADD.FTZ R169, R155, R169 ;  /* 0x000000a99ba97221 */ /* 0x008fe20000010000 */
        /* <DEDUP_REMOVED lines=33> */
[----:B---3--:R-:W-:Y:S01]  /*16030*/  F2FP.F16.F32.PACK_AB R154, R200, R201 ;  /* 0x000000c9c89a723e */ /* 0x008fe200000000ff */
[----:B------:R-:W-:Y:S01]  /*16040*/  FMUL.FTZ R151, R151, R157 ;  /* 0x0000009d97977220 */ /* 0x000fe20000410000 */
[C---:B0-----:R-:W-:Y:S01]  /*16050*/  F2FP.F16.F32.PACK_AB R153, R170.reuse, R159 ;  /* 0x0000009faa99723e */ /* 0x041fe200000000ff */
[----:B------:R-:W-:Y:S01]  /*16060*/  FADD.FTZ R0, R170, R0 ;  /* 0x00000000aa007221 */ /* 0x000fe20000010000 */
[----:B------:R-:W-:-:S02]  /*16070*/  F2FP.F16.F32.PACK_AB R164, R164, R161 ;  /* 0x000000a1a4a4723e */ /* 0x000fc400000000ff */
[----:B-1----:R-:W-:Y:S01]  /*16080*/  F2FP.F16.F32.PACK_AB R157, R174, R173 ;  /* 0x000000adae9d723e */ /* 0x002fe200000000ff */
[----:B------:R0:W1:Y:S01]  /*16090*/  MUFU.EX2 R181, R162 ;  /* 0x000000a200b57308 */ /* 0x0000620000000800 */
[----:B--2---:R-:W-:Y:S01]  /*160a0*/  F2FP.F16.F32.PACK_AB R159, R177, R175 ;  /* 0x000000afb19f723e */ /* 0x004fe200000000ff */
[----:B------:R-:W-:Y:S01]  /*160b0*/  FADD.FTZ R0, R171, R0 ;  /* 0x00000000ab007221 */ /* 0x000fe20000010000 */
[----:B------:R-:W-:-:S03]  /*160c0*/  R2UR UR6, R168 ;  /* 0x00000000a80672ca */ /* 0x000fc600000e0000 */
[----:B------:R-:W-:Y:S02]  /*160d0*/  FADD.FTZ R0, R172, R0 ;  /* 0x00000000ac007221 */ /* 0x000fe40000010000 */
[----:B------:R1:W-:Y:S01]  /*160e0*/  MUFU.EX2 R176, R163 ;  /* 0x000000a300b07308 */ /* 0x0003e20000000800 */
[----:B0-----:R-:W-:Y:S01]  /*160f0*/  F2FP.F16.F32.PACK_AB R162, R6, R165 ;  /* 0x000000a506a2723e */ /* 0x001fe200000000ff */
[C---:B------:R-:W-:Y:S01]  /*16100*/  FADD.FTZ R6, R166.reuse, R169 ;  /* 0x000000a9a6067221 */ /* 0x040fe20000010000 */
[----:B------:R-:W-:Y:S01]  /*16110*/  F2FP.F16.F32.PACK_AB R166, R166, R155 ;  /* 0x0000009ba6a6723e */ /* 0x000fe200000000ff */
[----:B------:R-:W-:Y:S01]  /*16120*/  IMAD.MOV.U32 R169, RZ, RZ, 0x40000040 ;  /* 0x40000040ffa97424 */ /* 0x000fe200078e00ff */
[----:B------:R-:W-:Y:S01]  /*16130*/  F2FP.F16.F32.PACK_AB R155, R172, R171 ;  /* 0x000000abac9b723e */ /* 0x000fe200000000ff */
[----:B------:R-:W-:Y:S01]  /*16140*/  BAR.SYNC.DEFER_BLOCKING 0xf, 0x100 ;  /* 0x03c4000000007b1d */ /* 0x000fe20000010000 */
[----:B----4-:R-:W-:Y:S01]  /*16150*/  F2FP.F16.F32.PACK_AB R161, R179, R178 ;  /* 0x000000b2b3a1723e */ /* 0x010fe200000000ff */
[----:B------:R-:W-:Y:S01]  /*16160*/  FADD.FTZ R0, R173, R0 ;  /* 0x00000000ad007221 */ /* 0x000fe20000010000 */
[----:B-1----:R-:W-:-:S03]  /*16170*/  F2FP.F16.F32.PACK_AB R163, R181, R180 ;  /* 0x000000b4b5a3723e */ /* 0x002fc600000000ff */
        /* <DEDUP_REMOVED lines=55> */
.L_x_3514:
[----:B------:R-:W-:Y:S02]  /*164f0*/  VIADD R21, R21, 0x38860 ;  /* 0x0003886015157836 */ /* 0x000fe40000000000 */
[----:B------:R-:W-:Y:S02]  /*16500*/  IMAD.MOV.U32 R198, RZ, RZ, R15 ;  /* 0x000000ffffc67224 */ /* 0x000fe400078e000f */
[----:B------:R-:W-:Y:S01]  /*16510*/  IMAD.MOV.U32 R199, RZ, RZ, R7 ;  /* 0x000000ffffc77224 */ /* 0x000fe200078e0007 */
[----:B------:R-:W-:Y:S01]  /*16520*/  PRMT R21, R187, 0x654, R21 ;  /* 0x00000654bb157816 */ /* 0x000fe20000000015 */
[----:B------:R-:W-:-:S03]  /*16530*/  IMAD.MOV.U32 R208, RZ, RZ, R22 ;  /* 0x000000ffffd07224 */ /* 0x000fc600078e0016 */
[----:B------:R0:W-:Y:S01]  /*16540*/  SYNCS.ARRIVE.TRANS64.RED.A1T0 RZ, [R21+URZ], RZ ;  /* 0x000000ff15ff79a7 */ /* 0x0001e2000810043f */
[----:B------:R-:W-:Y:S05]  /*16550*/  @P1 BRA `(.L_x_3515) ;  /* 0xffffffcc00641947 */ /* 0x000fea000383ffff */
[----:B------:R-:W-:Y:S05]  /*16560*/  BSYNC B0 ;  /* 0x0000000000007941 */ /* 0x000fea0003800000 */
.L_x_3502:
[----:B------:R-:W-:Y:S05]  /*16570*/  BSYNC B1 ;  /* 0x0000000000017941 */ /* 0x000fea0003800000 */
.L_x_3501:
[----:B------:R-:W-:Y:S01]  /*16580*/  ISETP.GE.AND P1, PT, R20, R223, PT ;  /* 0x000000df1400720c */ /* 0x000fe20003f26270 */
[----:B------:R-:W-:-:S12]  /*16590*/  BSSY B0, `(.L_x_3516) ;  /* 0x00003d1000007945 */ /* 0x000fd80003800000 */
[----:B------:R-:W-:Y:S05]  /*165a0*/  @!P1 BRA `(.L_x_3517) ;  /* 0x0000003c003c9947 */ /* 0x000fea0003800000 */
[----:B------:R-:W-:Y:S02]  /*165b0*/  IMAD.MOV.U32 R198, RZ, RZ, R15 ;  /* 0x000000ffffc67224 */ /* 0x000fe400078e000f */
[----:B0-----:R-:W-:Y:S02]  /*165c0*/  IMAD.MOV.U32 R199, RZ, RZ, R7 ;  /* 0x000000ffffc77224 */ /* 0x001fe400078e0007 */
[----:B------:R-:W-:-:S07]  /*165d0*/  IMAD.MOV.U32 R208, RZ, RZ, R22 ;  /* 0x000000ffffd07224 */ /* 0x000fce00078e0016 */
.L_x_3538:
[----:B------:R-:W-:-:S05]  /*165e0*/  VIADD R22, R208, 0x1 ;  /* 0x00000001d0167836 */ /* 0x000fca0000000000 */
[----:B------:R-:W-:-:S04]  /*165f0*/  ISETP.NE.AND P1, PT, R22, 0x2, PT ;  /* 0x000000021600780c */ /* 0x000fc80003f25270 */
[----:B------:R-:W-:Y:S02]  /*16600*/  SEL R7, RZ, 0x1, P1 ;  /* 0x00000001ff077807 */ /* 0x000fe40000800000 */
[----:B------:R-:W-:Y:S02]  /*16610*/  SEL R22, R22, RZ, P1 ;  /* 0x000000ff16167207 */ /* 0x000fe40000800000 */
[----:B------:R-:W-:Y:S01]  /*16620*/  LOP3.LUT R23, R23, R7, RZ, 0x3c, !PT ;  /* 0x0000000717177212 */ /* 0x000fe200078e3cff */
[----:B-1----:R-:W-:Y:S06]  /*16630*/  @!P0 BRA `(.L_x_3518) ;  /* 0x0000000000048947 */ /* 0x002fec0003800000 */
[----:B------:R-:W-:Y:S01]  /*16640*/  BPT.TRAP 0x1 ;  /* 0x000000040000795c */ /* 0x000fe20000300000 */
.L_x_3518:
[----:B------:R-:W-:Y:S01]  /*16650*/  IMAD R21, R22, 0x8, R17 ;  /* 0x0000000816157824 */ /* 0x000fe200078e0211 */
[----:B------:R-:W-:-:S04]  /*16660*/  SHF.L.U32 R7, R23, 0x1f, RZ ;  /* 0x0000001f17077819 */ /* 0x000fc800000006ff */
[----:B------:R0:W1:Y:S01]  /*16670*/  SYNCS.PHASECHK.TRANS64.TRYWAIT P1, [R21+URZ+0x38830], R7 ;  /* 0x03883007150075a7 */ /* 0x000062000802017f */
[----:B------:R-:W-:Y:S05]  /*16680*/  @!P0 BRA `(.L_x_3519) ;  /* 0x0000000000048947 */ /* 0x000fea0003800000 */
[----:B------:R-:W-:Y:S01]  /*16690*/  BPT.TRAP 0x1 ;  /* 0x000000040000795c */ /* 0x000fe20000300000 */
.L_x_3519:
[----:B------:R-:W-:Y:S01]  /*166a0*/  BSSY B1, `(.L_x_3520) ;  /* 0x0000006000017945 */ /* 0x000fe20003800000 */
[----:B------:R-:W-:Y:S02]  /*166b0*/  IMAD R154, R22, 0x200, R195 ;  /* 0x00000200169a7824 */ /* 0x000fe400078e02c3 */
[----:B------:R-:W-:Y:S01]  /*166c0*/  IMAD.MOV.U32 R155, RZ, RZ, 0x40000040 ;  /* 0x40000040ff9b7424 */ /* 0x000fe200078e00ff */
[----:B-1----:R-:W-:Y:S06]  /*166d0*/  @P1 BRA `(.L_x_3521) ;  /* 0x0000000000081947 */ /* 0x002fec0003800000 */
[----:B------:R-:W1:Y:S02]  /*166e0*/  SYNCS.PHASECHK.TRANS64.TRYWAIT P1, [R21+URZ+0x38830], R7 ;  /* 0x03883007150075a7 */ /* 0x000e64000802017f */
[----:B-1----:R-:W-:Y:S05]  /*166f0*/  @!P1 BRA `(.L_x_3522) ;  /* 0x0000013c00689947 */ /* 0x002fea0003800000 */
.L_x_3521:
[----:B------:R-:W-:Y:S05]  /*16700*/  BSYNC B1 ;  /* 0x0000000000017941 */ /* 0x000fea0003800000 */
.L_x_3520:
        /* <DEDUP_REMOVED lines=36> */
.L_x_3523:
[----:B------:R2:W3:Y:S01]  /*16950*/  SYNCS.PHASECHK.TRANS64.TRYWAIT P1, [R21+URZ+0x38850], R7 ;  /* 0x03885007150075a7 */ /* 0x0004e2000802017f */
[----:B------:R-:W-:Y:S05]  /*16960*/  @!P0 BRA `(.L_x_3524) ;  /* 0x0000000000048947 */ /* 0x000fea0003800000 */
[----:B------:R-:W-:Y:S01]  /*16970*/  BPT.TRAP 0x1 ;  /* 0x000000040000795c */ /* 0x000fe20000300000 */
.L_x_3524:
[----:B------:R-:W-:Y:S04]  /*16980*/  BSSY B1, `(.L_x_3525) ;  /* 0x0000004000017945 */ /* 0x000fe80003800000 */
[----:B---3--:R-:W-:Y:S05]  /*16990*/  @P1 BRA `(.L_x_3526) ;  /* 0x0000000000081947 */ /* 0x008fea0003800000 */
[----:B------:R-:W3:Y:S02]  /*169a0*/  SYNCS.PHASECHK.TRANS64.TRYWAIT P1, [R21+URZ+0x38850], R7 ;  /* 0x03885007150075a7 */ /* 0x000ee4000802017f */
[----:B---3--:R-:W-:Y:S05]  /*169b0*/  @!P1 BRA `(.L_x_3527) ;  /* 0x0000013800cc9947 */ /* 0x008fea0003800000 */
.L_x_3526:
[----:B------:R-:W-:Y:S05]  /*169c0*/  BSYNC B1 ;  /* 0x0000000000017941 */ /* 0x000fea0003800000 */
.L_x_3525:
        /* <DEDUP_REMOVED lines=392> */
.L_x_3528:
[----:B------:R-:W0:Y:S01]  /*18250*/  @P4 LDC R14, c[0x0][0x44c] ;  /* 0x00011300ff0e4b82 */ /* 0x000e220000000800 */
[----:B------:R-:W-:Y:S01]  /*18260*/  IMAD.IADD R204, R222, 0x1, R197 ;  /* 0x00000001decc7824 */ /* 0x000fe200078e02c5 */
[----:B------:R-:W-:-:S06]  /*18270*/  ULOP3.LUT UR4, URZ, UR45, URZ, 0x33, !UPT ;  /* 0x0000002d3f047292 */ /* 0x000fcc000f8e333f */
[----:B------:R-:W1:Y:S01]  /*18280*/  @P4 LDC R7, c[0x0][0x450] ;  /* 0x00011400ff074b82 */ /* 0x000e620000000800 */
[----:B0-----:R-:W-:-:S05]  /*18290*/  @P4 IMAD.HI.U32 R14, R204, R14, RZ ;  /* 0x0000000ecc0e4227 */ /* 0x001fca00078e00ff */
[----:B-1----:R-:W-:Y:S01]  /*182a0*/  @P4 SHF.R.U32.HI R204, RZ, R7, R14 ;  /* 0x00000007ffcc4219 */ /* 0x002fe2000001160e */
[----:B------:R-:W-:-:S04]  /*182b0*/  VIADD R7, R21, 0x38840 ;  /* 0x0003884015077836 */ /* 0x000fc80000000000 */
[----:B------:R-:W0:Y:S01]  /*182c0*/  SHFL.IDX PT, R205, R204, RZ, 0x1c1f ;  /* 0x001c1fffcccd7589 */ /* 0x000e2200000e0000 */
[----:B------:R-:W-:-:S04]  /*182d0*/  PRMT R7, R187, 0x654, R7 ;  /* 0x00000654bb077816 */ /* 0x000fc80000000007 */
[----:B------:R1:W-:Y:S02]  /*182e0*/  SYNCS.ARRIVE.TRANS64.RED.A1T0 RZ, [R7+URZ], RZ ;  /* 0x000000ff07ff79a7 */ /* 0x0003e4000810043f */
[----:B-1----:R-:W-:-:S05]  /*182f0*/  IMAD.SHL.U32 R7, R20, 0x40, RZ ;  /* 0x0000004014077824 */ /* 0x002fca00078e00ff */
[----:B------:R-:W-:-:S04]  /*18300*/  IADD3 R202, -R190, 0x1, -R7 ;  /* 0x00000001beca7810 */ /* 0x000fc80007ffe907 */
[----:B------:R-:W-:-:S05]  /*18310*/  IADD3 R202, -R184, R202, R185 ;  /* 0x000000cab8ca7210 */ /* 0x000fca0007ffe1b9 */
[C---:B------:R-:W-:Y:S02]  /*18320*/  VIADD R203, R202.reuse, UR44 ;  /* 0x0000002ccacb7c36 */ /* 0x040fe40008000000 */
[----:B------:R-:W-:Y:S02]  /*18330*/  VIADD R202, R202, UR4 ;  /* 0x00000004caca7c36 */ /* 0x000fe40008000000 */
        /* <DEDUP_REMOVED lines=15> */
.L_x_3531:
[----:B------:R-:W-:-:S05]  /*18430*/  IMAD.U32 R206, RZ, RZ, UR39 ;  /* 0x00000027ffce7e24 */ /* 0x000fca000f8e00ff */
[----:B------:R-:W-:-:S13]  /*18440*/  ISETP.NE.AND P1, PT, R206, 0x1, PT ;  /* 0x00000001ce00780c */ /* 0x000fda0003f25270 */
[----:B------:R-:W0:Y:S02]  /*18450*/  @P1 LDC.64 R14, c[0x0][0xae0] ;  /* 0x0002b800ff0e1b82 */ /* 0x000e240000000a00 */
[----:B0-----:R-:W-:-:S05]  /*18460*/  @P1 IMAD.HI.U32 R14, R205, R14, RZ ;  /* 0x0000000ecd0e1227 */ /* 0x001fca00078e00ff */
[----:B------:R-:W-:-:S07]  /*18470*/  @P1 SHF.R.U32.HI R205, RZ, R15, R14 ;  /* 0x0000000fffcd1219 */ /* 0x000fce000001160e */
.L_x_3532:
[----:B------:R-:W-:Y:S05]  /*18480*/  BSYNC B1 ;  /* 0x0000000000017941 */ /* 0x000fea0003800000 */
.L_x_3530:
[----:B------:R-:W-:-:S04]  /*18490*/  IMAD R205, R205, R206, -R7 ;  /* 0x000000cecdcd7224 */ /* 0x000fc800078e0a07 */
[----:B------:R-:W-:-:S05]  /*184a0*/  IMAD.IADD R205, R205, 0x1, -R190 ;  /* 0x00000001cdcd7824 */ /* 0x000fca00078e0abe */
[----:B------:R-:W-:Y:S02]  /*184b0*/  VIMNMX R200, R200, R205, !PT ;  /* 0x000000cdc8c87248 */ /* 0x000fe40007fe0100 */
[----:B------:R-:W-:-:S07]  /*184c0*/  VIADDMNMX R201, R205, R206, R201, PT ;  /* 0x000000cecdc97246 */ /* 0x000fce00038001c9 */
.L_x_3529:
        /* <DEDUP_REMOVED lines=65> */
.L_x_3535:
[----:B------:R-:W-:-:S05]  /*188e0*/  IMAD.U32 R200, RZ, RZ, UR39 ;  /* 0x00000027ffc87e24 */ /* 0x000fca000f8e00ff */
[----:B------:R-:W-:-:S13]  /*188f0*/  ISETP.NE.AND P2, PT, R200, 0x1, PT ;  /* 0x00000001c800780c */ /* 0x000fda0003f45270 */
[----:B------:R-:W0:Y:S02]  /*18900*/  @P2 LDC.64 R14, c[0x0][0xae0] ;  /* 0x0002b800ff0e2b82 */ /* 0x000e240000000a00 */
[----:B0-----:R-:W-:-:S05]  /*18910*/  @P2 IMAD.HI.U32 R14, R204, R14, RZ ;  /* 0x0000000ecc0e2227 */ /* 0x001fca00078e00ff */
[----:B------:R-:W-:-:S07]  /*18920*/  @P2 SHF.R.U32.HI R204, RZ, R15, R14 ;  /* 0x0000000fffcc2219 */ /* 0x000fce000001160e */
.L_x_3536:
[----:B------:R-:W-:Y:S05]  /*18930*/  BSYNC B1 ;  /* 0x0000000000017941 */ /* 0x000fea0003800000 */
.L_x_3534:
[----:B------:R-:W-:-:S04]  /*18940*/  IMAD R7, R204, R200, -R7 ;  /* 0x000000c8cc077224 */ /* 0x000fc800078e0a07 */
[----:B------:R-:W-:-:S05]  /*18950*/  IMAD.IADD R7, R7, 0x1, -R190 ;  /* 0x0000000107077824 */ /* 0x000fca00078e0abe */
[----:B------:R-:W-:Y:S02]  /*18960*/  VIMNMX R202, R202, R7, !PT ;  /* 0x00000007caca7248 */ /* 0x000fe40007fe0100 */
[----:B------:R-:W-:-:S07]  /*18970*/  VIADDMNMX R203, R7, R200, R203, PT ;  /* 0x000000c807cb7246 */ /* 0x000fce00038001cb */
.L_x_3533:
        /* <DEDUP_REMOVED lines=74> */
[----:B------:R0:W-:Y:S01]  /*18e20*/  MUFU.EX2 R171, R169 ;  /* 0x000000a900ab7308 */ /* 0x0001e20000000800 */
        /* <DEDUP_REMOVED lines=9> */
[----:B------:R-:W-:Y:S01]  /*18ec0*/  MUFU.EX2 R153, R153 ;  /* 0x0000009900997308 */ /* 0x000fe20000000800 */
        /* <DEDUP_REMOVED lines=27> */
[----:B------:R-:W-:-:S03]  /*19080*/  FMNMX.FTZ R15, R182, R15, !PT ;  /* 0x0000000fb60f7209 */ /* 0x000fc60007810000 */
[----:B------:R-:W-:Y:S01]  /*19090*/  MUFU.EX2 R165, R165 ;  /* 0x000000a500a57308 */ /* 0x000fe20000000800 */
[----:B------:R-:W-:-:S05]  /*190a0*/  FMNMX.FTZ R15, R183, R15, !PT ;  /* 0x0000000fb70f7209 */ /* 0x000fca0007810000 */
[----:B------:R-:W1:Y:S02]  /*190b0*/  SHFL.BFLY PT, R170, R15, 0x2, 0x1f ;  /* 0x0c401f000faa7f89 */ /* 0x000e6400000e0000 */
[----:B------:R-:W-:Y:S08]  /*190c0*/  MUFU.EX2 R172, R172 ;  /* 0x000000ac00ac7308 */ /* 0x000ff00000000800 */
[----:B------:R-:W-:Y:S08]  /*190d0*/  MUFU.EX2 R173, R173 ;  /* 0x000000ad00ad7308 */ /* 0x000ff00000000800 */
[----:B------:R-:W-:Y:S01]  /*190e0*/  MUFU.EX2 R176, R176 ;  /* 0x000000b000b07308 */ /* 0x000fe20000000800 */
[----:B-1----:R-:W-:-:S07]  /*190f0*/  FMNMX.FTZ R15, R15, R170, !PT ;  /* 0x000000aa0f0f7209 */ /* 0x002fce0007810000 */
[----:B------:R1:W-:Y:S01]  /*19100*/  MUFU.EX2 R170, R168 ;  /* 0x000000a800aa7308 */ /* 0x0003e20000000800 */
[----:B------:R-:W2:Y:S07]  /*19110*/  SHFL.BFLY PT, R203, R15, 0x1, 0x1f ;  /* 0x0c201f000fcb7f89 */ /* 0x000eae00000e0000 */
[----:B------:R-:W-:Y:S08]  /*19120*/  MUFU.EX2 R177, R177 ;  /* 0x000000b100b17308 */ /* 0x000ff00000000800 */
[----:B------:R-:W-:Y:S08]  /*19130*/  MUFU.EX2 R180, R180 ;  /* 0x000000b400b47308 */ /* 0x000ff00000000800 */
[----:B------:R-:W-:Y:S01]  /*19140*/  MUFU.EX2 R181, R181 ;  /* 0x000000b500b57308 */ /* 0x000fe20000000800 */
[----:B--2---:R-:W-:-:S04]  /*19150*/  FMNMX.FTZ R15, R15, R203, !PT ;  /* 0x000000cb0f0f7209 */ /* 0x004fc80007810000 */
[C---:B------:R-:W-:Y:S01]  /*19160*/  FSETP.NEU.FTZ.AND P1, PT, R15.reuse, -INF , PT ;  /* 0xff8000000f00780b */ /* 0x040fe20003f3d000 */
[----:B0-----:R-:W-:-:S03]  /*19170*/  FMUL.FTZ R169, R15, R14 ;  /* 0x0000000e0fa97220 */ /* 0x001fc60000410000 */
[----:B-1----:R-:W-:Y:S02]  /*19180*/  FSEL R168, R15, RZ, P1 ;  /* 0x000000ff0fa87208 */ /* 0x002fe40000800000 */
[----:B------:R-:W-:Y:S02]  /*19190*/  FSEL R169, R169, RZ, P1 ;  /* 0x000000ffa9a97208 */ /* 0x000fe40000800000 */
[----:B------:R-:W-:Y:S01]  /*191a0*/  ISETP.NE.AND P1, PT, R212, RZ, PT ;  /* 0x000000ffd400720c */ /* 0x000fe20003f25270 */
[----:B------:R-:W-:Y:S01]  /*191b0*/  FADD.FTZ R168, -R168, R198 ;  /* 0x000000c6a8a87221 */ /* 0x000fe20000010100 */
        /* <DEDUP_REMOVED lines=19> */
[----:B------:R-:W-:Y:S01]  /*192f0*/  FMUL.FTZ R168, R168, R14 ;  /* 0x0000000ea8a87220 */ /* 0x000fe20000410000 */
[----:B------:R-:W-:Y:S01]  /*19300*/  MUFU.EX2 R155, R155 ;  /* 0x0000009b009b7308 */ /* 0x000fe20000000800 */
[----:B------:R-:W-:Y:S01]  /*19310*/  @!P1 IMAD R158, R208, 0x40, R196 ;  /* 0x00000040d09e9824 */ /* 0x000fe200078e02c4 */
[----:B------:R-:W-:Y:S01]  /*19320*/  R2UR UR7, R169 ;  /* 0x00000000a90772ca */ /* 0x000fe200000e0000 */
[----:B0-----:R-:W-:Y:S02]  /*19330*/  FFMA.FTZ R6, R198, R6, R152 ;  /* 0x00000006c6067223 */ /* 0x001fe40000010098 */
[----:B------:R-:W-:Y:S02]  /*19340*/  @!P1 IMAD R158, R158, 0x4, R17 ;  /* 0x000000049e9e9824 */ /* 0x000fe400078e0211 */
[-C--:B------:R-:W-:Y:S01]  /*19350*/  FMUL.FTZ R24, R24, R198.reuse ;  /* 0x000000c618187220 */ /* 0x080fe20000410000 */
[-C--:B------:R-:W-:Y:S01]  /*19360*/  FMUL.FTZ R25, R25, R198.reuse ;  /* 0x000000c619197220 */ /* 0x080fe20000410000 */
[----:B------:R0:W1:Y:S01]  /*19370*/  MUFU.EX2 R199, R168 ;  /* 0x000000a800c77308 */ /* 0x0000620000000800 */
[----:B------:R-:W-:Y:S01]  /*19380*/  FADD.FTZ R6, R153, R6 ;  /* 0x0000000699067221 */ /* 0x000fe20000010000 */
[----:B------:R-:W-:Y:S01]  /*19390*/  @!P1 STS [R158+0x38400], R198 ;  /* 0x038400c69e009388 */ /* 0x000fe20000000800 */
[-C--:B------:R-:W-:Y:S01]  /*193a0*/  FMUL.FTZ R28, R28, R198.reuse ;  /* 0x000000c61c1c7220 */ /* 0x080fe20000410000 */
[-C--:B------:R-:W-:Y:S01]  /*193b0*/  FMUL.FTZ R29, R29, R198.reuse ;  /* 0x000000c61d1d7220 */ /* 0x080fe20000410000 */
[----:B------:R-:W-:Y:S01]  /*193c0*/  FADD.FTZ R6, R202, R6 ;  /* 0x00000006ca067221 */ /* 0x000fe20000010000 */
[-C--:B------:R-:W-:Y:S01]  /*193d0*/  FMUL.FTZ R32, R32, R198.reuse ;  /* 0x000000c620207220 */ /* 0x080fe20000410000 */
[----:B------:R-:W-:Y:S01]  /*193e0*/  FMUL.FTZ R33, R33, R198 ;  /* 0x000000c621217220 */ /* 0x000fe20000410000 */
[----:B------:R2:W3:Y:S01]  /*193f0*/  MUFU.EX2 R169, R156 ;  /* 0x0000009c00a97308 */ /* 0x0004e20000000800 */
[----:B------:R-:W-:Y:S01]  /*19400*/  FADD.FTZ R6, R157, R6 ;  /* 0x000000069d067221 */ /* 0x000fe20000010000 */
[----:B0-----:R-:W-:-:S02]  /*19410*/  IMAD R168, R22, 0x1000, R211 ;  /* 0x0000100016a87824 */ /* 0x001fc400078e02d3 */
[-C--:B------:R-:W-:Y:S01]  /*19420*/  FMUL.FTZ R36, R36, R198.reuse ;  /* 0x000000c624247220 */ /* 0x080fe20000410000 */
[-C--:B------:R-:W-:Y:S01]  /*19430*/  FMUL.FTZ R37, R37, R198.reuse ;  /* 0x000000c625257220 */ /* 0x080fe20000410000 */
[----:B------:R-:W-:Y:S01]  /*19440*/  FADD.FTZ R6, R160, R6 ;  /* 0x00000006a0067221 */ /* 0x000fe20000010000 */
[----:B------:R-:W-:Y:S01]  /*19450*/  FMUL.FTZ R40, R40, R198 ;  /* 0x000000c628287220 */ /* 0x000fe20000410000 */
[----:B------:R-:W-:Y:S01]  /*19460*/  R2UR UR6, R168 ;  /* 0x00000000a80672ca */ /* 0x000fe200000e0000 */
[----:B------:R-:W-:Y:S01]  /*19470*/  MUFU.EX2 R159, R159 ;  /* 0x0000009f009f7308 */ /* 0x000fe20000000800 */
[----:B--2---:R-:W-:Y:S01]  /*19480*/  F2FP.F16.F32.PACK_AB R156, R153, R152 ;  /* 0x00000098999c723e */ /* 0x004fe200000000ff */
[----:B-1----:R0:W-:Y:S01]  /*19490*/  @!P1 STS [R158+0x38420], R199 ;  /* 0x038420c79e009388 */ /* 0x0021e20000000800 */
[C---:B------:R-:W-:Y:S01]  /*194a0*/  FADD.FTZ R6, R161.reuse, R6 ;  /* 0x00000006a1067221 */ /* 0x040fe20000010000 */
[----:B------:R-:W-:Y:S01]  /*194b0*/  F2FP.F16.F32.PACK_AB R152, R161, R160 ;  /* 0x000000a0a198723e */ /* 0x000fe200000000ff */
[----:B------:R-:W-:Y:S01]  /*194c0*/  FMUL.FTZ R41, R41, R198 ;  /* 0x000000c629297220 */ /* 0x000fe20000410000 */
[----:B------:R-:W-:Y:S01]  /*194d0*/  F2FP.F16.F32.PACK_AB R160, R171, R170 ;  /* 0x000000aaaba0723e */ /* 0x000fe200000000ff */
[----:B------:R-:W-:Y:S01]  /*194e0*/  FADD.FTZ R6, R164, R6 ;  /* 0x00000006a4067221 */ /* 0x000fe20000010000 */
[----:B------:R1:W2:Y:S01]  /*194f0*/  MUFU.EX2 R153, R154 ;  /* 0x0000009a00997308 */ /* 0x0002a20000000800 */
[----:B---3--:R-:W-:Y:S01]  /*19500*/  FFMA.FTZ R0, R199, R0, R169 ;  /* 0x00000000c7007223 */ /* 0x008fe200000100a9 */
[----:B------:R-:W-:Y:S01]  /*19510*/  FMUL.FTZ R44, R44, R198 ;  /* 0x000000c62c2c7220 */ /* 0x000fe20000410000 */
[----:B------:R-:W-:Y:S01]  /*19520*/  FADD.FTZ R6, R165, R6 ;  /* 0x00000006a5067221 */ /* 0x000fe20000010000 */
[----:B0-----:R-:W-:Y:S01]  /*19530*/  F2FP.F16.F32.PACK_AB R158, R157, R202 ;  /* 0x000000ca9d9e723e */ /* 0x001fe200000000ff */
[C---:B------:R-:W-:Y:S01]  /*19540*/  FADD.FTZ R0, R155.reuse, R0 ;  /* 0x000000009b007221 */ /* 0x040fe20000010000 */
[----:B------:R-:W-:Y:S01]  /*19550*/  F2FP.F16.F32.PACK_AB R157, R155, R169 ;  /* 0x000000a99b9d723e */ /* 0x000fe200000000ff */
        /* <DEDUP_REMOVED lines=14> */
[C---:B------:R-:W-:Y:S01]  /*19640*/  FADD.FTZ R0, R159.reuse, R0 ;  /* 0x000000009f007221 */ /* 0x040fe20000010000 */
[----:B------:R-:W-:Y:S01]  /*19650*/  F2FP.F16.F32.PACK_AB R159, R159, R153 ;  /* 0x000000999f9f723e */ /* 0x000fe200000000ff */
[----:B------:R-:W-:Y:S01]  /*19660*/  BAR.SYNC.DEFER_BLOCKING 0xf, 0x100 ;  /* 0x03c4000000007b1d */ /* 0x000fe20000010000 */
[-C--:B------:R-:W-:Y:S01]  /*19670*/  FMUL.FTZ R65, R65, R198.reuse ;  /* 0x000000c641417220 */ /* 0x080fe20000410000 */
[----:B0-----:R-:W-:Y:S01]  /*19680*/  FADD.FTZ R0, R162, R0 ;  /* 0x00000000a2007221 */ /* 0x001fe20000010000 */
[-C--:B------:R-:W-:Y:S01]  /*19690*/  FMUL.FTZ R68, R68, R198.reuse ;  /* 0x000000c644447220 */ /* 0x080fe20000410000 */
[-C--:B------:R-:W-:Y:S01]  /*196a0*/  FMUL.FTZ R69, R69, R198.reuse ;  /* 0x000000c645457220 */ /* 0x080fe20000410000 */
[-C--:B------:R-:W-:Y:S01]  /*196b0*/  FMUL.FTZ R72, R72, R198.reuse ;  /* 0x000000c648487220 */ /* 0x080fe20000410000 */
[----:B------:R-:W0:Y:S01]  /*196c0*/  MUFU.EX2 R166, R166 ;  /* 0x000000a600a67308 */ /* 0x000e220000000800 */
[-C--:B------:R-:W-:Y:S01]  /*196d0*/  FMUL.FTZ R73, R73, R198.reuse ;  /* 0x000000c649497220 */ /* 0x080fe20000410000 */
[-C--:B------:R-:W-:Y:S01]  /*196e0*/  FMUL.FTZ R76, R76, R198.reuse ;  /* 0x000000c64c4c7220 */ /* 0x080fe20000410000 */
[----:B------:R-:W-:Y:S01]  /*196f0*/  FMUL.FTZ R77, R77, R198 ;  /* 0x000000c64d4d7220 */ /* 0x000fe20000410000 */
[C---:B-1----:R-:W-:Y:S01]  /*19700*/  FADD.FTZ R0, R163.reuse, R0 ;  /* 0x00000000a3007221 */ /* 0x042fe20000010000 */
[----:B------:R-:W-:Y:S01]  /*19710*/  F2FP.F16.F32.PACK_AB R153, R163, R162 ;  /* 0x000000a2a399723e */ /* 0x000fe200000000ff */
[----:B------:R-:W-:Y:S01]  /*19720*/  FMUL.FTZ R80, R80, R198 ;  /* 0x000000c650507220 */ /* 0x000fe20000410000 */
[----:B------:R-:W-:Y:S01]  /*19730*/  F2FP.F16.F32.PACK_AB R162, R173, R172 ;  /* 0x000000acada2723e */ /* 0x000fe200000000ff */
        /* <DEDUP_REMOVED lines=9> */
[----:B0-----:R-:W-:Y:S01]  /*197d0*/  FADD.FTZ R0, R166, R0 ;  /* 0x00000000a6007221 */ /* 0x001fe20000010000 */
        /* <DEDUP_REMOVED lines=110> */
[----:B------:R-:W-:Y:S01]  /*19ec0*/  FADD.FTZ R6, R170, R6 ;  /* 0x00000006aa067221 */ /* 0x000fe20000010000 */
[----:B------:R1:W-:Y:S02]  /*19ed0*/  STSM.16.M88.4 [R219], R160 ;  /* 0x000000a0db007844 */ /* 0x0003e40000000200 */
[----:B------:R-:W-:Y:S01]  /*19ee0*/  FADD.FTZ R0, R200, R0 ;  /* 0x00000000c8007221 */ /* 0x000fe20000010000 */
[----:B------:R-:W-:Y:S01]  /*19ef0*/  FADD.FTZ R6, R171, R6 ;  /* 0x00000006ab067221 */ /* 0x000fe20000010000 */
        /* <DEDUP_REMOVED lines=10> */
[----:B------:R-:W-:-:S02]  /*19fa0*/  FADD.FTZ R6, R177, R6 ;  /* 0x00000006b1067221 */ /* 0x000fc40000010000 */
[----:B------:R-:W-:Y:S02]  /*19fb0*/  FADD.FTZ R0, R179, R0 ;  /* 0x00000000b3007221 */ /* 0x000fe40000010000 */
[----:B------:R-:W-:Y:S02]  /*19fc0*/  FADD.FTZ R6, R180, R6 ;  /* 0x00000006b4067221 */ /* 0x000fe40000010000 */
[----:B------:R-:W-:Y:S02]  /*19fd0*/  FADD.FTZ R0, R182, R0 ;  /* 0x00000000b6007221 */ /* 0x000fe40000010000 */
[----:B------:R-:W-:Y:S02]  /*19fe0*/  FADD.FTZ R6, R181, R6 ;  /* 0x00000006b5067221 */ /* 0x000fe40000010000 */
[----:B------:R-:W-:Y:S01]  /*19ff0*/  FADD.FTZ R0, R183, R0 ;  /* 0x00000000b7007221 */ /* 0x000fe20000010000 */
[----:B------:R-:W-:Y:S02]  /*1a000*/  WARPGROUP.DEPBAR.LE gsb0, 0x0 ;  /* 0x00008000000079c5 */ /* 0x000fe40000010000 */
[----:B--2---:R-:W-:Y:S01]  /*1a010*/  VIADD R156, R168, 0x80 ;  /* 0x00000080a89c7836 */ /* 0x004fe20000000000 */
        /* <DEDUP_REMOVED lines=31> */
.L_x_3537:
        /* <DEDUP_REMOVED lines=9> */
.L_x_3517:
[----:B------:R-:W-:Y:S05]  /*1a2a0*/  BSYNC B0 ;  /* 0x0000000000007941 */ /* 0x000fea0003800000 */
.L_x_3516:
[----:B01----:R-:W2:Y:S01]  /*1a2b0*/  LDL.LU R21, [R1+0x68] ;  /* 0x0000680001157983 */ /* 0x003ea20000300800 */
        /* <DEDUP_REMOVED lines=24> */
[-C--:B------:R-:W-:Y:S01]  /*1a440*/  FMUL.FTZ R44, R44, R2.reuse ;  /* 0x000000022c2c7220 */ /* 0x080fe20000410000 */
        /* <DEDUP_REMOVED lines=143> */
.L_x_3400:
[----:B------:R-:W-:Y:S05]  /*1ad40*/  BSYNC B7 ;  /* 0x0000000000077941 */ /* 0x000fea0003800000 */
.L_x_3388:
        /* <DEDUP_REMOVED lines=9> */
[----:B-1----:R-:W2:Y:S01]  /*1ade0*/  LDL R4, [R1+0x78] ;  /* 0x0000780001047983 */ /* 0x002ea20000100800 */
[----:B------:R-:W0:Y:S01]  /*1adf0*/  S2R R0, SR_SWINHI ;  /* 0x0000000000007919 */ /* 0x000e220000002f00 */
[----:B------:R-:W-:Y:S01]  /*1ae00*/  F2FP.F16.F32.PACK_AB R6, R29, R28 ;  /* 0x0000001c1d06723e */ /* 0x000fe200000000ff */
[----:B------:R-:W-:Y:S01]  /*1ae10*/  ULDC.64 UR4, c[0x0][0xd08] ;  /* 0x0003420000047ab9 */ /* 0x000fe20000000a00 */
[----:B------:R-:W-:Y:S01]  /*1ae20*/  F2FP.F16.F32.PACK_AB R7, R31, R30 ;  /* 0x0000001e1f07723e */ /* 0x000fe200000000ff */
[----:B------:R-:W3:Y:S01]  /*1ae30*/  LDL R157, [R1+0x60] ;  /* 0x00006000019d7983 */ /* 0x000ee20000100800 */
[----:B------:R-:W-:Y:S01]  /*1ae40*/  F2FP.F16.F32.PACK_AB R8, R33, R32 ;  /* 0x000000202108723e */ /* 0x000fe200000000ff */
[----:B------:R-:W-:Y:S01]  /*1ae50*/  ULDC.64 UR6, c[0x0][0xd00] ;  /* 0x0003400000067ab9 */ /* 0x000fe20000000a00 */
[----:B------:R-:W-:Y:S02]  /*1ae60*/  MOV R20, R17 ;  /* 0x0000001100147202 */ /* 0x000fe40000000f00 */
[----:B0-----:R-:W-:-:S02]  /*1ae70*/  MOV R21, R0 ;  /* 0x0000000000157202 */ /* 0x001fc40000000f00 */
[----:B------:R-:W-:Y:S02]  /*1ae80*/  F2FP.F16.F32.PACK_AB R9, R35, R34 ;  /* 0x000000222309723e */ /* 0x000fe400000000ff */
[----:B----4-:R-:W-:Y:S02]  /*1ae90*/  F2FP.F16.F32.PACK_AB R10, R37, R36 ;  /* 0x00000024250a723e */ /* 0x010fe400000000ff */
        /* <DEDUP_REMOVED lines=167> */
[----:B------:R-:W3:Y:S01]  /*1b910*/  @P0 LDC.64 R6, c[0x0][0xd08] ;  /* 0x00034200ff060b82 */ /* 0x000ee20000000a00 */
        /* <DEDUP_REMOVED lines=9> */
[----:B---3--:R-:W-:Y:S01]  /*1b9b0*/  @P0 IMAD.WIDE R6, R157, 0x4, R6 ;  /* 0x000000049d060825 */ /* 0x008fe200078e0206 */
        /* <DEDUP_REMOVED lines=13> */
.L_x_3541:
[----:B------:R-:W2:Y:S01]  /*1ba90*/  LDL R0, [R1+0x6c] ;  /* 0x00006c0001007983 */ /* 0x000ea20000100800 */
[----:B------:R-:W-:-:S03]  /*1baa0*/  ULDC UR4, c[0x0][0xbd4] ;  /* 0x0002f50000047ab9 */ /* 0x000fc60000000800 */
[----:B0-----:R-:W3:Y:S04]  /*1bab0*/  LDL.LU R6, [R1+0x5c] ;  /* 0x00005c0001067983 */ /* 0x001ee80000300800 */
[----:B--2---:R-:W0:Y:S01]  /*1bac0*/  SHFL.IDX PT, R0, R0, RZ, 0x1f ;  /* 0x00001fff00007589 */ /* 0x004e2200000e0000 */
[----:B---3--:R-:W-:-:S04]  /*1bad0*/  ISETP.NE.AND P1, PT, R6, RZ, PT ;  /* 0x000000ff0600720c */ /* 0x008fc80003f25270 */
[----:B------:R-:W-:Y:S02]  /*1bae0*/  SEL R10, R6, UR4, P1 ;  /* 0x00000004060a7c07 */ /* 0x000fe40008800000 */
[----:B0-----:R-:W-:Y:S02]  /*1baf0*/  ISETP.NE.AND P0, PT, R0, RZ, PT ;  /* 0x000000ff0000720c */ /* 0x001fe40003f05270 */
[----:B-----5:R-:W-:-:S11]  /*1bb00*/  SHF.R.S32.HI R0, RZ, 0x1f, R4 ;  /* 0x0000001fff007819 */ /* 0x020fd60000011404 */
[----:B------:R-:W-:Y:S05]  /*1bb10*/  @P0 BRA `(.L_x_3542) ;  /* 0x0000000000fc0947 */ /* 0x000fea0003800000 */
[----:B------:R-:W2:Y:S04]  /*1bb20*/  LDL R155, [R1+0x64] ;  /* 0x00006400019b7983 */ /* 0x000ea80000100800 */
[----:B------:R-:W3:Y:S01]  /*1bb30*/  LDL R158, [R1+0x74] ;  /* 0x00007400019e7983 */ /* 0x000ee20000100800 */
[----:B------:R-:W-:Y:S01]  /*1bb40*/  IMAD.MOV.U32 R11, RZ, RZ, 0xab8 ;  /* 0x00000ab8ff0b7424 */ /* 0x000fe200078e00ff */
        /* <DEDUP_REMOVED lines=60> */
.L_x_3542:
[----:B------:R-:W-:Y:S02]  /*1bf10*/  ISETP.GT.AND P1, PT, R10, 0x1, PT ;  /* 0x000000010a00780c */ /* 0x000fe40003f24270 */
[----:B------:R-:W-:-:S04]  /*1bf20*/  ISETP.NE.U32.AND P0, PT, RZ, UR6, PT ;  /* 0x00000006ff007c0c */ /* 0x000fc8000bf05070 */
[----:B------:R-:W-:-:S04]  /*1bf30*/  ISETP.NE.AND.EX P0, PT, RZ, UR7, PT, P0 ;  /* 0x00000007ff007c0c */ /* 0x000fc8000bf05300 */
[----:B0-----:R-:W-:-:S03]  /*1bf40*/  SEL R6, R157, RZ, !P0 ;  /* 0x000000ff9d067207 */ /* 0x001fc60004000000 */
[----:B------:R-:W-:Y:S06]  /*1bf50*/  @P1 BRA `(.L_x_3543) ;  /* 0x0000001000601947 */ /* 0x000fec0003800000 */
[----:B------:R-:W0:Y:S01]  /*1bf60*/  S2R R80, SR_TID.X ;  /* 0x0000000000507919 */ /* 0x000e220000002100 */
[----:B------:R-:W-:Y:S01]  /*1bf70*/  ULDC.64 UR4, c[0x0][0xba0] ;  /* 0x0002e80000047ab9 */ /* 0x000fe20000000a00 */
[----:B0-----:R-:W-:-:S05]  /*1bf80*/  VIADD R80, R80, 0xffffff80 ;  /* 0xffffff8050507836 */ /* 0x001fca0000000000 */
[----:B------:R-:W-:-:S04]  /*1bf90*/  SHF.R.S32.HI R3, RZ, 0x1f, R80 ;  /* 0x0000001fff037819 */ /* 0x000fc80000011450 */
[----:B------:R-:W-:-:S04]  /*1bfa0*/  LEA.HI R84, R3, R80, RZ, 0x3 ;  /* 0x0000005003547211 */ /* 0x000fc800078f18ff */
[----:B------:R-:W-:-:S05]  /*1bfb0*/  SHF.R.S32.HI R7, RZ, 0x3, R84 ;  /* 0x00000003ff077819 */ /* 0x000fca0000011454 */
[----:B------:R-:W-:-:S04]  /*1bfc0*/  IMAD R3, R7, 0x40, R214 ;  /* 0x0000004007037824 */ /* 0x000fc800078e02d6 */
[----:B------:R-:W-:-:S03]  /*1bfd0*/  IMAD.WIDE R20, R3, 0x2, R20 ;  /* 0x0000000203147825 */ /* 0x000fc600078e0214 */
[C---:B------:R-:W-:Y:S02]  /*1bfe0*/  IADD3 R13, P3, R20.reuse, 0x1000, RZ ;  /* 0x00001000140d7810 */ /* 0x040fe40007f7e0ff */
[C---:B------:R-:W-:Y:S02]  /*1bff0*/  IADD3 R25, P4, R20.reuse, 0x2000, RZ ;  /* 0x0000200014197810 */ /* 0x040fe40007f9e0ff */
[----:B------:R-:W-:Y:S02]  /*1c000*/  LOP3.LUT R12, R13, 0x380, RZ, 0xc0, !PT ;  /* 0x000003800d0c7812 */ /* 0x000fe400078ec0ff */
[----:B------:R-:W-:Y:S02]  /*1c010*/  IADD3 R29, P5, R20, 0x3000, RZ ;  /* 0x00003000141d7810 */ /* 0x000fe40007fbe0ff */
[----:B------:R-:W-:Y:S02]  /*1c020*/  SHF.R.U64 R12, R12, 0x3, RZ ;  /* 0x000000030c0c7819 */ /* 0x000fe400000012ff */
[----:B------:R-:W-:-:S02]  /*1c030*/  IADD3 R33, P6, R20, 0x4000, RZ ;  /* 0x0000400014217810 */ /* 0x000fc40007fde0ff */
[----:B------:R-:W-:Y:S01]  /*1c040*/  LOP3.LUT R12, R12, R13, RZ, 0x3c, !PT ;  /* 0x0000000d0c0c7212 */ /* 0x000fe200078e3cff */
[----:B------:R-:W-:Y:S01]  /*1c050*/  IMAD.X R13, RZ, RZ, R21, P3 ;  /* 0x000000ffff0d7224 */ /* 0x000fe200018e0615 */
[C---:B------:R-:W-:Y:S02]  /*1c060*/  IADD3 R37, P0, R20.reuse, 0x5000, RZ ;  /* 0x0000500014257810 */ /* 0x040fe40007f1e0ff */
[C---:B------:R-:W-:Y:S02]  /*1c070*/  IADD3 R41, P1, R20.reuse, 0x6000, RZ ;  /* 0x0000600014297810 */ /* 0x040fe40007f3e0ff */
[----:B------:R-:W-:Y:S01]  /*1c080*/  IADD3 R45, P2, R20, 0x7000, RZ ;  /* 0x00007000142d7810 */ /* 0x000fe20007f5e0ff */
[----:B------:R-:W-:Y:S01]  /*1c090*/  VIADD R164, R214, 0x40 ;  /* 0x00000040d6a47836 */ /* 0x000fe20000000000 */
[----:B------:R-:W-:Y:S01]  /*1c0a0*/  IADD3 R49, P3, R20, 0x8000, RZ ;  /* 0x0000800014317810 */ /* 0x000fe20007f7e0ff */
[C---:B------:R-:W-:Y:S01]  /*1c0b0*/  VIADD R162, R214.reuse, 0x80 ;  /* 0x00000080d6a27836 */ /* 0x040fe20000000000 */
[----:B------:R-:W-:Y:S01]  /*1c0c0*/  LOP3.LUT R24, R25, 0x380, RZ, 0xc0, !PT ;  /* 0x0000038019187812 */ /* 0x000fe200078ec0ff */
[C---:B------:R-:W-:Y:S01]  /*1c0d0*/  VIADD R160, R214.reuse, 0xc0 ;  /* 0x000000c0d6a07836 */ /* 0x040fe20000000000 */
[----:B------:R-:W-:Y:S01]  /*1c0e0*/  LOP3.LUT R28, R29, 0x380, RZ, 0xc0, !PT ;  /* 0x000003801d1c7812 */ /* 0x000fe200078ec0ff */
[C---:B------:R-:W-:Y:S01]  /*1c0f0*/  VIADD R158, R214.reuse, 0x100 ;  /* 0x00000100d69e7836 */ /* 0x040fe20000000000 */
[----:B------:R-:W-:Y:S01]  /*1c100*/  LOP3.LUT R32, R33, 0x380, RZ, 0xc0, !PT ;  /* 0x0000038021207812 */ /* 0x000fe200078ec0ff */
[----:B------:R-:W-:Y:S01]  /*1c110*/  VIADD R156, R214, 0x140 ;  /* 0x00000140d69c7836 */ /* 0x000fe20000000000 */
[----:B------:R-:W-:Y:S01]  /*1c120*/  LOP3.LUT R36, R37, 0x380, RZ, 0xc0, !PT ;  /* 0x0000038025247812 */ /* 0x000fe200078ec0ff */
[----:B------:R-:W5:Y:S01]  /*1c130*/  LD.E.128 R12, desc[UR50][R12.64] ;  /* 0x000000320c0c7980 */ /* 0x000f62000c101d00 */
[----:B------:R-:W-:-:S02]  /*1c140*/  LOP3.LUT R40, R41, 0x380, RZ, 0xc0, !PT ;  /* 0x0000038029287812 */ /* 0x000fc400078ec0ff */
[----:B------:R-:W-:Y:S02]  /*1c150*/  LOP3.LUT R44, R45, 0x380, RZ, 0xc0, !PT ;  /* 0x000003802d2c7812 */ /* 0x000fe400078ec0ff */
[----:B------:R-:W-:Y:S02]  /*1c160*/  LOP3.LUT R48, R49, 0x380, RZ, 0xc0, !PT ;  /* 0x0000038031307812 */ /* 0x000fe400078ec0ff */
[----:B------:R-:W-:Y:S02]  /*1c170*/  LOP3.LUT R9, R20, 0x380, RZ, 0xc0, !PT ;  /* 0x0000038014097812 */ /* 0x000fe400078ec0ff */
[----:B------:R-:W-:Y:S02]  /*1c180*/  SHF.R.U64 R24, R24, 0x3, RZ ;  /* 0x0000000318187819 */ /* 0x000fe400000012ff */
[----:B------:R-:W-:Y:S02]  /*1c190*/  SHF.R.U64 R28, R28, 0x3, RZ ;  /* 0x000000031c1c7819 */ /* 0x000fe400000012ff */
[----:B------:R-:W-:-:S02]  /*1c1a0*/  SHF.R.U64 R32, R32, 0x3, RZ ;  /* 0x0000000320207819 */ /* 0x000fc400000012ff */
[----:B------:R-:W-:Y:S02]  /*1c1b0*/  SHF.R.U64 R36, R36, 0x3, RZ ;  /* 0x0000000324247819 */ /* 0x000fe400000012ff */
[----:B------:R-:W-:Y:S02]  /*1c1c0*/  SHF.R.U64 R40, R40, 0x3, RZ ;  /* 0x0000000328287819 */ /* 0x000fe400000012ff */
[----:B------:R-:W-:Y:S02]  /*1c1d0*/  SHF.R.U64 R44, R44, 0x3, RZ ;  /* 0x000000032c2c7819 */ /* 0x000fe400000012ff */
[----:B------:R-:W-:Y:S02]  /*1c1e0*/  SHF.R.U64 R48, R48, 0x3, RZ ;  /* 0x0000000330307819 */ /* 0x000fe400000012ff */
[----:B------:R-:W-:Y:S02]  /*1c1f0*/  SHF.R.U64 R9, R9, 0x3, RZ ;  /* 0x0000000309097819 */ /* 0x000fe400000012ff */
        /* <DEDUP_REMOVED lines=22> */
[C---:B------:R-:W-:Y:S02]  /*1c360*/  IADD3 R73, P2, R20.reuse, 0xe000, RZ ;  /* 0x0000e00014497810 */ /* 0x040fe40007f5e0ff */
[----:B------:R-:W-:Y:S01]  /*1c370*/  IADD3 R3, P3, R20, 0xf000, RZ ;  /* 0x0000f00014037810 */ /* 0x000fe20007f7e0ff */
[----:B------:R-:W5:Y:S01]  /*1c380*/  LD.E.128 R36, desc[UR50][R36.64] ;  /* 0x0000003224247980 */ /* 0x000f62000c101d00 */
[----:B------:R-:W-:Y:S01]  /*1c390*/  LOP3.LUT R8, R9, R20, RZ, 0x3c, !PT ;  /* 0x0000001409087212 */ /* 0x000fe200078e3cff */
[--C-:B------:R-:W-:Y:S01]  /*1c3a0*/  IMAD.MOV.U32 R9, RZ, RZ, R21.reuse ;  /* 0x000000ffff097224 */ /* 0x100fe200078e0015 */
[----:B------:R-:W0:Y:S01]  /*1c3b0*/  LDC R20, c[0x0][0xce8] ;  /* 0x00033a00ff147b82 */ /* 0x000e220000000800 */
[----:B------:R-:W-:Y:S01]  /*1c3c0*/  LOP3.LUT R64, R65, 0x380, RZ, 0xc0, !PT ;  /* 0x0000038041407812 */ /* 0x000fe200078ec0ff */
[----:B------:R-:W-:Y:S01]  /*1c3d0*/  IMAD.X R77, RZ, RZ, R21, P3 ;  /* 0x000000ffff4d7224 */ /* 0x000fe200018e0615 */
[----:B------:R-:W-:Y:S01]  /*1c3e0*/  LOP3.LUT R2, R3, 0x380, RZ, 0xc0, !PT ;  /* 0x0000038003027812 */ /* 0x000fe200078ec0ff */
[----:B------:R-:W5:Y:S01]  /*1c3f0*/  LD.E.128 R40, desc[UR50][R40.64] ;  /* 0x0000003228287980 */ /* 0x000f62000c101d00 */
[----:B------:R-:W-:-:S02]  /*1c400*/  SHF.R.U64 R64, R64, 0x3, RZ ;  /* 0x0000000340407819 */ /* 0x000fc400000012ff */
[----:B------:R-:W-:Y:S01]  /*1c410*/  LOP3.LUT R52, R53, 0x380, RZ, 0xc0, !PT ;  /* 0x0000038035347812 */ /* 0x000fe200078ec0ff */
[----:B------:R-:W5:Y:S01]  /*1c420*/  LD.E.128 R8, desc[UR50][R8.64] ;  /* 0x0000003208087980 */ /* 0x000f62000c101d00 */
[----:B------:R-:W-:Y:S01]  /*1c430*/  LOP3.LUT R64, R64, R65, RZ, 0x3c, !PT ;  /* 0x0000004140407212 */ /* 0x000fe200078e3cff */
[----:B------:R-:W-:Y:S01]  /*1c440*/  IMAD.X R65, RZ, RZ, R21, P0 ;  /* 0x000000ffff417224 */ /* 0x000fe200000e0615 */
[----:B------:R-:W-:Y:S01]  /*1c450*/  LOP3.LUT R56, R57, 0x380, RZ, 0xc0, !PT ;  /* 0x0000038039387812 */ /* 0x000fe200078ec0ff */
[----:B------:R-:W5:Y:S01]  /*1c460*/  LD.E.128 R44, desc[UR50][R44.64] ;  /* 0x000000322c2c7980 */ /* 0x000f62000c101d00 */
[----:B------:R-:W-:Y:S02]  /*1c470*/  LOP3.LUT R60, R61, 0x380, RZ, 0xc0, !PT ;  /* 0x000003803d3c7812 */ /* 0x000fe400078ec0ff */
[----:B------:R-:W-:Y:S01]  /*1c480*/  LOP3.LUT R68, R69, 0x380, RZ, 0xc0, !PT ;  /* 0x0000038045447812 */ /* 0x000fe200078ec0ff */
[----:B------:R-:W5:Y:S01]  /*1c490*/  LD.E.128 R48, desc[UR50][R48.64] ;  /* 0x0000003230307980 */ /* 0x000f62000c101d00 */
[----:B------:R-:W-:-:S02]  /*1c4a0*/  LOP3.LUT R72, R73, 0x380, RZ, 0xc0, !PT ;  /* 0x0000038049487812 */ /* 0x000fc400078ec0ff */
[----:B------:R-:W-:Y:S01]  /*1c4b0*/  SHF.R.U64 R2, R2, 0x3, RZ ;  /* 0x0000000302027819 */ /* 0x000fe200000012ff */
[----:B------:R-:W5:Y:S01]  /*1c4c0*/  LD.E.128 R64, desc[UR50][R64.64] ;  /* 0x0000003240407980 */ /* 0x000f62000c101d00 */
[----:B------:R-:W-:Y:S02]  /*1c4d0*/  SHF.R.U64 R52, R52, 0x3, RZ ;  /* 0x0000000334347819 */ /* 0x000fe400000012ff */
[----:B------:R-:W-:Y:S02]  /*1c4e0*/  SHF.R.U64 R56, R56, 0x3, RZ ;  /* 0x0000000338387819 */ /* 0x000fe400000012ff */
[----:B0-----:R-:W-:Y:S02]  /*1c4f0*/  ISETP.NE.AND P0, PT, R20, 0x1, PT ;  /* 0x000000011400780c */ /* 0x001fe40003f05270 */
[----:B------:R-:W-:Y:S02]  /*1c500*/  SHF.R.U64 R60, R60, 0x3, RZ ;  /* 0x000000033c3c7819 */ /* 0x000fe400000012ff */
[----:B------:R-:W-:-:S02]  /*1c510*/  SHF.R.U64 R68, R68, 0x3, RZ ;  /* 0x0000000344447819 */ /* 0x000fc400000012ff */
[----:B------:R-:W-:Y:S02]  /*1c520*/  SHF.R.U64 R72, R72, 0x3, RZ ;  /* 0x0000000348487819 */ /* 0x000fe400000012ff */
[----:B------:R-:W-:Y:S01]  /*1c530*/  LOP3.LUT R76, R2, R3, RZ, 0x3c, !PT ;  /* 0x00000003024c7212 */ /* 0x000fe200078e3cff */
[----:B------:R-:W-:Y:S01]  /*1c540*/  IMAD R3, R0, UR4, RZ ;  /* 0x0000000400037c24 */ /* 0x000fe2000f8e02ff */
        /* <DEDUP_REMOVED lines=10> */
[----:B------:R-:W0:Y:S01]  /*1c5f0*/  @P0 LDC R87, c[0x0][0xcec] ;  /* 0x00033b00ff570b82 */ /* 0x000e220000000800 */
[C---:B------:R-:W-:Y:S01]  /*1c600*/  IMAD R21, R4.reuse, UR5, R3 ;  /* 0x0000000504157c24 */ /* 0x040fe2000f8e0203 */
[----:B------:R-:W5:Y:S01]  /*1c610*/  LD.E.128 R52, desc[UR50][R52.64] ;  /* 0x0000003234347980 */ /* 0x000f62000c101d00 */
[----:B------:R-:W-:Y:S01]  /*1c620*/  IMAD.WIDE.U32 R2, R4, UR4, RZ ;  /* 0x0000000404027c25 */ /* 0x000fe2000f8e00ff */
[----:B------:R-:W-:-:S02]  /*1c630*/  ULDC.64 UR4, c[0x0][0xbe8] ;  /* 0x0002fa0000047ab9 */ /* 0x000fc40000000a00 */
[----:B------:R-:W5:Y:S01]  /*1c640*/  LD.E.128 R56, desc[UR50][R56.64] ;  /* 0x0000003238387980 */ /* 0x000f62000c101d00 */
[----:B------:R-:W-:Y:S01]  /*1c650*/  IMAD.IADD R3, R3, 0x1, R21 ;  /* 0x0000000103037824 */ /* 0x000fe200078e0215 */
[----:B------:R-:W1:Y:S01]  /*1c660*/  @P0 LDC R89, c[0x0][0xcf0] ;  /* 0x00033c00ff590b82 */ /* 0x000e620000000800 */
[----:B------:R-:W-:Y:S01]  /*1c670*/  LOP3.LUT R21, R84, 0xfffffff8, RZ, 0xc0, !PT ;  /* 0xfffffff854157812 */ /* 0x000fe200078ec0ff */
[----:B------:R-:W5:Y:S01]  /*1c680*/  LD.E.128 R60, desc[UR50][R60.64] ;  /* 0x000000323c3c7980 */ /* 0x000f62000c101d00 */
[C---:B------:R-:W-:Y:S01]  /*1c690*/  IMAD.WIDE.U32 R2, R189.reuse, UR4, R2 ;  /* 0x00000004bd027c25 */ /* 0x040fe2000f8e0002 */
[----:B------:R-:W-:Y:S02]  /*1c6a0*/  SHF.R.S32.HI R4, RZ, 0x1f, R6 ;  /* 0x0000001fff047819 */ /* 0x000fe40000011406 */
[----:B------:R-:W5:Y:S01]  /*1c6b0*/  LD.E.128 R68, desc[UR50][R68.64] ;  /* 0x0000003244447980 */ /* 0x000f62000c101d00 */
[----:B------:R-:W-:Y:S02]  /*1c6c0*/  IMAD.IADD R0, R80, 0x1, -R21 ;  /* 0x0000000150007824 */ /* 0x000fe400078e0a15 */
[----:B------:R-:W-:Y:S01]  /*1c6d0*/  IMAD R3, R189, UR5, R3 ;  /* 0x00000005bd037c24 */ /* 0x000fe2000f8e0203 */
[----:B------:R-:W-:Y:S01]  /*1c6e0*/  ULDC.64 UR4, c[0x0][0xbf0] ;  /* 0x0002fc0000047ab9 */ /* 0x000fe20000000a00 */
[----:B------:R-:W-:Y:S01]  /*1c6f0*/  IMAD R0, R0, 0x20, R7 ;  /* 0x0000002000007824 */ /* 0x000fe200078e0207 */
[----:B------:R-:W5:Y:S01]  /*1c700*/  LD.E.128 R72, desc[UR50][R72.64] ;  /* 0x0000003248487980 */ /* 0x000f62000c101d00 */
[----:B------:R-:W-:-:S02]  /*1c710*/  IMAD R21, R4, UR4, RZ ;  /* 0x0000000404157c24 */ /* 0x000fc4000f8e02ff */
[----:B------:R-:W-:Y:S01]  /*1c720*/  IMAD.IADD R4, R197, 0x1, R0 ;  /* 0x00000001c5047824 */ /* 0x000fe200078e0200 */
[----:B------:R-:W5:Y:S03]  /*1c730*/  LD.E.128 R76, desc[UR50][R76.64] ;  /* 0x000000324c4c7980 */ /* 0x000f66000c101d00 */
[----:B0-----:R-:W-:Y:S01]  /*1c740*/  @P0 IMAD.HI.U32 R0, R4, R87, RZ ;  /* 0x0000005704000227 */ /* 0x001fe200078e00ff */
[----:B------:R-:W-:Y:S01]  /*1c750*/  @!PT LDS RZ, [RZ] ;  /* 0x00000000fffff984 */ /* 0x000fe20000000800 */
[----:B------:R-:W-:Y:S01]  /*1c760*/  @!PT LDS RZ, [RZ] ;  /* 0x00000000fffff984 */ /* 0x000fe20000000800 */
[----:B------:R-:W-:Y:S01]  /*1c770*/  @!PT LDS RZ, [RZ] ;  /* 0x00000000fffff984 */ /* 0x000fe20000000800 */
[----:B------:R-:W-:Y:S01]  /*1c780*/  @!PT LDS RZ, [RZ] ;  /* 0x00000000fffff984 */ /* 0x000fe20000000800 */
[----:B------:R0:W-:Y:S06]  /*1c790*/  MEMBAR.ALL.CTA ;  /* 0x0000000000007992 */ /* 0x0001ec0000008000 */
[----:B0-----:R-:W0:Y:S01]  /*1c7a0*/  FENCE.VIEW.ASYNC.S ;  /* 0x00000000000073c6 */ /* 0x001e220000000000 */
[----:B------:R-:W-:-:S02]  /*1c7b0*/  IMAD R85, R6, UR5, R21 ;  /* 0x0000000506557c24 */ /* 0x000fc4000f8e0215 */
[----:B------:R-:W-:Y:S01]  /*1c7c0*/  IMAD.MOV.U32 R21, RZ, RZ, R4 ;  /* 0x000000ffff157224 */ /* 0x000fe200078e0004 */
[----:B-1----:R-:W-:Y:S01]  /*1c7d0*/  @P0 SHF.R.U32.HI R21, RZ, R89, R0 ;  /* 0x00000059ff150219 */ /* 0x002fe20000011600 */
[----:B------:R-:W-:Y:S01]  /*1c7e0*/  IMAD.WIDE.U32 R2, R6, UR4, R2 ;  /* 0x0000000406027c25 */ /* 0x000fe2000f8e0002 */
[----:B------:R-:W-:Y:S02]  /*1c7f0*/  ULDC.64 UR4, c[0x0][0xbe0] ;  /* 0x0002f80000047ab9 */ /* 0x000fe40000000a00 */
[----:B------:R-:W-:Y:S01]  /*1c800*/  SHF.R.S32.HI R0, RZ, 0x1f, R21 ;  /* 0x0000001fff007819 */ /* 0x000fe20000011415 */
[----:B------:R-:W-:Y:S02]  /*1c810*/  IMAD.IADD R3, R3, 0x1, R85 ;  /* 0x0000000103037824 */ /* 0x000fe400078e0255 */
[----:B------:R-:W-:-:S04]  /*1c820*/  IMAD.MOV R85, RZ, RZ, -R21 ;  /* 0x000000ffff557224 */ /* 0x000fc800078e0a15 */
[----:B------:R-:W-:Y:S02]  /*1c830*/  IMAD R85, R20, R85, R4 ;  /* 0x0000005514557224 */ /* 0x000fe400078e0204 */
[----:B------:R-:W-:Y:S02]  /*1c840*/  IMAD R4, R0, UR4, RZ ;  /* 0x0000000400047c24 */ /* 0x000fe4000f8e02ff */
[----:B------:R-:W1:Y:S01]  /*1c850*/  LDC R0, c[0x0][0xbc8] ;  /* 0x0002f200ff007b82 */ /* 0x000e620000000800 */
[----:B------:R-:W-:-:S04]  /*1c860*/  IMAD.WIDE.U32 R2, R21, UR4, R2 ;  /* 0x0000000415027c25 */ /* 0x000fc8000f8e0002 */
        /* <DEDUP_REMOVED lines=10> */
[----:B-1----:R-:W-:-:S04]  /*1c910*/  ISETP.GE.AND P0, PT, R164, R0, PT ;  /* 0x00000000a400720c */ /* 0x002fc80003f06270 */
[----:B------:R-:W-:Y:S02]  /*1c920*/  LEA.HI.X R84, R2, UR5, R3, 0x1, P1 ;  /* 0x0000000502547c11 */ /* 0x000fe400088f0c03 */
[----:B------:R-:W-:Y:S02]  /*1c930*/  SEL R2, RZ, 0xffffffff, P0 ;  /* 0xffffffffff027807 */ /* 0x000fe40000000000 */
[-C--:B------:R-:W-:Y:S02]  /*1c940*/  ISETP.GE.AND P0, PT, R162, R0.reuse, PT ;  /* 0x00000000a200720c */ /* 0x080fe40003f06270 */
[----:B------:R-:W-:Y:S01]  /*1c950*/  ISETP.GE.AND P1, PT, R214, R0, PT ;  /* 0x00000000d600720c */ /* 0x000fe20003f26270 */
[----:B------:R-:W-:Y:S01]  /*1c960*/  IMAD.SHL.U32 R21, R2, 0x2, RZ ;  /* 0x0000000202157824 */ /* 0x000fe200078e00ff */
[----:B------:R-:W-:Y:S02]  /*1c970*/  SEL R3, RZ, 0xffffffff, P0 ;  /* 0xffffffffff037807 */ /* 0x000fe40000000000 */
[----:B------:R-:W-:-:S03]  /*1c980*/  SEL R2, RZ, 0x1, P1 ;  /* 0x00000001ff027807 */ /* 0x000fc60000800000 */
[----:B------:R-:W-:Y:S01]  /*1c990*/  IMAD.SHL.U32 R3, R3, 0x4, RZ ;  /* 0x0000000403037824 */ /* 0x000fe200078e00ff */
[----:B------:R-:W-:Y:S02]  /*1c9a0*/  LOP3.LUT R2, R21, 0x2, R2, 0xe2, !PT ;  /* 0x0000000215027812 */ /* 0x000fe400078ee202 */
[-C--:B------:R-:W-:Y:S02]  /*1c9b0*/  ISETP.GE.AND P0, PT, R160, R0.reuse, PT ;  /* 0x00000000a000720c */ /* 0x080fe40003f06270 */
[----:B------:R-:W-:Y:S02]  /*1c9c0*/  LOP3.LUT R2, R3, 0x4, R2, 0xe2, !PT ;  /* 0x0000000403027812 */ /* 0x000fe400078ee202 */
[----:B------:R-:W-:Y:S02]  /*1c9d0*/  SEL R3, RZ, 0xffffffff, P0 ;  /* 0xffffffffff037807 */ /* 0x000fe40000000000 */
[----:B------:R-:W-:-:S03]  /*1c9e0*/  ISETP.GE.AND P0, PT, R158, R0, PT ;  /* 0x000000009e00720c */ /* 0x000fc60003f06270 */
[----:B------:R-:W-:-:S05]  /*1c9f0*/  IMAD.SHL.U32 R3, R3, 0x8, RZ ;  /* 0x0000000803037824 */ /* 0x000fca00078e00ff */
[----:B------:R-:W-:Y:S02]  /*1ca00*/  LOP3.LUT R2, R3, 0x8, R2, 0xe2, !PT ;  /* 0x0000000803027812 */ /* 0x000fe400078ee202 */
[----:B------:R-:W-:Y:S02]  /*1ca10*/  SEL R3, RZ, 0xffffffff, P0 ;  /* 0xffffffffff037807 */ /* 0x000fe40000000000 */
[----:B------:R-:W-:-:S03]  /*1ca20*/  ISETP.GE.AND P0, PT, R156, R0, PT ;  /* 0x000000009c00720c */ /* 0x000fc60003f06270 */
[----:B------:R-:W-:-:S05]  /*1ca30*/  IMAD.SHL.U32 R3, R3, 0x10, RZ ;  /* 0x0000001003037824 */ /* 0x000fca00078e00ff */
[----:B------:R-:W-:Y:S02]  /*1ca40*/  LOP3.LUT R2, R3, 0x10, R2, 0xe2, !PT ;  /* 0x0000001003027812 */ /* 0x000fe400078ee202 */
[----:B------:R-:W-:Y:S01]  /*1ca50*/  SEL R3, RZ, 0xffffffff, P0 ;  /* 0xffffffffff037807 */ /* 0x000fe20000000000 */
[----:B------:R-:W-:Y:S02]  /*1ca60*/  IMAD R85, R5, R20, RZ ;  /* 0x0000001405557224 */ /* 0x000fe400078e02ff */
[----:B------:R-:W-:Y:S02]  /*1ca70*/  IMAD.IADD R197, R7, 0x1, R197 ;  /* 0x0000000107c57824 */ /* 0x000fe400078e02c5 */
[----:B------:R-:W-:Y:S02]  /*1ca80*/  IMAD.SHL.U32 R3, R3, 0x20, RZ ;  /* 0x0000002003037824 */ /* 0x000fe400078e00ff */
[----:B------:R-:W-:Y:S01]  /*1ca90*/  VIADD R154, R214, 0x180 ;  /* 0x00000180d69a7836 */ /* 0x000fe20000000000 */
[----:B------:R-:W-:-:S02]  /*1caa0*/  ISETP.GE.AND P1, PT, R197, R85, PT ;  /* 0x00000055c500720c */ /* 0x000fc40003f26270 */
[----:B------:R-:W-:Y:S01]  /*1cab0*/  LOP3.LUT R21, R3, 0x20, R2, 0xe2, !PT ;  /* 0x0000002003157812 */ /* 0x000fe200078ee202 */
[----:B------:R-:W-:Y:S01]  /*1cac0*/  VIADD R2, R17, 0x38820 ;  /* 0x0003882011027836 */ /* 0x000fe20000000000 */
[----:B------:R-:W-:Y:S01]  /*1cad0*/  ISETP.GE.AND P0, PT, R154, R0, PT ;  /* 0x000000009a00720c */ /* 0x000fe20003f06270 */
[----:B------:R-:W-:-:S03]  /*1cae0*/  VIADD R152, R214, 0x1c0 ;  /* 0x000001c0d6987836 */ /* 0x000fc60000000000 */
[----:B------:R-:W-:Y:S02]  /*1caf0*/  SEL R4, RZ, 0x40, P0 ;  /* 0x00000040ff047807 */ /* 0x000fe40000000000 */
[----:B------:R-:W-:Y:S02]  /*1cb00*/  PRMT R2, RZ, 0x654, R2 ;  /* 0x00000654ff027816 */ /* 0x000fe40000000002 */
[----:B------:R-:W-:Y:S01]  /*1cb10*/  ISETP.GE.AND P0, PT, R152, R0, PT ;  /* 0x000000009800720c */ /* 0x000fe20003f06270 */
[C---:B------:R-:W-:Y:S01]  /*1cb20*/  VIADD R153, R214.reuse, 0x1c0 ;  /* 0x000001c0d6997836 */ /* 0x040fe20000000000 */
[----:B------:R-:W-:Y:S01]  /*1cb30*/  LOP3.LUT R21, R21, R4, RZ, 0xfc, !PT ;  /* 0x0000000415157212 */ /* 0x000fe200078efcff */
[C---:B------:R-:W-:Y:S01]  /*1cb40*/  VIADD R155, R214.reuse, 0x180 ;  /* 0x00000180d69b7836 */ /* 0x040fe20000000000 */
[----:B------:R-:W-:Y:S01]  /*1cb50*/  SEL R20, RZ, 0x80, P0 ;  /* 0x00000080ff147807 */ /* 0x000fe20000000000 */
[C---:B------:R-:W-:Y:S01]  /*1cb60*/  VIADD R157, R214.reuse, 0x140 ;  /* 0x00000140d69d7836 */ /* 0x040fe20000000000 */
[----:B0-----:R0:W-:Y:S01]  /*1cb70*/  SYNCS.ARRIVE.TRANS64.RED.A1T0 RZ, [R2+URZ], RZ ;  /* 0x000000ff02ff79a7 */ /* 0x0011e2000810043f */
[----:B------:R-:W-:-:S02]  /*1cb80*/  VIADD R159, R214, 0x100 ;  /* 0x00000100d69f7836 */ /* 0x000fc40000000000 */
[C---:B------:R-:W-:Y:S02]  /*1cb90*/  VIADD R161, R214.reuse, 0xc0 ;  /* 0x000000c0d6a17836 */ /* 0x040fe40000000000 */
[C---:B------:R-:W-:Y:S02]  /*1cba0*/  VIADD R163, R214.reuse, 0x80 ;  /* 0x00000080d6a37836 */ /* 0x040fe40000000000 */
[----:B------:R-:W-:Y:S01]  /*1cbb0*/  VIADD R165, R214, 0x40 ;  /* 0x00000040d6a57836 */ /* 0x000fe20000000000 */
[----:B0-----:R0:W1:Y:S01]  /*1cbc0*/  SHFL.IDX PT, R2, R80, RZ, 0x181f ;  /* 0x00181fff50027589 */ /* 0x00106200000e0000 */
        /* <DEDUP_REMOVED lines=17> */
[----:B-----5:R0:W-:Y:S01]  /*1cce0*/  @!P0 ST.E.128 desc[UR50][R4.64], R8 ;  /* 0x0000000804008985 */ /* 0x0201e2000c101d32 */
[----:B------:R-:W-:-:S04]  /*1ccf0*/  @!P3 LEA R6, P6, R160, R2, 0x1 ;  /* 0x00000002a006b211 */ /* 0x000fc800078c08ff */
[----:B------:R-:W-:Y:S02]  /*1cd00*/  @!P3 LEA.HI.X R7, R160, R3, R161, 0x1, P6 ;  /* 0x00000003a007b211 */ /* 0x000fe400030f0ca1 */
[----:B0-----:R-:W-:-:S04]  /*1cd10*/  @!P1 LEA R4, P0, R164, R2, 0x1 ;  /* 0x00000002a4049211 */ /* 0x001fc800078008ff */
[----:B------:R-:W-:Y:S02]  /*1cd20*/  @!P1 LEA.HI.X R5, R164, R3, R165, 0x1, P0 ;  /* 0x00000003a4059211 */ /* 0x000fe400000f0ca5 */
[----:B------:R-:W-:-:S03]  /*1cd30*/  LOP3.LUT P0, RZ, R21, 0x40, RZ, 0xc0, !PT ;  /* 0x0000004015ff7812 */ /* 0x000fc6000780c0ff */
        /* <DEDUP_REMOVED lines=19> */
.L_x_3545:
[----:B------:R-:W-:Y:S05]  /*1ce70*/  BSYNC B1 ;  /* 0x0000000000017941 */ /* 0x000fea0003800000 */
.L_x_3544:
[----:B0-----:R-:W-:Y:S01]  /*1ce80*/  VIADD R4, R197, 0x20 ;  /* 0x00000020c5047836 */ /* 0x001fe20000000000 */
[----:B--2---:R2:W0:Y:S04]  /*1ce90*/  SHFL.IDX PT, R3, R84, 0x1, 0x181f ;  /* 0x00381f0054037f89 */ /* 0x00442800000e0000 */
        /* <DEDUP_REMOVED lines=9> */
[----:B01----:R-:W-:Y:S02]  /*1cf30*/  @!P6 IMAD.WIDE R4, R214, 0x2, R2 ;  /* 0x00000002d604e825 */ /* 0x003fe400078e0202 */
[----:B------:R-:W-:-:S03]  /*1cf40*/  @!P5 LEA R6, P4, R164, R2, 0x1 ;  /* 0x00000002a406d211 */ /* 0x000fc600078808ff */
[----:B-----5:R0:W-:Y:S01]  /*1cf50*/  @!P6 ST.E.128 desc[UR50][R4.64], R12 ;  /* 0x0000000c0400e985 */ /* 0x0201e2000c101d32 */
        /* <DEDUP_REMOVED lines=24> */
.L_x_3543:
[----:B------:R-:W2:Y:S01]  /*1d0e0*/  LDL.LU R7, [R1+0x64] ;  /* 0x0000640001077983 */ /* 0x000ea20000300800 */
[----:B------:R-:W-:Y:S01]  /*1d0f0*/  ULDC.64 UR4, c[0x0][0xc08] ;  /* 0x0003020000047ab9 */ /* 0x000fe20000000a00 */
[----:B------:R-:W0:Y:S01]  /*1d100*/  LDC R10, c[0x0][0xce8] ;  /* 0x00033a00ff0a7b82 */ /* 0x000e220000000800 */
[----:B------:R-:W-:Y:S01]  /*1d110*/  IMAD R0, R0, UR4, RZ ;  /* 0x0000000400007c24 */ /* 0x000fe2000f8e02ff */
[----:B------:R-:W-:Y:S01]  /*1d120*/  BSSY B1, `(.L_x_3547) ;  /* 0x0000110000017945 */ /* 0x000fe20003800000 */
[----:B------:R-:W-:-:S04]  /*1d130*/  IMAD.WIDE.U32 R8, R4, UR4, RZ ;  /* 0x0000000404087c25 */ /* 0x000fc8000f8e00ff */
[----:B------:R-:W-:Y:S01]  /*1d140*/  IMAD R0, R4, UR5, R0 ;  /* 0x0000000504007c24 */ /* 0x000fe2000f8e0200 */
[----:B------:R-:W-:Y:S01]  /*1d150*/  ULDC.64 UR4, c[0x0][0xc38] ;  /* 0x00030e0000047ab9 */ /* 0x000fe20000000a00 */
[--C-:B------:R-:W-:Y:S02]  /*1d160*/  IMAD.IADD R4, R222, 0x1, R197.reuse ;  /* 0x00000001de047824 */ /* 0x100fe400078e02c5 */
        /* <DEDUP_REMOVED lines=115> */
[----:B------:R-:W-:Y:S01]  /*1d8a0*/  ULDC.64 UR4, c[0x0][0xc00] ;  /* 0x0003000000047ab9 */ /* 0x000fe20000000a00 */
[----:B------:R-:W-:Y:S01]  /*1d8b0*/  VIADD R4, R17, 0x38820 ;  /* 0x0003882011047836 */ /* 0x000fe20000000000 */
[----:B------:R-:W-:Y:S01]  /*1d8c0*/  LEA R6, P0, R8, UR4, 0x2 ;  /* 0x0000000408067c11 */ /* 0x000fe2000f8010ff */
[----:B------:R-:W-:-:S03]  /*1d8d0*/  IMAD.IADD R5, R9, 0x1, R5 ;  /* 0x0000000109057824 */ /* 0x000fc600078e0205 */
[----:B------:R-:W-:Y:S01]  /*1d8e0*/  PRMT R4, RZ, 0x654, R4 ;  /* 0x00000654ff047816 */ /* 0x000fe20000000004 */
[----:B------:R0:W1:Y:S01]  /*1d8f0*/  SHFL.IDX PT, R15, R6, RZ, 0x1c1f ;  /* 0x001c1fff060f7589 */ /* 0x00006200000e0000 */
[----:B------:R-:W-:Y:S02]  /*1d900*/  LEA.HI.X R7, R8, UR5, R5, 0x2, P0 ;  /* 0x0000000508077c11 */ /* 0x000fe400080f1405 */
[----:B------:R-:W-:Y:S01]  /*1d910*/  ISETP.GE.AND P0, PT, R197, R0, PT ;  /* 0x00000000c500720c */ /* 0x000fe20003f06270 */
[----:B------:R0:W-:Y:S02]  /*1d920*/  SYNCS.ARRIVE.TRANS64.RED.A1T0 RZ, [R4+URZ], RZ ;  /* 0x000000ff04ff79a7 */ /* 0x0001e4000810043f */
[----:B------:R0:W2:Y:S10]  /*1d930*/  SHFL.IDX PT, R14, R7, RZ, 0x1c1f ;  /* 0x001c1fff070e7589 */ /* 0x0000b400000e0000 */
[----:B0-----:R-:W-:Y:S05]  /*1d940*/  @P0 BRA `(.L_x_3548) ;  /* 0x0000000800340947 */ /* 0x001fea0003800000 */
[----:B------:R-:W-:Y:S01]  /*1d950*/  ULDC UR4, c[0x0][0xbc8] ;  /* 0x0002f20000047ab9 */ /* 0x000fe20000000800 */
[----:B------:R-:W-:Y:S01]  /*1d960*/  SHF.R.S32.HI R11, RZ, 0x1f, R212 ;  /* 0x0000001fff0b7819 */ /* 0x000fe200000114d4 */
[C---:B------:R-:W-:Y:S01]  /*1d970*/  VIADD R9, R212.reuse, 0x8 ;  /* 0x00000008d4097836 */ /* 0x040fe20000000000 */
[C---:B------:R-:W-:Y:S01]  /*1d980*/  ISETP.GE.AND P0, PT, R212.reuse, UR4, PT ;  /* 0x00000004d4007c0c */ /* 0x040fe2000bf06270 */
[C---:B------:R-:W-:Y:S01]  /*1d990*/  VIADD R8, R212.reuse, 0x8 ;  /* 0x00000008d4087836 */ /* 0x040fe20000000000 */
[----:B------:R-:W-:Y:S01]  /*1d9a0*/  ISETP.GE.AND P3, PT, R195, UR4, PT ;  /* 0x00000004c3007c0c */ /* 0x000fe2000bf66270 */
[----:B------:R-:W-:Y:S01]  /*1d9b0*/  VIADD R10, R212, 0x10 ;  /* 0x00000010d40a7836 */ /* 0x000fe20000000000 */
[----:B------:R-:W-:Y:S02]  /*1d9c0*/  ISETP.GE.AND P4, PT, R185, UR4, PT ;  /* 0x00000004b9007c0c */ /* 0x000fe4000bf86270 */
[----:B------:R-:W-:-:S07]  /*1d9d0*/  SHF.R.S32.HI R8, RZ, 0x1f, R8 ;  /* 0x0000001fff087819 */ /* 0x000fce0000011408 */
[----:B-1----:R-:W-:-:S04]  /*1d9e0*/  @!P0 LEA R4, P1, R212, R15, 0x2 ;  /* 0x0000000fd4048211 */ /* 0x002fc800078210ff */
        /* <DEDUP_REMOVED lines=11> */
[----:B------:R-:W-:Y:S02]  /*1daa0*/  SHF.R.S32.HI R9, RZ, 0x1f, R9 ;  /* 0x0000001fff097819 */ /* 0x000fe40000011409 */
[----:B------:R-:W-:-:S09]  /*1dab0*/  SHF.R.S32.HI R8, RZ, 0x1f, R8 ;  /* 0x0000001fff087819 */ /* 0x000fd20000011408 */
[----:B0-----:R-:W-:-:S04]  /*1dac0*/  @!P0 LEA R4, P2, R10, R15, 0x2 ;  /* 0x0000000f0a048211 */ /* 0x001fc800078410ff */
[----:B------:R-:W-:Y:S01]  /*1dad0*/  @!P0 LEA.HI.X R5, R10, R14, R9, 0x2, P2 ;  /* 0x0000000e0a058211 */ /* 0x000fe200010f1409 */
[----:B------:R-:W-:-:S04]  /*1dae0*/  VIADD R10, R212, 0x18 ;  /* 0x00000018d40a7836 */ /* 0x000fc80000000000 */
        /* <DEDUP_REMOVED lines=38> */
[----:B0-----:R-:W-:Y:S02]  /*1dd50*/  @!P1 LEA R4, P0, R199, R15, 0x2 ;  /* 0x0000000fc7049211 */ /* 0x001fe400078010ff */
        /* <DEDUP_REMOVED lines=76> */
.L_x_3548:
[----:B------:R-:W-:Y:S05]  /*1e220*/  BSYNC B1 ;  /* 0x0000000000017941 */ /* 0x000fea0003800000 */
.L_x_3547:
[----:B------:R-:W-:Y:S01]  /*1e230*/  VIADD R197, R197, 0x8 ;  /* 0x00000008c5c57836 */ /* 0x000fe20000000000 */
[----:B0-----:R0:W3:Y:S04]  /*1e240*/  SHFL.IDX PT, R10, R7, 0x1, 0x1c1f ;  /* 0x003c1f00070a7f89 */ /* 0x0010e800000e0000 */
[----:B------:R-:W-:Y:S01]  /*1e250*/  ISETP.GE.AND P0, PT, R197, R0, PT ;  /* 0x00000000c500720c */ /* 0x000fe20003f06270 */
[----:B------:R0:W4:-:S12]  /*1e260*/  SHFL.IDX PT, R11, R6, 0x1, 0x1c1f ;  /* 0x003c1f00060b7f89 */ /* 0x00011800000e0000 */
[----:B0-----:R-:W-:Y:S05]  /*1e270*/  @P0 BRA `(.L_x_3546) ;  /* 0x0000001800400947 */ /* 0x001fea0003800000 */
[----:B------:R-:W-:Y:S01]  /*1e280*/  ULDC UR4, c[0x0][0xbc8] ;  /* 0x0002f20000047ab9 */ /* 0x000fe20000000800 */
[C---:B------:R-:W-:Y:S01]  /*1e290*/  VIADD R8, R212.reuse, 0x8 ;  /* 0x00000008d4087836 */ /* 0x040fe20000000000 */
[C---:B------:R-:W-:Y:S01]  /*1e2a0*/  ISETP.GE.AND P4, PT, R212.reuse, UR4, PT ;  /* 0x00000004d4007c0c */ /* 0x040fe2000bf86270 */
[C---:B--2---:R-:W-:Y:S01]  /*1e2b0*/  VIADD R14, R212.reuse, 0x10 ;  /* 0x00000010d40e7836 */ /* 0x044fe20000000000 */
[----:B------:R-:W-:Y:S01]  /*1e2c0*/  SHF.R.S32.HI R9, RZ, 0x1f, R212 ;  /* 0x0000001fff097819 */ /* 0x000fe200000114d4 */
[----:B------:R-:W-:Y:S01]  /*1e2d0*/  VIADD R12, R212, 0x18 ;  /* 0x00000018d40c7836 */ /* 0x000fe20000000000 */
[----:B------:R-:W-:Y:S01]  /*1e2e0*/  ISETP.GE.AND P2, PT, R8, UR4, PT ;  /* 0x0000000408007c0c */ /* 0x000fe2000bf46270 */
[----:B-1----:R-:W-:Y:S01]  /*1e2f0*/  VIADD R15, R212, 0x10 ;  /* 0x00000010d40f7836 */ /* 0x002fe20000000000 */
[----:B------:R-:W-:Y:S01]  /*1e300*/  ISETP.GE.AND P1, PT, R14, UR4, PT ;  /* 0x000000040e007c0c */ /* 0x000fe2000bf26270 */
[----:B------:R-:W-:Y:S01]  /*1e310*/  VIADD R13, R212, 0x18 ;  /* 0x00000018d40d7836 */ /* 0x000fe20000000000 */
[----:B------:R-:W-:-:S02]  /*1e320*/  ISETP.GE.AND P0, PT, R12, UR4, PT ;  /* 0x000000040c007c0c */ /* 0x000fc4000bf06270 */
[----:B------:R-:W-:Y:S02]  /*1e330*/  SHF.R.S32.HI R15, RZ, 0x1f, R15 ;  /* 0x0000001fff0f7819 */ /* 0x000fe4000001140f */
[----:B------:R-:W-:Y:S02]  /*1e340*/  SHF.R.S32.HI R13, RZ, 0x1f, R13 ;  /* 0x0000001fff0d7819 */ /* 0x000fe4000001140d */
[----:B----4-:R-:W-:-:S04]  /*1e350*/  @!P4 LEA R4, P3, R212, R11, 0x2 ;  /* 0x0000000bd404c211 */ /* 0x010fc800078610ff */
[CC--:B---3--:R-:W-:Y:S01]  /*1e360*/  @!P4 LEA.HI.X R5, R212.reuse, R10.reuse, R9, 0x2, P3 ;  /* 0x0000000ad405c211 */ /* 0x0c8fe200018f1409 */
[----:B------:R-:W-:Y:S01]  /*1e370*/  VIADD R9, R212, 0x8 ;  /* 0x00000008d4097836 */ /* 0x000fe20000000000 */
[----:B------:R-:W-:Y:S02]  /*1e380*/  ISETP.GE.AND P3, PT, R223, UR4, PT ;  /* 0x00000004df007c0c */ /* 0x000fe4000bf66270 */
[C---:B------:R-:W-:Y:S01]  /*1e390*/  @!P1 LEA R6, P5, R14.reuse, R11, 0x2 ;  /* 0x0000000b0e069211 */ /* 0x040fe200078a10ff */
[----:B------:R0:W-:Y:S01]  /*1e3a0*/  @!P4 ST.E.64 desc[UR50][R4.64], R26 ;  /* 0x0000001a0400c985 */ /* 0x0001e2000c101b32 */
[----:B------:R-:W-:Y:S02]  /*1e3b0*/  SHF.R.S32.HI R9, RZ, 0x1f, R9 ;  /* 0x0000001fff097819 */ /* 0x000fe40000011409 */
[----:B------:R-:W-:Y:S02]  /*1e3c0*/  ISETP.GE.AND P4, PT, R211, UR4, PT ;  /* 0x00000004d3007c0c */ /* 0x000fe4000bf86270 */
[----:B------:R-:W-:-:S02]  /*1e3d0*/  @!P1 LEA.HI.X R7, R14, R10, R15, 0x2, P5 ;  /* 0x0000000a0e079211 */ /* 0x000fc400028f140f */
        /* <DEDUP_REMOVED lines=11> */
[----:B0-----:R-:W-:-:S02]  /*1e490*/  @!P3 LEA R4, P1, R223, R11, 0x2 ;  /* 0x0000000bdf04b211 */ /* 0x001fc400078210ff */
[-C--:B-1----:R-:W-:Y:S02]  /*1e4a0*/  @!P4 LEA R6, P2, R211, R11.reuse, 0x2 ;  /* 0x0000000bd306c211 */ /* 0x082fe400078410ff */
        /* <DEDUP_REMOVED lines=8> */
[----:B------:R-:W-:Y:S02]  /*1e530*/  @!P5 LEA.HI.X R9, R209, R10, R210, 0x2, P6 ;  /* 0x0000000ad109d211 */ /* 0x000fe400030f14d2 */
[----:B------:R-:W-:-:S03]  /*1e540*/  ISETP.GE.AND P4, PT, R199, UR4, PT ;  /* 0x00000004c7007c0c */ /* 0x000fc6000bf86270 */
[----:B------:R2:W-:Y:S01]  /*1e550*/  @!P5 ST.E.64 desc[UR50][R8.64], R50 ;  /* 0x000000320800d985 */ /* 0x0005e2000c101b32 */
[-C--:B0-----:R-:W-:Y:S02]  /*1e560*/  @!P0 LEA R4, P6, R207, R11.reuse, 0x2 ;  /* 0x0000000bcf048211 */ /* 0x081fe400078c10ff */
[-C--:B-1----:R-:W-:Y:S02]  /*1e570*/  @!P1 LEA R6, P5, R205, R11.reuse, 0x2 ;  /* 0x0000000bcd069211 */ /* 0x082fe400078a10ff */
        /* <DEDUP_REMOVED lines=24> */
[-C--:B-1----:R-:W-:Y:S01]  /*1e700*/  @!P1 LEA R6, P3, R183, R11.reuse, 0x2 ;  /* 0x0000000bb7069211 */ /* 0x082fe200078610ff */
[----:B------:R0:W-:Y:S01]  /*1e710*/  @!P0 ST.E.64 desc[UR50][R4.64], R78 ;  /* 0x0000004e04008985 */ /* 0x0001e2000c101b32 */
[----:B--2---:R-:W-:Y:S02]  /*1e720*/  @!P2 LEA R8, P6, R181, R11, 0x2 ;  /* 0x0000000bb508a211 */ /* 0x004fe400078c10ff */
[----:B------:R-:W-:Y:S02]  /*1e730*/  @!P1 LEA.HI.X R7, R183, R10, R184, 0x2, P3 ;  /* 0x0000000ab7079211 */ /* 0x000fe400018f14b8 */
[----:B------:R-:W-:-:S02]  /*1e740*/  ISETP.GE.AND P3, PT, R175, UR4, PT ;  /* 0x00000004af007c0c */ /* 0x000fc4000bf66270 */
[----:B------:R-:W-:Y:S01]  /*1e750*/  @!P2 LEA.HI.X R9, R181, R10, R182, 0x2, P6 ;  /* 0x0000000ab509a211 */ /* 0x000fe200030f14b6 */
[----:B------:R1:W-:Y:S01]  /*1e760*/  @!P1 ST.E.64 desc[UR50][R6.64], R2 ;  /* 0x0000000206009985 */ /* 0x0003e2000c101b32 */
[----:B------:R-:W-:-:S03]  /*1e770*/  ISETP.GE.AND P1, PT, R171, UR4, PT ;  /* 0x00000004ab007c0c */ /* 0x000fc6000bf26270 */
[----:B------:R-:W-:Y:S01]  /*1e780*/  @!P2 ST.E.64 desc[UR50][R8.64], R86 ;  /* 0x000000560800a985 */ /* 0x000fe2000c101b32 */
[----:B------:R-:W-:Y:S02]  /*1e790*/  ISETP.GE.AND P2, PT, R173, UR4, PT ;  /* 0x00000004ad007c0c */ /* 0x000fe4000bf46270 */
[----:B0-----:R-:W-:-:S04]  /*1e7a0*/  @!P4 LEA R4, P0, R177, R11, 0x2 ;  /* 0x0000000bb104c211 */ /* 0x001fc800078010ff */
[----:B------:R-:W-:Y:S02]  /*1e7b0*/  @!P4 LEA.HI.X R5, R177, R10, R178, 0x2, P0 ;  /* 0x0000000ab105c211 */ /* 0x000fe400000f14b2 */
[----:B------:R-:W-:Y:S02]  /*1e7c0*/  ISETP.GE.AND P0, PT, R169, UR4, PT ;  /* 0x00000004a9007c0c */ /* 0x000fe4000bf06270 */
[----:B-1----:R-:W-:-:S04]  /*1e7d0*/  @!P5 LEA R2, P6, R179, R11, 0x2 ;  /* 0x0000000bb302d211 */ /* 0x002fc800078c10ff */
        /* <DEDUP_REMOVED lines=57> */
.L_x_3540:
[----:B------:R-:W4:Y:S01]  /*1eb70*/  LDL R9, [R1+0x60] ;  /* 0x0000600001097983 */ /* 0x000f220000100800 */
        /* <DEDUP_REMOVED lines=9> */
[----:B01----:R-:W0:Y:S01]  /*1ec10*/  @P1 LDC.64 R4, c[0x0][0xd08] ;  /* 0x00034200ff041b82 */ /* 0x003e220000000a00 */
[----:B------:R-:W-:Y:S02]  /*1ec20*/  ULDC UR4, c[0x0][0xb88] ;  /* 0x0002e20000047ab9 */ /* 0x000fe40000000800 */
[----:B------:R-:W-:Y:S01]  /*1ec30*/  IMAD.U32 R0, RZ, RZ, UR4 ;  /* 0x00000004ff007e24 */ /* 0x000fe2000f8e00ff */
[----:B------:R-:W1:Y:S01]  /*1ec40*/  S2R R6, SR_TID.X ;  /* 0x0000000000067919 */ /* 0x000e620000002100 */
[----:B----4-:R-:W-:-:S04]  /*1ec50*/  IMAD.WIDE R2, R9, 0x4, R2 ;  /* 0x0000000409027825 */ /* 0x010fc800078e0202 */
[----:B0-----:R-:W-:Y:S01]  /*1ec60*/  @P1 IMAD.WIDE R4, R9, 0x4, R4 ;  /* 0x0000000409041825 */ /* 0x001fe200078e0204 */
[----:B------:R0:W5:Y:S04]  /*1ec70*/  @P0 LDG.E R15, desc[UR50][R2.64] ;  /* 0x00000032020f0981 */ /* 0x000168000c1e1900 */
[----:B------:R0:W5:Y:S01]  /*1ec80*/  @P1 LDG.E R0, desc[UR50][R4.64] ;  /* 0x0000003204001981 */ /* 0x000162000c1e1900 */
[----:B--2---:R-:W-:Y:S01]  /*1ec90*/  ISETP.NE.AND P2, PT, R8, RZ, PT ;  /* 0x000000ff0800720c */ /* 0x004fe20003f45270 */
[----:B-1----:R-:W-:Y:S01]  /*1eca0*/  VIADD R7, R6, 0xffffff80 ;  /* 0xffffff8006077836 */ /* 0x002fe20000000000 */
[----:B------:R-:W-:-:S04]  /*1ecb0*/  SHF.R.S32.HI R26, RZ, 0x1f, R9 ;  /* 0x0000001fff1a7819 */ /* 0x000fc80000011409 */
[----:B------:R-:W-:-:S07]  /*1ecc0*/  ISETP.GT.AND P3, PT, R7, 0x3f, PT ;  /* 0x0000003f0700780c */ /* 0x000fce0003f64270 */
[----:B------:R-:W1:Y:S02]  /*1ecd0*/  @!P2 LDC R8, c[0x0][0xbd4] ;  /* 0x0002f500ff08ab82 */ /* 0x000e640000000800 */
[----:B-1----:R0:W-:Y:S01]  /*1ece0*/  @!P2 STL [R1+0x5c], R8 ;  /* 0x00005c080100a387 */ /* 0x0021e20000100800 */
[----:B------:R-:W-:Y:S01]  /*1ecf0*/  ISETP.GT.AND P2, PT, R8, 0x1, PT ;  /* 0x000000010800780c */ /* 0x000fe20003f44270 */
[----:B------:R-:W-:-:S12]  /*1ed00*/  @P1 BRA `(.L_x_3549) ;  /* 0x0000000000101947 */ /* 0x000fd80003800000 */
[----:B------:R-:W-:Y:S05]  /*1ed10*/  @!P0 BRA `(.L_x_3549) ;  /* 0x00000000000c8947 */ /* 0x000fea0003800000 */
[----:B0-----:R-:W2:Y:S04]  /*1ed20*/  LDG.E R5, desc[UR50][R2.64] ;  /* 0x0000003202057981 */ /* 0x001ea8000c1e1900 */
[----:B-----5:R-:W2:Y:S02]  /*1ed30*/  LDG.E R0, desc[UR50][R2.64+0x4] ;  /* 0x0000043202007981 */ /* 0x020ea4000c1e1900 */
[----:B--2---:R-:W-:-:S07]  /*1ed40*/  IMAD.IADD R0, R0, 0x1, -R5 ;  /* 0x0000000100007824 */ /* 0x004fce00078e0a05 */
.L_x_3549:
        /* <DEDUP_REMOVED lines=18> */
[----:B------:R-:W4:Y:S08]  /*1ee70*/  LDC.64 R10, c[0x0][R20+0x218] ;  /* 0x00008600140a7b82 */ /* 0x000f300000000a00 */
[----:B------:R-:W5:Y:S08]  /*1ee80*/  LDC.64 R4, c[0x0][R20+0x228] ;  /* 0x00008a0014047b82 */ /* 0x000f700000000a00 */
[----:B------:R-:W3:Y:S08]  /*1ee90*/  @P1 LDC R14, c[0x0][0xcec] ;  /* 0x00033b00ff0e1b82 */ /* 0x000ef00000000800 */
[----:B------:R-:W5:Y:S08]  /*1eea0*/  LDC.64 R6, c[0x0][R20+0x210] ;  /* 0x0000840014067b82 */ /* 0x000f700000000a00 */
[----:B------:R-:W5:Y:S01]  /*1eeb0*/  @P1 LDC R27, c[0x0][0xcf0] ;  /* 0x00033c00ff1b1b82 */ /* 0x000f620000000800 */
[----:B---3--:R-:W-:-:S07]  /*1eec0*/  @P1 IMAD.HI.U32 R14, R31, R14, RZ ;  /* 0x0000000e1f0e1227 */ /* 0x008fce00078e00ff */
[----:B0-----:R-:W0:Y:S01]  /*1eed0*/  @!P0 LDC R8, c[0x0][0xc50] ;  /* 0x00031400ff088b82 */ /* 0x001e220000000800 */
[-C--:B-1----:R-:W-:Y:S02]  /*1eee0*/  IMAD R3, R3, R29.reuse, RZ ;  /* 0x0000001d03037224 */ /* 0x082fe400078e02ff */
[----:B------:R-:W-:-:S05]  /*1eef0*/  IMAD.WIDE.U32 R12, R2, R29, RZ ;  /* 0x0000001d020c7225 */ /* 0x000fca00078e00ff */
[----:B------:R-:W1:Y:S01]  /*1ef00*/  @!P0 LDC R9, c[0x0][0xc54] ;  /* 0x00031500ff098b82 */ /* 0x000e620000000800 */
[-C--:B----4-:R-:W-:Y:S02]  /*1ef10*/  IMAD R25, R11, R189.reuse, RZ ;  /* 0x000000bd0b197224 */ /* 0x090fe400078e02ff */
[----:B------:R-:W-:Y:S01]  /*1ef20*/  IMAD.WIDE.U32 R10, R10, R189, RZ ;  /* 0x000000bd0a0a7225 */ /* 0x000fe200078e00ff */
[----:B-----5:R-:W-:-:S03]  /*1ef30*/  @P1 SHF.R.U32.HI R21, RZ, R27, R14 ;  /* 0x0000001bff151219 */ /* 0x020fc6000001160e */
        /* <DEDUP_REMOVED lines=23> */
.L_x_3551:
[----:B------:R-:W-:Y:S05]  /*1f0b0*/  BSYNC B1 ;  /* 0x0000000000017941 */ /* 0x000fea0003800000 */
.L_x_3550:
[----:B------:R-:W-:Y:S05]  /*1f0c0*/  @P2 BRA `(.L_x_3546) ;  /* 0x0000000800ac2947 */ /* 0x000fea0003800000 */
[----:B0-----:R-:W0:Y:S01]  /*1f0d0*/  S2R R4, SR_TID.X ;  /* 0x0000000000047919 */ /* 0x001e220000002100 */
[----:B-1----:R-:W1:Y:S01]  /*1f0e0*/  LDC R9, c[0x0][0xce8] ;  /* 0x00033a00ff097b82 */ /* 0x002e620000000800 */
[----:B------:R-:W-:Y:S01]  /*1f0f0*/  ULDC.64 UR4, c[0x0][0xba0] ;  /* 0x0002e80000047ab9 */ /* 0x000fe20000000a00 */
[----:B------:R-:W-:Y:S01]  /*1f100*/  VIADD R38, R214, 0x40 ;  /* 0x00000040d6267836 */ /* 0x000fe20000000000 */
[----:B------:R-:W-:Y:S01]  /*1f110*/  BSSY B1, `(.L_x_3552) ;  /* 0x0000082000017945 */ /* 0x000fe20003800000 */
[----:B------:R-:W-:Y:S02]  /*1f120*/  IMAD R2, R24, UR4, RZ ;  /* 0x0000000418027c24 */ /* 0x000fe4000f8e02ff */
[----:B------:R-:W-:Y:S02]  /*1f130*/  VIADD R36, R214, 0x80 ;  /* 0x00000080d6247836 */ /* 0x000fe40000000000 */
[----:B------:R-:W2:Y:S01]  /*1f140*/  LDC R11, c[0x0][0xbc8] ;  /* 0x0002f200ff0b7b82 */ /* 0x000ea20000000800 */
[----:B------:R-:W-:-:S02]  /*1f150*/  IMAD R5, R15, UR5, R2 ;  /* 0x000000050f057c24 */ /* 0x000fc4000f8e0202 */
[----:B------:R-:W-:Y:S01]  /*1f160*/  IMAD.WIDE.U32 R2, R15, UR4, RZ ;  /* 0x000000040f027c25 */ /* 0x000fe2000f8e00ff */
[----:B------:R-:W-:-:S03]  /*1f170*/  ULDC.64 UR4, c[0x0][0xbe8] ;  /* 0x0002fa0000047ab9 */ /* 0x000fc60000000a00 */
[----:B------:R-:W-:Y:S02]  /*1f180*/  IMAD.IADD R3, R3, 0x1, R5 ;  /* 0x0000000103037824 */ /* 0x000fe400078e0205 */
[----:B------:R-:W-:Y:S02]  /*1f190*/  VIADD R34, R214, 0xc0 ;  /* 0x000000c0d6227836 */ /* 0x000fe40000000000 */
[----:B------:R-:W-:-:S04]  /*1f1a0*/  IMAD.WIDE.U32 R2, R189, UR4, R2 ;  /* 0x00000004bd027c25 */ /* 0x000fc8000f8e0002 */
[----:B------:R-:W-:Y:S01]  /*1f1b0*/  IMAD R3, R189, UR5, R3 ;  /* 0x00000005bd037c24 */ /* 0x000fe2000f8e0203 */
[----:B-1----:R-:W-:Y:S01]  /*1f1c0*/  ISETP.NE.AND P0, PT, R9, 0x1, PT ;  /* 0x000000010900780c */ /* 0x002fe20003f05270 */
[----:B------:R-:W-:Y:S01]  /*1f1d0*/  ULDC.64 UR4, c[0x0][0xbf0] ;  /* 0x0002fc0000047ab9 */ /* 0x000fe20000000a00 */
[----:B------:R-:W-:Y:S02]  /*1f1e0*/  VIADD R32, R214, 0x100 ;  /* 0x00000100d6207836 */ /* 0x000fe40000000000 */
[----:B------:R-:W-:-:S04]  /*1f1f0*/  IMAD.WIDE.U32 R2, R29, UR4, R2 ;  /* 0x000000041d027c25 */ /* 0x000fc8000f8e0002 */
[----:B0-----:R-:W-:Y:S01]  /*1f200*/  VIADD R4, R4, 0xffffff80 ;  /* 0xffffff8004047836 */ /* 0x001fe20000000000 */
[-C--:B--2---:R-:W-:Y:S01]  /*1f210*/  ISETP.GE.AND P1, PT, R38, R11.reuse, PT ;  /* 0x0000000b2600720c */ /* 0x084fe20003f26270 */
[C---:B------:R-:W-:Y:S01]  /*1f220*/  VIADD R30, R214.reuse, 0x140 ;  /* 0x00000140d61e7836 */ /* 0x040fe20000000000 */
[CC--:B------:R-:W-:Y:S01]  /*1f230*/  ISETP.GE.AND P2, PT, R214.reuse, R11.reuse, PT ;  /* 0x0000000bd600720c */ /* 0x0c0fe20003f46270 */
[C---:B------:R-:W-:Y:S01]  /*1f240*/  VIADD R27, R214.reuse, 0x180 ;  /* 0x00000180d61b7836 */ /* 0x040fe20000000000 */
[----:B------:R-:W-:Y:S01]  /*1f250*/  SHF.R.S32.HI R7, RZ, 0x1f, R4 ;  /* 0x0000001fff077819 */ /* 0x000fe20000011404 */
[----:B------:R-:W0:Y:S01]  /*1f260*/  @P0 LDC R13, c[0x0][0xcec] ;  /* 0x00033b00ff0d0b82 */ /* 0x000e220000000800 */
[----:B------:R-:W-:Y:S01]  /*1f270*/  SEL R8, RZ, 0xffffffff, P1 ;  /* 0xffffffffff087807 */ /* 0x000fe20000800000 */
[C---:B------:R-:W-:Y:S01]  /*1f280*/  VIADD R21, R214.reuse, 0x1c0 ;  /* 0x000001c0d6157836 */ /* 0x040fe20000000000 */
[----:B------:R-:W-:Y:S01]  /*1f290*/  LEA.HI R7, R7, R4, RZ, 0x3 ;  /* 0x0000000407077211 */ /* 0x000fe200078f18ff */
[----:B------:R-:W-:Y:S01]  /*1f2a0*/  VIADD R25, R214, 0x1c0 ;  /* 0x000001c0d6197836 */ /* 0x000fe20000000000 */
[----:B------:R-:W-:Y:S01]  /*1f2b0*/  ISETP.GE.AND P1, PT, R36, R11, PT ;  /* 0x0000000b2400720c */ /* 0x000fe20003f26270 */
[----:B------:R-:W-:Y:S01]  /*1f2c0*/  IMAD.SHL.U32 R8, R8, 0x2, RZ ;  /* 0x0000000208087824 */ /* 0x000fe200078e00ff */
[----:B------:R-:W-:Y:S01]  /*1f2d0*/  LOP3.LUT R5, R7, 0xfffffff8, RZ, 0xc0, !PT ;  /* 0xfffffff807057812 */ /* 0x000fe200078ec0ff */
[----:B------:R-:W1:Y:S01]  /*1f2e0*/  @P0 LDC R15, c[0x0][0xcf0] ;  /* 0x00033c00ff0f0b82 */ /* 0x000e620000000800 */
[----:B------:R-:W-:Y:S01]  /*1f2f0*/  SHF.R.S32.HI R20, RZ, 0x3, R7 ;  /* 0x00000003ff147819 */ /* 0x000fe20000011407 */
[----:B------:R-:W-:Y:S01]  /*1f300*/  VIADD R28, R214, 0x180 ;  /* 0x00000180d61c7836 */ /* 0x000fe20000000000 */
[----:B------:R-:W-:Y:S01]  /*1f310*/  SHF.R.S32.HI R25, RZ, 0x1f, R25 ;  /* 0x0000001fff197819 */ /* 0x000fe20000011419 */
[----:B------:R-:W-:-:S02]  /*1f320*/  IMAD.IADD R5, R4, 0x1, -R5 ;  /* 0x0000000104057824 */ /* 0x000fc400078e0a05 */
[----:B------:R-:W-:Y:S01]  /*1f330*/  IMAD R4, R26, UR4, RZ ;  /* 0x000000041a047c24 */ /* 0x000fe2000f8e02ff */
[----:B------:R-:W-:Y:S01]  /*1f340*/  SHF.R.S32.HI R28, RZ, 0x1f, R28 ;  /* 0x0000001fff1c7819 */ /* 0x000fe2000001141c */
[----:B------:R-:W-:Y:S02]  /*1f350*/  IMAD R6, R5, 0x20, R20 ;  /* 0x0000002005067824 */ /* 0x000fe400078e0214 */
[----:B------:R-:W-:Y:S01]  /*1f360*/  IMAD R7, R29, UR5, R4 ;  /* 0x000000051d077c24 */ /* 0x000fe2000f8e0204 */
[----:B------:R-:W-:Y:S01]  /*1f370*/  ULDC.64 UR4, c[0x0][0xbe0] ;  /* 0x0002f80000047ab9 */ /* 0x000fe20000000a00 */
[----:B------:R-:W-:Y:S02]  /*1f380*/  IMAD.IADD R6, R197, 0x1, R6 ;  /* 0x00000001c5067824 */ /* 0x000fe400078e0206 */
[----:B------:R-:W-:Y:S01]  /*1f390*/  IMAD.IADD R3, R3, 0x1, R7 ;  /* 0x0000000103037824 */ /* 0x000fe200078e0207 */
[----:B------:R-:W-:Y:S01]  /*1f3a0*/  SEL R7, RZ, 0x1, P2 ;  /* 0x00000001ff077807 */ /* 0x000fe20001000000 */
[----:B0-----:R-:W-:Y:S01]  /*1f3b0*/  @P0 IMAD.HI.U32 R4, R6, R13, RZ ;  /* 0x0000000d06040227 */ /* 0x001fe200078e00ff */
[----:B------:R-:W-:-:S03]  /*1f3c0*/  ISETP.GE.AND P2, PT, R21, R11, PT ;  /* 0x0000000b1500720c */ /* 0x000fc60003f46270 */
[----:B------:R-:W-:Y:S02]  /*1f3d0*/  IMAD.MOV.U32 R5, RZ, RZ, R6 ;  /* 0x000000ffff057224 */ /* 0x000fe400078e0006 */
[----:B------:R-:W-:Y:S01]  /*1f3e0*/  IMAD.IADD R20, R20, 0x1, R197 ;  /* 0x0000000114147824 */ /* 0x000fe200078e02c5 */
[----:B-1----:R-:W-:Y:S01]  /*1f3f0*/  @P0 SHF.R.U32.HI R5, RZ, R15, R4 ;  /* 0x0000000fff050219 */ /* 0x002fe20000011604 */
[----:B------:R-:W-:Y:S01]  /*1f400*/  IMAD R15, R0, R9, RZ ;  /* 0x00000009000f7224 */ /* 0x000fe200078e02ff */
[----:B------:R-:W-:Y:S01]  /*1f410*/  LOP3.LUT R4, R8, 0x2, R7, 0xe2, !PT ;  /* 0x0000000208047812 */ /* 0x000fe200078ee207 */
[----:B------:R-:W-:Y:S01]  /*1f420*/  VIADD R31, R214, 0x140 ;  /* 0x00000140d61f7836 */ /* 0x000fe20000000000 */
[----:B------:R-:W-:Y:S01]  /*1f430*/  SEL R8, RZ, 0xffffffff, P1 ;  /* 0xffffffffff087807 */ /* 0x000fe20000800000 */
[----:B------:R-:W-:Y:S01]  /*1f440*/  IMAD.MOV R7, RZ, RZ, -R5 ;  /* 0x000000ffff077224 */ /* 0x000fe200078e0a05 */
[----:B------:R-:W-:Y:S01]  /*1f450*/  ISETP.GE.AND P0, PT, R34, R11, PT ;  /* 0x0000000b2200720c */ /* 0x000fe20003f06270 */
[----:B------:R-:W-:Y:S01]  /*1f460*/  IMAD.WIDE.U32 R2, R5, UR4, R2 ;  /* 0x0000000405027c25 */ /* 0x000fe2000f8e0002 */
[----:B------:R-:W-:-:S02]  /*1f470*/  SHF.R.S32.HI R0, RZ, 0x1f, R5 ;  /* 0x0000001fff007819 */ /* 0x000fc40000011405 */
[----:B------:R-:W-:Y:S01]  /*1f480*/  ISETP.GE.AND P1, PT, R32, R11, PT ;  /* 0x0000000b2000720c */ /* 0x000fe20003f26270 */
[----:B------:R-:W-:Y:S01]  /*1f490*/  IMAD R7, R9, R7, R6 ;  /* 0x0000000709077224 */ /* 0x000fe200078e0206 */
[----:B------:R-:W-:Y:S01]  /*1f4a0*/  SEL R6, RZ, 0xffffffff, P0 ;  /* 0xffffffffff067807 */ /* 0x000fe20000000000 */
[----:B------:R-:W-:Y:S01]  /*1f4b0*/  IMAD.SHL.U32 R13, R8, 0x4, RZ ;  /* 0x00000004080d7824 */ /* 0x000fe200078e00ff */
[-C--:B------:R-:W-:Y:S01]  /*1f4c0*/  ISETP.GE.AND P0, PT, R30, R11.reuse, PT ;  /* 0x0000000b1e00720c */ /* 0x080fe20003f06270 */
[----:B------:R-:W-:Y:S01]  /*1f4d0*/  IMAD R0, R0, UR4, RZ ;  /* 0x0000000400007c24 */ /* 0x000fe2000f8e02ff */
[----:B------:R-:W-:Y:S01]  /*1f4e0*/  SHF.R.S32.HI R31, RZ, 0x1f, R31 ;  /* 0x0000001fff1f7819 */ /* 0x000fe2000001141f */
        /* <DEDUP_REMOVED lines=18> */
[----:B------:R-:W-:Y:S01]  /*1f610*/  ISETP.GE.AND P0, PT, R20, R15, PT ;  /* 0x0000000f1400720c */ /* 0x000fe20003f06270 */
[----:B------:R-:W-:Y:S01]  /*1f620*/  IMAD.IADD R3, R3, 0x1, R5 ;  /* 0x0000000103037824 */ /* 0x000fe200078e0205 */
[----:B------:R-:W-:Y:S01]  /*1f630*/  LEA R10, P1, R2, UR4, 0x1 ;  /* 0x00000004020a7c11 */ /* 0x000fe2000f8208ff */
[C---:B------:R-:W-:Y:S01]  /*1f640*/  VIADD R33, R214.reuse, 0x100 ;  /* 0x00000100d6217836 */ /* 0x040fe20000000000 */
[----:B------:R-:W-:Y:S01]  /*1f650*/  LOP3.LUT R4, R9, 0x20, R4, 0xe2, !PT ;  /* 0x0000002009047812 */ /* 0x000fe200078ee204 */
[----:B------:R-:W-:Y:S01]  /*1f660*/  VIADD R35, R214, 0xc0 ;  /* 0x000000c0d6237836 */ /* 0x000fe20000000000 */
[----:B------:R-:W-:Y:S01]  /*1f670*/  LEA.HI.X R12, R2, UR5, R3, 0x1, P1 ;  /* 0x00000005020c7c11 */ /* 0x000fe200088f0c03 */
[----:B------:R-:W-:Y:S01]  /*1f680*/  VIADD R37, R214, 0x80 ;  /* 0x00000080d6257836 */ /* 0x000fe20000000000 */
[----:B------:R-:W-:Y:S01]  /*1f690*/  LOP3.LUT R13, R4, R7, RZ, 0xfc, !PT ;  /* 0x00000007040d7212 */ /* 0x000fe200078efcff */
[----:B------:R-:W-:Y:S01]  /*1f6a0*/  VIADD R39, R214, 0x40 ;  /* 0x00000040d6277836 */ /* 0x000fe20000000000 */
[----:B------:R-:W-:Y:S01]  /*1f6b0*/  SEL R0, RZ, 0x80, P2 ;  /* 0x00000080ff007807 */ /* 0x000fe20001000000 */
[----:B------:R0:W1:Y:S01]  /*1f6c0*/  SHFL.IDX PT, R8, R10, RZ, 0x181f ;  /* 0x00181fff0a087589 */ /* 0x00006200000e0000 */
[----:B------:R-:W-:-:S02]  /*1f6d0*/  SHF.R.S32.HI R33, RZ, 0x1f, R33 ;  /* 0x0000001fff217819 */ /* 0x000fc40000011421 */
[----:B------:R-:W-:Y:S01]  /*1f6e0*/  LOP3.LUT R14, R13, R0, RZ, 0xfc, !PT ;  /* 0x000000000d0e7212 */ /* 0x000fe200078efcff */
[----:B------:R0:W2:Y:S01]  /*1f6f0*/  SHFL.IDX PT, R9, R12, RZ, 0x181f ;  /* 0x00181fff0c097589 */ /* 0x0000a200000e0000 */
[----:B------:R-:W-:Y:S02]  /*1f700*/  SHF.R.S32.HI R35, RZ, 0x1f, R35 ;  /* 0x0000001fff237819 */ /* 0x000fe40000011423 */
[----:B------:R-:W-:Y:S02]  /*1f710*/  SHF.R.S32.HI R37, RZ, 0x1f, R37 ;  /* 0x0000001fff257819 */ /* 0x000fe40000011425 */
[----:B------:R-:W-:Y:S01]  /*1f720*/  SHF.R.S32.HI R39, RZ, 0x1f, R39 ;  /* 0x0000001fff277819 */ /* 0x000fe20000011427 */
        /* <DEDUP_REMOVED lines=32> */
.L_x_3553:
[----:B------:R-:W-:Y:S05]  /*1f930*/  BSYNC B1 ;  /* 0x0000000000017941 */ /* 0x000fea0003800000 */
.L_x_3552:
[----:B------:R-:W-:Y:S01]  /*1f940*/  VIADD R0, R20, 0x20 ;  /* 0x0000002014007836 */ /* 0x000fe20000000000 */
[----:B--2-4-:R2:W4:Y:S04]  /*1f950*/  SHFL.IDX PT, R9, R12, 0x1, 0x181f ;  /* 0x00381f000c097f89 */ /* 0x01452800000e0000 */
        /* <DEDUP_REMOVED lines=9> */
[----:B-1--4-:R-:W-:Y:S02]  /*1f9f0*/  @!P6 IMAD.WIDE R4, R214, 0x2, R8 ;  /* 0x00000002d604e825 */ /* 0x012fe400078e0208 */
        /* <DEDUP_REMOVED lines=24> */
.L_x_3546:
[----:B------:R-:W-:Y:S05]  /*1fb80*/  BSYNC B0 ;  /* 0x0000000000007941 */ /* 0x000fea0003800000 */
.L_x_3539:
[----:B------:R-:W-:Y:S02]  /*1fb90*/  ULDC UR4, c[0x0][0xd3c] ;  /* 0x00034f0000047ab9 */ /* 0x000fe40000000800 */
[----:B---3--:R-:W-:-:S13]  /*1fba0*/  ISETP.GE.AND P0, PT, R83, UR4, PT ;  /* 0x0000000453007c0c */ /* 0x008fda000bf06270 */
[----:B------:R-:W-:Y:S05]  /*1fbb0*/  @!P0 BRA `(.L_x_3554) ;  /* 0xfffffe1c00908947 */ /* 0x000fea000383ffff */
[----:B------:R-:W-:Y:S05]  /*1fbc0*/  BRA `(.L_x_3334) ;  /* 0x0000009800047947 */ /* 0x000fea0003800000 */
.L_x_3332:
        /* <DEDUP_REMOVED lines=16> */
.L_x_3555:
        /* <DEDUP_REMOVED lines=43> */
.L_x_3559:
        /* <DEDUP_REMOVED lines=37> */
.L_x_3557:
        /* <DEDUP_REMOVED lines=13> */
.L_x_3560:
        /* <DEDUP_REMOVED lines=62> */
.L_x_3561:
        /* <DEDUP_REMOVED lines=61> */
.L_x_3562:
[----:B------:R-:W-:-:S05]  /*20a50*/  LOP3.LUT R25, RZ, R2, RZ, 0x33, !PT ;  /* 0x00000002ff197212 */ /* 0x000fca00078e33ff */
[----:B------:R-:W-:Y:S01]  /*20a60*/  IMAD.IADD R25, R6, 0x1, R25 ;  /* 0x0000000106197824 */ /* 0x000fe200078e0219 */
[----:B------:R-:W-:Y:S06]  /*20a70*/  BRA `(.L_x_3563) ;  /* 0x00000000000c7947 */ /* 0x000fec0003800000 */
.L_x_3558:
[----:B------:R-:W-:Y:S02]  /*20a80*/  IMAD.MOV.U32 R25, RZ, RZ, RZ ;  /* 0x000000ffff197224 */ /* 0x000fe400078e00ff */
[----:B------:R-:W-:Y:S02]  /*20a90*/  IMAD.U32 R24, RZ, RZ, UR6 ;  /* 0x00000006ff187e24 */ /* 0x000fe4000f8e00ff */
[----:B------:R-:W-:-:S07]  /*20aa0*/  IMAD.MOV.U32 R26, RZ, RZ, RZ ;  /* 0x000000ffff1a7224 */ /* 0x000fce00078e00ff */
.L_x_3563:
[----:B------:R-:W-:-:S13]  /*20ab0*/  ISETP.NE.AND P0, PT, R7, RZ, PT ;  /* 0x000000ff0700720c */ /* 0x000fda0003f05270 */
[----:B------:R-:W0:Y:S01]  /*20ac0*/  @!P0 S2R R3, SR_CgaCtaId ;  /* 0x0000000000038919 */ /* 0x000e220000008800 */
[----:B------:R-:W-:-:S04]  /*20ad0*/  @!P0 MOV R2, 0x400 ;  /* 0x0000040000028802 */ /* 0x000fc80000000f00 */
[----:B0-----:R-:W-:-:S05]  /*20ae0*/  @!P0 LEA R2, R3, R2, 0x18 ;  /* 0x0000000203028211 */ /* 0x001fca00078ec0ff */
[----:B------:R1:W-:Y:S01]  /*20af0*/  @!P0 STS.128 [R2+0x388d0], R24 ;  /* 0x0388d01802008388 */ /* 0x0003e20000000c00 */
[----:B------:R-:W-:Y:S06]  /*20b00*/  BAR.ARV 0x5, 0x180 ;  /* 0x0146000000007b1d */ /* 0x000fec0000002000 */
.L_x_3556:
        /* <DEDUP_REMOVED lines=37> */
.L_x_3697:
[----:B------:R-:W-:Y:S05]  /*20d60*/  YIELD ;  /* 0x0000000000007946 */ /* 0x000fea0003800000 */
[----:B------:R-:W-:Y:S01]  /*20d70*/  ULDC.64 UR4, c[0x0][0xb20] ;  /* 0x0002c80000047ab9 */ /* 0x000fe20000000a00 */
[----:B------:R-:W-:Y:S01]  /*20d80*/  IMAD.MOV.U32 R34, RZ, RZ, RZ ;  /* 0x000000ffff227224 */ /* 0x000fe200078e00ff */
[----:B------:R-:W-:Y:S01]  /*20d90*/  ISETP.NE.U32.AND P0, PT, RZ, UR4, PT ;  /* 0x00000004ff007c0c */ /* 0x000fe2000bf05070 */
[----:B0-----:R-:W0:Y:S01]  /*20da0*/  LDC.64 R4, c[0x0][0xaf8] ;  /* 0x0002be00ff047b82 */ /* 0x001e220000000a00 */
[----:B------:R-:W-:Y:S01]  /*20db0*/  IMAD.MOV.U32 R0, RZ, RZ, RZ ;  /* 0x000000ffff007224 */ /* 0x000fe200078e00ff */
[----:B------:R-:W-:Y:S01]  /*20dc0*/  ULDC.64 UR6, c[0x0][0xb08] ;  /* 0x0002c20000067ab9 */ /* 0x000fe20000000a00 */
[----:B------:R-:W-:Y:S01]  /*20dd0*/  ISETP.NE.AND.EX P0, PT, RZ, UR5, PT, P0 ;  /* 0x00000005ff007c0c */ /* 0x000fe2000bf05300 */
[----:B------:R-:W-:-:S12]  /*20de0*/  ULDC.64 UR4, c[0x0][0xb10] ;  /* 0x0002c40000047ab9 */ /* 0x000fd80000000a00 */
[----:B-1----:R-:W1:Y:S02]  /*20df0*/  @P0 LDC.64 R2, c[0x0][0xb20] ;  /* 0x0002c800ff020b82 */ /* 0x002e640000000a00 */
[----:B-1----:R-:W-:-:S05]  /*20e00*/  @P0 IMAD.WIDE R2, R27, 0x4, R2 ;  /* 0x000000041b020825 */ /* 0x002fca00078e0202 */
[----:B------:R1:W5:Y:S01]  /*20e10*/  @P0 LDG.E R34, desc[UR50][R2.64] ;  /* 0x0000003202220981 */ /* 0x000362000c1e1900 */
[----:B------:R-:W-:Y:S01]  /*20e20*/  ISETP.NE.U32.AND P0, PT, RZ, UR4, PT ;  /* 0x00000004ff007c0c */ /* 0x000fe2000bf05070 */
[----:B0-----:R-:W-:Y:S01]  /*20e30*/  IMAD.WIDE R4, R27, 0x4, R4 ;  /* 0x000000041b047825 */ /* 0x001fe200078e0204 */
[----:B------:R-:W-:Y:S02]  /*20e40*/  ISETP.NE.U32.AND P1, PT, RZ, UR6, PT ;  /* 0x00000006ff007c0c */ /* 0x000fe4000bf25070 */
[----:B------:R-:W-:Y:S01]  /*20e50*/  ISETP.NE.AND.EX P2, PT, RZ, UR5, PT, P0 ;  /* 0x00000005ff007c0c */ /* 0x000fe2000bf45300 */
[----:B------:R-:W-:Y:S01]  /*20e60*/  ULDC.64 UR4, c[0x0][0xaf8] ;  /* 0x0002be0000047ab9 */ /* 0x000fe20000000a00 */
[----:B------:R-:W-:Y:S01]  /*20e70*/  ISETP.NE.AND.EX P1, PT, RZ, UR7, PT, P1 ;  /* 0x00000007ff007c0c */ /* 0x000fe2000bf25310 */
[----:B--2---:R-:W-:Y:S01]  /*20e80*/  IMAD.MOV.U32 R6, RZ, RZ, RZ ;  /* 0x000000ffff067224 */ /* 0x004fe200078e00ff */
[----:B------:R-:W-:Y:S01]  /*20e90*/  ISETP.NE.U32.AND P0, PT, RZ, UR4, PT ;  /* 0x00000004ff007c0c */ /* 0x000fe2000bf05070 */
[----:B-1----:R-:W0:Y:S03]  /*20ea0*/  LDC.64 R2, c[0x0][0xb08] ;  /* 0x0002c200ff027b82 */ /* 0x002e260000000a00 */
[----:B------:R-:W-:-:S05]  /*20eb0*/  ISETP.NE.AND.EX P0, PT, RZ, UR5, PT, P0 ;  /* 0x00000005ff007c0c */ /* 0x000fca000bf05300 */
[----:B------:R-:W1:Y:S08]  /*20ec0*/  @P2 LDC.64 R8, c[0x0][0xb10] ;  /* 0x0002c400ff082b82 */ /* 0x000e700000000a00 */
[----:B------:R-:W2:Y:S01]  /*20ed0*/  @P0 LDG.E R0, desc[UR50][R4.64] ;  /* 0x0000003204000981 */ /* 0x000ea2000c1e1900 */
[----:B------:R-:W-:Y:S01]  /*20ee0*/  ULDC UR4, c[0x0][0x288] ;  /* 0x0000a20000047ab9 */ /* 0x000fe20000000800 */
[----:B0-----:R-:W-:-:S05]  /*20ef0*/  IMAD.WIDE R2, R27, 0x4, R2 ;  /* 0x000000041b027825 */ /* 0x001fca00078e0202 */
[----:B------:R0:W5:Y:S01]  /*20f00*/  @P1 LDG.E R6, desc[UR50][R2.64] ;  /* 0x0000003202061981 */ /* 0x000162000c1e1900 */
[----:B-1----:R-:W-:-:S03]  /*20f10*/  @P2 IMAD.WIDE R8, R27, 0x4, R8 ;  /* 0x000000041b082825 */ /* 0x002fc600078e0208 */
[----:B--2---:R1:W-:Y:S02]  /*20f20*/  STL [R1+0x8], R0 ;  /* 0x0000080001007387 */ /* 0x0043e40000100800 */
[----:B-1----:R-:W-:Y:S01]  /*20f30*/  IMAD.U32 R0, RZ, RZ, UR4 ;  /* 0x00000004ff007e24 */ /* 0x002fe2000f8e00ff */
[----:B------:R-:W-:-:S05]  /*20f40*/  ULDC.64 UR4, c[0x0][0x418] ;  /* 0x0001060000047ab9 */ /* 0x000fca0000000a00 */
[----:B------:R-:W2:Y:S01]  /*20f50*/  @P2 LDG.E R0, desc[UR50][R8.64] ;  /* 0x0000003208002981 */ /* 0x000ea2000c1e1900 */
[----:B------:R-:W-:-:S03]  /*20f60*/  UISETP.NE.U32.AND UP0, UPT, UR4, URZ, UPT ;  /* 0x0000003f0400728c */ /* 0x000fc6000bf05070 */
[----:B------:R-:W-:Y:S01]  /*20f70*/  ULDC UR4, c[0x0][0x424] ;  /* 0x0001090000047ab9 */ /* 0x000fe20000000800 */
[----:B------:R-:W-:-:S03]  /*20f80*/  UISETP.NE.AND.EX UP0, UPT, UR5, URZ, UPT, UP0 ;  /* 0x0000003f0500728c */ /* 0x000fc6000bf05300 */
[----:B------:R-:W-:Y:S01]  /*20f90*/  ULDC UR5, c[0x0][0x2f0] ;  /* 0x0000bc0000057ab9 */ /* 0x000fe20000000800 */
[----:B------:R-:W-:-:S04]  /*20fa0*/  USEL UR4, UR4, 0x1, UP0 ;  /* 0x0000000104047887 */ /* 0x000fc80008000000 */
[----:B------:R-:W-:-:S03]  /*20fb0*/  UIMAD UR4, UR4, UR5, URZ ;  /* 0x00000005040472a4 */ /* 0x000fc6000f8e023f */
[----:B------:R-:W-:Y:S02]  /*20fc0*/  ULDC UR5, c[0x0][0x348] ;  /* 0x0000d20000057ab9 */ /* 0x000fe40000000800 */
[----:B------:R-:W-:Y:S02]  /*20fd0*/  IMAD.U32 R7, RZ, RZ, UR5 ;  /* 0x00000005ff077e24 */ /* 0x000fe4000f8e00ff */
[----:B------:R-:W-:Y:S01]  /*20fe0*/  IMAD.U32 R10, RZ, RZ, UR4 ;  /* 0x00000004ff0a7e24 */ /* 0x000fe2000f8e00ff */
[----:B--2---:R0:W-:Y:S01]  /*20ff0*/  STL [R1], R0 ;  /* 0x0000000001007387 */ /* 0x0041e20000100800 */
[----:B------:R-:W-:Y:S01]  /*21000*/  IMAD.MOV.U32 R12, RZ, RZ, R0 ;  /* 0x000000ffff0c7224 */ /* 0x000fe200078e0000 */
[----:B---3--:R-:W-:Y:S06]  /*21010*/  @P2 BRA `(.L_x_3565) ;  /* 0x0000000000142947 */ /* 0x008fec0003800000 */
[----:B------:R-:W-:Y:S05]  /*21020*/  @!P0 BRA `(.L_x_3565) ;  /* 0x0000000000108947 */ /* 0x000fea0003800000 */
[----:B------:R-:W2:Y:S04]  /*21030*/  LDG.E R9, desc[UR50][R4.64] ;  /* 0x0000003204097981 */ /* 0x000ea8000c1e1900 */
[----:B0-----:R-:W2:Y:S02]  /*21040*/  LDG.E R0, desc[UR50][R4.64+0x4] ;  /* 0x0000043204007981 */ /* 0x001ea4000c1e1900 */
[----:B--2---:R-:W-:-:S05]  /*21050*/  IMAD.IADD R12, R0, 0x1, -R9 ;  /* 0x00000001000c7824 */ /* 0x004fca00078e0a09 */
[----:B------:R1:W-:Y:S02]  /*21060*/  STL [R1], R12 ;  /* 0x0000000c01007387 */ /* 0x0003e40000100800 */
.L_x_3565:
[----:B------:R-:W-:Y:S01]  /*21070*/  ULDC.64 UR4, c[0x0][0xb18] ;  /* 0x0002c60000047ab9 */ /* 0x000fe20000000a00 */
[C---:B0-----:R-:W-:Y:S02]  /*21080*/  LOP3.LUT R0, R26.reuse, 0xff000000, RZ, 0xc0, !PT ;  /* 0xff0000001a007812 */ /* 0x041fe400078ec0ff */
[----:B------:R-:W-:Y:S02]  /*21090*/  ISETP.NE.U32.AND P0, PT, RZ, UR4, PT ;  /* 0x00000004ff007c0c */ /* 0x000fe4000bf05070 */
[----:B------:R-:W-:Y:S02]  /*210a0*/  SHF.R.U32.HI R5, RZ, 0x8, R0 ;  /* 0x00000008ff057819 */ /* 0x000fe40000011600 */
[----:B------:R-:W-:Y:S02]  /*210b0*/  ISETP.NE.AND.EX P0, PT, RZ, UR5, PT, P0 ;  /* 0x00000005ff007c0c */ /* 0x000fe4000bf05300 */
[C---:B------:R-:W-:Y:S02]  /*210c0*/  LOP3.LUT R0, R26.reuse, 0xff0000, RZ, 0xc0, !PT ;  /* 0x00ff00001a007812 */ /* 0x040fe400078ec0ff */
[----:B------:R-:W-:-:S02]  /*210d0*/  LOP3.LUT R17, R26, 0xffff, RZ, 0xc0, !PT ;  /* 0x0000ffff1a117812 */ /* 0x000fc400078ec0ff */
[----:B------:R-:W-:-:S07]  /*210e0*/  LEA.HI R0, R0, R5, RZ, 0x10 ;  /* 0x0000000500007211 */ /* 0x000fce00078f80ff */
[----:B------:R-:W-:Y:S05]  /*210f0*/  @!P0 BRA `(.L_x_3566) ;  /* 0x0000000000108947 */ /* 0x000fea0003800000 */
[----:B------:R-:W0:Y:S02]  /*21100*/  LDC.64 R4, c[0x0][0xb18] ;  /* 0x0002c600ff047b82 */ /* 0x000e240000000a00 */
[----:B0-----:R-:W-:-:S05]  /*21110*/  IMAD.WIDE R4, R27, 0x4, R4 ;  /* 0x000000041b047825 */ /* 0x001fca00078e0204 */
[----:B------:R0:W5:Y:S01]  /*21120*/  LDG.E R10, desc[UR50][R4.64] ;  /* 0x00000032040a7981 */ /* 0x000162000c1e1900 */
[----:B------:R-:W-:Y:S05]  /*21130*/  BRA `(.L_x_3567) ;  /* 0x0000000000247947 */ /* 0x000fea0003800000 */
.L_x_3566:
        /* <DEDUP_REMOVED lines=9> */
.L_x_3567:
[----:B0-----:R-:W2:Y:S01]  /*211d0*/  @P1 LDG.E R4, desc[UR50][R2.64] ;  /* 0x0000003202041981 */ /* 0x001ea2000c1e1900 */
[----:B------:R-:W0:Y:S03]  /*211e0*/  LDC R5, c[0x0][0x448] ;  /* 0x00011200ff057b82 */ /* 0x000e260000000800 */
[----:B------:R-:W2:Y:S01]  /*211f0*/  @P1 LDG.E R9, desc[UR50][R2.64+0x4] ;  /* 0x0000043202091981 */ /* 0x000ea2000c1e1900 */
[----:B-----5:R-:W-:Y:S02]  /*21200*/  IMAD.IADD R10, R10, 0x1, -R34 ;  /* 0x000000010a0a7824 */ /* 0x020fe400078e0a22 */
[----:B------:R-:W-:Y:S01]  /*21210*/  IMAD.SHL.U32 R32, R25, 0x40, RZ ;  /* 0x0000004019207824 */ /* 0x000fe200078e00ff */
[----:B0-----:R-:W-:-:S13]  /*21220*/  ISETP.NE.AND P2, PT, R5, 0x1, PT ;  /* 0x000000010500780c */ /* 0x001fda0003f45270 */
[----:B------:R-:W0:Y:S08]  /*21230*/  @P2 LDC R8, c[0x0][0x44c] ;  /* 0x00011300ff082b82 */ /* 0x000e300000000800 */
[----:B------:R-:W3:Y:S01]  /*21240*/  @P2 LDC R5, c[0x0][0x450] ;  /* 0x00011400ff052b82 */ /* 0x000ee20000000800 */
[----:B--2---:R-:W-:Y:S02]  /*21250*/  @P1 IMAD.IADD R7, R9, 0x1, -R4 ;  /* 0x0000000109071824 */ /* 0x004fe400078e0a04 */
[----:B------:R-:W-:-:S02]  /*21260*/  VIADD R9, R32, 0x3f ;  /* 0x0000003f20097836 */ /* 0x000fc40000000000 */
[----:B------:R-:W-:Y:S02]  /*21270*/  IMAD.IADD R26, R10, 0x1, R7 ;  /* 0x000000010a1a7824 */ /* 0x000fe400078e0207 */
[----:B0-----:R-:W-:-:S04]  /*21280*/  @P2 IMAD.HI.U32 R8, R9, R8, RZ ;  /* 0x0000000809082227 */ /* 0x001fc800078e00ff */
[C---:B------:R-:W-:Y:S01]  /*21290*/  VIADD R20, R26.reuse, 0x3f ;  /* 0x0000003f1a147836 */ /* 0x040fe20000000000 */
[----:B---3--:R-:W-:Y:S02]  /*212a0*/  @P2 SHF.R.U32.HI R9, RZ, R5, R8 ;  /* 0x00000005ff092219 */ /* 0x008fe40000011608 */
[----:B------:R-:W-:Y:S02]  /*212b0*/  IADD3 R8, R26, 0x1, -R12 ;  /* 0x000000011a087810 */ /* 0x000fe40007ffe80c */
[----:B------:R-:W-:-:S03]  /*212c0*/  SHF.R.S32.HI R3, RZ, 0x1f, R20 ;  /* 0x0000001fff037819 */ /* 0x000fc60000011414 */
[----:B------:R-:W-:Y:S01]  /*212d0*/  IMAD.IADD R9, R8, 0x1, R9 ;  /* 0x0000000108097824 */ /* 0x000fe200078e0209 */
        /* <DEDUP_REMOVED lines=17> */
.L_x_3570:
[----:B------:R-:W-:-:S13]  /*213f0*/  ISETP.NE.AND P0, PT, R3, 0x1, PT ;  /* 0x000000010300780c */ /* 0x000fda0003f05270 */
[----:B------:R-:W0:Y:S02]  /*21400*/  @P0 LDC.64 R4, c[0x0][0xae0] ;  /* 0x0002b800ff040b82 */ /* 0x000e240000000a00 */
[----:B0-----:R-:W-:-:S05]  /*21410*/  @P0 IMAD.HI.U32 R4, R11, R4, RZ ;  /* 0x000000040b040227 */ /* 0x001fca00078e00ff */
[----:B------:R-:W-:-:S07]  /*21420*/  @P0 SHF.R.U32.HI R11, RZ, R5, R4 ;  /* 0x00000005ff0b0219 */ /* 0x000fce0000011604 */
.L_x_3571:
[----:B------:R-:W-:Y:S05]  /*21430*/  BSYNC B0 ;  /* 0x0000000000007941 */ /* 0x000fea0003800000 */
.L_x_3569:
[----:B------:R-:W-:-:S05]  /*21440*/  IMAD R11, R11, R3, R3 ;  /* 0x000000030b0b7224 */ /* 0x000fca00078e0203 */
[----:B------:R-:W-:-:S07]  /*21450*/  VIMNMX R2, R2, R11, PT ;  /* 0x0000000b02027248 */ /* 0x000fce0003fe0100 */
.L_x_3568:
        /* <DEDUP_REMOVED lines=9> */
[----:B-1----:R-:W-:Y:S01]  /*214f0*/  IMAD.IADD R12, R9, 0x1, R4 ;  /* 0x00000001090c7824 */ /* 0x002fe200078e0204 */
        /* <DEDUP_REMOVED lines=15> */
.L_x_3574:
[----:B------:R-:W-:-:S13]  /*215f0*/  ISETP.NE.AND P0, PT, R3, 0x1, PT ;  /* 0x000000010300780c */ /* 0x000fda0003f05270 */
[----:B------:R-:W0:Y:S02]  /*21600*/  @P0 LDC.64 R4, c[0x0][0xae0] ;  /* 0x0002b800ff040b82 */ /* 0x000e240000000a00 */
[----:B0-----:R-:W-:-:S05]  /*21610*/  @P0 IMAD.HI.U32 R4, R12, R4, RZ ;  /* 0x000000040c040227 */ /* 0x001fca00078e00ff */
[----:B------:R-:W-:-:S07]  /*21620*/  @P0 SHF.R.U32.HI R12, RZ, R5, R4 ;  /* 0x00000005ff0c0219 */ /* 0x000fce0000011604 */
.L_x_3575:
[----:B------:R-:W-:Y:S05]  /*21630*/  BSYNC B0 ;  /* 0x0000000000007941 */ /* 0x000fea0003800000 */
.L_x_3573:
[----:B------:R-:W-:-:S05]  /*21640*/  IMAD R3, R12, R3, RZ ;  /* 0x000000030c037224 */ /* 0x000fca00078e02ff */
[----:B------:R-:W-:-:S07]  /*21650*/  VIMNMX R2, R2, R3, !PT ;  /* 0x0000000302027248 */ /* 0x000fce0007fe0100 */
.L_x_3572:
        /* <DEDUP_REMOVED lines=13> */
[----:B------:R-:W-:Y:S02]  /*21730*/  IABS R13, R5 ;  /* 0x00000005000d7213 */ /* 0x000fe40000000000 */
        /* <DEDUP_REMOVED lines=25> */
.L_x_3577:
[----:B------:R-:W-:Y:S05]  /*218d0*/  BSYNC B0 ;  /* 0x0000000000007941 */ /* 0x000fea0003800000 */
.L_x_3576:
        /* <DEDUP_REMOVED lines=8> */
[----:B------:R-:W-:-:S13]  /*21960*/  ISETP.GT.AND P0, PT, R11, R4, PT ;  /* 0x000000040b00720c */ /* 0x000fda0003f04270 */
        /* <DEDUP_REMOVED lines=15> */
.L_x_3752:
[----:B-1----:R-:W-:Y:S02]  /*21a60*/  ISETP.NE.AND P0, PT, R14, RZ, PT ;  /* 0x000000ff0e00720c */ /* 0x002fe40003f05270 */
[----:B------:R-:W-:-:S11]  /*21a70*/  PLOP3.LUT P6, PT, PT, PT, PT, 0x8, 0x0 ;  /* 0x000000000000781c */ /* 0x000fd60003fce170 */
[----:B------:R-:W-:Y:S05]  /*21a80*/  @P0 BRA `(.L_x_3581) ;  /* 0x00000000000c0947 */ /* 0x000fea0003800000 */
[----:B------:R-:W-:-:S03]  /*21a90*/  UMOV UR4, 0xffffffff ;  /* 0xffffffff00047882 */ /* 0x000fc60000000000 */
[----:B------:R-:W-:Y:S05]  /*21aa0*/  BRA.DIV UR4, `(.L_x_3582) ;  /* 0x0000008a04d87947 */ /* 0x000fea000b800000 */
[----:B------:R-:W-:-:S13]  /*21ab0*/  ELECT P6, URZ, PT ;  /* 0x00000000003f782f */ /* 0x000fda00038c0000 */
.L_x_3581:
        /* <DEDUP_REMOVED lines=9> */
.L_x_3755:
[----:B------:R-:W-:Y:S05]  /*21b50*/  BSYNC B1 ;  /* 0x0000000000017941 */ /* 0x000fea0003800000 */
.L_x_3583:
        /* <DEDUP_REMOVED lines=10> */
.L_x_3756:
[----:B------:R-:W-:Y:S05]  /*21c00*/  BSYNC B2 ;  /* 0x0000000000027941 */ /* 0x000fea0003800000 */
.L_x_3587:
        /* <DEDUP_REMOVED lines=9> */
.L_x_3590:
[----:B------:R-:W-:Y:S05]  /*21ca0*/  BSYNC B2 ;  /* 0x0000000000027941 */ /* 0x000fea0003800000 */
.L_x_3589:
        /* <DEDUP_REMOVED lines=12> */
.L_x_3591:
        /* <DEDUP_REMOVED lines=13> */
.L_x_3757:
[----:B------:R-:W-:Y:S05]  /*21e40*/  BSYNC B2 ;  /* 0x0000000000027941 */ /* 0x000fea0003800000 */
.L_x_3592:
        /* <DEDUP_REMOVED lines=11> */
.L_x_3595:
[----:B------:R-:W-:Y:S05]  /*21f00*/  BSYNC B2 ;  /* 0x0000000000027941 */ /* 0x000fea0003800000 */
.L_x_3594:
        /* <DEDUP_REMOVED lines=9> */
.L_x_3596:
        /* <DEDUP_REMOVED lines=15> */
.L_x_3597:
        /* <DEDUP_REMOVED lines=15> */
.L_x_3598:
        /* <DEDUP_REMOVED lines=15> */
.L_x_3599:
        /* <DEDUP_REMOVED lines=15> */
.L_x_3600:
        /* <DEDUP_REMOVED lines=15> */
.L_x_3601:
        /* <DEDUP_REMOVED lines=15> */
.L_x_3602:
        /* <DEDUP_REMOVED lines=15> */
.L_x_3603:
        /* <DEDUP_REMOVED lines=10> */
.L_x_3586:
[----:B------:R-:W-:Y:S05]  /*226d0*/  BSYNC B1 ;  /* 0x0000000000017941 */ /* 0x000fea0003800000 */
.L_x_3585:
        /* <DEDUP_REMOVED lines=9> */
.L_x_3623:
        /* <DEDUP_REMOVED lines=11> */
.L_x_3758:
[----:B------:R-:W-:Y:S05]  /*22820*/  BSYNC B2 ;  /* 0x0000000000027941 */ /* 0x000fea0003800000 */
.L_x_3606:
        /* <DEDUP_REMOVED lines=9> */
.L_x_3609:
[----:B------:R-:W-:Y:S05]  /*228c0*/  BSYNC B2 ;  /* 0x0000000000027941 */ /* 0x000fea0003800000 */
.L_x_3608:
        /* <DEDUP_REMOVED lines=11> */
.L_x_3610:
        /* <DEDUP_REMOVED lines=13> */
.L_x_3759:
[----:B------:R-:W-:Y:S05]  /*22a50*/  BSYNC B2 ;  /* 0x0000000000027941 */ /* 0x000fea0003800000 */
.L_x_3611:
        /* <DEDUP_REMOVED lines=11> */
.L_x_3614:
[----:B------:R-:W-:Y:S05]  /*22b10*/  BSYNC B2 ;  /* 0x0000000000027941 */ /* 0x000fea0003800000 */
.L_x_3613:
        /* <DEDUP_REMOVED lines=9> */
.L_x_3615:
        /* <DEDUP_REMOVED lines=15> */
.L_x_3616:
        /* <DEDUP_REMOVED lines=15> */
.L_x_3617:
        /* <DEDUP_REMOVED lines=15> */
.L_x_3618:
        /* <DEDUP_REMOVED lines=15> */
.L_x_3619:
        /* <DEDUP_REMOVED lines=15> */
.L_x_3620:
        /* <DEDUP_REMOVED lines=15> */
.L_x_3621:
        /* <DEDUP_REMOVED lines=15> */
.L_x_3622:
        /* <DEDUP_REMOVED lines=10> */
.L_x_3605:
[----:B------:R-:W-:Y:S05]  /*232e0*/  BSYNC B1 ;  /* 0x0000000000017941 */ /* 0x000fea0003800000 */
.L_x_3604:
        /* <DEDUP_REMOVED lines=8> */
.L_x_3579:
[----:B------:R-:W-:Y:S05]  /*23370*/  BSYNC B0 ;  /* 0x0000000000007941 */ /* 0x000fea0003800000 */
.L_x_3578:
[----:B------:R-:W1:Y:S01]  /*23380*/  LDC R2, c[0x0][0x448] ;  /* 0x00011200ff027b82 */ /* 0x000e620000000800 */
[----:B0-----:R-:W-:Y:S01]  /*23390*/  VIADD R3, R32, 0x3f ;  /* 0x0000003f20037836 */ /* 0x001fe20000000000 */
[----:B------:R-:W-:Y:S06]  /*233a0*/  @!P0 WARPSYNC.ALL ;  /* 0x0000000000008948 */ /* 0x000fec0003800000 */
[----:B------:R-:W-:Y:S01]  /*233b0*/  @!P0 BAR.SYNC.DEFER_BLOCKING 0xc, 0x180 ;  /* 0x0306000000008b1d */ /* 0x000fe20000010000 */
[----:B-1----:R-:W-:-:S13]  /*233c0*/  ISETP.NE.AND P1, PT, R2, 0x1, PT ;  /* 0x000000010200780c */ /* 0x002fda0003f25270 */
[----:B------:R-:W0:Y:S08]  /*233d0*/  @P1 LDC R4, c[0x0][0x44c] ;  /* 0x00011300ff041b82 */ /* 0x000e300000000800 */
[----:B------:R-:W1:Y:S01]  /*233e0*/  @P1 LDC R2, c[0x0][0x450] ;  /* 0x00011400ff021b82 */ /* 0x000e620000000800 */
[----:B0-----:R-:W-:-:S05]  /*233f0*/  @P1 IMAD.HI.U32 R4, R3, R4, RZ ;  /* 0x0000000403041227 */ /* 0x001fca00078e00ff */
[----:B-1----:R-:W-:-:S05]  /*23400*/  @P1 SHF.R.U32.HI R3, RZ, R2, R4 ;  /* 0x00000002ff031219 */ /* 0x002fca0000011604 */
        /* <DEDUP_REMOVED lines=16> */
.L_x_3626:
[----:B------:R-:W-:-:S13]  /*23510*/  ISETP.NE.AND P0, PT, R3, 0x1, PT ;  /* 0x000000010300780c */ /* 0x000fda0003f05270 */
[----:B------:R-:W0:Y:S02]  /*23520*/  @P0 LDC.64 R4, c[0x0][0xae0] ;  /* 0x0002b800ff040b82 */ /* 0x000e240000000a00 */
[----:B0-----:R-:W-:-:S05]  /*23530*/  @P0 IMAD.HI.U32 R4, R6, R4, RZ ;  /* 0x0000000406040227 */ /* 0x001fca00078e00ff */
[----:B------:R-:W-:-:S07]  /*23540*/  @P0 SHF.R.U32.HI R6, RZ, R5, R4 ;  /* 0x00000005ff060219 */ /* 0x000fce0000011604 */
.L_x_3627:
[----:B------:R-:W-:Y:S05]  /*23550*/  BSYNC B0 ;  /* 0x0000000000007941 */ /* 0x000fea0003800000 */
.L_x_3625:
[----:B------:R-:W-:-:S05]  /*23560*/  IMAD R5, R6, R3, R3 ;  /* 0x0000000306057224 */ /* 0x000fca00078e0203 */
[----:B------:R-:W-:-:S07]  /*23570*/  VIMNMX R2, R2, R5, PT ;  /* 0x0000000502027248 */ /* 0x000fce0003fe0100 */
.L_x_3624:
[----:B------:R-:W-:Y:S01]  /*23580*/  VIADD R2, R2, 0x3f ;  /* 0x0000003f02027836 */ /* 0x000fe20000000000 */
[----:B------:R-:W-:-:S04]  /*23590*/  ULDC UR4, c[0x0][0xad4] ;  /* 0x0002b50000047ab9 */ /* 0x000fc80000000800 */
[----:B------:R-:W-:-:S04]  /*235a0*/  SHF.R.S32.HI R5, RZ, 0x1f, R2 ;  /* 0x0000001fff057819 */ /* 0x000fc80000011402 */
[----:B------:R-:W-:Y:S02]  /*235b0*/  LEA.HI R5, R5, R2, RZ, 0x6 ;  /* 0x0000000205057211 */ /* 0x000fe400078f30ff */
[----:B------:R-:W0:Y:S02]  /*235c0*/  @P1 LDC R2, c[0x0][0x450] ;  /* 0x00011400ff021b82 */ /* 0x000e240000000800 */
[----:B------:R-:W-:-:S04]  /*235d0*/  SHF.R.S32.HI R5, RZ, 0x6, R5 ;  /* 0x00000006ff057819 */ /* 0x000fc80000011405 */
[----:B------:R-:W-:Y:S02]  /*235e0*/  VIMNMX R20, R20, R5, PT ;  /* 0x0000000514147248 */ /* 0x000fe40003fe0100 */
[----:B------:R-:W1:Y:S02]  /*235f0*/  @P1 LDC R5, c[0x0][0x44c] ;  /* 0x00011300ff051b82 */ /* 0x000e640000000800 */
[----:B-1----:R-:W-:-:S04]  /*23600*/  @P1 IMAD.HI.U32 R4, R32, R5, RZ ;  /* 0x0000000520041227 */ /* 0x002fc800078e00ff */
[----:B------:R-:W-:Y:S01]  /*23610*/  IMAD.MOV.U32 R5, RZ, RZ, R32 ;  /* 0x000000ffff057224 */ /* 0x000fe200078e0020 */
        /* <DEDUP_REMOVED lines=14> */
.L_x_3630:
[----:B------:R-:W-:-:S13]  /*23700*/  ISETP.NE.AND P0, PT, R3, 0x1, PT ;  /* 0x000000010300780c */ /* 0x000fda0003f05270 */
[----:B------:R-:W0:Y:S02]  /*23710*/  @P0 LDC.64 R4, c[0x0][0xae0] ;  /* 0x0002b800ff040b82 */ /* 0x000e240000000a00 */
[----:B0-----:R-:W-:-:S05]  /*23720*/  @P0 IMAD.HI.U32 R4, R6, R4, RZ ;  /* 0x0000000406040227 */ /* 0x001fca00078e00ff */
[----:B------:R-:W-:-:S07]  /*23730*/  @P0 SHF.R.U32.HI R6, RZ, R5, R4 ;  /* 0x00000005ff060219 */ /* 0x000fce0000011604 */
.L_x_3631:
[----:B------:R-:W-:Y:S05]  /*23740*/  BSYNC B0 ;  /* 0x0000000000007941 */ /* 0x000fea0003800000 */
.L_x_3629:
[----:B------:R-:W-:-:S05]  /*23750*/  IMAD R3, R6, R3, RZ ;  /* 0x0000000306037224 */ /* 0x000fca00078e02ff */
[----:B------:R-:W-:-:S07]  /*23760*/  VIMNMX R2, R2, R3, !PT ;  /* 0x0000000302027248 */ /* 0x000fce0007fe0100 */
.L_x_3628:
[----:B------:R-:W-:Y:S01]  /*23770*/  ISETP.NE.AND P1, PT, R0, RZ, PT ;  /* 0x000000ff0000720c */ /* 0x000fe20003f25270 */
[----:B------:R-:W-:Y:S01]  /*23780*/  BSSY B0, `(.L_x_3632) ;  /* 0x0000024000007945 */ /* 0x000fe20003800000 */
[----:B------:R-:W-:-:S04]  /*23790*/  SHF.R.S32.HI R3, RZ, 0x1f, R2 ;  /* 0x0000001fff037819 */ /* 0x000fc80000011402 */
[----:B------:R-:W-:Y:S01]  /*237a0*/  LEA.HI R3, R3, R2, RZ, 0x6 ;  /* 0x0000000203037211 */ /* 0x000fe200078f30ff */
[----:B------:R-:W-:-:S03]  /*237b0*/  IMAD.MOV.U32 R2, RZ, RZ, RZ ;  /* 0x000000ffff027224 */ /* 0x000fc600078e00ff */
[----:B------:R-:W-:-:S03]  /*237c0*/  SHF.R.S32.HI R3, RZ, 0x6, R3 ;  /* 0x00000006ff037819 */ /* 0x000fc60000011403 */
        /* <DEDUP_REMOVED lines=31> */
.L_x_3633:
[----:B------:R-:W-:Y:S05]  /*239c0*/  BSYNC B0 ;  /* 0x0000000000007941 */ /* 0x000fea0003800000 */
.L_x_3632:
[-C--:B------:R-:W-:Y:S01]  /*239d0*/  IMAD R33, R33, R2.reuse, R4 ;  /* 0x0000000221217224 */ /* 0x080fe200078e0204 */
[----:B------:R-:W-:Y:S04]  /*239e0*/  BSSY B7, `(.L_x_3634) ;  /* 0x0000464000077945 */ /* 0x000fe80003800000 */
[----:B------:R-:W-:-:S04]  /*239f0*/  VIADDMNMX R31, R33, R2, R20, PT ;  /* 0x00000002211f7246 */ /* 0x000fc80003800114 */
[----:B------:R-:W-:Y:S01]  /*23a00*/  ISETP.GT.AND P0, PT, R31, R33, PT ;  /* 0x000000211f00720c */ /* 0x000fe20003f04270 */
[----:B------:R1:W-:-:S12]  /*23a10*/  STL [R1+0x24], R31 ;  /* 0x0000241f01007387 */ /* 0x0003d80000100800 */
[----:B-1----:R-:W-:Y:S05]  /*23a20*/  @P0 BRA `(.L_x_3635) ;  /* 0x0000000000440947 */ /* 0x002fea0003800000 */
[----:B0-----:R-:W0:Y:S02]  /*23a30*/  S2R R0, SR_TID.X ;  /* 0x0000000000007919 */ /* 0x001e240000002100 */
        /* <DEDUP_REMOVED lines=16> */
.L_x_3635:
[----:B0-----:R-:W-:Y:S01]  /*23b40*/  VIADD R0, R18, 0x22400 ;  /* 0x0002240012007836 */ /* 0x001fe20000000000 */
        /* <DEDUP_REMOVED lines=19> */
.L_x_3638:
[----:B------:R-:W-:Y:S05]  /*23c80*/  BSYNC B6 ;  /* 0x0000000000067941 */ /* 0x000fea0003800000 */
.L_x_3637:
        /* <DEDUP_REMOVED lines=20> */
.L_x_3641:
        /* <DEDUP_REMOVED lines=15> */
.L_x_3640:
[----:B------:R-:W-:Y:S05]  /*23ec0*/  BSYNC B6 ;  /* 0x0000000000067941 */ /* 0x000fea0003800000 */
.L_x_3639:
[----:B------:R-:W-:Y:S01]  /*23ed0*/  ULDC.64 UR4, c[0x0][0xaf0] ;  /* 0x0002bc0000047ab9 */ /* 0x000fe20000000a00 */
[----:B------:R-:W-:Y:S01]  /*23ee0*/  IMAD.MOV.U32 R30, RZ, RZ, R27 ;  /* 0x000000ffff1e7224 */ /* 0x000fe200078e001b */
[----:B------:R-:W-:Y:S01]  /*23ef0*/  ISETP.NE.U32.AND P0, PT, RZ, UR4, PT ;  /* 0x00000004ff007c0c */ /* 0x000fe2000bf05070 */
[----:B------:R-:W0:Y:S01]  /*23f00*/  S2R R20, SR_TID.X ;  /* 0x0000000000147919 */ /* 0x000e220000002100 */
[----:B------:R-:W1:Y:S01]  /*23f10*/  LDC R10, c[0x0][0x430] ;  /* 0x00010c00ff0a7b82 */ /* 0x000e620000000800 */
[----:B------:R-:W-:Y:S01]  /*23f20*/  ULDC UR4, c[0x0][0x320] ;  /* 0x0000c80000047ab9 */ /* 0x000fe20000000800 */
[----:B------:R-:W-:-:S13]  /*23f30*/  ISETP.NE.AND.EX P0, PT, RZ, UR5, PT, P0 ;  /* 0x00000005ff007c0c */ /* 0x000fda000bf05300 */
[----:B------:R-:W2:Y:S01]  /*23f40*/  @P0 LDC.64 R2, c[0x0][0xaf0] ;  /* 0x0002bc00ff020b82 */ /* 0x000ea20000000a00 */
[----:B------:R-:W3:Y:S01]  /*23f50*/  S2R R25, SR_TID.X ;  /* 0x0000000000197919 */ /* 0x000ee20000002100 */
[----:B0-----:R-:W-:Y:S01]  /*23f60*/  LOP3.LUT R20, R20, 0x7f, RZ, 0xc0, !PT ;  /* 0x0000007f14147812 */ /* 0x001fe200078ec0ff */
[----:B--2---:R-:W-:-:S05]  /*23f70*/  @P0 IMAD.WIDE R2, R27, 0x4, R2 ;  /* 0x000000041b020825 */ /* 0x004fca00078e0202 */
[----:B------:R0:W2:Y:S01]  /*23f80*/  @P0 LDG.E R30, desc[UR50][R2.64] ;  /* 0x00000032021e0981 */ /* 0x0000a2000c1e1900 */
[----:B------:R-:W-:Y:S01]  /*23f90*/  SHF.R.U32.HI R21, RZ, 0x3, R20 ;  /* 0x00000003ff157819 */ /* 0x000fe20000011614 */
[----:B------:R-:W-:Y:S01]  /*23fa0*/  IMAD.MOV.U32 R12, RZ, RZ, RZ ;  /* 0x000000ffff0c7224 */ /* 0x000fe200078e00ff */
[----:B-1----:R-:W-:Y:S01]  /*23fb0*/  ISETP.NE.AND P1, PT, R10, 0x1, PT ;  /* 0x000000010a00780c */ /* 0x002fe20003f25270 */
[----:B------:R-:W1:Y:S01]  /*23fc0*/  S2R R20, SR_TID.X ;  /* 0x0000000000147919 */ /* 0x000e620000002100 */
[----:B---3--:R-:W-:Y:S01]  /*23fd0*/  IMAD.SHL.U32 R25, R25, 0x8, RZ ;  /* 0x0000000819197824 */ /* 0x008fe200078e00ff */
[----:B------:R-:W-:Y:S02]  /*23fe0*/  LEA R0, R31, 0xffffffc0, 0x6 ;  /* 0xffffffc01f007811 */ /* 0x000fe400078e30ff */
[----:B------:R-:W3:Y:S01]  /*23ff0*/  S2R R31, SR_TID.X ;  /* 0x00000000001f7919 */ /* 0x000ee20000002100 */
[----:B------:R-:W-:Y:S02]  /*24000*/  LOP3.LUT R16, R16, 0xffffffbf, RZ, 0xc0, !PT ;  /* 0xffffffbf10107812 */ /* 0x000fe400078ec0ff */
[----:B------:R-:W-:-:S04]  /*24010*/  LOP3.LUT R25, R25, 0x38, RZ, 0xc0, !PT ;  /* 0x0000003819197812 */ /* 0x000fc800078ec0ff */
[----:B------:R-:W-:Y:S01]  /*24020*/  LOP3.LUT R25, R25, 0x40, RZ, 0xfc, !PT ;  /* 0x0000004019197812 */ /* 0x000fe200078efcff */
[----:B0-----:R-:W0:Y:S03]  /*24030*/  @P1 LDC R3, c[0x0][0x434] ;  /* 0x00010d00ff031b82 */ /* 0x001e260000000800 */
[----:B------:R-:W-:Y:S02]  /*24040*/  ISETP.GE.AND P2, PT, R25, UR4, PT ;  /* 0x0000000419007c0c */ /* 0x000fe4000bf46270 */
[----:B------:R-:W4:Y:S02]  /*24050*/  S2R R25, SR_TID.X ;  /* 0x0000000000197919 */ /* 0x000f240000002100 */
[----:B------:R-:W-:Y:S01]  /*24060*/  SEL R8, RZ, 0xffffffff, P2 ;  /* 0xffffffffff087807 */ /* 0x000fe20001000000 */
[----:B------:R-:W5:Y:S04]  /*24070*/  @P1 LDC R2, c[0x0][0x438] ;  /* 0x00010e00ff021b82 */ /* 0x000f680000000800 */
[----:B------:R-:W-:-:S04]  /*24080*/  IMAD.SHL.U32 R8, R8, 0x2, RZ ;  /* 0x0000000208087824 */ /* 0x000fc800078e00ff */
[----:B------:R-:W-:Y:S01]  /*24090*/  @P2 LOP3.LUT R16, R16, 0x40, RZ, 0xfc, !PT ;  /* 0x0000004010102812 */ /* 0x000fe200078efcff */
[----:B-1----:R-:W-:-:S03]  /*240a0*/  IMAD.SHL.U32 R20, R20, 0x10, RZ ;  /* 0x0000001014147824 */ /* 0x002fc600078e00ff */
[----:B------:R-:W-:Y:S01]  /*240b0*/  LOP3.LUT R16, R16, 0xffffff7f, RZ, 0xc0, !PT ;  /* 0xffffff7f10107812 */ /* 0x000fe200078ec0ff */
[----:B---3--:R-:W-:Y:S01]  /*240c0*/  IMAD.SHL.U32 R31, R31, 0x8, RZ ;  /* 0x000000081f1f7824 */ /* 0x008fe200078e00ff */
[----:B------:R-:W-:Y:S02]  /*240d0*/  LOP3.LUT R20, R21, 0x70, R20, 0xf8, !PT ;  /* 0x0000007015147812 */ /* 0x000fe400078ef814 */
[----:B------:R-:W1:Y:S02]  /*240e0*/  S2R R21, SR_TID.X ;  /* 0x0000000000157919 */ /* 0x000e640000002100 */
[----:B------:R-:W-:Y:S01]  /*240f0*/  LOP3.LUT R31, R31, 0x38, RZ, 0xc0, !PT ;  /* 0x000000381f1f7812 */ /* 0x000fe200078ec0ff */
[----:B------:R-:W-:-:S03]  /*24100*/  IMAD.IADD R7, R20, 0x1, R0 ;  /* 0x0000000114077824 */ /* 0x000fc600078e0200 */
[----:B------:R-:W-:Y:S02]  /*24110*/  LOP3.LUT R31, R31, 0x80, RZ, 0xfc, !PT ;  /* 0x000000801f1f7812 */ /* 0x000fe400078efcff */
[C---:B------:R-:W-:Y:S01]  /*24120*/  ISETP.GE.AND P0, PT, R7.reuse, R26, PT ;  /* 0x0000001a0700720c */ /* 0x040fe20003f06270 */
[----:B------:R-:W-:Y:S01]  /*24130*/  IMAD.IADD R7, R7, 0x1, R34 ;  /* 0x0000000107077824 */ /* 0x000fe200078e0222 */
[----:B------:R-:W-:Y:S01]  /*24140*/  ISETP.GE.AND P2, PT, R31, UR4, PT ;  /* 0x000000041f007c0c */ /* 0x000fe2000bf46270 */
[----:B----4-:R-:W-:Y:S01]  /*24150*/  IMAD.SHL.U32 R25, R25, 0x8, RZ ;  /* 0x0000000819197824 */ /* 0x010fe200078e00ff */
[----:B------:R-:W-:Y:S01]  /*24160*/  ISETP.GT.U32.OR P0, PT, R20, 0x3f, P0 ;  /* 0x0000003f1400780c */ /* 0x000fe20000704470 */
[----:B0-----:R-:W-:-:S03]  /*24170*/  @P1 IMAD.HI.U32 R3, R7, R3, RZ ;  /* 0x0000000307031227 */ /* 0x001fc600078e00ff */
[----:B------:R-:W-:Y:S01]  /*24180*/  LOP3.LUT R25, R25, 0x38, RZ, 0xc0, !PT ;  /* 0x0000003819197812 */ /* 0x000fe200078ec0ff */
[----:B------:R-:W-:Y:S01]  /*24190*/  IMAD.MOV.U32 R6, RZ, RZ, R7 ;  /* 0x000000ffff067224 */ /* 0x000fe200078e0007 */
[----:B-----5:R-:W-:Y:S02]  /*241a0*/  @P1 SHF.R.U32.HI R6, RZ, R2, R3 ;  /* 0x00000002ff061219 */ /* 0x020fe40000011603 */
[----:B------:R-:W-:-:S04]  /*241b0*/  LOP3.LUT R25, R25, 0xc0, RZ, 0xfc, !PT ;  /* 0x000000c019197812 */ /* 0x000fc800078efcff */
[----:B------:R-:W-:Y:S01]  /*241c0*/  ISETP.GE.AND P1, PT, R25, UR4, PT ;  /* 0x0000000419007c0c */ /* 0x000fe2000bf26270 */
[----:B------:R-:W0:Y:S01]  /*241d0*/  @!P0 LDC.64 R2, c[0x0][0x428] ;  /* 0x00010a00ff028b82 */ /* 0x000e220000000a00 */
[----:B------:R-:W3:Y:S02]  /*241e0*/  S2R R25, SR_TID.X ;  /* 0x0000000000197919 */ /* 0x000ee40000002100 */
[----:B------:R-:W-:Y:S01]  /*241f0*/  SEL R5, RZ, 0x8, P1 ;  /* 0x00000008ff057807 */ /* 0x000fe20000800000 */
[----:B-1----:R-:W-:-:S05]  /*24200*/  IMAD.SHL.U32 R21, R21, 0x8, RZ ;  /* 0x0000000815157824 */ /* 0x002fca00078e00ff */
        /* <DEDUP_REMOVED lines=9> */
[----:B---3--:R-:W-:Y:S01]  /*242a0*/  IMAD.SHL.U32 R25, R25, 0x8, RZ ;  /* 0x0000000819197824 */ /* 0x008fe200078e00ff */
[----:B------:R-:W-:-:S04]  /*242b0*/  LOP3.LUT R16, R16, 0xffffffdf, RZ, 0xc0, !PT ;  /* 0xffffffdf10107812 */ /* 0x000fc800078ec0ff */
[----:B------:R-:W-:Y:S02]  /*242c0*/  @P2 LOP3.LUT R16, R16, 0x20, RZ, 0xfc, !PT ;  /* 0x0000002010102812 */ /* 0x000fe400078efcff */
[----:B------:R-:W-:Y:S02]  /*242d0*/  LOP3.LUT R25, R25, 0x38, RZ, 0xc0, !PT ;  /* 0x0000003819197812 */ /* 0x000fe400078ec0ff */
[----:B------:R-:W-:Y:S02]  /*242e0*/  LOP3.LUT R16, R16, 0xffffffef, RZ, 0xc0, !PT ;  /* 0xffffffef10107812 */ /* 0x000fe400078ec0ff */
[----:B------:R-:W-:Y:S02]  /*242f0*/  LOP3.LUT R11, R25, 0x180, RZ, 0xfc, !PT ;  /* 0x00000180190b7812 */ /* 0x000fe400078efcff */
[----:B------:R-:W-:Y:S02]  /*24300*/  @P1 LOP3.LUT R16, R16, 0x10, RZ, 0xfc, !PT ;  /* 0x0000001010101812 */ /* 0x000fe400078efcff */
[----:B--2---:R-:W-:Y:S01]  /*24310*/  SHF.R.S32.HI R35, RZ, 0x1f, R30 ;  /* 0x0000001fff237819 */ /* 0x004fe2000001141e */
[----:B0-----:R-:W-:-:S04]  /*24320*/  @!P0 IMAD.WIDE.U32 R4, R30, R2, R4 ;  /* 0x000000021e048225 */ /* 0x001fc800078e0004 */
[----:B------:R-:W-:-:S04]  /*24330*/  @!P0 IMAD R9, R35, R2, RZ ;  /* 0x0000000223098224 */ /* 0x000fc800078e02ff */
[----:B------:R-:W-:Y:S02]  /*24340*/  @!P0 IMAD R9, R30, R3, R9 ;  /* 0x000000031e098224 */ /* 0x000fe400078e0209 */
[----:B------:R-:W0:Y:S02]  /*24350*/  @!P0 LDC.64 R2, c[0x0][0x418] ;  /* 0x00010600ff028b82 */ /* 0x000e240000000a00 */
[----:B------:R-:W-:Y:S01]  /*24360*/  @!P0 IMAD.IADD R9, R5, 0x1, R9 ;  /* 0x0000000105098824 */ /* 0x000fe200078e0209 */
[----:B0-----:R-:W-:-:S04]  /*24370*/  @!P0 LEA R2, P1, R4, R2, 0x2 ;  /* 0x0000000204028211 */ /* 0x001fc800078210ff */
[----:B------:R-:W-:-:S05]  /*24380*/  @!P0 LEA.HI.X R3, R4, R3, R9, 0x2, P1 ;  /* 0x0000000304038211 */ /* 0x000fca00008f1409 */
[----:B------:R0:W2:Y:S01]  /*24390*/  @!P0 LDG.E R12, desc[UR50][R2.64] ;  /* 0x00000032020c8981 */ /* 0x0000a2000c1e1900 */
[----:B------:R-:W-:Y:S02]  /*243a0*/  ISETP.GE.AND P0, PT, R11, UR4, PT ;  /* 0x000000040b007c0c */ /* 0x000fe4000bf06270 */
[----:B------:R-:W-:Y:S02]  /*243b0*/  LOP3.LUT R11, R21, 0x140, RZ, 0xfc, !PT ;  /* 0x00000140150b7812 */ /* 0x000fe400078efcff */
[----:B------:R-:W-:Y:S02]  /*243c0*/  LOP3.LUT R16, R16, 0xfffffff7, RZ, 0xc0, !PT ;  /* 0xfffffff710107812 */ /* 0x000fe400078ec0ff */
[----:B------:R-:W-:Y:S02]  /*243d0*/  ISETP.GE.AND P2, PT, R11, UR4, PT ;  /* 0x000000040b007c0c */ /* 0x000fe4000bf46270 */
[----:B------:R-:W-:Y:S02]  /*243e0*/  LOP3.LUT R13, R21, 0x1c0, RZ, 0xfc, !PT ;  /* 0x000001c0150d7812 */ /* 0x000fe400078efcff */
[----:B------:R-:W-:-:S02]  /*243f0*/  SEL R4, RZ, 0x20, P2 ;  /* 0x00000020ff047807 */ /* 0x000fc40001000000 */
[----:B0-----:R-:W-:Y:S02]  /*24400*/  SEL R2, RZ, 0x40, P0 ;  /* 0x00000040ff027807 */ /* 0x001fe40000000000 */
[----:B------:R-:W-:-:S04]  /*24410*/  ISETP.GE.AND P0, PT, R13, UR4, PT ;  /* 0x000000040d007c0c */ /* 0x000fc8000bf06270 */
[----:B------:R-:W-:Y:S01]  /*24420*/  SEL R31, RZ, 0x80, P0 ;  /* 0x00000080ff1f7807 */ /* 0x000fe20000000000 */
[----:B--2---:R0:W-:Y:S02]  /*24430*/  STL [R1+0x4], R12 ;  /* 0x0000040c01007387 */ /* 0x0041e40000100800 */
[----:B0-----:R-:W-:-:S04]  /*24440*/  LOP3.LUT R12, R21, 0x100, RZ, 0xfc, !PT ;  /* 0x00000100150c7812 */ /* 0x001fc800078efcff */
[----:B------:R-:W-:Y:S01]  /*24450*/  ISETP.GE.AND P3, PT, R12, UR4, PT ;  /* 0x000000040c007c0c */ /* 0x000fe2000bf66270 */
[----:B------:R-:W-:-:S03]  /*24460*/  UMOV UR4, 0xffffffff ;  /* 0xffffffff00047882 */ /* 0x000fc60000000000 */
[----:B------:R-:W-:-:S04]  /*24470*/  SEL R3, RZ, 0x10, P3 ;  /* 0x00000010ff037807 */ /* 0x000fc80001800000 */
[----:B------:R-:W-:-:S04]  /*24480*/  LOP3.LUT R3, R4, R8, R3, 0xfe, !PT ;  /* 0x0000000804037212 */ /* 0x000fc800078efe03 */
[----:B------:R-:W-:Y:S01]  /*24490*/  LOP3.LUT R5, R3, R2, RZ, 0xfc, !PT ;  /* 0x0000000203057212 */ /* 0x000fe200078efcff */
[----:B------:R-:W-:Y:S01]  /*244a0*/  IMAD.MOV R2, RZ, RZ, -R6 ;  /* 0x000000ffff027224 */ /* 0x000fe200078e0a06 */
[----:B------:R-:W-:Y:S01]  /*244b0*/  @P3 LOP3.LUT R16, R16, 0x8, RZ, 0xfc, !PT ;  /* 0x0000000810103812 */ /* 0x000fe200078efcff */
[----:B------:R-:W-:Y:S02]  /*244c0*/  IMAD.U32 R3, RZ, RZ, UR39 ;  /* 0x00000027ff037e24 */ /* 0x000fe4000f8e00ff */
[----:B------:R-:W-:Y:S01]  /*244d0*/  IMAD R2, R10, R2, R7 ;  /* 0x000000020a027224 */ /* 0x000fe200078e0207 */
[----:B------:R0:W-:Y:S01]  /*244e0*/  STL [R1+0x44], R5 ;  /* 0x0000440501007387 */ /* 0x0001e20000100800 */
[----:B------:R-:W-:-:S03]  /*244f0*/  LOP3.LUT R16, R16, 0xfffffffb, RZ, 0xc0, !PT ;  /* 0xfffffffb10107812 */ /* 0x000fc600078ec0ff */
[----:B------:R0:W-:Y:S01]  /*24500*/  STL [R1+0xc], R2 ;  /* 0x00000c0201007387 */ /* 0x0001e20000100800 */
[----:B------:R-:W-:Y:S01]  /*24510*/  @P2 LOP3.LUT R16, R16, 0x4, RZ, 0xfc, !PT ;  /* 0x0000000410102812 */ /* 0x000fe200078efcff */
[----:B------:R-:W-:Y:S06]  /*24520*/  BRA.DIV UR4, `(.L_x_3642) ;  /* 0x0000006204bc7947 */ /* 0x000fec000b800000 */
.L_x_3762:
        /* <DEDUP_REMOVED lines=9> */
.L_x_3643:
[----:B0-----:R-:W0:Y:S01]  /*245c0*/  S2R R2, SR_TID.X ;  /* 0x0000000000027919 */ /* 0x001e220000002100 */
        /* <DEDUP_REMOVED lines=8> */
.L_x_3763:
[----:B------:R-:W-:Y:S05]  /*24650*/  BSYNC B0 ;  /* 0x0000000000007941 */ /* 0x000fea0003800000 */
.L_x_3644:
        /* <DEDUP_REMOVED lines=65> */
.L_x_3773:
        /* <DEDUP_REMOVED lines=10> */
.L_x_3647:
        /* <DEDUP_REMOVED lines=11> */
.L_x_3648:
[----:B0-----:R0:W5:Y:S01]  /*24bc0*/  LDL R2, [R1+0x8] ;  /* 0x0000080001027983 */ /* 0x0011620000100800 */
[----:B------:R0:W-:Y:S02]  /*24bd0*/  SYNCS.ARRIVE.TRANS64.A1T0 RZ, [R25+URZ+0x38830], RZ ;  /* 0x038830ff19ff79a7 */ /* 0x0001e4000810003f */
[----:B------:R-:W-:Y:S05]  /*24be0*/  WARPSYNC.ALL ;  /* 0x0000000000007948 */ /* 0x000fea0003800000 */
[----:B------:R-:W-:Y:S01]  /*24bf0*/  ULDC.64 UR4, c[0x0][0xaf8] ;  /* 0x0002be0000047ab9 */ /* 0x000fe20000000a00 */
[----:B------:R-:W-:Y:S01]  /*24c00*/  VIADD R0, R18, 0x20400 ;  /* 0x0002040012007836 */ /* 0x000fe20000000000 */
[----:B------:R-:W-:Y:S01]  /*24c10*/  BAR.SYNC.DEFER_BLOCKING 0x8, 0x100 ;  /* 0x0204000000007b1d */ /* 0x000fe20000010000 */
[----:B------:R-:W-:-:S03]  /*24c20*/  ISETP.NE.U32.AND P0, PT, RZ, UR4, PT ;  /* 0x00000004ff007c0c */ /* 0x000fc6000bf05070 */
[----:B------:R-:W-:Y:S02]  /*24c30*/  LOP3.LUT P1, RZ, R0, 0x3ff, RZ, 0xc0, !PT ;  /* 0x000003ff00ff7812 */ /* 0x000fe4000782c0ff */
[----:B------:R-:W-:Y:S01]  /*24c40*/  ISETP.NE.AND.EX P0, PT, RZ, UR5, PT, P0 ;  /* 0x00000005ff007c0c */ /* 0x000fe2000bf05300 */
[----:B------:R-:W-:Y:S01]  /*24c50*/  BSSY B6, `(.L_x_3649) ;  /* 0x0000019000067945 */ /* 0x000fe20003800000 */
[----:B------:R-:W-:Y:S02]  /*24c60*/  SHF.R.S32.HI R0, RZ, 0x1f, R27 ;  /* 0x0000001fff007819 */ /* 0x000fe4000001141b */
[----:B------:R-:W-:Y:S02]  /*24c70*/  SEL R3, R27, RZ, !P0 ;  /* 0x000000ff1b037207 */ /* 0x000fe40004000000 */
[----:B------:R-:W-:-:S05]  /*24c80*/  SEL R0, R0, RZ, !P0 ;  /* 0x000000ff00007207 */ /* 0x000fca0004000000 */
[----:B------:R1:W-:Y:S04]  /*24c90*/  STL [R1+0x28], R0 ;  /* 0x0000280001007387 */ /* 0x0003e80000100800 */
[----:B------:R2:W-:Y:S01]  /*24ca0*/  STL [R1+0x10], R3 ;  /* 0x0000100301007387 */ /* 0x0005e20000100800 */
[----:B-1---5:R-:W-:-:S05]  /*24cb0*/  SHF.R.S32.HI R0, RZ, 0x1f, R2 ;  /* 0x0000001fff007819 */ /* 0x022fca0000011402 */
[----:B------:R2:W-:Y:S01]  /*24cc0*/  STL [R1+0x20], R0 ;  /* 0x0000200001007387 */ /* 0x0005e20000100800 */
[----:B------:R-:W-:Y:S05]  /*24cd0*/  @!P1 BRA `(.L_x_3650) ;  /* 0x0000000000409947 */ /* 0x000fea0003800000 */
[----:B------:R-:W-:Y:S01]  /*24ce0*/  MOV R2, 0x0 ;  /* 0x0000000000027802 */ /* 0x000fe20000000f00 */
[----:B------:R-:W-:Y:S01]  /*24cf0*/  ULDC.64 UR4, c[0x4][0x90] ;  /* 0x0100240000047ab9 */ /* 0x000fe20000000a00 */
[----:B------:R-:W-:Y:S01]  /*24d00*/  ULDC.64 UR6, c[0x4][0x98] ;  /* 0x0100260000067ab9 */ /* 0x000fe20000000a00 */
[----:B------:R-:W-:Y:S01]  /*24d10*/  ULDC.64 UR8, c[0x4][0x20] ;  /* 0x0100080000087ab9 */ /* 0x000fe20000000a00 */
[----:B------:R-:W-:Y:S02]  /*24d20*/  IMAD.U32 R4, RZ, RZ, UR4 ;  /* 0x00000004ff047e24 */ /* 0x000fe4000f8e00ff */
[----:B--2---:R-:W1:Y:S01]  /*24d30*/  LDC.64 R2, c[0x4][R2] ;  /* 0x0100000002027b82 */ /* 0x004e620000000a00 */
        /* <DEDUP_REMOVED lines=10> */
.L_x_3650:
[----:B------:R-:W-:Y:S05]  /*24de0*/  BSYNC B6 ;  /* 0x0000000000067941 */ /* 0x000fea0003800000 */
.L_x_3649:
[----:B------:R-:W3:Y:S01]  /*24df0*/  LDL R21, [R1+0x8] ;  /* 0x0000080001157983 */ /* 0x000ee20000100800 */
[----:B------:R-:W1:Y:S01]  /*24e00*/  LDC R6, c[0x0][0x448] ;  /* 0x00011200ff067b82 */ /* 0x000e620000000800 */
[----:B------:R-:W-:Y:S02]  /*24e10*/  ULDC.64 UR4, c[0x0][0x298] ;  /* 0x0000a60000047ab9 */ /* 0x000fe40000000a00 */
[----:B------:R-:W4:Y:S04]  /*24e20*/  LDL R20, [R1+0x28] ;  /* 0x0000280001147983 */ /* 0x000f280000100800 */
[----:B------:R-:W4:Y:S04]  /*24e30*/  LDL R4, [R1+0x20] ;  /* 0x0000200001047983 */ /* 0x000f280000100800 */
[----:B------:R0:W5:Y:S01]  /*24e40*/  LDL R9, [R1] ;  /* 0x0000000001097983 */ /* 0x0001620000100800 */
[----:B------:R-:W0:Y:S01]  /*24e50*/  S2R R2, SR_TID.X ;  /* 0x0000000000027919 */ /* 0x000e220000002100 */
[----:B--2---:R-:W2:Y:S01]  /*24e60*/  S2R R0, SR_TID.X ;  /* 0x0000000000007919 */ /* 0x004ea20000002100 */
[----:B-1----:R-:W-:-:S13]  /*24e70*/  ISETP.NE.AND P0, PT, R6, 0x1, PT ;  /* 0x000000010600780c */ /* 0x002fda0003f05270 */
[----:B------:R-:W1:Y:S01]  /*24e80*/  @P0 LDC R3, c[0x0][0x450] ;  /* 0x00011400ff030b82 */ /* 0x000e620000000800 */
[----:B0-----:R-:W-:-:S04]  /*24e90*/  LOP3.LUT R2, R2, 0x7f, RZ, 0xc0, !PT ;  /* 0x0000007f02027812 */ /* 0x001fc800078ec0ff */
[----:B------:R-:W-:Y:S01]  /*24ea0*/  SHF.R.U32.HI R2, RZ, 0x3, R2 ;  /* 0x00000003ff027819 */ /* 0x000fe20000011602 */
[----:B--2---:R-:W-:Y:S02]  /*24eb0*/  IMAD.SHL.U32 R0, R0, 0x10, RZ ;  /* 0x0000001000007824 */ /* 0x004fe400078e00ff */
[----:B---3--:R-:W-:Y:S02]  /*24ec0*/  IMAD.MOV.U32 R5, RZ, RZ, R21 ;  /* 0x000000ffff057224 */ /* 0x008fe400078e0015 */
[----:B----4-:R-:W-:Y:S02]  /*24ed0*/  IMAD.MOV.U32 R21, RZ, RZ, R20 ;  /* 0x000000ffff157224 */ /* 0x010fe400078e0014 */
[----:B------:R-:W2:Y:S01]  /*24ee0*/  LDL R20, [R1+0x10] ;  /* 0x0000100001147983 */ /* 0x000ea20000100800 */
[----:B------:R-:W-:Y:S01]  /*24ef0*/  LOP3.LUT R0, R2, 0x70, R0, 0xf8, !PT ;  /* 0x0000007002007812 */ /* 0x000fe200078ef800 */
[----:B------:R-:W-:Y:S01]  /*24f00*/  IMAD R4, R4, UR4, RZ ;  /* 0x0000000404047c24 */ /* 0x000fe2000f8e02ff */
[----:B------:R-:W0:Y:S03]  /*24f10*/  @P0 LDC R2, c[0x0][0x44c] ;  /* 0x00011300ff020b82 */ /* 0x000e260000000800 */
[----:B------:R-:W-:-:S02]  /*24f20*/  IMAD.IADD R37, R0, 0x1, R32 ;  /* 0x0000000100257824 */ /* 0x000fc400078e0220 */
[----:B------:R-:W-:Y:S02]  /*24f30*/  IMAD R4, R5, UR5, R4 ;  /* 0x0000000505047c24 */ /* 0x000fe4000f8e0204 */
[----:B------:R-:W-:Y:S02]  /*24f40*/  IMAD.MOV.U32 R0, RZ, RZ, R37 ;  /* 0x000000ffff007224 */ /* 0x000fe400078e0025 */
[----:B0-----:R-:W-:-:S05]  /*24f50*/  @P0 IMAD.HI.U32 R2, R37, R2, RZ ;  /* 0x0000000225020227 */ /* 0x001fca00078e00ff */
[----:B-1----:R-:W-:Y:S01]  /*24f60*/  @P0 SHF.R.U32.HI R0, RZ, R3, R2 ;  /* 0x00000003ff000219 */ /* 0x002fe20000011602 */
        /* <DEDUP_REMOVED lines=39> */
[----:B------:R-:W-:Y:S01]  /*251e0*/  IMAD.IADD R32, R8, 0x1, R32 ;  /* 0x0000000108207824 */ /* 0x000fe200078e0220 */
        /* <DEDUP_REMOVED lines=30> */
.L_x_3782:
        /* <DEDUP_REMOVED lines=11> */
.L_x_3652:
        /* <DEDUP_REMOVED lines=28> */
.L_x_3654:
[----:B------:R-:W-:Y:S05]  /*25640*/  BSYNC B6 ;  /* 0x0000000000067941 */ /* 0x000fea0003800000 */
.L_x_3653:
[----:B------:R-:W2:Y:S01]  /*25650*/  LDL.LU R0, [R1+0x20] ;  /* 0x0000200001007983 */ /* 0x000ea20000300800 */
[----:B------:R-:W1:Y:S01]  /*25660*/  LDC R7, c[0x0][0x448] ;  /* 0x00011200ff077b82 */ /* 0x000e620000000800 */
[----:B------:R-:W-:Y:S02]  /*25670*/  ULDC.64 UR4, c[0x0][0x398] ;  /* 0x0000e60000047ab9 */ /* 0x000fe40000000a00 */
[----:B0-----:R-:W3:Y:S04]  /*25680*/  LDL.LU R2, [R1+0x8] ;  /* 0x0000080001027983 */ /* 0x001ee80000300800 */
        /* <DEDUP_REMOVED lines=94> */
[----:B------:R-:W2:Y:S04]  /*25c70*/  LDL.LU R9, [R1] ;  /* 0x0000000001097983 */ /* 0x000ea80000300800 */
        /* <DEDUP_REMOVED lines=10> */
[----:B---3--:R-:W-:-:S03]  /*25d20*/  IMAD.MOV.U32 R9, RZ, RZ, R3 ;  /* 0x000000ffff097224 */ /* 0x008fc600078e0003 */
[----:B------:R-:W-:Y:S01]  /*25d30*/  ISETP.GE.AND P0, PT, R32, R7, PT ;  /* 0x000000072000720c */ /* 0x000fe20003f06270 */
[----:B------:R-:W0:-:S12]  /*25d40*/  SHFL.IDX PT, R3, R5, RZ, 0x181f ;  /* 0x00181fff05037589 */ /* 0x000e1800000e0000 */
        /* <DEDUP_REMOVED lines=38> */
[----:B------:R-:W-:-:S04]  /*25fb0*/  @P2 LOP3.LUT R16, R16, 0x4000, RZ, 0xfc, !PT ;  /* 0x0000400010102812 */ /* 0x000fc800078efcff */
        /* <DEDUP_REMOVED lines=37> */
[----:B------:R-:W-:-:S13]  /*26210*/  @!P0 ISETP.NE.U32.AND P1, PT, R8, RZ, PT ;  /* 0x000000ff0800820c */ /* 0x000fda0003f25070 */
[----:B------:R0:W-:Y:S04]  /*26220*/  @!P0 LDGSTS.E.BYPASS.LTC128B.128 [R23+0x35400], desc[UR50][R2.64+0x380], P1 ;  /* 0x3540038002178fae */ /* 0x0001e80008901d72 */
[----:B0-2---:R0:W1:Y:S02]  /*26230*/  SHFL.IDX PT, R2, R5, 0x3, 0x181f ;  /* 0x00781f0005027f89 */ /* 0x00506400000e0000 */
.L_x_3792:
[----:B------:R-:W2:Y:S01]  /*26240*/  LDL.LU R3, [R1+0x2c] ;  /* 0x00002c0001037983 */ /* 0x000ea20000300800 */
[----:B------:R-:W-:Y:S01]  /*26250*/  BSSY B0, `(.L_x_3656) ;  /* 0x0000019000007945 */ /* 0x000fe20003800000 */
[----:B--2---:R-:W-:-:S13]  /*26260*/  ISETP.GE.AND P0, PT, R3, R7, PT ;  /* 0x000000070300720c */ /* 0x004fda0003f06270 */
[----:B------:R-:W-:Y:S05]  /*26270*/  @P0 BRA `(.L_x_3657) ;  /* 0x0000000000580947 */ /* 0x000fea0003800000 */
[----:B------:R-:W-:Y:S02]  /*26280*/  LOP3.LUT R0, R0, 0x40, RZ, 0xc0, !PT ;  /* 0x0000004000007812 */ /* 0x000fe400078ec0ff */
[----:B------:R-:W-:Y:S02]  /*26290*/  LOP3.LUT P6, RZ, R16, 0x400, RZ, 0xc0, !PT ;  /* 0x0000040010ff7812 */ /* 0x000fe400078cc0ff */
[----:B-1----:R-:W-:Y:S02]  /*262a0*/  LEA R2, P0, R20, R2, 0x1 ;  /* 0x0000000214027211 */ /* 0x002fe400078008ff */
        /* <DEDUP_REMOVED lines=19> */
.L_x_3657:
[----:B------:R-:W-:Y:S05]  /*263e0*/  BSYNC B0 ;  /* 0x0000000000007941 */ /* 0x000fea0003800000 */
.L_x_3656:
[----:B------:R-:W-:Y:S01]  /*263f0*/  NOP ;  /* 0x0000000000007918 */ /* 0x000fe20000000000 */
[----:B------:R-:W-:-:S13]  /*26400*/  PLOP3.LUT P0, PT, PT, PT, PT, 0x80, 0x0 ;  /* 0x000000000000781c */ /* 0x000fda0003f0f070 */
.L_x_3658:
[----:B------:R-:W-:Y:S02]  /*26410*/  PLOP3.LUT P1, PT, P1, P0, PT, 0xa2, 0x0 ;  /* 0x000000000000781c */ /* 0x000fe40000f21472 */
[----:B------:R-:W-:-:S08]  /*26420*/  @P0 R2UR P1, UR4, R18 ;  /* 0x00000000120402ca */ /* 0x000fd00000020000 */
[----:B------:R-:W-:-:S05]  /*26430*/  @P0 PLOP3.LUT P0, PT, P1, PT, PT, 0x80, 0x0 ;  /* 0x000000000000081c */ /* 0x000fca0000f0f070 */
[----:B------:R-:W-:Y:S01]  /*26440*/  @!P1 SYNCS.ARRIVE.TRANS64.RED.A0T1 RZ, [UR4+0x38810], RZ ;  /* 0x038810ffffff99a7 */ /* 0x000fe20008200404 */
[----:B------:R-:W-:Y:S07]  /*26450*/  @!P1 ARRIVES.LDGSTSBAR.64.TRANSCNT [UR4+0x38810] ;  /* 0x03881000ff0099b0 */ /* 0x000fee0008000a84 */
[----:B------:R-:W-:Y:S05]  /*26460*/  @P0 BRA.U.ANY `(.L_x_3658) ;  /* 0xfffffffd00e80947 */ /* 0x000fea000393ffff */
[----:B-12---:R-:W2:Y:S02]  /*26470*/  LDL.LU R2, [R1+0x30] ;  /* 0x0000300001027983 */ /* 0x006ea40000300800 */
        /* <DEDUP_REMOVED lines=10> */
[----:B-12---:R-:W-:Y:S05]  /*26520*/  @!P0 BRA `(.L_x_3660) ;  /* 0x0000005800548947 */ /* 0x006fea0003800000 */
.L_x_3793:
[----:B------:R-:W-:Y:S05]  /*26530*/  BSYNC B0 ;  /* 0x0000000000007941 */ /* 0x000fea0003800000 */
.L_x_3659:
[----:B------:R-:W-:-:S05]  /*26540*/  IMAD.U32 R2, RZ, RZ, UR39 ;  /* 0x00000027ff027e24 */ /* 0x000fca000f8e00ff */
[----:B------:R-:W-:-:S13]  /*26550*/  ISETP.NE.AND P0, PT, R2, 0x3, PT ;  /* 0x000000030200780c */ /* 0x000fda0003f05270 */
[----:B------:R-:W-:Y:S05]  /*26560*/  @!P0 BRA `(.L_x_3661) ;  /* 0x0000000000048947 */ /* 0x000fea0003800000 */
[----:B------:R-:W-:Y:S01]  /*26570*/  BPT.TRAP 0x1 ;  /* 0x000000040000795c */ /* 0x000fe20000300000 */
.L_x_3661:
[----:B-1----:R-:W-:Y:S01]  /*26580*/  SHF.L.U32 R0, R28, 0x1f, RZ ;  /* 0x0000001f1c007819 */ /* 0x002fe200000006ff */
[----:B------:R-:W-:Y:S03]  /*26590*/  BSSY B0, `(.L_x_3662) ;  /* 0x0000003000007945 */ /* 0x000fe60003800000 */
[----:B------:R-:W1:Y:S02]  /*265a0*/  SYNCS.PHASECHK.TRANS64.TRYWAIT P0, [R25+URZ+0x38860], R0 ;  /* 0x03886000190075a7 */ /* 0x000e64000800017f */
[----:B-1----:R-:W-:Y:S05]  /*265b0*/  @!P0 BRA `(.L_x_3663) ;  /* 0x0000005800448947 */ /* 0x002fea0003800000 */
.L_x_3794:
[----:B------:R-:W-:Y:S05]  /*265c0*/  BSYNC B0 ;  /* 0x0000000000007941 */ /* 0x000fea0003800000 */
.L_x_3662:
[----:B------:R-:W1:Y:S01]  /*265d0*/  LDL.LU R3, [R1+0x38] ;  /* 0x0000380001037983 */ /* 0x000e620000300800 */
[----:B------:R-:W-:Y:S01]  /*265e0*/  ULDC.64 UR4, c[0x0][0x328] ;  /* 0x0000ca0000047ab9 */ /* 0x000fe20000000a00 */
[----:B------:R-:W-:Y:S02]  /*265f0*/  ULDC.64 UR6, c[0x0][0x318] ;  /* 0x0000c60000067ab9 */ /* 0x000fe40000000a00 */
[----:B------:R-:W2:Y:S04]  /*26600*/  LDL.LU R2, [R1+0xc] ;  /* 0x00000c0001027983 */ /* 0x000ea80000300800 */
[----:B0-----:R-:W3:Y:S04]  /*26610*/  LDL.LU R5, [R1+0x3c] ;  /* 0x00003c0001057983 */ /* 0x001ee80000300800 */
[----:B------:R-:W4:Y:S01]  /*26620*/  LDL.LU R4, [R1+0x4] ;  /* 0x0000040001047983 */ /* 0x000f220000300800 */
[----:B-1----:R-:W-:-:S04]  /*26630*/  IMAD R0, R3, UR4, RZ ;  /* 0x0000000403007c24 */ /* 0x002fc8000f8e02ff */
        /* <DEDUP_REMOVED lines=102> */
.L_x_3804:
        /* <DEDUP_REMOVED lines=34> */
.L_x_3665:
        /* <DEDUP_REMOVED lines=11> */
.L_x_3666:
        /* <DEDUP_REMOVED lines=11> */
.L_x_3681:
        /* <DEDUP_REMOVED lines=42> */
.L_x_3669:
[----:B------:R-:W-:Y:S01]  /*272c0*/  IMAD R6, R22, 0x8, R18 ;  /* 0x0000000816067824 */ /* 0x000fe200078e0212 */
[----:B------:R-:W-:Y:S01]  /*272d0*/  SHF.L.U32 R25, R28, 0x1f, RZ ;  /* 0x0000001f1c197819 */ /* 0x000fe200000006ff */
[----:B------:R-:W-:Y:S01]  /*272e0*/  BSSY B1, `(.L_x_3670) ;  /* 0x0000004000017945 */ /* 0x000fe20003800000 */
[----:B------:R-:W-:Y:S02]  /*272f0*/  SHF.R.S32.HI R9, RZ, 0x1f, R5 ;  /* 0x0000001fff097819 */ /* 0x000fe40000011405 */
[----:B------:R-:W0:Y:S02]  /*27300*/  SYNCS.PHASECHK.TRANS64.TRYWAIT P0, [R6+URZ+0x38840], R25 ;  /* 0x03884019060075a7 */ /* 0x000e24000800017f */
[----:B0-----:R-:W-:Y:S05]  /*27310*/  @!P0 BRA `(.L_x_3671) ;  /* 0x0000005400288947 */ /* 0x001fea0003800000 */
.L_x_3805:
[----:B------:R-:W-:Y:S05]  /*27320*/  BSYNC B1 ;  /* 0x0000000000017941 */ /* 0x000fea0003800000 */
.L_x_3670:
        /* <DEDUP_REMOVED lines=40> */
.L_x_3815:
        /* <DEDUP_REMOVED lines=8> */
.L_x_3673:
        /* <DEDUP_REMOVED lines=11> */
.L_x_3674:
[----:B------:R2:W-:Y:S01]  /*276e0*/  SYNCS.ARRIVE.TRANS64.A1T0 RZ, [R6+URZ+0x38830], RZ ;  /* 0x038830ff06ff79a7 */ /* 0x0005e2000810003f */
[----:B------:R-:W-:Y:S05]  /*276f0*/  @!P2 BRA `(.L_x_3675) ;  /* 0x000000000004a947 */ /* 0x000fea0003800000 */
[----:B------:R-:W-:Y:S01]  /*27700*/  BPT.TRAP 0x1 ;  /* 0x000000040000795c */ /* 0x000fe20000300000 */
.L_x_3675:
[----:B------:R-:W3:Y:S01]  /*27710*/  SYNCS.PHASECHK.TRANS64.TRYWAIT P0, [R6+URZ+0x38860], R25 ;  /* 0x03886019060075a7 */ /* 0x000ee2000800017f */
[----:B------:R-:W-:Y:S04]  /*27720*/  BSSY B1, `(.L_x_3676) ;  /* 0x0000002000017945 */ /* 0x000fe80003800000 */
[----:B---3--:R-:W-:Y:S05]  /*27730*/  @!P0 BRA `(.L_x_3677) ;  /* 0x0000005400508947 */ /* 0x008fea0003800000 */
.L_x_3816:
[----:B------:R-:W-:Y:S05]  /*27740*/  BSYNC B1 ;  /* 0x0000000000017941 */ /* 0x000fea0003800000 */
.L_x_3676:
        /* <DEDUP_REMOVED lines=79> */
.L_x_3826:
        /* <DEDUP_REMOVED lines=25> */
.L_x_3679:
        /* <DEDUP_REMOVED lines=11> */
.L_x_3680:
[----:B------:R1:W-:Y:S01]  /*27e80*/  SYNCS.ARRIVE.TRANS64.A1T0 RZ, [R6+URZ+0x38850], RZ ;  /* 0x038850ff06ff79a7 */ /* 0x0003e2000810003f */
[----:B------:R-:W-:Y:S05]  /*27e90*/  @P3 BRA `(.L_x_3681) ;  /* 0xfffffff000603947 */ /* 0x000fea000383ffff */
.L_x_3668:
[----:B------:R-:W-:Y:S05]  /*27ea0*/  BSYNC B0 ;  /* 0x0000000000007941 */ /* 0x000fea0003800000 */
.L_x_3667:
        /* <DEDUP_REMOVED lines=21> */
.L_x_3683:
[----:B------:R-:W-:Y:S05]  /*28000*/  BSYNC B0 ;  /* 0x0000000000007941 */ /* 0x000fea0003800000 */
.L_x_3682:
[----:B------:R-:W-:-:S07]  /*28010*/  SEL R22, R22, RZ, P0 ;  /* 0x000000ff16167207 */ /* 0x000fce0000000000 */
.L_x_3636:
[----:B------:R-:W-:Y:S05]  /*28020*/  BSYNC B7 ;  /* 0x0000000000077941 */ /* 0x000fea0003800000 */
.L_x_3634:
        /* <DEDUP_REMOVED lines=8> */
[----:B---3--:R3:W4:Y:S01]  /*280b0*/  LDS.128 R24, [R18+0x388d0] ;  /* 0x0388d00012187984 */ /* 0x0087220000000c00 */
[----:B------:R-:W-:Y:S06]  /*280c0*/  BAR.ARV 0x4, 0x180 ;  /* 0x0106000000007b1d */ /* 0x000fec0000002000 */
[----:B------:R-:W-:Y:S05]  /*280d0*/  BRA `(.L_x_3685) ;  /* 0x0000000c00d47947 */ /* 0x000fea0003800000 */
.L_x_3684:
        /* <DEDUP_REMOVED lines=14> */
[----:B---3--:R-:W-:Y:S01]  /*281c0*/  IMAD.MOV.U32 R25, RZ, RZ, RZ ;  /* 0x000000ffff197224 */ /* 0x008fe200078e00ff */
[C---:B------:R-:W-:Y:S01]  /*281d0*/  ISETP.GE.U32.AND P2, PT, R8.reuse, 0x2, PT ;  /* 0x000000020800780c */ /* 0x040fe20003f46070 */
[----:B------:R-:W-:Y:S01]  /*281e0*/  IMAD.MOV.U32 R5, RZ, RZ, RZ ;  /* 0x000000ffff057224 */ /* 0x000fe200078e00ff */
[C---:B------:R-:W-:Y:S01]  /*281f0*/  ISETP.GE.U32.AND P3, PT, R8.reuse, 0x4, PT ;  /* 0x000000040800780c */ /* 0x040fe20003f66070 */
[----:B------:R-:W-:Y:S01]  /*28200*/  SHFL.IDX PT, R0, R24, RZ, 0x1f ;  /* 0x00001fff18007589 */ /* 0x000fe200000e0000 */
[C---:B------:R-:W-:Y:S02]  /*28210*/  ISETP.GE.U32.AND P4, PT, R8.reuse, 0x8, PT ;  /* 0x000000080800780c */ /* 0x040fe40003f86070 */
[----:B------:R-:W-:Y:S01]  /*28220*/  ISETP.GE.U32.AND P5, PT, R8, 0x10, PT ;  /* 0x000000100800780c */ /* 0x000fe20003fa6070 */
[----:B-12---:R0:W-:Y:S02]  /*28230*/  SHFL.IDX PT, R6, R24, 0x1, 0x1f ;  /* 0x00201f0018067f89 */ /* 0x0061e400000e0000 */
        /* <DEDUP_REMOVED lines=21> */
.L_x_3836:
[----:B------:R-:W-:Y:S02]  /*28390*/  ULDC UR4, c[0x0][0xd38] ;  /* 0x00034e0000047ab9 */ /* 0x000fe40000000800 */
[----:B------:R-:W-:-:S04]  /*283a0*/  IMAD.U32 R4, RZ, RZ, UR4 ;  /* 0x00000004ff047e24 */ /* 0x000fc8000f8e00ff */
[----:B-1----:R-:W-:-:S04]  /*283b0*/  IMAD R3, R14, R4, RZ ;  /* 0x000000040e037224 */ /* 0x002fc800078e02ff */
[----:B------:R-:W-:-:S05]  /*283c0*/  IMAD.IADD R6, R6, 0x1, R3 ;  /* 0x0000000106067824 */ /* 0x000fca00078e0203 */
[----:B------:R-:W-:-:S13]  /*283d0*/  ISETP.GT.AND P6, PT, R6, R0, PT ;  /* 0x000000000600720c */ /* 0x000fda0003fc4270 */
[----:B------:R-:W-:Y:S05]  /*283e0*/  @P6 BRA `(.L_x_3687) ;  /* 0x0000000000a46947 */ /* 0x000fea0003800000 */
.L_x_3690:
        /* <DEDUP_REMOVED lines=35> */
.L_x_3844:
[----:B------:R-:W-:Y:S02]  /*28620*/  ULDC UR4, c[0x0][0xd38] ;  /* 0x00034e0000047ab9 */ /* 0x000fe40000000800 */
[----:B------:R-:W-:-:S04]  /*28630*/  IMAD.U32 R4, RZ, RZ, UR4 ;  /* 0x00000004ff047e24 */ /* 0x000fc8000f8e00ff */
[----:B-1----:R-:W-:-:S04]  /*28640*/  IMAD R3, R14, R4, RZ ;  /* 0x000000040e037224 */ /* 0x002fc800078e02ff */
[----:B------:R-:W-:-:S05]  /*28650*/  IMAD.IADD R6, R3, 0x1, R6 ;  /* 0x0000000103067824 */ /* 0x000fca00078e0206 */
[----:B------:R-:W-:-:S13]  /*28660*/  ISETP.GT.AND P6, PT, R6, R0, PT ;  /* 0x000000000600720c */ /* 0x000fda0003fc4270 */
[----:B------:R-:W-:Y:S05]  /*28670*/  @!P6 BRA `(.L_x_3690) ;  /* 0xfffffffc005ce947 */ /* 0x000fea000383ffff */
.L_x_3687:
        /* <DEDUP_REMOVED lines=10> */
.L_x_3849:
[----:B------:R-:W-:-:S13]  /*28720*/  ISETP.NE.AND P0, PT, R3, RZ, PT ;  /* 0x000000ff0300720c */ /* 0x000fda0003f05270 */
[----:B------:R-:W-:Y:S05]  /*28730*/  @!P0 BRA `(.L_x_3692) ;  /* 0x0000000000108947 */ /* 0x000fea0003800000 */
[----:B------:R-:W-:Y:S01]  /*28740*/  UMOV UR4, 0xffffffff ;  /* 0xffffffff00047882 */ /* 0x000fe20000000000 */
[----:B------:R-:W-:Y:S02]  /*28750*/  VIADD R12, R7, 0xffffffff ;  /* 0xffffffff070c7836 */ /* 0x000fe40000000000 */
[----:B------:R-:W-:Y:S05]  /*28760*/  BRA.DIV UR4, `(.L_x_3693) ;  /* 0x0000005604847947 */ /* 0x000fea000b800000 */
[----:B------:R4:W0:Y:S02]  /*28770*/  SHFL.IDX PT, R24, R2, R12, 0x1f ;  /* 0x00001f0c02187589 */ /* 0x00082400000e0000 */
.L_x_3692:
        /* <DEDUP_REMOVED lines=59> */
.L_x_3694:
        /* <DEDUP_REMOVED lines=60> */
.L_x_3695:
[----:B------:R-:W-:-:S05]  /*28ef0*/  LOP3.LUT R0, RZ, R3, RZ, 0x33, !PT ;  /* 0x00000003ff007212 */ /* 0x000fca00078e33ff */
[----:B------:R-:W-:Y:S01]  /*28f00*/  IMAD.IADD R25, R25, 0x1, R0 ;  /* 0x0000000119197824 */ /* 0x000fe200078e0200 */
[----:B------:R-:W-:Y:S06]  /*28f10*/  BRA `(.L_x_3696) ;  /* 0x00000000001c7947 */ /* 0x000fec0003800000 */
.L_x_3688:
[----:B------:R-:W-:Y:S01]  /*28f20*/  UMOV UR4, URZ ;  /* 0x0000003f00047c82 */ /* 0x000fe20008000000 */
[----:B------:R-:W-:Y:S01]  /*28f30*/  UMOV UR5, URZ ;  /* 0x0000003f00057c82 */ /* 0x000fe20008000000 */
[----:B------:R-:W-:Y:S01]  /*28f40*/  ULDC UR6, c[0x0][0xd3c] ;  /* 0x00034f0000067ab9 */ /* 0x000fe20000000800 */
[----:B------:R-:W-:Y:S02]  /*28f50*/  IMAD.MOV.U32 R24, RZ, RZ, R0 ;  /* 0x000000ffff187224 */ /* 0x000fe400078e0000 */
[----:B------:R-:W-:Y:S02]  /*28f60*/  IMAD.U32 R25, RZ, RZ, UR4 ;  /* 0x00000004ff197e24 */ /* 0x000fe4000f8e00ff */
[----:B------:R-:W-:Y:S02]  /*28f70*/  IMAD.U32 R26, RZ, RZ, UR5 ;  /* 0x00000005ff1a7e24 */ /* 0x000fe4000f8e00ff */
[----:B------:R-:W-:-:S07]  /*28f80*/  IMAD.U32 R27, RZ, RZ, UR6 ;  /* 0x00000006ff1b7e24 */ /* 0x000fce000f8e00ff */
.L_x_3696:
        /* <DEDUP_REMOVED lines=10> */
.L_x_3685:
[----:B------:R-:W-:Y:S02]  /*29030*/  ULDC UR4, c[0x0][0xd3c] ;  /* 0x00034f0000047ab9 */ /* 0x000fe40000000800 */
[----:B----4-:R-:W-:-:S13]  /*29040*/  ISETP.GE.AND P0, PT, R27, UR4, PT ;  /* 0x000000041b007c0c */ /* 0x010fda000bf06270 */
[----:B------:R-:W-:Y:S05]  /*29050*/  @!P0 BRA `(.L_x_3697) ;  /* 0xffffff7c00408947 */ /* 0x000fea000383ffff */
[----:B------:R-:W-:Y:S05]  /*29060*/  BSYNC B8 ;  /* 0x0000000000087941 */ /* 0x000fea0003800000 */
.L_x_3564:
[----:B------:R-:W4:Y:S01]  /*29070*/  LDL.LU R0, [R1+0x30] ;  /* 0x0000300001007983 */ /* 0x000f220000300800 */
[----:B------:R-:W-:Y:S01]  /*29080*/  BSSY B0, `(.L_x_3698) ;  /* 0x000000b000007945 */ /* 0x000fe20003800000 */
[----:B0-----:R-:W0:Y:S01]  /*29090*/  S2R R5, SR_CgaCtaId ;  /* 0x0000000000057919 */ /* 0x001e220000008800 */
[----:B----4-:R-:W-:-:S05]  /*290a0*/  VIADD R0, R0, 0x1 ;  /* 0x0000000100007836 */ /* 0x010fca0000000000 */
        /* <DEDUP_REMOVED lines=8> */
.L_x_3852:
[----:B------:R-:W-:Y:S05]  /*29130*/  BSYNC B0 ;  /* 0x0000000000007941 */ /* 0x000fea0003800000 */
.L_x_3698:
[----:B------:R-:W-:-:S03]  /*29140*/  UMOV UR4, 0xffffffff ;  /* 0xffffffff00047882 */ /* 0x000fc60000000000 */
[----:B------:R-:W-:Y:S05]  /*29150*/  BRA.DIV UR4, `(.L_x_3700) ;  /* 0x0000004e04447947 */ /* 0x000fea000b800000 */
[----:B0-----:R-:W0:Y:S02]  /*29160*/  S2R R0, SR_TID.X ;  /* 0x0000000000007919 */ /* 0x001e240000002100 */
[----:B0-----:R-:W-:-:S04]  /*29170*/  SHF.R.U32.HI R0, RZ, 0x5, R0 ;  /* 0x00000005ff007819 */ /* 0x001fc80000011600 */
[----:B------:R-:W-:-:S05]  /*29180*/  LOP3.LUT R0, R0, 0x3, RZ, 0xc0, !PT ;  /* 0x0000000300007812 */ /* 0x000fca00078ec0ff */
[----:B------:R0:W1:Y:S02]  /*29190*/  SHFL.IDX PT, R14, R0, RZ, 0x1f ;  /* 0x00001fff000e7589 */ /* 0x00006400000e0000 */
.L_x_3855:
[----:B-1----:R-:W-:-:S13]  /*291a0*/  ISETP.NE.AND P0, PT, R14, RZ, PT ;  /* 0x000000ff0e00720c */ /* 0x002fda0003f05270 */
[----:B------:R-:W-:Y:S05]  /*291b0*/  @P0 BRA `(.L_x_3334) ;  /* 0x0000000000880947 */ /* 0x000fea0003800000 */
[----:B------:R-:W-:-:S03]  /*291c0*/  UMOV UR4, 0xffffffff ;  /* 0xffffffff00047882 */ /* 0x000fc60000000000 */
[----:B------:R-:W-:Y:S05]  /*291d0*/  BRA.DIV UR4, `(.L_x_3701) ;  /* 0x0000004e04587947 */ /* 0x000fea000b800000 */
[----:B------:R-:W-:-:S13]  /*291e0*/  ELECT P6, URZ, PT ;  /* 0x00000000003f782f */ /* 0x000fda00038c0000 */
.L_x_3858:
[----:B------:R-:W-:Y:S05]  /*291f0*/  @!P6 BRA `(.L_x_3334) ;  /* 0x000000000078e947 */ /* 0x000fea0003800000 */
[----:B------:R-:W-:-:S06]  /*29200*/  ULOP3.LUT UR4, UR36, 0x2, URZ, 0xfc, !UPT ;  /* 0x0000000224047892 */ /* 0x000fcc000f8efc3f */
[----:B0-----:R-:W-:-:S05]  /*29210*/  IMAD.U32 R0, RZ, RZ, UR4 ;  /* 0x00000004ff007e24 */ /* 0x001fca000f8e00ff */
[----:B------:R-:W-:-:S13]  /*29220*/  ISETP.NE.AND P0, PT, R0, 0x3, PT ;  /* 0x000000030000780c */ /* 0x000fda0003f05270 */
[----:B------:R-:W-:Y:S05]  /*29230*/  @!P0 BRA `(.L_x_3702) ;  /* 0x0000000000048947 */ /* 0x000fea0003800000 */
[----:B------:R-:W-:Y:S01]  /*29240*/  BPT.TRAP 0x1 ;  /* 0x000000040000795c */ /* 0x000fe20000300000 */
.L_x_3702:
[----:B------:R-:W-:Y:S01]  /*29250*/  IMAD R5, R22, 0x8, R7 ;  /* 0x0000000816057824 */ /* 0x000fe200078e0207 */
[----:B------:R-:W-:Y:S01]  /*29260*/  SHF.L.U32 R0, R28, 0x1f, RZ ;  /* 0x0000001f1c007819 */ /* 0x000fe200000006ff */
[----:B------:R-:W-:-:S03]  /*29270*/  VIADD R22, R22, 0x1 ;  /* 0x0000000116167836 */ /* 0x000fc60000000000 */
[----:B------:R-:W0:Y:S02]  /*29280*/  SYNCS.PHASECHK.TRANS64.TRYWAIT P1, [R5+URZ+0x38840], R0 ;  /* 0x03884000050075a7 */ /* 0x000e24000802017f */
[----:B------:R-:W-:-:S04]  /*29290*/  ISETP.NE.AND P2, PT, R22, 0x2, PT ;  /* 0x000000021600780c */ /* 0x000fc80003f45270 */
[----:B------:R-:W-:Y:S01]  /*292a0*/  SEL R3, RZ, 0x1, P2 ;  /* 0x00000001ff037807 */ /* 0x000fe20001000000 */
[----:B0-----:R-:W-:Y:S08]  /*292b0*/  @!P1 BRA `(.L_x_3703) ;  /* 0x0000004c00409947 */ /* 0x001ff00003800000 */
.L_x_3859:
[----:B------:R-:W-:Y:S02]  /*292c0*/  SEL R22, R22, RZ, P2 ;  /* 0x000000ff16167207 */ /* 0x000fe40001000000 */
[----:B------:R-:W-:Y:S01]  /*292d0*/  LOP3.LUT R2, R28, R3, RZ, 0x3c, !PT ;  /* 0x000000031c027212 */ /* 0x000fe200078e3cff */
[----:B------:R-:W-:Y:S06]  /*292e0*/  @!P0 BRA `(.L_x_3704) ;  /* 0x0000000000048947 */ /* 0x000fec0003800000 */
[----:B------:R-:W-:Y:S01]  /*292f0*/  BPT.TRAP 0x1 ;  /* 0x000000040000795c */ /* 0x000fe20000300000 */
.L_x_3704:
[----:B------:R-:W-:Y:S01]  /*29300*/  IMAD R3, R22, 0x8, R7 ;  /* 0x0000000816037824 */ /* 0x000fe200078e0207 */
[----:B------:R-:W-:-:S04]  /*29310*/  SHF.L.U32 R2, R2, 0x1f, RZ ;  /* 0x0000001f02027819 */ /* 0x000fc800000006ff */
[----:B------:R-:W1:Y:S02]  /*29320*/  SYNCS.PHASECHK.TRANS64.TRYWAIT P1, [R3+URZ+0x38840], R2 ;  /* 0x03884002030075a7 */ /* 0x000e64000802017f */
[----:B-1----:R-:W-:Y:S05]  /*29330*/  @!P1 BRA `(.L_x_3705) ;  /* 0x0000004c00349947 */ /* 0x002fea0003800000 */
.L_x_3860:
[----:B------:R-:W-:Y:S05]  /*29340*/  @!P0 BRA `(.L_x_3706) ;  /* 0x0000000000048947 */ /* 0x000fea0003800000 */
[----:B------:R-:W-:Y:S01]  /*29350*/  BPT.TRAP 0x1 ;  /* 0x000000040000795c */ /* 0x000fe20000300000 */
.L_x_3706:
[----:B------:R-:W4:Y:S02]  /*29360*/  SYNCS.PHASECHK.TRANS64.TRYWAIT P1, [R5+URZ+0x38860], R0 ;  /* 0x03886000050075a7 */ /* 0x000f24000802017f */
[----:B----4-:R-:W-:Y:S05]  /*29370*/  @!P1 BRA `(.L_x_3707) ;  /* 0x0000004c00389947 */ /* 0x010fea0003800000 */
.L_x_3861:
[----:B------:R-:W-:Y:S05]  /*29380*/  @!P0 BRA `(.L_x_3708) ;  /* 0x0000000000048947 */ /* 0x000fea0003800000 */
[----:B------:R-:W-:Y:S01]  /*29390*/  BPT.TRAP 0x1 ;  /* 0x000000040000795c */ /* 0x000fe20000300000 */
.L_x_3708:
[----:B------:R0:W0:Y:S02]  /*293a0*/  SYNCS.PHASECHK.TRANS64.TRYWAIT P0, [R3+URZ+0x38860], R2 ;  /* 0x03886002030075a7 */ /* 0x000024000800017f */
[----:B0-----:R-:W-:Y:S05]  /*293b0*/  @!P0 NANOSLEEP.SYNCS 0x989680 ;  /* 0x009896800000895d */ /* 0x001fea0003900000 */
[----:B------:R-:W0:Y:S02]  /*293c0*/  @!P0 SYNCS.PHASECHK.TRANS64 P0, [R3+URZ+0x38860], R2 ;  /* 0x03886002030085a7 */ /* 0x000e24000800007f */
[----:B0-----:R-:W-:Y:S05]  /*293d0*/  @!P0 BRA `(.L_x_3708) ;  /* 0xfffffffc00f08947 */ /* 0x001fea000383ffff */
.L_x_3334:
[----:B------:R-:W-:Y:S05]  /*293e0*/  BSYNC B9 ;  /* 0x0000000000097941 */ /* 0x000fea0003800000 */
.L_x_3331:
[----:B------:R-:W-:Y:S05]  /*293f0*/  EXIT ;  /* 0x000000000000794d */ /* 0x000fea0003800000 */
.L_x_3360:
[----:B0-----:R0:W1:Y:S02]  /*29400*/  SYNCS.PHASECHK.TRANS64.TRYWAIT P6, [R59+URZ+0x38890], R66 ;  /* 0x038890423b0075a7 */ /* 0x00106400080c017f */
[----:B-1----:R-:W-:Y:S05]  /*29410*/  @!P6 NANOSLEEP.SYNCS 0x989680 ;  /* 0x009896800000e95d */ /* 0x002fea0003900000 */
[----:B------:R-:W1:Y:S02]  /*29420*/  @!P6 SYNCS.PHASECHK.TRANS64 P6, [R59+URZ+0x38890], R66 ;  /* 0x038890423b00e5a7 */ /* 0x000e6400080c007f */
[----:B-1----:R-:W-:Y:S05]  /*29430*/  @!P6 BRA `(.L_x_3360) ;  /* 0xfffffffc00f0e947 */ /* 0x002fea000383ffff */
[----:B------:R-:W-:Y:S05]  /*29440*/  BRA `(.L_x_3709) ;  /* 0xfffffda000347947 */ /* 0x000fea000383ffff */
.L_x_3361:
        /* <DEDUP_REMOVED lines=8> */
.L_x_3711:
[----:B------:R-:W-:Y:S05]  /*294d0*/  BSYNC B1 ;  /* 0x0000000000017941 */ /* 0x000fea0003800000 */
.L_x_3710:
        /* <DEDUP_REMOVED lines=8> */
.L_x_3712:
[----:B------:R-:W-:Y:S01]  /*29560*/  IMAD.MOV.U32 R67, RZ, RZ, R14 ;  /* 0x000000ffff437224 */ /* 0x000fe200078e000e */
[----:B------:R-:W-:Y:S06]  /*29570*/  BRA `(.L_x_3713) ;  /* 0xfffffd9c00fc7947 */ /* 0x000fec000383ffff */
.L_x_3371:
[----:B0-----:R0:W1:Y:S02]  /*29580*/  SYNCS.PHASECHK.TRANS64.TRYWAIT P6, [R59+URZ+0x38890], R66 ;  /* 0x038890423b0075a7 */ /* 0x00106400080c017f */
[----:B-1----:R-:W-:Y:S05]  /*29590*/  @!P6 NANOSLEEP.SYNCS 0x989680 ;  /* 0x009896800000e95d */ /* 0x002fea0003900000 */
[----:B------:R-:W1:Y:S02]  /*295a0*/  @!P6 SYNCS.PHASECHK.TRANS64 P6, [R59+URZ+0x38890], R66 ;  /* 0x038890423b00e5a7 */ /* 0x000e6400080c007f */
[----:B-1----:R-:W-:Y:S05]  /*295b0*/  @!P6 BRA `(.L_x_3371) ;  /* 0xfffffffc00f0e947 */ /* 0x002fea000383ffff */
[----:B------:R-:W-:Y:S05]  /*295c0*/  BRA `(.L_x_3714) ;  /* 0xfffffda800607947 */ /* 0x000fea000383ffff */
.L_x_3372:
        /* <DEDUP_REMOVED lines=8> */
.L_x_3716:
[----:B------:R-:W-:Y:S05]  /*29650*/  BSYNC B1 ;  /* 0x0000000000017941 */ /* 0x000fea0003800000 */
.L_x_3715:
        /* <DEDUP_REMOVED lines=8> */
.L_x_3717:
[----:B------:R-:W-:Y:S01]  /*296e0*/  IMAD.MOV.U32 R67, RZ, RZ, R14 ;  /* 0x000000ffff437224 */ /* 0x000fe200078e000e */
[----:B------:R-:W-:Y:S06]  /*296f0*/  BRA `(.L_x_3718) ;  /* 0xfffffda800287947 */ /* 0x000fec000383ffff */
.L_x_3377:
[----:B0-----:R0:W1:Y:S02]  /*29700*/  SYNCS.PHASECHK.TRANS64.TRYWAIT P0, [R59+URZ+0x38890], R66 ;  /* 0x038890423b0075a7 */ /* 0x001064000800017f */
[----:B-1----:R-:W-:Y:S05]  /*29710*/  @!P0 NANOSLEEP.SYNCS 0x989680 ;  /* 0x009896800000895d */ /* 0x002fea0003900000 */
[----:B------:R-:W1:Y:S02]  /*29720*/  @!P0 SYNCS.PHASECHK.TRANS64 P0, [R59+URZ+0x38890], R66 ;  /* 0x038890423b0085a7 */ /* 0x000e64000800007f */
[----:B-1----:R-:W-:Y:S05]  /*29730*/  @!P0 BRA `(.L_x_3377) ;  /* 0xfffffffc00f08947 */ /* 0x002fea000383ffff */
[----:B------:R-:W-:Y:S05]  /*29740*/  BRA `(.L_x_3719) ;  /* 0xfffffdb000247947 */ /* 0x000fea000383ffff */
.L_x_3378:
[----:B------:R-:W-:Y:S01]  /*29750*/  BSSY B1, `(.L_x_3720) ;  /* 0x0000007000017945 */ /* 0x000fe20003800000 */
[----:B------:R-:W-:Y:S02]  /*29760*/  IMAD.MOV.U32 R12, RZ, RZ, RZ ;  /* 0x000000ffff0c7224 */ /* 0x000fe400078e00ff */
[----:B------:R-:W-:Y:S02]  /*29770*/  IMAD.MOV.U32 R11, RZ, RZ, 0x1c1f ;  /* 0x00001c1fff0b7424 */ /* 0x000fe400078e00ff */
[----:B------:R-:W-:-:S07]  /*29780*/  IMAD.MOV.U32 R15, RZ, RZ, -0x1 ;  /* 0xffffffffff0f7424 */ /* 0x000fce00078e00ff */
[----:B0-----:R-:W-:Y:S05]  /*29790*/  WARPSYNC.COLLECTIVE R15, `(.L_x_3721) ;  /* 0x000000000f087348 */ /* 0x001fea0003c00000 */
[----:B------:R1:W2:Y:S02]  /*297a0*/  SHFL.IDX P6, R14, R13, R12, R11 ;  /* 0x0000000c0d0e7389 */ /* 0x0002a400000c000b */
[----:B012---:R-:W-:Y:S01]  /*297b0*/  ENDCOLLECTIVE ;  /* 0x000000000000791b */ /* 0x007fe20003800000 */
.L_x_3721:
[----:B------:R-:W-:Y:S05]  /*297c0*/  BSYNC B1 ;  /* 0x0000000000017941 */ /* 0x000fea0003800000 */
.L_x_3720:
        /* <DEDUP_REMOVED lines=8> */
.L_x_3722:
[----:B------:R-:W-:Y:S05]  /*29850*/  BRA `(.L_x_3723) ;  /* 0xfffffdb000447947 */ /* 0x000fea000383ffff */
.L_x_3382:
[----:B--2---:R2:W4:Y:S02]  /*29860*/  SYNCS.PHASECHK.TRANS64.TRYWAIT P5, [R59+URZ+0x388b0], R66 ;  /* 0x0388b0423b0075a7 */ /* 0x00452400080a017f */
[----:B----4-:R-:W-:Y:S05]  /*29870*/  @!P5 NANOSLEEP.SYNCS 0x989680 ;  /* 0x009896800000d95d */ /* 0x010fea0003900000 */
[----:B------:R-:W4:Y:S02]  /*29880*/  @!P5 SYNCS.PHASECHK.TRANS64 P5, [R59+URZ+0x388b0], R66 ;  /* 0x0388b0423b00d5a7 */ /* 0x000f2400080a007f */
[----:B----4-:R-:W-:Y:S05]  /*29890*/  @!P5 BRA `(.L_x_3382) ;  /* 0xfffffffc00f0d947 */ /* 0x010fea000383ffff */
[----:B------:R-:W-:Y:S05]  /*298a0*/  BRA `(.L_x_3724) ;  /* 0xfffffdb000d07947 */ /* 0x000fea000383ffff */
.L_x_3427:
        /* <DEDUP_REMOVED lines=8> */
.L_x_3726:
[----:B------:R-:W-:Y:S05]  /*29930*/  BSYNC B1 ;  /* 0x0000000000017941 */ /* 0x000fea0003800000 */
.L_x_3725:
        /* <DEDUP_REMOVED lines=8> */
.L_x_3727:
[----:B------:R-:W-:Y:S02]  /*299c0*/  IMAD.MOV.U32 R13, RZ, RZ, R80 ;  /* 0x000000ffff0d7224 */ /* 0x000fe400078e0050 */
[----:B------:R-:W-:-:S07]  /*299d0*/  IMAD.MOV.U32 R5, RZ, RZ, R14 ;  /* 0x000000ffff057224 */ /* 0x000fce00078e000e */
[----:B------:R-:W-:Y:S05]  /*299e0*/  WARPSYNC.COLLECTIVE R15, `(.L_x_3728) ;  /* 0x000000000f087348 */ /* 0x000fea0003c00000 */
[----:B------:R0:W1:Y:S02]  /*299f0*/  SHFL.IDX P6, R14, R13, R12, R11 ;  /* 0x0000000c0d0e7389 */ /* 0x00006400000c000b */
[----:B01----:R-:W-:Y:S01]  /*29a00*/  ENDCOLLECTIVE ;  /* 0x000000000000791b */ /* 0x003fe20003800000 */
.L_x_3728:
[----:B------:R-:W-:Y:S02]  /*29a10*/  IMAD.MOV.U32 R13, RZ, RZ, R30 ;  /* 0x000000ffff0d7224 */ /* 0x000fe400078e001e */
[----:B------:R-:W-:-:S07]  /*29a20*/  IMAD.MOV.U32 R8, RZ, RZ, R14 ;  /* 0x000000ffff087224 */ /* 0x000fce00078e000e */
[----:B------:R-:W-:Y:S05]  /*29a30*/  WARPSYNC.COLLECTIVE R15, `(.L_x_3729) ;  /* 0x000000000f087348 */ /* 0x000fea0003c00000 */
[----:B------:R0:W1:Y:S02]  /*29a40*/  SHFL.IDX P6, R14, R13, R12, R11 ;  /* 0x0000000c0d0e7389 */ /* 0x00006400000c000b */
[----:B01----:R-:W-:Y:S01]  /*29a50*/  ENDCOLLECTIVE ;  /* 0x000000000000791b */ /* 0x003fe20003800000 */
.L_x_3729:
[----:B------:R-:W-:Y:S01]  /*29a60*/  IMAD.MOV.U32 R6, RZ, RZ, R14 ;  /* 0x000000ffff067224 */ /* 0x000fe200078e000e */
[----:B------:R-:W-:Y:S06]  /*29a70*/  BRA `(.L_x_3730) ;  /* 0xfffffdf000bc7947 */ /* 0x000fec000383ffff */
.L_x_3430:
[----:B------:R-:W-:Y:S01]  /*29a80*/  BSSY B1, `(.L_x_3731) ;  /* 0x0000008000017945 */ /* 0x000fe20003800000 */
[----:B------:R-:W-:Y:S02]  /*29a90*/  IMAD.MOV.U32 R13, RZ, RZ, R10 ;  /* 0x000000ffff0d7224 */ /* 0x000fe400078e000a */
[----:B------:R-:W-:Y:S02]  /*29aa0*/  IMAD.MOV.U32 R12, RZ, RZ, 0x1 ;  /* 0x00000001ff0c7424 */ /* 0x000fe400078e00ff */
[----:B-1----:R-:W-:Y:S02]  /*29ab0*/  IMAD.MOV.U32 R11, RZ, RZ, 0x1c1f ;  /* 0x00001c1fff0b7424 */ /* 0x002fe400078e00ff */
[----:B------:R-:W-:-:S07]  /*29ac0*/  IMAD.MOV.U32 R15, RZ, RZ, -0x1 ;  /* 0xffffffffff0f7424 */ /* 0x000fce00078e00ff */
[----:B---34-:R-:W-:Y:S05]  /*29ad0*/  WARPSYNC.COLLECTIVE R15, `(.L_x_3732) ;  /* 0x000000000f087348 */ /* 0x018fea0003c00000 */
[----:B------:R0:W1:Y:S02]  /*29ae0*/  SHFL.IDX P6, R14, R13, R12, R11 ;  /* 0x0000000c0d0e7389 */ /* 0x00006400000c000b */
[----:B01-34-:R-:W-:Y:S01]  /*29af0*/  ENDCOLLECTIVE ;  /* 0x000000000000791b */ /* 0x01bfe20003800000 */
.L_x_3732:
[----:B------:R-:W-:Y:S05]  /*29b00*/  BSYNC B1 ;  /* 0x0000000000017941 */ /* 0x000fea0003800000 */
.L_x_3731:
        /* <DEDUP_REMOVED lines=8> */
.L_x_3733:
[----:B------:R-:W-:Y:S02]  /*29b90*/  IMAD.MOV.U32 R13, RZ, RZ, R80 ;  /* 0x000000ffff0d7224 */ /* 0x000fe400078e0050 */
[----:B------:R-:W-:-:S07]  /*29ba0*/  IMAD.MOV.U32 R4, RZ, RZ, R14 ;  /* 0x000000ffff047224 */ /* 0x000fce00078e000e */
[----:B------:R-:W-:Y:S05]  /*29bb0*/  WARPSYNC.COLLECTIVE R15, `(.L_x_3734) ;  /* 0x000000000f087348 */ /* 0x000fea0003c00000 */
[----:B------:R0:W1:Y:S02]  /*29bc0*/  SHFL.IDX P6, R14, R13, R12, R11 ;  /* 0x0000000c0d0e7389 */ /* 0x00006400000c000b */
[----:B01----:R-:W-:Y:S01]  /*29bd0*/  ENDCOLLECTIVE ;  /* 0x000000000000791b */ /* 0x003fe20003800000 */
.L_x_3734:
[----:B------:R-:W-:Y:S02]  /*29be0*/  IMAD.MOV.U32 R13, RZ, RZ, R30 ;  /* 0x000000ffff0d7224 */ /* 0x000fe400078e001e */
[----:B------:R-:W-:-:S07]  /*29bf0*/  IMAD.MOV.U32 R7, RZ, RZ, R14 ;  /* 0x000000ffff077224 */ /* 0x000fce00078e000e */
[----:B------:R-:W-:Y:S05]  /*29c00*/  WARPSYNC.COLLECTIVE R15, `(.L_x_3735) ;  /* 0x000000000f087348 */ /* 0x000fea0003c00000 */
[----:B------:R0:W1:Y:S02]  /*29c10*/  SHFL.IDX P6, R14, R13, R12, R11 ;  /* 0x0000000c0d0e7389 */ /* 0x00006400000c000b */
[----:B01----:R-:W-:Y:S01]  /*29c20*/  ENDCOLLECTIVE ;  /* 0x000000000000791b */ /* 0x003fe20003800000 */
.L_x_3735:
[----:B------:R-:W-:Y:S05]  /*29c30*/  BRA `(.L_x_3736) ;  /* 0xfffffdf400207947 */ /* 0x000fea000383ffff */
.L_x_3434:
[----:B0-----:R0:W1:Y:S02]  /*29c40*/  SYNCS.PHASECHK.TRANS64.TRYWAIT P0, [R17+URZ+0x38800], R34 ;  /* 0x03880022110075a7 */ /* 0x001064000800017f */
[----:B-1----:R-:W-:Y:S05]  /*29c50*/  @!P0 NANOSLEEP.SYNCS 0x989680 ;  /* 0x009896800000895d */ /* 0x002fea0003900000 */
[----:B------:R-:W1:Y:S02]  /*29c60*/  @!P0 SYNCS.PHASECHK.TRANS64 P0, [R17+URZ+0x38800], R34 ;  /* 0x03880022110085a7 */ /* 0x000e64000800007f */
[----:B-1----:R-:W-:Y:S05]  /*29c70*/  @!P0 BRA `(.L_x_3434) ;  /* 0xfffffffc00f08947 */ /* 0x002fea000383ffff */
[----:B------:R-:W-:Y:S05]  /*29c80*/  BRA `(.L_x_3737) ;  /* 0xfffffdf800107947 */ /* 0x000fea000383ffff */
.L_x_3442:
        /* <DEDUP_REMOVED lines=9> */
.L_x_3739:
[----:B------:R-:W-:Y:S05]  /*29d20*/  BSYNC B1 ;  /* 0x0000000000017941 */ /* 0x000fea0003800000 */
.L_x_3738:
        /* <DEDUP_REMOVED lines=10> */
.L_x_3740:
        /* <DEDUP_REMOVED lines=8> */
.L_x_3741:
[----:B------:R-:W-:-:S05]  /*29e50*/  @!P1 IADD3 R8, P2, R2, R5, RZ ;  /* 0x0000000502089210 */ /* 0x000fca0007f5e0ff */
[----:B------:R-:W-:Y:S02]  /*29e60*/  @!P1 IMAD.X R9, R0, 0x1, R6, P2 ;  /* 0x0000000100099824 */ /* 0x000fe400010e0606 */
[----:B------:R-:W-:Y:S02]  /*29e70*/  IMAD.MOV.U32 R13, RZ, RZ, R32 ;  /* 0x000000ffff0d7224 */ /* 0x000fe400078e0020 */
[----:B------:R-:W-:-:S07]  /*29e80*/  IMAD.MOV.U32 R3, RZ, RZ, R14 ;  /* 0x000000ffff037224 */ /* 0x000fce00078e000e */
[----:B------:R-:W-:Y:S05]  /*29e90*/  WARPSYNC.COLLECTIVE R15, `(.L_x_3742) ;  /* 0x000000000f087348 */ /* 0x000fea0003c00000 */
[----:B------:R0:W1:Y:S02]  /*29ea0*/  SHFL.IDX P6, R14, R13, R12, R11 ;  /* 0x0000000c0d0e7389 */ /* 0x00006400000c000b */
[----:B01----:R-:W-:Y:S01]  /*29eb0*/  ENDCOLLECTIVE ;  /* 0x000000000000791b */ /* 0x003fe20003800000 */
.L_x_3742:
        /* <DEDUP_REMOVED lines=21> */
.L_x_3743:
        /* <DEDUP_REMOVED lines=20> */
.L_x_3744:
[----:B------:R-:W-:Y:S02]  /*2a150*/  PRMT R53, R6, 0x7610, R53 ;  /* 0x0000761006357816 */ /* 0x000fe40000000035 */
[----:B------:R-:W-:Y:S01]  /*2a160*/  CS2R R4, SRZ ;  /* 0x0000000000047805 */ /* 0x000fe2000001ff00 */
[----:B------:R-:W-:Y:S02]  /*2a170*/  IMAD.MOV.U32 R13, RZ, RZ, R27 ;  /* 0x000000ffff0d7224 */ /* 0x000fe400078e001b */
[----:B------:R-:W-:-:S07]  /*2a180*/  IMAD.MOV.U32 R26, RZ, RZ, R14 ;  /* 0x000000ffff1a7224 */ /* 0x000fce00078e000e */
[----:B------:R-:W-:Y:S05]  /*2a190*/  WARPSYNC.COLLECTIVE R15, `(.L_x_3745) ;  /* 0x000000000f087348 */ /* 0x000fea0003c00000 */
[----:B------:R0:W1:Y:S02]  /*2a1a0*/  SHFL.IDX P6, R14, R13, R12, R11 ;  /* 0x0000000c0d0e7389 */ /* 0x00006400000c000b */
[----:B01----:R-:W-:Y:S01]  /*2a1b0*/  ENDCOLLECTIVE ;  /* 0x000000000000791b */ /* 0x003fe20003800000 */
.L_x_3745:
[----:B------:R-:W-:Y:S02]  /*2a1c0*/  IMAD.MOV.U32 R13, RZ, RZ, R32 ;  /* 0x000000ffff0d7224 */ /* 0x000fe400078e0020 */
[----:B------:R-:W-:-:S07]  /*2a1d0*/  IMAD.MOV.U32 R27, RZ, RZ, R14 ;  /* 0x000000ffff1b7224 */ /* 0x000fce00078e000e */
[----:B------:R-:W-:Y:S05]  /*2a1e0*/  WARPSYNC.COLLECTIVE R15, `(.L_x_3746) ;  /* 0x000000000f087348 */ /* 0x000fea0003c00000 */
[----:B------:R0:W1:Y:S02]  /*2a1f0*/  SHFL.IDX P6, R14, R13, R12, R11 ;  /* 0x0000000c0d0e7389 */ /* 0x00006400000c000b */
[----:B01----:R-:W-:Y:S01]  /*2a200*/  ENDCOLLECTIVE ;  /* 0x000000000000791b */ /* 0x003fe20003800000 */
.L_x_3746:
[----:B------:R-:W-:Y:S05]  /*2a210*/  BRA `(.L_x_3747) ;  /* 0xfffffe0000f47947 */ /* 0x000fea000383ffff */
.L_x_3446:
[----:B0-----:R0:W1:Y:S02]  /*2a220*/  SYNCS.PHASECHK.TRANS64.TRYWAIT P1, [R17+URZ+0x38800], R12 ;  /* 0x0388000c110075a7 */ /* 0x001064000802017f */
[----:B-1----:R-:W-:Y:S05]  /*2a230*/  @!P1 NANOSLEEP.SYNCS 0x989680 ;  /* 0x009896800000995d */ /* 0x002fea0003900000 */
[----:B------:R-:W1:Y:S02]  /*2a240*/  @!P1 SYNCS.PHASECHK.TRANS64 P1, [R17+URZ+0x38800], R12 ;  /* 0x0388000c110095a7 */ /* 0x000e64000802007f */
[----:B-1----:R-:W-:Y:S05]  /*2a250*/  @!P1 BRA `(.L_x_3446) ;  /* 0xfffffffc00f09947 */ /* 0x002fea000383ffff */
[----:B------:R-:W-:Y:S05]  /*2a260*/  BRA `(.L_x_3748) ;  /* 0xfffffe0400907947 */ /* 0x000fea000383ffff */
.L_x_3452:
[----:B-1----:R1:W2:Y:S02]  /*2a270*/  SYNCS.PHASECHK.TRANS64.TRYWAIT P1, [R20+URZ+0x38830], R15 ;  /* 0x0388300f140075a7 */ /* 0x0022a4000802017f */
[----:B--2---:R-:W-:Y:S05]  /*2a280*/  @!P1 NANOSLEEP.SYNCS 0x989680 ;  /* 0x009896800000995d */ /* 0x004fea0003900000 */
[----:B------:R-:W2:Y:S02]  /*2a290*/  @!P1 SYNCS.PHASECHK.TRANS64 P1, [R20+URZ+0x38830], R15 ;  /* 0x0388300f140095a7 */ /* 0x000ea4000802007f */
[----:B--2---:R-:W-:Y:S05]  /*2a2a0*/  @!P1 BRA `(.L_x_3452) ;  /* 0xfffffffc00f09947 */ /* 0x004fea000383ffff */
[----:B------:R-:W-:Y:S05]  /*2a2b0*/  BRA `(.L_x_3451) ;  /* 0xfffffe1400047947 */ /* 0x000fea000383ffff */
.L_x_3454:
[----:B--2---:R2:W3:Y:S02]  /*2a2c0*/  SYNCS.PHASECHK.TRANS64.TRYWAIT P1, [R17+URZ+0x38810], R0 ;  /* 0x03881000110075a7 */ /* 0x0044e4000802017f */
[----:B---3--:R-:W-:Y:S05]  /*2a2d0*/  @!P1 NANOSLEEP.SYNCS 0x989680 ;  /* 0x009896800000995d */ /* 0x008fea0003900000 */
[----:B------:R-:W3:Y:S02]  /*2a2e0*/  @!P1 SYNCS.PHASECHK.TRANS64 P1, [R17+URZ+0x38810], R0 ;  /* 0x03881000110095a7 */ /* 0x000ee4000802007f */
[----:B---3--:R-:W-:Y:S05]  /*2a2f0*/  @!P1 BRA `(.L_x_3454) ;  /* 0xfffffffc00f09947 */ /* 0x008fea000383ffff */
[----:B------:R-:W-:Y:S05]  /*2a300*/  BRA `(.L_x_3749) ;  /* 0xfffffe1400b47947 */ /* 0x000fea000383ffff */
.L_x_3458:
[----:B--2---:R2:W4:Y:S02]  /*2a310*/  SYNCS.PHASECHK.TRANS64.TRYWAIT P1, [R20+URZ+0x38850], R15 ;  /* 0x0388500f140075a7 */ /* 0x004524000802017f */
[----:B----4-:R-:W-:Y:S05]  /*2a320*/  @!P1 NANOSLEEP.SYNCS 0x989680 ;  /* 0x009896800000995d */ /* 0x010fea0003900000 */
[----:B------:R-:W4:Y:S02]  /*2a330*/  @!P1 SYNCS.PHASECHK.TRANS64 P1, [R20+URZ+0x38850], R15 ;  /* 0x0388500f140095a7 */ /* 0x000f24000802007f */
[----:B----4-:R-:W-:Y:S05]  /*2a340*/  @!P1 BRA `(.L_x_3458) ;  /* 0xfffffffc00f09947 */ /* 0x010fea000383ffff */
[----:B------:R-:W-:Y:S05]  /*2a350*/  BRA `(.L_x_3457) ;  /* 0xfffffe1400e07947 */ /* 0x000fea000383ffff */
.L_x_3480:
[----:B-1----:R1:W2:Y:S02]  /*2a360*/  SYNCS.PHASECHK.TRANS64.TRYWAIT P1, [R199+URZ+0x38830], R14 ;  /* 0x0388300ec70075a7 */ /* 0x0022a4000802017f */
[----:B--2---:R-:W-:Y:S05]  /*2a370*/  @!P1 NANOSLEEP.SYNCS 0x989680 ;  /* 0x009896800000995d */ /* 0x004fea0003900000 */
[----:B------:R-:W2:Y:S02]  /*2a380*/  @!P1 SYNCS.PHASECHK.TRANS64 P1, [R199+URZ+0x38830], R14 ;  /* 0x0388300ec70095a7 */ /* 0x000ea4000802007f */
[----:B--2---:R-:W-:Y:S05]  /*2a390*/  @!P1 BRA `(.L_x_3480) ;  /* 0xfffffffc00f09947 */ /* 0x004fea000383ffff */
[----:B------:R-:W-:Y:S05]  /*2a3a0*/  BRA `(.L_x_3479) ;  /* 0xfffffe4c00947947 */ /* 0x000fea000383ffff */
.L_x_3485:
[----:B---3--:R3:W4:Y:S02]  /*2a3b0*/  SYNCS.PHASECHK.TRANS64.TRYWAIT P1, [R199+URZ+0x38850], R14 ;  /* 0x0388500ec70075a7 */ /* 0x008724000802017f */
[----:B----4-:R-:W-:Y:S05]  /*2a3c0*/  @!P1 NANOSLEEP.SYNCS 0x989680 ;  /* 0x009896800000995d */ /* 0x010fea0003900000 */
[----:B------:R-:W4:Y:S02]  /*2a3d0*/  @!P1 SYNCS.PHASECHK.TRANS64 P1, [R199+URZ+0x38850], R14 ;  /* 0x0388500ec70095a7 */ /* 0x000f24000802007f */
[----:B----4-:R-:W-:Y:S05]  /*2a3e0*/  @!P1 BRA `(.L_x_3485) ;  /* 0xfffffffc00f09947 */ /* 0x010fea000383ffff */
[----:B------:R-:W-:Y:S05]  /*2a3f0*/  BRA `(.L_x_3484) ;  /* 0xfffffe5000307947 */ /* 0x000fea000383ffff */
.L_x_3507:
[----:B-1----:R1:W2:Y:S02]  /*2a400*/  SYNCS.PHASECHK.TRANS64.TRYWAIT P2, [R21+URZ+0x38830], R7 ;  /* 0x03883007150075a7 */ /* 0x0022a4000804017f */
[----:B--2---:R-:W-:Y:S05]  /*2a410*/  @!P2 NANOSLEEP.SYNCS 0x989680 ;  /* 0x009896800000a95d */ /* 0x004fea0003900000 */
[----:B------:R-:W2:Y:S02]  /*2a420*/  @!P2 SYNCS.PHASECHK.TRANS64 P2, [R21+URZ+0x38830], R7 ;  /* 0x038830071500a5a7 */ /* 0x000ea4000804007f */
[----:B--2---:R-:W-:Y:S05]  /*2a430*/  @!P2 BRA `(.L_x_3507) ;  /* 0xfffffffc00f0a947 */ /* 0x004fea000383ffff */
[----:B------:R-:W-:Y:S05]  /*2a440*/  BRA `(.L_x_3506) ;  /* 0xfffffe8c00fc7947 */ /* 0x000fea000383ffff */
.L_x_3512:
[----:B---3--:R3:W4:Y:S02]  /*2a450*/  SYNCS.PHASECHK.TRANS64.TRYWAIT P2, [R21+URZ+0x38850], R7 ;  /* 0x03885007150075a7 */ /* 0x008724000804017f */
[----:B----4-:R-:W-:Y:S05]  /*2a460*/  @!P2 NANOSLEEP.SYNCS 0x989680 ;  /* 0x009896800000a95d */ /* 0x010fea0003900000 */
[----:B------:R-:W4:Y:S02]  /*2a470*/  @!P2 SYNCS.PHASECHK.TRANS64 P2, [R21+URZ+0x38850], R7 ;  /* 0x038850071500a5a7 */ /* 0x000f24000804007f */
[----:B----4-:R-:W-:Y:S05]  /*2a480*/  @!P2 BRA `(.L_x_3512) ;  /* 0xfffffffc00f0a947 */ /* 0x010fea000383ffff */
[----:B------:R-:W-:Y:S05]  /*2a490*/  BRA `(.L_x_3511) ;  /* 0xfffffe9000987947 */ /* 0x000fea000383ffff */
.L_x_3522:
[----:B-1----:R1:W2:Y:S02]  /*2a4a0*/  SYNCS.PHASECHK.TRANS64.TRYWAIT P1, [R21+URZ+0x38830], R7 ;  /* 0x03883007150075a7 */ /* 0x0022a4000802017f */
[----:B--2---:R-:W-:Y:S05]  /*2a4b0*/  @!P1 NANOSLEEP.SYNCS 0x989680 ;  /* 0x009896800000995d */ /* 0x004fea0003900000 */
[----:B------:R-:W2:Y:S02]  /*2a4c0*/  @!P1 SYNCS.PHASECHK.TRANS64 P1, [R21+URZ+0x38830], R7 ;  /* 0x03883007150095a7 */ /* 0x000ea4000802007f */
[----:B--2---:R-:W-:Y:S05]  /*2a4d0*/  @!P1 BRA `(.L_x_3522) ;  /* 0xfffffffc00f09947 */ /* 0x004fea000383ffff */
[----:B------:R-:W-:Y:S05]  /*2a4e0*/  BRA `(.L_x_3521) ;  /* 0xfffffec000847947 */ /* 0x000fea000383ffff */
.L_x_3527:
[----:B---3--:R3:W4:Y:S02]  /*2a4f0*/  SYNCS.PHASECHK.TRANS64.TRYWAIT P1, [R21+URZ+0x38850], R7 ;  /* 0x03885007150075a7 */ /* 0x008724000802017f */
[----:B----4-:R-:W-:Y:S05]  /*2a500*/  @!P1 NANOSLEEP.SYNCS 0x989680 ;  /* 0x009896800000995d */ /* 0x010fea0003900000 */
[----:B------:R-:W4:Y:S02]  /*2a510*/  @!P1 SYNCS.PHASECHK.TRANS64 P1, [R21+URZ+0x38850], R7 ;  /* 0x03885007150095a7 */ /* 0x000f24000802007f */
[----:B----4-:R-:W-:Y:S05]  /*2a520*/  @!P1 BRA `(.L_x_3527) ;  /* 0xfffffffc00f09947 */ /* 0x010fea000383ffff */
[----:B------:R-:W-:Y:S05]  /*2a530*/  BRA `(.L_x_3526) ;  /* 0xfffffec400207947 */ /* 0x000fea000383ffff */
.L_x_3580:
[----:B------:R-:W0:Y:S01]  /*2a540*/  S2R R12, SR_TID.X ;  /* 0x00000000000c7919 */ /* 0x000e220000002100 */
[----:B------:R-:W-:Y:S01]  /*2a550*/  BSSY B1, `(.L_x_3750) ;  /* 0x000000a000017945 */ /* 0x000fe20003800000 */
[----:B------:R-:W-:Y:S02]  /*2a560*/  IMAD.MOV.U32 R11, RZ, RZ, 0x1f ;  /* 0x0000001fff0b7424 */ /* 0x000fe400078e00ff */
[----:B------:R-:W-:Y:S01]  /*2a570*/  IMAD.MOV.U32 R15, RZ, RZ, -0x1 ;  /* 0xffffffffff0f7424 */ /* 0x000fe200078e00ff */
[----:B0-----:R-:W-:-:S04]  /*2a580*/  SHF.R.U32.HI R12, RZ, 0x5, R12 ;  /* 0x00000005ff0c7819 */ /* 0x001fc8000001160c */
[----:B------:R-:W-:-:S05]  /*2a590*/  LOP3.LUT R12, R12, 0x3, RZ, 0xc0, !PT ;  /* 0x000000030c0c7812 */ /* 0x000fca00078ec0ff */
[----:B------:R-:W-:Y:S02]  /*2a5a0*/  IMAD.MOV.U32 R13, RZ, RZ, R12 ;  /* 0x000000ffff0d7224 */ /* 0x000fe400078e000c */
[----:B------:R-:W-:-:S07]  /*2a5b0*/  IMAD.MOV.U32 R12, RZ, RZ, RZ ;  /* 0x000000ffff0c7224 */ /* 0x000fce00078e00ff */
[----:B------:R-:W-:Y:S05]  /*2a5c0*/  WARPSYNC.COLLECTIVE R15, `(.L_x_3751) ;  /* 0x000000000f087348 */ /* 0x000fea0003c00000 */
[----:B------:R0:W1:Y:S02]  /*2a5d0*/  SHFL.IDX P6, R14, R13, R12, R11 ;  /* 0x0000000c0d0e7389 */ /* 0x00006400000c000b */
[----:B01----:R-:W-:Y:S01]  /*2a5e0*/  ENDCOLLECTIVE ;  /* 0x000000000000791b */ /* 0x003fe20003800000 */
.L_x_3751:
[----:B------:R-:W-:Y:S05]  /*2a5f0*/  BSYNC B1 ;  /* 0x0000000000017941 */ /* 0x000fea0003800000 */
.L_x_3750:
[----:B------:R-:W-:Y:S05]  /*2a600*/  BRA `(.L_x_3752) ;  /* 0xffffff7400147947 */ /* 0x000fea000383ffff */
.L_x_3582:
[----:B------:R-:W-:Y:S01]  /*2a610*/  BSSY B1, `(.L_x_3753) ;  /* 0x0000006000017945 */ /* 0x000fe20003800000 */
[----:B------:R-:W-:-:S07]  /*2a620*/  IMAD.MOV.U32 R15, RZ, RZ, -0x1 ;  /* 0xffffffffff0f7424 */ /* 0x000fce00078e00ff */
[----:B0-----:R-:W-:Y:S05]  /*2a630*/  WARPSYNC.COLLECTIVE R15, `(.L_x_3754) ;  /* 0x000000000f0c7348 */ /* 0x001fea0003c00000 */
[----:B------:R-:W-:Y:S02]  /*2a640*/  ELECT P6, UR62, PT ;  /* 0x00000000003e782f */ /* 0x000fe400038c0000 */
[----:B------:R-:W-:Y:S01]  /*2a650*/  MOV R14, UR62 ;  /* 0x0000003e000e7c02 */ /* 0x000fe20008000f00 */
[----:B0-----:R-:W-:Y:S10]  /*2a660*/  ENDCOLLECTIVE ;  /* 0x000000000000791b */ /* 0x001ff40003800000 */
.L_x_3754:
[----:B------:R-:W-:Y:S05]  /*2a670*/  BSYNC B1 ;  /* 0x0000000000017941 */ /* 0x000fea0003800000 */
.L_x_3753:
[----:B------:R-:W-:Y:S05]  /*2a680*/  BRA `(.L_x_3581) ;  /* 0xffffff74000c7947 */ /* 0x000fea000383ffff */
.L_x_3584:
[----:B0-----:R0:W1:Y:S02]  /*2a690*/  SYNCS.PHASECHK.TRANS64.TRYWAIT P0, [R18+URZ+0x38820], R3 ;  /* 0x03882003120075a7 */ /* 0x001064000800017f */
[----:B-1----:R-:W-:Y:S05]  /*2a6a0*/  @!P0 NANOSLEEP.SYNCS 0x989680 ;  /* 0x009896800000895d */ /* 0x002fea0003900000 */
[----:B------:R-:W1:Y:S02]  /*2a6b0*/  @!P0 SYNCS.PHASECHK.TRANS64 P0, [R18+URZ+0x38820], R3 ;  /* 0x03882003120085a7 */ /* 0x000e64000800007f */
[----:B-1----:R-:W-:Y:S05]  /*2a6c0*/  @!P0 BRA `(.L_x_3584) ;  /* 0xfffffffc00f08947 */ /* 0x002fea000383ffff */
[----:B------:R-:W-:Y:S05]  /*2a6d0*/  BRA `(.L_x_3755) ;  /* 0xffffff74001c7947 */ /* 0x000fea000383ffff */
.L_x_3588:
[----:B0-----:R0:W1:Y:S02]  /*2a6e0*/  SYNCS.PHASECHK.TRANS64.TRYWAIT P0, [R3+URZ+0x388a0], R7 ;  /* 0x0388a007030075a7 */ /* 0x001064000800017f */
[----:B-1----:R-:W-:Y:S05]  /*2a6f0*/  @!P0 NANOSLEEP.SYNCS 0x989680 ;  /* 0x009896800000895d */ /* 0x002fea0003900000 */
[----:B------:R-:W1:Y:S02]  /*2a700*/  @!P0 SYNCS.PHASECHK.TRANS64 P0, [R3+URZ+0x388a0], R7 ;  /* 0x0388a007030085a7 */ /* 0x000e64000800007f */
[----:B-1----:R-:W-:Y:S05]  /*2a710*/  @!P0 BRA `(.L_x_3588) ;  /* 0xfffffffc00f08947 */ /* 0x002fea000383ffff */
[----:B------:R-:W-:Y:S05]  /*2a720*/  BRA `(.L_x_3756) ;  /* 0xffffff7400347947 */ /* 0x000fea000383ffff */
.L_x_3593:
[----:B-1----:R1:W2:Y:S02]  /*2a730*/  SYNCS.PHASECHK.TRANS64.TRYWAIT P0, [R3+URZ+0x388c0], R7 ;  /* 0x0388c007030075a7 */ /* 0x0022a4000800017f */
[----:B--2---:R-:W-:Y:S05]  /*2a740*/  @!P0 NANOSLEEP.SYNCS 0x989680 ;  /* 0x009896800000895d */ /* 0x004fea0003900000 */
[----:B------:R-:W2:Y:S02]  /*2a750*/  @!P0 SYNCS.PHASECHK.TRANS64 P0, [R3+URZ+0x388c0], R7 ;  /* 0x0388c007030085a7 */ /* 0x000ea4000800007f */
[----:B--2---:R-:W-:Y:S05]  /*2a760*/  @!P0 BRA `(.L_x_3593) ;  /* 0xfffffffc00f08947 */ /* 0x004fea000383ffff */
[----:B------:R-:W-:Y:S05]  /*2a770*/  BRA `(.L_x_3757) ;  /* 0xffffff7400b07947 */ /* 0x000fea000383ffff */
.L_x_3607:
[----:B0-----:R0:W1:Y:S02]  /*2a780*/  SYNCS.PHASECHK.TRANS64.TRYWAIT P1, [R10+URZ+0x388a0], R2 ;  /* 0x0388a0020a0075a7 */ /* 0x001064000802017f */
[----:B-1----:R-:W-:Y:S05]  /*2a790*/  @!P1 NANOSLEEP.SYNCS 0x989680 ;  /* 0x009896800000995d */ /* 0x002fea0003900000 */
[----:B------:R-:W1:Y:S02]  /*2a7a0*/  @!P1 SYNCS.PHASECHK.TRANS64 P1, [R10+URZ+0x388a0], R2 ;  /* 0x0388a0020a0095a7 */ /* 0x000e64000802007f */
[----:B-1----:R-:W-:Y:S05]  /*2a7b0*/  @!P1 BRA `(.L_x_3607) ;  /* 0xfffffffc00f09947 */ /* 0x002fea000383ffff */
[----:B------:R-:W-:Y:S05]  /*2a7c0*/  BRA `(.L_x_3758) ;  /* 0xffffff8000147947 */ /* 0x000fea000383ffff */
.L_x_3612:
[----:B-1----:R1:W2:Y:S02]  /*2a7d0*/  SYNCS.PHASECHK.TRANS64.TRYWAIT P1, [R10+URZ+0x388c0], R2 ;  /* 0x0388c0020a0075a7 */ /* 0x0022a4000802017f */
[----:B--2---:R-:W-:Y:S05]  /*2a7e0*/  @!P1 NANOSLEEP.SYNCS 0x989680 ;  /* 0x009896800000995d */ /* 0x004fea0003900000 */
[----:B------:R-:W2:Y:S02]  /*2a7f0*/  @!P1 SYNCS.PHASECHK.TRANS64 P1, [R10+URZ+0x388c0], R2 ;  /* 0x0388c0020a0095a7 */ /* 0x000ea4000802007f */
[----:B--2---:R-:W-:Y:S05]  /*2a800*/  @!P1 BRA `(.L_x_3612) ;  /* 0xfffffffc00f09947 */ /* 0x004fea000383ffff */
[----:B------:R-:W-:Y:S05]  /*2a810*/  BRA `(.L_x_3759) ;  /* 0xffffff80008c7947 */ /* 0x000fea000383ffff */
.L_x_3642:
        /* <DEDUP_REMOVED lines=8> */
[----:B0-----:R-:W-:Y:S05]  /*2a8a0*/  WARPSYNC.COLLECTIVE R15, `(.L_x_3761) ;  /* 0x000000000f087348 */ /* 0x001fea0003c00000 */
[----:B------:R1:W2:Y:S02]  /*2a8b0*/  SHFL.IDX P6, R14, R13, R12, R11 ;  /* 0x0000000c0d0e7389 */ /* 0x0002a400000c000b */
[----:B012---:R-:W-:Y:S01]  /*2a8c0*/  ENDCOLLECTIVE ;  /* 0x000000000000791b */ /* 0x007fe20003800000 */
.L_x_3761:
[----:B------:R-:W-:Y:S05]  /*2a8d0*/  BSYNC B0 ;  /* 0x0000000000007941 */ /* 0x000fea0003800000 */
.L_x_3760:
[----:B------:R-:W-:Y:S05]  /*2a8e0*/  BRA `(.L_x_3762) ;  /* 0xffffff9c00107947 */ /* 0x000fea000383ffff */
.L_x_3645:
[----:B0-----:R0:W1:Y:S02]  /*2a8f0*/  SYNCS.PHASECHK.TRANS64.TRYWAIT P0, [R25+URZ+0x38840], R0 ;  /* 0x03884000190075a7 */ /* 0x001064000800017f */
[----:B-1----:R-:W-:Y:S05]  /*2a900*/  @!P0 NANOSLEEP.SYNCS 0x989680 ;  /* 0x009896800000895d */ /* 0x002fea0003900000 */
[----:B------:R-:W1:Y:S02]  /*2a910*/  @!P0 SYNCS.PHASECHK.TRANS64 P0, [R25+URZ+0x38840], R0 ;  /* 0x03884000190085a7 */ /* 0x000e64000800007f */
[----:B-1----:R-:W-:Y:S05]  /*2a920*/  @!P0 BRA `(.L_x_3645) ;  /* 0xfffffffc00f08947 */ /* 0x002fea000383ffff */
[----:B------:R-:W-:Y:S05]  /*2a930*/  BRA `(.L_x_3763) ;  /* 0xffffff9c00447947 */ /* 0x000fea000383ffff */
.L_x_3646:
        /* <DEDUP_REMOVED lines=8> */
.L_x_3765:
[----:B------:R-:W-:Y:S05]  /*2a9c0*/  BSYNC B0 ;  /* 0x0000000000007941 */ /* 0x000fea0003800000 */
.L_x_3764:
        /* <DEDUP_REMOVED lines=9> */
.L_x_3766:
[----:B------:R-:W-:Y:S02]  /*2aa60*/  IMAD.MOV.U32 R13, RZ, RZ, R4 ;  /* 0x000000ffff0d7224 */ /* 0x000fe400078e0004 */
[----:B------:R-:W-:Y:S02]  /*2aa70*/  IMAD.MOV.U32 R12, RZ, RZ, 0x1 ;  /* 0x00000001ff0c7424 */ /* 0x000fe400078e00ff */
[----:B------:R-:W-:-:S07]  /*2aa80*/  IMAD.MOV.U32 R3, RZ, RZ, R14 ;  /* 0x000000ffff037224 */ /* 0x000fce00078e000e */
[----:B------:R-:W-:Y:S05]  /*2aa90*/  WARPSYNC.COLLECTIVE R15, `(.L_x_3767) ;  /* 0x000000000f087348 */ /* 0x000fea0003c00000 */
[----:B------:R0:W1:Y:S02]  /*2aaa0*/  SHFL.IDX P6, R14, R13, R12, R11 ;  /* 0x0000000c0d0e7389 */ /* 0x00006400000c000b */
[----:B01----:R-:W-:Y:S01]  /*2aab0*/  ENDCOLLECTIVE ;  /* 0x000000000000791b */ /* 0x003fe20003800000 */
.L_x_3767:
        /* <DEDUP_REMOVED lines=15> */
.L_x_3768:
[----:B------:R-:W-:Y:S02]  /*2abb0*/  @P0 IMAD R6, R5, 0x2, R18 ;  /* 0x0000000205060824 */ /* 0x000fe400078e0212 */
[----:B------:R-:W-:Y:S02]  /*2abc0*/  IMAD.MOV.U32 R13, RZ, RZ, R4 ;  /* 0x000000ffff0d7224 */ /* 0x000fe400078e0004 */
[----:B------:R-:W-:Y:S02]  /*2abd0*/  IMAD.MOV.U32 R12, RZ, RZ, 0x2 ;  /* 0x00000002ff0c7424 */ /* 0x000fe400078e00ff */
[----:B------:R-:W-:-:S07]  /*2abe0*/  IMAD.MOV.U32 R3, RZ, RZ, R14 ;  /* 0x000000ffff037224 */ /* 0x000fce00078e000e */
[----:B------:R-:W-:Y:S05]  /*2abf0*/  WARPSYNC.COLLECTIVE R15, `(.L_x_3769) ;  /* 0x000000000f087348 */ /* 0x000fea0003c00000 */
[----:B------:R0:W1:Y:S02]  /*2ac00*/  SHFL.IDX P6, R14, R13, R12, R11 ;  /* 0x0000000c0d0e7389 */ /* 0x00006400000c000b */
[----:B01----:R-:W-:Y:S01]  /*2ac10*/  ENDCOLLECTIVE ;  /* 0x000000000000791b */ /* 0x003fe20003800000 */
.L_x_3769:
        /* <DEDUP_REMOVED lines=15> */
.L_x_3770:
[----:B------:R-:W-:Y:S02]  /*2ad10*/  @P0 IMAD R6, R5, 0x2, R18 ;  /* 0x0000000205060824 */ /* 0x000fe400078e0212 */
[----:B------:R-:W-:Y:S02]  /*2ad20*/  IMAD.MOV.U32 R13, RZ, RZ, R4 ;  /* 0x000000ffff0d7224 */ /* 0x000fe400078e0004 */
[----:B------:R-:W-:Y:S02]  /*2ad30*/  IMAD.MOV.U32 R12, RZ, RZ, 0x3 ;  /* 0x00000003ff0c7424 */ /* 0x000fe400078e00ff */
[----:B------:R-:W-:-:S07]  /*2ad40*/  IMAD.MOV.U32 R3, RZ, RZ, R14 ;  /* 0x000000ffff037224 */ /* 0x000fce00078e000e */
[----:B------:R-:W-:Y:S05]  /*2ad50*/  WARPSYNC.COLLECTIVE R15, `(.L_x_3771) ;  /* 0x000000000f087348 */ /* 0x000fea0003c00000 */
[----:B------:R0:W1:Y:S02]  /*2ad60*/  SHFL.IDX P6, R14, R13, R12, R11 ;  /* 0x0000000c0d0e7389 */ /* 0x00006400000c000b */
[----:B01----:R-:W-:Y:S01]  /*2ad70*/  ENDCOLLECTIVE ;  /* 0x000000000000791b */ /* 0x003fe20003800000 */
.L_x_3771:
        /* <DEDUP_REMOVED lines=10> */
.L_x_3772:
[----:B------:R-:W-:Y:S01]  /*2ae20*/  @!PT LDS RZ, [RZ] ;  /* 0x00000000fffff984 */ /* 0x000fe20000000800 */
[----:B------:R-:W-:Y:S01]  /*2ae30*/  @!PT LDS RZ, [RZ] ;  /* 0x00000000fffff984 */ /* 0x000fe20000000800 */
[----:B------:R-:W-:Y:S01]  /*2ae40*/  @!PT LDS RZ, [RZ] ;  /* 0x00000000fffff984 */ /* 0x000fe20000000800 */
[----:B------:R0:W-:Y:S01]  /*2ae50*/  @P0 LDGSTS.E.BYPASS.LTC128B.128 [R6+0x23400], desc[UR50][R2.64], !P2 ;  /* 0x2340000002060fae */ /* 0x0001e2000d101d72 */
[----:B------:R-:W-:Y:S01]  /*2ae60*/  IMAD.MOV.U32 R0, RZ, RZ, R14 ;  /* 0x000000ffff007224 */ /* 0x000fe200078e000e */
[----:B------:R-:W-:Y:S06]  /*2ae70*/  BRA `(.L_x_3773) ;  /* 0xffffff9800fc7947 */ /* 0x000fec000383ffff */
.L_x_3651:
        /* <DEDUP_REMOVED lines=9> */
.L_x_3774:
        /* <DEDUP_REMOVED lines=10> */
.L_x_3775:
[----:B------:R-:W-:Y:S02]  /*2afb0*/  IMAD.MOV.U32 R13, RZ, RZ, R2 ;  /* 0x000000ffff0d7224 */ /* 0x000fe400078e0002 */
[----:B------:R-:W-:Y:S02]  /*2afc0*/  IMAD.MOV.U32 R12, RZ, RZ, 0x1 ;  /* 0x00000001ff0c7424 */ /* 0x000fe400078e00ff */
[----:B------:R-:W-:-:S07]  /*2afd0*/  IMAD.MOV.U32 R4, RZ, RZ, R14 ;  /* 0x000000ffff047224 */ /* 0x000fce00078e000e */
[----:B------:R-:W-:Y:S05]  /*2afe0*/  WARPSYNC.COLLECTIVE R15, `(.L_x_3776) ;  /* 0x000000000f087348 */ /* 0x000fea0003c00000 */
[----:B------:R0:W1:Y:S02]  /*2aff0*/  SHFL.IDX P6, R14, R13, R12, R11 ;  /* 0x0000000c0d0e7389 */ /* 0x00006400000c000b */
[----:B01----:R-:W-:Y:S01]  /*2b000*/  ENDCOLLECTIVE ;  /* 0x000000000000791b */ /* 0x003fe20003800000 */
.L_x_3776:
        /* <DEDUP_REMOVED lines=12> */
.L_x_3777:
[----:B------:R-:W-:Y:S02]  /*2b0d0*/  IMAD.MOV.U32 R13, RZ, RZ, R2 ;  /* 0x000000ffff0d7224 */ /* 0x000fe400078e0002 */
[----:B------:R-:W-:Y:S02]  /*2b0e0*/  IMAD.MOV.U32 R12, RZ, RZ, 0x2 ;  /* 0x00000002ff0c7424 */ /* 0x000fe400078e00ff */
[----:B------:R-:W-:-:S07]  /*2b0f0*/  IMAD.MOV.U32 R5, RZ, RZ, R14 ;  /* 0x000000ffff057224 */ /* 0x000fce00078e000e */
[----:B------:R-:W-:Y:S05]  /*2b100*/  WARPSYNC.COLLECTIVE R15, `(.L_x_3778) ;  /* 0x000000000f087348 */ /* 0x000fea0003c00000 */
[----:B------:R0:W1:Y:S02]  /*2b110*/  SHFL.IDX P6, R14, R13, R12, R11 ;  /* 0x0000000c0d0e7389 */ /* 0x00006400000c000b */
[----:B01----:R-:W-:Y:S01]  /*2b120*/  ENDCOLLECTIVE ;  /* 0x000000000000791b */ /* 0x003fe20003800000 */
.L_x_3778:
        /* <DEDUP_REMOVED lines=10> */
.L_x_3779:
        /* <DEDUP_REMOVED lines=11> */
.L_x_3780:
        /* <DEDUP_REMOVED lines=14> */
.L_x_3781:
[----:B------:R-:W-:Y:S01]  /*2b360*/  IMAD.MOV.U32 R0, RZ, RZ, R14 ;  /* 0x000000ffff007224 */ /* 0x000fe200078e000e */
[----:B------:R-:W-:Y:S06]  /*2b370*/  BRA `(.L_x_3782) ;  /* 0xffffffa000147947 */ /* 0x000fec000383ffff */
.L_x_3655:
[----:B------:R-:W2:Y:S04]  /*2b380*/  LDL.LU R10, [R1] ;  /* 0x00000000010a7983 */ /* 0x000ea80000300800 */
        /* <DEDUP_REMOVED lines=44> */
.L_x_3784:
[----:B------:R-:W-:Y:S05]  /*2b650*/  BSYNC B0 ;  /* 0x0000000000007941 */ /* 0x000fea0003800000 */
.L_x_3783:
        /* <DEDUP_REMOVED lines=11> */
.L_x_3785:
        /* <DEDUP_REMOVED lines=39> */
.L_x_3786:
        /* <DEDUP_REMOVED lines=8> */
.L_x_3787:
        /* <DEDUP_REMOVED lines=33> */
.L_x_3788:
[----:B------:R-:W-:Y:S02]  /*2bc10*/  IMAD.MOV.U32 R13, RZ, RZ, R5 ;  /* 0x000000ffff0d7224 */ /* 0x000fe400078e0005 */
[----:B------:R-:W-:-:S07]  /*2bc20*/  IMAD.MOV.U32 R8, RZ, RZ, R14 ;  /* 0x000000ffff087224 */ /* 0x000fce00078e000e */
[----:B------:R-:W-:Y:S05]  /*2bc30*/  WARPSYNC.COLLECTIVE R15, `(.L_x_3789) ;  /* 0x000000000f087348 */ /* 0x000fea0003c00000 */
[----:B------:R0:W1:Y:S02]  /*2bc40*/  SHFL.IDX P6, R14, R13, R12, R11 ;  /* 0x0000000c0d0e7389 */ /* 0x00006400000c000b */
[----:B01----:R-:W-:Y:S01]  /*2bc50*/  ENDCOLLECTIVE ;  /* 0x000000000000791b */ /* 0x003fe20003800000 */
.L_x_3789:
        /* <DEDUP_REMOVED lines=23> */
.L_x_3790:
        /* <DEDUP_REMOVED lines=9> */
.L_x_3791:
[----:B------:R-:W-:Y:S01]  /*2be60*/  IMAD.MOV.U32 R2, RZ, RZ, R14 ;  /* 0x000000ffff027224 */ /* 0x000fe200078e000e */
[----:B------:R-:W-:Y:S06]  /*2be70*/  BRA `(.L_x_3792) ;  /* 0xffffffa000f07947 */ /* 0x000fec000383ffff */
.L_x_3660:
[----:B-1----:R1:W2:Y:S02]  /*2be80*/  SYNCS.PHASECHK.TRANS64.TRYWAIT P0, [R18+URZ+0x38820], R0 ;  /* 0x03882000120075a7 */ /* 0x0022a4000800017f */
[----:B--2---:R-:W-:Y:S05]  /*2be90*/  @!P0 NANOSLEEP.SYNCS 0x989680 ;  /* 0x009896800000895d */ /* 0x004fea0003900000 */
[----:B------:R-:W2:Y:S02]  /*2bea0*/  @!P0 SYNCS.PHASECHK.TRANS64 P0, [R18+URZ+0x38820], R0 ;  /* 0x03882000120085a7 */ /* 0x000ea4000800007f */
[----:B--2---:R-:W-:Y:S05]  /*2beb0*/  @!P0 BRA `(.L_x_3660) ;  /* 0xfffffffc00f08947 */ /* 0x004fea000383ffff */
[----:B------:R-:W-:Y:S05]  /*2bec0*/  BRA `(.L_x_3793) ;  /* 0xffffffa400987947 */ /* 0x000fea000383ffff */
.L_x_3663:
[----:B-1----:R1:W2:Y:S02]  /*2bed0*/  SYNCS.PHASECHK.TRANS64.TRYWAIT P0, [R25+URZ+0x38860], R0 ;  /* 0x03886000190075a7 */ /* 0x0022a4000800017f */
[----:B--2---:R-:W-:Y:S05]  /*2bee0*/  @!P0 NANOSLEEP.SYNCS 0x989680 ;  /* 0x009896800000895d */ /* 0x004fea0003900000 */
[----:B------:R-:W2:Y:S02]  /*2bef0*/  @!P0 SYNCS.PHASECHK.TRANS64 P0, [R25+URZ+0x38860], R0 ;  /* 0x03886000190085a7 */ /* 0x000ea4000800007f */
[----:B--2---:R-:W-:Y:S05]  /*2bf00*/  @!P0 BRA `(.L_x_3663) ;  /* 0xfffffffc00f08947 */ /* 0x004fea000383ffff */
[----:B------:R-:W-:Y:S05]  /*2bf10*/  BRA `(.L_x_3794) ;  /* 0xffffffa400a87947 */ /* 0x000fea000383ffff */
.L_x_3664:
        /* <DEDUP_REMOVED lines=8> */
.L_x_3796:
[----:B------:R-:W-:Y:S05]  /*2bfa0*/  BSYNC B0 ;  /* 0x0000000000007941 */ /* 0x000fea0003800000 */
.L_x_3795:
        /* <DEDUP_REMOVED lines=15> */
.L_x_3797:
        /* <DEDUP_REMOVED lines=39> */
.L_x_3798:
[----:B------:R-:W-:Y:S02]  /*2c310*/  IMAD.MOV.U32 R13, RZ, RZ, R5 ;  /* 0x000000ffff0d7224 */ /* 0x000fe400078e0005 */
[----:B------:R-:W-:-:S07]  /*2c320*/  IMAD.MOV.U32 R3, RZ, RZ, R14 ;  /* 0x000000ffff037224 */ /* 0x000fce00078e000e */
[----:B------:R-:W-:Y:S05]  /*2c330*/  WARPSYNC.COLLECTIVE R15, `(.L_x_3799) ;  /* 0x000000000f087348 */ /* 0x000fea0003c00000 */
[----:B------:R0:W1:Y:S02]  /*2c340*/  SHFL.IDX P6, R14, R13, R12, R11 ;  /* 0x0000000c0d0e7389 */ /* 0x00006400000c000b */
[----:B01----:R-:W-:Y:S01]  /*2c350*/  ENDCOLLECTIVE ;  /* 0x000000000000791b */ /* 0x003fe20003800000 */
.L_x_3799:
        /* <DEDUP_REMOVED lines=29> */
.L_x_3800:
[----:B------:R-:W-:Y:S02]  /*2c530*/  IMAD.MOV.U32 R13, RZ, RZ, R5 ;  /* 0x000000ffff0d7224 */ /* 0x000fe400078e0005 */
[----:B------:R-:W-:-:S07]  /*2c540*/  IMAD.MOV.U32 R7, RZ, RZ, R14 ;  /* 0x000000ffff077224 */ /* 0x000fce00078e000e */
[----:B------:R-:W-:Y:S05]  /*2c550*/  WARPSYNC.COLLECTIVE R15, `(.L_x_3801) ;  /* 0x000000000f087348 */ /* 0x000fea0003c00000 */
[----:B------:R0:W1:Y:S02]  /*2c560*/  SHFL.IDX P6, R14, R13, R12, R11 ;  /* 0x0000000c0d0e7389 */ /* 0x00006400000c000b */
[----:B01----:R-:W-:Y:S01]  /*2c570*/  ENDCOLLECTIVE ;  /* 0x000000000000791b */ /* 0x003fe20003800000 */
.L_x_3801:
        /* <DEDUP_REMOVED lines=29> */
.L_x_3802:
[----:B------:R-:W-:Y:S02]  /*2c750*/  IMAD.MOV.U32 R13, RZ, RZ, R5 ;  /* 0x000000ffff0d7224 */ /* 0x000fe400078e0005 */
[----:B------:R-:W-:-:S07]  /*2c760*/  IMAD.MOV.U32 R6, RZ, RZ, R14 ;  /* 0x000000ffff067224 */ /* 0x000fce00078e000e */
[----:B------:R-:W-:Y:S05]  /*2c770*/  WARPSYNC.COLLECTIVE R15, `(.L_x_3803) ;  /* 0x000000000f087348 */ /* 0x000fea0003c00000 */
[----:B------:R0:W1:Y:S02]  /*2c780*/  SHFL.IDX P6, R14, R13, R12, R11 ;  /* 0x0000000c0d0e7389 */ /* 0x00006400000c000b */
[----:B01----:R-:W-:Y:S01]  /*2c790*/  ENDCOLLECTIVE ;  /* 0x000000000000791b */ /* 0x003fe20003800000 */
.L_x_3803:
[----:B------:R-:W-:Y:S01]  /*2c7a0*/  IMAD.MOV.U32 R2, RZ, RZ, R14 ;  /* 0x000000ffff027224 */ /* 0x000fe200078e000e */
[----:B------:R-:W-:Y:S06]  /*2c7b0*/  BRA `(.L_x_3804) ;  /* 0xffffffa400387947 */ /* 0x000fec000383ffff */
.L_x_3671:
[----:B0-----:R0:W1:Y:S02]  /*2c7c0*/  SYNCS.PHASECHK.TRANS64.TRYWAIT P0, [R6+URZ+0x38840], R25 ;  /* 0x03884019060075a7 */ /* 0x001064000800017f */
[----:B-1----:R-:W-:Y:S05]  /*2c7d0*/  @!P0 NANOSLEEP.SYNCS 0x989680 ;  /* 0x009896800000895d */ /* 0x002fea0003900000 */
[----:B------:R-:W1:Y:S02]  /*2c7e0*/  @!P0 SYNCS.PHASECHK.TRANS64 P0, [R6+URZ+0x38840], R25 ;  /* 0x03884019060085a7 */ /* 0x000e64000800007f */
[----:B-1----:R-:W-:Y:S05]  /*2c7f0*/  @!P0 BRA `(.L_x_3671) ;  /* 0xfffffffc00f08947 */ /* 0x002fea000383ffff */
[----:B------:R-:W-:Y:S05]  /*2c800*/  BRA `(.L_x_3805) ;  /* 0xffffffa800c47947 */ /* 0x000fea000383ffff */
.L_x_3672:
        /* <DEDUP_REMOVED lines=8> */
.L_x_3807:
[----:B------:R-:W-:Y:S05]  /*2c890*/  BSYNC B1 ;  /* 0x0000000000017941 */ /* 0x000fea0003800000 */
.L_x_3806:
        /* <DEDUP_REMOVED lines=9> */
.L_x_3808:
[----:B------:R-:W-:Y:S02]  /*2c930*/  IMAD.MOV.U32 R13, RZ, RZ, R26 ;  /* 0x000000ffff0d7224 */ /* 0x000fe400078e001a */
[----:B------:R-:W-:Y:S02]  /*2c940*/  IMAD.MOV.U32 R12, RZ, RZ, 0x1 ;  /* 0x00000001ff0c7424 */ /* 0x000fe400078e00ff */
[----:B------:R-:W-:-:S07]  /*2c950*/  IMAD.MOV.U32 R2, RZ, RZ, R14 ;  /* 0x000000ffff027224 */ /* 0x000fce00078e000e */
[----:B------:R-:W-:Y:S05]  /*2c960*/  WARPSYNC.COLLECTIVE R15, `(.L_x_3809) ;  /* 0x000000000f087348 */ /* 0x000fea0003c00000 */
[----:B------:R0:W1:Y:S02]  /*2c970*/  SHFL.IDX P6, R14, R13, R12, R11 ;  /* 0x0000000c0d0e7389 */ /* 0x00006400000c000b */
[----:B01----:R-:W-:Y:S01]  /*2c980*/  ENDCOLLECTIVE ;  /* 0x000000000000791b */ /* 0x003fe20003800000 */
.L_x_3809:
        /* <DEDUP_REMOVED lines=11> */
.L_x_3810:
[----:B------:R-:W-:Y:S02]  /*2ca40*/  IMAD.MOV.U32 R13, RZ, RZ, R26 ;  /* 0x000000ffff0d7224 */ /* 0x000fe400078e001a */
[----:B------:R-:W-:Y:S02]  /*2ca50*/  IMAD.MOV.U32 R12, RZ, RZ, 0x2 ;  /* 0x00000002ff0c7424 */ /* 0x000fe400078e00ff */
[----:B------:R-:W-:-:S07]  /*2ca60*/  IMAD.MOV.U32 R2, RZ, RZ, R14 ;  /* 0x000000ffff027224 */ /* 0x000fce00078e000e */
[----:B------:R-:W-:Y:S05]  /*2ca70*/  WARPSYNC.COLLECTIVE R15, `(.L_x_3811) ;  /* 0x000000000f087348 */ /* 0x000fea0003c00000 */
[----:B------:R0:W1:Y:S02]  /*2ca80*/  SHFL.IDX P6, R14, R13, R12, R11 ;  /* 0x0000000c0d0e7389 */ /* 0x00006400000c000b */
[----:B01----:R-:W-:Y:S01]  /*2ca90*/  ENDCOLLECTIVE ;  /* 0x000000000000791b */ /* 0x003fe20003800000 */
.L_x_3811:
        /* <DEDUP_REMOVED lines=11> */
.L_x_3812:
[----:B------:R-:W-:Y:S02]  /*2cb50*/  IMAD.MOV.U32 R13, RZ, RZ, R26 ;  /* 0x000000ffff0d7224 */ /* 0x000fe400078e001a */
[----:B------:R-:W-:Y:S02]  /*2cb60*/  IMAD.MOV.U32 R12, RZ, RZ, 0x3 ;  /* 0x00000003ff0c7424 */ /* 0x000fe400078e00ff */
[----:B------:R-:W-:-:S07]  /*2cb70*/  IMAD.MOV.U32 R2, RZ, RZ, R14 ;  /* 0x000000ffff027224 */ /* 0x000fce00078e000e */
[----:B------:R-:W-:Y:S05]  /*2cb80*/  WARPSYNC.COLLECTIVE R15, `(.L_x_3813) ;  /* 0x000000000f087348 */ /* 0x000fea0003c00000 */
[----:B------:R0:W1:Y:S02]  /*2cb90*/  SHFL.IDX P6, R14, R13, R12, R11 ;  /* 0x0000000c0d0e7389 */ /* 0x00006400000c000b */
[----:B01----:R-:W-:Y:S01]  /*2cba0*/  ENDCOLLECTIVE ;  /* 0x000000000000791b */ /* 0x003fe20003800000 */
.L_x_3813:
        /* <DEDUP_REMOVED lines=11> */
.L_x_3814:
[----:B------:R-:W-:Y:S01]  /*2cc60*/  IMAD.MOV.U32 R2, RZ, RZ, R14 ;  /* 0x000000ffff027224 */ /* 0x000fe200078e000e */
[----:B------:R-:W-:Y:S06]  /*2cc70*/  BRA `(.L_x_3815) ;  /* 0xffffffa8004c7947 */ /* 0x000fec000383ffff */
.L_x_3677:
[----:B---3--:R3:W4:Y:S02]  /*2cc80*/  SYNCS.PHASECHK.TRANS64.TRYWAIT P0, [R6+URZ+0x38860], R25 ;  /* 0x03886019060075a7 */ /* 0x008724000800017f */
[----:B----4-:R-:W-:Y:S05]  /*2cc90*/  @!P0 NANOSLEEP.SYNCS 0x989680 ;  /* 0x009896800000895d */ /* 0x010fea0003900000 */
[----:B------:R-:W4:Y:S02]  /*2cca0*/  @!P0 SYNCS.PHASECHK.TRANS64 P0, [R6+URZ+0x38860], R25 ;  /* 0x03886019060085a7 */ /* 0x000f24000800007f */
[----:B----4-:R-:W-:Y:S05]  /*2ccb0*/  @!P0 BRA `(.L_x_3677) ;  /* 0xfffffffc00f08947 */ /* 0x010fea000383ffff */
[----:B------:R-:W-:Y:S05]  /*2ccc0*/  BRA `(.L_x_3816) ;  /* 0xffffffa8009c7947 */ /* 0x000fea000383ffff */
.L_x_3678:
        /* <DEDUP_REMOVED lines=8> */
.L_x_3818:
[----:B------:R-:W-:Y:S05]  /*2cd50*/  BSYNC B1 ;  /* 0x0000000000017941 */ /* 0x000fea0003800000 */
.L_x_3817:
        /* <DEDUP_REMOVED lines=13> */
.L_x_3819:
        /* <DEDUP_REMOVED lines=17> */
.L_x_3820:
        /* <DEDUP_REMOVED lines=16> */
.L_x_3821:
        /* <DEDUP_REMOVED lines=19> */
.L_x_3822:
        /* <DEDUP_REMOVED lines=14> */
.L_x_3823:
        /* <DEDUP_REMOVED lines=16> */
.L_x_3824:
        /* <DEDUP_REMOVED lines=14> */
.L_x_3825:
[----:B------:R-:W-:Y:S05]  /*2d430*/  BRA `(.L_x_3826) ;  /* 0xffffffa800007947 */ /* 0x000fea000383ffff */
.L_x_3686:
        /* <DEDUP_REMOVED lines=8> */
.L_x_3828:
[----:B------:R-:W-:Y:S05]  /*2d4c0*/  BSYNC B0 ;  /* 0x0000000000007941 */ /* 0x000fea0003800000 */
.L_x_3827:
        /* <DEDUP_REMOVED lines=9> */
.L_x_3829:
        /* <DEDUP_REMOVED lines=23> */
.L_x_3830:
[----:B------:R-:W-:Y:S01]  /*2d6d0*/  IMAD.MOV.U32 R12, RZ, RZ, 0x2 ;  /* 0x00000002ff0c7424 */ /* 0x000fe200078e00ff */
[----:B------:R-:W-:-:S05]  /*2d6e0*/  SEL R4, R14, RZ, P1 ;  /* 0x000000ff0e047207 */ /* 0x000fca0000800000 */
[----:B------:R-:W-:-:S04]  /*2d6f0*/  IMAD.IADD R4, R13, 0x1, R4 ;  /* 0x000000010d047824 */ /* 0x000fc800078e0204 */
[----:B------:R-:W-:-:S07]  /*2d700*/  IMAD.MOV.U32 R13, RZ, RZ, R4 ;  /* 0x000000ffff0d7224 */ /* 0x000fce00078e0004 */
[----:B------:R-:W-:Y:S05]  /*2d710*/  WARPSYNC.COLLECTIVE R15, `(.L_x_3831) ;  /* 0x000000000f087348 */ /* 0x000fea0003c00000 */
[----:B------:R0:W1:Y:S02]  /*2d720*/  SHFL.UP P6, R14, R13, R12, R11 ;  /* 0x0400000c0d0e7389 */ /* 0x00006400000c000b */
[----:B01----:R-:W-:Y:S01]  /*2d730*/  ENDCOLLECTIVE ;  /* 0x000000000000791b */ /* 0x003fe20003800000 */
.L_x_3831:
[----:B------:R-:W-:Y:S01]  /*2d740*/  IMAD.MOV.U32 R12, RZ, RZ, 0x4 ;  /* 0x00000004ff0c7424 */ /* 0x000fe200078e00ff */
[----:B------:R-:W-:-:S05]  /*2d750*/  SEL R3, R14, RZ, P2 ;  /* 0x000000ff0e037207 */ /* 0x000fca0001000000 */
[----:B------:R-:W-:-:S04]  /*2d760*/  IMAD.IADD R2, R4, 0x1, R3 ;  /* 0x0000000104027824 */ /* 0x000fc800078e0203 */
[----:B------:R-:W-:-:S07]  /*2d770*/  IMAD.MOV.U32 R13, RZ, RZ, R2 ;  /* 0x000000ffff0d7224 */ /* 0x000fce00078e0002 */
[----:B------:R-:W-:Y:S05]  /*2d780*/  WARPSYNC.COLLECTIVE R15, `(.L_x_3832) ;  /* 0x000000000f087348 */ /* 0x000fea0003c00000 */
[----:B------:R0:W1:Y:S02]  /*2d790*/  SHFL.UP P6, R14, R13, R12, R11 ;  /* 0x0400000c0d0e7389 */ /* 0x00006400000c000b */
[----:B01----:R-:W-:Y:S01]  /*2d7a0*/  ENDCOLLECTIVE ;  /* 0x000000000000791b */ /* 0x003fe20003800000 */
.L_x_3832:
[----:B------:R-:W-:Y:S01]  /*2d7b0*/  IMAD.MOV.U32 R12, RZ, RZ, 0x8 ;  /* 0x00000008ff0c7424 */ /* 0x000fe200078e00ff */
[----:B------:R-:W-:-:S05]  /*2d7c0*/  SEL R3, R14, RZ, P3 ;  /* 0x000000ff0e037207 */ /* 0x000fca0001800000 */
[----:B------:R-:W-:-:S04]  /*2d7d0*/  IMAD.IADD R3, R2, 0x1, R3 ;  /* 0x0000000102037824 */ /* 0x000fc800078e0203 */
[----:B------:R-:W-:-:S07]  /*2d7e0*/  IMAD.MOV.U32 R13, RZ, RZ, R3 ;  /* 0x000000ffff0d7224 */ /* 0x000fce00078e0003 */
[----:B------:R-:W-:Y:S05]  /*2d7f0*/  WARPSYNC.COLLECTIVE R15, `(.L_x_3833) ;  /* 0x000000000f087348 */ /* 0x000fea0003c00000 */
[----:B------:R0:W1:Y:S02]  /*2d800*/  SHFL.UP P6, R14, R13, R12, R11 ;  /* 0x0400000c0d0e7389 */ /* 0x00006400000c000b */
[----:B01----:R-:W-:Y:S01]  /*2d810*/  ENDCOLLECTIVE ;  /* 0x000000000000791b */ /* 0x003fe20003800000 */
.L_x_3833:
[----:B------:R-:W-:Y:S01]  /*2d820*/  IMAD.MOV.U32 R12, RZ, RZ, 0x10 ;  /* 0x00000010ff0c7424 */ /* 0x000fe200078e00ff */
[----:B------:R-:W-:-:S05]  /*2d830*/  SEL R4, R14, RZ, P4 ;  /* 0x000000ff0e047207 */ /* 0x000fca0002000000 */
[----:B------:R-:W-:-:S04]  /*2d840*/  IMAD.IADD R4, R3, 0x1, R4 ;  /* 0x0000000103047824 */ /* 0x000fc800078e0204 */
[----:B------:R-:W-:-:S07]  /*2d850*/  IMAD.MOV.U32 R13, RZ, RZ, R4 ;  /* 0x000000ffff0d7224 */ /* 0x000fce00078e0004 */
[----:B------:R-:W-:Y:S05]  /*2d860*/  WARPSYNC.COLLECTIVE R15, `(.L_x_3834) ;  /* 0x000000000f087348 */ /* 0x000fea0003c00000 */
[----:B------:R0:W1:Y:S02]  /*2d870*/  SHFL.UP P6, R14, R13, R12, R11 ;  /* 0x0400000c0d0e7389 */ /* 0x00006400000c000b */
[----:B01----:R-:W-:Y:S01]  /*2d880*/  ENDCOLLECTIVE ;  /* 0x000000000000791b */ /* 0x003fe20003800000 */
.L_x_3834:
        /* <DEDUP_REMOVED lines=8> */
.L_x_3835:
[----:B------:R-:W-:Y:S05]  /*2d910*/  BRA `(.L_x_3836) ;  /* 0xffffffa8009c7947 */ /* 0x000fea000383ffff */
.L_x_3689:
[----:B------:R-:W-:Y:S01]  /*2d920*/  BSSY B0, `(.L_x_3837) ;  /* 0x0000007000007945 */ /* 0x000fe20003800000 */
[----:B------:R-:W-:Y:S02]  /*2d930*/  IMAD.MOV.U32 R12, RZ, RZ, 0x1 ;  /* 0x00000001ff0c7424 */ /* 0x000fe400078e00ff */
[----:B------:R-:W-:Y:S02]  /*2d940*/  IMAD.MOV.U32 R11, RZ, RZ, RZ ;  /* 0x000000ffff0b7224 */ /* 0x000fe400078e00ff */
[----:B------:R-:W-:-:S07]  /*2d950*/  IMAD.MOV.U32 R15, RZ, RZ, -0x1 ;  /* 0xffffffffff0f7424 */ /* 0x000fce00078e00ff */
[----:B------:R-:W-:Y:S05]  /*2d960*/  WARPSYNC.COLLECTIVE R15, `(.L_x_3838) ;  /* 0x000000000f087348 */ /* 0x000fea0003c00000 */
[----:B------:R0:W1:Y:S02]  /*2d970*/  SHFL.UP P6, R14, R13, R12, R11 ;  /* 0x0400000c0d0e7389 */ /* 0x00006400000c000b */
[----:B01----:R-:W-:Y:S01]  /*2d980*/  ENDCOLLECTIVE ;  /* 0x000000000000791b */ /* 0x003fe20003800000 */
.L_x_3838:
[----:B------:R-:W-:Y:S05]  /*2d990*/  BSYNC B0 ;  /* 0x0000000000007941 */ /* 0x000fea0003800000 */
.L_x_3837:
        /* <DEDUP_REMOVED lines=8> */
.L_x_3839:
[----:B------:R-:W-:Y:S01]  /*2da20*/  IMAD.MOV.U32 R12, RZ, RZ, 0x4 ;  /* 0x00000004ff0c7424 */ /* 0x000fe200078e00ff */
[----:B------:R-:W-:-:S05]  /*2da30*/  SEL R2, R14, RZ, P2 ;  /* 0x000000ff0e027207 */ /* 0x000fca0001000000 */
[----:B------:R-:W-:-:S04]  /*2da40*/  IMAD.IADD R2, R13, 0x1, R2 ;  /* 0x000000010d027824 */ /* 0x000fc800078e0202 */
[----:B------:R-:W-:-:S07]  /*2da50*/  IMAD.MOV.U32 R13, RZ, RZ, R2 ;  /* 0x000000ffff0d7224 */ /* 0x000fce00078e0002 */
[----:B------:R-:W-:Y:S05]  /*2da60*/  WARPSYNC.COLLECTIVE R15, `(.L_x_3840) ;  /* 0x000000000f087348 */ /* 0x000fea0003c00000 */
[----:B------:R0:W1:Y:S02]  /*2da70*/  SHFL.UP P6, R14, R13, R12, R11 ;  /* 0x0400000c0d0e7389 */ /* 0x00006400000c000b */
[----:B01----:R-:W-:Y:S01]  /*2da80*/  ENDCOLLECTIVE ;  /* 0x000000000000791b */ /* 0x003fe20003800000 */
.L_x_3840:
[----:B------:R-:W-:Y:S01]  /*2da90*/  IMAD.MOV.U32 R12, RZ, RZ, 0x8 ;  /* 0x00000008ff0c7424 */ /* 0x000fe200078e00ff */
[----:B------:R-:W-:-:S05]  /*2daa0*/  SEL R3, R14, RZ, P3 ;  /* 0x000000ff0e037207 */ /* 0x000fca0001800000 */
[----:B------:R-:W-:-:S04]  /*2dab0*/  IMAD.IADD R3, R2, 0x1, R3 ;  /* 0x0000000102037824 */ /* 0x000fc800078e0203 */
[----:B------:R-:W-:-:S07]  /*2dac0*/  IMAD.MOV.U32 R13, RZ, RZ, R3 ;  /* 0x000000ffff0d7224 */ /* 0x000fce00078e0003 */
[----:B------:R-:W-:Y:S05]  /*2dad0*/  WARPSYNC.COLLECTIVE R15, `(.L_x_3841) ;  /* 0x000000000f087348 */ /* 0x000fea0003c00000 */
[----:B------:R0:W1:Y:S02]  /*2dae0*/  SHFL.UP P6, R14, R13, R12, R11 ;  /* 0x0400000c0d0e7389 */ /* 0x00006400000c000b */
[----:B01----:R-:W-:Y:S01]  /*2daf0*/  ENDCOLLECTIVE ;  /* 0x000000000000791b */ /* 0x003fe20003800000 */
.L_x_3841:
[----:B------:R-:W-:Y:S01]  /*2db00*/  IMAD.MOV.U32 R12, RZ, RZ, 0x10 ;  /* 0x00000010ff0c7424 */ /* 0x000fe200078e00ff */
[----:B------:R-:W-:-:S05]  /*2db10*/  SEL R4, R14, RZ, P4 ;  /* 0x000000ff0e047207 */ /* 0x000fca0002000000 */
[----:B------:R-:W-:-:S04]  /*2db20*/  IMAD.IADD R4, R3, 0x1, R4 ;  /* 0x0000000103047824 */ /* 0x000fc800078e0204 */
[----:B------:R-:W-:-:S07]  /*2db30*/  IMAD.MOV.U32 R13, RZ, RZ, R4 ;  /* 0x000000ffff0d7224 */ /* 0x000fce00078e0004 */
[----:B------:R-:W-:Y:S05]  /*2db40*/  WARPSYNC.COLLECTIVE R15, `(.L_x_3842) ;  /* 0x000000000f087348 */ /* 0x000fea0003c00000 */
[----:B------:R0:W1:Y:S02]  /*2db50*/  SHFL.UP P6, R14, R13, R12, R11 ;  /* 0x0400000c0d0e7389 */ /* 0x00006400000c000b */
[----:B01----:R-:W-:Y:S01]  /*2db60*/  ENDCOLLECTIVE ;  /* 0x000000000000791b */ /* 0x003fe20003800000 */
.L_x_3842:
        /* <DEDUP_REMOVED lines=8> */
.L_x_3843:
[----:B------:R-:W-:Y:S05]  /*2dbf0*/  BRA `(.L_x_3844) ;  /* 0xffffffa800887947 */ /* 0x000fea000383ffff */
.L_x_3691:
[----:B------:R-:W-:Y:S01]  /*2dc00*/  BSSY B0, `(.L_x_3845) ;  /* 0x0000006000007945 */ /* 0x000fe20003800000 */
[----:B------:R-:W-:Y:S01]  /*2dc10*/  PLOP3.LUT P6, PT, P6, PT, PT, 0x8, 0x0 ;  /* 0x000000000000781c */ /* 0x000fe200037ce170 */
[----:B------:R-:W-:-:S12]  /*2dc20*/  IMAD.MOV.U32 R15, RZ, RZ, -0x1 ;  /* 0xffffffffff0f7424 */ /* 0x000fd800078e00ff */
[----:B0-----:R-:W-:Y:S05]  /*2dc30*/  WARPSYNC.COLLECTIVE R15, `(.L_x_3846) ;  /* 0x000000000f087348 */ /* 0x001fea0003c00000 */
[----:B------:R-:W-:Y:S01]  /*2dc40*/  VOTE.ANY R14, PT, P6 ;  /* 0x00000000000e7806 */ /* 0x000fe200030e0100 */
[----:B0-----:R-:W-:Y:S06]  /*2dc50*/  ENDCOLLECTIVE ;  /* 0x000000000000791b */ /* 0x001fec0003800000 */
.L_x_3846:
[----:B------:R-:W-:Y:S05]  /*2dc60*/  BSYNC B0 ;  /* 0x0000000000007941 */ /* 0x000fea0003800000 */
.L_x_3845:
        /* <DEDUP_REMOVED lines=10> */
.L_x_3847:
[----:B------:R-:W-:Y:S02]  /*2dd10*/  IMAD.MOV.U32 R13, RZ, RZ, R5 ;  /* 0x000000ffff0d7224 */ /* 0x000fe400078e0005 */
[----:B------:R-:W-:-:S07]  /*2dd20*/  IMAD.MOV.U32 R25, RZ, RZ, R14 ;  /* 0x000000ffff197224 */ /* 0x000fce00078e000e */
[----:B------:R-:W-:Y:S05]  /*2dd30*/  WARPSYNC.COLLECTIVE R15, `(.L_x_3848) ;  /* 0x000000000f087348 */ /* 0x000fea0003c00000 */
[----:B------:R0:W1:Y:S02]  /*2dd40*/  SHFL.IDX P6, R14, R13, R12, R11 ;  /* 0x0000000c0d0e7389 */ /* 0x00006400000c000b */
[----:B01----:R-:W-:Y:S01]  /*2dd50*/  ENDCOLLECTIVE ;  /* 0x000000000000791b */ /* 0x003fe20003800000 */
.L_x_3848:
[----:B------:R-:W-:Y:S01]  /*2dd60*/  IMAD.MOV.U32 R5, RZ, RZ, R14 ;  /* 0x000000ffff057224 */ /* 0x000fe200078e000e */
[----:B------:R-:W-:Y:S06]  /*2dd70*/  BRA `(.L_x_3849) ;  /* 0xffffffa800687947 */ /* 0x000fec000383ffff */
.L_x_3693:
[----:B------:R-:W-:Y:S01]  /*2dd80*/  BSSY B0, `(.L_x_3850) ;  /* 0x0000007000007945 */ /* 0x000fe20003800000 */
[----:B------:R-:W-:Y:S02]  /*2dd90*/  IMAD.MOV.U32 R13, RZ, RZ, R2 ;  /* 0x000000ffff0d7224 */ /* 0x000fe400078e0002 */
[----:B------:R-:W-:Y:S02]  /*2dda0*/  IMAD.MOV.U32 R11, RZ, RZ, 0x1f ;  /* 0x0000001fff0b7424 */ /* 0x000fe400078e00ff */
[----:B------:R-:W-:-:S07]  /*2ddb0*/  IMAD.MOV.U32 R15, RZ, RZ, -0x1 ;  /* 0xffffffffff0f7424 */ /* 0x000fce00078e00ff */
[----:B0123--:R-:W-:Y:S05]  /*2ddc0*/  WARPSYNC.COLLECTIVE R15, `(.L_x_3851) ;  /* 0x000000000f087348 */ /* 0x00ffea0003c00000 */
[----:B------:R4:W0:Y:S02]  /*2ddd0*/  SHFL.IDX P6, R14, R13, R12, R11 ;  /* 0x0000000c0d0e7389 */ /* 0x00082400000c000b */
[----:B01234-:R-:W-:Y:S01]  /*2dde0*/  ENDCOLLECTIVE ;  /* 0x000000000000791b */ /* 0x01ffe20003800000 */
.L_x_3851:
[----:B------:R-:W-:Y:S05]  /*2ddf0*/  BSYNC B0 ;  /* 0x0000000000007941 */ /* 0x000fea0003800000 */
.L_x_3850:
[----:B------:R-:W-:Y:S01]  /*2de00*/  IMAD.MOV.U32 R24, RZ, RZ, R14 ;  /* 0x000000ffff187224 */ /* 0x000fe200078e000e */
[----:B------:R-:W-:Y:S06]  /*2de10*/  BRA `(.L_x_3692) ;  /* 0xffffffa800587947 */ /* 0x000fec000383ffff */
.L_x_3699:
[----:B0-----:R0:W1:Y:S02]  /*2de20*/  SYNCS.PHASECHK.TRANS64.TRYWAIT P0, [R7+URZ+0x38820], R0 ;  /* 0x03882000070075a7 */ /* 0x001064000800017f */
[----:B-1----:R-:W-:Y:S05]  /*2de30*/  @!P0 NANOSLEEP.SYNCS 0x989680 ;  /* 0x009896800000895d */ /* 0x002fea0003900000 */
[----:B------:R-:W1:Y:S02]  /*2de40*/  @!P0 SYNCS.PHASECHK.TRANS64 P0, [R7+URZ+0x38820], R0 ;  /* 0x03882000070085a7 */ /* 0x000e64000800007f */
[----:B-1----:R-:W-:Y:S05]  /*2de50*/  @!P0 BRA `(.L_x_3699) ;  /* 0xfffffffc00f08947 */ /* 0x002fea000383ffff */
[----:B------:R-:W-:Y:S05]  /*2de60*/  BRA `(.L_x_3852) ;  /* 0xffffffb000b07947 */ /* 0x000fea000383ffff */
.L_x_3700:
        /* <DEDUP_REMOVED lines=8> */
[----:B0-23--:R-:W-:Y:S05]  /*2def0*/  WARPSYNC.COLLECTIVE R15, `(.L_x_3854) ;  /* 0x000000000f087348 */ /* 0x00dfea0003c00000 */
[----:B------:R1:W4:Y:S02]  /*2df00*/  SHFL.IDX P6, R14, R13, R12, R11 ;  /* 0x0000000c0d0e7389 */ /* 0x00032400000c000b */
[----:B01234-:R-:W-:Y:S01]  /*2df10*/  ENDCOLLECTIVE ;  /* 0x000000000000791b */ /* 0x01ffe20003800000 */
.L_x_3854:
[----:B------:R-:W-:Y:S05]  /*2df20*/  BSYNC B0 ;  /* 0x0000000000007941 */ /* 0x000fea0003800000 */
.L_x_3853:
[----:B------:R-:W-:Y:S05]  /*2df30*/  BRA `(.L_x_3855) ;  /* 0xffffffb000987947 */ /* 0x000fea000383ffff */
.L_x_3701:
[----:B------:R-:W-:Y:S01]  /*2df40*/  BSSY B0, `(.L_x_3856) ;  /* 0x0000006000007945 */ /* 0x000fe20003800000 */
[----:B------:R-:W-:-:S07]  /*2df50*/  IMAD.MOV.U32 R15, RZ, RZ, -0x1 ;  /* 0xffffffffff0f7424 */ /* 0x000fce00078e00ff */
[----:B0-23--:R-:W-:Y:S05]  /*2df60*/  WARPSYNC.COLLECTIVE R15, `(.L_x_3857) ;  /* 0x000000000f0c7348 */ /* 0x00dfea0003c00000 */
[----:B------:R-:W-:Y:S02]  /*2df70*/  ELECT P6, UR62, PT ;  /* 0x00000000003e782f */ /* 0x000fe400038c0000 */
[----:B------:R-:W-:Y:S01]  /*2df80*/  MOV R14, UR62 ;  /* 0x0000003e000e7c02 */ /* 0x000fe20008000f00 */
[----:B0-23--:R-:W-:Y:S10]  /*2df90*/  ENDCOLLECTIVE ;  /* 0x000000000000791b */ /* 0x00dff40003800000 */
.L_x_3857:
[----:B------:R-:W-:Y:S05]  /*2dfa0*/  BSYNC B0 ;  /* 0x0000000000007941 */ /* 0x000fea0003800000 */
.L_x_3856:
[----:B------:R-:W-:Y:S05]  /*2dfb0*/  BRA `(.L_x_3858) ;  /* 0xffffffb0008c7947 */ /* 0x000fea000383ffff */
.L_x_3703:
[----:B0-----:R0:W1:Y:S02]  /*2dfc0*/  SYNCS.PHASECHK.TRANS64.TRYWAIT P1, [R5+URZ+0x38840], R0 ;  /* 0x03884000050075a7 */ /* 0x001064000802017f */
[----:B-1----:R-:W-:Y:S05]  /*2dfd0*/  @!P1 NANOSLEEP.SYNCS 0x989680 ;  /* 0x009896800000995d */ /* 0x002fea0003900000 */
[----:B------:R-:W1:Y:S02]  /*2dfe0*/  @!P1 SYNCS.PHASECHK.TRANS64 P1, [R5+URZ+0x38840], R0 ;  /* 0x03884000050095a7 */ /* 0x000e64000802007f */
[----:B-1----:R-:W-:Y:S05]  /*2dff0*/  @!P1 BRA `(.L_x_3703) ;  /* 0xfffffffc00f09947 */ /* 0x002fea000383ffff */
[----:B------:R-:W-:Y:S05]  /*2e000*/  BRA `(.L_x_3859) ;  /* 0xffffffb000ac7947 */ /* 0x000fea000383ffff */
.L_x_3705:
[----:B-1----:R1:W4:Y:S02]  /*2e010*/  SYNCS.PHASECHK.TRANS64.TRYWAIT P1, [R3+URZ+0x38840], R2 ;  /* 0x03884002030075a7 */ /* 0x002324000802017f */
[----:B----4-:R-:W-:Y:S05]  /*2e020*/  @!P1 NANOSLEEP.SYNCS 0x989680 ;  /* 0x009896800000995d */ /* 0x010fea0003900000 */
[----:B------:R-:W4:Y:S02]  /*2e030*/  @!P1 SYNCS.PHASECHK.TRANS64 P1, [R3+URZ+0x38840], R2 ;  /* 0x03884002030095a7 */ /* 0x000f24000802007f */
[----:B----4-:R-:W-:Y:S05]  /*2e040*/  @!P1 BRA `(.L_x_3705) ;  /* 0xfffffffc00f09947 */ /* 0x010fea000383ffff */
[----:B------:R-:W-:Y:S05]  /*2e050*/  BRA `(.L_x_3860) ;  /* 0xffffffb000b87947 */ /* 0x000fea000383ffff */
.L_x_3707:
[----:B----4-:R4:W0:Y:S02]  /*2e060*/  SYNCS.PHASECHK.TRANS64.TRYWAIT P1, [R5+URZ+0x38860], R0 ;  /* 0x03886000050075a7 */ /* 0x010824000802017f */
[----:B0-----:R-:W-:Y:S05]  /*2e070*/  @!P1 NANOSLEEP.SYNCS 0x989680 ;  /* 0x009896800000995d */ /* 0x001fea0003900000 */
[----:B------:R-:W0:Y:S02]  /*2e080*/  @!P1 SYNCS.PHASECHK.TRANS64 P1, [R5+URZ+0x38860], R0 ;  /* 0x03886000050095a7 */ /* 0x000e24000802007f */
[----:B0-----:R-:W-:Y:S05]  /*2e090*/  @!P1 BRA `(.L_x_3707) ;  /* 0xfffffffc00f09947 */ /* 0x001fea000383ffff */
[----:B------:R-:W-:Y:S05]  /*2e0a0*/  BRA `(.L_x_3861) ;  /* 0xffffffb000b47947 */ /* 0x000fea000383ffff */
.L_x_3862:
        /* <DEDUP_REMOVED lines=13> */
.L_x_5657:


//--------------------- .text._ZN7cutlass13device_kernelIN5flash11enable_sm90INS1_16FlashAttnFwdSm90INS1_25CollectiveMainloopFwdSm90ILi2EN4cute5tupleIJNS5_1CILi1EEES8_S8_EEENS6_IJNS7_ILi64EEESA_SA_EEELi512ENS_6half_tEfNS_4arch4Sm90ELb1ELb0ELb0ELb0ELb1ELb0ELb0ELb0ELb0ELb1ELb1ELb0EEENS1_21CollectiveEpilogueFwdINS6_IJSA_NS7_ILi512EEESA_EEES9_SC_SE_Li256ELb0ELb1ELb1ELb0EEENS1_19SingleTileSchedulerILb0ELb1ELb1ELi64EEEEEEEEEvNT_6ParamsE --------------------------
	.section	.text._ZN7cutlass13device_kernelIN5flash11enable_sm90INS1_16FlashAttnFwdSm90INS1_25CollectiveMainloopFwdSm90ILi2EN4cute5tupleIJNS5_1CILi1EEES8_S8_EEENS6_IJNS7_ILi64EEESA_SA_EEELi512ENS_6half_tEfNS_4arch4Sm90ELb1ELb0ELb0ELb0ELb1ELb0ELb0ELb0ELb0ELb1ELb1ELb0EEENS1_21CollectiveEpilogueFwdINS6_IJSA_NS7_ILi512EEESA_EEES9_SC_SE_Li256ELb0ELb1ELb1ELb0EEENS1_19SingleTileSchedulerILb0ELb1ELb1ELi64EEEEEEEEEvNT_6ParamsE,"ax",@progbits
	.align	128
.text._ZN7cutlass13device_kernelIN5flash11enable_sm90INS1_16FlashAttnFwdSm90INS1_25CollectiveMainloopFwdSm90ILi2EN4cute5tupleIJNS5_1CILi1EEES8_S8_EEENS6_IJNS7_ILi64EEESA_SA_EEELi512ENS_6half_tEfNS_4arch4Sm90ELb1ELb0ELb0ELb0ELb1ELb0ELb0ELb0ELb0ELb1ELb1ELb0EEENS1_21CollectiveEpilogueFwdINS6_IJSA_NS7_ILi512EEESA_EEES9_SC_SE_Li256ELb0ELb1ELb1ELb0EEENS1_19SingleTileSchedulerILb0ELb1ELb1ELi64EEEEEEEEEvNT_6ParamsE:
        .type           _ZN7cutlass13device_kernelIN5flash11enable_sm90INS1_16FlashAttnFwdSm90INS1_25CollectiveMainloopFwdSm90ILi2EN4cute5tupleIJNS5_1CILi1EEES8_S8_EEENS6_IJNS7_ILi64EEESA_SA_EEELi512ENS_6half_tEfNS_4arch4Sm90ELb1ELb0ELb0ELb0ELb1ELb0ELb0ELb0ELb0ELb1ELb1ELb0EEENS1_21CollectiveEpilogueFwdINS6_IJSA_NS7_ILi512EEESA_EEES9_SC_SE_Li256ELb0ELb1ELb1ELb0EEENS1_19SingleTileSchedulerILb0ELb1ELb1ELi64EEEEEEEEEvNT_6ParamsE,@function
        .size           _ZN7cutlass13device_kernelIN5flash11enable_sm90INS1_16FlashAttnFwdSm90INS1_25CollectiveMainloopFwdSm90ILi2EN4cute5tupleIJNS5_1CILi1EEES8_S8_EEENS6_IJNS7_ILi64EEESA_SA_EEELi512ENS_6half_tEfNS_4arch4Sm90ELb1ELb0ELb0ELb0ELb1ELb0ELb0ELb0ELb0ELb1ELb1ELb0EEENS1_21CollectiveEpilogueFwdINS6_IJSA_NS7_ILi512EEESA_EEES9_SC_SE_Li256ELb0ELb1ELb1ELb0EEENS1_19SingleTileSchedulerILb0ELb1ELb1ELi64EEEEEEEEEvNT_6ParamsE,(.L_x_5658 - _ZN7cutlass13device_kernelIN5flash11enable_sm90INS1_16FlashAttnFwdSm90INS1_25CollectiveMainloopFwdSm90ILi2EN4cute5tupleIJNS5_1CILi1EEES8_S8_EEENS6_IJNS7_ILi64EEESA_SA_EEELi512ENS_6half_tEfNS_4arch4Sm90ELb1ELb0ELb0ELb0ELb1ELb0ELb0ELb0ELb0ELb1ELb1ELb0EEENS1_21CollectiveEpilogueFwdINS6_IJSA_NS7_ILi512EEESA_EEES9_SC_SE_Li256ELb0ELb1ELb1ELb0EEENS1_19SingleTileSchedulerILb0ELb1ELb1ELi64EEEEEEEEEvNT_6ParamsE)
        .other          _ZN7cutlass13device_kernelIN5flash11enable_sm90INS1_16FlashAttnFwdSm90INS1_25CollectiveMainloopFwdSm90ILi2EN4cute5tupleIJNS5_1CILi1EEES8_S8_EEENS6_IJNS7_ILi64EEESA_SA_EEELi512ENS_6half_tEfNS_4arch4Sm90ELb1ELb0ELb0ELb0ELb1ELb0ELb0ELb0ELb0ELb1ELb1ELb0EEENS1_21CollectiveEpilogueFwdINS6_IJSA_NS7_ILi512EEESA_EEES9_SC_SE_Li256ELb0ELb1ELb1ELb0EEENS1_19SingleTileSchedulerILb0ELb1ELb1ELi64EEEEEEEEEvNT_6ParamsE,@"STO_CUDA_ENTRY STV_DEFAULT"
_ZN7cutlass13device_kernelIN5flash11enable_sm90INS1_16FlashAttnFwdSm90INS1_25CollectiveMainloopFwdSm90ILi2EN4cute5tupleIJNS5_1CILi1EEES8_S8_EEENS6_IJNS7_ILi64EEESA_SA_EEELi512ENS_6half_tEfNS_4arch4Sm90ELb1ELb0ELb0ELb0ELb1ELb0ELb0ELb0ELb0ELb1ELb1ELb0EEENS1_21CollectiveEpilogueFwdINS6_IJSA_NS7_ILi512EEESA_EEES9_SC_SE_Li256ELb0ELb1ELb1ELb0EEENS1_19SingleTileSchedulerILb0ELb1ELb1ELi64EEEEEEEEEvNT_6ParamsE:
        /* <DEDUP_REMOVED lines=40> */
.L_x_3863:
        /* <DEDUP_REMOVED lines=22> */
.L_x_3864:
        /* <DEDUP_REMOVED lines=18> */
.L_x_3865:
        /* <DEDUP_REMOVED lines=22> */
.L_x_3866:
        /* <DEDUP_REMOVED lines=23> */
.L_x_3867:
        /* <DEDUP_REMOVED lines=9> */
.L_x_3870:
        /* <DEDUP_REMOVED lines=25> */
[----:B------:R-:W0:Y:S01]  /*09f0*/  S2UR UR7, SR_CTAID.X ;  /* 0x00000000000779c3 */ /* 0x000e220000002500 */
[----:B------:R-:W-:Y:S01]  /*0a00*/  ULDC UR10, c[0x0][0x2f0] ;  /* 0x0000bc00000a7ab9 */ /* 0x000fe20000000800 */
[----:B------:R-:W-:Y:S01]  /*0a10*/  VIADD R16, R30, 0xffffff80 ;  /* 0xffffff801e107836 */ /* 0x000fe20000000000 */
[----:B------:R-:W-:-:S04]  /*0a20*/  UISETP.NE.AND.EX UP0, UPT, UR5, URZ, UPT, UP0 ;  /* 0x0000003f0500728c */ /* 0x000fc8000bf05300 */
[----:B------:R-:W-:Y:S01]  /*0a30*/  USEL UR41, UR41, 0x1, UP0 ;  /* 0x0000000129297887 */ /* 0x000fe20008000000 */
[----:B------:R-:W1:Y:S01]  /*0a40*/  S2UR UR44, SR_CgaCtaId ;  /* 0x00000000002c79c3 */ /* 0x000e620000008800 */
[----:B------:R-:W-:Y:S02]  /*0a50*/  UISETP.NE.AND UP0, UPT, UR11, 0x1, UPT ;  /* 0x000000010b00788c */ /* 0x000fe4000bf05270 */
[----:B------:R-:W-:-:S04]  /*0a60*/  UIMAD UR4, UR41, UR10, 0x3f ;  /* 0x0000003f290474a4 */ /* 0x000fc8000f8e020a */
[----:B------:R-:W-:Y:S01]  /*0a70*/  PLOP3.LUT P0, PT, PT, PT, UP0, 0x80, 0x0 ;  /* 0x000000000000781c */ /* 0x000fe20003f0f008 */
[----:B------:R-:W-:-:S04]  /*0a80*/  USHF.R.S32.HI UR5, URZ, 0x1f, UR4 ;  /* 0x0000001f3f057899 */ /* 0x000fc80008011404 */
[----:B------:R-:W-:-:S04]  /*0a90*/  ULEA.HI UR5, UR5, UR4, URZ, 0x6 ;  /* 0x0000000405057291 */ /* 0x000fc8000f8f303f */
[----:B------:R-:W-:-:S04]  /*0aa0*/  USHF.R.S32.HI UR6, URZ, 0x6, UR5 ;  /* 0x000000063f067899 */ /* 0x000fc80008011405 */
[----:B0-----:R-:W-:Y:S08]  /*0ab0*/  @!P0 BRA `(.L_x_3872) ;  /* 0x00000020003c8947 */ /* 0x001ff00003800000 */
[----:B------:R-:W-:Y:S01]  /*0ac0*/  ULDC UR4, c[0x0][0x448] ;  /* 0x0001120000047ab9 */ /* 0x000fe20000000800 */
[----:B------:R-:W-:Y:S01]  /*0ad0*/  ULEA UR7, UR7, 0x3f, 0x6 ;  /* 0x0000003f07077891 */ /* 0x000fe2000f8e303f */
[----:B------:R-:W-:Y:S01]  /*0ae0*/  PLOP3.LUT P0, PT, PT, PT, PT, 0x80, 0x0 ;  /* 0x000000000000781c */ /* 0x000fe20003f0f070 */
[----:B------:R-:W-:Y:S01]  /*0af0*/  UISETP.NE.AND UP0, UPT, UR4, 0x1, UPT ;  /* 0x000000010400788c */ /* 0x000fe2000bf05270 */
[----:B------:R-:W-:Y:S01]  /*0b00*/  IMAD.MOV.U32 R3, RZ, RZ, RZ ;  /* 0x000000ffff037224 */ /* 0x000fe200078e00ff */
[----:B------:R-:W-:Y:S01]  /*0b10*/  ULDC UR8, c[0x0][0x288] ;  /* 0x0000a20000087ab9 */ /* 0x000fe20000000800 */
[----:B------:R-:W-:Y:S01]  /*0b20*/  USHF.R.U32.HI UR11, URZ, 0x10, UR9 ;  /* 0x000000103f0b7899 */ /* 0x000fe20008011609 */
[----:B------:R-:W-:Y:S01]  /*0b30*/  IMAD.MOV.U32 R5, RZ, RZ, RZ ;  /* 0x000000ffff057224 */ /* 0x000fe200078e00ff */
[----:B------:R-:W-:Y:S01]  /*0b40*/  UIADD3 UR8, -UR8, 0x40, URZ ;  /* 0x0000004008087890 */ /* 0x000fe2000fffe13f */
[----:B------:R-:W-:Y:S01]  /*0b50*/  MOV R6, RZ ;  /* 0x000000ff00067202 */ /* 0x000fe20000000f00 */
[----:B------:R-:W-:Y:S01]  /*0b60*/  ULOP3.LUT UR9, UR9, 0xffff, URZ, 0xc0, !UPT ;  /* 0x0000ffff09097892 */ /* 0x000fe2000f8ec03f */
[----:B------:R-:W-:Y:S01]  /*0b70*/  CS2R R150, SRZ ;  /* 0x0000000000967805 */ /* 0x000fe2000001ff00 */
[----:B------:R-:W-:Y:S01]  /*0b80*/  UIMAD UR8, UR41, UR10, UR8 ;  /* 0x0000000a290872a4 */ /* 0x000fe2000f8e0208 */
[----:B------:R-:W-:Y:S01]  /*0b90*/  CS2R R148, SRZ ;  /* 0x0000000000947805 */ /* 0x000fe2000001ff00 */
[----:B------:R-:W-:Y:S01]  /*0ba0*/  @UP0 ULDC UR4, c[0x0][0x44c] ;  /* 0x0001130000040ab9 */ /* 0x000fe20000000800 */
[----:B------:R-:W-:Y:S01]  /*0bb0*/  @UP0 ULDC UR12, c[0x0][0x450] ;  /* 0x00011400000c0ab9 */ /* 0x000fe20000000800 */
[----:B------:R-:W-:Y:S01]  /*0bc0*/  UIMAD.WIDE.U32 UR4, UR7, UR4, URZ ;  /* 0x00000004070472a5 */ /* 0x000fe2000f8e003f */
[----:B------:R-:W-:-:S02]  /*0bd0*/  CS2R R146, SRZ ;  /* 0x0000000000927805 */ /* 0x000fc4000001ff00 */
[----:B------:R-:W-:Y:S02]  /*0be0*/  CS2R R144, SRZ ;  /* 0x0000000000907805 */ /* 0x000fe4000001ff00 */
[----:B------:R-:W-:Y:S01]  /*0bf0*/  CS2R R142, SRZ ;  /* 0x00000000008e7805 */ /* 0x000fe2000001ff00 */
[----:B------:R-:W-:Y:S01]  /*0c00*/  @UP0 USHF.R.U32.HI UR7, URZ, UR12, UR5 ;  /* 0x0000000c3f070299 */ /* 0x000fe20008011605 */
[----:B------:R-:W-:Y:S02]  /*0c10*/  CS2R R140, SRZ ;  /* 0x00000000008c7805 */ /* 0x000fe4000001ff00 */
[----:B------:R-:W-:Y:S02]  /*0c20*/  CS2R R138, SRZ ;  /* 0x00000000008a7805 */ /* 0x000fe4000001ff00 */
[----:B------:R-:W-:Y:S01]  /*0c30*/  CS2R R136, SRZ ;  /* 0x0000000000887805 */ /* 0x000fe2000001ff00 */
[----:B------:R-:W-:Y:S01]  /*0c40*/  UIADD3 UR7, UR8, UR7, URZ ;  /* 0x0000000708077290 */ /* 0x000fe2000fffe03f */
[----:B------:R-:W-:-:S02]  /*0c50*/  CS2R R134, SRZ ;  /* 0x0000000000867805 */ /* 0x000fc4000001ff00 */
[----:B------:R-:W-:Y:S02]  /*0c60*/  CS2R R132, SRZ ;  /* 0x0000000000847805 */ /* 0x000fe4000001ff00 */
[----:B------:R-:W-:Y:S01]  /*0c70*/  CS2R R130, SRZ ;  /* 0x0000000000827805 */ /* 0x000fe2000001ff00 */
[----:B------:R-:W-:Y:S01]  /*0c80*/  USHF.R.S32.HI UR4, URZ, 0x1f, UR7 ;  /* 0x0000001f3f047899 */ /* 0x000fe20008011407 */
[----:B------:R-:W-:Y:S02]  /*0c90*/  CS2R R128, SRZ ;  /* 0x0000000000807805 */ /* 0x000fe4000001ff00 */
[----:B------:R-:W-:Y:S02]  /*0ca0*/  CS2R R126, SRZ ;  /* 0x00000000007e7805 */ /* 0x000fe4000001ff00 */
[----:B------:R-:W-:Y:S01]  /*0cb0*/  CS2R R124, SRZ ;  /* 0x00000000007c7805 */ /* 0x000fe2000001ff00 */
[----:B------:R-:W-:Y:S01]  /*0cc0*/  ULEA.HI UR4, UR4, UR7, URZ, 0x6 ;  /* 0x0000000704047291 */ /* 0x000fe2000f8f303f */
[----:B------:R-:W-:-:S02]  /*0cd0*/  CS2R R122, SRZ ;  /* 0x00000000007a7805 */ /* 0x000fc4000001ff00 */
[----:B------:R-:W-:Y:S02]  /*0ce0*/  CS2R R120, SRZ ;  /* 0x0000000000787805 */ /* 0x000fe4000001ff00 */
[----:B------:R-:W-:Y:S01]  /*0cf0*/  CS2R R118, SRZ ;  /* 0x0000000000767805 */ /* 0x000fe2000001ff00 */
[----:B------:R-:W-:Y:S01]  /*0d00*/  USHF.R.S32.HI UR4, URZ, 0x6, UR4 ;  /* 0x000000063f047899 */ /* 0x000fe20008011404 */
[----:B------:R-:W-:Y:S02]  /*0d10*/  CS2R R116, SRZ ;  /* 0x0000000000747805 */ /* 0x000fe4000001ff00 */
[----:B------:R-:W-:Y:S02]  /*0d20*/  CS2R R114, SRZ ;  /* 0x0000000000727805 */ /* 0x000fe4000001ff00 */
[----:B------:R-:W-:Y:S01]  /*0d30*/  CS2R R112, SRZ ;  /* 0x0000000000707805 */ /* 0x000fe2000001ff00 */
[----:B------:R-:W-:Y:S01]  /*0d40*/  UISETP.LT.AND UP0, UPT, UR6, UR4, UPT ;  /* 0x000000040600728c */ /* 0x000fe2000bf01270 */
[----:B------:R-:W-:-:S02]  /*0d50*/  CS2R R110, SRZ ;  /* 0x00000000006e7805 */ /* 0x000fc4000001ff00 */
[----:B------:R-:W-:Y:S02]  /*0d60*/  CS2R R108, SRZ ;  /* 0x00000000006c7805 */ /* 0x000fe4000001ff00 */
[----:B------:R-:W-:Y:S01]  /*0d70*/  CS2R R106, SRZ ;  /* 0x00000000006a7805 */ /* 0x000fe2000001ff00 */
[----:B------:R-:W-:Y:S01]  /*0d80*/  USEL UR6, UR6, UR4, UP0 ;  /* 0x0000000406067287 */ /* 0x000fe20008000000 */
[----:B------:R-:W-:Y:S01]  /*0d90*/  CS2R R104, SRZ ;  /* 0x0000000000687805 */ /* 0x000fe2000001ff00 */
[----:B------:R-:W-:Y:S01]  /*0da0*/  UISETP.NE.AND UP0, UPT, UR11, URZ, UPT ;  /* 0x0000003f0b00728c */ /* 0x000fe2000bf05270 */
[----:B------:R-:W-:Y:S01]  /*0db0*/  CS2R R102, SRZ ;  /* 0x0000000000667805 */ /* 0x000fe2000001ff00 */
[----:B------:R-:W-:Y:S01]  /*0dc0*/  UISETP.GE.AND UP1, UPT, UR6, 0x1, UPT ;  /* 0x000000010600788c */ /* 0x000fe2000bf26270 */
[----:B------:R-:W-:Y:S02]  /*0dd0*/  CS2R R100, SRZ ;  /* 0x0000000000647805 */ /* 0x000fe4000001ff00 */
[----:B------:R-:W-:-:S02]  /*0de0*/  CS2R R98, SRZ ;  /* 0x0000000000627805 */ /* 0x000fc4000001ff00 */
[----:B------:R-:W-:Y:S02]  /*0df0*/  CS2R R96, SRZ ;  /* 0x0000000000607805 */ /* 0x000fe4000001ff00 */
[----:B------:R-:W-:Y:S02]  /*0e00*/  CS2R R94, SRZ ;  /* 0x00000000005e7805 */ /* 0x000fe4000001ff00 */
[----:B------:R-:W-:Y:S02]  /*0e10*/  CS2R R92, SRZ ;  /* 0x00000000005c7805 */ /* 0x000fe4000001ff00 */
[----:B------:R-:W-:Y:S02]  /*0e20*/  PLOP3.LUT P1, PT, PT, PT, UP1, 0x80, 0x0 ;  /* 0x000000000000781c */ /* 0x000fe40003f2f018 */
[----:B------:R-:W-:Y:S02]  /*0e30*/  CS2R R90, SRZ ;  /* 0x00000000005a7805 */ /* 0x000fe4000001ff00 */
[----:B------:R-:W-:Y:S01]  /*0e40*/  CS2R R88, SRZ ;  /* 0x0000000000587805 */ /* 0x000fe2000001ff00 */
[----:B------:R-:W-:Y:S01]  /*0e50*/  @!UP0 ULDC UR11, c[0x0][0x9f0] ;  /* 0x00027c00000b8ab9 */ /* 0x000fe20000000800 */
        /* <DEDUP_REMOVED lines=39> */
[----:B------:R0:W2:Y:S02]  /*10d0*/  F2I.FTZ.U32.TRUNC.NTZ R3, R2 ;  /* 0x0000000200037305 */ /* 0x0000a4000021f000 */
[----:B0-----:R-:W-:Y:S01]  /*10e0*/  IMAD.MOV.U32 R2, RZ, RZ, RZ ;  /* 0x000000ffff027224 */ /* 0x001fe200078e00ff */
[----:B--2---:R-:W-:-:S05]  /*10f0*/  IADD3 R10, RZ, -R3, RZ ;  /* 0x80000003ff0a7210 */ /* 0x004fca0007ffe0ff */
[----:B------:R-:W-:-:S04]  /*1100*/  IMAD R9, R10, R7, RZ ;  /* 0x000000070a097224 */ /* 0x000fc800078e02ff */
[----:B------:R-:W-:Y:S01]  /*1110*/  IMAD.HI.U32 R3, R3, R9, R2 ;  /* 0x0000000903037227 */ /* 0x000fe200078e0002 */
[----:B------:R-:W-:-:S05]  /*1120*/  MOV R2, R4 ;  /* 0x0000000400027202 */ /* 0x000fca0000000f00 */
[----:B------:R-:W-:-:S04]  /*1130*/  IMAD.HI.U32 R3, R3, R0, RZ ;  /* 0x0000000003037227 */ /* 0x000fc800078e00ff */
[----:B------:R-:W-:-:S05]  /*1140*/  IMAD R0, R3, R2, R0 ;  /* 0x0000000203007224 */ /* 0x000fca00078e0200 */
[----:B------:R-:W-:-:S13]  /*1150*/  ISETP.GT.U32.AND P2, PT, R7, R0, PT ;  /* 0x000000000700720c */ /* 0x000fda0003f44070 */
[----:B------:R-:W-:Y:S02]  /*1160*/  @!P2 IMAD.IADD R0, R0, 0x1, -R7 ;  /* 0x000000010000a824 */ /* 0x000fe400078e0a07 */
[----:B------:R-:W-:Y:S01]  /*1170*/  @!P2 VIADD R3, R3, 0x1 ;  /* 0x000000010303a836 */ /* 0x000fe20000000000 */
[----:B------:R-:W-:Y:S02]  /*1180*/  ISETP.NE.AND P2, PT, RZ, UR11, PT ;  /* 0x0000000bff007c0c */ /* 0x000fe4000bf45270 */
[----:B------:R-:W-:-:S13]  /*1190*/  ISETP.GE.U32.AND P1, PT, R0, R7, PT ;  /* 0x000000070000720c */ /* 0x000fda0003f26070 */
[----:B------:R-:W-:-:S05]  /*11a0*/  @P1 IADD3 R3, R3, 0x1, RZ ;  /* 0x0000000103031810 */ /* 0x000fca0007ffe0ff */
[----:B------:R-:W-:Y:S01]  /*11b0*/  @!P3 IMAD.MOV R3, RZ, RZ, -R3 ;  /* 0x000000ffff03b224 */ /* 0x000fe200078e0a03 */
[----:B------:R-:W-:-:S07]  /*11c0*/  @!P2 LOP3.LUT R3, RZ, UR11, RZ, 0x33, !PT ;  /* 0x0000000bff03ac12 */ /* 0x000fce000f8e33ff */
.L_x_3873:
[----:B------:R-:W-:Y:S01]  /*11d0*/  IMAD R0, R3, UR9, RZ ;  /* 0x0000000903007c24 */ /* 0x000fe2000f8e02ff */
[----:B------:R-:W-:Y:S01]  /*11e0*/  CS2R R34, SRZ ;  /* 0x0000000000227805 */ /* 0x000fe2000001ff00 */
[----:B------:R-:W-:Y:S01]  /*11f0*/  IMAD.MOV.U32 R36, RZ, RZ, RZ ;  /* 0x000000ffff247224 */ /* 0x000fe200078e00ff */
[----:B------:R-:W-:Y:S02]  /*1200*/  CS2R R32, SRZ ;  /* 0x0000000000207805 */ /* 0x000fe4000001ff00 */
[----:B------:R-:W-:Y:S02]  /*1210*/  CS2R R30, SRZ ;  /* 0x00000000001e7805 */ /* 0x000fe4000001ff00 */
[----:B------:R-:W-:Y:S02]  /*1220*/  VIADDMNMX R3, R0, R3, UR6, PT ;  /* 0x0000000600037e46 */ /* 0x000fe4000b800103 */
[----:B------:R-:W-:Y:S02]  /*1230*/  CS2R R28, SRZ ;  /* 0x00000000001c7805 */ /* 0x000fe4000001ff00 */
[----:B------:R-:W-:-:S02]  /*1240*/  CS2R R26, SRZ ;  /* 0x00000000001a7805 */ /* 0x000fc4000001ff00 */
        /* <DEDUP_REMOVED lines=9> */
[----:B------:R-:W-:-:S04]  /*12e0*/  IADD3 R5, R16, -R5, RZ ;  /* 0x8000000510057210 */ /* 0x000fc80007ffe0ff */
        /* <DEDUP_REMOVED lines=12> */
[----:B-1----:R-:W-:Y:S01]  /*13b0*/  ULEA UR5, UR44, UR7, 0x18 ;  /* 0x000000072c057291 */ /* 0x002fe2000f8ec03f */
        /* <DEDUP_REMOVED lines=12> */
.L_x_3875:
[----:B------:R-:W-:-:S04]  /*1480*/  SHF.L.U32 R2, RZ, 0x1f, RZ ;  /* 0x0000001fff027819 */ /* 0x000fc800000006ff */
[----:B------:R-:W0:Y:S02]  /*1490*/  SYNCS.PHASECHK.TRANS64.TRYWAIT P1, [UR5+0x28c50], R2 ;  /* 0x028c5002ff0075a7 */ /* 0x000e240008020145 */
[----:B0-----:R-:W-:Y:S05]  /*14a0*/  @!P1 BRA `(.L_x_3876) ;  /* 0x000000dc00889947 */ /* 0x001fea0003800000 */
.L_x_3972:
        /* <DEDUP_REMOVED lines=39> */
.L_x_3877:
        /* <DEDUP_REMOVED lines=9> */
.L_x_3884:
[----:B------:R-:W-:Y:S01]  /*17b0*/  BAR.SYNC.DEFER_BLOCKING 0xe, 0x100 ;  /* 0x0384000000007b1d */ /* 0x000fe20000010000 */
[----:B01----:R-:W-:Y:S01]  /*17c0*/  IMAD.U32 R5, RZ, RZ, UR4 ;  /* 0x00000004ff057e24 */ /* 0x003fe2000f8e00ff */
[----:B------:R-:W-:Y:S01]  /*17d0*/  UIADD3 UR4, UR4, 0x1, URZ ;  /* 0x0000000104047890 */ /* 0x000fe2000fffe03f */
[C---:B------:R-:W-:Y:S01]  /*17e0*/  ISETP.GT.AND P2, PT, R3.reuse, R0, PT ;  /* 0x000000000300720c */ /* 0x040fe20003f44270 */
[----:B------:R-:W-:Y:S02]  /*17f0*/  VIADD R3, R3, 0xffffffff ;  /* 0xffffffff03037836 */ /* 0x000fe40000000000 */
[----:B------:R-:W-:Y:S01]  /*1800*/  LEA R2, R5, R4, 0x6 ;  /* 0x0000000405027211 */ /* 0x000fe200078e30ff */
[----:B------:R-:W-:-:S03]  /*1810*/  UISETP.NE.AND UP0, UPT, UR4, 0x2, UPT ;  /* 0x000000020400788c */ /* 0x000fc6000bf05270 */
        /* <DEDUP_REMOVED lines=136> */
.L_x_3879:
[----:B------:R-:W-:Y:S01]  /*20a0*/  ULEA UR7, UR4, UR5, 0x3 ;  /* 0x0000000504077291 */ /* 0x000fe2000f8e183f */
[----:B------:R-:W-:-:S08]  /*20b0*/  SHF.L.U32 R2, R7, 0x1f, RZ ;  /* 0x0000001f07027819 */ /* 0x000fd000000006ff */
[----:B------:R0:W1:Y:S01]  /*20c0*/  SYNCS.PHASECHK.TRANS64.TRYWAIT P1, [UR7+0x28c50], R2 ;  /* 0x028c5002ff0075a7 */ /* 0x0000620008020147 */
[----:B------:R-:W-:Y:S05]  /*20d0*/  @!P0 BRA `(.L_x_3880) ;  /* 0x0000000000048947 */ /* 0x000fea0003800000 */
[----:B------:R-:W-:Y:S01]  /*20e0*/  BPT.TRAP 0x1 ;  /* 0x000000040000795c */ /* 0x000fe20000300000 */
.L_x_3880:
[----:B-1----:R-:W-:Y:S05]  /*20f0*/  @P1 BRA `(.L_x_3881) ;  /* 0x0000000000081947 */ /* 0x002fea0003800000 */
[----:B------:R-:W1:Y:S02]  /*2100*/  SYNCS.PHASECHK.TRANS64.TRYWAIT P1, [UR7+0x28c50], R2 ;  /* 0x028c5002ff0075a7 */ /* 0x000e640008020147 */
[----:B-1----:R-:W-:Y:S05]  /*2110*/  @!P1 BRA `(.L_x_3882) ;  /* 0x000000d000849947 */ /* 0x002fea0003800000 */
.L_x_3881:
        /* <DEDUP_REMOVED lines=26> */
.L_x_3883:
[----:B------:R-:W-:-:S04]  /*22c0*/  UIADD3 UR7, UR7, 0x28c60, URZ ;  /* 0x00028c6007077890 */ /* 0x000fc8000fffe03f */
[----:B------:R-:W-:-:S09]  /*22d0*/  UPRMT UR7, UR44, 0x654, UR7 ;  /* 0x000006542c077896 */ /* 0x000fd20008000007 */
[----:B------:R-:W-:Y:S01]  /*22e0*/  SYNCS.ARRIVE.TRANS64.RED.A1T0 RZ, [UR7], RZ ;  /* 0x000000ffffff79a7 */ /* 0x000fe20008100407 */
[----:B------:R-:W-:Y:S05]  /*22f0*/  @P2 BRA `(.L_x_3884) ;  /* 0xfffffff4002c2947 */ /* 0x000fea000383ffff */
[----:B------:R-:W-:-:S12]  /*2300*/  USHF.L.U32 UR4, UR4, 0x6, URZ ;  /* 0x0000000604047899 */ /* 0x000fd8000800063f */
.L_x_3878:
[----:B------:R-:W-:Y:S01]  /*2310*/  BAR.SYNC.DEFER_BLOCKING 0xe, 0x100 ;  /* 0x0384000000007b1d */ /* 0x000fe20000010000 */
[----:B------:R-:W-:Y:S01]  /*2320*/  VIADD R4, R4, UR4 ;  /* 0x0000000404047c36 */ /* 0x000fe20008000000 */
[----:B------:R-:W-:Y:S01]  /*2330*/  PLOP3.LUT P0, PT, PT, PT, PT, 0x8, 0x0 ;  /* 0x000000000000781c */ /* 0x000fe20003f0e170 */
[----:B------:R-:W-:Y:S01]  /*2340*/  IMAD.MOV.U32 R6, RZ, RZ, RZ ;  /* 0x000000ffff067224 */ /* 0x000fe200078e00ff */
[----:B01----:R-:W-:Y:S02]  /*2350*/  MOV R5, RZ ;  /* 0x000000ff00057202 */ /* 0x003fe40000000f00 */
[----:B------:R-:W-:-:S05]  /*2360*/  LEA R4, R4, UR5, 0x2 ;  /* 0x0000000504047c11 */ /* 0x000fca000f8e10ff */
        /* <DEDUP_REMOVED lines=132> */
.L_x_3872:
[----:B------:R-:W-:Y:S01]  /*2bb0*/  ULDC UR4, c[0x0][0x448] ;  /* 0x0001120000047ab9 */ /* 0x000fe20000000800 */
[----:B------:R-:W-:Y:S02]  /*2bc0*/  ULEA UR7, UR7, 0x3f, 0x6 ;  /* 0x0000003f07077891 */ /* 0x000fe4000f8e303f */
[----:B------:R-:W-:Y:S01]  /*2bd0*/  UISETP.NE.AND UP0, UPT, UR4, 0x1, UPT ;  /* 0x000000010400788c */ /* 0x000fe2000bf05270 */
[----:B------:R-:W-:Y:S01]  /*2be0*/  ULDC UR8, c[0x0][0x288] ;  /* 0x0000a20000087ab9 */ /* 0x000fe20000000800 */
[----:B------:R-:W-:Y:S02]  /*2bf0*/  ULOP3.LUT UR40, UR9, 0xffff, URZ, 0xc0, !UPT ;  /* 0x0000ffff09287892 */ /* 0x000fe4000f8ec03f */
[----:B------:R-:W-:Y:S02]  /*2c00*/  UIADD3 UR8, -UR8, 0x40, URZ ;  /* 0x0000004008087890 */ /* 0x000fe4000fffe13f */
[----:B------:R-:W-:Y:S02]  /*2c10*/  UP2UR UR45, UPR, URZ, 0x1 ;  /* 0x000000013f2d7883 */ /* 0x000fe40008000000 */
[----:B------:R-:W-:-:S03]  /*2c20*/  UIMAD UR8, UR41, UR10, UR8 ;  /* 0x0000000a290872a4 */ /* 0x000fc6000f8e0208 */
[----:B------:R-:W-:Y:S01]  /*2c30*/  @UP0 ULDC UR4, c[0x0][0x44c] ;  /* 0x0001130000040ab9 */ /* 0x000fe20000000800 */
[----:B------:R-:W-:Y:S01]  /*2c40*/  @UP0 ULDC UR11, c[0x0][0x450] ;  /* 0x00011400000b0ab9 */ /* 0x000fe20000000800 */
[----:B------:R-:W-:-:S04]  /*2c50*/  UIMAD.WIDE.U32 UR4, UR7, UR4, URZ ;  /* 0x00000004070472a5 */ /* 0x000fc8000f8e003f */
[----:B------:R-:W-:Y:S02]  /*2c60*/  @UP0 USHF.R.U32.HI UR7, URZ, UR11, UR5 ;  /* 0x0000000b3f070299 */ /* 0x000fe40008011605 */
[----:B------:R-:W-:Y:S02]  /*2c70*/  USHF.R.U32.HI UR11, URZ, 0x10, UR9 ;  /* 0x000000103f0b7899 */ /* 0x000fe40008011609 */
[----:B------:R-:W-:Y:S02]  /*2c80*/  UIADD3 UR7, UR8, UR7, URZ ;  /* 0x0000000708077290 */ /* 0x000fe4000fffe03f */
[----:B------:R-:W-:Y:S02]  /*2c90*/  UISETP.NE.AND UP1, UPT, UR11, URZ, UPT ;  /* 0x0000003f0b00728c */ /* 0x000fe4000bf25270 */
[----:B------:R-:W-:-:S04]  /*2ca0*/  USHF.R.S32.HI UR4, URZ, 0x1f, UR7 ;  /* 0x0000001f3f047899 */ /* 0x000fc80008011407 */
[----:B------:R-:W-:-:S04]  /*2cb0*/  ULEA.HI UR4, UR4, UR7, URZ, 0x6 ;  /* 0x0000000704047291 */ /* 0x000fc8000f8f303f */
[----:B------:R-:W-:Y:S01]  /*2cc0*/  USHF.R.S32.HI UR4, URZ, 0x6, UR4 ;  /* 0x000000063f047899 */ /* 0x000fe20008011404 */
[----:B------:R-:W-:-:S03]  /*2cd0*/  @!UP1 ULDC UR11, c[0x0][0x9f0] ;  /* 0x00027c00000b9ab9 */ /* 0x000fc60000000800 */
[----:B------:R-:W-:-:S04]  /*2ce0*/  UISETP.LT.AND UP0, UPT, UR6, UR4, UPT ;  /* 0x000000040600728c */ /* 0x000fc8000bf01270 */
[----:B------:R-:W-:-:S03]  /*2cf0*/  USEL UR10, UR6, UR4, UP0 ;  /* 0x00000004060a7287 */ /* 0x000fc60008000000 */
[----:B------:R-:W-:Y:S01]  /*2d00*/  UMOV UR4, URZ ;  /* 0x0000003f00047c82 */ /* 0x000fe20008000000 */
[----:B------:R-:W-:-:S06]  /*2d10*/  UISETP.GE.AND UP0, UPT, UR10, 0x1, UPT ;  /* 0x000000010a00788c */ /* 0x000fcc000bf06270 */
        /* <DEDUP_REMOVED lines=15> */
[----:B0-----:R-:W-:-:S02]  /*2e10*/  IADD3 R2, R0, 0xffffffe, RZ ;  /* 0x0ffffffe00027810 */ /* 0x001fc40007ffe0ff */
[----:B------:R-:W-:-:S04]  /*2e20*/  IADD3 R0, RZ, -R5, RZ ;  /* 0x80000005ff007210 */ /* 0x000fc80007ffe0ff */
        /* <DEDUP_REMOVED lines=18> */
.L_x_3885:
        /* <DEDUP_REMOVED lines=77> */
[----:B-1----:R-:W-:Y:S01]  /*3420*/  ULEA UR39, UR44, UR39, 0x18 ;  /* 0x000000272c277291 */ /* 0x002fe2000f8ec03f */
        /* <DEDUP_REMOVED lines=21> */
[----:B------:R-:W-:Y:S01]  /*3580*/  MOV R5, UR5 ;  /* 0x0000000500057c02 */ /* 0x000fe20008000f00 */
[----:B------:R-:W-:Y:S01]  /*3590*/  ULDC.64 UR4, c[0x4][0x98] ;  /* 0x0100260000047ab9 */ /* 0x000fe20000000a00 */
[----:B------:R-:W-:Y:S01]  /*35a0*/  MOV R10, UR6 ;  /* 0x00000006000a7c02 */ /* 0x000fe20008000f00 */
[----:B------:R-:W-:Y:S01]  /*35b0*/  IMAD.U32 R6, RZ, RZ, UR4 ;  /* 0x00000004ff067e24 */ /* 0x000fe2000f8e00ff */
[----:B------:R-:W-:Y:S01]  /*35c0*/  MOV R12, 0x1 ;  /* 0x00000001000c7802 */ /* 0x000fe20000000f00 */
[----:B------:R-:W-:-:S02]  /*35d0*/  IMAD.U32 R7, RZ, RZ, UR5 ;  /* 0x00000005ff077e24 */ /* 0x000fc4000f8e00ff */
[----:B------:R-:W-:Y:S02]  /*35e0*/  IMAD.U32 R11, RZ, RZ, UR7 ;  /* 0x00000007ff0b7e24 */ /* 0x000fe4000f8e00ff */
[----:B------:R-:W-:Y:S02]  /*35f0*/  IMAD.MOV.U32 R8, RZ, RZ, 0x70 ;  /* 0x00000070ff087424 */ /* 0x000fe400078e00ff */
[----:B0-----:R-:W-:-:S07]  /*3600*/  IMAD.MOV.U32 R13, RZ, RZ, RZ ;  /* 0x000000ffff0d7224 */ /* 0x001fce00078e00ff */
[----:B------:R-:W-:-:S07]  /*3610*/  LEPC R20, `(.L_x_3886) ;  /* 0x000000001014794e */ /* 0x000fce0000000000 */
[----:B-1----:R-:W-:Y:S05]  /*3620*/  CALL.ABS.NOINC R2 ;  /* 0x0000000002007343 */ /* 0x002fea0003c00000 */
.L_x_3886:
        /* <DEDUP_REMOVED lines=11> */
.L_x_3973:
[----:B------:R-:W-:Y:S01]  /*36e0*/  ULOP3.LUT UR4, UR43, 0x1, URZ, 0xfc, !UPT ;  /* 0x000000012b047892 */ /* 0x000fe2000f8efc3f */
[----:B0-----:R-:W-:Y:S02]  /*36f0*/  LOP3.LUT R0, R3, 0x7ffffffc, RZ, 0xc0, !PT ;  /* 0x7ffffffc03007812 */ /* 0x001fe400078ec0ff */
[----:B------:R-:W-:Y:S02]  /*3700*/  IADD3 R3, -R2, R19, RZ ;  /* 0x0000001302037210 */ /* 0x000fe40007ffe1ff */
[----:B------:R-:W-:Y:S01]  /*3710*/  LEA.HI R7, R7, R6, RZ, 0x3 ;  /* 0x0000000607077211 */ /* 0x000fe200078f18ff */
[----:B------:R-:W-:Y:S01]  /*3720*/  IMAD.U32 R2, RZ, RZ, UR4 ;  /* 0x00000004ff027e24 */ /* 0x000fe2000f8e00ff */
[----:B------:R-:W-:Y:S01]  /*3730*/  LEA.HI R4, R4, R5, RZ, 0x5 ;  /* 0x0000000504047211 */ /* 0x000fe200078f28ff */
[----:B------:R-:W-:Y:S01]  /*3740*/  IMAD.IADD R0, R5, 0x1, -R0 ;  /* 0x0000000105007824 */ /* 0x000fe200078e0a00 */
[----:B------:R-:W-:Y:S02]  /*3750*/  LOP3.LUT R7, R7, 0xfffffff8, RZ, 0xc0, !PT ;  /* 0xfffffff807077812 */ /* 0x000fe400078ec0ff */
[----:B------:R-:W-:Y:S01]  /*3760*/  ISETP.NE.AND P0, PT, R2, 0x3, PT ;  /* 0x000000030200780c */ /* 0x000fe20003f05270 */
[----:B------:R-:W-:Y:S01]  /*3770*/  IMAD.SHL.U32 R12, R0, 0x2, RZ ;  /* 0x00000002000c7824 */ /* 0x000fe200078e00ff */
[----:B------:R-:W-:-:S02]  /*3780*/  IADD3 R7, R6, -R7, RZ ;  /* 0x8000000706077210 */ /* 0x000fc40007ffe0ff */
[----:B------:R-:W-:Y:S01]  /*3790*/  SHF.R.S32.HI R0, RZ, 0x5, R4 ;  /* 0x00000005ff007819 */ /* 0x000fe20000011404 */
[----:B------:R-:W-:-:S03]  /*37a0*/  IMAD R2, R3, 0x100, R12 ;  /* 0x0000010003027824 */ /* 0x000fc600078e020c */
[----:B------:R-:W-:-:S05]  /*37b0*/  LEA R0, R0, R7, 0x4 ;  /* 0x0000000700007211 */ /* 0x000fca00078e20ff */
[----:B------:R-:W-:Y:S05]  /*37c0*/  @!P0 BRA `(.L_x_3888) ;  /* 0x0000000000048947 */ /* 0x000fea0003800000 */
[----:B------:R-:W-:Y:S01]  /*37d0*/  BPT.TRAP 0x1 ;  /* 0x000000040000795c */ /* 0x000fe20000300000 */
.L_x_3888:
[----:B------:R0:W1:Y:S01]  /*37e0*/  SYNCS.PHASECHK.TRANS64.TRYWAIT P1, [UR39+0x28c30], R13 ;  /* 0x028c300dff0075a7 */ /* 0x0000620008020167 */
[----:B------:R-:W-:Y:S05]  /*37f0*/  @!P0 BRA `(.L_x_3889) ;  /* 0x0000000000048947 */ /* 0x000fea0003800000 */
[----:B------:R-:W-:Y:S01]  /*3800*/  BPT.TRAP 0x1 ;  /* 0x000000040000795c */ /* 0x000fe20000300000 */
.L_x_3889:
[----:B-1----:R-:W-:Y:S05]  /*3810*/  @P1 BRA `(.L_x_3890) ;  /* 0x0000000000081947 */ /* 0x002fea0003800000 */
[----:B------:R-:W1:Y:S02]  /*3820*/  SYNCS.PHASECHK.TRANS64.TRYWAIT P1, [UR39+0x28c30], R13 ;  /* 0x028c300dff0075a7 */ /* 0x000e640008020167 */
[----:B-1----:R-:W-:Y:S05]  /*3830*/  @!P1 BRA `(.L_x_3891) ;  /* 0x000000b800ec9947 */ /* 0x002fea0003800000 */
.L_x_3890:
        /* <DEDUP_REMOVED lines=39> */
.L_x_3892:
[----:B------:R-:W2:Y:S01]  /*3ab0*/  S2R R11, SR_CTAID.X ;  /* 0x00000000000b7919 */ /* 0x000ea20000002500 */
[----:B------:R-:W-:Y:S01]  /*3ac0*/  LEA.HI R3, R17, R16, RZ, 0x2 ;  /* 0x0000001011037211 */ /* 0x000fe200078f10ff */
[----:B------:R-:W-:Y:S01]  /*3ad0*/  UISETP.NE.AND UP0, UPT, UR45, URZ, UPT ;  /* 0x0000003f2d00728c */ /* 0x000fe2000bf05270 */
[----:B------:R-:W-:Y:S02]  /*3ae0*/  ULDC UR7, c[0x0][0x2f0] ;  /* 0x0000bc0000077ab9 */ /* 0x000fe40000000800 */
[----:B------:R-:W-:Y:S01]  /*3af0*/  LOP3.LUT R3, R3, 0xfffffffc, RZ, 0xc0, !PT ;  /* 0xfffffffc03037812 */ /* 0x000fe200078ec0ff */
[----:B------:R-:W-:Y:S01]  /*3b00*/  ULDC UR6, c[0x0][0x288] ;  /* 0x0000a20000067ab9 */ /* 0x000fe20000000800 */
[----:B------:R-:W-:Y:S01]  /*3b10*/  ULDC UR14, c[0x0][0x988] ;  /* 0x00026200000e7ab9 */ /* 0x000fe20000000800 */
[----:B------:R-:W-:Y:S02]  /*3b20*/  PLOP3.LUT P1, PT, PT, PT, UP0, 0x80, 0x0 ;  /* 0x000000000000781c */ /* 0x000fe40003f2f008 */
[----:B------:R-:W-:Y:S01]  /*3b30*/  IMAD.IADD R3, R16, 0x1, -R3 ;  /* 0x0000000110037824 */ /* 0x000fe200078e0a03 */
[----:B------:R-:W-:-:S02]  /*3b40*/  PLOP3.LUT P2, PT, PT, PT, UP0, 0x80, 0x0 ;  /* 0x000000000000781c */ /* 0x000fc40003f4f008 */
[----:B------:R-:W-:Y:S01]  /*3b50*/  @UP0 ULDC UR4, c[0x0][0x44c] ;  /* 0x0001130000040ab9 */ /* 0x000fe20000000800 */
[----:B------:R-:W-:Y:S02]  /*3b60*/  MOV R5, UR6 ;  /* 0x0000000600057c02 */ /* 0x000fe40008000f00 */
[----:B-1----:R-:W-:-:S04]  /*3b70*/  LEA.HI R4, R3, R3, RZ, 0x1 ;  /* 0x0000000303047211 */ /* 0x002fc800078f08ff */
[----:B------:R-:W-:-:S04]  /*3b80*/  LOP3.LUT R4, R4, 0x1ffffffe, RZ, 0xc0, !PT ;  /* 0x1ffffffe04047812 */ /* 0x000fc800078ec0ff */
[----:B------:R-:W-:Y:S01]  /*3b90*/  IADD3 R4, R3, -R4, RZ ;  /* 0x8000000403047210 */ /* 0x000fe20007ffe0ff */
[----:B--2---:R-:W-:-:S04]  /*3ba0*/  IMAD R11, R11, 0x40, R0 ;  /* 0x000000400b0b7824 */ /* 0x004fc800078e0200 */
[----:B------:R-:W-:-:S04]  /*3bb0*/  IMAD R11, R4, 0x8, R11 ;  /* 0x00000008040b7824 */ /* 0x000fc800078e020b */
[----:B------:R-:W-:Y:S01]  /*3bc0*/  @P1 IMAD.HI.U32 R4, R11, UR4, RZ ;  /* 0x000000040b041c27 */ /* 0x000fe2000f8e00ff */
[----:B------:R-:W-:-:S03]  /*3bd0*/  @UP0 ULDC UR4, c[0x0][0x450] ;  /* 0x0001140000040ab9 */ /* 0x000fc60000000800 */
[----:B------:R-:W-:Y:S01]  /*3be0*/  IMAD.MOV.U32 R3, RZ, RZ, R11 ;  /* 0x000000ffff037224 */ /* 0x000fe200078e000b */
[----:B------:R-:W-:Y:S01]  /*3bf0*/  @P2 SHF.R.U32.HI R3, RZ, UR4, R4 ;  /* 0x00000004ff032c19 */ /* 0x000fe20008011604 */
[----:B------:R-:W-:Y:S02]  /*3c00*/  UMOV UR4, 0xffffffc0 ;  /* 0xffffffc000047882 */ /* 0x000fe40000000000 */
[----:B------:R-:W-:Y:S02]  /*3c10*/  UIMAD UR4, UR46, UR4, 0x40 ;  /* 0x000000402e0474a4 */ /* 0x000fe4000f8e0204 */
[----:B------:R-:W1:Y:S02]  /*3c20*/  SHFL.IDX PT, R6, R3, 0x1, 0x1c1f ;  /* 0x003c1f0003067f89 */ /* 0x000e6400000e0000 */
[----:B------:R-:W-:Y:S02]  /*3c30*/  UIADD3 UR5, UR4, 0x1, URZ ;  /* 0x0000000104057890 */ /* 0x000fe4000fffe03f */
[----:B------:R-:W-:Y:S01]  /*3c40*/  UIMAD UR4, UR41, UR7, UR4 ;  /* 0x00000007290472a4 */ /* 0x000fe2000f8e0204 */
[----:B------:R-:W2:Y:S01]  /*3c50*/  SHFL.IDX PT, R3, R3, RZ, 0x1c1f ;  /* 0x001c1fff03037589 */ /* 0x000ea200000e0000 */
[----:B------:R-:W-:-:S04]  /*3c60*/  UIMAD UR5, UR41, UR7, UR5 ;  /* 0x00000007290572a4 */ /* 0x000fc8000f8e0205 */
[----:B------:R-:W-:Y:S01]  /*3c70*/  IADD3 R4, -R12, UR4, RZ ;  /* 0x000000040c047c10 */ /* 0x000fe2000fffe1ff */
[----:B------:R-:W-:Y:S01]  /*3c80*/  UIADD3 UR4, UR39, 0x28c40, URZ ;  /* 0x00028c4027047890 */ /* 0x000fe2000fffe03f */
[----:B------:R-:W-:-:S03]  /*3c90*/  IADD3 R5, -R5, UR5, -R12 ;  /* 0x0000000505057c10 */ /* 0x000fc6000fffe90c */
[----:B------:R-:W-:Y:S01]  /*3ca0*/  UPRMT UR4, UR44, 0x654, UR4 ;  /* 0x000006542c047896 */ /* 0x000fe20008000004 */
[----:B-1----:R-:W-:-:S08]  /*3cb0*/  VIADDMNMX R6, R6, R5, R4, PT ;  /* 0x0000000506067246 */ /* 0x002fd00003800104 */
[----:B------:R-:W-:Y:S01]  /*3cc0*/  SYNCS.ARRIVE.TRANS64.RED.A1T0 RZ, [UR4], RZ ;  /* 0x000000ffffff79a7 */ /* 0x000fe20008100404 */
[----:B------:R-:W-:Y:S01]  /*3cd0*/  BAR.SYNC.DEFER_BLOCKING 0xf, 0x100 ;  /* 0x03c4000000007b1d */ /* 0x000fe20000010000 */
[C---:B------:R-:W-:Y:S02]  /*3ce0*/  ISETP.GT.AND P1, PT, R6.reuse, RZ, PT ;  /* 0x000000ff0600720c */ /* 0x040fe40003f24270 */
[C---:B------:R-:W-:Y:S02]  /*3cf0*/  ISETP.GT.AND P2, PT, R6.reuse, 0x1, PT ;  /* 0x000000010600780c */ /* 0x040fe40003f44270 */
[----:B------:R-:W-:Y:S02]  /*3d00*/  ISETP.GT.AND P3, PT, R6, 0x8, PT ;  /* 0x000000080600780c */ /* 0x000fe40003f64270 */
[----:B------:R-:W-:Y:S02]  /*3d10*/  FSEL R26, R26, -INF , P1 ;  /* 0xff8000001a1a7808 */ /* 0x000fe40000800000 */
[----:B------:R-:W-:-:S02]  /*3d20*/  FSEL R27, R27, -INF , P2 ;  /* 0xff8000001b1b7808 */ /* 0x000fc40001000000 */
[----:B------:R-:W-:Y:S02]  /*3d30*/  ISETP.GT.AND P1, PT, R6, 0x9, PT ;  /* 0x000000090600780c */ /* 0x000fe40003f24270 */
[----:B------:R-:W-:Y:S02]  /*3d40*/  FSEL R30, R30, -INF , P3 ;  /* 0xff8000001e1e7808 */ /* 0x000fe40001800000 */
[----:B------:R-:W-:Y:S02]  /*3d50*/  FMNMX.FTZ R7, R26, R27, !PT ;  /* 0x0000001b1a077209 */ /* 0x000fe40007810000 */
[----:B------:R-:W-:Y:S02]  /*3d60*/  ISETP.GT.AND P2, PT, R6, 0x10, PT ;  /* 0x000000100600780c */ /* 0x000fe40003f44270 */
[----:B------:R-:W-:Y:S02]  /*3d70*/  FSEL R31, R31, -INF , P1 ;  /* 0xff8000001f1f7808 */ /* 0x000fe40000800000 */
[----:B------:R-:W-:-:S02]  /*3d80*/  FMNMX.FTZ R8, R30, R7, !PT ;  /* 0x000000071e087209 */ /* 0x000fc40007810000 */
        /* <DEDUP_REMOVED lines=31> */
[----:B--2---:R-:W-:Y:S02]  /*3f80*/  VIADDMNMX R5, R3, R5, R4, PT ;  /* 0x0000000503057246 */ /* 0x004fe40003800104 */
[----:B------:R-:W-:Y:S02]  /*3f90*/  FSEL R54, R54, -INF , P2 ;  /* 0xff80000036367808 */ /* 0x000fe40001000000 */
[----:B------:R-:W-:Y:S02]  /*3fa0*/  FMNMX.FTZ R7, R51, R8, !PT ;  /* 0x0000000833077209 */ /* 0x000fe40007810000 */
[----:B------:R-:W-:Y:S02]  /*3fb0*/  FSEL R55, R55, -INF , P1 ;  /* 0xff80000037377808 */ /* 0x000fe40000800000 */
[----:B------:R-:W-:-:S02]  /*3fc0*/  ISETP.GT.AND P1, PT, R5, RZ, PT ;  /* 0x000000ff0500720c */ /* 0x000fc40003f24270 */
[C---:B------:R-:W-:Y:S02]  /*3fd0*/  ISETP.GT.AND P2, PT, R5.reuse, 0x1, PT ;  /* 0x000000010500780c */ /* 0x040fe40003f44270 */
[----:B------:R-:W-:Y:S02]  /*3fe0*/  FMNMX.FTZ R6, R54, R7, !PT ;  /* 0x0000000736067209 */ /* 0x000fe40007810000 */
[----:B------:R-:W-:Y:S02]  /*3ff0*/  ISETP.GT.AND P3, PT, R5, 0x8, PT ;  /* 0x000000080500780c */ /* 0x000fe40003f64270 */
[----:B------:R-:W-:Y:S02]  /*4000*/  FSEL R24, R24, -INF , P1 ;  /* 0xff80000018187808 */ /* 0x000fe40000800000 */
[----:B------:R-:W-:Y:S02]  /*4010*/  FSEL R25, R25, -INF , P2 ;  /* 0xff80000019197808 */ /* 0x000fe40001000000 */
[----:B------:R-:W-:-:S02]  /*4020*/  FMNMX.FTZ R6, R55, R6, !PT ;  /* 0x0000000637067209 */ /* 0x000fc40007810000 */
[C---:B------:R-:W-:Y:S02]  /*4030*/  ISETP.GT.AND P1, PT, R5.reuse, 0x9, PT ;  /* 0x000000090500780c */ /* 0x040fe40003f24270 */
[----:B------:R-:W-:Y:S01]  /*4040*/  FSEL R28, R28, -INF , P3 ;  /* 0xff8000001c1c7808 */ /* 0x000fe20001800000 */
[----:B------:R-:W1:Y:S01]  /*4050*/  SHFL.BFLY PT, R7, R6, 0x2, 0x1f ;  /* 0x0c401f0006077f89 */ /* 0x000e6200000e0000 */
        /* <DEDUP_REMOVED lines=19> */
[----:B-1----:R-:W-:Y:S02]  /*4190*/  FMNMX.FTZ R7, R6, R7, !PT ;  /* 0x0000000706077209 */ /* 0x002fe40007810000 */
[----:B------:R-:W-:Y:S02]  /*41a0*/  ISETP.GT.AND P2, PT, R5, 0x28, PT ;  /* 0x000000280500780c */ /* 0x000fe40003f44270 */
[----:B------:R-:W-:Y:S01]  /*41b0*/  FSEL R41, R41, -INF , P1 ;  /* 0xff80000029297808 */ /* 0x000fe20000800000 */
[----:B------:R-:W1:Y:S01]  /*41c0*/  SHFL.BFLY PT, R8, R7, 0x1, 0x1f ;  /* 0x0c201f0007087f89 */ /* 0x000e6200000e0000 */
        /* <DEDUP_REMOVED lines=16> */
[----:B------:R-:W-:Y:S02]  /*42d0*/  FSEL R53, R53, -INF , P1 ;  /* 0xff80000035357808 */ /* 0x000fe40000800000 */
[----:B------:R-:W-:Y:S02]  /*42e0*/  FMNMX.FTZ R6, R52, R3, !PT ;  /* 0x0000000334067209 */ /* 0x000fe40007810000 */
[----:B-1----:R-:W-:-:S02]  /*42f0*/  FMNMX.FTZ R4, R7, R8, !PT ;  /* 0x0000000807047209 */ /* 0x002fc40007810000 */
[----:B------:R-:W-:Y:S02]  /*4300*/  FMNMX.FTZ R6, R53, R6, !PT ;  /* 0x0000000635067209 */ /* 0x000fe40007810000 */
[C---:B------:R-:W-:Y:S01]  /*4310*/  FSETP.NEU.FTZ.AND P2, PT, R4.reuse, -INF , PT ;  /* 0xff8000000400780b */ /* 0x040fe20003f5d000 */
[----:B------:R-:W-:Y:S02]  /*4320*/  FMUL.FTZ R7, R4, UR14 ;  /* 0x0000000e04077c20 */ /* 0x000fe40008410000 */
[----:B------:R-:W1:Y:S03]  /*4330*/  SHFL.BFLY PT, R3, R6, 0x2, 0x1f ;  /* 0x0c401f0006037f89 */ /* 0x000e6600000e0000 */
        /* <DEDUP_REMOVED lines=15> */
[----:B------:R-:W2:Y:S01]  /*4430*/  MUFU.EX2 R27, R27 ;  /* 0x0000001b001b7308 */ /* 0x000ea20000000800 */
[--C-:B------:R-:W-:Y:S01]  /*4440*/  FFMA.FTZ R51, R51, UR14, -R10.reuse ;  /* 0x0000000e33337c23 */ /* 0x100fe2000801080a */
[----:B-1----:R-:W-:Y:S01]  /*4450*/  FMNMX.FTZ R5, R6, R3, !PT ;  /* 0x0000000306057209 */ /* 0x002fe20007810000 */
[--C-:B------:R-:W-:Y:S01]  /*4460*/  FFMA.FTZ R54, R54, UR14, -R10.reuse ;  /* 0x0000000e36367c23 */ /* 0x100fe2000801080a */
[----:B------:R-:W-:-:S03]  /*4470*/  FFMA.FTZ R55, R55, UR14, -R10 ;  /* 0x0000000e37377c23 */ /* 0x000fc6000801080a */
[----:B------:R-:W1:Y:S01]  /*4480*/  SHFL.BFLY PT, R6, R5, 0x1, 0x1f ;  /* 0x0c201f0005067f89 */ /* 0x000e6200000e0000 */
[----:B------:R-:W-:Y:S08]  /*4490*/  MUFU.EX2 R30, R30 ;  /* 0x0000001e001e7308 */ /* 0x000ff00000000800 */
[----:B------:R-:W3:Y:S01]  /*44a0*/  MUFU.EX2 R31, R31 ;  /* 0x0000001f001f7308 */ /* 0x000ee20000000800 */
[----:B--2---:R-:W-:-:S07]  /*44b0*/  F2FP.F16.F32.PACK_AB R161, R27, R26 ;  /* 0x0000001a1ba1723e */ /* 0x004fce00000000ff */
[----:B------:R-:W-:Y:S01]  /*44c0*/  MUFU.EX2 R34, R34 ;  /* 0x0000002200227308 */ /* 0x000fe20000000800 */
[----:B-1----:R-:W-:-:S07]  /*44d0*/  FMNMX.FTZ R3, R5, R6, !PT ;  /* 0x0000000605037209 */ /* 0x002fce0007810000 */
[----:B------:R-:W-:Y:S01]  /*44e0*/  MUFU.EX2 R35, R35 ;  /* 0x0000002300237308 */ /* 0x000fe20000000800 */
[----:B---3--:R-:W-:Y:S02]  /*44f0*/  F2FP.F16.F32.PACK_AB R163, R31, R30 ;  /* 0x0000001e1fa3723e */ /* 0x008fe400000000ff */
[C---:B------:R-:W-:Y:S01]  /*4500*/  FSETP.NEU.FTZ.AND P1, PT, R3.reuse, -INF , PT ;  /* 0xff8000000300780b */ /* 0x040fe20003f3d000 */
[----:B------:R-:W-:-:S04]  /*4510*/  FMUL.FTZ R5, R3, UR14 ;  /* 0x0000000e03057c20 */ /* 0x000fc80008410000 */
[----:B------:R-:W-:Y:S01]  /*4520*/  MUFU.EX2 R38, R38 ;  /* 0x0000002600267308 */ /* 0x000fe20000000800 */
[----:B------:R-:W-:Y:S02]  /*4530*/  FSEL R9, R5, RZ, P1 ;  /* 0x000000ff05097208 */ /* 0x000fe40000800000 */
[----:B------:R-:W-:-:S03]  /*4540*/  LEA.HI R5, R17, R16, RZ, 0x4 ;  /* 0x0000001011057211 */ /* 0x000fc600078f20ff */
        /* <DEDUP_REMOVED lines=20> */
[--C-:B------:R-:W-:Y:S01]  /*4690*/  FFMA.FTZ R45, R45, UR14, -R9.reuse ;  /* 0x0000000e2d2d7c23 */ /* 0x100fe20008010809 */
[----:B------:R-:W-:Y:S01]  /*46a0*/  SHF.L.U32 R15, R6, 0x6, RZ ;  /* 0x00000006060f7819 */ /* 0x000fe200000006ff */
        /* <DEDUP_REMOVED lines=13> */
[----:B------:R-:W-:-:S02]  /*4780*/  LOP3.LUT P1, RZ, R8, 0x4, RZ, 0xc0, !PT ;  /* 0x0000000408ff7812 */ /* 0x000fc4000782c0ff */
[----:B------:R-:W-:Y:S02]  /*4790*/  LOP3.LUT R14, R5, 0x8, R14, 0xf8, !PT ;  /* 0x00000008050e7812 */ /* 0x000fe400078ef80e */
[----:B------:R-:W-:Y:S02]  /*47a0*/  SHF.R.U32.HI R5, RZ, 0x3, R5 ;  /* 0x00000003ff057819 */ /* 0x000fe40000011605 */
[----:B------:R-:W-:Y:S01]  /*47b0*/  LOP3.LUT P2, RZ, R8, 0x2, RZ, 0xc0, !PT ;  /* 0x0000000208ff7812 */ /* 0x000fe2000784c0ff */
[----:B------:R-:W-:Y:S01]  /*47c0*/  MUFU.EX2 R32, R32 ;  /* 0x0000002000207308 */ /* 0x000fe20000000800 */
[----:B------:R-:W-:Y:S01]  /*47d0*/  LOP3.LUT R14, R14, R5, RZ, 0x3c, !PT ;  /* 0x000000050e0e7212 */ /* 0x000fe200078e3cff */
[----:B------:R-:W-:Y:S01]  /*47e0*/  FADD.FTZ R5, R26, R27 ;  /* 0x0000001b1a057221 */ /* 0x000fe20000010000 */
[----:B-1----:R-:W-:Y:S02]  /*47f0*/  F2FP.F16.F32.PACK_AB R160, R25, R24 ;  /* 0x0000001819a0723e */ /* 0x002fe400000000ff */
[----:B------:R-:W-:Y:S01]  /*4800*/  IADD3 R14, R14, R15, R7 ;  /* 0x0000000f0e0e7210 */ /* 0x000fe20007ffe007 */
[----:B------:R-:W-:Y:S01]  /*4810*/  FADD.FTZ R6, R30, R5 ;  /* 0x000000051e067221 */ /* 0x000fe20000010000 */
[----:B------:R-:W-:Y:S01]  /*4820*/  F2FP.F16.F32.PACK_AB R157, R35, R34 ;  /* 0x00000022239d723e */ /* 0x000fe200000000ff */
[----:B------:R-:W1:Y:S01]  /*4830*/  MUFU.EX2 R33, R33 ;  /* 0x0000002100217308 */ /* 0x000e620000000800 */
[----:B------:R-:W-:Y:S01]  /*4840*/  LEA R10, R14, UR39, 0x1 ;  /* 0x000000270e0a7c11 */ /* 0x000fe2000f8e08ff */
[----:B------:R-:W-:Y:S01]  /*4850*/  FADD.FTZ R5, R31, R6 ;  /* 0x000000061f057221 */ /* 0x000fe20000010000 */
[----:B--2---:R-:W-:-:S02]  /*4860*/  F2FP.F16.F32.PACK_AB R162, R29, R28 ;  /* 0x0000001c1da2723e */ /* 0x004fc400000000ff */
[----:B------:R-:W-:Y:S01]  /*4870*/  IADD3 R9, R10, 0x26820, RZ ;  /* 0x000268200a097810 */ /* 0x000fe20007ffe0ff */
        /* <DEDUP_REMOVED lines=9> */
[----:B-1----:R-:W-:Y:S02]  /*4910*/  F2FP.F16.F32.PACK_AB R156, R33, R32 ;  /* 0x00000020219c723e */ /* 0x002fe400000000ff */
[----:B------:R-:W-:-:S04]  /*4920*/  FADD.FTZ R6, R32, R5 ;  /* 0x0000000520067221 */ /* 0x000fc80000010000 */
[----:B------:R-:W-:Y:S01]  /*4930*/  FADD.FTZ R5, R33, R6 ;  /* 0x0000000621057221 */ /* 0x000fe20000010000 */
[----:B------:R-:W1:Y:S03]  /*4940*/  MUFU.EX2 R37, R37 ;  /* 0x0000002500257308 */ /* 0x000e660000000800 */
[----:B--2---:R-:W-:-:S05]  /*4950*/  FADD.FTZ R6, R36, R5 ;  /* 0x0000000524067221 */ /* 0x004fca0000010000 */
[----:B------:R-:W2:Y:S01]  /*4960*/  MUFU.EX2 R42, R42 ;  /* 0x0000002a002a7308 */ /* 0x000ea20000000800 */
[C---:B----4-:R-:W-:Y:S01]  /*4970*/  FADD.FTZ R7, R39.reuse, R8 ;  /* 0x0000000827077221 */ /* 0x050fe20000010000 */
[----:B------:R-:W-:-:S06]  /*4980*/  F2FP.F16.F32.PACK_AB R159, R39, R38 ;  /* 0x00000026279f723e */ /* 0x000fcc00000000ff */
[----:B------:R-:W4:Y:S01]  /*4990*/  MUFU.EX2 R40, R40 ;  /* 0x0000002800287308 */ /* 0x000f220000000800 */
[C---:B-1----:R-:W-:Y:S01]  /*49a0*/  FADD.FTZ R5, R37.reuse, R6 ;  /* 0x0000000625057221 */ /* 0x042fe20000010000 */
[----:B------:R-:W-:-:S06]  /*49b0*/  F2FP.F16.F32.PACK_AB R158, R37, R36 ;  /* 0x00000024259e723e */ /* 0x000fcc00000000ff */
[----:B------:R-:W1:Y:S01]  /*49c0*/  MUFU.EX2 R43, R43 ;  /* 0x0000002b002b7308 */ /* 0x000e620000000800 */
[----:B--2---:R-:W-:Y:S01]  /*49d0*/  FADD.FTZ R8, R42, R7 ;  /* 0x000000072a087221 */ /* 0x004fe20000010000 */
[----:B------:R-:W-:-:S05]  /*49e0*/  IMAD.MOV.U32 R7, RZ, RZ, -0x40 ;  /* 0xffffffc0ff077424 */ /* 0x000fca00078e00ff */
[----:B------:R-:W-:Y:S01]  /*49f0*/  SEL R7, R7, 0x40, P1 ;  /* 0x0000004007077807 */ /* 0x000fe20000800000 */
[----:B------:R-:W2:Y:S01]  /*4a00*/  MUFU.EX2 R41, R41 ;  /* 0x0000002900297308 */ /* 0x000ea20000000800 */
[----:B----4-:R-:W-:-:S07]  /*4a10*/  FADD.FTZ R6, R40, R5 ;  /* 0x0000000528067221 */ /* 0x010fce0000010000 */
[----:B------:R-:W4:Y:S01]  /*4a20*/  MUFU.EX2 R46, R46 ;  /* 0x0000002e002e7308 */ /* 0x000f220000000800 */
[C---:B-1----:R-:W-:Y:S01]  /*4a30*/  FADD.FTZ R15, R43.reuse, R8 ;  /* 0x000000082b0f7221 */ /* 0x042fe20000010000 */
[----:B------:R-:W-:Y:S01]  /*4a40*/  VIADD R8, R10, 0x26800 ;  /* 0x000268000a087836 */ /* 0x000fe20000000000 */
[----:B------:R-:W-:-:S03]  /*4a50*/  F2FP.F16.F32.PACK_AB R153, R43, R42 ;  /* 0x0000002a2b99723e */ /* 0x000fc600000000ff */
[C---:B------:R-:W-:Y:S02]  /*4a60*/  @P2 VIADD R9, R8.reuse, 0xffffffe0 ;  /* 0xffffffe008092836 */ /* 0x040fe40000000000 */
[----:B------:R-:W1:Y:S01]  /*4a70*/  MUFU.EX2 R44, R44 ;  /* 0x0000002c002c7308 */ /* 0x000e620000000800 */
[C---:B--2---:R-:W-:Y:S01]  /*4a80*/  FADD.FTZ R5, R41.reuse, R6 ;  /* 0x0000000629057221 */ /* 0x044fe20000010000 */
[----:B------:R-:W-:Y:S01]  /*4a90*/  F2FP.F16.F32.PACK_AB R152, R41, R40 ;  /* 0x000000282998723e */ /* 0x000fe200000000ff */
[----:B------:R-:W-:Y:S01]  /*4aa0*/  IMAD.IADD R8, R8, 0x1, R7 ;  /* 0x0000000108087824 */ /* 0x000fe200078e0207 */
[----:B------:R-:W-:Y:S01]  /*4ab0*/  IADD3 R7, R7, R9, RZ ;  /* 0x0000000907077210 */ /* 0x000fe20007ffe0ff */
[----:B------:R3:W-:Y:S03]  /*4ac0*/  STSM.16.M88.4 [R9], R156 ;  /* 0x0000009c09007844 */ /* 0x0007e60000000200 */
[----:B------:R-:W2:Y:S01]  /*4ad0*/  MUFU.EX2 R47, R47 ;  /* 0x0000002f002f7308 */ /* 0x000ea20000000800 */
[----:B----4-:R-:W-:-:S07]  /*4ae0*/  FADD.FTZ R14, R46, R15 ;  /* 0x0000000f2e0e7221 */ /* 0x010fce0000010000 */
[----:B------:R-:W4:Y:S01]  /*4af0*/  MUFU.EX2 R45, R45 ;  /* 0x0000002d002d7308 */ /* 0x000f220000000800 */
[----:B-1----:R-:W-:-:S07]  /*4b00*/  FADD.FTZ R6, R44, R5 ;  /* 0x000000052c067221 */ /* 0x002fce0000010000 */
[----:B------:R-:W-:Y:S01]  /*4b10*/  MUFU.EX2 R50, R50 ;  /* 0x0000003200327308 */ /* 0x000fe20000000800 */
[C---:B--2---:R-:W-:Y:S01]  /*4b20*/  F2FP.F16.F32.PACK_AB R155, R47.reuse, R46 ;  /* 0x0000002e2f9b723e */ /* 0x044fe200000000ff */
[----:B------:R-:W-:-:S06]  /*4b30*/  FADD.FTZ R47, R47, R14 ;  /* 0x0000000e2f2f7221 */ /* 0x000fcc0000010000 */
[----:B------:R-:W1:Y:S01]  /*4b40*/  MUFU.EX2 R51, R51 ;  /* 0x0000003300337308 */ /* 0x000e620000000800 */
[C---:B----4-:R-:W-:Y:S01]  /*4b50*/  F2FP.F16.F32.PACK_AB R154, R45.reuse, R44 ;  /* 0x0000002c2d9a723e */ /* 0x050fe200000000ff */
        /* <DEDUP_REMOVED lines=9> */
[----:B--2---:R-:W-:Y:S01]  /*4bf0*/  F2FP.F16.F32.PACK_AB R164, R49, R48 ;  /* 0x0000003031a4723e */ /* 0x004fe200000000ff */
[----:B------:R-:W-:-:S04]  /*4c00*/  FADD.FTZ R48, R48, R45 ;  /* 0x0000002d30307221 */ /* 0x000fc80000010000 */
[----:B------:R-:W-:Y:S02]  /*4c10*/  FADD.FTZ R49, R49, R48 ;  /* 0x0000003031317221 */ /* 0x000fe40000010000 */
[----:B------:R-:W2:Y:S01]  /*4c20*/  MUFU.EX2 R53, R53 ;  /* 0x0000003500357308 */ /* 0x000ea20000000800 */
[----:B-1----:R-:W-:-:S07]  /*4c30*/  FADD.FTZ R6, R54, R51 ;  /* 0x0000003336067221 */ /* 0x002fce0000010000 */
[----:B------:R-:W1:Y:S01]  /*4c40*/  MUFU.EX2 R55, R55 ;  /* 0x0000003700377308 */ /* 0x000e620000000800 */
[----:B--2---:R-:W-:Y:S01]  /*4c50*/  F2FP.F16.F32.PACK_AB R166, R53, R52 ;  /* 0x0000003435a6723e */ /* 0x004fe200000000ff */
[----:B------:R-:W-:-:S04]  /*4c60*/  FADD.FTZ R52, R52, R49 ;  /* 0x0000003134347221 */ /* 0x000fc80000010000 */
[----:B------:R-:W-:Y:S01]  /*4c70*/  FADD.FTZ R5, R53, R52 ;  /* 0x0000003435057221 */ /* 0x000fe20000010000 */
[C---:B-1----:R-:W-:Y:S01]  /*4c80*/  F2FP.F16.F32.PACK_AB R167, R55.reuse, R54 ;  /* 0x0000003637a7723e */ /* 0x042fe200000000ff */
[----:B------:R-:W-:-:S04]  /*4c90*/  FADD.FTZ R6, R55, R6 ;  /* 0x0000000637067221 */ /* 0x000fc80000010000 */
[----:B------:R3:W-:Y:S01]  /*4ca0*/  STSM.16.M88.4 [R7], R164 ;  /* 0x000000a407007844 */ /* 0x0007e20000000200 */
[----:B------:R-:W-:Y:S05]  /*4cb0*/  @!P0 BRA `(.L_x_3893) ;  /* 0x0000000000048947 */ /* 0x000fea0003800000 */
[----:B------:R-:W-:Y:S01]  /*4cc0*/  BPT.TRAP 0x1 ;  /* 0x000000040000795c */ /* 0x000fe20000300000 */
.L_x_3893:
[----:B------:R1:W2:Y:S01]  /*4cd0*/  SYNCS.PHASECHK.TRANS64.TRYWAIT P1, [UR39+0x28c50], R13 ;  /* 0x028c500dff0075a7 */ /* 0x0002a20008020167 */
[----:B------:R-:W-:Y:S05]  /*4ce0*/  @!P0 BRA `(.L_x_3894) ;  /* 0x0000000000048947 */ /* 0x000fea0003800000 */
[----:B------:R-:W-:Y:S01]  /*4cf0*/  BPT.TRAP 0x1 ;  /* 0x000000040000795c */ /* 0x000fe20000300000 */
.L_x_3894:
[----:B--2---:R-:W-:Y:S05]  /*4d00*/  @P1 BRA `(.L_x_3895) ;  /* 0x0000000000081947 */ /* 0x004fea0003800000 */
[----:B------:R-:W2:Y:S02]  /*4d10*/  SYNCS.PHASECHK.TRANS64.TRYWAIT P1, [UR39+0x28c50], R13 ;  /* 0x028c500dff0075a7 */ /* 0x000ea40008020167 */
[----:B--2---:R-:W-:Y:S05]  /*4d20*/  @!P1 BRA `(.L_x_3896) ;  /* 0x000000a400c89947 */ /* 0x004fea0003800000 */
.L_x_3895:
        /* <DEDUP_REMOVED lines=36> */
.L_x_3897:
[----:B------:R-:W4:Y:S01]  /*4f70*/  S2UR UR4, SR_CTAID.X ;  /* 0x00000000000479c3 */ /* 0x000f220000002500 */
[----:B------:R-:W-:Y:S02]  /*4f80*/  UISETP.NE.AND UP0, UPT, UR45, URZ, UPT ;  /* 0x0000003f2d00728c */ /* 0x000fe4000bf05270 */
[----:B------:R-:W-:Y:S02]  /*4f90*/  UIMAD UR7, UR41, UR7, -UR6 ;  /* 0x00000007290772a4 */ /* 0x000fe4000f8e0a06 */
[----:B------:R-:W-:-:S07]  /*4fa0*/  UIADD3 UR25, UR46, -0x2, URZ ;  /* 0xfffffffe2e197890 */ /* 0x000fce000fffe03f */
[----:B------:R-:W-:Y:S01]  /*4fb0*/  @UP0 ULDC UR11, c[0x0][0x450] ;  /* 0x00011400000b0ab9 */ /* 0x000fe20000000800 */
[----:B----4-:R-:W-:-:S03]  /*4fc0*/  USHF.L.U32 UR10, UR4, 0x6, URZ ;  /* 0x00000006040a7899 */ /* 0x010fc6000800063f */
[----:B------:R-:W-:Y:S02]  /*4fd0*/  @UP0 ULDC UR4, c[0x0][0x44c] ;  /* 0x0001130000040ab9 */ /* 0x000fe40000000800 */
[----:B------:R-:W-:Y:S02]  /*4fe0*/  UIMAD.WIDE.U32 UR4, UR10, UR4, URZ ;  /* 0x000000040a0472a5 */ /* 0x000fe4000f8e003f */
[----:B------:R-:W-:Y:S02]  /*4ff0*/  UMOV UR6, UR10 ;  /* 0x0000000a00067c82 */ /* 0x000fe40008000000 */
[----:B------:R-:W-:Y:S02]  /*5000*/  @UP0 USHF.R.U32.HI UR6, URZ, UR11, UR5 ;  /* 0x0000000b3f060299 */ /* 0x000fe40008011605 */
[----:B------:R-:W-:Y:S02]  /*5010*/  UIADD3 UR5, UR39, 0x28c60, URZ ;  /* 0x00028c6027057890 */ /* 0x000fe4000fffe03f */
[----:B------:R-:W-:-:S02]  /*5020*/  UIADD3 UR6, UR7, UR6, URZ ;  /* 0x0000000607067290 */ /* 0x000fc4000fffe03f */
[----:B------:R-:W-:Y:S02]  /*5030*/  UPRMT UR5, UR44, 0x654, UR5 ;  /* 0x000006542c057896 */ /* 0x000fe40008000005 */
[----:B------:R-:W-:-:S04]  /*5040*/  USHF.R.S32.HI UR4, URZ, 0x1f, UR6 ;  /* 0x0000001f3f047899 */ /* 0x000fc80008011406 */
[----:B------:R-:W-:-:S03]  /*5050*/  ULEA.HI UR4, UR4, UR6, URZ, 0x6 ;  /* 0x0000000604047291 */ /* 0x000fc6000f8f303f */
[----:B------:R-:W-:Y:S01]  /*5060*/  SYNCS.ARRIVE.TRANS64.RED.A1T0 RZ, [UR5], RZ ;  /* 0x000000ffffff79a7 */ /* 0x000fe20008100405 */
[----:B------:R-:W-:Y:S01]  /*5070*/  USHF.R.S32.HI UR4, URZ, 0x6, UR4 ;  /* 0x000000063f047899 */ /* 0x000fe20008011404 */
[----:B------:R-:W-:-:S03]  /*5080*/  UMOV UR5, URZ ;  /* 0x0000003f00057c82 */ /* 0x000fc60008000000 */
[----:B------:R-:W-:-:S04]  /*5090*/  UISETP.LT.AND UP0, UPT, UR40, UR4, UPT ;  /* 0x000000042800728c */ /* 0x000fc8000bf01270 */
[----:B------:R-:W-:-:S03]  /*50a0*/  USEL UR7, UR40, UR4, !UP0 ;  /* 0x0000000428077287 */ /* 0x000fc6000c000000 */
[----:B------:R-:W-:Y:S01]  /*50b0*/  UMOV UR4, URZ ;  /* 0x0000003f00047c82 */ /* 0x000fe20008000000 */
[----:B------:R-:W-:-:S06]  /*50c0*/  UISETP.GE.AND UP0, UPT, UR25, UR7, UPT ;  /* 0x000000071900728c */ /* 0x000fcc000bf06270 */
[----:B------:R-:W-:-:S13]  /*50d0*/  PLOP3.LUT P1, PT, PT, PT, UP0, 0x80, 0x0 ;  /* 0x000000000000781c */ /* 0x000fda0003f2f008 */
[----:B------:R-:W-:Y:S05]  /*50e0*/  @!P1 BRA `(.L_x_3898) ;  /* 0x0000001c009c9947 */ /* 0x000fea0003800000 */
[----:B------:R-:W-:Y:S01]  /*50f0*/  IMAD.MOV.U32 R15, RZ, RZ, R4 ;  /* 0x000000ffff0f7224 */ /* 0x000fe200078e0004 */
[----:B------:R-:W-:Y:S01]  /*5100*/  UMOV UR5, URZ ;  /* 0x0000003f00057c82 */ /* 0x000fe20008000000 */
[----:B--2---:R-:W-:Y:S01]  /*5110*/  IMAD.MOV.U32 R14, RZ, RZ, R3 ;  /* 0x000000ffff0e7224 */ /* 0x004fe200078e0003 */
[----:B------:R-:W-:Y:S01]  /*5120*/  UMOV UR6, URZ ;  /* 0x0000003f00067c82 */ /* 0x000fe20008000000 */
[----:B------:R-:W-:Y:S01]  /*5130*/  ULDC UR29, c[0x0][0x288] ;  /* 0x0000a200001d7ab9 */ /* 0x000fe20000000800 */
[----:B------:R-:W-:Y:S01]  /*5140*/  ULDC UR28, c[0x0][0x2f0] ;  /* 0x0000bc00001c7ab9 */ /* 0x000fe20000000800 */
[----:B------:R-:W-:-:S05]  /*5150*/  ULDC UR26, c[0x0][0x988] ;  /* 0x00026200001a7ab9 */ /* 0x000fca0000000800 */
.L_x_3909:
[----:B------:R-:W-:-:S04]  /*5160*/  UIADD3 UR4, UR6, 0x1, URZ ;  /* 0x0000000106047890 */ /* 0x000fc8000fffe03f */
[----:B------:R-:W-:-:S04]  /*5170*/  UISETP.NE.AND UP0, UPT, UR4, 0x2, UPT ;  /* 0x000000020400788c */ /* 0x000fc8000bf05270 */
[----:B------:R-:W-:Y:S02]  /*5180*/  USEL UR10, URZ, 0x1, UP0 ;  /* 0x000000013f0a7887 */ /* 0x000fe40008000000 */
[----:B------:R-:W-:Y:S02]  /*5190*/  USEL UR4, UR4, URZ, UP0 ;  /* 0x0000003f04047287 */ /* 0x000fe40008000000 */
[----:B------:R-:W-:Y:S01]  /*51a0*/  ULOP3.LUT UR5, UR5, UR10, URZ, 0x3c, !UPT ;  /* 0x0000000a05057292 */ /* 0x000fe2000f8e3c3f */
[----:B------:R-:W-:Y:S11]  /*51b0*/  @!P0 BRA `(.L_x_3899) ;  /* 0x0000000000048947 */ /* 0x000ff60003800000 */
[----:B------:R-:W-:Y:S01]  /*51c0*/  BPT.TRAP 0x1 ;  /* 0x000000040000795c */ /* 0x000fe20000300000 */
.L_x_3899:
[----:B------:R-:W-:Y:S01]  /*51d0*/  ULEA UR27, UR4, UR39, 0x3 ;  /* 0x00000027041b7291 */ /* 0x000fe2000f8e183f */
[----:B01----:R-:W-:-:S04]  /*51e0*/  MOV R13, UR5 ;  /* 0x00000005000d7c02 */ /* 0x003fc80008000f00 */
[----:B------:R-:W-:-:S04]  /*51f0*/  SHF.L.U32 R13, R13, 0x1f, RZ ;  /* 0x0000001f0d0d7819 */ /* 0x000fc800000006ff */
[----:B------:R0:W1:Y:S01]  /*5200*/  SYNCS.PHASECHK.TRANS64.TRYWAIT P1, [UR27+0x28c30], R13 ;  /* 0x028c300dff0075a7 */ /* 0x000062000802015b */
[----:B------:R-:W-:Y:S05]  /*5210*/  @!P0 BRA `(.L_x_3900) ;  /* 0x0000000000048947 */ /* 0x000fea0003800000 */
[----:B------:R-:W-:Y:S01]  /*5220*/  BPT.TRAP 0x1 ;  /* 0x000000040000795c */ /* 0x000fe20000300000 */
.L_x_3900:
[----:B-1----:R-:W-:Y:S05]  /*5230*/  @P1 BRA `(.L_x_3901) ;  /* 0x0000000000081947 */ /* 0x002fea0003800000 */
[----:B------:R-:W1:Y:S02]  /*5240*/  SYNCS.PHASECHK.TRANS64.TRYWAIT P1, [UR27+0x28c30], R13 ;  /* 0x028c300dff0075a7 */ /* 0x000e64000802015b */
[----:B-1----:R-:W-:Y:S05]  /*5250*/  @!P1 BRA `(.L_x_3902) ;  /* 0x000000a000949947 */ /* 0x002fea0003800000 */
.L_x_3901:
        /* <DEDUP_REMOVED lines=22> */
.L_x_3903:
[----:B------:R-:W-:Y:S01]  /*53c0*/  UISETP.NE.AND UP0, UPT, UR45, URZ, UPT ;  /* 0x0000003f2d00728c */ /* 0x000fe2000bf05270 */
[----:B------:R-:W-:Y:S01]  /*53d0*/  IMAD.MOV.U32 R3, RZ, RZ, R11 ;  /* 0x000000ffff037224 */ /* 0x000fe200078e000b */
[----:B------:R-:W-:Y:S01]  /*53e0*/  UMOV UR14, UR26 ;  /* 0x0000001a000e7c82 */ /* 0x000fe20008000000 */
[----:B------:R-:W-:-:S03]  /*53f0*/  IMAD.U32 R19, RZ, RZ, UR28 ;  /* 0x0000001cff137e24 */ /* 0x000fc6000f8e00ff */
[----:B------:R-:W-:Y:S02]  /*5400*/  PLOP3.LUT P1, PT, PT, PT, UP0, 0x80, 0x0 ;  /* 0x000000000000781c */ /* 0x000fe40003f2f008 */
[----:B------:R-:W-:-:S03]  /*5410*/  PLOP3.LUT P2, PT, PT, PT, UP0, 0x80, 0x0 ;  /* 0x000000000000781c */ /* 0x000fc60003f4f008 */
[----:B------:R-:W-:-:S08]  /*5420*/  @UP0 ULDC UR10, c[0x0][0x44c] ;  /* 0x00011300000a0ab9 */ /* 0x000fd00000000800 */
[----:B-1----:R-:W-:Y:S01]  /*5430*/  @P1 IMAD.HI.U32 R4, R11, UR10, RZ ;  /* 0x0000000a0b041c27 */ /* 0x002fe2000f8e00ff */
[----:B------:R-:W-:-:S04]  /*5440*/  @UP0 ULDC UR10, c[0x0][0x450] ;  /* 0x00011400000a0ab9 */ /* 0x000fc80000000800 */
[----:B------:R-:W-:Y:S01]  /*5450*/  @P2 SHF.R.U32.HI R3, RZ, UR10, R4 ;  /* 0x0000000aff032c19 */ /* 0x000fe20008011604 */
[----:B------:R-:W-:Y:S02]  /*5460*/  UMOV UR10, 0xffffffc0 ;  /* 0xffffffc0000a7882 */ /* 0x000fe40000000000 */
[----:B------:R-:W-:Y:S02]  /*5470*/  UIMAD UR10, UR25, UR10, 0x1 ;  /* 0x00000001190a74a4 */ /* 0x000fe4000f8e020a */
[----:B------:R-:W1:Y:S04]  /*5480*/  SHFL.IDX PT, R17, R3, 0x1, 0x1c1f ;  /* 0x003c1f0003117f89 */ /* 0x000e6800000e0000 */
[----:B------:R-:W-:Y:S01]  /*5490*/  IADD3 R4, -R12, UR10, RZ ;  /* 0x0000000a0c047c10 */ /* 0x000fe2000fffe1ff */
[----:B------:R-:W2:Y:S01]  /*54a0*/  SHFL.IDX PT, R3, R3, RZ, 0x1c1f ;  /* 0x001c1fff03037589 */ /* 0x000ea200000e0000 */
[----:B------:R-:W-:-:S03]  /*54b0*/  UIADD3 UR10, UR27, 0x28c40, URZ ;  /* 0x00028c401b0a7890 */ /* 0x000fc6000fffe03f */
[----:B------:R-:W-:Y:S01]  /*54c0*/  IMAD R4, R19, UR41, R4 ;  /* 0x0000002913047c24 */ /* 0x000fe2000f8e0204 */
[----:B------:R-:W-:-:S09]  /*54d0*/  UPRMT UR10, UR44, 0x654, UR10 ;  /* 0x000006542c0a7896 */ /* 0x000fd2000800000a */
[----:B------:R-:W-:Y:S01]  /*54e0*/  SYNCS.ARRIVE.TRANS64.RED.A1T0 RZ, [UR10], RZ ;  /* 0x000000ffffff79a7 */ /* 0x000fe2000810040a */
[----:B-1----:R-:W-:-:S04]  /*54f0*/  IADD3 R17, R17, -UR29, R4 ;  /* 0x8000001d11117c10 */ /* 0x002fc8000fffe004 */
[C---:B------:R-:W-:Y:S02]  /*5500*/  ISETP.GT.AND P1, PT, R17.reuse, RZ, PT ;  /* 0x000000ff1100720c */ /* 0x040fe40003f24270 */
[C---:B------:R-:W-:Y:S02]  /*5510*/  ISETP.GT.AND P2, PT, R17.reuse, 0x1, PT ;  /* 0x000000011100780c */ /* 0x040fe40003f44270 */
[----:B------:R-:W-:Y:S02]  /*5520*/  FSEL R154, R154, -INF , P1 ;  /* 0xff8000009a9a7808 */ /* 0x000fe40000800000 */
        /* <DEDUP_REMOVED lines=43> */
[----:B------:R-:W-:-:S04]  /*57e0*/  FMNMX.FTZ R16, R182, R17, !PT ;  /* 0x00000011b6107209 */ /* 0x000fc80007810000 */
[----:B------:R-:W-:Y:S02]  /*57f0*/  FMNMX.FTZ R18, R183, R16, !PT ;  /* 0x00000010b7127209 */ /* 0x000fe40007810000 */
[----:B--2---:R-:W-:-:S03]  /*5800*/  IADD3 R16, R3, -UR29, R4 ;  /* 0x8000001d03107c10 */ /* 0x004fc6000fffe004 */
[----:B------:R-:W1:Y:S01]  /*5810*/  SHFL.BFLY PT, R19, R18, 0x2, 0x1f ;  /* 0x0c401f0012137f89 */ /* 0x000e6200000e0000 */
[C---:B------:R-:W-:Y:S02]  /*5820*/  ISETP.GT.AND P1, PT, R16.reuse, RZ, PT ;  /* 0x000000ff1000720c */ /* 0x040fe40003f24270 */
[----:B------:R-:W-:Y:S02]  /*5830*/  ISETP.GT.AND P2, PT, R16, 0x1, PT ;  /* 0x000000011000780c */ /* 0x000fe40003f44270 */
        /* <DEDUP_REMOVED lines=69> */
[----:B-1----:R-:W-:Y:S01]  /*5c90*/  FMNMX.FTZ R152, R3, R152, !PT ;  /* 0x0000009803987209 */ /* 0x002fe20007810000 */
[----:B------:R-:W-:Y:S01]  /*5ca0*/  MUFU.EX2 R22, R22 ;  /* 0x0000001600167308 */ /* 0x000fe20000000800 */
[----:B------:R-:W-:-:S03]  /*5cb0*/  FFMA.FTZ R16, R183, UR14, -R16 ;  /* 0x0000000eb7107c23 */ /* 0x000fc60008010810 */
[----:B------:R-:W1:Y:S04]  /*5cc0*/  SHFL.BFLY PT, R3, R152, 0x1, 0x1f ;  /* 0x0c201f0098037f89 */ /* 0x000e6800000e0000 */
[----:B------:R-:W-:Y:S08]  /*5cd0*/  MUFU.EX2 R155, R155 ;  /* 0x0000009b009b7308 */ /* 0x000ff00000000800 */
[----:B------:R-:W-:Y:S08]  /*5ce0*/  MUFU.EX2 R20, R20 ;  /* 0x0000001400147308 */ /* 0x000ff00000000800 */
[----:B------:R-:W-:Y:S01]  /*5cf0*/  MUFU.EX2 R18, R18 ;  /* 0x0000001200127308 */ /* 0x000fe20000000800 */
[----:B-1----:R-:W-:-:S04]  /*5d00*/  FMNMX.FTZ R3, R152, R3, !PT ;  /* 0x0000000398037209 */ /* 0x002fc80007810000 */
[C---:B------:R-:W-:Y:S01]  /*5d10*/  FSETP.NEU.FTZ.AND P1, PT, R3.reuse, -INF , PT ;  /* 0xff8000000300780b */ /* 0x040fe20003f3d000 */
[----:B------:R-:W-:Y:S02]  /*5d20*/  FMUL.FTZ R152, R3, UR14 ;  /* 0x0000000e03987c20 */ /* 0x000fe40008410000 */
[----:B------:R-:W-:Y:S03]  /*5d30*/  MUFU.EX2 R21, R21 ;  /* 0x0000001500157308 */ /* 0x000fe60000000800 */
[----:B------:R-:W-:-:S05]  /*5d40*/  FSEL R178, R152, RZ, P1 ;  /* 0x000000ff98b27208 */ /* 0x000fca0000800000 */
[----:B------:R-:W-:Y:S01]  /*5d50*/  MUFU.EX2 R159, R159 ;  /* 0x0000009f009f7308 */ /* 0x000fe20000000800 */
[--C-:B------:R-:W-:Y:S01]  /*5d60*/  FFMA.FTZ R154, R156, UR14, -R178.reuse ;  /* 0x0000000e9c9a7c23 */ /* 0x100fe200080108b2 */
[--C-:B------:R-:W-:Y:S01]  /*5d70*/  FFMA.FTZ R156, R160, UR14, -R178.reuse ;  /* 0x0000000ea09c7c23 */ /* 0x100fe200080108b2 */
[--C-:B------:R-:W-:Y:S01]  /*5d80*/  FFMA.FTZ R153, R153, UR14, -R178.reuse ;  /* 0x0000000e99997c23 */ /* 0x100fe200080108b2 */
[----:B------:R-:W-:Y:S01]  /*5d90*/  FSEL R160, R4, RZ, P4 ;  /* 0x000000ff04a07208 */ /* 0x000fe20002000000 */
[--C-:B------:R-:W-:Y:S01]  /*5da0*/  FFMA.FTZ R152, R17, UR14, -R178.reuse ;  /* 0x0000000e11987c23 */ /* 0x100fe200080108b2 */
[--C-:B------:R-:W-:Y:S01]  /*5db0*/  FFMA.FTZ R17, R157, UR14, -R178.reuse ;  /* 0x0000000e9d117c23 */ /* 0x100fe200080108b2 */
[--C-:B------:R-:W-:Y:S01]  /*5dc0*/  FFMA.FTZ R157, R161, UR14, -R178.reuse ;  /* 0x0000000ea19d7c23 */ /* 0x100fe200080108b2 */
[----:B------:R1:W-:Y:S01]  /*5dd0*/  MUFU.EX2 R175, R153 ;  /* 0x0000009900af7308 */ /* 0x0003e20000000800 */
[--C-:B------:R-:W-:Y:S01]  /*5de0*/  FFMA.FTZ R161, R165, UR14, -R178.reuse ;  /* 0x0000000ea5a17c23 */ /* 0x100fe200080108b2 */
[----:B------:R-:W-:Y:S01]  /*5df0*/  MOV R165, UR6 ;  /* 0x0000000600a57c02 */ /* 0x000fe20008000f00 */
[--C-:B------:R-:W-:Y:S01]  /*5e00*/  FFMA.FTZ R158, R164, UR14, -R178.reuse ;  /* 0x0000000ea49e7c23 */ /* 0x100fe200080108b2 */
[--C-:B------:R-:W-:Y:S01]  /*5e10*/  FFMA.FTZ R169, R169, UR14, -R178.reuse ;  /* 0x0000000ea9a97c23 */ /* 0x100fe200080108b2 */
[--C-:B------:R-:W-:Y:S01]  /*5e20*/  FFMA.FTZ R172, R172, UR14, -R178.reuse ;  /* 0x0000000eacac7c23 */ /* 0x100fe200080108b2 */
[--C-:B------:R-:W-:Y:S01]  /*5e30*/  FFMA.FTZ R173, R173, UR14, -R178.reuse ;  /* 0x0000000eadad7c23 */ /* 0x100fe200080108b2 */
[--C-:B------:R-:W-:Y:S01]  /*5e40*/  FFMA.FTZ R176, R176, UR14, -R178.reuse ;  /* 0x0000000eb0b07c23 */ /* 0x100fe200080108b2 */
[----:B------:R-:W-:Y:S01]  /*5e50*/  MUFU.EX2 R152, R152 ;  /* 0x0000009800987308 */ /* 0x000fe20000000800 */
[----:B-1----:R-:W-:Y:S01]  /*5e60*/  FADD.FTZ R153, -R160, R15 ;  /* 0x0000000fa0997221 */ /* 0x002fe20000010100 */
[----:B------:R-:W-:Y:S01]  /*5e70*/  FSEL R15, R3, RZ, P1 ;  /* 0x000000ff030f7208 */ /* 0x000fe20000800000 */
[--C-:B------:R-:W-:Y:S01]  /*5e80*/  FFMA.FTZ R160, R168, UR14, -R178.reuse ;  /* 0x0000000ea8a07c23 */ /* 0x100fe200080108b2 */
[----:B------:R-:W-:Y:S01]  /*5e90*/  ISETP.NE.AND P1, PT, R2, RZ, PT ;  /* 0x000000ff0200720c */ /* 0x000fe20003f25270 */
[----:B------:R-:W-:Y:S01]  /*5ea0*/  FMUL.FTZ R153, R153, UR14 ;  /* 0x0000000e99997c20 */ /* 0x000fe20008410000 */
[----:B------:R-:W-:Y:S01]  /*5eb0*/  FFMA.FTZ R177, R177, UR14, -R178 ;  /* 0x0000000eb1b17c23 */ /* 0x000fe200080108b2 */
[----:B------:R-:W-:Y:S01]  /*5ec0*/  FADD.FTZ R15, -R15, R14 ;  /* 0x0000000e0f0f7221 */ /* 0x000fe20000010100 */
[----:B------:R-:W-:Y:S01]  /*5ed0*/  MUFU.EX2 R154, R154 ;  /* 0x0000009a009a7308 */ /* 0x000fe20000000800 */
[--C-:B------:R-:W-:Y:S01]  /*5ee0*/  FFMA.FTZ R180, R180, UR14, -R178.reuse ;  /* 0x0000000eb4b47c23 */ /* 0x100fe200080108b2 */
[----:B------:R-:W-:Y:S01]  /*5ef0*/  FFMA.FTZ R178, R181, UR14, -R178 ;  /* 0x0000000eb5b27c23 */ /* 0x000fe200080108b2 */
[----:B------:R-:W-:-:S05]  /*5f00*/  FMUL.FTZ R15, R15, UR14 ;  /* 0x0000000e0f0f7c20 */ /* 0x000fca0008410000 */
[----:B------:R-:W1:Y:S08]  /*5f10*/  MUFU.EX2 R14, R153 ;  /* 0x00000099000e7308 */ /* 0x000e700000000800 */
[----:B------:R-:W2:Y:S08]  /*5f20*/  MUFU.EX2 R15, R15 ;  /* 0x0000000f000f7308 */ /* 0x000eb00000000800 */
[----:B------:R-:W3:Y:S01]  /*5f30*/  MUFU.EX2 R17, R17 ;  /* 0x0000001100117308 */ /* 0x000ee20000000800 */
[----:B-1----:R-:W-:Y:S01]  /*5f40*/  FFMA.FTZ R153, R14, R6, R19 ;  /* 0x000000060e997223 */ /* 0x002fe20000010013 */
[-C--:B------:R-:W-:Y:S01]  /*5f50*/  FMUL.FTZ R26, R26, R14.reuse ;  /* 0x0000000e1a1a7220 */ /* 0x080fe20000410000 */
[-C--:B------:R-:W-:Y:S01]  /*5f60*/  FMUL.FTZ R27, R27, R14.reuse ;  /* 0x0000000e1b1b7220 */ /* 0x080fe20000410000 */
[-C--:B------:R-:W-:Y:S01]  /*5f70*/  FMUL.FTZ R30, R30, R14.reuse ;  /* 0x0000000e1e1e7220 */ /* 0x080fe20000410000 */
[----:B------:R-:W-:Y:S01]  /*5f80*/  FADD.FTZ R6, R22, R153 ;  /* 0x0000009916067221 */ /* 0x000fe20000010000 */
[-C--:B------:R-:W-:Y:S01]  /*5f90*/  FMUL.FTZ R31, R31, R14.reuse ;  /* 0x0000000e1f1f7220 */ /* 0x080fe20000410000 */
[----:B------:R-:W-:Y:S01]  /*5fa0*/  FMUL.FTZ R34, R34, R14 ;  /* 0x0000000e22227220 */ /* 0x000fe20000410000 */
[----:B------:R-:W1:Y:S01]  /*5fb0*/  MUFU.EX2 R156, R156 ;  /* 0x0000009c009c7308 */ /* 0x000e620000000800 */
[----:B--2---:R-:W-:Y:S01]  /*5fc0*/  FFMA.FTZ R164, R15, R5, R152 ;  /* 0x000000050fa47223 */ /* 0x004fe20000010098 */
[----:B------:R-:W-:-:S02]  /*5fd0*/  @!P1 IMAD R5, R165, 0x40, R0 ;  /* 0x00000040a5059824 */ /* 0x000fc400078e0200 */
[----:B------:R-:W-:Y:S01]  /*5fe0*/  FADD.FTZ R153, R155, R6 ;  /* 0x000000069b997221 */ /* 0x000fe20000010000 */
[C---:B------:R-:W-:Y:S01]  /*5ff0*/  F2FP.F16.F32.PACK_AB R155, R20.reuse, R155 ;  /* 0x0000009b149b723e */ /* 0x040fe200000000ff */
[C---:B------:R-:W-:Y:S01]  /*6000*/  FADD.FTZ R165, R175.reuse, R164 ;  /* 0x000000a4afa57221 */ /* 0x040fe20000010000 */
[----:B------:R-:W-:Y:S01]  /*6010*/  F2FP.F16.F32.PACK_AB R152, R175, R152 ;  /* 0x00000098af98723e */ /* 0x000fe200000000ff */
[----:B------:R-:W-:Y:S01]  /*6020*/  FADD.FTZ R153, R20, R153 ;  /* 0x0000009914997221 */ /* 0x000fe20000010000 */
[----:B------:R-:W2:Y:S01]  /*6030*/  MUFU.EX2 R157, R157 ;  /* 0x0000009d009d7308 */ /* 0x000ea20000000800 */
[----:B------:R-:W-:Y:S01]  /*6040*/  FADD.FTZ R164, R154, R165 ;  /* 0x000000a59aa47221 */ /* 0x000fe20000010000 */
[----:B------:R-:W-:Y:S01]  /*6050*/  @!P1 LEA R5, R5, UR39, 0x2 ;  /* 0x0000002705059c11 */ /* 0x000fe2000f8e10ff */
[----:B------:R-:W-:Y:S01]  /*6060*/  FADD.FTZ R168, R18, R153 ;  /* 0x0000009912a87221 */ /* 0x000fe20000010000 */
[C---:B---3--:R-:W-:Y:S01]  /*6070*/  F2FP.F16.F32.PACK_AB R154, R17.reuse, R154 ;  /* 0x0000009a119a723e */ /* 0x048fe200000000ff */
[----:B------:R-:W-:Y:S01]  /*6080*/  FADD.FTZ R165, R17, R164 ;  /* 0x000000a411a57221 */ /* 0x000fe20000010000 */
[-C--:B------:R-:W-:Y:S01]  /*6090*/  FMUL.FTZ R24, R24, R15.reuse ;  /* 0x0000000f18187220 */ /* 0x080fe20000410000 */
[----:B------:R-:W-:Y:S01]  /*60a0*/  FADD.FTZ R168, R21, R168 ;  /* 0x000000a815a87221 */ /* 0x000fe20000010000 */
[----:B------:R-:W3:Y:S01]  /*60b0*/  MUFU.EX2 R158, R158 ;  /* 0x0000009e009e7308 */ /* 0x000ee20000000800 */
[----:B-1----:R-:W-:Y:S01]  /*60c0*/  FADD.FTZ R6, R156, R165 ;  /* 0x000000a59c067221 */ /* 0x002fe20000010000 */
[----:B------:R-:W-:Y:S01]  /*60d0*/  @!P1 STS [R5+0x28800], R15 ;  /* 0x0288000f05009388 */ /* 0x000fe20000000800 */
[-C--:B------:R-:W-:Y:S01]  /*60e0*/  FMUL.FTZ R25, R25, R15.reuse ;  /* 0x0000000f19197220 */ /* 0x080fe20000410000 */
[-C--:B------:R-:W-:Y:S01]  /*60f0*/  FMUL.FTZ R28, R28, R15.reuse ;  /* 0x0000000f1c1c7220 */ /* 0x080fe20000410000 */
[-C--:B------:R-:W-:Y:S01]  /*6100*/  FMUL.FTZ R29, R29, R15.reuse ;  /* 0x0000000f1d1d7220 */ /* 0x080fe20000410000 */
[----:B------:R1:W-:Y:S01]  /*6110*/  @!P1 STS [R5+0x28820], R14 ;  /* 0x0288200e05009388 */ /* 0x0003e20000000800 */
        /* <DEDUP_REMOVED lines=11> */
[----:B------:R-:W-:Y:S01]  /*61d0*/  FADD.FTZ R153, R159, R168 ;  /* 0x000000a89f997221 */ /* 0x000fe20000010000 */
[-C--:B------:R-:W-:Y:S01]  /*61e0*/  FMUL.FTZ R41, R41, R15.reuse ;  /* 0x0000000f29297220 */ /* 0x080fe20000410000 */
[-C--:B------:R-:W-:Y:S01]  /*61f0*/  FMUL.FTZ R44, R44, R15.reuse ;  /* 0x0000000f2c2c7220 */ /* 0x080fe20000410000 */
[-C--:B------:R-:W-:Y:S01]  /*6200*/  FMUL.FTZ R45, R45, R15.reuse ;  /* 0x0000000f2d2d7220 */ /* 0x080fe20000410000 */
[-C--:B------:R-:W-:Y:S01]  /*6210*/  FMUL.FTZ R48, R48, R15.reuse ;  /* 0x0000000f30307220 */ /* 0x080fe20000410000 */
[-C--:B------:R-:W-:Y:S01]  /*6220*/  FMUL.FTZ R49, R49, R15.reuse ;  /* 0x0000000f31317220 */ /* 0x080fe20000410000 */
[----:B------:R-:W3:Y:S01]  /*6230*/  MUFU.EX2 R160, R160 ;  /* 0x000000a000a07308 */ /* 0x000ee20000000800 */
        /* <DEDUP_REMOVED lines=8> */
[----:B--2---:R-:W-:Y:S01]  /*62c0*/  FADD.FTZ R6, R162, R153 ;  /* 0x00000099a2067221 */ /* 0x004fe20000010000 */
[----:B------:R-:W-:Y:S01]  /*62d0*/  F2FP.F16.F32.PACK_AB R153, R22, R19 ;  /* 0x000000131699723e */ /* 0x000fe200000000ff */
[----:B------:R-:W-:Y:S01]  /*62e0*/  BAR.SYNC.DEFER_BLOCKING 0xf, 0x100 ;  /* 0x03c4000000007b1d */ /* 0x000fe20000010000 */
[----:B------:R-:W-:Y:S01]  /*62f0*/  F2FP.F16.F32.PACK_AB R159, R162, R159 ;  /* 0x0000009fa29f723e */ /* 0x000fe200000000ff */
        /* <DEDUP_REMOVED lines=19> */
[-C--:B------:R-:W-:Y:S01]  /*6430*/  FMUL.FTZ R92, R92, R15.reuse ;  /* 0x0000000f5c5c7220 */ /* 0x080fe20000410000 */
[----:B------:R-:W3:Y:S01]  /*6440*/  MUFU.EX2 R172, R172 ;  /* 0x000000ac00ac7308 */ /* 0x000ee20000000800 */
[C---:B-1----:R-:W-:Y:S01]  /*6450*/  FADD.FTZ R5, R169.reuse, R22 ;  /* 0x00000016a9057221 */ /* 0x042fe20000010000 */
[----:B------:R-:W-:Y:S01]  /*6460*/  F2FP.F16.F32.PACK_AB R160, R169, R160 ;  /* 0x000000a0a9a0723e */ /* 0x000fe200000000ff */
[----:B------:R1:W-:Y:S01]  /*6470*/  STSM.16.M88.4 [R10+0x26800], R152 ;  /* 0x026800980a007844 */ /* 0x0003e20000000200 */
[-C--:B------:R-:W-:Y:S01]  /*6480*/  FMUL.FTZ R93, R93, R15.reuse ;  /* 0x0000000f5d5d7220 */ /* 0x080fe20000410000 */
[-C--:B------:R-:W-:Y:S01]  /*6490*/  FMUL.FTZ R96, R96, R15.reuse ;  /* 0x0000000f60607220 */ /* 0x080fe20000410000 */
[----:B------:R-:W-:Y:S01]  /*64a0*/  FMUL.FTZ R97, R97, R15 ;  /* 0x0000000f61617220 */ /* 0x000fe20000410000 */
[----:B------:R1:W-:Y:S01]  /*64b0*/  STSM.16.M88.4 [R9], R156 ;  /* 0x0000009c09007844 */ /* 0x0003e20000000200 */
        /* <DEDUP_REMOVED lines=38> */
[----:B------:R-:W-:Y:S01]  /*6720*/  FMUL.FTZ R149, R149, R15 ;  /* 0x0000000f95957220 */ /* 0x000fe20000410000 */
[----:B------:R1:W-:Y:S01]  /*6730*/  STSM.16.M88.4 [R8], R160 ;  /* 0x000000a008007844 */ /* 0x0003e20000000200 */
        /* <DEDUP_REMOVED lines=16> */
[----:B------:R-:W-:Y:S01]  /*6840*/  MUFU.EX2 R171, R171 ;  /* 0x000000ab00ab7308 */ /* 0x000fe20000000800 */
[C---:B---3--:R-:W-:Y:S01]  /*6850*/  F2FP.F16.F32.PACK_AB R165, R174.reuse, R167 ;  /* 0x000000a7aea5723e */ /* 0x048fe200000000ff */
[----:B------:R-:W-:Y:S01]  /*6860*/  FADD.FTZ R6, R174, R5 ;  /* 0x00000005ae067221 */ /* 0x000fe20000010000 */
        /* <DEDUP_REMOVED lines=23> */
[----:B------:R-:W-:Y:S01]  /*69e0*/  FADD.FTZ R19, R171, R6 ;  /* 0x00000006ab137221 */ /* 0x000fe20000010000 */
        /* <DEDUP_REMOVED lines=11> */
[-C--:B------:R-:W-:Y:S01]  /*6aa0*/  FMUL.FTZ R111, R111, R14.reuse ;  /* 0x0000000e6f6f7220 */ /* 0x080fe20000410000 */
[-C--:B------:R-:W-:Y:S01]  /*6ab0*/  FMUL.FTZ R114, R114, R14.reuse ;  /* 0x0000000e72727220 */ /* 0x080fe20000410000 */
[-C--:B------:R-:W-:Y:S01]  /*6ac0*/  FMUL.FTZ R115, R115, R14.reuse ;  /* 0x0000000e73737220 */ /* 0x080fe20000410000 */
        /* <DEDUP_REMOVED lines=23> */
.L_x_3904:
[----:B------:R1:W2:Y:S01]  /*6c40*/  SYNCS.PHASECHK.TRANS64.TRYWAIT P1, [UR27+0x28c50], R13 ;  /* 0x028c500dff0075a7 */ /* 0x0002a2000802015b */
[----:B------:R-:W-:Y:S05]  /*6c50*/  @!P0 BRA `(.L_x_3905) ;  /* 0x0000000000048947 */ /* 0x000fea0003800000 */
[----:B------:R-:W-:Y:S01]  /*6c60*/  BPT.TRAP 0x1 ;  /* 0x000000040000795c */ /* 0x000fe20000300000 */
.L_x_3905:
[----:B--2---:R-:W-:Y:S05]  /*6c70*/  @P1 BRA `(.L_x_3906) ;  /* 0x0000000000081947 */ /* 0x004fea0003800000 */
[----:B------:R-:W2:Y:S02]  /*6c80*/  SYNCS.PHASECHK.TRANS64.TRYWAIT P1, [UR27+0x28c50], R13 ;  /* 0x028c500dff0075a7 */ /* 0x000ea4000802015b */
[----:B--2---:R-:W-:Y:S05]  /*6c90*/  @!P1 BRA `(.L_x_3907) ;  /* 0x00000088001c9947 */ /* 0x004fea0003800000 */
.L_x_3906:
        /* <DEDUP_REMOVED lines=34> */
.L_x_3908:
[----:B------:R-:W-:Y:S01]  /*6ec0*/  UISETP.GT.AND UP0, UPT, UR25, UR7, UPT ;  /* 0x000000071900728c */ /* 0x000fe2000bf04270 */
[----:B------:R-:W-:Y:S01]  /*6ed0*/  IMAD.MOV.U32 R15, RZ, RZ, R4 ;  /* 0x000000ffff0f7224 */ /* 0x000fe200078e0004 */
[----:B------:R-:W-:Y:S01]  /*6ee0*/  UIADD3 UR27, UR27, 0x28c60, URZ ;  /* 0x00028c601b1b7890 */ /* 0x000fe2000fffe03f */
[----:B--2---:R-:W-:Y:S01]  /*6ef0*/  MOV R14, R3 ;  /* 0x00000003000e7202 */ /* 0x004fe20000000f00 */
[----:B------:R-:W-:Y:S02]  /*6f00*/  UIADD3 UR25, UR25, -0x1, URZ ;  /* 0xffffffff19197890 */ /* 0x000fe4000fffe03f */
[----:B------:R-:W-:Y:S01]  /*6f10*/  PLOP3.LUT P1, PT, PT, PT, UP0, 0x80, 0x0 ;  /* 0x000000000000781c */ /* 0x000fe20003f2f008 */
[----:B------:R-:W-:Y:S01]  /*6f20*/  UPRMT UR27, UR44, 0x654, UR27 ;  /* 0x000006542c1b7896 */ /* 0x000fe2000800001b */
[----:B------:R-:W-:-:S08]  /*6f30*/  UMOV UR6, UR4 ;  /* 0x0000000400067c82 */ /* 0x000fd00008000000 */
[----:B------:R-:W-:Y:S03]  /*6f40*/  SYNCS.ARRIVE.TRANS64.RED.A1T0 RZ, [UR27], RZ ;  /* 0x000000ffffff79a7 */ /* 0x000fe6000810041b */
[----:B------:R-:W-:Y:S05]  /*6f50*/  @P1 BRA `(.L_x_3909) ;  /* 0xffffffe000801947 */ /* 0x000fea000383ffff */
.L_x_3898:
[----:B------:R-:W-:-:S06]  /*6f60*/  UISETP.GE.AND UP0, UPT, UR25, UR40, UPT ;  /* 0x000000281900728c */ /* 0x000fcc000bf06270 */
[----:B------:R-:W-:-:S13]  /*6f70*/  PLOP3.LUT P1, PT, PT, PT, UP0, 0x80, 0x0 ;  /* 0x000000000000781c */ /* 0x000fda0003f2f008 */
[----:B------:R-:W-:Y:S05]  /*6f80*/  @!P1 BRA `(.L_x_3910) ;  /* 0x0000001800349947 */ /* 0x000fea0003800000 */
[----:B012---:R-:W-:Y:S01]  /*6f90*/  IMAD.MOV.U32 R13, RZ, RZ, R4 ;  /* 0x000000ffff0d7224 */ /* 0x007fe200078e0004 */
[----:B------:R-:W-:Y:S01]  /*6fa0*/  UMOV UR7, UR4 ;  /* 0x0000000400077c82 */ /* 0x000fe20008000000 */
[----:B------:R-:W-:Y:S01]  /*6fb0*/  IMAD.MOV.U32 R12, RZ, RZ, R3 ;  /* 0x000000ffff0c7224 */ /* 0x000fe200078e0003 */
[----:B------:R-:W-:-:S06]  /*6fc0*/  ULDC UR6, c[0x0][0x988] ;  /* 0x0002620000067ab9 */ /* 0x000fcc0000000800 */
.L_x_3921:
[----:B------:R-:W-:-:S04]  /*6fd0*/  UIADD3 UR4, UR7, 0x1, URZ ;  /* 0x0000000107047890 */ /* 0x000fc8000fffe03f */
[----:B------:R-:W-:-:S04]  /*6fe0*/  UISETP.NE.AND UP0, UPT, UR4, 0x2, UPT ;  /* 0x000000020400788c */ /* 0x000fc8000bf05270 */
[----:B------:R-:W-:Y:S02]  /*6ff0*/  USEL UR10, URZ, 0x1, UP0 ;  /* 0x000000013f0a7887 */ /* 0x000fe40008000000 */
[----:B------:R-:W-:Y:S02]  /*7000*/  USEL UR4, UR4, URZ, UP0 ;  /* 0x0000003f04047287 */ /* 0x000fe40008000000 */
[----:B------:R-:W-:Y:S01]  /*7010*/  ULOP3.LUT UR5, UR5, UR10, URZ, 0x3c, !UPT ;  /* 0x0000000a05057292 */ /* 0x000fe2000f8e3c3f */
[----:B0-2---:R-:W-:Y:S11]  /*7020*/  @!P0 BRA `(.L_x_3911) ;  /* 0x0000000000048947 */ /* 0x005ff60003800000 */
[----:B------:R-:W-:Y:S01]  /*7030*/  BPT.TRAP 0x1 ;  /* 0x000000040000795c */ /* 0x000fe20000300000 */
.L_x_3911:
[----:B------:R-:W-:Y:S01]  /*7040*/  ULEA UR26, UR4, UR39, 0x3 ;  /* 0x00000027041a7291 */ /* 0x000fe2000f8e183f */
[----:B------:R-:W-:-:S04]  /*7050*/  MOV R11, UR5 ;  /* 0x00000005000b7c02 */ /* 0x000fc80008000f00 */
[----:B------:R-:W-:-:S04]  /*7060*/  SHF.L.U32 R11, R11, 0x1f, RZ ;  /* 0x0000001f0b0b7819 */ /* 0x000fc800000006ff */
[----:B------:R0:W1:Y:S01]  /*7070*/  SYNCS.PHASECHK.TRANS64.TRYWAIT P1, [UR26+0x28c30], R11 ;  /* 0x028c300bff0075a7 */ /* 0x000062000802015a */
[----:B------:R-:W-:Y:S05]  /*7080*/  @!P0 BRA `(.L_x_3912) ;  /* 0x0000000000048947 */ /* 0x000fea0003800000 */
[----:B------:R-:W-:Y:S01]  /*7090*/  BPT.TRAP 0x1 ;  /* 0x000000040000795c */ /* 0x000fe20000300000 */
.L_x_3912:
[----:B-1----:R-:W-:Y:S05]  /*70a0*/  @P1 BRA `(.L_x_3913) ;  /* 0x0000000000081947 */ /* 0x002fea0003800000 */
[----:B------:R-:W1:Y:S02]  /*70b0*/  SYNCS.PHASECHK.TRANS64.TRYWAIT P1, [UR26+0x28c30], R11 ;  /* 0x028c300bff0075a7 */ /* 0x000e64000802015a */
[----:B-1----:R-:W-:Y:S05]  /*70c0*/  @!P1 BRA `(.L_x_3914) ;  /* 0x0000008400289947 */ /* 0x002fea0003800000 */
.L_x_3913:
        /* <DEDUP_REMOVED lines=22> */
.L_x_3915:
        /* <DEDUP_REMOVED lines=28> */
[----:B------:R-:W-:Y:S02]  /*73f0*/  FMNMX.FTZ R4, R162, R3, !PT ;  /* 0x00000003a2047209 */ /* 0x000fe40007810000 */
[----:B-1----:R-:W-:Y:S02]  /*7400*/  FMNMX.FTZ R3, R16, R15, !PT ;  /* 0x0000000f10037209 */ /* 0x002fe40007810000 */
[----:B------:R-:W-:-:S03]  /*7410*/  FMNMX.FTZ R15, R163, R4, !PT ;  /* 0x00000004a30f7209 */ /* 0x000fc60007810000 */
[C---:B------:R-:W-:Y:S01]  /*7420*/  FMUL.FTZ R22, R3.reuse, UR14 ;  /* 0x0000000e03167c20 */ /* 0x040fe20008410000 */
        /* <DEDUP_REMOVED lines=25> */
[----:B------:R-:W-:Y:S01]  /*75c0*/  FMNMX.FTZ R4, R182, R17, !PT ;  /* 0x00000011b6047209 */ /* 0x000fe20007810000 */
[----:B------:R-:W-:-:S03]  /*75d0*/  FFMA.FTZ R17, R157, UR14, -R22 ;  /* 0x0000000e9d117c23 */ /* 0x000fc60008010816 */
[----:B------:R-:W-:Y:S02]  /*75e0*/  FMNMX.FTZ R4, R183, R4, !PT ;  /* 0x00000004b7047209 */ /* 0x000fe40007810000 */
[----:B------:R-:W2:Y:S03]  /*75f0*/  MUFU.EX2 R152, R152 ;  /* 0x0000009800987308 */ /* 0x000ea60000000800 */
[----:B------:R-:W3:Y:S05]  /*7600*/  SHFL.BFLY PT, R23, R4, 0x2, 0x1f ;  /* 0x0c401f0004177f89 */ /* 0x000eea00000e0000 */
[----:B------:R-:W-:Y:S01]  /*7610*/  MUFU.EX2 R14, R14 ;  /* 0x0000000e000e7308 */ /* 0x000fe20000000800 */
        /* <DEDUP_REMOVED lines=8> */
[C---:B--2---:R-:W-:Y:S01]  /*76a0*/  FADD.FTZ R5, R152.reuse, R5 ;  /* 0x0000000598057221 */ /* 0x044fe20000010000 */
        /* <DEDUP_REMOVED lines=9> */
[----:B---3--:R-:W-:Y:S01]  /*7740*/  FMNMX.FTZ R20, R4, R23, !PT ;  /* 0x0000001704147209 */ /* 0x008fe20007810000 */
[--C-:B------:R-:W-:Y:S01]  /*7750*/  FFMA.FTZ R23, R169, UR14, -R22.reuse ;  /* 0x0000000ea9177c23 */ /* 0x100fe20008010816 */
[----:B------:R-:W-:Y:S01]  /*7760*/  FFMA.FTZ R169, R177, UR14, -R22 ;  /* 0x0000000eb1a97c23 */ /* 0x000fe20008010816 */
[-C--:B------:R-:W-:Y:S01]  /*7770*/  FMUL.FTZ R49, R49, R12.reuse ;  /* 0x0000000c31317220 */ /* 0x080fe20000410000 */
[-C--:B------:R-:W-:Y:S01]  /*7780*/  FMUL.FTZ R52, R52, R12.reuse ;  /* 0x0000000c34347220 */ /* 0x080fe20000410000 */
[----:B------:R-:W1:Y:S01]  /*7790*/  SHFL.BFLY PT, R153, R20, 0x1, 0x1f ;  /* 0x0c201f0014997f89 */ /* 0x000e6200000e0000 */
        /* <DEDUP_REMOVED lines=23> */
[----:B-1----:R-:W-:Y:S01]  /*7910*/  FMNMX.FTZ R4, R20, R153, !PT ;  /* 0x0000009914047209 */ /* 0x002fe20007810000 */
[----:B------:R-:W-:Y:S01]  /*7920*/  MUFU.EX2 R160, R160 ;  /* 0x000000a000a07308 */ /* 0x000fe20000000800 */
[-C--:B------:R-:W-:Y:S01]  /*7930*/  FMUL.FTZ R93, R93, R12.reuse ;  /* 0x0000000c5d5d7220 */ /* 0x080fe20000410000 */
[-C--:B------:R-:W-:Y:S01]  /*7940*/  FMUL.FTZ R96, R96, R12.reuse ;  /* 0x0000000c60607220 */ /* 0x080fe20000410000 */
[-C--:B------:R-:W-:Y:S01]  /*7950*/  FMUL.FTZ R97, R97, R12.reuse ;  /* 0x0000000c61617220 */ /* 0x080fe20000410000 */
        /* <DEDUP_REMOVED lines=21> */
[--C-:B------:R-:W-:Y:S01]  /*7ab0*/  FFMA.FTZ R182, R182, UR14, -R176.reuse ;  /* 0x0000000eb6b67c23 */ /* 0x100fe200080108b0 */
        /* <DEDUP_REMOVED lines=11> */
[----:B--2---:R-:W-:-:S02]  /*7b70*/  IMAD.U32 R155, RZ, RZ, UR7 ;  /* 0x00000007ff9b7e24 */ /* 0x004fc4000f8e00ff */
[----:B-1----:R-:W-:Y:S01]  /*7b80*/  FFMA.FTZ R6, R173, R6, R168 ;  /* 0x00000006ad067223 */ /* 0x002fe200000100a8 */
[-C--:B------:R-:W-:Y:S01]  /*7b90*/  FMUL.FTZ R120, R120, R12.reuse ;  /* 0x0000000c78787220 */ /* 0x080fe20000410000 */
[-C--:B------:R-:W-:Y:S01]  /*7ba0*/  FMUL.FTZ R121, R121, R12.reuse ;  /* 0x0000000c79797220 */ /* 0x080fe20000410000 */
[----:B------:R-:W-:Y:S02]  /*7bb0*/  @!P1 IMAD R22, R155, 0x40, R0 ;  /* 0x000000409b169824 */ /* 0x000fe400078e0200 */
[-C--:B------:R-:W-:Y:S01]  /*7bc0*/  FMUL.FTZ R124, R124, R12.reuse ;  /* 0x0000000c7c7c7220 */ /* 0x080fe20000410000 */
[-C--:B------:R-:W-:Y:S01]  /*7bd0*/  FMUL.FTZ R125, R125, R12.reuse ;  /* 0x0000000c7d7d7220 */ /* 0x080fe20000410000 */
[----:B------:R-:W1:Y:S01]  /*7be0*/  MUFU.EX2 R159, R159 ;  /* 0x0000009f009f7308 */ /* 0x000e620000000800 */
[C---:B---3--:R-:W-:Y:S01]  /*7bf0*/  FADD.FTZ R155, R153.reuse, R6 ;  /* 0x00000006999b7221 */ /* 0x048fe20000010000 */
[----:B------:R-:W-:Y:S01]  /*7c00*/  FADD.FTZ R6, R14, R5 ;  /* 0x000000050e067221 */ /* 0x000fe20000010000 */
[----:B------:R-:W-:Y:S01]  /*7c10*/  @!P1 LEA R22, R22, UR39, 0x2 ;  /* 0x0000002716169c11 */ /* 0x000fe2000f8e10ff */
[----:B------:R-:W-:Y:S01]  /*7c20*/  FMUL.FTZ R128, R128, R12 ;  /* 0x0000000c80807220 */ /* 0x000fe20000410000 */
[----:B------:R-:W-:Y:S01]  /*7c30*/  F2FP.F16.F32.PACK_AB R153, R153, R168 ;  /* 0x000000a89999723e */ /* 0x000fe200000000ff */
[----:B------:R-:W-:Y:S01]  /*7c40*/  FADD.FTZ R5, R17, R6 ;  /* 0x0000000611057221 */ /* 0x000fe20000010000 */
[-C--:B------:R-:W-:Y:S01]  /*7c50*/  FMUL.FTZ R129, R129, R12.reuse ;  /* 0x0000000c81817220 */ /* 0x080fe20000410000 */
[----:B------:R-:W2:Y:S01]  /*7c60*/  MUFU.EX2 R157, R162 ;  /* 0x000000a2009d7308 */ /* 0x000ea20000000800 */
[----:B----4-:R-:W-:Y:S01]  /*7c70*/  FADD.FTZ R154, R158, R155 ;  /* 0x0000009b9e9a7221 */ /* 0x010fe20000010000 */
[----:B------:R-:W-:Y:S01]  /*7c80*/  @!P1 STS [R22+0x28800], R12 ;  /* 0x0288000c16009388 */ /* 0x000fe20000000800 */
[-C--:B------:R-:W-:Y:S01]  /*7c90*/  FMUL.FTZ R132, R132, R12.reuse ;  /* 0x0000000c84847220 */ /* 0x080fe20000410000 */
[-C--:B------:R-:W-:Y:S01]  /*7ca0*/  FMUL.FTZ R133, R133, R12.reuse ;  /* 0x0000000c85857220 */ /* 0x080fe20000410000 */
[-C--:B------:R-:W-:Y:S01]  /*7cb0*/  FMUL.FTZ R136, R136, R12.reuse ;  /* 0x0000000c88887220 */ /* 0x080fe20000410000 */
[----:B------:R3:W-:Y:S01]  /*7cc0*/  @!P1 STS [R22+0x28820], R173 ;  /* 0x028820ad16009388 */ /* 0x0007e20000000800 */
[-C--:B------:R-:W-:Y:S01]  /*7cd0*/  FMUL.FTZ R137, R137, R12.reuse ;  /* 0x0000000c89897220 */ /* 0x080fe20000410000 */
[----:B------:R-:W4:Y:S01]  /*7ce0*/  MUFU.EX2 R172, R163 ;  /* 0x000000a300ac7308 */ /* 0x000f220000000800 */
[----:B-1----:R-:W-:Y:S01]  /*7cf0*/  FADD.FTZ R154, R159, R154 ;  /* 0x0000009a9f9a7221 */ /* 0x002fe20000010000 */
[-C--:B------:R-:W-:Y:S01]  /*7d00*/  FMUL.FTZ R140, R140, R12.reuse ;  /* 0x0000000c8c8c7220 */ /* 0x080fe20000410000 */
[-C--:B------:R-:W-:Y:S01]  /*7d10*/  FMUL.FTZ R141, R141, R12.reuse ;  /* 0x0000000c8d8d7220 */ /* 0x080fe20000410000 */
[-C--:B------:R-:W-:Y:S01]  /*7d20*/  FMUL.FTZ R144, R144, R12.reuse ;  /* 0x0000000c90907220 */ /* 0x080fe20000410000 */
[-C--:B------:R-:W-:Y:S01]  /*7d30*/  FMUL.FTZ R145, R145, R12.reuse ;  /* 0x0000000c91917220 */ /* 0x080fe20000410000 */
[-C--:B------:R-:W-:Y:S01]  /*7d40*/  FMUL.FTZ R148, R148, R12.reuse ;  /* 0x0000000c94947220 */ /* 0x080fe20000410000 */
[----:B------:R-:W-:Y:S01]  /*7d50*/  FMUL.FTZ R149, R149, R12 ;  /* 0x0000000c95957220 */ /* 0x000fe20000410000 */
        /* <DEDUP_REMOVED lines=26> */
[----:B--2---:R-:W-:Y:S01]  /*7f00*/  FADD.FTZ R5, R157, R154 ;  /* 0x0000009a9d057221 */ /* 0x004fe20000010000 */
[----:B------:R-:W-:Y:S01]  /*7f10*/  F2FP.F16.F32.PACK_AB R156, R19, R156 ;  /* 0x0000009c139c723e */ /* 0x000fe200000000ff */
[----:B------:R-:W-:Y:S01]  /*7f20*/  FMUL.FTZ R67, R67, R173 ;  /* 0x000000ad43437220 */ /* 0x000fe20000410000 */
[----:B------:R-:W-:Y:S01]  /*7f30*/  FADD.FTZ R155, R19, R170 ;  /* 0x000000aa139b7221 */ /* 0x000fe20000010000 */
[C---:B----4-:R-:W-:Y:S01]  /*7f40*/  FADD.FTZ R5, R172.reuse, R5 ;  /* 0x00000005ac057221 */ /* 0x050fe20000010000 */
[----:B------:R-:W-:Y:S01]  /*7f50*/  F2FP.F16.F32.PACK_AB R157, R172, R157 ;  /* 0x0000009dac9d723e */ /* 0x000fe200000000ff */
[----:B------:R-:W0:Y:S01]  /*7f60*/  MUFU.EX2 R162, R171 ;  /* 0x000000ab00a27308 */ /* 0x000e220000000800 */
[----:B------:R-:W-:Y:S01]  /*7f70*/  FADD.FTZ R154, R16, R155 ;  /* 0x0000009b109a7221 */ /* 0x000fe20000010000 */
[----:B-1----:R-:W-:Y:S01]  /*7f80*/  FADD.FTZ R170, R166, R5 ;  /* 0x00000005a6aa7221 */ /* 0x002fe20000010000 */
[----:B------:R-:W-:Y:S01]  /*7f90*/  F2FP.F16.F32.PACK_AB R155, R159, R158 ;  /* 0x0000009e9f9b723e */ /* 0x000fe200000000ff */
[-C--:B------:R-:W-:Y:S01]  /*7fa0*/  FMUL.FTZ R70, R70, R173.reuse ;  /* 0x000000ad46467220 */ /* 0x080fe20000410000 */
[----:B------:R-:W-:Y:S01]  /*7fb0*/  FADD.FTZ R5, R21, R154 ;  /* 0x0000009a15057221 */ /* 0x000fe20000010000 */
[----:B-----5:R-:W-:Y:S01]  /*7fc0*/  FADD.FTZ R170, R167, R170 ;  /* 0x000000aaa7aa7221 */ /* 0x020fe20000010000 */
[----:B------:R-:W-:Y:S01]  /*7fd0*/  F2FP.F16.F32.PACK_AB R154, R17, R14 ;  /* 0x0000000e119a723e */ /* 0x000fe200000000ff */
[----:B------:R-:W1:Y:S01]  /*7fe0*/  MUFU.EX2 R18, R18 ;  /* 0x0000001200127308 */ /* 0x000e620000000800 */
[----:B------:R-:W-:Y:S01]  /*7ff0*/  BAR.SYNC.DEFER_BLOCKING 0xf, 0x100 ;  /* 0x03c4000000007b1d */ /* 0x000fe20000010000 */
[----:B------:R-:W-:Y:S01]  /*8000*/  FADD.FTZ R14, R160, R5 ;  /* 0x00000005a00e7221 */ /* 0x000fe20000010000 */
[----:B---3--:R-:W-:Y:S01]  /*8010*/  FADD.FTZ R5, R161, R170 ;  /* 0x000000aaa1057221 */ /* 0x008fe20000010000 */
[----:B------:R-:W-:Y:S01]  /*8020*/  F2FP.F16.F32.PACK_AB R158, R21, R16 ;  /* 0x00000010159e723e */ /* 0x000fe200000000ff */
[----:B------:R-:W-:Y:S01]  /*8030*/  FMUL.FTZ R71, R71, R173 ;  /* 0x000000ad47477220 */ /* 0x000fe20000410000 */
[----:B------:R-:W-:Y:S01]  /*8040*/  FADD.FTZ R15, R23, R14 ;  /* 0x0000000e170f7221 */ /* 0x000fe20000010000 */
[----:B------:R-:W-:Y:S01]  /*8050*/  F2FP.F16.F32.PACK_AB R159, R167, R166 ;  /* 0x000000a6a79f723e */ /* 0x000fe200000000ff */
[----:B------:R-:W2:Y:S01]  /*8060*/  MUFU.EX2 R163, R174 ;  /* 0x000000ae00a37308 */ /* 0x000ea20000000800 */
[C---:B0-----:R-:W-:Y:S01]  /*8070*/  FADD.FTZ R14, R162.reuse, R5 ;  /* 0x00000005a20e7221 */ /* 0x041fe20000010000 */
[----:B------:R-:W-:Y:S01]  /*8080*/  F2FP.F16.F32.PACK_AB R161, R162, R161 ;  /* 0x000000a1a2a1723e */ /* 0x000fe200000000ff */
[-C--:B------:R-:W-:Y:S01]  /*8090*/  FMUL.FTZ R74, R74, R173.reuse ;  /* 0x000000ad4a4a7220 */ /* 0x080fe20000410000 */
[----:B------:R-:W-:Y:S01]  /*80a0*/  F2FP.F16.F32.PACK_AB R160, R23, R160 ;  /* 0x000000a017a0723e */ /* 0x000fe200000000ff */
        /* <DEDUP_REMOVED lines=13> */
[----:B------:R2:W-:Y:S01]  /*8180*/  STSM.16.M88.4 [R10+0x26800], R152 ;  /* 0x026800980a007844 */ /* 0x0005e20000000200 */
[-C--:B------:R-:W-:Y:S01]  /*8190*/  FMUL.FTZ R94, R94, R173.reuse ;  /* 0x000000ad5e5e7220 */ /* 0x080fe20000410000 */
[-C--:B------:R-:W-:Y:S01]  /*81a0*/  FMUL.FTZ R95, R95, R173.reuse ;  /* 0x000000ad5f5f7220 */ /* 0x080fe20000410000 */
[-C--:B------:R-:W-:Y:S01]  /*81b0*/  FMUL.FTZ R98, R98, R173.reuse ;  /* 0x000000ad62627220 */ /* 0x080fe20000410000 */
[----:B------:R2:W-:Y:S01]  /*81c0*/  STSM.16.M88.4 [R9], R156 ;  /* 0x0000009c09007844 */ /* 0x0005e20000000200 */
[-C--:B------:R-:W-:Y:S01]  /*81d0*/  FMUL.FTZ R99, R99, R173.reuse ;  /* 0x000000ad63637220 */ /* 0x080fe20000410000 */
[----:B------:R-:W3:Y:S01]  /*81e0*/  MUFU.EX2 R164, R164 ;  /* 0x000000a400a47308 */ /* 0x000ee20000000800 */
[C---:B0-----:R-:W-:Y:S01]  /*81f0*/  FADD.FTZ R15, R165.reuse, R22 ;  /* 0x00000016a50f7221 */ /* 0x041fe20000010000 */
[----:B------:R-:W-:Y:S01]  /*8200*/  F2FP.F16.F32.PACK_AB R162, R165, R18 ;  /* 0x00000012a5a2723e */ /* 0x000fe200000000ff */
[-C--:B------:R-:W-:Y:S01]  /*8210*/  FMUL.FTZ R102, R102, R173.reuse ;  /* 0x000000ad66667220 */ /* 0x080fe20000410000 */
[-C--:B------:R-:W-:Y:S01]  /*8220*/  FMUL.FTZ R103, R103, R173.reuse ;  /* 0x000000ad67677220 */ /* 0x080fe20000410000 */
[-C--:B------:R-:W-:Y:S01]  /*8230*/  FMUL.FTZ R106, R106, R173.reuse ;  /* 0x000000ad6a6a7220 */ /* 0x080fe20000410000 */
[-C--:B------:R-:W-:Y:S01]  /*8240*/  FMUL.FTZ R107, R107, R173.reuse ;  /* 0x000000ad6b6b7220 */ /* 0x080fe20000410000 */
[----:B------:R-:W-:Y:S01]  /*8250*/  FMUL.FTZ R110, R110, R173 ;  /* 0x000000ad6e6e7220 */ /* 0x000fe20000410000 */
[----:B------:R-:W0:Y:S01]  /*8260*/  MUFU.EX2 R178, R178 ;  /* 0x000000b200b27308 */ /* 0x000e220000000800 */
        /* <DEDUP_REMOVED lines=30> */
[----:B------:R-:W-:Y:S01]  /*8450*/  FMUL.FTZ R151, R151, R173 ;  /* 0x000000ad97977220 */ /* 0x000fe20000410000 */
[----:B------:R-:W1:Y:S01]  /*8460*/  MUFU.EX2 R179, R179 ;  /* 0x000000b300b37308 */ /* 0x000e620000000800 */
[----:B---3--:R-:W-:-:S07]  /*8470*/  FADD.FTZ R6, R20, R5 ;  /* 0x0000000514067221 */ /* 0x008fce0000010000 */
[----:B------:R-:W3:Y:S01]  /*8480*/  MUFU.EX2 R182, R182 ;  /* 0x000000b600b67308 */ /* 0x000ee20000000800 */
[C---:B0-----:R-:W-:Y:S01]  /*8490*/  F2FP.F16.F32.PACK_AB R166, R13.reuse, R20 ;  /* 0x000000140da6723e */ /* 0x041fe200000000ff */
[----:B------:R-:W-:-:S06]  /*84a0*/  FADD.FTZ R5, R13, R6 ;  /* 0x000000060d057221 */ /* 0x000fcc0000010000 */
[----:B------:R-:W0:Y:S01]  /*84b0*/  MUFU.EX2 R183, R183 ;  /* 0x000000b700b77308 */ /* 0x000e220000000800 */
[C---:B-1----:R-:W-:Y:S01]  /*84c0*/  FADD.FTZ R15, R179.reuse, R16 ;  /* 0x00000010b30f7221 */ /* 0x042fe20000010000 */
[----:B------:R-:W-:-:S03]  /*84d0*/  F2FP.F16.F32.PACK_AB R165, R179, R178 ;  /* 0x000000b2b3a5723e */ /* 0x000fc600000000ff */
[----:B---3--:R-:W-:Y:S01]  /*84e0*/  FADD.FTZ R14, R182, R15 ;  /* 0x0000000fb60e7221 */ /* 0x008fe20000010000 */
[----:B0-----:R-:W-:-:S03]  /*84f0*/  F2FP.F16.F32.PACK_AB R167, R183, R182 ;  /* 0x000000b6b7a7723e */ /* 0x001fc600000000ff */
[----:B------:R-:W-:Y:S02]  /*8500*/  FADD.FTZ R6, R183, R14 ;  /* 0x0000000eb7067221 */ /* 0x000fe40000010000 */
[----:B------:R2:W-:Y:S01]  /*8510*/  STSM.16.M88.4 [R7], R164 ;  /* 0x000000a407007844 */ /* 0x0005e20000000200 */
[----:B------:R-:W-:Y:S05]  /*8520*/  @!P0 BRA `(.L_x_3916) ;  /* 0x0000000000048947 */ /* 0x000fea0003800000 */
[----:B------:R-:W-:Y:S01]  /*8530*/  BPT.TRAP 0x1 ;  /* 0x000000040000795c */ /* 0x000fe20000300000 */
.L_x_3916:
[----:B------:R0:W1:Y:S01]  /*8540*/  SYNCS.PHASECHK.TRANS64.TRYWAIT P1, [UR26+0x28c50], R11 ;  /* 0x028c500bff0075a7 */ /* 0x000062000802015a */
[----:B------:R-:W-:Y:S05]  /*8550*/  @!P0 BRA `(.L_x_3917) ;  /* 0x0000000000048947 */ /* 0x000fea0003800000 */
[----:B------:R-:W-:Y:S01]  /*8560*/  BPT.TRAP 0x1 ;  /* 0x000000040000795c */ /* 0x000fe20000300000 */
.L_x_3917:
[----:B-1----:R-:W-:Y:S05]  /*8570*/  @P1 BRA `(.L_x_3918) ;  /* 0x0000000000081947 */ /* 0x002fea0003800000 */
[----:B------:R-:W1:Y:S02]  /*8580*/  SYNCS.PHASECHK.TRANS64.TRYWAIT P1, [UR26+0x28c50], R11 ;  /* 0x028c500bff0075a7 */ /* 0x000e64000802015a */
[----:B-1----:R-:W-:Y:S05]  /*8590*/  @!P1 BRA `(.L_x_3919) ;  /* 0x00000070000c9947 */ /* 0x002fea0003800000 */
.L_x_3918:
        /* <DEDUP_REMOVED lines=34> */
.L_x_3920:
[----:B------:R-:W-:Y:S01]  /*87c0*/  UISETP.GT.AND UP0, UPT, UR25, UR40, UPT ;  /* 0x000000281900728c */ /* 0x000fe2000bf04270 */
[----:B------:R-:W-:Y:S01]  /*87d0*/  MOV R13, R4 ;  /* 0x00000004000d7202 */ /* 0x000fe20000000f00 */
[----:B------:R-:W-:Y:S01]  /*87e0*/  UIADD3 UR7, UR26, 0x28c60, URZ ;  /* 0x00028c601a077890 */ /* 0x000fe2000fffe03f */
[----:B-1----:R-:W-:Y:S01]  /*87f0*/  IMAD.MOV.U32 R12, RZ, RZ, R3 ;  /* 0x000000ffff0c7224 */ /* 0x002fe200078e0003 */
[----:B------:R-:W-:Y:S02]  /*8800*/  UIADD3 UR25, UR25, -0x1, URZ ;  /* 0xffffffff19197890 */ /* 0x000fe4000fffe03f */
[----:B------:R-:W-:Y:S01]  /*8810*/  PLOP3.LUT P1, PT, PT, PT, UP0, 0x80, 0x0 ;  /* 0x000000000000781c */ /* 0x000fe20003f2f008 */
[----:B------:R-:W-:-:S09]  /*8820*/  UPRMT UR7, UR44, 0x654, UR7 ;  /* 0x000006542c077896 */ /* 0x000fd20008000007 */
[----:B------:R-:W-:Y:S01]  /*8830*/  SYNCS.ARRIVE.TRANS64.RED.A1T0 RZ, [UR7], RZ ;  /* 0x000000ffffff79a7 */ /* 0x000fe20008100407 */
[----:B------:R-:W-:Y:S02]  /*8840*/  UMOV UR7, UR4 ;  /* 0x0000000400077c82 */ /* 0x000fe40008000000 */
[----:B------:R-:W-:Y:S05]  /*8850*/  @P1 BRA `(.L_x_3921) ;  /* 0xffffffe400dc1947 */ /* 0x000fea000383ffff */
.L_x_3910:
[----:B--23--:R-:W2:Y:S01]  /*8860*/  SHFL.BFLY PT, R8, R5, 0x2, 0x1f ;  /* 0x0c401f0005087f89 */ /* 0x00cea200000e0000 */
[----:B------:R-:W-:Y:S08]  /*8870*/  BAR.ARV 0x8, 0x100 ;  /* 0x0204000000007b1d */ /* 0x000ff00000002000 */
[----:B------:R-:W-:Y:S01]  /*8880*/  BAR.SYNC.DEFER_BLOCKING 0xf, 0x100 ;  /* 0x03c4000000007b1d */ /* 0x000fe20000010000 */
[----:B------:R-:W-:-:S02]  /*8890*/  ISETP.NE.AND P0, PT, R2, RZ, PT ;  /* 0x000000ff0200720c */ /* 0x000fc40003f05270 */
[----:B------:R-:W-:-:S03]  /*88a0*/  MOV R2, RZ ;  /* 0x000000ff00027202 */ /* 0x000fc60000000f00 */
[----:B------:R-:W3:Y:S01]  /*88b0*/  SHFL.BFLY PT, R9, R6, 0x2, 0x1f ;  /* 0x0c401f0006097f89 */ /* 0x000ee200000e0000 */
[----:B--2---:R-:W-:Y:S01]  /*88c0*/  FADD.FTZ R8, R8, R5 ;  /* 0x0000000508087221 */ /* 0x004fe20000010000 */
[----:B------:R-:W-:-:S04]  /*88d0*/  IMAD.U32 R5, RZ, RZ, UR4 ;  /* 0x00000004ff057e24 */ /* 0x000fc8000f8e00ff */
[----:B------:R-:W0:Y:S01]  /*88e0*/  SHFL.BFLY PT, R7, R8, 0x1, 0x1f ;  /* 0x0c201f0008077f89 */ /* 0x000e2200000e0000 */
[----:B------:R-:W-:Y:S01]  /*88f0*/  IMAD R0, R5, 0x40, R0 ;  /* 0x0000004005007824 */ /* 0x000fe200078e0200 */
[----:B------:R-:W-:-:S04]  /*8900*/  MOV R5, 0xff800000 ;  /* 0xff80000000057802 */ /* 0x000fc80000000f00 */
[----:B------:R-:W-:Y:S01]  /*8910*/  @!P0 LEA R0, R0, UR39, 0x2 ;  /* 0x0000002700008c11 */ /* 0x000fe2000f8e10ff */
[----:B---3--:R-:W-:Y:S01]  /*8920*/  FADD.FTZ R9, R9, R6 ;  /* 0x0000000609097221 */ /* 0x008fe20000010000 */
[----:B------:R-:W-:-:S04]  /*8930*/  IMAD.MOV.U32 R6, RZ, RZ, -0x800000 ;  /* 0xff800000ff067424 */ /* 0x000fc800078e00ff */
[----:B------:R-:W2:Y:S01]  /*8940*/  SHFL.BFLY PT, R10, R9, 0x1, 0x1f ;  /* 0x0c201f00090a7f89 */ /* 0x000ea200000e0000 */
[----:B0-----:R-:W-:Y:S01]  /*8950*/  FADD.FTZ R11, R8, R7 ;  /* 0x00000007080b7221 */ /* 0x001fe20000010000 */
[----:B------:R-:W-:-:S04]  /*8960*/  IMAD.MOV.U32 R7, RZ, RZ, RZ ;  /* 0x000000ffff077224 */ /* 0x000fc800078e00ff */
[----:B------:R-:W-:-:S13]  /*8970*/  FSETP.NE.FTZ.AND P1, PT, R11, RZ, PT ;  /* 0x000000ff0b00720b */ /* 0x000fda0003f35000 */
[----:B------:R-:W0:Y:S01]  /*8980*/  @P1 MUFU.RCP R7, R11 ;  /* 0x0000000b00071308 */ /* 0x000e220000001000 */
[----:B--2---:R-:W-:-:S05]  /*8990*/  FADD.FTZ R10, R9, R10 ;  /* 0x0000000a090a7221 */ /* 0x004fca0000010000 */
[----:B------:R-:W-:Y:S02]  /*89a0*/  FSETP.NE.FTZ.AND P2, PT, R10, RZ, PT ;  /* 0x000000ff0a00720b */ /* 0x000fe40003f55000 */
[----:B------:R-:W-:Y:S01]  /*89b0*/  @P1 MUFU.LG2 R8, R11 ;  /* 0x0000000b00081308 */ /* 0x000fe20000000c00 */
[----:B0-----:R-:W-:Y:S01]  /*89c0*/  @!P0 STS [R0+0x28800], R7 ;  /* 0x0288000700008388 */ /* 0x001fe20000000800 */
[-C--:B------:R-:W-:Y:S01]  /*89d0*/  FMUL.FTZ R24, R24, R7.reuse ;  /* 0x0000000718187220 */ /* 0x080fe20000410000 */
[----:B------:R-:W-:-:S08]  /*89e0*/  FMUL.FTZ R25, R25, R7 ;  /* 0x0000000719197220 */ /* 0x000fd00000410000 */
[----:B------:R-:W0:Y:S01]  /*89f0*/  @P2 MUFU.RCP R2, R10 ;  /* 0x0000000a00022308 */ /* 0x000e220000001000 */
[-C--:B------:R-:W-:Y:S01]  /*8a00*/  FMUL.FTZ R28, R28, R7.reuse ;  /* 0x000000071c1c7220 */ /* 0x080fe20000410000 */
[-C--:B------:R-:W-:Y:S01]  /*8a10*/  FMUL.FTZ R29, R29, R7.reuse ;  /* 0x000000071d1d7220 */ /* 0x080fe20000410000 */
[-C--:B------:R-:W-:Y:S01]  /*8a20*/  FMUL.FTZ R32, R32, R7.reuse ;  /* 0x0000000720207220 */ /* 0x080fe20000410000 */
[-C--:B------:R-:W-:Y:S01]  /*8a30*/  FMUL.FTZ R33, R33, R7.reuse ;  /* 0x0000000721217220 */ /* 0x080fe20000410000 */
[-C--:B------:R-:W-:Y:S01]  /*8a40*/  FMUL.FTZ R36, R36, R7.reuse ;  /* 0x0000000724247220 */ /* 0x080fe20000410000 */
[-C--:B------:R-:W-:Y:S01]  /*8a50*/  FMUL.FTZ R37, R37, R7.reuse ;  /* 0x0000000725257220 */ /* 0x080fe20000410000 */
[-C--:B------:R-:W-:Y:S01]  /*8a60*/  FMUL.FTZ R40, R40, R7.reuse ;  /* 0x0000000728287220 */ /* 0x080fe20000410000 */
[----:B------:R2:W3:Y:S01]  /*8a70*/  @P2 MUFU.LG2 R9, R10 ;  /* 0x0000000a00092308 */ /* 0x0004e20000000c00 */
        /* <DEDUP_REMOVED lines=8> */
[----:B0-----:R0:W-:Y:S01]  /*8b00*/  @!P0 STS [R0+0x28820], R2 ;  /* 0x0288200200008388 */ /* 0x0011e20000000800 */
[----:B--2---:R-:W-:-:S02]  /*8b10*/  IMAD.U32 R10, RZ, RZ, UR14 ;  /* 0x0000000eff0a7e24 */ /* 0x004fc4000f8e00ff */
        /* <DEDUP_REMOVED lines=8> */
[----:B0-----:R-:W-:Y:S01]  /*8ba0*/  MOV R0, UR14 ;  /* 0x0000000e00007c02 */ /* 0x001fe20008000f00 */
        /* <DEDUP_REMOVED lines=41> */
[----:B------:R-:W-:Y:S01]  /*8e40*/  @P1 FMUL.FTZ R7, R8, 0.69314718246459960938 ;  /* 0x3f31721808071820 */ /* 0x000fe20000410000 */
[----:B---3--:R-:W-:Y:S01]  /*8e50*/  @P2 FMUL.FTZ R9, R9, 0.69314718246459960938 ;  /* 0x3f31721809092820 */ /* 0x008fe20000410000 */
        /* <DEDUP_REMOVED lines=68> */
.L_x_3874:
[----:B------:R-:W-:Y:S05]  /*92a0*/  @P0 BRA `(.L_x_3922) ;  /* 0x0000002000f80947 */ /* 0x000fea0003800000 */
[----:B------:R-:W0:Y:S01]  /*92b0*/  S2R R0, SR_TID.X ;  /* 0x0000000000007919 */ /* 0x000e220000002100 */
[----:B------:R-:W2:Y:S01]  /*92c0*/  S2UR UR5, SR_CgaCtaId ;  /* 0x00000000000579c3 */ /* 0x000ea20000008800 */
[----:B------:R-:W-:Y:S01]  /*92d0*/  UMOV UR4, 0x400 ;  /* 0x0000040000047882 */ /* 0x000fe20000000000 */
[----:B------:R-:W-:-:S06]  /*92e0*/  IMAD R2, RZ, RZ, -UR42 ;  /* 0x8000002aff027e24 */ /* 0x000fcc000f8e02ff */
[----:B------:R-:W-:Y:S08]  /*92f0*/  BAR.SYNC.DEFER_BLOCKING 0x1, 0x100 ;  /* 0x0044000000007b1d */ /* 0x000ff00000010000 */
[----:B------:R-:W3:Y:S08]  /*9300*/  S2UR UR6, SR_CTAID.Y ;  /* 0x00000000000679c3 */ /* 0x000ef00000002600 */
[----:B------:R-:W3:Y:S01]  /*9310*/  LDC R3, c[0x0][0xc50] ;  /* 0x00031400ff037b82 */ /* 0x000ee20000000800 */
[----:B--2---:R-:W-:-:S07]  /*9320*/  ULEA UR4, UR5, UR4, 0x18 ;  /* 0x0000000405047291 */ /* 0x004fce000f8ec03f */
[----:B------:R-:W2:Y:S01]  /*9330*/  LDC R7, c[0x0][0xbe8] ;  /* 0x0002fa00ff077b82 */ /* 0x000ea20000000800 */
[----:B------:R-:W-:Y:S01]  /*9340*/  UIADD3 UR4, UR4, 0x28c20, URZ ;  /* 0x00028c2004047890 */ /* 0x000fe2000fffe03f */
[----:B0-----:R-:W-:-:S03]  /*9350*/  VIADD R18, R0, 0xffffff80 ;  /* 0xffffff8000127836 */ /* 0x001fc60000000000 */
[----:B------:R-:W-:Y:S02]  /*9360*/  UPRMT UR4, URZ, 0x654, UR4 ;  /* 0x000006543f047896 */ /* 0x000fe40008000004 */
[----:B------:R-:W-:-:S04]  /*9370*/  SHF.R.S32.HI R21, RZ, 0x1f, R18 ;  /* 0x0000001fff157819 */ /* 0x000fc80000011412 */
[----:B------:R-:W-:Y:S01]  /*9380*/  LEA.HI R4, R21, R18, RZ, 0x7 ;  /* 0x0000001215047211 */ /* 0x000fe200078f38ff */
[----:B---3--:R-:W-:Y:S01]  /*9390*/  IMAD R2, R3, R2, UR6 ;  /* 0x0000000603027e24 */ /* 0x008fe2000f8e0202 */
[----:B------:R-:W-:Y:S01]  /*93a0*/  USHF.R.S32.HI UR6, URZ, 0x1f, UR42 ;  /* 0x0000001f3f067899 */ /* 0x000fe2000801142a */
[----:B------:R-:W-:Y:S01]  /*93b0*/  SYNCS.ARRIVE.TRANS64.RED.A1T0 RZ, [UR4], RZ ;  /* 0x000000ffffff79a7 */ /* 0x000fe20008100404 */
[----:B------:R-:W-:Y:S02]  /*93c0*/  SHF.R.S32.HI R0, RZ, 0x7, R4 ;  /* 0x00000007ff007819 */ /* 0x000fe40000011404 */
[----:B------:R-:W-:Y:S02]  /*93d0*/  LOP3.LUT R9, R4, 0xffffff80, RZ, 0xc0, !PT ;  /* 0xffffff8004097812 */ /* 0x000fe400078ec0ff */
[----:B------:R-:W-:Y:S01]  /*93e0*/  SHF.R.S32.HI R3, RZ, 0x1f, R2 ;  /* 0x0000001fff037819 */ /* 0x000fe20000011402 */
[----:B------:R-:W0:Y:S01]  /*93f0*/  SHFL.IDX PT, R10, R0, RZ, 0x1f ;  /* 0x00001fff000a7589 */ /* 0x000e2200000e0000 */
[----:B------:R-:W-:-:S02]  /*9400*/  IADD3 R8, R18, -R9, RZ ;  /* 0x8000000912087210 */ /* 0x000fc40007ffe0ff */
[----:B--2---:R-:W-:Y:S02]  /*9410*/  ISETP.NE.AND P1, PT, R7, 0x1, PT ;  /* 0x000000010700780c */ /* 0x004fe40003f25270 */
[----:B------:R-:W-:-:S04]  /*9420*/  SHF.R.S32.HI R155, RZ, 0x1f, R8 ;  /* 0x0000001fff9b7819 */ /* 0x000fc80000011408 */
[----:B------:R-:W-:-:S04]  /*9430*/  LEA.HI R9, R155, R8, RZ, 0x2 ;  /* 0x000000089b097211 */ /* 0x000fc800078f10ff */
[----:B------:R-:W-:Y:S02]  /*9440*/  SHF.R.S32.HI R154, RZ, 0x2, R9 ;  /* 0x00000002ff9a7819 */ /* 0x000fe40000011409 */
[----:B0-----:R-:W-:-:S13]  /*9450*/  ISETP.NE.AND P0, PT, R10, RZ, PT ;  /* 0x000000ff0a00720c */ /* 0x001fda0003f05270 */
[----:B------:R-:W-:Y:S05]  /*9460*/  @P0 BRA `(.L_x_3923) ;  /* 0x0000000400440947 */ /* 0x000fea0003800000 */
[----:B------:R-:W0:Y:S01]  /*9470*/  LDC R19, c[0x0][0xbe8] ;  /* 0x0002fa00ff137b82 */ /* 0x000e220000000800 */
[----:B------:R-:W-:Y:S01]  /*9480*/  LOP3.LUT R11, R4, 0xffffff80, RZ, 0xc0, !PT ;  /* 0xffffff80040b7812 */ /* 0x000fe200078ec0ff */
[----:B------:R-:W2:Y:S01]  /*9490*/  S2R R23, SR_CTAID.X ;  /* 0x0000000000177919 */ /* 0x000ea20000002500 */
[----:B------:R-:W-:Y:S01]  /*94a0*/  LEA.HI R10, R21, R18, RZ, 0x2 ;  /* 0x00000012150a7211 */ /* 0x000fe200078f10ff */
[----:B------:R-:W-:Y:S02]  /*94b0*/  ULDC.64 UR4, c[0x0][0xbd0] ;  /* 0x0002f40000047ab9 */ /* 0x000fe40000000a00 */
[----:B------:R-:W-:Y:S01]  /*94c0*/  IMAD.IADD R20, R18, 0x1, -R11 ;  /* 0x0000000112147824 */ /* 0x000fe200078e0a0b */
[----:B------:R-:W-:Y:S01]  /*94d0*/  LOP3.LUT R17, R10, 0xfffffffc, RZ, 0xc0, !PT ;  /* 0xfffffffc0a117812 */ /* 0x000fe200078ec0ff */
[----:B------:R-:W3:Y:S01]  /*94e0*/  S2UR UR7, SR_CTAID.Z ;  /* 0x00000000000779c3 */ /* 0x000ee20000002700 */
[----:B------:R-:W-:Y:S02]  /*94f0*/  UIMAD.WIDE.U32 UR8, UR42, UR4, URZ ;  /* 0x000000042a0872a5 */ /* 0x000fe4000f8e003f */
[----:B------:R-:W-:Y:S01]  /*9500*/  SHF.R.S32.HI R11, RZ, 0x1f, R20 ;  /* 0x0000001fff0b7819 */ /* 0x000fe20000011414 */
[----:B------:R-:W-:Y:S01]  /*9510*/  IMAD.IADD R10, R18, 0x1, -R17 ;  /* 0x00000001120a7824 */ /* 0x000fe200078e0a11 */
[----:B------:R-:W-:-:S02]  /*9520*/  UIMAD UR4, UR6, UR4, URZ ;  /* 0x00000004060472a4 */ /* 0x000fc4000f8e023f */
[C---:B------:R-:W-:Y:S01]  /*9530*/  LEA.HI R22, R11.reuse, R20, RZ, 0x2 ;  /* 0x000000140b167211 */ /* 0x040fe200078f10ff */
[----:B------:R-:W4:Y:S01]  /*9540*/  LDC.64 R14, c[0x0][0xbd8] ;  /* 0x0002f600ff0e7b82 */ /* 0x000f220000000a00 */
[----:B------:R-:W-:Y:S01]  /*9550*/  LEA.HI R12, R10, R10, RZ, 0x1 ;  /* 0x0000000a0a0c7211 */ /* 0x000fe200078f08ff */
[----:B------:R-:W-:Y:S01]  /*9560*/  UIMAD UR4, UR42, UR5, UR4 ;  /* 0x000000052a0472a4 */ /* 0x000fe2000f8e0204 */
[--C-:B------:R-:W-:Y:S02]  /*9570*/  SHF.R.S32.HI R4, RZ, 0x2, R22.reuse ;  /* 0x00000002ff047819 */ /* 0x100fe40000011416 */
[----:B-1----:R-:W-:Y:S01]  /*9580*/  SHF.R.S32.HI R13, RZ, 0x1f, R22 ;  /* 0x0000001fff0d7819 */ /* 0x002fe20000011416 */
[----:B------:R-:W-:Y:S01]  /*9590*/  UIADD3 UR4, UR9, UR4, URZ ;  /* 0x0000000409047290 */ /* 0x000fe2000fffe03f */
[----:B------:R-:W-:Y:S02]  /*95a0*/  LEA.HI R11, R11, R20, RZ, 0x5 ;  /* 0x000000140b0b7211 */ /* 0x000fe400078f28ff */
[----:B0-----:R-:W-:-:S02]  /*95b0*/  ISETP.NE.AND P0, PT, R19, 0x1, PT ;  /* 0x000000011300780c */ /* 0x001fc40003f05270 */
[----:B------:R-:W-:Y:S02]  /*95c0*/  LEA.HI R13, R13, R4, RZ, 0x3 ;  /* 0x000000040d0d7211 */ /* 0x000fe400078f18ff */
[----:B------:R-:W-:Y:S02]  /*95d0*/  LOP3.LUT R153, R12, 0x1ffffffe, RZ, 0xc0, !PT ;  /* 0x1ffffffe0c997812 */ /* 0x000fe400078ec0ff */
[----:B------:R-:W-:Y:S01]  /*95e0*/  LOP3.LUT R13, R13, 0xfffffff8, RZ, 0xc0, !PT ;  /* 0xfffffff80d0d7812 */ /* 0x000fe200078ec0ff */
[----:B---3--:R-:W-:Y:S01]  /*95f0*/  USHF.R.S32.HI UR5, URZ, 0x1f, UR7 ;  /* 0x0000001f3f057899 */ /* 0x008fe20008011407 */
[----:B------:R-:W-:Y:S01]  /*9600*/  SHF.R.S32.HI R11, RZ, 0x5, R11 ;  /* 0x00000005ff0b7819 */ /* 0x000fe2000001140b */
[----:B------:R-:W-:Y:S01]  /*9610*/  IMAD.IADD R153, R10, 0x1, -R153 ;  /* 0x000000010a997824 */ /* 0x000fe200078e0a99 */
[----:B------:R-:W-:Y:S02]  /*9620*/  IADD3 R4, R4, -R13, RZ ;  /* 0x8000000d04047210 */ /* 0x000fe40007ffe0ff */
[----:B------:R-:W-:Y:S01]  /*9630*/  MOV R10, UR8 ;  /* 0x00000008000a7c02 */ /* 0x000fe20008000f00 */
[----:B------:R-:W0:Y:S02]  /*9640*/  @P0 LDC R13, c[0x0][0xbec] ;  /* 0x0002fb00ff0d0b82 */ /* 0x000e240000000800 */
[----:B------:R-:W-:-:S02]  /*9650*/  IMAD R152, R11, 0x10, R4 ;  /* 0x000000100b987824 */ /* 0x000fc400078e0204 */
[C---:B----4-:R-:W-:Y:S02]  /*9660*/  IMAD R12, R14.reuse, UR5, RZ ;  /* 0x000000050e0c7c24 */ /* 0x050fe4000f8e02ff */
[----:B------:R-:W-:Y:S02]  /*9670*/  IMAD R4, R153, 0x8, R152 ;  /* 0x0000000899047824 */ /* 0x000fe400078e0298 */
[----:B------:R-:W1:Y:S01]  /*9680*/  @P0 LDC R17, c[0x0][0xbf0] ;  /* 0x0002fc00ff110b82 */ /* 0x000e620000000800 */
[----:B------:R-:W-:Y:S01]  /*9690*/  IMAD.U32 R11, RZ, RZ, UR9 ;  /* 0x00000009ff0b7e24 */ /* 0x000fe2000f8e00ff */
[----:B------:R-:W-:Y:S01]  /*96a0*/  MOV R11, UR4 ;  /* 0x00000004000b7c02 */ /* 0x000fe20008000f00 */
[----:B--2---:R-:W-:Y:S01]  /*96b0*/  IMAD R4, R23, 0x40, R4 ;  /* 0x0000004017047824 */ /* 0x004fe200078e0204 */
[----:B------:R-:W-:Y:S01]  /*96c0*/  ULDC.64 UR4, c[0x0][0xbe0] ;  /* 0x0002f80000047ab9 */ /* 0x000fe20000000a00 */
[----:B------:R-:W-:Y:S02]  /*96d0*/  IMAD R15, R15, UR7, R12 ;  /* 0x000000070f0f7c24 */ /* 0x000fe4000f8e020c */
[----:B------:R-:W-:-:S04]  /*96e0*/  IMAD.WIDE.U32 R10, R14, UR7, R10 ;  /* 0x000000070e0a7c25 */ /* 0x000fc8000f8e000a */
[----:B------:R-:W-:Y:S01]  /*96f0*/  IMAD R23, R23, 0x40, R152 ;  /* 0x0000004017177824 */ /* 0x000fe200078e0298 */
[----:B------:R-:W-:Y:S01]  /*9700*/  IADD3 R11, R11, R15, RZ ;  /* 0x0000000f0b0b7210 */ /* 0x000fe20007ffe0ff */
[----:B0-----:R-:W-:-:S04]  /*9710*/  @P0 IMAD.HI.U32 R12, R4, R13, RZ ;  /* 0x0000000d040c0227 */ /* 0x001fc800078e00ff */
[----:B------:R-:W-:Y:S02]  /*9720*/  IMAD.MOV.U32 R13, RZ, RZ, R4 ;  /* 0x000000ffff0d7224 */ /* 0x000fe400078e0004 */
[----:B------:R-:W-:Y:S01]  /*9730*/  IMAD.WIDE.U32 R10, R2, UR4, R10 ;  /* 0x00000004020a7c25 */ /* 0x000fe2000f8e000a */
[----:B-1----:R-:W-:-:S03]  /*9740*/  @P0 SHF.R.U32.HI R13, RZ, R17, R12 ;  /* 0x00000011ff0d0219 */ /* 0x002fc6000001160c */
[----:B------:R-:W-:Y:S01]  /*9750*/  IMAD R17, R3, UR4, RZ ;  /* 0x0000000403117c24 */ /* 0x000fe2000f8e02ff */
[----:B------:R-:W-:Y:S01]  /*9760*/  IADD3 R10, P0, R13, R10, RZ ;  /* 0x0000000a0d0a7210 */ /* 0x000fe20007f1e0ff */
[----:B------:R-:W-:Y:S02]  /*9770*/  IMAD.MOV R15, RZ, RZ, -R13 ;  /* 0x000000ffff0f7224 */ /* 0x000fe400078e0a0d */
[----:B------:R-:W-:Y:S01]  /*9780*/  IMAD R12, R2, UR5, R17 ;  /* 0x00000005020c7c24 */ /* 0x000fe2000f8e0211 */
[----:B------:R-:W-:Y:S01]  /*9790*/  SHF.R.S32.HI R17, RZ, 0x1f, R13 ;  /* 0x0000001fff117819 */ /* 0x000fe2000001140d */
[----:B------:R-:W-:Y:S01]  /*97a0*/  IMAD R15, R19, R15, R4 ;  /* 0x0000000f130f7224 */ /* 0x000fe200078e0204 */
[----:B------:R-:W-:Y:S01]  /*97b0*/  ULDC.64 UR4, c[0x0][0xbc8] ;  /* 0x0002f20000047ab9 */ /* 0x000fe20000000a00 */
[----:B------:R-:W-:Y:S02]  /*97c0*/  LOP3.LUT R13, R22, 0x7ffffffc, RZ, 0xc0, !PT ;  /* 0x7ffffffc160d7812 */ /* 0x000fe400078ec0ff */
[----:B------:R-:W-:-:S02]  /*97d0*/  IADD3.X R11, R17, R11, R12, P0, !PT ;  /* 0x0000000b110b7210 */ /* 0x000fc400007fe40c */
[----:B------:R-:W-:Y:S01]  /*97e0*/  SHF.R.S32.HI R4, RZ, 0x1f, R15 ;  /* 0x0000001fff047819 */ /* 0x000fe2000001140f */
[----:B------:R-:W-:Y:S02]  /*97f0*/  IMAD.IADD R20, R20, 0x1, -R13 ;  /* 0x0000000114147824 */ /* 0x000fe400078e0a0d */
[----:B------:R-:W-:-:S04]  /*9800*/  IMAD.WIDE.U32 R10, R15, UR4, R10 ;  /* 0x000000040f0a7c25 */ /* 0x000fc8000f8e000a */
[----:B------:R-:W-:-:S04]  /*9810*/  IMAD R4, R4, UR4, RZ ;  /* 0x0000000404047c24 */ /* 0x000fc8000f8e02ff */
[----:B------:R-:W-:Y:S01]  /*9820*/  IMAD R15, R15, UR5, R4 ;  /* 0x000000050f0f7c24 */ /* 0x000fe2000f8e0204 */
[----:B------:R-:W-:Y:S01]  /*9830*/  ULDC.64 UR4, c[0x0][0xba8] ;  /* 0x0002ea0000047ab9 */ /* 0x000fe20000000a00 */
[-C--:B------:R-:W-:Y:S02]  /*9840*/  LEA.HI R4, R0, R0.reuse, RZ, 0x1 ;  /* 0x0000000000047211 */ /* 0x080fe400078f08ff */
[----:B------:R-:W-:Y:S01]  /*9850*/  IMAD.IADD R11, R11, 0x1, R15 ;  /* 0x000000010b0b7824 */ /* 0x000fe200078e020f */
[----:B------:R-:W-:Y:S01]  /*9860*/  LEA R16, P0, R10, UR4, 0x2 ;  /* 0x000000040a107c11 */ /* 0x000fe2000f8010ff */
[----:B------:R-:W-:Y:S01]  /*9870*/  ULDC UR4, c[0x0][0xa88] ;  /* 0x0002a20000047ab9 */ /* 0x000fe20000000800 */
[----:B------:R-:W-:Y:S01]  /*9880*/  LOP3.LUT R15, R4, 0xfffffe, RZ, 0xc0, !PT ;  /* 0x00fffffe040f7812 */ /* 0x000fe200078ec0ff */
[----:B------:R-:W-:Y:S01]  /*9890*/  IMAD R4, R19, UR4, RZ ;  /* 0x0000000413047c24 */ /* 0x000fe2000f8e02ff */
[----:B------:R-:W-:Y:S01]  /*98a0*/  LEA.HI.X R17, R10, UR5, R11, 0x2, P0 ;  /* 0x000000050a117c11 */ /* 0x000fe200080f140b */
[----:B------:R-:W-:Y:S01]  /*98b0*/  SHFL.IDX PT, R12, R16, 0x1, 0x1c1f ;  /* 0x003c1f00100c7f89 */ /* 0x000fe200000e0000 */
[----:B------:R-:W-:Y:S01]  /*98c0*/  IADD3 R14, -R15, R0, RZ ;  /* 0x000000000f0e7210 */ /* 0x000fe20007ffe1ff */
[----:B------:R-:W-:-:S02]  /*98d0*/  IMAD.SHL.U32 R15, R20, 0x2, RZ ;  /* 0x00000002140f7824 */ /* 0x000fc400078e00ff */
[----:B------:R-:W-:Y:S01]  /*98e0*/  SHFL.IDX PT, R10, R16, RZ, 0x1c1f ;  /* 0x001c1fff100a7589 */ /* 0x000fe200000e0000 */
[----:B------:R-:W-:-:S03]  /*98f0*/  LEA R14, -R14, RZ, 0x8 ;  /* 0x000000ff0e0e7211 */ /* 0x000fc600078e41ff */
[----:B------:R-:W0:Y:S01]  /*9900*/  SHFL.IDX PT, R11, R17, RZ, 0x1c1f ;  /* 0x001c1fff110b7589 */ /* 0x000e2200000e0000 */
[----:B------:R-:W-:Y:S01]  /*9910*/  ISETP.NE.AND P0, PT, R15, R14, PT ;  /* 0x0000000e0f00720c */ /* 0x000fe20003f05270 */
[C---:B------:R-:W-:Y:S02]  /*9920*/  VIADD R15, R23.reuse, 0x8 ;  /* 0x00000008170f7836 */ /* 0x040fe40000000000 */
[----:B------:R-:W1:Y:S01]  /*9930*/  SHFL.IDX PT, R13, R17, 0x1, 0x1c1f ;  /* 0x003c1f00110d7f89 */ /* 0x000e6200000e0000 */
[-C--:B------:R-:W-:Y:S02]  /*9940*/  ISETP.GE.OR P2, PT, R23, R4.reuse, P0 ;  /* 0x000000041700720c */ /* 0x080fe40000746670 */
[----:B------:R-:W-:-:S11]  /*9950*/  ISETP.GE.OR P0, PT, R15, R4, P0 ;  /* 0x000000040f00720c */ /* 0x000fd60000706670 */
[----:B0-----:R0:W-:Y:S04]  /*9960*/  @!P2 ST.E desc[UR36][R10.64], R6 ;  /* 0x000000060a00a985 */ /* 0x0011e8000c101924 */
[----:B-1----:R0:W-:Y:S02]  /*9970*/  @!P0 ST.E desc[UR36][R12.64], R5 ;  /* 0x000000050c008985 */ /* 0x0021e4000c101924 */
.L_x_3923:
[----:B------:R-:W2:Y:S01]  /*9980*/  S2R R14, SR_CTAID.X ;  /* 0x00000000000e7919 */ /* 0x000ea20000002500 */
[----:B------:R-:W3:Y:S01]  /*9990*/  S2UR UR7, SR_CTAID.Z ;  /* 0x00000000000779c3 */ /* 0x000ee20000002700 */
[----:B------:R-:W-:Y:S01]  /*99a0*/  LEA.HI R21, R21, R18, RZ, 0x2 ;  /* 0x0000001215157211 */ /* 0x000fe200078f10ff */
[----:B------:R-:W-:Y:S01]  /*99b0*/  ULDC.64 UR8, c[0x0][0xb38] ;  /* 0x0002ce0000087ab9 */ /* 0x000fe20000000a00 */
[----:B0-----:R-:W-:Y:S01]  /*99c0*/  SHF.R.S32.HI R5, RZ, 0x1f, R9 ;  /* 0x0000001fff057819 */ /* 0x001fe20000011409 */
[----:B------:R-:W-:Y:S01]  /*99d0*/  UIMAD UR6, UR6, UR8, URZ ;  /* 0x00000008060672a4 */ /* 0x000fe2000f8e023f */
[----:B------:R-:W-:Y:S01]  /*99e0*/  LOP3.LUT R21, R21, 0xfffffffc, RZ, 0xc0, !PT ;  /* 0xfffffffc15157812 */ /* 0x000fe200078ec0ff */
[----:B------:R-:W-:Y:S01]  /*99f0*/  UIMAD.WIDE.U32 UR4, UR42, UR8, URZ ;  /* 0x000000082a0472a5 */ /* 0x000fe2000f8e003f */
[----:B------:R-:W-:Y:S01]  /*9a00*/  LEA.HI R5, R5, R154, RZ, 0x3 ;  /* 0x0000009a05057211 */ /* 0x000fe200078f18ff */
[----:B-1----:R-:W0:Y:S01]  /*9a10*/  LDC.64 R12, c[0x0][0xb40] ;  /* 0x0002d000ff0c7b82 */ /* 0x002e220000000a00 */
[----:B------:R-:W-:Y:S01]  /*9a20*/  IADD3 R21, R18, -R21, RZ ;  /* 0x8000001512157210 */ /* 0x000fe20007ffe0ff */
[----:B------:R-:W-:Y:S01]  /*9a30*/  UIMAD UR6, UR42, UR9, UR6 ;  /* 0x000000092a0672a4 */ /* 0x000fe2000f8e0206 */
[----:B------:R-:W-:Y:S01]  /*9a40*/  LOP3.LUT R5, R5, 0xfffffff8, RZ, 0xc0, !PT ;  /* 0xfffffff805057812 */ /* 0x000fe200078ec0ff */
[----:B------:R-:W-:Y:S01]  /*9a50*/  BSSY B0, `(.L_x_3924) ;  /* 0x00000fc000007945 */ /* 0x000fe20003800000 */
[----:B------:R-:W-:Y:S01]  /*9a60*/  LEA.HI R4, R21, R21, RZ, 0x1 ;  /* 0x0000001515047211 */ /* 0x000fe200078f08ff */
[----:B------:R-:W-:Y:S01]  /*9a70*/  UIADD3 UR6, UR5, UR6, URZ ;  /* 0x0000000605067290 */ /* 0x000fe2000fffe03f */
[----:B------:R-:W-:Y:S01]  /*9a80*/  LEA.HI R155, R155, R8, RZ, 0x5 ;  /* 0x000000089b9b7211 */ /* 0x000fe200078f28ff */
[----:B------:R-:W1:Y:S01]  /*9a90*/  @P1 LDC R10, c[0x0][0xbec] ;  /* 0x0002fb00ff0a1b82 */ /* 0x000e620000000800 */
[----:B------:R-:W-:Y:S01]  /*9aa0*/  IMAD.IADD R154, R154, 0x1, -R5 ;  /* 0x000000019a9a7824 */ /* 0x000fe200078e0a05 */
[----:B------:R-:W-:-:S02]  /*9ab0*/  LOP3.LUT R4, R4, 0x1ffffffe, RZ, 0xc0, !PT ;  /* 0x1ffffffe04047812 */ /* 0x000fc400078ec0ff */
[----:B------:R-:W-:Y:S02]  /*9ac0*/  SHF.R.S32.HI R155, RZ, 0x5, R155 ;  /* 0x00000005ff9b7819 */ /* 0x000fe4000001149b */
[----:B------:R-:W-:Y:S01]  /*9ad0*/  MOV R5, UR5 ;  /* 0x0000000500057c02 */ /* 0x000fe20008000f00 */
[----:B------:R-:W-:Y:S01]  /*9ae0*/  IMAD.IADD R4, R21, 0x1, -R4 ;  /* 0x0000000115047824 */ /* 0x000fe200078e0a04 */
[----:B------:R-:W4:Y:S01]  /*9af0*/  @P1 LDC R17, c[0x0][0xbf0] ;  /* 0x0002fc00ff111b82 */ /* 0x000f220000000800 */
[----:B------:R-:W-:Y:S01]  /*9b00*/  LEA R155, R155, R154, 0x4 ;  /* 0x0000009a9b9b7211 */ /* 0x000fe200078e20ff */
[----:B---3--:R-:W-:Y:S01]  /*9b10*/  USHF.R.S32.HI UR8, URZ, 0x1f, UR7 ;  /* 0x0000001f3f087899 */ /* 0x008fe20008011407 */
[----:B------:R-:W-:Y:S01]  /*9b20*/  IMAD.U32 R5, RZ, RZ, UR6 ;  /* 0x00000006ff057e24 */ /* 0x000fe2000f8e00ff */
[----:B------:R-:W-:Y:S02]  /*9b30*/  LOP3.LUT R9, R9, 0x7ffffffc, RZ, 0xc0, !PT ;  /* 0x7ffffffc09097812 */ /* 0x000fe400078ec0ff */
[----:B------:R-:W-:-:S02]  /*9b40*/  IMAD R11, R4, 0x8, R155 ;  /* 0x00000008040b7824 */ /* 0x000fc400078e029b */
[----:B------:R-:W-:Y:S01]  /*9b50*/  IMAD.U32 R4, RZ, RZ, UR4 ;  /* 0x00000004ff047e24 */ /* 0x000fe2000f8e00ff */
[----:B------:R-:W-:Y:S01]  /*9b60*/  ULDC.64 UR4, c[0x0][0xb48] ;  /* 0x0002d20000047ab9 */ /* 0x000fe20000000a00 */
[----:B0-----:R-:W-:Y:S02]  /*9b70*/  IMAD R6, R12, UR8, RZ ;  /* 0x000000080c067c24 */ /* 0x001fe4000f8e02ff */
[----:B--2---:R-:W-:Y:S02]  /*9b80*/  IMAD R15, R14, 0x40, R11 ;  /* 0x000000400e0f7824 */ /* 0x004fe400078e020b */
[----:B------:R-:W-:Y:S02]  /*9b90*/  IMAD R13, R13, UR7, R6 ;  /* 0x000000070d0d7c24 */ /* 0x000fe4000f8e0206 */
[----:B-1----:R-:W-:Y:S01]  /*9ba0*/  @P1 IMAD.HI.U32 R10, R15, R10, RZ ;  /* 0x0000000a0f0a1227 */ /* 0x002fe200078e00ff */
[----:B------:R-:W-:-:S03]  /*9bb0*/  MOV R11, R15 ;  /* 0x0000000f000b7202 */ /* 0x000fc60000000f00 */
[----:B------:R-:W-:-:S04]  /*9bc0*/  IMAD.WIDE.U32 R4, R12, UR7, R4 ;  /* 0x000000070c047c25 */ /* 0x000fc8000f8e0004 */
[----:B------:R-:W-:Y:S01]  /*9bd0*/  IMAD R3, R3, UR4, RZ ;  /* 0x0000000403037c24 */ /* 0x000fe2000f8e02ff */
[----:B----4-:R-:W-:Y:S01]  /*9be0*/  @P1 SHF.R.U32.HI R11, RZ, R17, R10 ;  /* 0x00000011ff0b1219 */ /* 0x010fe2000001160a */
[----:B------:R-:W-:Y:S02]  /*9bf0*/  IMAD.IADD R5, R5, 0x1, R13 ;  /* 0x0000000105057824 */ /* 0x000fe400078e020d */
[C---:B------:R-:W-:Y:S01]  /*9c00*/  IMAD R13, R2.reuse, UR5, R3 ;  /* 0x00000005020d7c24 */ /* 0x040fe2000f8e0203 */
[----:B------:R-:W-:Y:S01]  /*9c10*/  SHF.R.S32.HI R6, RZ, 0x1f, R11 ;  /* 0x0000001fff067819 */ /* 0x000fe2000001140b */
[----:B------:R-:W-:Y:S01]  /*9c20*/  IMAD.WIDE.U32 R2, R2, UR4, R4 ;  /* 0x0000000402027c25 */ /* 0x000fe2000f8e0004 */
[----:B------:R-:W-:-:S03]  /*9c30*/  ULDC.64 UR4, c[0x0][0xb30] ;  /* 0x0002cc0000047ab9 */ /* 0x000fc60000000a00 */
[----:B------:R-:W-:Y:S01]  /*9c40*/  IMAD.MOV R10, RZ, RZ, -R11 ;  /* 0x000000ffff0a7224 */ /* 0x000fe200078e0a0b */
[----:B------:R-:W-:Y:S01]  /*9c50*/  IADD3 R3, R3, R13, RZ ;  /* 0x0000000d03037210 */ /* 0x000fe20007ffe0ff */
[----:B------:R-:W-:Y:S02]  /*9c60*/  IMAD R6, R6, UR4, RZ ;  /* 0x0000000406067c24 */ /* 0x000fe4000f8e02ff */
[----:B------:R-:W-:Y:S02]  /*9c70*/  IMAD R5, R7, R10, R15 ;  /* 0x0000000a07057224 */ /* 0x000fe400078e020f */
[C---:B------:R-:W-:Y:S01]  /*9c80*/  IMAD R13, R11.reuse, UR5, R6 ;  /* 0x000000050b0d7c24 */ /* 0x040fe2000f8e0206 */
[----:B------:R-:W-:Y:S01]  /*9c90*/  LEA.HI R6, R0, R0, RZ, 0x1 ;  /* 0x0000000000067211 */ /* 0x000fe200078f08ff */
[----:B------:R-:W-:Y:S01]  /*9ca0*/  IMAD.WIDE.U32 R2, R11, UR4, R2 ;  /* 0x000000040b027c25 */ /* 0x000fe2000f8e0002 */
[----:B------:R-:W-:Y:S01]  /*9cb0*/  SHF.R.S32.HI R4, RZ, 0x1f, R5 ;  /* 0x0000001fff047819 */ /* 0x000fe20000011405 */
[----:B------:R-:W-:-:S02]  /*9cc0*/  ULDC.64 UR4, c[0x0][0xb28] ;  /* 0x0002ca0000047ab9 */ /* 0x000fc40000000a00 */
[----:B------:R-:W-:Y:S02]  /*9cd0*/  IMAD.IADD R3, R3, 0x1, R13 ;  /* 0x0000000103037824 */ /* 0x000fe400078e020d */
[----:B------:R-:W-:Y:S02]  /*9ce0*/  IMAD R4, R4, UR4, RZ ;  /* 0x0000000404047c24 */ /* 0x000fe4000f8e02ff */
[----:B------:R-:W-:-:S04]  /*9cf0*/  IMAD.WIDE.U32 R2, R5, UR4, R2 ;  /* 0x0000000405027c25 */ /* 0x000fc8000f8e0002 */
[----:B------:R-:W-:Y:S01]  /*9d00*/  IMAD R11, R5, UR5, R4 ;  /* 0x00000005050b7c24 */ /* 0x000fe2000f8e0204 */
[----:B------:R-:W-:Y:S02]  /*9d10*/  ULDC.64 UR4, c[0x0][0xb00] ;  /* 0x0002c00000047ab9 */ /* 0x000fe40000000a00 */
[----:B------:R-:W-:Y:S01]  /*9d20*/  LEA R4, P0, R2, UR4, 0x2 ;  /* 0x0000000402047c11 */ /* 0x000fe2000f8010ff */
[----:B------:R-:W-:Y:S01]  /*9d30*/  IMAD.IADD R5, R3, 0x1, R11 ;  /* 0x0000000103057824 */ /* 0x000fe200078e020b */
[----:B------:R-:W-:Y:S01]  /*9d40*/  ULDC UR4, c[0x0][0xa88] ;  /* 0x0002a20000047ab9 */ /* 0x000fe20000000800 */
[----:B------:R-:W-:Y:S01]  /*9d50*/  LOP3.LUT R11, R6, 0xfffffe, RZ, 0xc0, !PT ;  /* 0x00fffffe060b7812 */ /* 0x000fe200078ec0ff */
[----:B------:R-:W-:Y:S01]  /*9d60*/  IMAD R6, R7, UR4, RZ ;  /* 0x0000000407067c24 */ /* 0x000fe2000f8e02ff */
[----:B------:R-:W-:Y:S02]  /*9d70*/  LEA R7, R14, R155, 0x6 ;  /* 0x0000009b0e077211 */ /* 0x000fe400078e30ff */
[----:B------:R-:W-:Y:S01]  /*9d80*/  LEA.HI.X R5, R2, UR5, R5, 0x2, P0 ;  /* 0x0000000502057c11 */ /* 0x000fe200080f1405 */
[----:B------:R-:W-:Y:S01]  /*9d90*/  IMAD.IADD R11, R0, 0x1, -R11 ;  /* 0x00000001000b7824 */ /* 0x000fe200078e0a0b */
[----:B------:R-:W-:Y:S01]  /*9da0*/  ISETP.GE.AND P0, PT, R7, R6, PT ;  /* 0x000000060700720c */ /* 0x000fe20003f06270 */
[----:B------:R-:W-:Y:S01]  /*9db0*/  IMAD.IADD R0, R8, 0x1, -R9 ;  /* 0x0000000108007824 */ /* 0x000fe200078e0a09 */
[----:B------:R0:W1:Y:S04]  /*9dc0*/  SHFL.IDX PT, R2, R4, RZ, 0x1c1f ;  /* 0x001c1fff04027589 */ /* 0x00006800000e0000 */
[----:B------:R-:W-:Y:S01]  /*9dd0*/  LEA R0, R11, R0, 0x7 ;  /* 0x000000000b007211 */ /* 0x000fe200078e38ff */
[----:B------:R0:W2:Y:S04]  /*9de0*/  SHFL.IDX PT, R3, R5, RZ, 0x1c1f ;  /* 0x001c1fff05037589 */ /* 0x0000a800000e0000 */
[----:B------:R-:W-:-:S02]  /*9df0*/  IMAD.SHL.U32 R0, R0, 0x2, RZ ;  /* 0x0000000200007824 */ /* 0x000fc400078e00ff */
[----:B------:R-:W-:Y:S05]  /*9e00*/  @P0 BRA `(.L_x_3925) ;  /* 0x0000000c00000947 */ /* 0x000fea0003800000 */
        /* <DEDUP_REMOVED lines=13> */
[----:B------:R-:W-:Y:S01]  /*9ee0*/  VIADD R22, R0, 0x50 ;  /* 0x0000005000167836 */ /* 0x000fe20000000000 */
[----:B------:R-:W-:-:S02]  /*9ef0*/  ISETP.GE.AND P0, PT, R16, UR4, PT ;  /* 0x0000000410007c0c */ /* 0x000fc4000bf06270 */
[----:B------:R-:W-:Y:S02]  /*9f00*/  ISETP.GE.AND P1, PT, R17, UR4, PT ;  /* 0x0000000411007c0c */ /* 0x000fe4000bf26270 */
[----:B------:R-:W-:Y:S02]  /*9f10*/  @!P2 LEA.HI R8, R0, R0, RZ, 0x1 ;  /* 0x000000000008a211 */ /* 0x000fe400078f08ff */
[----:B------:R-:W-:Y:S02]  /*9f20*/  @!P3 LEA.HI R10, R9, R9, RZ, 0x1 ;  /* 0x00000009090ab211 */ /* 0x000fe400078f08ff */
[----:B------:R-:W-:Y:S02]  /*9f30*/  @!P4 LEA.HI R12, R11, R11, RZ, 0x1 ;  /* 0x0000000b0b0cc211 */ /* 0x000fe400078f08ff */
[----:B------:R-:W-:Y:S02]  /*9f40*/  @!P5 LEA.HI R14, R13, R13, RZ, 0x1 ;  /* 0x0000000d0d0ed211 */ /* 0x000fe400078f08ff */
[----:B------:R-:W-:-:S02]  /*9f50*/  @!P2 LOP3.LUT R9, R8, 0xfffffffe, RZ, 0xc0, !PT ;  /* 0xfffffffe0809a812 */ /* 0x000fc400078ec0ff */
[----:B------:R-:W-:Y:S02]  /*9f60*/  @!P3 LOP3.LUT R11, R10, 0xfffffffe, RZ, 0xc0, !PT ;  /* 0xfffffffe0a0bb812 */ /* 0x000fe400078ec0ff */
[----:B------:R-:W-:Y:S01]  /*9f70*/  @!P4 LOP3.LUT R13, R12, 0xfffffffe, RZ, 0xc0, !PT ;  /* 0xfffffffe0c0dc812 */ /* 0x000fe200078ec0ff */
[--C-:B-12---:R-:W-:Y:S01]  /*9f80*/  @!P2 IMAD.WIDE R8, R9, 0x4, R2.reuse ;  /* 0x000000040908a825 */ /* 0x106fe200078e0202 */
[----:B------:R-:W-:Y:S02]  /*9f90*/  @!P5 LOP3.LUT R15, R14, 0xfffffffe, RZ, 0xc0, !PT ;  /* 0xfffffffe0e0fd812 */ /* 0x000fe400078ec0ff */
[----:B------:R-:W-:Y:S01]  /*9fa0*/  IADD3 R20, R0, 0x40, RZ ;  /* 0x0000004000147810 */ /* 0x000fe20007ffe0ff */
        /* <DEDUP_REMOVED lines=9> */
[----:B------:R-:W-:Y:S01]  /*a040*/  ISETP.GE.AND P6, PT, R22, UR4, PT ;  /* 0x0000000416007c0c */ /* 0x000fe2000bfc6270 */
[----:B------:R4:W-:Y:S01]  /*a050*/  @!P5 ST.E.64 desc[UR36][R14.64], R36 ;  /* 0x000000240e00d985 */ /* 0x0009e2000c101b24 */
[----:B------:R-:W-:Y:S01]  /*a060*/  ISETP.GE.AND P5, PT, R21, UR4, PT ;  /* 0x0000000415007c0c */ /* 0x000fe2000bfa6270 */
[----:B-1----:R-:W-:Y:S01]  /*a070*/  VIADD R24, R0, 0x60 ;  /* 0x0000006000187836 */ /* 0x002fe20000000000 */
[----:B------:R-:W-:Y:S02]  /*a080*/  @!P0 LEA.HI R16, R16, R16, RZ, 0x1 ;  /* 0x0000001010108211 */ /* 0x000fe400078f08ff */
[----:B------:R-:W-:-:S02]  /*a090*/  @!P1 LEA.HI R17, R17, R17, RZ, 0x1 ;  /* 0x0000001111119211 */ /* 0x000fc400078f08ff */
[----:B------:R-:W-:Y:S02]  /*a0a0*/  @!P0 LOP3.LUT R9, R16, 0xfffffffe, RZ, 0xc0, !PT ;  /* 0xfffffffe10098812 */ /* 0x000fe400078ec0ff */
        /* <DEDUP_REMOVED lines=14> */
[C---:B------:R-:W-:Y:S01]  /*a190*/  VIADD R20, R0.reuse, 0x78 ;  /* 0x0000007800147836 */ /* 0x040fe20000000000 */
[----:B------:R-:W-:Y:S02]  /*a1a0*/  @!P5 LOP3.LUT R21, R21, 0xfffffffe, RZ, 0xc0, !PT ;  /* 0xfffffffe1515d812 */ /* 0x000fe400078ec0ff */
[----:B------:R-:W-:Y:S02]  /*a1b0*/  IADD3 R23, R0, 0x58, RZ ;  /* 0x0000005800177810 */ /* 0x000fe40007ffe0ff */
[----:B------:R-:W-:Y:S01]  /*a1c0*/  @!P6 LOP3.LUT R17, R22, 0xfffffffe, RZ, 0xc0, !PT ;  /* 0xfffffffe1611e812 */ /* 0x000fe200078ec0ff */
[----:B-1----:R-:W-:Y:S01]  /*a1d0*/  @!P2 IMAD.WIDE R8, R13, 0x4, R2 ;  /* 0x000000040d08a825 */ /* 0x002fe200078e0202 */
[----:B------:R-:W-:-:S02]  /*a1e0*/  ISETP.GE.AND P1, PT, R23, UR4, PT ;  /* 0x0000000417007c0c */ /* 0x000fc4000bf26270 */
[----:B------:R-:W-:Y:S01]  /*a1f0*/  ISETP.GE.AND P0, PT, R24, UR4, PT ;  /* 0x0000000418007c0c */ /* 0x000fe2000bf06270 */
[--C-:B--2---:R-:W-:Y:S01]  /*a200*/  @!P3 IMAD.WIDE R10, R19, 0x4, R2.reuse ;  /* 0x00000004130ab825 */ /* 0x104fe200078e0202 */
[----:B------:R1:W-:Y:S01]  /*a210*/  @!P2 ST.E.64 desc[UR36][R8.64], R48 ;  /* 0x000000300800a985 */ /* 0x0003e2000c101b24 */
[C---:B------:R-:W-:Y:S02]  /*a220*/  IADD3 R19, R0.reuse, 0x70, RZ ;  /* 0x0000007000137810 */ /* 0x040fe40007ffe0ff */
[--C-:B------:R-:W-:Y:S01]  /*a230*/  @!P4 IMAD.WIDE R12, R15, 0x4, R2.reuse ;  /* 0x000000040f0cc825 */ /* 0x100fe200078e0202 */
[----:B------:R2:W-:Y:S01]  /*a240*/  @!P3 ST.E.64 desc[UR36][R10.64], R52 ;  /* 0x000000340a00b985 */ /* 0x0005e2000c101b24 */
[----:B------:R-:W-:Y:S02]  /*a250*/  IADD3 R22, R0, 0x88, RZ ;  /* 0x0000008800167810 */ /* 0x000fe40007ffe0ff */
        /* <DEDUP_REMOVED lines=9> */
[----:B------:R-:W-:Y:S02]  /*a2f0*/  ISETP.GE.AND P3, PT, R22, UR4, PT ;  /* 0x0000000416007c0c */ /* 0x000fe4000bf66270 */
[----:B------:R-:W-:-:S02]  /*a300*/  ISETP.GE.AND P4, PT, R21, UR4, PT ;  /* 0x0000000415007c0c */ /* 0x000fc4000bf86270 */
[----:B------:R-:W-:Y:S02]  /*a310*/  @!P1 LEA.HI R23, R23, R23, RZ, 0x1 ;  /* 0x0000001717179211 */ /* 0x000fe400078f08ff */
[----:B------:R-:W-:Y:S02]  /*a320*/  @!P0 LEA.HI R24, R24, R24, RZ, 0x1 ;  /* 0x0000001818188211 */ /* 0x000fe400078f08ff */
[----:B-1----:R-:W-:Y:S01]  /*a330*/  @!P1 LOP3.LUT R9, R23, 0xfffffffe, RZ, 0xc0, !PT ;  /* 0xfffffffe17099812 */ /* 0x002fe200078ec0ff */
[----:B------:R-:W-:Y:S01]  /*a340*/  VIADD R23, R0, 0x90 ;  /* 0x0000009000177836 */ /* 0x000fe20000000000 */
[----:B--2---:R-:W-:Y:S01]  /*a350*/  @!P0 LOP3.LUT R11, R24, 0xfffffffe, RZ, 0xc0, !PT ;  /* 0xfffffffe180b8812 */ /* 0x004fe200078ec0ff */
        /* <DEDUP_REMOVED lines=9> */
[----:B---3--:R-:W-:Y:S01]  /*a3f0*/  @!P2 LOP3.LUT R13, R18, 0xfffffffe, RZ, 0xc0, !PT ;  /* 0xfffffffe120da812 */ /* 0x008fe200078ec0ff */
[----:B------:R2:W-:Y:S01]  /*a400*/  @!P0 ST.E.64 desc[UR36][R10.64], R72 ;  /* 0x000000480a008985 */ /* 0x0005e2000c101b24 */
[----:B------:R-:W-:Y:S02]  /*a410*/  @!P6 LOP3.LUT R19, R19, 0xfffffffe, RZ, 0xc0, !PT ;  /* 0xfffffffe1313e812 */ /* 0x000fe400078ec0ff */
[----:B----4-:R-:W-:Y:S01]  /*a420*/  @!P5 LOP3.LUT R15, R20, 0xfffffffe, RZ, 0xc0, !PT ;  /* 0xfffffffe140fd812 */ /* 0x010fe200078ec0ff */
[----:B------:R-:W-:Y:S01]  /*a430*/  VIADD R20, R0, 0xb0 ;  /* 0x000000b000147836 */ /* 0x000fe20000000000 */
[----:B------:R-:W-:-:S02]  /*a440*/  @!P4 LOP3.LUT R21, R21, 0xfffffffe, RZ, 0xc0, !PT ;  /* 0xfffffffe1515c812 */ /* 0x000fc400078ec0ff */
[----:B-----5:R-:W-:Y:S01]  /*a450*/  @!P3 LOP3.LUT R17, R22, 0xfffffffe, RZ, 0xc0, !PT ;  /* 0xfffffffe1611b812 */ /* 0x020fe200078ec0ff */
[C---:B------:R-:W-:Y:S01]  /*a460*/  VIADD R22, R0.reuse, 0xc0 ;  /* 0x000000c000167836 */ /* 0x040fe20000000000 */
[----:B------:R-:W-:Y:S01]  /*a470*/  ISETP.GE.AND P0, PT, R23, UR4, PT ;  /* 0x0000000417007c0c */ /* 0x000fe2000bf06270 */
[--C-:B-1----:R-:W-:Y:S01]  /*a480*/  @!P2 IMAD.WIDE R8, R13, 0x4, R2.reuse ;  /* 0x000000040d08a825 */ /* 0x102fe200078e0202 */
[----:B------:R-:W-:Y:S02]  /*a490*/  IADD3 R18, R0, 0xa0, RZ ;  /* 0x000000a000127810 */ /* 0x000fe40007ffe0ff */
[----:B------:R-:W-:Y:S01]  /*a4a0*/  ISETP.GE.AND P1, PT, R24, UR4, PT ;  /* 0x0000000418007c0c */ /* 0x000fe2000bf26270 */
[--C-:B--2---:R-:W-:Y:S01]  /*a4b0*/  @!P6 IMAD.WIDE R10, R19, 0x4, R2.reuse ;  /* 0x00000004130ae825 */ /* 0x104fe200078e0202 */
        /* <DEDUP_REMOVED lines=17> */
[----:B-1----:R-:W-:Y:S02]  /*a5d0*/  @!P0 LOP3.LUT R9, R23, 0xfffffffe, RZ, 0xc0, !PT ;  /* 0xfffffffe17098812 */ /* 0x002fe400078ec0ff */
[----:B------:R-:W-:Y:S02]  /*a5e0*/  @!P2 LEA.HI R18, R18, R18, RZ, 0x1 ;  /* 0x000000121212a211 */ /* 0x000fe400078f08ff */
[----:B--2---:R-:W-:Y:S01]  /*a5f0*/  @!P1 LOP3.LUT R11, R24, 0xfffffffe, RZ, 0xc0, !PT ;  /* 0xfffffffe180b9812 */ /* 0x004fe200078ec0ff */
[----:B------:R-:W-:Y:S01]  /*a600*/  @!P0 IMAD.WIDE R8, R9, 0x4, R2 ;  /* 0x0000000409088825 */ /* 0x000fe200078e0202 */
[----:B------:R-:W-:-:S02]  /*a610*/  @!P4 LEA.HI R20, R20, R20, RZ, 0x1 ;  /* 0x000000141414c211 */ /* 0x000fc400078f08ff */
        /* <DEDUP_REMOVED lines=11> */
[----:B------:R3:W-:Y:S01]  /*a6d0*/  @!P2 ST.E.64 desc[UR36][R12.64], R104 ;  /* 0x000000680c00a985 */ /* 0x0007e2000c101b24 */
[----:B------:R-:W-:Y:S01]  /*a6e0*/  @!P5 LOP3.LUT R21, R21, 0xfffffffe, RZ, 0xc0, !PT ;  /* 0xfffffffe1515d812 */ /* 0x000fe200078ec0ff */
[----:B------:R-:W-:Y:S01]  /*a6f0*/  VIADD R20, R0, 0xd8 ;  /* 0x000000d800147836 */ /* 0x000fe20000000000 */
[----:B-----5:R-:W-:-:S02]  /*a700*/  @!P6 LOP3.LUT R17, R22, 0xfffffffe, RZ, 0xc0, !PT ;  /* 0xfffffffe1611e812 */ /* 0x020fc400078ec0ff */
        /* <DEDUP_REMOVED lines=9> */
[----:B---3--:R-:W-:-:S02]  /*a7a0*/  IADD3 R12, R0, 0xe8, RZ ;  /* 0x000000e8000c7810 */ /* 0x008fc40007ffe0ff */
[----:B------:R-:W-:Y:S01]  /*a7b0*/  @!P6 IMAD.WIDE R16, R17, 0x4, R2 ;  /* 0x000000041110e825 */ /* 0x000fe200078e0202 */
[----:B------:R3:W-:Y:S01]  /*a7c0*/  @!P5 ST.E.64 desc[UR36][R14.64], R116 ;  /* 0x000000740e00d985 */ /* 0x0007e2000c101b24 */
[----:B------:R-:W-:Y:S02]  /*a7d0*/  ISETP.GE.AND P4, PT, R12, UR4, PT ;  /* 0x000000040c007c0c */ /* 0x000fe4000bf86270 */
[C---:B------:R-:W-:Y:S01]  /*a7e0*/  VIADD R21, R0.reuse, 0xe0 ;  /* 0x000000e000157836 */ /* 0x040fe20000000000 */
[----:B------:R4:W-:Y:S01]  /*a7f0*/  @!P6 ST.E.64 desc[UR36][R16.64], R120 ;  /* 0x000000781000e985 */ /* 0x0009e2000c101b24 */
[----:B------:R-:W-:Y:S01]  /*a800*/  VIADD R13, R0, 0xf0 ;  /* 0x000000f0000d7836 */ /* 0x000fe20000000000 */
[----:B------:R-:W-:Y:S01]  /*a810*/  @!P0 LEA.HI R18, R18, R18, RZ, 0x1 ;  /* 0x0000001212128211 */ /* 0x000fe200078f08ff */
[----:B-1----:R-:W-:Y:S01]  /*a820*/  VIADD R9, R0, 0xf8 ;  /* 0x000000f800097836 */ /* 0x002fe20000000000 */
[----:B------:R-:W-:Y:S02]  /*a830*/  ISETP.GE.AND P3, PT, R21, UR4, PT ;  /* 0x0000000415007c0c */ /* 0x000fe4000bf66270 */
[----:B------:R-:W-:-:S02]  /*a840*/  ISETP.GE.AND P5, PT, R13, UR4, PT ;  /* 0x000000040d007c0c */ /* 0x000fc4000bfa6270 */
[----:B------:R-:W-:Y:S02]  /*a850*/  ISETP.GE.AND P6, PT, R9, UR4, PT ;  /* 0x0000000409007c0c */ /* 0x000fe4000bfc6270 */
[----:B------:R-:W-:Y:S02]  /*a860*/  @!P1 LEA.HI R19, R19, R19, RZ, 0x1 ;  /* 0x0000001313139211 */ /* 0x000fe400078f08ff */
[----:B------:R-:W-:Y:S02]  /*a870*/  @!P2 LEA.HI R20, R20, R20, RZ, 0x1 ;  /* 0x000000141414a211 */ /* 0x000fe400078f08ff */
[----:B------:R-:W-:Y:S02]  /*a880*/  @!P4 LEA.HI R12, R12, R12, RZ, 0x1 ;  /* 0x0000000c0c0cc211 */ /* 0x000fe400078f08ff */
[----:B--2---:R-:W-:Y:S02]  /*a890*/  @!P1 LOP3.LUT R11, R19, 0xfffffffe, RZ, 0xc0, !PT ;  /* 0xfffffffe130b9812 */ /* 0x004fe400078ec0ff */
[----:B------:R-:W-:-:S02]  /*a8a0*/  @!P3 LEA.HI R21, R21, R21, RZ, 0x1 ;  /* 0x000000151515b211 */ /* 0x000fc400078f08ff */
[----:B------:R-:W-:Y:S02]  /*a8b0*/  @!P5 LEA.HI R8, R13, R13, RZ, 0x1 ;  /* 0x0000000d0d08d211 */ /* 0x000fe400078f08ff */
[----:B------:R-:W-:Y:S02]  /*a8c0*/  @!P6 LEA.HI R10, R9, R9, RZ, 0x1 ;  /* 0x00000009090ae211 */ /* 0x000fe400078f08ff */
[----:B------:R-:W-:Y:S02]  /*a8d0*/  @!P0 LOP3.LUT R9, R18, 0xfffffffe, RZ, 0xc0, !PT ;  /* 0xfffffffe12098812 */ /* 0x000fe400078ec0ff */
[----:B------:R-:W-:Y:S02]  /*a8e0*/  @!P2 LOP3.LUT R13, R20, 0xfffffffe, RZ, 0xc0, !PT ;  /* 0xfffffffe140da812 */ /* 0x000fe400078ec0ff */
[----:B---3--:R-:W-:Y:S02]  /*a8f0*/  @!P3 LOP3.LUT R15, R21, 0xfffffffe, RZ, 0xc0, !PT ;  /* 0xfffffffe150fb812 */ /* 0x008fe400078ec0ff */
[----:B----4-:R-:W-:Y:S01]  /*a900*/  @!P4 LOP3.LUT R17, R12, 0xfffffffe, RZ, 0xc0, !PT ;  /* 0xfffffffe0c11c812 */ /* 0x010fe200078ec0ff */
[----:B------:R-:W-:Y:S01]  /*a910*/  @!P2 IMAD.WIDE R12, R13, 0x4, R2 ;  /* 0x000000040d0ca825 */ /* 0x000fe200078e0202 */
[----:B------:R-:W-:-:S02]  /*a920*/  @!P5 LOP3.LUT R19, R8, 0xfffffffe, RZ, 0xc0, !PT ;  /* 0xfffffffe0813d812 */ /* 0x000fc400078ec0ff */
        /* <DEDUP_REMOVED lines=14> */
.L_x_3925:
[----:B------:R-:W-:Y:S05]  /*aa10*/  BSYNC B0 ;  /* 0x0000000000007941 */ /* 0x000fea0003800000 */
.L_x_3924:
[----:B------:R-:W-:Y:S01]  /*aa20*/  IADD3 R7, R7, 0x8, RZ ;  /* 0x0000000807077810 */ /* 0x000fe20007ffe0ff */
[----:B--23--:R2:W3:Y:S03]  /*aa30*/  SHFL.IDX PT, R3, R5, 0x1, 0x1c1f ;  /* 0x003c1f0005037f89 */ /* 0x00c4e600000e0000 */
[----:B------:R-:W-:Y:S01]  /*aa40*/  ISETP.GE.AND P0, PT, R7, R6, PT ;  /* 0x000000060700720c */ /* 0x000fe20003f06270 */
[----:B-1----:R2:W4:-:S12]  /*aa50*/  SHFL.IDX PT, R2, R4, 0x1, 0x1c1f ;  /* 0x003c1f0004027f89 */ /* 0x00251800000e0000 */
[----:B--2---:R-:W-:Y:S05]  /*aa60*/  @P0 BRA `(.L_x_3871) ;  /* 0x0000004800100947 */ /* 0x004fea0003800000 */
[C---:B0-----:R-:W-:Y:S01]  /*aa70*/  VIADD R5, R0.reuse, 0x8 ;  /* 0x0000000800057836 */ /* 0x041fe20000000000 */
        /* <DEDUP_REMOVED lines=22> */
[----:B---34-:R-:W-:Y:S01]  /*abe0*/  @!P0 IMAD.WIDE R4, R5, 0x4, R2 ;  /* 0x0000000405048825 */ /* 0x018fe200078e0202 */
[----:B------:R-:W-:-:S02]  /*abf0*/  IADD3 R16, R0, 0x48, RZ ;  /* 0x0000004800107810 */ /* 0x000fc40007ffe0ff */
[----:B------:R-:W-:Y:S01]  /*ac00*/  ISETP.GE.AND P3, PT, R15, UR4, PT ;  /* 0x000000040f007c0c */ /* 0x000fe2000bf66270 */
[--C-:B------:R-:W-:Y:S01]  /*ac10*/  @!P1 IMAD.WIDE R6, R7, 0x4, R2.reuse ;  /* 0x0000000407069825 */ /* 0x100fe200078e0202 */
[----:B------:R0:W-:Y:S01]  /*ac20*/  @!P0 ST.E.64 desc[UR36][R4.64], R26 ;  /* 0x0000001a04008985 */ /* 0x0001e2000c101b24 */
[----:B------:R-:W-:Y:S02]  /*ac30*/  ISETP.GE.AND P0, PT, R12, UR4, PT ;  /* 0x000000040c007c0c */ /* 0x000fe4000bf06270 */
[----:B------:R-:W-:Y:S01]  /*ac40*/  @!P2 IMAD.WIDE R8, R9, 0x4, R2 ;  /* 0x000000040908a825 */ /* 0x000fe200078e0202 */
[----:B------:R1:W-:Y:S01]  /*ac50*/  @!P1 ST.E.64 desc[UR36][R6.64], R30 ;  /* 0x0000001e06009985 */ /* 0x0003e2000c101b24 */
[----:B------:R-:W-:Y:S02]  /*ac60*/  ISETP.GE.AND P1, PT, R13, UR4, PT ;  /* 0x000000040d007c0c */ /* 0x000fe4000bf26270 */
[----:B------:R-:W-:Y:S01]  /*ac70*/  ISETP.GE.AND P4, PT, R16, UR4, PT ;  /* 0x0000000410007c0c */ /* 0x000fe2000bf86270 */
        /* <DEDUP_REMOVED lines=17> */
[----:B------:R-:W-:-:S02]  /*ad90*/  @!P2 LOP3.LUT R11, R14, 0xfffffffe, RZ, 0xc0, !PT ;  /* 0xfffffffe0e0ba812 */ /* 0x000fc400078ec0ff */
[----:B------:R-:W-:Y:S02]  /*ada0*/  @!P3 LOP3.LUT R15, R15, 0xfffffffe, RZ, 0xc0, !PT ;  /* 0xfffffffe0f0fb812 */ /* 0x000fe400078ec0ff */
[----:B------:R-:W-:Y:S01]  /*adb0*/  @!P4 LOP3.LUT R17, R16, 0xfffffffe, RZ, 0xc0, !PT ;  /* 0xfffffffe1011c812 */ /* 0x000fe200078ec0ff */
        /* <DEDUP_REMOVED lines=9> */
[----:B------:R1:W-:Y:S03]  /*ae50*/  @!P1 ST.E.64 desc[UR36][R6.64], R50 ;  /* 0x0000003206009985 */ /* 0x0003e6000c101b24 */
[--C-:B------:R-:W-:Y:S01]  /*ae60*/  @!P3 IMAD.WIDE R10, R15, 0x4, R2.reuse ;  /* 0x000000040f0ab825 */ /* 0x100fe200078e0202 */
[----:B------:R2:W-:Y:S01]  /*ae70*/  @!P2 ST.E.64 desc[UR36][R8.64], R54 ;  /* 0x000000360800a985 */ /* 0x0005e2000c101b24 */
[----:B------:R-:W-:Y:S02]  /*ae80*/  ISETP.GE.AND P2, PT, R16, UR4, PT ;  /* 0x0000000410007c0c */ /* 0x000fe4000bf46270 */
[----:B------:R-:W-:Y:S01]  /*ae90*/  @!P4 IMAD.WIDE R12, R17, 0x4, R2 ;  /* 0x00000004110cc825 */ /* 0x000fe200078e0202 */
[----:B------:R3:W-:Y:S01]  /*aea0*/  @!P3 ST.E.64 desc[UR36][R10.64], R58 ;  /* 0x0000003a0a00b985 */ /* 0x0007e2000c101b24 */
[----:B------:R-:W-:-:S02]  /*aeb0*/  IADD3 R17, R0, 0x78, RZ ;  /* 0x0000007800117810 */ /* 0x000fc40007ffe0ff */
[----:B------:R-:W-:Y:S01]  /*aec0*/  VIADD R15, R0, 0x68 ;  /* 0x00000068000f7836 */ /* 0x000fe20000000000 */
[----:B------:R4:W-:Y:S01]  /*aed0*/  @!P4 ST.E.64 desc[UR36][R12.64], R62 ;  /* 0x0000003e0c00c985 */ /* 0x0009e2000c101b24 */
[----:B------:R-:W-:Y:S02]  /*aee0*/  ISETP.GE.AND P4, PT, R14, UR4, PT ;  /* 0x000000040e007c0c */ /* 0x000fe4000bf86270 */
[----:B------:R-:W-:Y:S02]  /*aef0*/  ISETP.GE.AND P1, PT, R17, UR4, PT ;  /* 0x0000000411007c0c */ /* 0x000fe4000bf26270 */
[----:B------:R-:W-:Y:S02]  /*af00*/  ISETP.GE.AND P3, PT, R15, UR4, PT ;  /* 0x000000040f007c0c */ /* 0x000fe4000bf66270 */
[----:B------:R-:W-:Y:S02]  /*af10*/  @!P5 LEA.HI R18, R18, R18, RZ, 0x1 ;  /* 0x000000121212d211 */ /* 0x000fe400078f08ff */
[----:B------:R-:W-:-:S02]  /*af20*/  @!P6 LEA.HI R19, R19, R19, RZ, 0x1 ;  /* 0x000000131313e211 */ /* 0x000fc400078f08ff */
        /* <DEDUP_REMOVED lines=18> */
[C---:B------:R-:W-:Y:S01]  /*b050*/  VIADD R20, R0.reuse, 0xb8 ;  /* 0x000000b800147836 */ /* 0x040fe20000000000 */
        /* <DEDUP_REMOVED lines=39> */
[C---:B------:R-:W-:Y:S01]  /*b2d0*/  VIADD R16, R0.reuse, 0xe0 ;  /* 0x000000e000107836 */ /* 0x040fe20000000000 */
        /* <DEDUP_REMOVED lines=20> */
[----:B------:R-:W-:Y:S01]  /*b420*/  ISETP.GE.AND P1, PT, R15, UR4, PT ;  /* 0x000000040f007c0c */ /* 0x000fe2000bf26270 */
[----:B------:R-:W-:Y:S01]  /*b430*/  VIADD R0, R0, 0xf8 ;  /* 0x000000f800007836 */ /* 0x000fe20000000000 */
[----:B------:R-:W-:Y:S02]  /*b440*/  ISETP.GE.AND P4, PT, R20, UR4, PT ;  /* 0x0000000414007c0c */ /* 0x000fe4000bf86270 */
[----:B------:R-:W-:-:S02]  /*b450*/  ISETP.GE.AND P3, PT, R17, UR4, PT ;  /* 0x0000000411007c0c */ /* 0x000fc4000bf66270 */
[----:B------:R-:W-:Y:S02]  /*b460*/  @!P5 LEA.HI R18, R18, R18, RZ, 0x1 ;  /* 0x000000121212d211 */ /* 0x000fe400078f08ff */
        /* <DEDUP_REMOVED lines=14> */
[----:B---3--:R-:W-:-:S02]  /*b550*/  @!P2 LOP3.LUT R11, R16, 0xfffffffe, RZ, 0xc0, !PT ;  /* 0xfffffffe100ba812 */ /* 0x008fc400078ec0ff */
        /* <DEDUP_REMOVED lines=19> */
.L_x_3922:
[----:B------:R-:W0:Y:S02]  /*b690*/  S2R R0, SR_TID.X ;  /* 0x0000000000007919 */ /* 0x000e240000002100 */
[----:B0-----:R-:W-:-:S05]  /*b6a0*/  VIADD R2, R0, 0xffffff80 ;  /* 0xffffff8000027836 */ /* 0x001fca0000000000 */
[----:B------:R-:W-:-:S13]  /*b6b0*/  ISETP.GT.AND P0, PT, R2, 0x3f, PT ;  /* 0x0000003f0200780c */ /* 0x000fda0003f04270 */
[----:B------:R-:W-:Y:S05]  /*b6c0*/  @P0 BRA `(.L_x_3871) ;  /* 0x0000003800f80947 */ /* 0x000fea0003800000 */
[----:B------:R-:W0:Y:S01]  /*b6d0*/  S2R R3, SR_CTAID.X ;  /* 0x0000000000037919 */ /* 0x000e220000002500 */
[----:B------:R-:W2:Y:S01]  /*b6e0*/  LDC R6, c[0x0][0xbe8] ;  /* 0x0002fa00ff067b82 */ /* 0x000ea20000000800 */
[----:B------:R-:W-:Y:S01]  /*b6f0*/  ULDC UR4, c[0x0][0xa88] ;  /* 0x0002a20000047ab9 */ /* 0x000fe20000000800 */
[----:B0-----:R-:W-:Y:S01]  /*b700*/  LEA R0, R3, R0, 0x6 ;  /* 0x0000000003007211 */ /* 0x001fe200078e30ff */
[----:B--2---:R-:W-:-:S04]  /*b710*/  IMAD R3, R6, UR4, RZ ;  /* 0x0000000406037c24 */ /* 0x004fc8000f8e02ff */
        /* <DEDUP_REMOVED lines=10> */
[----:B------:R-:W2:Y:S01]  /*b7c0*/  LDC.64 R10, c[0x0][0xbd8] ;  /* 0x0002f600ff0a7b82 */ /* 0x000ea20000000a00 */
[----:B------:R-:W-:-:S04]  /*b7d0*/  UIMAD UR6, UR42, UR9, UR6 ;  /* 0x000000092a0672a4 */ /* 0x000fc8000f8e0206 */
[----:B------:R-:W-:Y:S01]  /*b7e0*/  UIADD3 UR6, UR5, UR6, URZ ;  /* 0x0000000605067290 */ /* 0x000fe2000fffe03f */
[----:B------:R-:W-:Y:S01]  /*b7f0*/  MOV R2, UR4 ;  /* 0x0000000400027c02 */ /* 0x000fe20008000f00 */
[----:B------:R-:W-:Y:S01]  /*b800*/  IMAD.U32 R3, RZ, RZ, UR5 ;  /* 0x00000005ff037e24 */ /* 0x000fe2000f8e00ff */
[----:B------:R-:W3:Y:S01]  /*b810*/  @P0 LDC R7, c[0x0][0xbec] ;  /* 0x0002fb00ff070b82 */ /* 0x000ee20000000800 */
[----:B------:R-:W-:Y:S02]  /*b820*/  ULDC.64 UR4, c[0x0][0xbe0] ;  /* 0x0002f80000047ab9 */ /* 0x000fe40000000a00 */
[----:B------:R-:W-:-:S05]  /*b830*/  IMAD.U32 R3, RZ, RZ, UR6 ;  /* 0x00000006ff037e24 */ /* 0x000fca000f8e00ff */
[----:B------:R-:W4:Y:S01]  /*b840*/  @P0 LDC R9, c[0x0][0xbf0] ;  /* 0x0002fc00ff090b82 */ /* 0x000f220000000800 */
[----:B0-----:R-:W-:-:S07]  /*b850*/  USHF.R.S32.HI UR8, URZ, 0x1f, UR7 ;  /* 0x0000001f3f087899 */ /* 0x001fce0008011407 */
[----:B------:R-:W0:Y:S01]  /*b860*/  S2UR UR10, SR_CTAID.Y ;  /* 0x00000000000a79c3 */ /* 0x000e220000002600 */
[C---:B--2---:R-:W-:Y:S02]  /*b870*/  IMAD R12, R10.reuse, UR8, RZ ;  /* 0x000000080a0c7c24 */ /* 0x044fe4000f8e02ff */
[----:B------:R-:W-:-:S04]  /*b880*/  IMAD.WIDE.U32 R2, R10, UR7, R2 ;  /* 0x000000070a027c25 */ /* 0x000fc8000f8e0002 */
[----:B------:R-:W-:Y:S01]  /*b890*/  IMAD R11, R11, UR7, R12 ;  /* 0x000000070b0b7c24 */ /* 0x000fe2000f8e020c */
[----:B------:R-:W0:Y:S01]  /*b8a0*/  LDC R8, c[0x0][0xc50] ;  /* 0x00031400ff087b82 */ /* 0x000e220000000800 */
[----:B---3--:R-:W-:Y:S01]  /*b8b0*/  @P0 IMAD.HI.U32 R4, R0, R7, RZ ;  /* 0x0000000700040227 */ /* 0x008fe200078e00ff */
[----:B------:R-:W-:-:S03]  /*b8c0*/  IADD3 R7, RZ, -UR42, RZ ;  /* 0x8000002aff077c10 */ /* 0x000fc6000fffe0ff */
[----:B------:R-:W-:Y:S01]  /*b8d0*/  IMAD.IADD R3, R11, 0x1, R3 ;  /* 0x000000010b037824 */ /* 0x000fe200078e0203 */
[----:B----4-:R-:W-:Y:S01]  /*b8e0*/  @P0 SHF.R.U32.HI R5, RZ, R9, R4 ;  /* 0x00000009ff050219 */ /* 0x010fe20000011604 */
        /* <DEDUP_REMOVED lines=15> */
[----:B------:R-:W-:-:S04]  /*b9e0*/  ULDC.64 UR4, c[0x0][0xba8] ;  /* 0x0002ea0000047ab9 */ /* 0x000fc80000000a00 */
[----:B------:R-:W-:Y:S02]  /*b9f0*/  IADD3 R3, R3, R5, RZ ;  /* 0x0000000503037210 */ /* 0x000fe40007ffe0ff */
[----:B------:R-:W-:-:S04]  /*ba00*/  LEA R4, P0, R2, UR4, 0x2 ;  /* 0x0000000402047c11 */ /* 0x000fc8000f8010ff */
[----:B------:R-:W-:Y:S01]  /*ba10*/  LEA.HI.X R5, R2, UR5, R3, 0x2, P0 ;  /* 0x0000000502057c11 */ /* 0x000fe200080f1403 */
[----:B------:R-:W-:-:S05]  /*ba20*/  IMAD.MOV.U32 R3, RZ, RZ, -0x800000 ;  /* 0xff800000ff037424 */ /* 0x000fca00078e00ff */
[----:B------:R0:W-:Y:S01]  /*ba30*/  STG.E desc[UR36][R4.64], R3 ;  /* 0x0000000304007986 */ /* 0x0001e2000c101924 */
[----:B------:R-:W-:Y:S05]  /*ba40*/  BRA `(.L_x_3871) ;  /* 0x0000003800187947 */ /* 0x000fea0003800000 */
.L_x_3869:
        /* <DEDUP_REMOVED lines=18> */
.L_x_3926:
[----:B------:R-:W-:Y:S01]  /*bb70*/  ULDC UR44, c[0x0][0xc50] ;  /* 0x00031400002c7ab9 */ /* 0x000fe20000000800 */
[----:B------:R-:W-:Y:S01]  /*bb80*/  UMOV UR39, UR6 ;  /* 0x0000000600277c82 */ /* 0x000fe20008000000 */
[----:B------:R-:W-:-:S11]  /*bb90*/  UISETP.NE.AND UP0, UPT, UR44, 0x1, UPT ;  /* 0x000000012c00788c */ /* 0x000fd6000bf05270 */
[----:B------:R-:W-:Y:S01]  /*bba0*/  @UP0 ULDC UR4, c[0x0][0xc54] ;  /* 0x0003150000040ab9 */ /* 0x000fe20000000800 */
[----:B------:R-:W-:Y:S01]  /*bbb0*/  @UP0 ULDC UR7, c[0x0][0xc58] ;  /* 0x0003160000070ab9 */ /* 0x000fe20000000800 */
[----:B------:R-:W-:-:S04]  /*bbc0*/  UIMAD.WIDE.U32 UR4, UR6, UR4, URZ ;  /* 0x00000004060472a5 */ /* 0x000fc8000f8e003f */
[----:B------:R-:W-:-:S12]  /*bbd0*/  @UP0 USHF.R.U32.HI UR39, URZ, UR7, UR5 ;  /* 0x000000073f270299 */ /* 0x000fd80008011605 */
.L_x_3927:
[----:B------:R-:W-:Y:S01]  /*bbe0*/  ISETP.GE.AND P0, PT, R17, RZ, PT ;  /* 0x000000ff1100720c */ /* 0x000fe20003f06270 */
[----:B------:R-:W-:Y:S01]  /*bbf0*/  UIADD3 UR4, -UR39, URZ, URZ ;  /* 0x0000003f27047290 */ /* 0x000fe2000fffe13f */
[----:B------:R-:W-:Y:S01]  /*bc00*/  IMAD.MOV.U32 R21, RZ, RZ, 0x1 ;  /* 0x00000001ff157424 */ /* 0x000fe200078e00ff */
[----:B------:R-:W-:Y:S01]  /*bc10*/  MOV R0, RZ ;  /* 0x000000ff00007202 */ /* 0x000fe20000000f00 */
[----:B------:R-:W-:Y:S01]  /*bc20*/  IMAD.MOV.U32 R4, RZ, RZ, 0x1 ;  /* 0x00000001ff047424 */ /* 0x000fe200078e00ff */
[----:B------:R-:W-:-:S08]  /*bc30*/  UIMAD UR44, UR44, UR4, UR6 ;  /* 0x000000042c2c72a4 */ /* 0x000fd0000f8e0206 */
[----:B------:R-:W-:Y:S05]  /*bc40*/  @!P0 BRA `(.L_x_3928) ;  /* 0x0000003000d08947 */ /* 0x000fea0003800000 */
[----:B------:R-:W0:Y:S01]  /*bc50*/  LDC.64 R2, c[0x0][0xa28] ;  /* 0x00028a00ff027b82 */ /* 0x000e220000000a00 */
[----:B------:R-:W-:Y:S01]  /*bc60*/  ULDC UR4, c[0x0][0x448] ;  /* 0x0001120000047ab9 */ /* 0x000fe20000000800 */
[----:B------:R-:W-:Y:S01]  /*bc70*/  ULDC UR7, c[0x0][0x2f0] ;  /* 0x0000bc0000077ab9 */ /* 0x000fe20000000800 */
[----:B------:R-:W-:-:S05]  /*bc80*/  IMAD.MOV.U32 R28, RZ, RZ, RZ ;  /* 0x000000ffff1c7224 */ /* 0x000fca00078e00ff */
[----:B------:R-:W1:Y:S01]  /*bc90*/  S2UR UR46, SR_CTAID.X ;  /* 0x00000000002e79c3 */ /* 0x000e620000002500 */
[----:B------:R-:W-:Y:S01]  /*bca0*/  UISETP.NE.AND UP1, UPT, UR4, 0x1, UPT ;  /* 0x000000010400788c */ /* 0x000fe2000bf25270 */
[----:B------:R-:W-:Y:S02]  /*bcb0*/  ULDC UR8, c[0x0][0x288] ;  /* 0x0000a20000087ab9 */ /* 0x000fe40000000800 */
[----:B------:R-:W-:Y:S02]  /*bcc0*/  ULDC.64 UR4, c[0x0][0x418] ;  /* 0x0001060000047ab9 */ /* 0x000fe40000000a00 */
[----:B------:R-:W-:-:S03]  /*bcd0*/  UISETP.NE.U32.AND UP0, UPT, UR4, URZ, UPT ;  /* 0x0000003f0400728c */ /* 0x000fc6000bf05070 */
[----:B------:R-:W-:Y:S01]  /*bce0*/  ULDC UR4, c[0x0][0x424] ;  /* 0x0001090000047ab9 */ /* 0x000fe20000000800 */
[----:B------:R-:W-:-:S03]  /*bcf0*/  UISETP.NE.AND.EX UP0, UPT, UR5, URZ, UPT, UP0 ;  /* 0x0000003f0500728c */ /* 0x000fc6000bf05300 */
[----:B------:R-:W-:Y:S01]  /*bd00*/  @UP1 ULDC UR5, c[0x0][0x44c] ;  /* 0x0001130000051ab9 */ /* 0x000fe20000000800 */
[----:B0-----:R-:W-:Y:S01]  /*bd10*/  ISETP.NE.U32.AND P0, PT, R2, RZ, PT ;  /* 0x000000ff0200720c */ /* 0x001fe20003f05070 */
[----:B------:R-:W-:-:S03]  /*bd20*/  USEL UR40, UR4, 0x1, UP0 ;  /* 0x0000000104287887 */ /* 0x000fc60008000000 */
[----:B------:R-:W-:Y:S01]  /*bd30*/  ISETP.NE.AND.EX P0, PT, R3, RZ, PT, P0 ;  /* 0x000000ff0300720c */ /* 0x000fe20003f05300 */
[----:B-1----:R-:W-:Y:S02]  /*bd40*/  ULEA UR6, UR46, 0x3f, 0x6 ;  /* 0x0000003f2e067891 */ /* 0x002fe4000f8e303f */
[----:B------:R-:W-:Y:S02]  /*bd50*/  UIMAD UR40, UR40, UR7, URZ ;  /* 0x00000007282872a4 */ /* 0x000fe4000f8e023f */
[----:B------:R-:W-:Y:S01]  /*bd60*/  UIMAD.WIDE.U32 UR4, UR6, UR5, URZ ;  /* 0x00000005060472a5 */ /* 0x000fe2000f8e003f */
[----:B------:R-:W-:-:S03]  /*bd70*/  @UP1 ULDC UR7, c[0x0][0x450] ;  /* 0x0001140000071ab9 */ /* 0x000fc60000000800 */
[----:B------:R-:W-:-:S04]  /*bd80*/  @UP1 USHF.R.U32.HI UR6, URZ, UR7, UR5 ;  /* 0x000000073f061299 */ /* 0x000fc80008011605 */
[----:B------:R-:W0:Y:S01]  /*bd90*/  @P0 LDC.64 R2, c[0x0][0xa28] ;  /* 0x00028a00ff020b82 */ /* 0x000e220000000a00 */
[----:B------:R-:W-:Y:S02]  /*bda0*/  UIADD3 UR5, UR40, 0x40, -UR8 ;  /* 0x0000004028057890 */ /* 0x000fe4000fffe808 */
[----:B------:R-:W-:Y:S02]  /*bdb0*/  UIADD3 UR4, UR40, 0x3f, URZ ;  /* 0x0000003f28047890 */ /* 0x000fe4000fffe03f */
[----:B------:R-:W-:Y:S02]  /*bdc0*/  UIADD3 UR6, UR5, UR6, URZ ;  /* 0x0000000605067290 */ /* 0x000fe4000fffe03f */
[----:B------:R-:W-:Y:S02]  /*bdd0*/  USHF.R.S32.HI UR5, URZ, 0x1f, UR4 ;  /* 0x0000001f3f057899 */ /* 0x000fe40008011404 */
[----:B------:R-:W-:Y:S02]  /*bde0*/  USHF.R.S32.HI UR7, URZ, 0x1f, UR6 ;  /* 0x0000001f3f077899 */ /* 0x000fe40008011406 */
[----:B------:R-:W-:-:S02]  /*bdf0*/  ULEA.HI UR5, UR5, UR4, URZ, 0x6 ;  /* 0x0000000405057291 */ /* 0x000fc4000f8f303f */
[----:B------:R-:W-:Y:S02]  /*be00*/  ULEA.HI UR7, UR7, UR6, URZ, 0x6 ;  /* 0x0000000607077291 */ /* 0x000fe4000f8f303f */
[----:B------:R-:W-:Y:S02]  /*be10*/  USHF.R.S32.HI UR41, URZ, 0x6, UR5 ;  /* 0x000000063f297899 */ /* 0x000fe40008011405 */
[----:B------:R-:W-:-:S04]  /*be20*/  USHF.R.S32.HI UR42, URZ, 0x6, UR7 ;  /* 0x000000063f2a7899 */ /* 0x000fc80008011407 */
[----:B------:R-:W-:Y:S02]  /*be30*/  UISETP.LT.AND UP0, UPT, UR41, UR42, UPT ;  /* 0x0000002a2900728c */ /* 0x000fe4000bf01270 */
[----:B------:R-:W-:Y:S01]  /*be40*/  UP2UR UR47, UPR, URZ, 0x2 ;  /* 0x000000023f2f7883 */ /* 0x000fe20008000000 */
[----:B0-----:R-:W-:Y:S01]  /*be50*/  @P0 IMAD.WIDE R2, R17, 0x4, R2 ;  /* 0x0000000411020825 */ /* 0x001fe200078e0202 */
[----:B------:R-:W-:-:S04]  /*be60*/  USEL UR11, UR41, UR42, UP0 ;  /* 0x0000002a290b7287 */ /* 0x000fc80008000000 */
[----:B------:R-:W-:Y:S01]  /*be70*/  UISETP.GE.AND UP1, UPT, UR11, 0x1, UPT ;  /* 0x000000010b00788c */ /* 0x000fe2000bf26270 */
[----:B------:R0:W5:Y:S01]  /*be80*/  @P0 LDG.E R28, desc[UR36][R2.64] ;  /* 0x00000024021c0981 */ /* 0x000162000c1e1900 */
[----:B------:R-:W-:Y:S02]  /*be90*/  USHF.R.U32.HI UR9, URZ, 0x10, UR44 ;  /* 0x000000103f097899 */ /* 0x000fe4000801162c */
[----:B------:R-:W-:Y:S02]  /*bea0*/  ULOP3.LUT UR44, UR44, 0xffff, URZ, 0xc0, !UPT ;  /* 0x0000ffff2c2c7892 */ /* 0x000fe4000f8ec03f */
[----:B------:R-:W-:Y:S01]  /*beb0*/  PLOP3.LUT P0, PT, PT, PT, UP1, 0x80, 0x0 ;  /* 0x000000000000781c */ /* 0x000fe20003f0f018 */
[----:B------:R-:W-:Y:S01]  /*bec0*/  UISETP.NE.AND UP0, UPT, UR9, URZ, UPT ;  /* 0x0000003f0900728c */ /* 0x000fe2000bf05270 */
[----:B------:R-:W-:-:S10]  /*bed0*/  UMOV UR38, URZ ;  /* 0x0000003f00267c82 */ /* 0x000fd40008000000 */
[----:B------:R-:W-:Y:S01]  /*bee0*/  @!UP0 ULDC UR9, c[0x0][0x9f0] ;  /* 0x00027c0000098ab9 */ /* 0x000fe20000000800 */
[----:B0-----:R-:W-:Y:S05]  /*bef0*/  @!P0 BRA `(.L_x_3929) ;  /* 0x0000000000788947 */ /* 0x001fea0003800000 */
[----:B------:R-:W-:Y:S01]  /*bf00*/  IABS R0, UR9 ;  /* 0x0000000900007c13 */ /* 0x000fe20008000000 */
[----:B------:R-:W-:Y:S02]  /*bf10*/  UIADD3 UR6, UR9, -0x1, UR11 ;  /* 0xffffffff09067890 */ /* 0x000fe4000fffe00b */
[----:B------:R-:W-:Y:S01]  /*bf20*/  IABS R4, UR9 ;  /* 0x0000000900047c13 */ /* 0x000fe20008000000 */
[----:B------:R-:W-:Y:S01]  /*bf30*/  UMOV UR4, URZ ;  /* 0x0000003f00047c82 */ /* 0x000fe20008000000 */
        /* <DEDUP_REMOVED lines=26> */
.L_x_3929:
[----:B------:R-:W-:Y:S02]  /*c0e0*/  UIMAD UR48, UR44, UR38, URZ ;  /* 0x000000262c3072a4 */ /* 0x000fe4000f8e023f */
[----:B------:R-:W-:Y:S02]  /*c0f0*/  IMAD.U32 R0, RZ, RZ, UR38 ;  /* 0x00000026ff007e24 */ /* 0x000fe4000f8e00ff */
[----:B------:R-:W-:Y:S02]  /*c100*/  IMAD.MOV.U32 R4, RZ, RZ, 0x1 ;  /* 0x00000001ff047424 */ /* 0x000fe400078e00ff */
[----:B------:R-:W-:-:S04]  /*c110*/  MOV R25, UR48 ;  /* 0x0000003000197c02 */ /* 0x000fc80008000f00 */
[----:B------:R-:W-:Y:S01]  /*c120*/  VIADDMNMX R25, R25, R0, UR11, PT ;  /* 0x0000000b19197e46 */ /* 0x000fe2000b800100 */
[----:B------:R-:W-:-:S03]  /*c130*/  IMAD.MOV.U32 R0, RZ, RZ, RZ ;  /* 0x000000ffff007224 */ /* 0x000fc600078e00ff */
        /* <DEDUP_REMOVED lines=12> */
[----:B------:R-:W-:Y:S01]  /*c200*/  MOV R4, UR4 ;  /* 0x0000000400047c02 */ /* 0x000fe20008000f00 */
[----:B------:R-:W-:Y:S01]  /*c210*/  IMAD.U32 R5, RZ, RZ, UR5 ;  /* 0x00000005ff057e24 */ /* 0x000fe2000f8e00ff */
[----:B------:R-:W-:Y:S01]  /*c220*/  ULDC.64 UR4, c[0x4][0x8] ;  /* 0x0100020000047ab9 */ /* 0x000fe20000000a00 */
[----:B------:R-:W0:Y:S01]  /*c230*/  LDC.64 R2, c[0x4][R2] ;  /* 0x0100000002027b82 */ /* 0x000e220000000a00 */
[----:B------:R-:W-:Y:S01]  /*c240*/  IMAD.U32 R6, RZ, RZ, UR6 ;  /* 0x00000006ff067e24 */ /* 0x000fe2000f8e00ff */
[----:B------:R-:W-:Y:S01]  /*c250*/  MOV R7, UR7 ;  /* 0x0000000700077c02 */ /* 0x000fe20008000f00 */
[----:B------:R-:W-:Y:S01]  /*c260*/  IMAD.U32 R10, RZ, RZ, UR4 ;  /* 0x00000004ff0a7e24 */ /* 0x000fe2000f8e00ff */
[----:B------:R-:W-:Y:S01]  /*c270*/  MOV R8, 0x70 ;  /* 0x0000007000087802 */ /* 0x000fe20000000f00 */
[----:B------:R-:W-:-:S02]  /*c280*/  IMAD.U32 R11, RZ, RZ, UR5 ;  /* 0x00000005ff0b7e24 */ /* 0x000fc4000f8e00ff */
[----:B------:R-:W-:Y:S02]  /*c290*/  IMAD.MOV.U32 R12, RZ, RZ, 0x1 ;  /* 0x00000001ff0c7424 */ /* 0x000fe400078e00ff */
[----:B------:R-:W-:-:S07]  /*c2a0*/  IMAD.MOV.U32 R13, RZ, RZ, RZ ;  /* 0x000000ffff0d7224 */ /* 0x000fce00078e00ff */
[----:B------:R-:W-:-:S07]  /*c2b0*/  LEPC R20, `(.L_x_3930) ;  /* 0x000000001014794e */ /* 0x000fce0000000000 */
[----:B0----5:R-:W-:Y:S05]  /*c2c0*/  CALL.ABS.NOINC R2 ;  /* 0x0000000002007343 */ /* 0x021fea0003c00000 */
.L_x_3930:
        /* <DEDUP_REMOVED lines=19> */
[----:B-1---5:R-:W-:Y:S05]  /*c400*/  CALL.ABS.NOINC R2 ;  /* 0x0000000002007343 */ /* 0x022fea0003c00000 */
.L_x_3932:
        /* <DEDUP_REMOVED lines=15> */
.L_x_3931:
        /* <DEDUP_REMOVED lines=35> */
[----:B------:R-:W-:-:S05]  /*c730*/  @!P0 IMAD R9, R24, R9, R0 ;  /* 0x0000000918098224 */ /* 0x000fca00078e0200 */
[----:B------:R-:W-:-:S04]  /*c740*/  @!P0 IADD3 R0, R3, R9, RZ ;  /* 0x0000000903008210 */ /* 0x000fc80007ffe0ff */
[----:B------:R-:W-:-:S06]  /*c750*/  @!P0 LEA.HI.X R5, R2, R5, R0, 0x2, P1 ;  /* 0x0000000502058211 */ /* 0x000fcc00008f1400 */
[----:B------:R0:W2:Y:S01]  /*c760*/  @!P0 LDG.E R5, desc[UR36][R4.64] ;  /* 0x0000002404058981 */ /* 0x0000a2000c1e1900 */
[----:B------:R-:W-:Y:S01]  /*c770*/  IMAD.MOV R0, RZ, RZ, -R7 ;  /* 0x000000ffff007224 */ /* 0x000fe200078e0a07 */
[----:B------:R-:W-:Y:S02]  /*c780*/  LOP3.LUT R16, R16, 0xffffffdf, RZ, 0xc0, !PT ;  /* 0xffffffdf10107812 */ /* 0x000fe400078ec0ff */
[----:B------:R-:W-:Y:S01]  /*c790*/  CS2R R26, SRZ ;  /* 0x00000000001a7805 */ /* 0x000fe2000001ff00 */
        /* <DEDUP_REMOVED lines=25> */
[----:B--2---:R-:W-:Y:S02]  /*c930*/  @!P0 SHF.R.S32.HI R27, RZ, 0x1f, R5 ;  /* 0x0000001fff1b8819 */ /* 0x004fe40000011405 */
[----:B------:R-:W-:Y:S02]  /*c940*/  @!P0 MOV R26, R5 ;  /* 0x00000005001a8202 */ /* 0x000fe40000000f00 */
[----:B------:R-:W-:Y:S01]  /*c950*/  ISETP.GE.AND P0, PT, R3, UR4, PT ;  /* 0x0000000403007c0c */ /* 0x000fe2000bf06270 */
[----:B------:R-:W-:Y:S01]  /*c960*/  IMAD.SHL.U32 R3, R0, 0x2, RZ ;  /* 0x0000000200037824 */ /* 0x000fe200078e00ff */
[----:B------:R-:W-:Y:S02]  /*c970*/  SEL R0, RZ, 0x1, P5 ;  /* 0x00000001ff007807 */ /* 0x000fe40002800000 */
[----:B------:R-:W-:-:S02]  /*c980*/  SEL R34, RZ, 0x40, P0 ;  /* 0x00000040ff227807 */ /* 0x000fc40000000000 */
[----:B------:R-:W-:Y:S02]  /*c990*/  ISETP.GE.AND P0, PT, R2, UR4, PT ;  /* 0x0000000402007c0c */ /* 0x000fe4000bf06270 */
        /* <DEDUP_REMOVED lines=13> */
.L_x_3975:
        /* <DEDUP_REMOVED lines=14> */
.L_x_3934:
[----:B------:R-:W-:-:S05]  /*cb50*/  IMAD.MOV.U32 R0, RZ, RZ, 0x1 ;  /* 0x00000001ff007424 */ /* 0x000fca00078e00ff */
[----:B------:R-:W-:-:S04]  /*cb60*/  SHF.L.U32 R0, R0, 0x1f, RZ ;  /* 0x0000001f00007819 */ /* 0x000fc800000006ff */
[----:B------:R-:W0:Y:S02]  /*cb70*/  SYNCS.PHASECHK.TRANS64.TRYWAIT P0, [UR45+0x28c40], R0 ;  /* 0x028c4000ff0075a7 */ /* 0x000e24000800016d */
[----:B0-----:R-:W-:Y:S05]  /*cb80*/  @!P0 BRA `(.L_x_3935) ;  /* 0x0000002800c88947 */ /* 0x001fea0003800000 */
.L_x_3976:
        /* <DEDUP_REMOVED lines=28> */
[----:B------:R-:W-:Y:S02]  /*cd50*/  LOP3.LUT R3, R3, 0x38, R30, 0x78, !PT ;  /* 0x0000003803037812 */ /* 0x000fe400078e781e */
[----:B------:R-:W-:Y:S02]  /*cd60*/  SHF.L.U32 R30, R6, 0x3, RZ ;  /* 0x00000003061e7819 */ /* 0x000fe400000006ff */
[----:B------:R-:W-:Y:S02]  /*cd70*/  ISETP.GE.AND P0, PT, R18, 0x1, PT ;  /* 0x000000011200780c */ /* 0x000fe40003f06270 */
[----:B------:R-:W-:-:S02]  /*cd80*/  LOP3.LUT R30, R3, 0x200, R30, 0xf8, !PT ;  /* 0x00000200031e7812 */ /* 0x000fc400078ef81e */
[----:B------:R-:W-:Y:S01]  /*cd90*/  @P2 LOP3.LUT R16, R16, 0x1, RZ, 0xfc, !PT ;  /* 0x0000000110102812 */ /* 0x000fe200078efcff */
[----:B------:R-:W-:Y:S08]  /*cda0*/  BRA.DIV UR5, `(.L_x_3936) ;  /* 0x0000002a05587947 */ /* 0x000ff0000b800000 */
        /* <DEDUP_REMOVED lines=12> */
[----:B------:R-:W0:Y:S02]  /*ce70*/  SHFL.IDX PT, R14, R0, 0x2, 0x181f ;  /* 0x00581f00000e7f89 */ /* 0x000e2400000e0000 */
[----:B------:R-:W-:Y:S02]  /*ce80*/  @P0 IADD3.X R3, RZ, R4, RZ, P1, !PT ;  /* 0x00000004ff030210 */ /* 0x000fe40000ffe4ff */
        /* <DEDUP_REMOVED lines=9> */
.L_x_3986:
        /* <DEDUP_REMOVED lines=15> */
.L_x_3937:
        /* <DEDUP_REMOVED lines=22> */
[----:B0-----:R-:W-:Y:S05]  /*d170*/  CALL.ABS.NOINC R2 ;  /* 0x0000000002007343 */ /* 0x001fea0003c00000 */
.L_x_3938:
[----:B------:R-:W-:Y:S01]  /*d180*/  UISETP.NE.AND UP0, UPT, UR47, URZ, UPT ;  /* 0x0000003f2f00728c */ /* 0x000fe2000bf05270 */
[----:B------:R-:W0:Y:S01]  /*d190*/  S2R R20, SR_CTAID.Z ;  /* 0x0000000000147919 */ /* 0x000e220000002700 */
[----:B------:R-:W-:Y:S01]  /*d1a0*/  MOV R0, UR46 ;  /* 0x0000002e00007c02 */ /* 0x000fe20008000f00 */
[----:B------:R-:W-:Y:S01]  /*d1b0*/  ULDC.64 UR8, c[0x0][0x2d8] ;  /* 0x0000b60000087ab9 */ /* 0x000fe20000000a00 */
[----:B------:R-:W-:Y:S02]  /*d1c0*/  R2UR UR6, R23 ;  /* 0x00000000170672ca */ /* 0x000fe400000e0000 */
[----:B------:R-:W-:Y:S01]  /*d1d0*/  PLOP3.LUT P0, PT, PT, PT, UP0, 0x80, 0x0 ;  /* 0x000000000000781c */ /* 0x000fe20003f0f008 */
[----:B------:R-:W-:-:S04]  /*d1e0*/  IMAD R9, R0, 0x40, R31 ;  /* 0x0000004000097824 */ /* 0x000fc800078e021f */
[----:B------:R-:W-:Y:S01]  /*d1f0*/  @UP0 ULDC UR4, c[0x0][0x44c] ;  /* 0x0001130000040ab9 */ /* 0x000fe20000000800 */
[----:B------:R-:W-:-:S05]  /*d200*/  IMAD.MOV.U32 R7, RZ, RZ, R9 ;  /* 0x000000ffff077224 */ /* 0x000fca00078e0009 */
[----:B------:R-:W-:Y:S02]  /*d210*/  UIMAD UR6, UR6, UR8, URZ ;  /* 0x00000008060672a4 */ /* 0x000fe4000f8e023f */
        /* <DEDUP_REMOVED lines=10> */
[----:B------:R-:W-:Y:S02]  /*d2c0*/  IMAD.U32 R4, RZ, RZ, UR4 ;  /* 0x00000004ff047e24 */ /* 0x000fe4000f8e00ff */
[----:B------:R-:W-:Y:S02]  /*d2d0*/  IMAD R6, R6, UR8, RZ ;  /* 0x0000000806067c24 */ /* 0x000fe4000f8e02ff */
[----:B------:R-:W-:Y:S01]  /*d2e0*/  MOV R3, UR6 ;  /* 0x0000000600037c02 */ /* 0x000fe20008000f00 */
[----:B------:R-:W-:Y:S01]  /*d2f0*/  IMAD.U32 R5, RZ, RZ, UR5 ;  /* 0x00000005ff057e24 */ /* 0x000fe2000f8e00ff */
[----:B------:R-:W-:Y:S01]  /*d300*/  MOV R2, R4 ;  /* 0x0000000400027202 */ /* 0x000fe20000000f00 */
[----:B------:R-:W-:Y:S01]  /*d310*/  IMAD R5, R20, UR9, R6 ;  /* 0x0000000914057c24 */ /* 0x000fe2000f8e0206 */
[----:B------:R-:W-:Y:S01]  /*d320*/  SHF.R.S32.HI R4, RZ, 0x1f, R7 ;  /* 0x0000001fff047819 */ /* 0x000fe20000011407 */
[----:B------:R-:W-:-:S02]  /*d330*/  ULDC.64 UR4, c[0x0][0x2d0] ;  /* 0x0000b40000047ab9 */ /* 0x000fc40000000a00 */
[----:B------:R-:W-:-:S04]  /*d340*/  IMAD.WIDE.U32 R2, R20, UR8, R2 ;  /* 0x0000000814027c25 */ /* 0x000fc8000f8e0002 */
[----:B------:R-:W-:Y:S02]  /*d350*/  IMAD.IADD R3, R3, 0x1, R5 ;  /* 0x0000000103037824 */ /* 0x000fe400078e0205 */
[----:B------:R-:W-:Y:S02]  /*d360*/  IMAD.MOV R5, RZ, RZ, -R7 ;  /* 0x000000ffff057224 */ /* 0x000fe400078e0a07 */
[----:B------:R-:W-:Y:S02]  /*d370*/  IMAD R4, R4, UR4, RZ ;  /* 0x0000000404047c24 */ /* 0x000fe4000f8e02ff */
[----:B-1----:R-:W-:Y:S02]  /*d380*/  IMAD R5, R0, R5, R9 ;  /* 0x0000000500057224 */ /* 0x002fe400078e0209 */
[C---:B------:R-:W-:Y:S02]  /*d390*/  IMAD R9, R7.reuse, UR5, R4 ;  /* 0x0000000507097c24 */ /* 0x040fe4000f8e0204 */
[----:B------:R-:W-:Y:S01]  /*d3a0*/  IMAD.WIDE.U32 R2, R7, UR4, R2 ;  /* 0x0000000407027c25 */ /* 0x000fe2000f8e0002 */
[----:B------:R-:W-:Y:S01]  /*d3b0*/  SHF.R.S32.HI R4, RZ, 0x1f, R5 ;  /* 0x0000001fff047819 */ /* 0x000fe20000011405 */
[----:B------:R-:W-:-:S03]  /*d3c0*/  ULDC.64 UR4, c[0x0][0x2c8] ;  /* 0x0000b20000047ab9 */ /* 0x000fc60000000a00 */
[----:B------:R-:W-:Y:S01]  /*d3d0*/  IADD3 R3, R3, R9, RZ ;  /* 0x0000000903037210 */ /* 0x000fe20007ffe0ff */
[----:B------:R-:W-:-:S04]  /*d3e0*/  IMAD R4, R4, UR4, RZ ;  /* 0x0000000404047c24 */ /* 0x000fc8000f8e02ff */
[C---:B------:R-:W-:Y:S02]  /*d3f0*/  IMAD R7, R5.reuse, UR5, R4 ;  /* 0x0000000505077c24 */ /* 0x040fe4000f8e0204 */
[----:B------:R-:W-:Y:S01]  /*d400*/  IMAD.WIDE.U32 R2, R5, UR4, R2 ;  /* 0x0000000405027c25 */ /* 0x000fe2000f8e0002 */
[----:B------:R-:W-:-:S03]  /*d410*/  ULDC.64 UR4, c[0x0][0x280] ;  /* 0x0000a00000047ab9 */ /* 0x000fc60000000a00 */
[----:B------:R-:W-:Y:S01]  /*d420*/  IMAD.IADD R5, R3, 0x1, R7 ;  /* 0x0000000103057824 */ /* 0x000fe200078e0207 */
[----:B------:R-:W-:Y:S01]  /*d430*/  LEA R4, P0, R2, UR4, 0x1 ;  /* 0x0000000402047c11 */ /* 0x000fe2000f8008ff */
[----:B------:R-:W-:Y:S02]  /*d440*/  ULDC UR4, c[0x0][0x2b8] ;  /* 0x0000ae0000047ab9 */ /* 0x000fe40000000800 */
[----:B------:R-:W-:Y:S02]  /*d450*/  ISETP.GE.AND P1, PT, R22, UR4, PT ;  /* 0x0000000416007c0c */ /* 0x000fe4000bf26270 */
[----:B------:R-:W-:Y:S01]  /*d460*/  LEA.HI.X R5, R2, UR5, R5, 0x1, P0 ;  /* 0x0000000502057c11 */ /* 0x000fe200080f0c05 */
[----:B------:R-:W-:-:S03]  /*d470*/  UMOV UR5, 0xffffffff ;  /* 0xffffffff00057882 */ /* 0x000fc60000000000 */
[----:B------:R-:W-:Y:S07]  /*d480*/  BRA.DIV UR5, `(.L_x_3939) ;  /* 0x0000002605c07947 */ /* 0x000fee000b800000 */
[----:B------:R-:W0:Y:S01]  /*d490*/  SHFL.IDX PT, R14, R4, RZ, 0x181f ;  /* 0x00181fff040e7589 */ /* 0x000e2200000e0000 */
[----:B------:R-:W-:Y:S01]  /*d4a0*/  IMAD.U32 R6, RZ, RZ, UR46 ;  /* 0x0000002eff067e24 */ /* 0x000fe2000f8e00ff */
[----:B------:R-:W-:Y:S02]  /*d4b0*/  ULDC UR4, c[0x0][0x288] ;  /* 0x0000a20000047ab9 */ /* 0x000fe40000000800 */
[----:B------:R-:W1:Y:S01]  /*d4c0*/  SHFL.IDX PT, R2, R5, RZ, 0x181f ;  /* 0x00181fff05027589 */ /* 0x000e6200000e0000 */
[----:B------:R-:W-:Y:S01]  /*d4d0*/  IMAD R0, R0, UR4, RZ ;  /* 0x0000000400007c24 */ /* 0x000fe2000f8e02ff */
[----:B------:R-:W-:Y:S02]  /*d4e0*/  LEA R7, R6, R35, 0x6 ;  /* 0x0000002306077211 */ /* 0x000fe400078e30ff */
[----:B------:R-:W-:Y:S02]  /*d4f0*/  SHFL.IDX PT, R6, R5, 0x1, 0x181f ;  /* 0x00381f0005067f89 */ /* 0x000fe400000e0000 */
[----:B------:R-:W-:-:S02]  /*d500*/  ISETP.GE.AND P0, PT, R7, R0, PT ;  /* 0x000000000700720c */ /* 0x000fc40003f06270 */
[----:B------:R-:W-:-:S11]  /*d510*/  IADD3 R11, R7, 0x10, RZ ;  /* 0x00000010070b7810 */ /* 0x000fd60007ffe0ff */
        /* <DEDUP_REMOVED lines=17> */
[----:B------:R0:W2:Y:S02]  /*d630*/  SHFL.IDX PT, R14, R4, 0x3, 0x181f ;  /* 0x00781f00040e7f89 */ /* 0x0000a400000e0000 */
[----:B-1----:R-:W-:Y:S02]  /*d640*/  @!P0 IADD3.X R3, RZ, R6, RZ, P2, !PT ;  /* 0x00000006ff038210 */ /* 0x002fe400017fe4ff */
[----:B------:R0:W1:Y:S04]  /*d650*/  SHFL.IDX PT, R6, R5, 0x3, 0x181f ;  /* 0x00781f0005067f89 */ /* 0x00006800000e0000 */
[----:B------:R0:W-:Y:S03]  /*d660*/  @!P0 LDGSTS.E.BYPASS.LTC128B.128 [R9+0x21400], desc[UR36][R2.64], !P1 ;  /* 0x2140000002098fae */ /* 0x0001e6000c901d64 */
.L_x_3995:
        /* <DEDUP_REMOVED lines=18> */
.L_x_3996:
[----:B------:R-:W-:-:S13]  /*d790*/  ISETP.NE.AND P0, PT, R33, 0x3, PT ;  /* 0x000000032100780c */ /* 0x000fda0003f05270 */
[----:B------:R-:W-:Y:S05]  /*d7a0*/  @!P0 BRA `(.L_x_3941) ;  /* 0x0000000000048947 */ /* 0x000fea0003800000 */
[----:B------:R-:W-:Y:S01]  /*d7b0*/  BPT.TRAP 0x1 ;  /* 0x000000040000795c */ /* 0x000fe20000300000 */
.L_x_3941:
[----:B------:R-:W1:Y:S02]  /*d7c0*/  SYNCS.PHASECHK.TRANS64.TRYWAIT P0, [UR45+0x28c60], R0 ;  /* 0x028c6000ff0075a7 */ /* 0x000e64000800016d */
[----:B-1----:R-:W-:Y:S05]  /*d7d0*/  @!P0 BRA `(.L_x_3942) ;  /* 0x0000002800308947 */ /* 0x002fea0003800000 */
.L_x_3997:
        /* <DEDUP_REMOVED lines=41> */
[----:B-1----:R-:W-:Y:S02]  /*da70*/  IADD3.X R3, RZ, R3, RZ, P0, !PT ;  /* 0x00000003ff037210 */ /* 0x002fe400007fe4ff */
        /* <DEDUP_REMOVED lines=45> */
[----:B------:R-:W-:Y:S02]  /*dd50*/  ISETP.LT.OR P6, PT, R18, 0x21, P6 ;  /* 0x000000211200780c */ /* 0x000fe400037c1670 */
[----:B--2---:R-:W-:-:S11]  /*dd60*/  MOV R4, RZ ;  /* 0x000000ff00047202 */ /* 0x004fd60000000f00 */
        /* <DEDUP_REMOVED lines=16> */
.L_x_4007:
        /* <DEDUP_REMOVED lines=30> */
.L_x_3944:
        /* <DEDUP_REMOVED lines=8> */
[----:B------:R-:W-:Y:S01]  /*e0d0*/  LOP3.LUT R0, RZ, UR41, RZ, 0x33, !PT ;  /* 0x00000029ff007c12 */ /* 0x000fe2000f8e33ff */
[----:B------:R-:W-:Y:S01]  /*e0e0*/  ULOP3.LUT UR5, URZ, UR42, URZ, 0x33, !UPT ;  /* 0x0000002a3f057292 */ /* 0x000fe2000f8e333f */
[----:B------:R-:W-:Y:S01]  /*e0f0*/  IADD3 R35, R36, R28, R35 ;  /* 0x0000001c24237210 */ /* 0x000fe20007ffe023 */
[----:B------:R-:W-:Y:S01]  /*e100*/  UIMAD UR4, UR4, UR38, URZ ;  /* 0x00000026040472a4 */ /* 0x000fe2000f8e023f */
[----:B------:R-:W-:Y:S01]  /*e110*/  LOP3.LUT R28, R34, 0x40, RZ, 0xc0, !PT ;  /* 0x00000040221c7812 */ /* 0x000fe200078ec0ff */
[----:B------:R-:W-:Y:S01]  /*e120*/  IMAD.MOV.U32 R21, RZ, RZ, 0x1 ;  /* 0x00000001ff157424 */ /* 0x000fe200078e00ff */
[----:B------:R-:W-:Y:S01]  /*e130*/  LOP3.LUT R25, R17, 0x80, RZ, 0xc0, !PT ;  /* 0x0000008011197812 */ /* 0x000fe200078ec0ff */
[----:B------:R-:W-:Y:S01]  /*e140*/  VIADD R2, R35, 0xffffff40 ;  /* 0xffffff4023027836 */ /* 0x000fe20000000000 */
[----:B------:R-:W-:Y:S02]  /*e150*/  SHF.R.U32.HI R28, RZ, 0x2, R28 ;  /* 0x00000002ff1c7819 */ /* 0x000fe4000001161c */
[----:B------:R-:W-:-:S02]  /*e160*/  LOP3.LUT R3, RZ, UR4, RZ, 0x33, !PT ;  /* 0x00000004ff037c12 */ /* 0x000fc4000f8e33ff */
[----:B------:R-:W-:Y:S02]  /*e170*/  SHF.R.U32.HI R25, RZ, 0x3, R25 ;  /* 0x00000003ff197819 */ /* 0x000fe40000011619 */
[----:B------:R-:W-:Y:S02]  /*e180*/  VIMNMX3 R3, R0, UR5, R3, !PT ;  /* 0x0000000500037c0f */ /* 0x000fe4000f800103 */
[----:B------:R-:W-:Y:S02]  /*e190*/  MOV R0, 0x1 ;  /* 0x0000000100007802 */ /* 0x000fe40000000f00 */
[C---:B------:R-:W-:Y:S01]  /*e1a0*/  IADD3 R22, -R3.reuse, -0x2, RZ ;  /* 0xfffffffe03167810 */ /* 0x040fe20007ffe1ff */
[----:B------:R-:W-:-:S07]  /*e1b0*/  IMAD R9, R3, -0x40, R2 ;  /* 0xffffffc003097824 */ /* 0x000fce00078e0202 */
.L_x_3960:
[----:B------:R-:W-:Y:S01]  /*e1c0*/  ISETP.NE.AND P1, PT, R37, 0x1, PT ;  /* 0x000000012500780c */ /* 0x000fe20003f25270 */
[----:B------:R-:W-:Y:S01]  /*e1d0*/  BSSY B1, `(.L_x_3946) ;  /* 0x0000014000017945 */ /* 0x000fe20003800000 */
[----:B------:R-:W-:Y:S01]  /*e1e0*/  ISETP.GT.U32.AND P0, PT, R31, 0x3f, PT ;  /* 0x0000003f1f00780c */ /* 0x000fe20003f04070 */
[----:B------:R-:W-:Y:S01]  /*e1f0*/  IMAD.MOV.U32 R7, RZ, RZ, R9 ;  /* 0x000000ffff077224 */ /* 0x000fe200078e0009 */
[----:B------:R-:W-:-:S09]  /*e200*/  MOV R6, RZ ;  /* 0x000000ff00067202 */ /* 0x000fd20000000f00 */
        /* <DEDUP_REMOVED lines=16> */
.L_x_3947:
[----:B------:R-:W-:Y:S05]  /*e310*/  BSYNC B1 ;  /* 0x0000000000017941 */ /* 0x000fea0003800000 */
.L_x_3946:
[----:B------:R-:W-:-:S13]  /*e320*/  ISETP.NE.AND P0, PT, R33, 0x3, PT ;  /* 0x000000032100780c */ /* 0x000fda0003f05270 */
[----:B------:R-:W-:Y:S05]  /*e330*/  @!P0 BRA `(.L_x_3948) ;  /* 0x0000000000048947 */ /* 0x000fea0003800000 */
[----:B------:R-:W-:Y:S01]  /*e340*/  BPT.TRAP 0x1 ;  /* 0x000000040000795c */ /* 0x000fe20000300000 */
.L_x_3948:
[----:B------:R-:W-:Y:S01]  /*e350*/  LEA R10, R0, UR45, 0x3 ;  /* 0x0000002d000a7c11 */ /* 0x000fe2000f8e18ff */
[----:B------:R-:W-:Y:S01]  /*e360*/  BSSY B1, `(.L_x_3949) ;  /* 0x0000004000017945 */ /* 0x000fe20003800000 */
[----:B------:R-:W-:-:S04]  /*e370*/  SHF.L.U32 R20, R21, 0x1f, RZ ;  /* 0x0000001f15147819 */ /* 0x000fc800000006ff */
[----:B------:R-:W1:Y:S02]  /*e380*/  SYNCS.PHASECHK.TRANS64.TRYWAIT P0, [R10+URZ+0x28c40], R20 ;  /* 0x028c40140a0075a7 */ /* 0x000e64000800017f */
[----:B-1----:R-:W-:Y:S05]  /*e390*/  @!P0 BRA `(.L_x_3950) ;  /* 0x0000002400688947 */ /* 0x002fea0003800000 */
.L_x_4008:
[----:B------:R-:W-:Y:S05]  /*e3a0*/  BSYNC B1 ;  /* 0x0000000000017941 */ /* 0x000fea0003800000 */
.L_x_3949:
        /* <DEDUP_REMOVED lines=12> */
[----:B------:R-:W-:-:S04]  /*e470*/  ULDC.64 UR4, c[0x0][0x310] ;  /* 0x0000c40000047ab9 */ /* 0x000fc80000000a00 */
[----:B------:R-:W-:Y:S01]  /*e480*/  IADD3 R3, R3, R5, RZ ;  /* 0x0000000503037210 */ /* 0x000fe20007ffe0ff */
[----:B------:R-:W-:-:S04]  /*e490*/  IMAD R5, R18, UR4, RZ ;  /* 0x0000000412057c24 */ /* 0x000fc8000f8e02ff */
[C---:B------:R-:W-:Y:S02]  /*e4a0*/  IMAD R5, R6.reuse, UR5, R5 ;  /* 0x0000000506057c24 */ /* 0x040fe4000f8e0205 */
[----:B------:R-:W-:Y:S01]  /*e4b0*/  IMAD.WIDE.U32 R2, R6, UR4, R2 ;  /* 0x0000000406027c25 */ /* 0x000fe2000f8e0002 */
        /* <DEDUP_REMOVED lines=22> */
[----:B------:R-:W0:Y:S01]  /*e620*/  SHFL.IDX PT, R14, R26, 0x2, 0x181f ;  /* 0x00581f001a0e7f89 */ /* 0x000e2200000e0000 */
[----:B--2---:R-:W-:-:S03]  /*e630*/  IADD3.X R5, RZ, R3, RZ, P0, !PT ;  /* 0x00000003ff057210 */ /* 0x004fc600007fe4ff */
[----:B------:R-:W2:Y:S04]  /*e640*/  SHFL.IDX PT, R3, R29, 0x2, 0x181f ;  /* 0x00581f001d037f89 */ /* 0x000ea800000e0000 */
[----:B------:R3:W-:Y:S01]  /*e650*/  LDGSTS.E.BYPASS.LTC128B.128 [R27+0x22c00], desc[UR36][R4.64], !P1 ;  /* 0x22c00000041b7fae */ /* 0x0007e2000c901d64 */
[----:B0-----:R-:W-:-:S03]  /*e660*/  IADD3 R2, P0, R14, R8, RZ ;  /* 0x000000080e027210 */ /* 0x001fc60007f1e0ff */
[----:B------:R3:W0:Y:S02]  /*e670*/  SHFL.IDX PT, R14, R26, 0x3, 0x181f ;  /* 0x00781f001a0e7f89 */ /* 0x00062400000e0000 */
[----:B--2---:R-:W-:-:S05]  /*e680*/  IMAD.X R3, RZ, RZ, R3, P0 ;  /* 0x000000ffff037224 */ /* 0x004fca00000e0603 */
[----:B------:R3:W-:Y:S03]  /*e690*/  LDGSTS.E.BYPASS.LTC128B.128 [R27+0x23400], desc[UR36][R2.64], !P1 ;  /* 0x23400000021b7fae */ /* 0x0007e6000c901d64 */
.L_x_4018:
        /* <DEDUP_REMOVED lines=8> */
.L_x_3952:
        /* <DEDUP_REMOVED lines=10> */
.L_x_3953:
[----:B------:R2:W-:Y:S01]  /*e7c0*/  SYNCS.ARRIVE.TRANS64.A1T0 RZ, [R10+URZ+0x28c30], RZ ;  /* 0x028c30ff0aff79a7 */ /* 0x0005e2000810003f */
[----:B------:R-:W-:Y:S05]  /*e7d0*/  @!P2 BRA `(.L_x_3954) ;  /* 0x000000000004a947 */ /* 0x000fea0003800000 */
[----:B------:R-:W-:Y:S01]  /*e7e0*/  BPT.TRAP 0x1 ;  /* 0x000000040000795c */ /* 0x000fe20000300000 */
.L_x_3954:
[----:B------:R-:W3:Y:S01]  /*e7f0*/  SYNCS.PHASECHK.TRANS64.TRYWAIT P0, [R10+URZ+0x28c60], R20 ;  /* 0x028c60140a0075a7 */ /* 0x000ee2000800017f */
[----:B------:R-:W-:Y:S04]  /*e800*/  BSSY B1, `(.L_x_3955) ;  /* 0x0000002000017945 */ /* 0x000fe80003800000 */
[----:B---3--:R-:W-:Y:S05]  /*e810*/  @!P0 BRA `(.L_x_3956) ;  /* 0x0000002400688947 */ /* 0x008fea0003800000 */
.L_x_4019:
[----:B------:R-:W-:Y:S05]  /*e820*/  BSYNC B1 ;  /* 0x0000000000017941 */ /* 0x000fea0003800000 */
.L_x_3955:
        /* <DEDUP_REMOVED lines=10> */
[----:B------:R-:W-:Y:S01]  /*e8d0*/  IMAD R7, R18, UR6, RZ ;  /* 0x0000000612077c24 */ /* 0x000fe2000f8e02ff */
[----:B------:R-:W-:-:S03]  /*e8e0*/  IADD3 R3, R3, R5, RZ ;  /* 0x0000000503037210 */ /* 0x000fc60007ffe0ff */
        /* <DEDUP_REMOVED lines=65> */
.L_x_4029:
        /* <DEDUP_REMOVED lines=20> */
.L_x_3958:
        /* <DEDUP_REMOVED lines=10> */
.L_x_3959:
[----:B------:R-:W-:Y:S01]  /*eee0*/  IADD3 R0, R0, 0x1, RZ ;  /* 0x0000000100007810 */ /* 0x000fe20007ffe0ff */
[----:B------:R-:W-:Y:S01]  /*eef0*/  VIADD R22, R22, 0xffffffff ;  /* 0xffffffff16167836 */ /* 0x000fe20000000000 */
[----:B------:R1:W-:Y:S01]  /*ef00*/  SYNCS.ARRIVE.TRANS64.A1T0 RZ, [R10+URZ+0x28c50], RZ ;  /* 0x028c50ff0aff79a7 */ /* 0x0003e2000810003f */
[----:B------:R-:W-:Y:S01]  /*ef10*/  VIADD R9, R9, 0xffffffc0 ;  /* 0xffffffc009097836 */ /* 0x000fe20000000000 */
[----:B------:R-:W-:-:S04]  /*ef20*/  ISETP.NE.AND P0, PT, R0, 0x2, PT ;  /* 0x000000020000780c */ /* 0x000fc80003f05270 */
[----:B------:R-:W-:Y:S02]  /*ef30*/  SEL R0, R0, RZ, P0 ;  /* 0x000000ff00007207 */ /* 0x000fe40000000000 */
[----:B0-----:R-:W-:Y:S02]  /*ef40*/  SEL R2, RZ, 0x1, P0 ;  /* 0x00000001ff027807 */ /* 0x001fe40000000000 */
[----:B------:R-:W-:Y:S02]  /*ef50*/  ISETP.GT.AND P0, PT, R22, UR48, PT ;  /* 0x0000003016007c0c */ /* 0x000fe4000bf04270 */
[----:B------:R-:W-:-:S11]  /*ef60*/  LOP3.LUT R21, R21, R2, RZ, 0x3c, !PT ;  /* 0x0000000215157212 */ /* 0x000fd600078e3cff */
[----:B-1----:R-:W-:Y:S05]  /*ef70*/  @P0 BRA `(.L_x_3960) ;  /* 0xfffffff000900947 */ /* 0x002fea000383ffff */
.L_x_3945:
[----:B------:R-:W-:Y:S05]  /*ef80*/  BSYNC B0 ;  /* 0x0000000000007941 */ /* 0x000fea0003800000 */
.L_x_3928:
[----:B------:R-:W0:Y:S01]  /*ef90*/  S2R R3, SR_CgaCtaId ;  /* 0x0000000000037919 */ /* 0x000e220000008800 */
[----:B------:R-:W-:Y:S01]  /*efa0*/  MOV R2, 0x400 ;  /* 0x0000040000027802 */ /* 0x000fe20000000f00 */
[----:B------:R-:W-:Y:S01]  /*efb0*/  BSSY B0, `(.L_x_3961) ;  /* 0x0000005000007945 */ /* 0x000fe20003800000 */
[----:B------:R-:W-:Y:S02]  /*efc0*/  SHF.L.U32 R4, R4, 0x1f, RZ ;  /* 0x0000001f04047819 */ /* 0x000fe400000006ff */
[----:B0-----:R-:W-:-:S04]  /*efd0*/  LEA R5, R3, R2, 0x18 ;  /* 0x0000000203057211 */ /* 0x001fc800078ec0ff */
[----:B------:R-:W0:Y:S02]  /*efe0*/  SYNCS.PHASECHK.TRANS64.TRYWAIT P0, [R5+URZ+0x28c20], R4 ;  /* 0x028c2004050075a7 */ /* 0x000e24000800017f */
[----:B0-----:R-:W-:Y:S05]  /*eff0*/  @!P0 BRA `(.L_x_3962) ;  /* 0x0000002400488947 */ /* 0x001fea0003800000 */
.L_x_4030:
[----:B------:R-:W-:Y:S05]  /*f000*/  BSYNC B0 ;  /* 0x0000000000007941 */ /* 0x000fea0003800000 */
.L_x_3961:
[----:B------:R-:W-:-:S03]  /*f010*/  UMOV UR4, 0xffffffff ;  /* 0xffffffff00047882 */ /* 0x000fc60000000000 */
[----:B------:R-:W-:Y:S05]  /*f020*/  BRA.DIV UR4, `(.L_x_3963) ;  /* 0x0000002604507947 */ /* 0x000fea000b800000 */
[----:B------:R-:W1:Y:S02]  /*f030*/  S2R R2, SR_TID.X ;  /* 0x0000000000027919 */ /* 0x000e640000002100 */
[----:B-1----:R-:W-:-:S04]  /*f040*/  SHF.R.U32.HI R2, RZ, 0x5, R2 ;  /* 0x00000005ff027819 */ /* 0x002fc80000011602 */
[----:B------:R-:W-:-:S05]  /*f050*/  LOP3.LUT R2, R2, 0x3, RZ, 0xc0, !PT ;  /* 0x0000000302027812 */ /* 0x000fca00078ec0ff */
[----:B------:R1:W3:Y:S02]  /*f060*/  SHFL.IDX PT, R14, R2, RZ, 0x1f ;  /* 0x00001fff020e7589 */ /* 0x0002e400000e0000 */
.L_x_4033:
[----:B---3--:R-:W-:-:S13]  /*f070*/  ISETP.NE.AND P0, PT, R14, RZ, PT ;  /* 0x000000ff0e00720c */ /* 0x008fda0003f05270 */
[----:B------:R-:W-:Y:S05]  /*f080*/  @P0 BRA `(.L_x_3871) ;  /* 0x0000000000880947 */ /* 0x000fea0003800000 */
[----:B------:R-:W-:-:S03]  /*f090*/  UMOV UR4, 0xffffffff ;  /* 0xffffffff00047882 */ /* 0x000fc60000000000 */
[----:B------:R-:W-:Y:S05]  /*f0a0*/  BRA.DIV UR4, `(.L_x_3964) ;  /* 0x0000002604647947 */ /* 0x000fea000b800000 */
[----:B------:R-:W-:-:S13]  /*f0b0*/  ELECT P6, URZ, PT ;  /* 0x00000000003f782f */ /* 0x000fda00038c0000 */
.L_x_4036:
[----:B------:R-:W-:Y:S05]  /*f0c0*/  @!P6 BRA `(.L_x_3871) ;  /* 0x000000000078e947 */ /* 0x000fea0003800000 */
[----:B------:R-:W-:-:S06]  /*f0d0*/  ULOP3.LUT UR4, UR43, 0x2, URZ, 0xfc, !UPT ;  /* 0x000000022b047892 */ /* 0x000fcc000f8efc3f */
[----:B-1----:R-:W-:-:S04]  /*f0e0*/  MOV R2, UR4 ;  /* 0x0000000400027c02 */ /* 0x002fc80008000f00 */
[----:B------:R-:W-:-:S13]  /*f0f0*/  ISETP.NE.AND P0, PT, R2, 0x3, PT ;  /* 0x000000030200780c */ /* 0x000fda0003f05270 */
[----:B------:R-:W-:Y:S05]  /*f100*/  @!P0 BRA `(.L_x_3965) ;  /* 0x0000000000048947 */ /* 0x000fea0003800000 */
[----:B------:R-:W-:Y:S01]  /*f110*/  BPT.TRAP 0x1 ;  /* 0x000000040000795c */ /* 0x000fe20000300000 */
.L_x_3965:
[C---:B0-----:R-:W-:Y:S01]  /*f120*/  IMAD R4, R0.reuse, 0x8, R5 ;  /* 0x0000000800047824 */ /* 0x041fe200078e0205 */
[----:B------:R-:W-:Y:S01]  /*f130*/  SHF.L.U32 R3, R21, 0x1f, RZ ;  /* 0x0000001f15037819 */ /* 0x000fe200000006ff */
[----:B------:R-:W-:-:S03]  /*f140*/  VIADD R0, R0, 0x1 ;  /* 0x0000000100007836 */ /* 0x000fc60000000000 */
[----:B------:R-:W0:Y:S02]  /*f150*/  SYNCS.PHASECHK.TRANS64.TRYWAIT P1, [R4+URZ+0x28c40], R3 ;  /* 0x028c4003040075a7 */ /* 0x000e24000802017f */
[----:B------:R-:W-:-:S04]  /*f160*/  ISETP.NE.AND P2, PT, R0, 0x2, PT ;  /* 0x000000020000780c */ /* 0x000fc80003f45270 */
[----:B------:R-:W-:Y:S01]  /*f170*/  SEL R2, RZ, 0x1, P2 ;  /* 0x00000001ff027807 */ /* 0x000fe20001000000 */
[----:B0-----:R-:W-:Y:S08]  /*f180*/  @!P1 BRA `(.L_x_3966) ;  /* 0x00000024004c9947 */ /* 0x001ff00003800000 */
.L_x_4037:
[----:B------:R-:W-:Y:S02]  /*f190*/  SEL R0, R0, RZ, P2 ;  /* 0x000000ff00007207 */ /* 0x000fe40001000000 */
[----:B------:R-:W-:Y:S01]  /*f1a0*/  LOP3.LUT R2, R21, R2, RZ, 0x3c, !PT ;  /* 0x0000000215027212 */ /* 0x000fe200078e3cff */
[----:B------:R-:W-:Y:S06]  /*f1b0*/  @!P0 BRA `(.L_x_3967) ;  /* 0x0000000000048947 */ /* 0x000fec0003800000 */
[----:B------:R-:W-:Y:S01]  /*f1c0*/  BPT.TRAP 0x1 ;  /* 0x000000040000795c */ /* 0x000fe20000300000 */
.L_x_3967:
[----:B------:R-:W-:Y:S02]  /*f1d0*/  LEA R5, R0, R5, 0x3 ;  /* 0x0000000500057211 */ /* 0x000fe400078e18ff */
[----:B------:R-:W-:-:S04]  /*f1e0*/  SHF.L.U32 R0, R2, 0x1f, RZ ;  /* 0x0000001f02007819 */ /* 0x000fc800000006ff */
[----:B------:R-:W1:Y:S02]  /*f1f0*/  SYNCS.PHASECHK.TRANS64.TRYWAIT P1, [R5+URZ+0x28c40], R0 ;  /* 0x028c4000050075a7 */ /* 0x000e64000802017f */
[----:B-1----:R-:W-:Y:S05]  /*f200*/  @!P1 BRA `(.L_x_3968) ;  /* 0x0000002400409947 */ /* 0x002fea0003800000 */
.L_x_4038:
[----:B------:R-:W-:Y:S05]  /*f210*/  @!P0 BRA `(.L_x_3969) ;  /* 0x0000000000048947 */ /* 0x000fea0003800000 */
[----:B------:R-:W-:Y:S01]  /*f220*/  BPT.TRAP 0x1 ;  /* 0x000000040000795c */ /* 0x000fe20000300000 */
.L_x_3969:
[----:B------:R-:W3:Y:S02]  /*f230*/  SYNCS.PHASECHK.TRANS64.TRYWAIT P1, [R4+URZ+0x28c60], R3 ;  /* 0x028c6003040075a7 */ /* 0x000ee4000802017f */
[----:B---3--:R-:W-:Y:S05]  /*f240*/  @!P1 BRA `(.L_x_3970) ;  /* 0x0000002400449947 */ /* 0x008fea0003800000 */
.L_x_4039:
[----:B------:R-:W-:Y:S05]  /*f250*/  @!P0 BRA `(.L_x_3971) ;  /* 0x0000000000048947 */ /* 0x000fea0003800000 */
[----:B------:R-:W-:Y:S01]  /*f260*/  BPT.TRAP 0x1 ;  /* 0x000000040000795c */ /* 0x000fe20000300000 */
.L_x_3971:
[----:B----4-:R4:W0:Y:S02]  /*f270*/  SYNCS.PHASECHK.TRANS64.TRYWAIT P0, [R5+URZ+0x28c60], R0 ;  /* 0x028c6000050075a7 */ /* 0x010824000800017f */
[----:B0-----:R-:W-:Y:S05]  /*f280*/  @!P0 NANOSLEEP.SYNCS 0x989680 ;  /* 0x009896800000895d */ /* 0x001fea0003900000 */
[----:B------:R-:W0:Y:S02]  /*f290*/  @!P0 SYNCS.PHASECHK.TRANS64 P0, [R5+URZ+0x28c60], R0 ;  /* 0x028c6000050085a7 */ /* 0x000e24000800007f */
[----:B0-----:R-:W-:Y:S05]  /*f2a0*/  @!P0 BRA `(.L_x_3971) ;  /* 0xfffffffc00f08947 */ /* 0x001fea000383ffff */
.L_x_3871:
[----:B-1----:R-:W-:Y:S05]  /*f2b0*/  BSYNC B6 ;  /* 0x0000000000067941 */ /* 0x002fea0003800000 */
.L_x_3868:
[----:B------:R-:W-:Y:S05]  /*f2c0*/  EXIT ;  /* 0x000000000000794d */ /* 0x000fea0003800000 */
.L_x_3876:
[----:B0-----:R-:W-:-:S04]  /*f2d0*/  IMAD.U32 R5, RZ, RZ, UR5 ;  /* 0x00000005ff057e24 */ /* 0x001fc8000f8e00ff */
[----:B------:R0:W1:Y:S03]  /*f2e0*/  SYNCS.PHASECHK.TRANS64.TRYWAIT P1, [R5+URZ+0x28c50], R2 ;  /* 0x028c5002050075a7 */ /* 0x000066000802017f */
[----:B-1----:R-:W-:Y:S05]  /*f2f0*/  @!P1 NANOSLEEP.SYNCS 0x989680 ;  /* 0x009896800000995d */ /* 0x002fea0003900000 */
[----:B------:R-:W1:Y:S02]  /*f300*/  @!P1 SYNCS.PHASECHK.TRANS64 P1, [R5+URZ+0x28c50], R2 ;  /* 0x028c5002050095a7 */ /* 0x000e64000802007f */
[----:B-1----:R-:W-:Y:S05]  /*f310*/  @!P1 BRA `(.L_x_3876) ;  /* 0xfffffffc00ec9947 */ /* 0x002fea000383ffff */
[----:B------:R-:W-:Y:S05]  /*f320*/  BRA `(.L_x_3972) ;  /* 0xffffff2000607947 */ /* 0x000fea000383ffff */
.L_x_3882:
[----:B-1----:R-:W-:-:S04]  /*f330*/  IMAD.U32 R5, RZ, RZ, UR7 ;  /* 0x00000007ff057e24 */ /* 0x002fc8000f8e00ff */
[----:B------:R1:W2:Y:S03]  /*f340*/  SYNCS.PHASECHK.TRANS64.TRYWAIT P1, [R5+URZ+0x28c50], R2 ;  /* 0x028c5002050075a7 */ /* 0x0002a6000802017f */
[----:B--2---:R-:W-:Y:S05]  /*f350*/  @!P1 NANOSLEEP.SYNCS 0x989680 ;  /* 0x009896800000995d */ /* 0x004fea0003900000 */
[----:B------:R-:W2:Y:S02]  /*f360*/  @!P1 SYNCS.PHASECHK.TRANS64 P1, [R5+URZ+0x28c50], R2 ;  /* 0x028c5002050095a7 */ /* 0x000ea4000802007f */
[----:B--2---:R-:W-:Y:S05]  /*f370*/  @!P1 BRA `(.L_x_3882) ;  /* 0xfffffffc00ec9947 */ /* 0x004fea000383ffff */
[----:B------:R-:W-:Y:S05]  /*f380*/  BRA `(.L_x_3881) ;  /* 0xffffff2c00647947 */ /* 0x000fea000383ffff */
.L_x_3887:
[----:B0-----:R-:W-:-:S04]  /*f390*/  MOV R0, UR39 ;  /* 0x0000002700007c02 */ /* 0x001fc80008000f00 */
[----:B------:R0:W1:Y:S03]  /*f3a0*/  SYNCS.PHASECHK.TRANS64.TRYWAIT P0, [R0+URZ+0x28c00], R13 ;  /* 0x028c000d000075a7 */ /* 0x000066000800017f */
[----:B-1----:R-:W-:Y:S05]  /*f3b0*/  @!P0 NANOSLEEP.SYNCS 0x989680 ;  /* 0x009896800000895d */ /* 0x002fea0003900000 */
[----:B------:R-:W1:Y:S02]  /*f3c0*/  @!P0 SYNCS.PHASECHK.TRANS64 P0, [R0+URZ+0x28c00], R13 ;  /* 0x028c000d000085a7 */ /* 0x000e64000800007f */
[----:B-1----:R-:W-:Y:S05]  /*f3d0*/  @!P0 BRA `(.L_x_3887) ;  /* 0xfffffffc00ec8947 */ /* 0x002fea000383ffff */
[----:B------:R-:W-:Y:S05]  /*f3e0*/  BRA `(.L_x_3973) ;  /* 0xffffff4000bc7947 */ /* 0x000fea000383ffff */
.L_x_3891:
[----:B-1----:R-:W-:-:S04]  /*f3f0*/  IMAD.U32 R4, RZ, RZ, UR39 ;  /* 0x00000027ff047e24 */ /* 0x002fc8000f8e00ff */
[----:B------:R1:W2:Y:S03]  /*f400*/  SYNCS.PHASECHK.TRANS64.TRYWAIT P1, [R4+URZ+0x28c30], R13 ;  /* 0x028c300d040075a7 */ /* 0x0002a6000802017f */
[----:B--2---:R-:W-:Y:S05]  /*f410*/  @!P1 NANOSLEEP.SYNCS 0x989680 ;  /* 0x009896800000995d */ /* 0x004fea0003900000 */
[----:B------:R-:W2:Y:S02]  /*f420*/  @!P1 SYNCS.PHASECHK.TRANS64 P1, [R4+URZ+0x28c30], R13 ;  /* 0x028c300d040095a7 */ /* 0x000ea4000802007f */
[----:B--2---:R-:W-:Y:S05]  /*f430*/  @!P1 BRA `(.L_x_3891) ;  /* 0xfffffffc00ec9947 */ /* 0x004fea000383ffff */
[----:B------:R-:W-:Y:S05]  /*f440*/  BRA `(.L_x_3890) ;  /* 0xffffff4000fc7947 */ /* 0x000fea000383ffff */
.L_x_3896:
[----:B--2---:R-:W-:-:S04]  /*f450*/  IMAD.U32 R14, RZ, RZ, UR39 ;  /* 0x00000027ff0e7e24 */ /* 0x004fc8000f8e00ff */
[----:B------:R2:W4:Y:S03]  /*f460*/  SYNCS.PHASECHK.TRANS64.TRYWAIT P1, [R14+URZ+0x28c50], R13 ;  /* 0x028c500d0e0075a7 */ /* 0x000526000802017f */
[----:B----4-:R-:W-:Y:S05]  /*f470*/  @!P1 NANOSLEEP.SYNCS 0x989680 ;  /* 0x009896800000995d */ /* 0x010fea0003900000 */
[----:B------:R-:W4:Y:S02]  /*f480*/  @!P1 SYNCS.PHASECHK.TRANS64 P1, [R14+URZ+0x28c50], R13 ;  /* 0x028c500d0e0095a7 */ /* 0x000f24000802007f */
[----:B----4-:R-:W-:Y:S05]  /*f490*/  @!P1 BRA `(.L_x_3896) ;  /* 0xfffffffc00ec9947 */ /* 0x010fea000383ffff */
[----:B------:R-:W-:Y:S05]  /*f4a0*/  BRA `(.L_x_3895) ;  /* 0xffffff5800207947 */ /* 0x000fea000383ffff */
.L_x_3902:
[----:B-1----:R-:W-:-:S04]  /*f4b0*/  MOV R4, UR27 ;  /* 0x0000001b00047c02 */ /* 0x002fc80008000f00 */
[----:B------:R1:W2:Y:S03]  /*f4c0*/  SYNCS.PHASECHK.TRANS64.TRYWAIT P1, [R4+URZ+0x28c30], R13 ;  /* 0x028c300d040075a7 */ /* 0x0002a6000802017f */
[----:B--2---:R-:W-:Y:S05]  /*f4d0*/  @!P1 NANOSLEEP.SYNCS 0x989680 ;  /* 0x009896800000995d */ /* 0x004fea0003900000 */
[----:B------:R-:W2:Y:S02]  /*f4e0*/  @!P1 SYNCS.PHASECHK.TRANS64 P1, [R4+URZ+0x28c30], R13 ;  /* 0x028c300d040095a7 */ /* 0x000ea4000802007f */
[----:B--2---:R-:W-:Y:S05]  /*f4f0*/  @!P1 BRA `(.L_x_3902) ;  /* 0xfffffffc00ec9947 */ /* 0x004fea000383ffff */
[----:B------:R-:W-:Y:S05]  /*f500*/  BRA `(.L_x_3901) ;  /* 0xffffff5c00547947 */ /* 0x000fea000383ffff */
.L_x_3907:
[----:B--2---:R-:W-:-:S04]  /*f510*/  IMAD.U32 R14, RZ, RZ, UR27 ;  /* 0x0000001bff0e7e24 */ /* 0x004fc8000f8e00ff */
[----:B------:R2:W3:Y:S03]  /*f520*/  SYNCS.PHASECHK.TRANS64.TRYWAIT P1, [R14+URZ+0x28c50], R13 ;  /* 0x028c500d0e0075a7 */ /* 0x0004e6000802017f */
[----:B---3--:R-:W-:Y:S05]  /*f530*/  @!P1 NANOSLEEP.SYNCS 0x989680 ;  /* 0x009896800000995d */ /* 0x008fea0003900000 */
[----:B------:R-:W3:Y:S02]  /*f540*/  @!P1 SYNCS.PHASECHK.TRANS64 P1, [R14+URZ+0x28c50], R13 ;  /* 0x028c500d0e0095a7 */ /* 0x000ee4000802007f */
[----:B---3--:R-:W-:Y:S05]  /*f550*/  @!P1 BRA `(.L_x_3907) ;  /* 0xfffffffc00ec9947 */ /* 0x008fea000383ffff */
[----:B------:R-:W-:Y:S05]  /*f560*/  BRA `(.L_x_3906) ;  /* 0xffffff7400cc7947 */ /* 0x000fea000383ffff */
.L_x_3914:
[----:B-1----:R-:W-:-:S04]  /*f570*/  IMAD.U32 R4, RZ, RZ, UR26 ;  /* 0x0000001aff047e24 */ /* 0x002fc8000f8e00ff */
[----:B------:R1:W2:Y:S03]  /*f580*/  SYNCS.PHASECHK.TRANS64.TRYWAIT P1, [R4+URZ+0x28c30], R11 ;  /* 0x028c300b040075a7 */ /* 0x0002a6000802017f */
[----:B--2---:R-:W-:Y:S05]  /*f590*/  @!P1 NANOSLEEP.SYNCS 0x989680 ;  /* 0x009896800000995d */ /* 0x004fea0003900000 */
[----:B------:R-:W2:Y:S02]  /*f5a0*/  @!P1 SYNCS.PHASECHK.TRANS64 P1, [R4+URZ+0x28c30], R11 ;  /* 0x028c300b040095a7 */ /* 0x000ea4000802007f */
[----:B--2---:R-:W-:Y:S05]  /*f5b0*/  @!P1 BRA `(.L_x_3914) ;  /* 0xfffffffc00ec9947 */ /* 0x004fea000383ffff */
[----:B------:R-:W-:Y:S05]  /*f5c0*/  BRA `(.L_x_3913) ;  /* 0xffffff7800c07947 */ /* 0x000fea000383ffff */
.L_x_3919:
[----:B-1----:R-:W-:-:S04]  /*f5d0*/  MOV R12, UR26 ;  /* 0x0000001a000c7c02 */ /* 0x002fc80008000f00 */
[----:B------:R1:W3:Y:S03]  /*f5e0*/  SYNCS.PHASECHK.TRANS64.TRYWAIT P1, [R12+URZ+0x28c50], R11 ;  /* 0x028c500b0c0075a7 */ /* 0x0002e6000802017f */
[----:B---3--:R-:W-:Y:S05]  /*f5f0*/  @!P1 NANOSLEEP.SYNCS 0x989680 ;  /* 0x009896800000995d */ /* 0x008fea0003900000 */
[----:B------:R-:W3:Y:S02]  /*f600*/  @!P1 SYNCS.PHASECHK.TRANS64 P1, [R12+URZ+0x28c50], R11 ;  /* 0x028c500b0c0095a7 */ /* 0x000ee4000802007f */
[----:B---3--:R-:W-:Y:S05]  /*f610*/  @!P1 BRA `(.L_x_3919) ;  /* 0xfffffffc00ec9947 */ /* 0x008fea000383ffff */
[----:B------:R-:W-:Y:S05]  /*f620*/  BRA `(.L_x_3918) ;  /* 0xffffff8c00dc7947 */ /* 0x000fea000383ffff */
.L_x_3933:
[----:B------:R-:W-:Y:S01]  /*f630*/  IMAD.MOV.U32 R13, RZ, RZ, R23 ;  /* 0x000000ffff0d7224 */ /* 0x000fe200078e0017 */
[----:B------:R-:W-:Y:S01]  /*f640*/  MOV R11, 0x1f ;  /* 0x0000001f000b7802 */ /* 0x000fe20000000f00 */
[----:B------:R-:W-:Y:S02]  /*f650*/  IMAD.MOV.U32 R12, RZ, RZ, RZ ;  /* 0x000000ffff0c7224 */ /* 0x000fe400078e00ff */
[----:B------:R-:W-:-:S07]  /*f660*/  IMAD.MOV.U32 R15, RZ, RZ, -0x1 ;  /* 0xffffffffff0f7424 */ /* 0x000fce00078e00ff */
[----:B------:R-:W-:Y:S05]  /*f670*/  WARPSYNC.COLLECTIVE R15, `(.L_x_3974) ;  /* 0x000000000f087348 */ /* 0x000fea0003c00000 */
[----:B------:R0:W1:Y:S02]  /*f680*/  SHFL.IDX P6, R14, R13, R12, R11 ;  /* 0x0000000c0d0e7389 */ /* 0x00006400000c000b */
[----:B01----:R-:W-:Y:S01]  /*f690*/  ENDCOLLECTIVE ;  /* 0x000000000000791b */ /* 0x003fe20003800000 */
.L_x_3974:
[----:B------:R-:W-:Y:S05]  /*f6a0*/  BRA `(.L_x_3975) ;  /* 0xffffffd000f07947 */ /* 0x000fea000383ffff */
.L_x_3935:
[----:B0-----:R-:W-:-:S04]  /*f6b0*/  IMAD.U32 R3, RZ, RZ, UR45 ;  /* 0x0000002dff037e24 */ /* 0x001fc8000f8e00ff */
[----:B------:R0:W1:Y:S03]  /*f6c0*/  SYNCS.PHASECHK.TRANS64.TRYWAIT P0, [R3+URZ+0x28c40], R0 ;  /* 0x028c4000030075a7 */ /* 0x000066000800017f */
[----:B-1----:R-:W-:Y:S05]  /*f6d0*/  @!P0 NANOSLEEP.SYNCS 0x989680 ;  /* 0x009896800000895d */ /* 0x002fea0003900000 */
[----:B------:R-:W1:Y:S02]  /*f6e0*/  @!P0 SYNCS.PHASECHK.TRANS64 P0, [R3+URZ+0x28c40], R0 ;  /* 0x028c4000030085a7 */ /* 0x000e64000800007f */
[----:B-1----:R-:W-:Y:S05]  /*f6f0*/  @!P0 BRA `(.L_x_3935) ;  /* 0xfffffffc00ec8947 */ /* 0x002fea000383ffff */
[----:B------:R-:W-:Y:S05]  /*f700*/  BRA `(.L_x_3976) ;  /* 0xffffffd400207947 */ /* 0x000fea000383ffff */
.L_x_3936:
        /* <DEDUP_REMOVED lines=8> */
.L_x_3978:
[----:B------:R-:W-:Y:S05]  /*f790*/  BSYNC B0 ;  /* 0x0000000000007941 */ /* 0x000fea0003800000 */
.L_x_3977:
        /* <DEDUP_REMOVED lines=9> */
.L_x_3979:
[----:B------:R-:W-:Y:S01]  /*f830*/  IMAD.MOV.U32 R13, RZ, RZ, R5 ;  /* 0x000000ffff0d7224 */ /* 0x000fe200078e0005 */
[----:B------:R-:W-:Y:S02]  /*f840*/  MOV R12, 0x1 ;  /* 0x00000001000c7802 */ /* 0x000fe40000000f00 */
[----:B------:R-:W-:-:S04]  /*f850*/  @P0 LEA R14, P1, R22, R14, 0x1 ;  /* 0x0000000e160e0211 */ /* 0x000fc800078208ff */
[----:B------:R-:W-:Y:S01]  /*f860*/  @P0 IADD3.X R3, RZ, R2, RZ, P1, !PT ;  /* 0x00000002ff030210 */ /* 0x000fe20000ffe4ff */
[----:B------:R-:W-:-:S08]  /*f870*/  @P0 IMAD.MOV.U32 R2, RZ, RZ, R14 ;  /* 0x000000ffff020224 */ /* 0x000fd000078e000e */
[----:B------:R-:W-:Y:S05]  /*f880*/  WARPSYNC.COLLECTIVE R15, `(.L_x_3980) ;  /* 0x000000000f087348 */ /* 0x000fea0003c00000 */
[----:B------:R0:W1:Y:S02]  /*f890*/  SHFL.IDX P6, R14, R13, R12, R11 ;  /* 0x0000000c0d0e7389 */ /* 0x00006400000c000b */
[----:B01----:R-:W-:Y:S01]  /*f8a0*/  ENDCOLLECTIVE ;  /* 0x000000000000791b */ /* 0x003fe20003800000 */
.L_x_3980:
        /* <DEDUP_REMOVED lines=11> */
.L_x_3981:
[----:B------:R-:W-:Y:S02]  /*f960*/  IMAD.MOV.U32 R13, RZ, RZ, R5 ;  /* 0x000000ffff0d7224 */ /* 0x000fe400078e0005 */
[----:B------:R-:W-:Y:S01]  /*f970*/  IMAD.MOV.U32 R12, RZ, RZ, 0x2 ;  /* 0x00000002ff0c7424 */ /* 0x000fe200078e00ff */
[----:B------:R-:W-:-:S13]  /*f980*/  @P0 LEA R2, P1, R22, R14, 0x1 ;  /* 0x0000000e16020211 */ /* 0x000fda00078208ff */
[----:B------:R-:W-:Y:S05]  /*f990*/  WARPSYNC.COLLECTIVE R15, `(.L_x_3982) ;  /* 0x000000000f087348 */ /* 0x000fea0003c00000 */
[----:B------:R0:W1:Y:S02]  /*f9a0*/  SHFL.IDX P6, R14, R13, R12, R11 ;  /* 0x0000000c0d0e7389 */ /* 0x00006400000c000b */
[----:B01----:R-:W-:Y:S01]  /*f9b0*/  ENDCOLLECTIVE ;  /* 0x000000000000791b */ /* 0x003fe20003800000 */
.L_x_3982:
[----:B------:R-:W-:-:S05]  /*f9c0*/  @P0 IADD3.X R3, RZ, R4, RZ, P1, !PT ;  /* 0x00000004ff030210 */ /* 0x000fca0000ffe4ff */
        /* <DEDUP_REMOVED lines=11> */
.L_x_3983:
[----:B------:R-:W-:Y:S01]  /*fa80*/  MOV R13, R5 ;  /* 0x00000005000d7202 */ /* 0x000fe20000000f00 */
[----:B------:R-:W-:Y:S01]  /*fa90*/  IMAD.MOV.U32 R12, RZ, RZ, 0x3 ;  /* 0x00000003ff0c7424 */ /* 0x000fe200078e00ff */
[----:B------:R-:W-:-:S13]  /*faa0*/  @P0 LEA R2, P1, R22, R14, 0x1 ;  /* 0x0000000e16020211 */ /* 0x000fda00078208ff */
[----:B------:R-:W-:Y:S05]  /*fab0*/  WARPSYNC.COLLECTIVE R15, `(.L_x_3984) ;  /* 0x000000000f087348 */ /* 0x000fea0003c00000 */
[----:B------:R0:W1:Y:S02]  /*fac0*/  SHFL.IDX P6, R14, R13, R12, R11 ;  /* 0x0000000c0d0e7389 */ /* 0x00006400000c000b */
[----:B01----:R-:W-:Y:S01]  /*fad0*/  ENDCOLLECTIVE ;  /* 0x000000000000791b */ /* 0x003fe20003800000 */
.L_x_3984:
[----:B------:R-:W-:-:S05]  /*fae0*/  @P0 IMAD.X R3, RZ, RZ, R4, P1 ;  /* 0x000000ffff030224 */ /* 0x000fca00008e0604 */
[----:B------:R-:W-:Y:S01]  /*faf0*/  @!PT LDS RZ, [RZ] ;  /* 0x00000000fffff984 */ /* 0x000fe20000000800 */
[----:B------:R-:W-:Y:S01]  /*fb00*/  @!PT LDS RZ, [RZ] ;  /* 0x00000000fffff984 */ /* 0x000fe20000000800 */
[----:B------:R-:W-:Y:S01]  /*fb10*/  @!PT LDS RZ, [RZ] ;  /* 0x00000000fffff984 */ /* 0x000fe20000000800 */
[----:B------:R0:W-:Y:S01]  /*fb20*/  @P0 LDGSTS.E.BYPASS.LTC128B.128 [R7+0x23400], desc[UR36][R2.64], !P2 ;  /* 0x2340000002070fae */ /* 0x0001e2000d101d64 */
[----:B------:R-:W-:Y:S01]  /*fb30*/  MOV R13, R0 ;  /* 0x00000000000d7202 */ /* 0x000fe20000000f00 */
[----:B------:R-:W-:-:S07]  /*fb40*/  IMAD.MOV.U32 R4, RZ, RZ, R14 ;  /* 0x000000ffff047224 */ /* 0x000fce00078e000e */
[----:B0-----:R-:W-:Y:S05]  /*fb50*/  WARPSYNC.COLLECTIVE R15, `(.L_x_3985) ;  /* 0x000000000f087348 */ /* 0x001fea0003c00000 */
[----:B------:R1:W2:Y:S02]  /*fb60*/  SHFL.IDX P6, R14, R13, R12, R11 ;  /* 0x0000000c0d0e7389 */ /* 0x0002a400000c000b */
[----:B012---:R-:W-:Y:S01]  /*fb70*/  ENDCOLLECTIVE ;  /* 0x000000000000791b */ /* 0x007fe20003800000 */
.L_x_3985:
[----:B------:R-:W-:Y:S05]  /*fb80*/  BRA `(.L_x_3986) ;  /* 0xffffffd000e47947 */ /* 0x000fea000383ffff */
.L_x_3939:
[----:B------:R-:W-:Y:S01]  /*fb90*/  IMAD.MOV.U32 R13, RZ, RZ, R5 ;  /* 0x000000ffff0d7224 */ /* 0x000fe200078e0005 */
[----:B------:R-:W-:Y:S01]  /*fba0*/  MOV R11, 0x181f ;  /* 0x0000181f000b7802 */ /* 0x000fe20000000f00 */
[----:B------:R-:W-:Y:S02]  /*fbb0*/  IMAD.MOV.U32 R12, RZ, RZ, RZ ;  /* 0x000000ffff0c7224 */ /* 0x000fe400078e00ff */
[----:B------:R-:W-:Y:S02]  /*fbc0*/  IMAD.MOV.U32 R15, RZ, RZ, -0x1 ;  /* 0xffffffffff0f7424 */ /* 0x000fe400078e00ff */
[----:B------:R-:W-:-:S07]  /*fbd0*/  IMAD.U32 R6, RZ, RZ, UR46 ;  /* 0x0000002eff067e24 */ /* 0x000fce000f8e00ff */
[----:B------:R-:W-:Y:S05]  /*fbe0*/  WARPSYNC.COLLECTIVE R15, `(.L_x_3987) ;  /* 0x000000000f087348 */ /* 0x000fea0003c00000 */
[----:B------:R0:W1:Y:S02]  /*fbf0*/  SHFL.IDX P6, R14, R13, R12, R11 ;  /* 0x0000000c0d0e7389 */ /* 0x00006400000c000b */
[----:B01----:R-:W-:Y:S01]  /*fc00*/  ENDCOLLECTIVE ;  /* 0x000000000000791b */ /* 0x003fe20003800000 */
.L_x_3987:
[----:B------:R-:W-:Y:S01]  /*fc10*/  IMAD R7, R6, 0x40, R35 ;  /* 0x0000004006077824 */ /* 0x000fe200078e0223 */
[----:B------:R-:W-:Y:S01]  /*fc20*/  MOV R13, R4 ;  /* 0x00000004000d7202 */ /* 0x000fe20000000f00 */
[----:B------:R-:W-:-:S07]  /*fc30*/  IMAD.MOV.U32 R2, RZ, RZ, R14 ;  /* 0x000000ffff027224 */ /* 0x000fce00078e000e */
[----:B------:R-:W-:Y:S05]  /*fc40*/  WARPSYNC.COLLECTIVE R15, `(.L_x_3988) ;  /* 0x000000000f087348 */ /* 0x000fea0003c00000 */
[----:B------:R0:W1:Y:S02]  /*fc50*/  SHFL.IDX P6, R14, R13, R12, R11 ;  /* 0x0000000c0d0e7389 */ /* 0x00006400000c000b */
[----:B01----:R-:W-:Y:S01]  /*fc60*/  ENDCOLLECTIVE ;  /* 0x000000000000791b */ /* 0x003fe20003800000 */
.L_x_3988:
[----:B------:R-:W-:Y:S02]  /*fc70*/  ULDC UR4, c[0x0][0x288] ;  /* 0x0000a20000047ab9 */ /* 0x000fe40000000800 */
[----:B------:R-:W-:-:S05]  /*fc80*/  IMAD R0, R0, UR4, RZ ;  /* 0x0000000400007c24 */ /* 0x000fca000f8e02ff */
[C---:B------:R-:W-:Y:S01]  /*fc90*/  ISETP.GE.AND P0, PT, R7.reuse, R0, PT ;  /* 0x000000000700720c */ /* 0x040fe20003f06270 */
[----:B------:R-:W-:Y:S01]  /*fca0*/  VIADD R11, R7, 0x10 ;  /* 0x00000010070b7836 */ /* 0x000fe20000000000 */
[----:B------:R-:W-:Y:S01]  /*fcb0*/  MOV R13, R5 ;  /* 0x00000005000d7202 */ /* 0x000fe20000000f00 */
[----:B------:R-:W-:-:S10]  /*fcc0*/  IMAD.MOV.U32 R12, RZ, RZ, 0x1 ;  /* 0x00000001ff0c7424 */ /* 0x000fd400078e00ff */
[----:B------:R-:W-:Y:S02]  /*fcd0*/  @!P0 LEA R9, R30, UR45, 0x1 ;  /* 0x0000002d1e098c11 */ /* 0x000fe4000f8e08ff */
[----:B------:R-:W-:-:S04]  /*fce0*/  @!P0 LEA R14, P2, R22, R14, 0x1 ;  /* 0x0000000e160e8211 */ /* 0x000fc800078408ff */
[----:B------:R-:W-:Y:S01]  /*fcf0*/  @!P0 IADD3.X R3, RZ, R2, RZ, P2, !PT ;  /* 0x00000002ff038210 */ /* 0x000fe200017fe4ff */
        /* <DEDUP_REMOVED lines=10> */
.L_x_3989:
[----:B------:R-:W-:Y:S02]  /*fda0*/  IADD3 R9, R7, 0x20, RZ ;  /* 0x0000002007097810 */ /* 0x000fe40007ffe0ff */
[----:B------:R-:W-:Y:S01]  /*fdb0*/  @!P0 LEA R21, R30, UR45, 0x1 ;  /* 0x0000002d1e158c11 */ /* 0x000fe2000f8e08ff */
[----:B------:R-:W-:Y:S01]  /*fdc0*/  IMAD.MOV.U32 R13, RZ, RZ, R4 ;  /* 0x000000ffff0d7224 */ /* 0x000fe200078e0004 */
[----:B------:R-:W-:-:S07]  /*fdd0*/  MOV R6, R14 ;  /* 0x0000000e00067202 */ /* 0x000fce0000000f00 */
[----:B------:R-:W-:Y:S05]  /*fde0*/  WARPSYNC.COLLECTIVE R15, `(.L_x_3990) ;  /* 0x000000000f087348 */ /* 0x000fea0003c00000 */
[----:B------:R0:W1:Y:S02]  /*fdf0*/  SHFL.IDX P6, R14, R13, R12, R11 ;  /* 0x0000000c0d0e7389 */ /* 0x00006400000c000b */
[----:B01----:R-:W-:Y:S01]  /*fe00*/  ENDCOLLECTIVE ;  /* 0x000000000000791b */ /* 0x003fe20003800000 */
.L_x_3990:
[----:B------:R-:W-:Y:S02]  /*fe10*/  IMAD.MOV.U32 R13, RZ, RZ, R5 ;  /* 0x000000ffff0d7224 */ /* 0x000fe400078e0005 */
[----:B------:R-:W-:Y:S01]  /*fe20*/  IMAD.MOV.U32 R12, RZ, RZ, 0x2 ;  /* 0x00000002ff0c7424 */ /* 0x000fe200078e00ff */
[----:B------:R-:W-:-:S13]  /*fe30*/  @!P0 LEA R2, P2, R22, R14, 0x1 ;  /* 0x0000000e16028211 */ /* 0x000fda00078408ff */
[----:B------:R-:W-:Y:S05]  /*fe40*/  WARPSYNC.COLLECTIVE R15, `(.L_x_3991) ;  /* 0x000000000f087348 */ /* 0x000fea0003c00000 */
[----:B------:R0:W1:Y:S02]  /*fe50*/  SHFL.IDX P6, R14, R13, R12, R11 ;  /* 0x0000000c0d0e7389 */ /* 0x00006400000c000b */
[----:B01----:R-:W-:Y:S01]  /*fe60*/  ENDCOLLECTIVE ;  /* 0x000000000000791b */ /* 0x003fe20003800000 */
.L_x_3991:
        /* <DEDUP_REMOVED lines=12> */
.L_x_3992:
[----:B------:R-:W-:Y:S01]  /*ff30*/  MOV R13, R5 ;  /* 0x00000005000d7202 */ /* 0x000fe20000000f00 */
[----:B------:R-:W-:Y:S01]  /*ff40*/  IMAD.MOV.U32 R12, RZ, RZ, 0x3 ;  /* 0x00000003ff0c7424 */ /* 0x000fe200078e00ff */
[----:B------:R-:W-:-:S13]  /*ff50*/  @!P0 LEA R2, P2, R22, R14, 0x1 ;  /* 0x0000000e16028211 */ /* 0x000fda00078408ff */
[----:B------:R-:W-:Y:S05]  /*ff60*/  WARPSYNC.COLLECTIVE R15, `(.L_x_3993) ;  /* 0x000000000f087348 */ /* 0x000fea0003c00000 */
[----:B------:R0:W1:Y:S02]  /*ff70*/  SHFL.IDX P6, R14, R13, R12, R11 ;  /* 0x0000000c0d0e7389 */ /* 0x00006400000c000b */
[----:B01----:R-:W-:Y:S01]  /*ff80*/  ENDCOLLECTIVE ;  /* 0x000000000000791b */ /* 0x003fe20003800000 */
.L_x_3993:
        /* <DEDUP_REMOVED lines=10> */
.L_x_3994:
[----:B------:R-:W-:Y:S05]  /*10030*/  BRA `(.L_x_3995) ;  /* 0xffffffd4008c7947 */ /* 0x000fea000383ffff */
.L_x_3940:
[----:B0-----:R-:W-:-:S04]  /*10040*/  IMAD.U32 R3, RZ, RZ, UR45 ;  /* 0x0000002dff037e24 */ /* 0x001fc8000f8e00ff */
[----:B------:R0:W1:Y:S03]  /*10050*/  SYNCS.PHASECHK.TRANS64.TRYWAIT P0, [R3+URZ+0x28c20], R0 ;  /* 0x028c2000030075a7 */ /* 0x000066000800017f */
[----:B-1----:R-:W-:Y:S05]  /*10060*/  @!P0 NANOSLEEP.SYNCS 0x989680 ;  /* 0x009896800000895d */ /* 0x002fea0003900000 */
[----:B------:R-:W1:Y:S02]  /*10070*/  @!P0 SYNCS.PHASECHK.TRANS64 P0, [R3+URZ+0x28c20], R0 ;  /* 0x028c2000030085a7 */ /* 0x000e64000800007f */
[----:B-1----:R-:W-:Y:S05]  /*10080*/  @!P0 BRA `(.L_x_3940) ;  /* 0xfffffffc00ec8947 */ /* 0x002fea000383ffff */
[----:B------:R-:W-:Y:S05]  /*10090*/  BRA `(.L_x_3996) ;  /* 0xffffffd400bc7947 */ /* 0x000fea000383ffff */
.L_x_3942:
[----:B0-----:R-:W-:-:S04]  /*100a0*/  IMAD.U32 R3, RZ, RZ, UR45 ;  /* 0x0000002dff037e24 */ /* 0x001fc8000f8e00ff */
[----:B------:R0:W1:Y:S03]  /*100b0*/  SYNCS.PHASECHK.TRANS64.TRYWAIT P0, [R3+URZ+0x28c60], R0 ;  /* 0x028c6000030075a7 */ /* 0x000066000800017f */
[----:B-1----:R-:W-:Y:S05]  /*100c0*/  @!P0 NANOSLEEP.SYNCS 0x989680 ;  /* 0x009896800000895d */ /* 0x002fea0003900000 */
[----:B------:R-:W1:Y:S02]  /*100d0*/  @!P0 SYNCS.PHASECHK.TRANS64 P0, [R3+URZ+0x28c60], R0 ;  /* 0x028c6000030085a7 */ /* 0x000e64000800007f */
[----:B-1----:R-:W-:Y:S05]  /*100e0*/  @!P0 BRA `(.L_x_3942) ;  /* 0xfffffffc00ec8947 */ /* 0x002fea000383ffff */
[----:B------:R-:W-:Y:S05]  /*100f0*/  BRA `(.L_x_3997) ;  /* 0xffffffd400b87947 */ /* 0x000fea000383ffff */
.L_x_3943:
        /* <DEDUP_REMOVED lines=8> */
.L_x_3999:
[----:B------:R-:W-:Y:S05]  /*10180*/  BSYNC B0 ;  /* 0x0000000000007941 */ /* 0x000fea0003800000 */
.L_x_3998:
        /* <DEDUP_REMOVED lines=11> */
.L_x_4000:
        /* <DEDUP_REMOVED lines=40> */
.L_x_4001:
[----:B------:R-:W-:Y:S02]  /*104c0*/  IMAD.MOV.U32 R13, RZ, RZ, R0 ;  /* 0x000000ffff0d7224 */ /* 0x000fe400078e0000 */
[----:B------:R-:W-:-:S07]  /*104d0*/  IMAD.MOV.U32 R5, RZ, RZ, R14 ;  /* 0x000000ffff057224 */ /* 0x000fce00078e000e */
[----:B------:R-:W-:Y:S05]  /*104e0*/  WARPSYNC.COLLECTIVE R15, `(.L_x_4002) ;  /* 0x000000000f087348 */ /* 0x000fea0003c00000 */
[----:B------:R0:W1:Y:S02]  /*104f0*/  SHFL.IDX P6, R14, R13, R12, R11 ;  /* 0x0000000c0d0e7389 */ /* 0x00006400000c000b */
[----:B01----:R-:W-:Y:S01]  /*10500*/  ENDCOLLECTIVE ;  /* 0x000000000000791b */ /* 0x003fe20003800000 */
.L_x_4002:
        /* <DEDUP_REMOVED lines=28> */
.L_x_4003:
[----:B------:R-:W-:Y:S01]  /*106d0*/  IMAD.MOV.U32 R13, RZ, RZ, R0 ;  /* 0x000000ffff0d7224 */ /* 0x000fe200078e0000 */
[----:B------:R-:W-:-:S07]  /*106e0*/  MOV R9, R14 ;  /* 0x0000000e00097202 */ /* 0x000fce0000000f00 */
[----:B------:R-:W-:Y:S05]  /*106f0*/  WARPSYNC.COLLECTIVE R15, `(.L_x_4004) ;  /* 0x000000000f087348 */ /* 0x000fea0003c00000 */
[----:B------:R0:W1:Y:S02]  /*10700*/  SHFL.IDX P6, R14, R13, R12, R11 ;  /* 0x0000000c0d0e7389 */ /* 0x00006400000c000b */
[----:B01----:R-:W-:Y:S01]  /*10710*/  ENDCOLLECTIVE ;  /* 0x000000000000791b */ /* 0x003fe20003800000 */
.L_x_4004:
        /* <DEDUP_REMOVED lines=28> */
.L_x_4005:
[----:B------:R-:W-:Y:S01]  /*108e0*/  MOV R13, R0 ;  /* 0x00000000000d7202 */ /* 0x000fe20000000f00 */
[----:B------:R-:W-:-:S07]  /*108f0*/  IMAD.MOV.U32 R6, RZ, RZ, R14 ;  /* 0x000000ffff067224 */ /* 0x000fce00078e000e */
[----:B------:R-:W-:Y:S05]  /*10900*/  WARPSYNC.COLLECTIVE R15, `(.L_x_4006) ;  /* 0x000000000f087348 */ /* 0x000fea0003c00000 */
[----:B------:R0:W1:Y:S02]  /*10910*/  SHFL.IDX P6, R14, R13, R12, R11 ;  /* 0x0000000c0d0e7389 */ /* 0x00006400000c000b */
[----:B01----:R-:W-:Y:S01]  /*10920*/  ENDCOLLECTIVE ;  /* 0x000000000000791b */ /* 0x003fe20003800000 */
.L_x_4006:
[----:B------:R-:W-:Y:S05]  /*10930*/  BRA `(.L_x_4007) ;  /* 0xffffffd4004c7947 */ /* 0x000fea000383ffff */
.L_x_3950:
[----:B-1----:R1:W2:Y:S02]  /*10940*/  SYNCS.PHASECHK.TRANS64.TRYWAIT P0, [R10+URZ+0x28c40], R20 ;  /* 0x028c40140a0075a7 */ /* 0x0022a4000800017f */
[----:B--2---:R-:W-:Y:S05]  /*10950*/  @!P0 NANOSLEEP.SYNCS 0x989680 ;  /* 0x009896800000895d */ /* 0x004fea0003900000 */
[----:B------:R-:W2:Y:S02]  /*10960*/  @!P0 SYNCS.PHASECHK.TRANS64 P0, [R10+URZ+0x28c40], R20 ;  /* 0x028c40140a0085a7 */ /* 0x000ea4000800007f */
[----:B--2---:R-:W-:Y:S05]  /*10970*/  @!P0 BRA `(.L_x_3950) ;  /* 0xfffffffc00f08947 */ /* 0x004fea000383ffff */
[----:B------:R-:W-:Y:S05]  /*10980*/  BRA `(.L_x_4008) ;  /* 0xffffffd800847947 */ /* 0x000fea000383ffff */
.L_x_3951:
        /* <DEDUP_REMOVED lines=8> */
.L_x_4010:
[----:B------:R-:W-:Y:S05]  /*10a10*/  BSYNC B1 ;  /* 0x0000000000017941 */ /* 0x000fea0003800000 */
.L_x_4009:
        /* <DEDUP_REMOVED lines=9> */
.L_x_4011:
[----:B------:R-:W-:Y:S01]  /*10ab0*/  MOV R13, R29 ;  /* 0x0000001d000d7202 */ /* 0x000fe20000000f00 */
[----:B------:R-:W-:Y:S01]  /*10ac0*/  IMAD.MOV.U32 R12, RZ, RZ, 0x1 ;  /* 0x00000001ff0c7424 */ /* 0x000fe200078e00ff */
[----:B------:R-:W-:-:S13]  /*10ad0*/  IADD3 R2, P0, R14, R8, RZ ;  /* 0x000000080e027210 */ /* 0x000fda0007f1e0ff */
[----:B------:R-:W-:Y:S05]  /*10ae0*/  WARPSYNC.COLLECTIVE R15, `(.L_x_4012) ;  /* 0x000000000f087348 */ /* 0x000fea0003c00000 */
[----:B------:R0:W1:Y:S02]  /*10af0*/  SHFL.IDX P6, R14, R13, R12, R11 ;  /* 0x0000000c0d0e7389 */ /* 0x00006400000c000b */
[----:B01----:R-:W-:Y:S01]  /*10b00*/  ENDCOLLECTIVE ;  /* 0x000000000000791b */ /* 0x003fe20003800000 */
.L_x_4012:
        /* <DEDUP_REMOVED lines=10> */
.L_x_4013:
[----:B------:R-:W-:Y:S01]  /*10bb0*/  IMAD.MOV.U32 R13, RZ, RZ, R29 ;  /* 0x000000ffff0d7224 */ /* 0x000fe200078e001d */
[----:B------:R-:W-:Y:S02]  /*10bc0*/  MOV R12, 0x2 ;  /* 0x00000002000c7802 */ /* 0x000fe40000000f00 */
[----:B------:R-:W-:-:S13]  /*10bd0*/  IADD3 R2, P0, R14, R8, RZ ;  /* 0x000000080e027210 */ /* 0x000fda0007f1e0ff */
[----:B------:R-:W-:Y:S05]  /*10be0*/  WARPSYNC.COLLECTIVE R15, `(.L_x_4014) ;  /* 0x000000000f087348 */ /* 0x000fea0003c00000 */
[----:B------:R0:W1:Y:S02]  /*10bf0*/  SHFL.IDX P6, R14, R13, R12, R11 ;  /* 0x0000000c0d0e7389 */ /* 0x00006400000c000b */
[----:B01----:R-:W-:Y:S01]  /*10c00*/  ENDCOLLECTIVE ;  /* 0x000000000000791b */ /* 0x003fe20003800000 */
.L_x_4014:
        /* <DEDUP_REMOVED lines=10> */
.L_x_4015:
[----:B------:R-:W-:Y:S02]  /*10cb0*/  IMAD.MOV.U32 R13, RZ, RZ, R29 ;  /* 0x000000ffff0d7224 */ /* 0x000fe400078e001d */
[----:B------:R-:W-:Y:S01]  /*10cc0*/  IMAD.MOV.U32 R12, RZ, RZ, 0x3 ;  /* 0x00000003ff0c7424 */ /* 0x000fe200078e00ff */
[----:B------:R-:W-:-:S13]  /*10cd0*/  IADD3 R2, P0, R14, R8, RZ ;  /* 0x000000080e027210 */ /* 0x000fda0007f1e0ff */
[----:B------:R-:W-:Y:S05]  /*10ce0*/  WARPSYNC.COLLECTIVE R15, `(.L_x_4016) ;  /* 0x000000000f087348 */ /* 0x000fea0003c00000 */
[----:B------:R0:W1:Y:S02]  /*10cf0*/  SHFL.IDX P6, R14, R13, R12, R11 ;  /* 0x0000000c0d0e7389 */ /* 0x00006400000c000b */
[----:B01----:R-:W-:Y:S01]  /*10d00*/  ENDCOLLECTIVE ;  /* 0x000000000000791b */ /* 0x003fe20003800000 */
.L_x_4016:
        /* <DEDUP_REMOVED lines=10> */
.L_x_4017:
[----:B------:R-:W-:Y:S05]  /*10db0*/  BRA `(.L_x_4018) ;  /* 0xffffffd800387947 */ /* 0x000fea000383ffff */
.L_x_3956:
[----:B---3--:R3:W4:Y:S02]  /*10dc0*/  SYNCS.PHASECHK.TRANS64.TRYWAIT P0, [R10+URZ+0x28c60], R20 ;  /* 0x028c60140a0075a7 */ /* 0x008724000800017f */
[----:B----4-:R-:W-:Y:S05]  /*10dd0*/  @!P0 NANOSLEEP.SYNCS 0x989680 ;  /* 0x009896800000895d */ /* 0x010fea0003900000 */
[----:B------:R-:W4:Y:S02]  /*10de0*/  @!P0 SYNCS.PHASECHK.TRANS64 P0, [R10+URZ+0x28c60], R20 ;  /* 0x028c60140a0085a7 */ /* 0x000f24000800007f */
[----:B----4-:R-:W-:Y:S05]  /*10df0*/  @!P0 BRA `(.L_x_3956) ;  /* 0xfffffffc00f08947 */ /* 0x010fea000383ffff */
[----:B------:R-:W-:Y:S05]  /*10e00*/  BRA `(.L_x_4019) ;  /* 0xffffffd800847947 */ /* 0x000fea000383ffff */
.L_x_3957:
        /* <DEDUP_REMOVED lines=8> */
.L_x_4021:
[----:B------:R-:W-:Y:S05]  /*10e90*/  BSYNC B1 ;  /* 0x0000000000017941 */ /* 0x000fea0003800000 */
.L_x_4020:
        /* <DEDUP_REMOVED lines=10> */
.L_x_4022:
        /* <DEDUP_REMOVED lines=15> */
.L_x_4023:
        /* <DEDUP_REMOVED lines=16> */
.L_x_4024:
        /* <DEDUP_REMOVED lines=18> */
.L_x_4025:
        /* <DEDUP_REMOVED lines=14> */
.L_x_4026:
        /* <DEDUP_REMOVED lines=17> */
.L_x_4027:
        /* <DEDUP_REMOVED lines=13> */
.L_x_4028:
[----:B------:R-:W-:Y:S05]  /*11510*/  BRA `(.L_x_4029) ;  /* 0xffffffd400f87947 */ /* 0x000fea000383ffff */
.L_x_3962:
[----:B0-----:R0:W1:Y:S02]  /*11520*/  SYNCS.PHASECHK.TRANS64.TRYWAIT P0, [R5+URZ+0x28c20], R4 ;  /* 0x028c2004050075a7 */ /* 0x001064000800017f */
[----:B-1----:R-:W-:Y:S05]  /*11530*/  @!P0 NANOSLEEP.SYNCS 0x989680 ;  /* 0x009896800000895d */ /* 0x002fea0003900000 */
[----:B------:R-:W1:Y:S02]  /*11540*/  @!P0 SYNCS.PHASECHK.TRANS64 P0, [R5+URZ+0x28c20], R4 ;  /* 0x028c2004050085a7 */ /* 0x000e64000800007f */
[----:B-1----:R-:W-:Y:S05]  /*11550*/  @!P0 BRA `(.L_x_3962) ;  /* 0xfffffffc00f08947 */ /* 0x002fea000383ffff */
[----:B------:R-:W-:Y:S05]  /*11560*/  BRA `(.L_x_4030) ;  /* 0xffffffd800a47947 */ /* 0x000fea000383ffff */
.L_x_3963:
        /* <DEDUP_REMOVED lines=11> */
.L_x_4032:
[----:B------:R-:W-:Y:S05]  /*11620*/  BSYNC B0 ;  /* 0x0000000000007941 */ /* 0x000fea0003800000 */
.L_x_4031:
[----:B------:R-:W-:Y:S05]  /*11630*/  BRA `(.L_x_4033) ;  /* 0xffffffd8008c7947 */ /* 0x000fea000383ffff */
.L_x_3964:
[----:B------:R-:W-:Y:S01]  /*11640*/  BSSY B0, `(.L_x_4034) ;  /* 0x0000006000007945 */ /* 0x000fe20003800000 */
[----:B------:R-:W-:-:S07]  /*11650*/  IMAD.MOV.U32 R15, RZ, RZ, -0x1 ;  /* 0xffffffffff0f7424 */ /* 0x000fce00078e00ff */
[----:B012--5:R-:W-:Y:S05]  /*11660*/  WARPSYNC.COLLECTIVE R15, `(.L_x_4035) ;  /* 0x000000000f0c7348 */ /* 0x027fea0003c00000 */
[----:B------:R-:W-:Y:S02]  /*11670*/  ELECT P6, UR62, PT ;  /* 0x00000000003e782f */ /* 0x000fe400038c0000 */
[----:B------:R-:W-:Y:S01]  /*11680*/  MOV R14, UR62 ;  /* 0x0000003e000e7c02 */ /* 0x000fe20008000f00 */
[----:B012--5:R-:W-:Y:S10]  /*11690*/  ENDCOLLECTIVE ;  /* 0x000000000000791b */ /* 0x027ff40003800000 */
.L_x_4035:
[----:B------:R-:W-:Y:S05]  /*116a0*/  BSYNC B0 ;  /* 0x0000000000007941 */ /* 0x000fea0003800000 */
.L_x_4034:
[----:B------:R-:W-:Y:S05]  /*116b0*/  BRA `(.L_x_4036) ;  /* 0xffffffd800807947 */ /* 0x000fea000383ffff */
.L_x_3966:
[----:B0-----:R0:W1:Y:S02]  /*116c0*/  SYNCS.PHASECHK.TRANS64.TRYWAIT P1, [R4+URZ+0x28c40], R3 ;  /* 0x028c4003040075a7 */ /* 0x001064000802017f */
[----:B-1----:R-:W-:Y:S05]  /*116d0*/  @!P1 NANOSLEEP.SYNCS 0x989680 ;  /* 0x009896800000995d */ /* 0x002fea0003900000 */
[----:B------:R-:W1:Y:S02]  /*116e0*/  @!P1 SYNCS.PHASECHK.TRANS64 P1, [R4+URZ+0x28c40], R3 ;  /* 0x028c4003040095a7 */ /* 0x000e64000802007f */
[----:B-1----:R-:W-:Y:S05]  /*116f0*/  @!P1 BRA `(.L_x_3966) ;  /* 0xfffffffc00f09947 */ /* 0x002fea000383ffff */
[----:B------:R-:W-:Y:S05]  /*11700*/  BRA `(.L_x_4037) ;  /* 0xffffffd800a07947 */ /* 0x000fea000383ffff */
.L_x_3968:
[----:B-1----:R1:W3:Y:S02]  /*11710*/  SYNCS.PHASECHK.TRANS64.TRYWAIT P1, [R5+URZ+0x28c40], R0 ;  /* 0x028c4000050075a7 */ /* 0x0022e4000802017f */
[----:B---3--:R-:W-:Y:S05]  /*11720*/  @!P1 NANOSLEEP.SYNCS 0x989680 ;  /* 0x009896800000995d */ /* 0x008fea0003900000 */
[----:B------:R-:W3:Y:S02]  /*11730*/  @!P1 SYNCS.PHASECHK.TRANS64 P1, [R5+URZ+0x28c40], R0 ;  /* 0x028c4000050095a7 */ /* 0x000ee4000802007f */
[----:B---3--:R-:W-:Y:S05]  /*11740*/  @!P1 BRA `(.L_x_3968) ;  /* 0xfffffffc00f09947 */ /* 0x008fea000383ffff */
[----:B------:R-:W-:Y:S05]  /*11750*/  BRA `(.L_x_4038) ;  /* 0xffffffd800ac7947 */ /* 0x000fea000383ffff */
.L_x_3970:
[----:B---3--:R3:W4:Y:S02]  /*11760*/  SYNCS.PHASECHK.TRANS64.TRYWAIT P1, [R4+URZ+0x28c60], R3 ;  /* 0x028c6003040075a7 */ /* 0x008724000802017f */
[----:B----4-:R-:W-:Y:S05]  /*11770*/  @!P1 NANOSLEEP.SYNCS 0x989680 ;  /* 0x009896800000995d */ /* 0x010fea0003900000 */
[----:B------:R-:W4:Y:S02]  /*11780*/  @!P1 SYNCS.PHASECHK.TRANS64 P1, [R4+URZ+0x28c60], R3 ;  /* 0x028c6003040095a7 */ /* 0x000f24000802007f */
[----:B----4-:R-:W-:Y:S05]  /*11790*/  @!P1 BRA `(.L_x_3970) ;  /* 0xfffffffc00f09947 */ /* 0x010fea000383ffff */
[----:B------:R-:W-:Y:S05]  /*117a0*/  BRA `(.L_x_4039) ;  /* 0xffffffd800a87947 */ /* 0x000fea000383ffff */
.L_x_4040:
        /* <DEDUP_REMOVED lines=13> */
.L_x_5658:


//--------------------- .text._ZN7cutlass13device_kernelIN5flash11enable_sm90INS1_16FlashAttnFwdSm90INS1_25CollectiveMainloopFwdSm90ILi2EN4cute5tupleIJNS5_1CILi1EEES8_S8_EEENS6_IJNS7_ILi64EEESA_SA_EEELi512ENS_6half_tEfNS_4arch4Sm90ELb1ELb0ELb0ELb0ELb1ELb0ELb1ELb0ELb0ELb1ELb1ELb0EEENS1_21CollectiveEpilogueFwdINS6_IJSA_NS7_ILi512EEESA_EEES9_SC_SE_Li256ELb0ELb1ELb1ELb0EEENS1_19SingleTileSchedulerILb0ELb1ELb1ELi64EEEEEEEEEvNT_6ParamsE --------------------------
	.section	.text._ZN7cutlass13device_kernelIN5flash11enable_sm90INS1_16FlashAttnFwdSm90INS1_25CollectiveMainloopFwdSm90ILi2EN4cute5tupleIJNS5_1CILi1EEES8_S8_EEENS6_IJNS7_ILi64EEESA_SA_EEELi512ENS_6half_tEfNS_4arch4Sm90ELb1ELb0ELb0ELb0ELb1ELb0ELb1ELb0ELb0ELb1ELb1ELb0EEENS1_21CollectiveEpilogueFwdINS6_IJSA_NS7_ILi512EEESA_EEES9_SC_SE_Li256ELb0ELb1ELb1ELb0EEENS1_19SingleTileSchedulerILb0ELb1ELb1ELi64EEEEEEEEEvNT_6ParamsE,"ax",@progbits
	.align	128
.text._ZN7cutlass13device_kernelIN5flash11enable_sm90INS1_16FlashAttnFwdSm90INS1_25CollectiveMainloopFwdSm90ILi2EN4cute5tupleIJNS5_1CILi1EEES8_S8_EEENS6_IJNS7_ILi64EEESA_SA_EEELi512ENS_6half_tEfNS_4arch4Sm90ELb1ELb0ELb0ELb0ELb1ELb0ELb1ELb0ELb0ELb1ELb1ELb0EEENS1_21CollectiveEpilogueFwdINS6_IJSA_NS7_ILi512EEESA_EEES9_SC_SE_Li256ELb0ELb1ELb1ELb0EEENS1_19SingleTileSchedulerILb0ELb1ELb1ELi64EEEEEEEEEvNT_6ParamsE:
        .type           _ZN7cutlass13device_kernelIN5flash11enable_sm90INS1_16FlashAttnFwdSm90INS1_25CollectiveMainloopFwdSm90ILi2EN4cute5tupleIJNS5_1CILi1EEES8_S8_EEENS6_IJNS7_ILi64EEESA_SA_EEELi512ENS_6half_tEfNS_4arch4Sm90ELb1ELb0ELb0ELb0ELb1ELb0ELb1ELb0ELb0ELb1ELb1ELb0EEENS1_21CollectiveEpilogueFwdINS6_IJSA_NS7_ILi512EEESA_EEES9_SC_SE_Li256ELb0ELb1ELb1ELb0EEENS1_19SingleTileSchedulerILb0ELb1ELb1ELi64EEEEEEEEEvNT_6ParamsE,@function
        .size           _ZN7cutlass13device_kernelIN5flash11enable_sm90INS1_16FlashAttnFwdSm90INS1_25CollectiveMainloopFwdSm90ILi2EN4cute5tupleIJNS5_1CILi1EEES8_S8_EEENS6_IJNS7_ILi64EEESA_SA_EEELi512ENS_6half_tEfNS_4arch4Sm90ELb1ELb0ELb0ELb0ELb1ELb0ELb1ELb0ELb0ELb1ELb1ELb0EEENS1_21CollectiveEpilogueFwdINS6_IJSA_NS7_ILi512EEESA_EEES9_SC_SE_Li256ELb0ELb1ELb1ELb0EEENS1_19SingleTileSchedulerILb0ELb1ELb1ELi64EEEEEEEEEvNT_6ParamsE,(.L_x_5659 - _ZN7cutlass13device_kernelIN5flash11enable_sm90INS1_16FlashAttnFwdSm90INS1_25CollectiveMainloopFwdSm90ILi2EN4cute5tupleIJNS5_1CILi1EEES8_S8_EEENS6_IJNS7_ILi64EEESA_SA_EEELi512ENS_6half_tEfNS_4arch4Sm90ELb1ELb0ELb0ELb0ELb1ELb0ELb1ELb0ELb0ELb1ELb1ELb0EEENS1_21CollectiveEpilogueFwdINS6_IJSA_NS7_ILi512EEESA_EEES9_SC_SE_Li256ELb0ELb1ELb1ELb0EEENS1_19SingleTileSchedulerILb0ELb1ELb1ELi64EEEEEEEEEvNT_6ParamsE)
        .other          _ZN7cutlass13device_kernelIN5flash11enable_sm90INS1_16FlashAttnFwdSm90INS1_25CollectiveMainloopFwdSm90ILi2EN4cute5tupleIJNS5_1CILi1EEES8_S8_EEENS6_IJNS7_ILi64EEESA_SA_EEELi512ENS_6half_tEfNS_4arch4Sm90ELb1ELb0ELb0ELb0ELb1ELb0ELb1ELb0ELb0ELb1ELb1ELb0EEENS1_21CollectiveEpilogueFwdINS6_IJSA_NS7_ILi512EEESA_EEES9_SC_SE_Li256ELb0ELb1ELb1ELb0EEENS1_19SingleTileSchedulerILb0ELb1ELb1ELi64EEEEEEEEEvNT_6ParamsE,@"STO_CUDA_ENTRY STV_DEFAULT"
_ZN7cutlass13device_kernelIN5flash11enable_sm90INS1_16FlashAttnFwdSm90INS1_25CollectiveMainloopFwdSm90ILi2EN4cute5tupleIJNS5_1CILi1EEES8_S8_EEENS6_IJNS7_ILi64EEESA_SA_EEELi512ENS_6half_tEfNS_4arch4Sm90ELb1ELb0ELb0ELb0ELb1ELb0ELb1ELb0ELb0ELb1ELb1ELb0EEENS1_21CollectiveEpilogueFwdINS6_IJSA_NS7_ILi512EEESA_EEES9_SC_SE_Li256ELb0ELb1ELb1ELb0EEENS1_19SingleTileSchedulerILb0ELb1ELb1ELi64EEEEEEEEEvNT_6ParamsE:
        /* <DEDUP_REMOVED lines=43> */
.L_x_4041:
        /* <DEDUP_REMOVED lines=22> */
.L_x_4042:
        /* <DEDUP_REMOVED lines=18> */
.L_x_4043:
        /* <DEDUP_REMOVED lines=22> */
.L_x_4044:
        /* <DEDUP_REMOVED lines=23> */
.L_x_4045:
        /* <DEDUP_REMOVED lines=9> */
[----:B------:R0:W-:Y:S05]  /*0890*/  STL [R1+0x4], R2 ;  /* 0x0000040201007387 */ /* 0x0001ea0000100800 */
[----:B------:R-:W-:Y:S05]  /*08a0*/  @!P0 BRA `(.L_x_4047) ;  /* 0x000000f000148947 */ /* 0x000fea0003800000 */
.L_x_4048:
[----:B------:R-:W-:-:S08]  /*08b0*/  NOP ;  /* 0x0000000000007918 */ /* 0x000fd00000000000 */
[----:B------:R-:W1:Y:S02]  /*08c0*/  USETMAXREG.TRY_ALLOC.CTAPOOL UP0, 0xe8 ;  /* 0x000000e8000079c8 */ /* 0x000e640008000600 */
[----:B-1----:R-:W-:-:S13]  /*08d0*/  PLOP3.LUT P0, PT, PT, PT, UP0, 0x80, 0x0 ;  /* 0x000000000000781c */ /* 0x002fda0003f0f008 */
[----:B------:R-:W-:Y:S05]  /*08e0*/  @!P0 BRA `(.L_x_4048) ;  /* 0xfffffffc00f08947 */ /* 0x000fea000383ffff */
[----:B------:R-:W1:Y:S01]  /*08f0*/  S2UR UR6, SR_CTAID.Y ;  /* 0x00000000000679c3 */ /* 0x000e620000002600 */
[----:B------:R-:W-:Y:S01]  /*0900*/  ULDC UR7, c[0x0][0xd50] ;  /* 0x0003540000077ab9 */ /* 0x000fe20000000800 */
[----:B------:R-:W-:Y:S01]  /*0910*/  LOP3.LUT R0, R24, 0xffffff80, RZ, 0xc0, !PT ;  /* 0xffffff8018007812 */ /* 0x000fe200078ec0ff */
[----:B------:R-:W-:-:S03]  /*0920*/  UISETP.NE.AND UP0, UPT, UR7, 0x1, UPT ;  /* 0x000000010700788c */ /* 0x000fc6000bf05270 */
[----:B------:R-:W-:Y:S02]  /*0930*/  ISETP.NE.AND P0, PT, R0, 0x80, PT ;  /* 0x000000800000780c */ /* 0x000fe40003f05270 */
[----:B------:R-:W2:Y:S06]  /*0940*/  S2UR UR8, SR_CTAID.Z ;  /* 0x00000000000879c3 */ /* 0x000eac0000002700 */
[----:B------:R-:W-:Y:S01]  /*0950*/  @UP0 ULDC UR4, c[0x0][0xd54] ;  /* 0x0003550000040ab9 */ /* 0x000fe20000000800 */
[----:B------:R-:W-:-:S04]  /*0960*/  @UP0 ULDC UR10, c[0x0][0xd58] ;  /* 0x00035600000a0ab9 */ /* 0x000fc80000000800 */
[----:B------:R-:W-:Y:S06]  /*0970*/  @!P0 BAR.ARV 0x8, 0x100 ;  /* 0x0204000000008b1d */ /* 0x000fec0000002000 */
[----:B-1----:R-:W-:Y:S01]  /*0980*/  UIMAD.WIDE.U32 UR4, UR6, UR4, URZ ;  /* 0x00000004060472a5 */ /* 0x002fe2000f8e003f */
[----:B------:R-:W-:Y:S01]  /*0990*/  ISETP.GE.U32.AND P0, PT, R24, 0x100, PT ;  /* 0x000001001800780c */ /* 0x000fe20003f06070 */
[----:B------:R-:W-:Y:S02]  /*09a0*/  UMOV UR11, UR6 ;  /* 0x00000006000b7c82 */ /* 0x000fe40008000000 */
[----:B------:R-:W-:-:S04]  /*09b0*/  @UP0 USHF.R.U32.HI UR11, URZ, UR10, UR5 ;  /* 0x0000000a3f0b0299 */ /* 0x000fc80008011605 */
[----:B------:R-:W-:Y:S02]  /*09c0*/  UIADD3 UR4, -UR11, URZ, URZ ;  /* 0x0000003f0b047290 */ /* 0x000fe4000fffe13f */
[----:B------:R-:W-:Y:S02]  /*09d0*/  IMAD.U32 R0, RZ, RZ, UR11 ;  /* 0x0000000bff007e24 */ /* 0x000fe4000f8e00ff */
[----:B------:R-:W-:Y:S02]  /*09e0*/  UIMAD UR7, UR7, UR4, UR6 ;  /* 0x00000004070772a4 */ /* 0x000fe4000f8e0206 */
[----:B------:R-:W-:Y:S06]  /*09f0*/  @P0 BAR.ARV 0xf, 0x100 ;  /* 0x03c4000000000b1d */ /* 0x000fec0000002000 */
[----:B--2---:R-:W-:Y:S01]  /*0a00*/  ISETP.LE.AND P0, PT, RZ, UR8, PT ;  /* 0x00000008ff007c0c */ /* 0x004fe2000bf03270 */
[----:B------:R1:W-:-:S12]  /*0a10*/  STL [R1], R0 ;  /* 0x0000000001007387 */ /* 0x0003d80000100800 */
[----:B-1----:R-:W-:Y:S05]  /*0a20*/  @!P0 BRA `(.L_x_4049) ;  /* 0x00000134006c8947 */ /* 0x002fea0003800000 */
[----:B------:R-:W1:Y:S01]  /*0a30*/  LDC.64 R4, c[0x0][0x418] ;  /* 0x00010600ff047b82 */ /* 0x000e620000000a00 */
[----:B------:R-:W-:Y:S01]  /*0a40*/  UISETP.NE.AND UP0, UPT, UR9, 0x1, UPT ;  /* 0x000000010900788c */ /* 0x000fe2000bf05270 */
[----:B------:R-:W2:Y:S01]  /*0a50*/  S2R R197, SR_CgaCtaId ;  /* 0x0000000000c57919 */ /* 0x000ea20000008800 */
[----:B------:R-:W-:-:S05]  /*0a60*/  VIADD R152, R24, 0xffffff80 ;  /* 0xffffff8018987836 */ /* 0x000fca0000000000 */
[----:B------:R-:W3:Y:S08]  /*0a70*/  LDC R195, c[0x0][0x424] ;  /* 0x00010900ffc37b82 */ /* 0x000ef00000000800 */
[----:B0-----:R-:W0:Y:S08]  /*0a80*/  LDC R2, c[0x0][0x2f0] ;  /* 0x0000bc00ff027b82 */ /* 0x001e300000000800 */
[----:B------:R-:W4:Y:S01]  /*0a90*/  S2UR UR38, SR_CTAID.X ;  /* 0x00000000002679c3 */ /* 0x000f220000002500 */
[----:B-1----:R-:W-:-:S04]  /*0aa0*/  ISETP.NE.U32.AND P0, PT, R4, RZ, PT ;  /* 0x000000ff0400720c */ /* 0x002fc80003f05070 */
[----:B------:R-:W-:-:S04]  /*0ab0*/  ISETP.NE.AND.EX P0, PT, R5, RZ, PT, P0 ;  /* 0x000000ff0500720c */ /* 0x000fc80003f05300 */
[----:B---3--:R-:W-:Y:S02]  /*0ac0*/  SEL R195, R195, 0x1, P0 ;  /* 0x00000001c3c37807 */ /* 0x008fe40000000000 */
[----:B------:R-:W-:-:S03]  /*0ad0*/  PLOP3.LUT P0, PT, PT, PT, UP0, 0x80, 0x0 ;  /* 0x000000000000781c */ /* 0x000fc60003f0f008 */
[----:B0-----:R-:W-:-:S05]  /*0ae0*/  IMAD R0, R195, R2, 0x3f ;  /* 0x0000003fc3007424 */ /* 0x001fca00078e0202 */
[----:B------:R-:W-:Y:S01]  /*0af0*/  SHF.R.S32.HI R3, RZ, 0x1f, R0 ;  /* 0x0000001fff037819 */ /* 0x000fe20000011400 */
[----:B----4-:R-:W-:-:S03]  /*0b00*/  USHF.L.U32 UR38, UR38, 0x6, URZ ;  /* 0x0000000626267899 */ /* 0x010fc6000800063f */
[----:B------:R-:W-:-:S04]  /*0b10*/  LEA.HI R3, R3, R0, RZ, 0x6 ;  /* 0x0000000003037211 */ /* 0x000fc800078f30ff */
[----:B------:R-:W-:Y:S01]  /*0b20*/  SHF.R.S32.HI R3, RZ, 0x6, R3 ;  /* 0x00000006ff037819 */ /* 0x000fe20000011403 */
[----:B--2---:R-:W-:Y:S06]  /*0b30*/  @!P0 BRA `(.L_x_4050) ;  /* 0x0000002000248947 */ /* 0x004fec0003800000 */
[----:B------:R-:W0:Y:S01]  /*0b40*/  LDC R0, c[0x0][0x288] ;  /* 0x0000a200ff007b82 */ /* 0x000e220000000800 */
[----:B------:R-:W-:Y:S01]  /*0b50*/  ULDC UR4, c[0x0][0x448] ;  /* 0x0001120000047ab9 */ /* 0x000fe20000000800 */
[----:B------:R-:W-:Y:S01]  /*0b60*/  UIADD3 UR38, UR38, 0x3f, URZ ;  /* 0x0000003f26267890 */ /* 0x000fe2000fffe03f */
[----:B------:R-:W-:Y:S01]  /*0b70*/  R2UR UR9, R3 ;  /* 0x00000000030972ca */ /* 0x000fe200000e0000 */
[----:B------:R-:W-:Y:S01]  /*0b80*/  UISETP.NE.AND UP0, UPT, UR4, 0x1, UPT ;  /* 0x000000010400788c */ /* 0x000fe2000bf05270 */
[----:B------:R-:W-:Y:S01]  /*0b90*/  PLOP3.LUT P0, PT, PT, PT, PT, 0x80, 0x0 ;  /* 0x000000000000781c */ /* 0x000fe20003f0f070 */
[----:B------:R-:W-:Y:S01]  /*0ba0*/  USHF.R.U32.HI UR10, URZ, 0x10, UR7 ;  /* 0x000000103f0a7899 */ /* 0x000fe20008011607 */
[----:B------:R-:W-:Y:S01]  /*0bb0*/  IMAD.MOV.U32 R4, RZ, RZ, RZ ;  /* 0x000000ffff047224 */ /* 0x000fe200078e00ff */
[----:B------:R-:W-:Y:S01]  /*0bc0*/  ULOP3.LUT UR6, UR7, 0xffff, URZ, 0xc0, !UPT ;  /* 0x0000ffff07067892 */ /* 0x000fe2000f8ec03f */
[----:B------:R-:W-:Y:S02]  /*0bd0*/  CS2R R150, SRZ ;  /* 0x0000000000967805 */ /* 0x000fe4000001ff00 */
[----:B------:R-:W-:-:S02]  /*0be0*/  CS2R R148, SRZ ;  /* 0x0000000000947805 */ /* 0x000fc4000001ff00 */
[----:B------:R-:W-:Y:S02]  /*0bf0*/  CS2R R146, SRZ ;  /* 0x0000000000927805 */ /* 0x000fe4000001ff00 */
[----:B------:R-:W-:Y:S02]  /*0c00*/  CS2R R144, SRZ ;  /* 0x0000000000907805 */ /* 0x000fe4000001ff00 */
[----:B------:R-:W-:Y:S02]  /*0c10*/  CS2R R142, SRZ ;  /* 0x00000000008e7805 */ /* 0x000fe4000001ff00 */
        /* <DEDUP_REMOVED lines=10> */
[----:B0-----:R-:W-:Y:S02]  /*0cc0*/  IADD3 R0, -R0, 0x40, RZ ;  /* 0x0000004000007810 */ /* 0x001fe40007ffe1ff */
[----:B------:R-:W-:-:S02]  /*0cd0*/  CS2R R128, SRZ ;  /* 0x0000000000807805 */ /* 0x000fc4000001ff00 */
[----:B------:R-:W-:Y:S02]  /*0ce0*/  CS2R R126, SRZ ;  /* 0x00000000007e7805 */ /* 0x000fe4000001ff00 */
[----:B------:R-:W-:Y:S02]  /*0cf0*/  CS2R R124, SRZ ;  /* 0x00000000007c7805 */ /* 0x000fe4000001ff00 */
[----:B------:R-:W-:Y:S01]  /*0d00*/  CS2R R122, SRZ ;  /* 0x00000000007a7805 */ /* 0x000fe2000001ff00 */
[----:B------:R-:W-:Y:S01]  /*0d10*/  IMAD R0, R195, R2, R0 ;  /* 0x00000002c3007224 */ /* 0x000fe200078e0200 */
[----:B------:R-:W-:Y:S02]  /*0d20*/  CS2R R2, SRZ ;  /* 0x0000000000027805 */ /* 0x000fe4000001ff00 */
        /* <DEDUP_REMOVED lines=16> */
[----:B------:R-:W-:Y:S01]  /*0e30*/  UIADD3 UR38, UR8, UR38, URZ ;  /* 0x0000002608267290 */ /* 0x000fe2000fffe03f */
[----:B------:R-:W-:Y:S02]  /*0e40*/  CS2R R90, SRZ ;  /* 0x00000000005a7805 */ /* 0x000fe4000001ff00 */
[----:B------:R-:W-:Y:S02]  /*0e50*/  CS2R R88, SRZ ;  /* 0x0000000000587805 */ /* 0x000fe4000001ff00 */
[----:B------:R-:W-:Y:S01]  /*0e60*/  CS2R R86, SRZ ;  /* 0x0000000000567805 */ /* 0x000fe2000001ff00 */
[----:B------:R-:W-:Y:S01]  /*0e70*/  USHF.R.S32.HI UR4, URZ, 0x1f, UR38 ;  /* 0x0000001f3f047899 */ /* 0x000fe20008011426 */
[----:B------:R-:W-:-:S02]  /*0e80*/  CS2R R84, SRZ ;  /* 0x0000000000547805 */ /* 0x000fc4000001ff00 */
[----:B------:R-:W-:Y:S02]  /*0e90*/  CS2R R82, SRZ ;  /* 0x0000000000527805 */ /* 0x000fe4000001ff00 */
[----:B------:R-:W-:Y:S01]  /*0ea0*/  CS2R R80, SRZ ;  /* 0x0000000000507805 */ /* 0x000fe2000001ff00 */
[----:B------:R-:W-:Y:S01]  /*0eb0*/  ULEA.HI UR4, UR4, UR38, URZ, 0x6 ;  /* 0x0000002604047291 */ /* 0x000fe2000f8f303f */
[----:B------:R-:W-:Y:S02]  /*0ec0*/  CS2R R78, SRZ ;  /* 0x00000000004e7805 */ /* 0x000fe4000001ff00 */
[----:B------:R-:W-:Y:S02]  /*0ed0*/  CS2R R76, SRZ ;  /* 0x00000000004c7805 */ /* 0x000fe4000001ff00 */
[----:B------:R-:W-:Y:S01]  /*0ee0*/  CS2R R74, SRZ ;  /* 0x00000000004a7805 */ /* 0x000fe2000001ff00 */
[----:B------:R-:W-:Y:S01]  /*0ef0*/  USHF.R.S32.HI UR4, URZ, 0x6, UR4 ;  /* 0x000000063f047899 */ /* 0x000fe20008011404 */
[----:B------:R-:W-:-:S02]  /*0f00*/  CS2R R72, SRZ ;  /* 0x0000000000487805 */ /* 0x000fc4000001ff00 */
[----:B------:R-:W-:Y:S02]  /*0f10*/  CS2R R70, SRZ ;  /* 0x0000000000467805 */ /* 0x000fe4000001ff00 */
[----:B------:R-:W-:Y:S01]  /*0f20*/  CS2R R68, SRZ ;  /* 0x0000000000447805 */ /* 0x000fe2000001ff00 */
[----:B------:R-:W-:Y:S01]  /*0f30*/  UISETP.LT.AND UP0, UPT, UR9, UR4, UPT ;  /* 0x000000040900728c */ /* 0x000fe2000bf01270 */
[----:B------:R-:W-:Y:S02]  /*0f40*/  CS2R R66, SRZ ;  /* 0x0000000000427805 */ /* 0x000fe4000001ff00 */
[----:B------:R-:W-:Y:S02]  /*0f50*/  CS2R R64, SRZ ;  /* 0x0000000000407805 */ /* 0x000fe4000001ff00 */
[----:B------:R-:W-:Y:S01]  /*0f60*/  CS2R R62, SRZ ;  /* 0x00000000003e7805 */ /* 0x000fe2000001ff00 */
[----:B------:R-:W-:Y:S01]  /*0f70*/  USEL UR5, UR9, UR4, UP0 ;  /* 0x0000000409057287 */ /* 0x000fe20008000000 */
[----:B------:R-:W-:Y:S01]  /*0f80*/  CS2R R60, SRZ ;  /* 0x00000000003c7805 */ /* 0x000fe2000001ff00 */
[----:B------:R-:W-:Y:S01]  /*0f90*/  UISETP.NE.AND UP0, UPT, UR10, URZ, UPT ;  /* 0x0000003f0a00728c */ /* 0x000fe2000bf05270 */
[----:B------:R-:W-:Y:S01]  /*0fa0*/  CS2R R58, SRZ ;  /* 0x00000000003a7805 */ /* 0x000fe2000001ff00 */
[----:B------:R-:W-:Y:S01]  /*0fb0*/  UISETP.GE.AND UP1, UPT, UR5, 0x1, UPT ;  /* 0x000000010500788c */ /* 0x000fe2000bf26270 */
[----:B------:R-:W-:-:S02]  /*0fc0*/  CS2R R56, SRZ ;  /* 0x0000000000387805 */ /* 0x000fc4000001ff00 */
[----:B------:R-:W-:Y:S02]  /*0fd0*/  CS2R R54, SRZ ;  /* 0x0000000000367805 */ /* 0x000fe4000001ff00 */
[----:B------:R-:W-:Y:S02]  /*0fe0*/  CS2R R52, SRZ ;  /* 0x0000000000347805 */ /* 0x000fe4000001ff00 */
[----:B------:R-:W-:Y:S02]  /*0ff0*/  CS2R R50, SRZ ;  /* 0x0000000000327805 */ /* 0x000fe4000001ff00 */
[----:B------:R-:W-:Y:S02]  /*1000*/  CS2R R48, SRZ ;  /* 0x0000000000307805 */ /* 0x000fe4000001ff00 */
[----:B------:R-:W-:Y:S02]  /*1010*/  PLOP3.LUT P1, PT, PT, PT, UP1, 0x80, 0x0 ;  /* 0x000000000000781c */ /* 0x000fe40003f2f018 */
[----:B------:R-:W-:-:S02]  /*1020*/  CS2R R46, SRZ ;  /* 0x00000000002e7805 */ /* 0x000fc4000001ff00 */
[----:B------:R-:W-:Y:S01]  /*1030*/  CS2R R44, SRZ ;  /* 0x00000000002c7805 */ /* 0x000fe2000001ff00 */
[----:B------:R-:W-:Y:S01]  /*1040*/  @!UP0 ULDC UR10, c[0x0][0xae8] ;  /* 0x0002ba00000a8ab9 */ /* 0x000fe20000000800 */
[----:B------:R-:W-:Y:S02]  /*1050*/  CS2R R42, SRZ ;  /* 0x00000000002a7805 */ /* 0x000fe4000001ff00 */
[----:B------:R-:W-:Y:S02]  /*1060*/  CS2R R40, SRZ ;  /* 0x0000000000287805 */ /* 0x000fe4000001ff00 */
[----:B------:R-:W-:Y:S01]  /*1070*/  CS2R R38, SRZ ;  /* 0x0000000000267805 */ /* 0x000fe2000001ff00 */
[----:B------:R-:W-:Y:S02]  /*1080*/  IMAD.MOV.U32 R37, RZ, RZ, RZ ;  /* 0x000000ffff257224 */ /* 0x000fe400078e00ff */
[----:B------:R-:W-:Y:S05]  /*1090*/  @!P1 BRA `(.L_x_4051) ;  /* 0x0000000000749947 */ /* 0x000fea0003800000 */
        /* <DEDUP_REMOVED lines=26> */
[----:B------:R-:W-:-:S05]  /*1240*/  IMAD.MOV.U32 R3, RZ, RZ, R7 ;  /* 0x000000ffff037224 */ /* 0x000fca00078e0007 */
[----:B------:R-:W-:Y:S02]  /*1250*/  @!P3 IADD3 R3, -R3, RZ, RZ ;  /* 0x000000ff0303b210 */ /* 0x000fe40007ffe1ff */
[----:B------:R-:W-:-:S07]  /*1260*/  @!P2 LOP3.LUT R3, RZ, UR10, RZ, 0x33, !PT ;  /* 0x0000000aff03ac12 */ /* 0x000fce000f8e33ff */
.L_x_4051:
        /* <DEDUP_REMOVED lines=11> */
[----:B------:R-:W2:Y:S01]  /*1320*/  LDL R5, [R1+0x4] ;  /* 0x0000040001057983 */ /* 0x000ea20000100800 */
[----:B------:R-:W-:Y:S01]  /*1330*/  MOV R6, 0x400 ;  /* 0x0000040000067802 */ /* 0x000fe20000000f00 */
[----:B------:R-:W-:Y:S01]  /*1340*/  UMOV UR5, 0x40000040 ;  /* 0x4000004000057882 */ /* 0x000fe20000000000 */
[----:B------:R-:W-:Y:S01]  /*1350*/  UMOV UR7, 0x40000040 ;  /* 0x4000004000077882 */ /* 0x000fe20000000000 */
[----:B------:R-:W-:Y:S01]  /*1360*/  BAR.SYNC.DEFER_BLOCKING 0xe, 0x100 ;  /* 0x0384000000007b1d */ /* 0x000fe20000010000 */
[----:B------:R-:W-:-:S05]  /*1370*/  LEA R11, R197, R6, 0x18 ;  /* 0x00000006c50b7211 */ /* 0x000fca00078ec0ff */
[----:B------:R-:W-:Y:S01]  /*1380*/  UMOV UR9, 0x40000040 ;  /* 0x4000004000097882 */ /* 0x000fe20000000000 */
[----:B------:R-:W-:Y:S01]  /*1390*/  UMOV UR11, 0x40000040 ;  /* 0x40000040000b7882 */ /* 0x000fe20000000000 */
[----:B------:R-:W-:Y:S01]  /*13a0*/  UMOV UR13, 0x40000040 ;  /* 0x40000040000d7882 */ /* 0x000fe20000000000 */
[----:B------:R-:W-:Y:S01]  /*13b0*/  UMOV UR15, 0x40000040 ;  /* 0x40000040000f7882 */ /* 0x000fe20000000000 */
[----:B------:R-:W-:Y:S01]  /*13c0*/  UMOV UR17, 0x40000040 ;  /* 0x4000004000117882 */ /* 0x000fe20000000000 */
[----:B------:R-:W-:Y:S01]  /*13d0*/  UMOV UR19, 0x40000040 ;  /* 0x4000004000137882 */ /* 0x000fe20000000000 */
[----:B------:R-:W-:Y:S01]  /*13e0*/  WARPGROUP.ARRIVE ;  /* 0x00000000000079c5 */ /* 0x000fe20000000000 */
[----:B--2---:R-:W-:Y:S02]  /*13f0*/  R2UR UR20, R5 ;  /* 0x00000000051472ca */ /* 0x004fe400000e0000 */
[----:B------:R-:W-:-:S04]  /*1400*/  SHF.R.S32.HI R5, RZ, 0x1f, R152 ;  /* 0x0000001fff057819 */ /* 0x000fc80000011498 */
[----:B------:R-:W-:-:S04]  /*1410*/  LEA.HI R5, R5, R152, RZ, 0x7 ;  /* 0x0000009805057211 */ /* 0x000fc800078f38ff */
[----:B------:R-:W-:Y:S02]  /*1420*/  SHF.R.S32.HI R2, RZ, 0x7, R5 ;  /* 0x00000007ff027819 */ /* 0x000fe40000011405 */
[----:B------:R-:W-:-:S04]  /*1430*/  LOP3.LUT R5, R5, 0xffffff80, RZ, 0xc0, !PT ;  /* 0xffffff8005057812 */ /* 0x000fc800078ec0ff */
[----:B------:R-:W0:Y:S01]  /*1440*/  SHFL.IDX PT, R2, R2, RZ, 0x1f ;  /* 0x00001fff02027589 */ /* 0x000e2200000e0000 */
[----:B------:R-:W-:Y:S01]  /*1450*/  IMAD.IADD R5, R152, 0x1, -R5 ;  /* 0x0000000198057824 */ /* 0x000fe200078e0a05 */
        /* <DEDUP_REMOVED lines=9> */
[----:B------:R-:W-:Y:S01]  /*14f0*/  SHF.R.U32.HI R7, RZ, 0x4, R7 ;  /* 0x00000004ff077819 */ /* 0x000fe20000011607 */
[C---:B------:R-:W-:Y:S01]  /*1500*/  VIADD R6, R4.reuse, 0x2 ;  /* 0x0000000204067836 */ /* 0x040fe20000000000 */
[----:B------:R-:W-:Y:S02]  /*1510*/  R2UR UR4, R4 ;  /* 0x00000000040472ca */ /* 0x000fe400000e0000 */
[----:B------:R-:W-:Y:S02]  /*1520*/  LOP3.LUT R7, R7, 0x3fff, RZ, 0xc0, !PT ;  /* 0x00003fff07077812 */ /* 0x000fe400078ec0ff */
[----:B------:R-:W-:Y:S01]  /*1530*/  R2UR UR8, R6 ;  /* 0x00000000060872ca */ /* 0x000fe200000e0000 */
[----:B------:R-:W-:Y:S01]  /*1540*/  VIADD R6, R4, 0x4 ;  /* 0x0000000404067836 */ /* 0x000fe20000000000 */
[----:B------:R-:W-:-:S04]  /*1550*/  LOP3.LUT R9, R7, 0x2000000, RZ, 0xfc, !PT ;  /* 0x0200000007097812 */ /* 0x000fc800078efcff */
[C---:B------:R-:W-:Y:S01]  /*1560*/  R2UR UR6, R9.reuse ;  /* 0x00000000090672ca */ /* 0x040fe200000e0000 */
[----:B------:R-:W-:Y:S01]  /*1570*/  VIADD R2, R9, 0x80 ;  /* 0x0000008009027836 */ /* 0x000fe20000000000 */
[----:B------:R-:W-:-:S04]  /*1580*/  R2UR UR12, R6 ;  /* 0x00000000060c72ca */ /* 0x000fc800000e0000 */
[----:B------:R-:W-:Y:S01]  /*1590*/  R2UR UR10, R2 ;  /* 0x00000000020a72ca */ /* 0x000fe200000e0000 */
[----:B------:R-:W-:-:S05]  /*15a0*/  VIADD R2, R9, 0x100 ;  /* 0x0000010009027836 */ /* 0x000fca0000000000 */
        /* <DEDUP_REMOVED lines=8> */
[----:B------:R-:W-:-:S03]  /*1630*/  SHF.R.S32.HI R2, RZ, 0x1f, R5 ;  /* 0x0000001fff027819 */ /* 0x000fc60000011405 */
[----:B------:R-:W-:Y:S02]  /*1640*/  PLOP3.LUT P1, PT, PT, PT, UP0, 0x80, 0x0 ;  /* 0x000000000000781c */ /* 0x000fe40003f2f008 */
[CC--:B------:R-:W-:Y:S02]  /*1650*/  LEA.HI R4, R2.reuse, R5.reuse, RZ, 0x2 ;  /* 0x0000000502047211 */ /* 0x0c0fe400078f10ff */
[----:B------:R-:W-:Y:S02]  /*1660*/  LEA.HI R2, R2, R5, RZ, 0x5 ;  /* 0x0000000502027211 */ /* 0x000fe400078f28ff */
[--C-:B------:R-:W-:Y:S02]  /*1670*/  SHF.R.S32.HI R6, RZ, 0x2, R4.reuse ;  /* 0x00000002ff067819 */ /* 0x100fe40000011404 */
[----:B------:R-:W-:Y:S02]  /*1680*/  SHF.R.S32.HI R7, RZ, 0x1f, R4 ;  /* 0x0000001fff077819 */ /* 0x000fe40000011404 */
[----:B------:R-:W-:-:S02]  /*1690*/  SHF.R.S32.HI R2, RZ, 0x5, R2 ;  /* 0x00000005ff027819 */ /* 0x000fc40000011402 */
[----:B------:R-:W-:-:S04]  /*16a0*/  LEA.HI R7, R7, R6, RZ, 0x3 ;  /* 0x0000000607077211 */ /* 0x000fc800078f18ff */
        /* <DEDUP_REMOVED lines=19> */
.L_x_4053:
[----:B------:R-:W-:Y:S01]  /*17e0*/  IADD3 R3, R3, -0x2, RZ ;  /* 0xfffffffe03037810 */ /* 0x000fe20007ffe0ff */
[----:B------:R-:W-:-:S03]  /*17f0*/  VIADD R4, R11, 0x38860 ;  /* 0x000388600b047836 */ /* 0x000fc60000000000 */
[----:B------:R-:W-:Y:S02]  /*1800*/  ISETP.GE.AND P0, PT, R3, R0, PT ;  /* 0x000000000300720c */ /* 0x000fe40003f06270 */
[----:B------:R-:W-:-:S04]  /*1810*/  PRMT R4, R197, 0x654, R4 ;  /* 0x00000654c5047816 */ /* 0x000fc80000000004 */
[----:B------:R0:W-:Y:S07]  /*1820*/  SYNCS.ARRIVE.TRANS64.RED.A1T0 RZ, [R4+URZ], RZ ;  /* 0x000000ff04ff79a7 */ /* 0x0001ee000810043f */
[----:B------:R-:W-:Y:S05]  /*1830*/  @!P0 BRA `(.L_x_4054) ;  /* 0x0000000800bc8947 */ /* 0x000fea0003800000 */
[----:B------:R-:W-:-:S07]  /*1840*/  IMAD.MOV.U32 R2, RZ, RZ, RZ ;  /* 0x000000ffff027224 */ /* 0x000fce00078e00ff */
.L_x_4056:
        /* <DEDUP_REMOVED lines=168> */
.L_x_4055:
[----:B------:R-:W-:-:S04]  /*22d0*/  IMAD R4, R2, 0x8, R11 ;  /* 0x0000000802047824 */ /* 0x000fc800078e020b */
[----:B------:R-:W-:-:S05]  /*22e0*/  VIADD R4, R4, 0x38860 ;  /* 0x0003886004047836 */ /* 0x000fca0000000000 */
[----:B------:R-:W-:-:S04]  /*22f0*/  PRMT R4, R197, 0x654, R4 ;  /* 0x00000654c5047816 */ /* 0x000fc80000000004 */
[----:B------:R1:W-:Y:S01]  /*2300*/  SYNCS.ARRIVE.TRANS64.RED.A1T0 RZ, [R4+URZ], RZ ;  /* 0x000000ff04ff79a7 */ /* 0x0003e2000810043f */
[----:B------:R-:W-:Y:S05]  /*2310*/  @P0 BRA `(.L_x_4056) ;  /* 0xfffffff4004c0947 */ /* 0x000fea000383ffff */
[----:B------:R-:W-:-:S07]  /*2320*/  IMAD.SHL.U32 R2, R2, 0x40, RZ ;  /* 0x0000004002027824 */ /* 0x000fce00078e00ff */
.L_x_4054:
[----:B------:R-:W-:Y:S01]  /*2330*/  BAR.SYNC.DEFER_BLOCKING 0xe, 0x100 ;  /* 0x0384000000007b1d */ /* 0x000fe20000010000 */
[----:B------:R-:W-:Y:S01]  /*2340*/  IMAD.IADD R2, R7, 0x1, R2 ;  /* 0x0000000107027824 */ /* 0x000fe200078e0202 */
[----:B------:R-:W-:Y:S01]  /*2350*/  PLOP3.LUT P0, PT, PT, PT, PT, 0x8, 0x0 ;  /* 0x000000000000781c */ /* 0x000fe20003f0e170 */
[----:B01----:R-:W-:Y:S02]  /*2360*/  IMAD.MOV.U32 R4, RZ, RZ, RZ ;  /* 0x000000ffff047224 */ /* 0x003fe400078e00ff */
[----:B------:R-:W-:-:S05]  /*2370*/  IMAD R2, R2, 0x4, R11 ;  /* 0x0000000402027824 */ /* 0x000fca00078e020b */
        /* <DEDUP_REMOVED lines=133> */
.L_x_4050:
[----:B------:R-:W0:Y:S01]  /*2bd0*/  LDC R0, c[0x0][0x288] ;  /* 0x0000a200ff007b82 */ /* 0x000e220000000800 */
[----:B------:R-:W-:Y:S01]  /*2be0*/  ULDC UR4, c[0x0][0x448] ;  /* 0x0001120000047ab9 */ /* 0x000fe20000000800 */
[----:B------:R-:W-:Y:S02]  /*2bf0*/  UIADD3 UR6, UR38, 0x3f, URZ ;  /* 0x0000003f26067890 */ /* 0x000fe4000fffe03f */
[----:B------:R-:W-:Y:S02]  /*2c00*/  UISETP.NE.AND UP0, UPT, UR4, 0x1, UPT ;  /* 0x000000010400788c */ /* 0x000fe4000bf05270 */
[----:B------:R-:W-:Y:S02]  /*2c10*/  USHF.R.U32.HI UR9, URZ, 0x10, UR7 ;  /* 0x000000103f097899 */ /* 0x000fe40008011607 */
[----:B------:R-:W-:Y:S02]  /*2c20*/  UP2UR UR60, UPR, URZ, 0x1 ;  /* 0x000000013f3c7883 */ /* 0x000fe40008000000 */
[----:B------:R-:W-:-:S05]  /*2c30*/  ULOP3.LUT UR61, UR7, 0xffff, URZ, 0xc0, !UPT ;  /* 0x0000ffff073d7892 */ /* 0x000fca000f8ec03f */
[----:B------:R-:W-:Y:S01]  /*2c40*/  @UP0 ULDC UR4, c[0x0][0x44c] ;  /* 0x0001130000040ab9 */ /* 0x000fe20000000800 */
[----:B------:R-:W-:Y:S01]  /*2c50*/  @UP0 ULDC UR8, c[0x0][0x450] ;  /* 0x0001140000080ab9 */ /* 0x000fe20000000800 */
[----:B------:R-:W-:-:S04]  /*2c60*/  UIMAD.WIDE.U32 UR4, UR6, UR4, URZ ;  /* 0x00000004060472a5 */ /* 0x000fc8000f8e003f */
[----:B------:R-:W-:Y:S02]  /*2c70*/  @UP0 USHF.R.U32.HI UR6, URZ, UR8, UR5 ;  /* 0x000000083f060299 */ /* 0x000fe40008011605 */
[----:B------:R-:W-:Y:S01]  /*2c80*/  UISETP.NE.AND UP0, UPT, UR9, URZ, UPT ;  /* 0x0000003f0900728c */ /* 0x000fe2000bf05270 */
[----:B0-----:R-:W-:Y:S01]  /*2c90*/  IADD3 R0, -R0, 0x40, RZ ;  /* 0x0000004000007810 */ /* 0x001fe20007ffe1ff */
[----:B------:R-:W-:-:S04]  /*2ca0*/  UMOV UR4, URZ ;  /* 0x0000003f00047c82 */ /* 0x000fc80008000000 */
[----:B------:R-:W-:-:S05]  /*2cb0*/  IMAD R0, R195, R2, R0 ;  /* 0x00000002c3007224 */ /* 0x000fca00078e0200 */
[----:B------:R-:W-:Y:S01]  /*2cc0*/  IADD3 R0, R0, UR6, RZ ;  /* 0x0000000600007c10 */ /* 0x000fe2000fffe0ff */
[----:B------:R-:W-:-:S03]  /*2cd0*/  @!UP0 ULDC UR9, c[0x0][0xae8] ;  /* 0x0002ba0000098ab9 */ /* 0x000fc60000000800 */
[----:B------:R-:W-:-:S04]  /*2ce0*/  SHF.R.S32.HI R5, RZ, 0x1f, R0 ;  /* 0x0000001fff057819 */ /* 0x000fc80000011400 */
[----:B------:R-:W-:-:S04]  /*2cf0*/  LEA.HI R5, R5, R0, RZ, 0x6 ;  /* 0x0000000005057211 */ /* 0x000fc800078f30ff */
[----:B------:R-:W-:-:S04]  /*2d00*/  SHF.R.S32.HI R0, RZ, 0x6, R5 ;  /* 0x00000006ff007819 */ /* 0x000fc80000011405 */
[----:B------:R-:W-:-:S04]  /*2d10*/  VIMNMX R22, R3, R0, PT ;  /* 0x0000000003167248 */ /* 0x000fc80003fe0100 */
[----:B------:R-:W-:-:S13]  /*2d20*/  ISETP.GE.AND P0, PT, R22, 0x1, PT ;  /* 0x000000011600780c */ /* 0x000fda0003f06270 */
[----:B------:R-:W-:Y:S05]  /*2d30*/  @!P0 BRA `(.L_x_4057) ;  /* 0x0000000000808947 */ /* 0x000fea0003800000 */
[----:B------:R-:W-:Y:S01]  /*2d40*/  IMAD.U32 R5, RZ, RZ, UR9 ;  /* 0x00000009ff057e24 */ /* 0x000fe2000f8e00ff */
[----:B------:R-:W-:-:S04]  /*2d50*/  UMOV UR4, URZ ;  /* 0x0000003f00047c82 */ /* 0x000fc80008000000 */
[----:B------:R-:W-:-:S04]  /*2d60*/  IABS R0, R5 ;  /* 0x0000000500007213 */ /* 0x000fc80000000000 */
[----:B------:R-:W-:Y:S02]  /*2d70*/  R2UR UR8, R0 ;  /* 0x00000000000872ca */ /* 0x000fe400000e0000 */
[----:B------:R-:W-:Y:S02]  /*2d80*/  IADD3 R0, R5, -0x1, R22 ;  /* 0xffffffff05007810 */ /* 0x000fe40007ffe016 */
[----:B------:R-:W-:Y:S02]  /*2d90*/  IABS R5, R5 ;  /* 0x0000000500057213 */ /* 0x000fe40000000000 */
[----:B------:R-:W-:-:S04]  /*2da0*/  IABS R4, R0 ;  /* 0x0000000000047213 */ /* 0x000fc80000000000 */
[----:B------:R-:W-:-:S03]  /*2db0*/  R2UR UR7, R4 ;  /* 0x00000000040772ca */ /* 0x000fc600000e0000 */
        /* <DEDUP_REMOVED lines=17> */
[----:B------:R-:W-:-:S04]  /*2ed0*/  ULOP3.LUT UR4, UR6, UR9, URZ, 0x3c, !UPT ;  /* 0x0000000906047292 */ /* 0x000fc8000f8e3c3f */
[----:B------:R-:W-:-:S05]  /*2ee0*/  UISETP.GE.AND UP0, UPT, UR4, URZ, UPT ;  /* 0x0000003f0400728c */ /* 0x000fca000bf06270 */
[----:B------:R-:W-:Y:S02]  /*2ef0*/  @UP1 UIADD3 UR5, UR5, 0x1, URZ ;  /* 0x0000000105051890 */ /* 0x000fe4000fffe03f */
[----:B------:R-:W-:-:S05]  /*2f00*/  UISETP.NE.AND UP1, UPT, UR9, URZ, UPT ;  /* 0x0000003f0900728c */ /* 0x000fca000bf25270 */
[----:B------:R-:W-:Y:S02]  /*2f10*/  UMOV UR4, UR5 ;  /* 0x0000000500047c82 */ /* 0x000fe40008000000 */
[----:B------:R-:W-:-:S04]  /*2f20*/  @!UP0 UIADD3 UR4, -UR4, URZ, URZ ;  /* 0x0000003f04048290 */ /* 0x000fc8000fffe13f */
[----:B------:R-:W-:-:S12]  /*2f30*/  @!UP1 ULOP3.LUT UR4, URZ, UR9, URZ, 0x33, !UPT ;  /* 0x000000093f049292 */ /* 0x000fd8000f8e333f */
.L_x_4057:
[----:B------:R-:W-:Y:S02]  /*2f40*/  UIMAD UR61, UR61, UR4, URZ ;  /* 0x000000043d3d72a4 */ /* 0x000fe4000f8e023f */
[----:B------:R-:W-:Y:S01]  /*2f50*/  IMAD.U32 R3, RZ, RZ, UR4 ;  /* 0x00000004ff037e24 */ /* 0x000fe2000f8e00ff */
[----:B------:R-:W-:Y:S01]  /*2f60*/  PLOP3.LUT P0, PT, PT, PT, PT, 0x80, 0x0 ;  /* 0x000000000000781c */ /* 0x000fe20003f0f070 */
[----:B------:R-:W-:Y:S01]  /*2f70*/  IMAD.MOV.U32 R2, RZ, RZ, RZ ;  /* 0x000000ffff027224 */ /* 0x000fe200078e00ff */
[----:B------:R-:W-:Y:S01]  /*2f80*/  CS2R R150, SRZ ;  /* 0x0000000000967805 */ /* 0x000fe2000001ff00 */
[----:B------:R-:W-:Y:S01]  /*2f90*/  IMAD.MOV.U32 R4, RZ, RZ, RZ ;  /* 0x000000ffff047224 */ /* 0x000fe200078e00ff */
[----:B------:R-:W-:Y:S02]  /*2fa0*/  VIADDMNMX R22, R3, UR61, R22, PT ;  /* 0x0000003d03167c46 */ /* 0x000fe4000b800116 */
[----:B------:R-:W-:Y:S02]  /*2fb0*/  CS2R R148, SRZ ;  /* 0x0000000000947805 */ /* 0x000fe4000001ff00 */
[----:B------:R-:W-:-:S02]  /*2fc0*/  CS2R R146, SRZ ;  /* 0x0000000000927805 */ /* 0x000fc4000001ff00 */
[----:B------:R-:W-:Y:S02]  /*2fd0*/  CS2R R144, SRZ ;  /* 0x0000000000907805 */ /* 0x000fe4000001ff00 */
[----:B------:R-:W-:Y:S02]  /*2fe0*/  ISETP.GT.AND P1, PT, R22, UR61, PT ;  /* 0x0000003d16007c0c */ /* 0x000fe4000bf24270 */
        /* <DEDUP_REMOVED lines=86> */
[----:B------:R-:W-:Y:S01]  /*3550*/  MOV R8, 0x70 ;  /* 0x0000007000087802 */ /* 0x000fe20000000f00 */
[----:B------:R-:W-:Y:S02]  /*3560*/  IMAD.U32 R6, RZ, RZ, UR4 ;  /* 0x00000004ff067e24 */ /* 0x000fe4000f8e00ff */
[----:B------:R-:W-:-:S02]  /*3570*/  IMAD.U32 R7, RZ, RZ, UR5 ;  /* 0x00000005ff077e24 */ /* 0x000fc4000f8e00ff */
[----:B------:R-:W-:Y:S02]  /*3580*/  IMAD.U32 R11, RZ, RZ, UR7 ;  /* 0x00000007ff0b7e24 */ /* 0x000fe4000f8e00ff */
[----:B------:R-:W-:Y:S02]  /*3590*/  IMAD.MOV.U32 R12, RZ, RZ, 0x1 ;  /* 0x00000001ff0c7424 */ /* 0x000fe400078e00ff */
[----:B0-----:R-:W-:-:S07]  /*35a0*/  IMAD.MOV.U32 R13, RZ, RZ, RZ ;  /* 0x000000ffff0d7224 */ /* 0x001fce00078e00ff */
[----:B------:R-:W-:-:S07]  /*35b0*/  LEPC R20, `(.L_x_4058) ;  /* 0x000000001014794e */ /* 0x000fce0000000000 */
[----:B-1----:R-:W-:Y:S05]  /*35c0*/  CALL.ABS.NOINC R2 ;  /* 0x0000000002007343 */ /* 0x002fea0003c00000 */
.L_x_4058:
        /* <DEDUP_REMOVED lines=11> */
.L_x_4149:
[----:B------:R-:W2:Y:S01]  /*3680*/  LDL R0, [R1+0x4] ;  /* 0x0000040001007983 */ /* 0x000ea20000100800 */
[----:B------:R-:W-:Y:S02]  /*3690*/  LEA.HI R9, R9, R6, RZ, 0x3 ;  /* 0x0000000609097211 */ /* 0x000fe400078f18ff */
[----:B------:R-:W-:Y:S02]  /*36a0*/  LEA.HI R4, R4, R7, RZ, 0x5 ;  /* 0x0000000704047211 */ /* 0x000fe400078f28ff */
[----:B------:R-:W-:Y:S02]  /*36b0*/  LOP3.LUT R9, R9, 0xfffffff8, RZ, 0xc0, !PT ;  /* 0xfffffff809097812 */ /* 0x000fe400078ec0ff */
[----:B------:R-:W-:-:S03]  /*36c0*/  SHF.R.S32.HI R4, RZ, 0x5, R4 ;  /* 0x00000005ff047819 */ /* 0x000fc60000011404 */
[----:B------:R-:W-:-:S04]  /*36d0*/  IMAD.IADD R9, R6, 0x1, -R9 ;  /* 0x0000000106097824 */ /* 0x000fc800078e0a09 */
[----:B------:R-:W-:Y:S01]  /*36e0*/  IMAD R192, R4, 0x10, R9 ;  /* 0x0000001004c07824 */ /* 0x000fe200078e0209 */
[----:B--2---:R-:W-:Y:S02]  /*36f0*/  R2UR UR4, R0 ;  /* 0x00000000000472ca */ /* 0x004fe400000e0000 */
[----:B------:R-:W-:Y:S01]  /*3700*/  LOP3.LUT R0, R3, 0x7ffffffc, RZ, 0xc0, !PT ;  /* 0x7ffffffc03007812 */ /* 0x000fe200078ec0ff */
[----:B------:R-:W-:-:S04]  /*3710*/  IMAD.IADD R3, R17, 0x1, -R2 ;  /* 0x0000000111037824 */ /* 0x000fc800078e0a02 */
        /* <DEDUP_REMOVED lines=8> */
.L_x_4060:
[----:B------:R1:W2:Y:S01]  /*37a0*/  SYNCS.PHASECHK.TRANS64.TRYWAIT P1, [R198+URZ+0x38830], R5 ;  /* 0x03883005c60075a7 */ /* 0x0002a2000802017f */
[----:B------:R-:W-:Y:S05]  /*37b0*/  @!P0 BRA `(.L_x_4061) ;  /* 0x0000000000048947 */ /* 0x000fea0003800000 */
[----:B------:R-:W-:Y:S01]  /*37c0*/  BPT.TRAP 0x1 ;  /* 0x000000040000795c */ /* 0x000fe20000300000 */
.L_x_4061:
[----:B--2---:R-:W-:Y:S05]  /*37d0*/  @P1 BRA `(.L_x_4062) ;  /* 0x0000000000081947 */ /* 0x004fea0003800000 */
[----:B------:R-:W2:Y:S02]  /*37e0*/  SYNCS.PHASECHK.TRANS64.TRYWAIT P1, [R198+URZ+0x38830], R5 ;  /* 0x03883005c60075a7 */ /* 0x000ea4000802017f */
[----:B--2---:R-:W-:Y:S05]  /*37f0*/  @!P1 BRA `(.L_x_4063) ;  /* 0x0000010800149947 */ /* 0x004fea0003800000 */
.L_x_4062:
        /* <DEDUP_REMOVED lines=35> */
[----:B------:R-:W-:Y:S01]  /*3a30*/  MOV R8, UR8 ;  /* 0x0000000800087c02 */ /* 0x000fe20008000f00 */
        /* <DEDUP_REMOVED lines=29> */
.L_x_4150:
[----:B------:R-:W-:Y:S05]  /*3c10*/  @!P0 BRA `(.L_x_4065) ;  /* 0x0000000000048947 */ /* 0x000fea0003800000 */
[----:B------:R-:W-:Y:S01]  /*3c20*/  BPT.TRAP 0x1 ;  /* 0x000000040000795c */ /* 0x000fe20000300000 */
.L_x_4065:
[----:B------:R4:W0:Y:S01]  /*3c30*/  SYNCS.PHASECHK.TRANS64.TRYWAIT P1, [R198+URZ+0x38850], R5 ;  /* 0x03885005c60075a7 */ /* 0x000822000802017f */
[----:B------:R-:W-:Y:S05]  /*3c40*/  @!P0 BRA `(.L_x_4066) ;  /* 0x0000000000048947 */ /* 0x000fea0003800000 */
[----:B------:R-:W-:Y:S01]  /*3c50*/  BPT.TRAP 0x1 ;  /* 0x000000040000795c */ /* 0x000fe20000300000 */
.L_x_4066:
        /* <DEDUP_REMOVED lines=11> */
.L_x_4067:
[----:B------:R-:W-:Y:S01]  /*3d10*/  R2UR UR4, R0 ;  /* 0x00000000000472ca */ /* 0x000fe200000e0000 */
[----:B------:R-:W-:Y:S01]  /*3d20*/  WARPGROUP.ARRIVE ;  /* 0x00000000000079c5 */ /* 0x000fe20000000000 */
[----:B------:R-:W-:Y:S01]  /*3d30*/  R2UR UR6, R18 ;  /* 0x00000000120672ca */ /* 0x000fe200000e0000 */
        /* <DEDUP_REMOVED lines=9> */
[----:B------:R-:W-:Y:S01]  /*3dd0*/  VIADD R4, R0, 0x4 ;  /* 0x0000000400047836 */ /* 0x000fe20000000000 */
[----:B------:R-:W-:Y:S01]  /*3de0*/  UMOV UR8, UR4 ;  /* 0x0000000400087c82 */ /* 0x000fe20008000000 */
[----:B-1234-:R-:W-:Y:S01]  /*3df0*/  VIADD R5, R18, 0x4 ;  /* 0x0000000412057836 */ /* 0x01efe20000000000 */
[----:B------:R-:W-:Y:S01]  /*3e00*/  UMOV UR4, UR8 ;  /* 0x0000000800047c82 */ /* 0x000fe20008000000 */
[----:B------:R-:W-:Y:S01]  /*3e10*/  IMAD.U32 R6, RZ, RZ, UR8 ;  /* 0x00000008ff067e24 */ /* 0x000fe2000f8e00ff */
[----:B------:R-:W-:Y:S01]  /*3e20*/  HGMMA.64x64x16.F32 R24, gdesc[UR4], R24, gsb0 ;  /* 0x00e00000041879f0 */ /* 0x000fe20008000818 */
[----:B------:R-:W-:Y:S01]  /*3e30*/  R2UR UR4, R2 ;  /* 0x00000000020472ca */ /* 0x000fe200000e0000 */
[----:B------:R-:W-:Y:S01]  /*3e40*/  UMOV UR5, UR9 ;  /* 0x0000000900057c82 */ /* 0x000fe20008000000 */
[----:B------:R-:W-:Y:S01]  /*3e50*/  R2UR UR6, R3 ;  /* 0x00000000030672ca */ /* 0x000fe200000e0000 */
[----:B------:R-:W-:Y:S01]  /*3e60*/  UMOV UR7, 0x40000040 ;  /* 0x4000004000077882 */ /* 0x000fe20000000000 */
[----:B------:R-:W-:Y:S01]  /*3e70*/  MOV R3, UR9 ;  /* 0x0000000900037c02 */ /* 0x000fe20008000f00 */
[----:B------:R-:W-:Y:S01]  /*3e80*/  UMOV UR9, 0x40000040 ;  /* 0x4000004000097882 */ /* 0x000fe20000000000 */
[----:B------:R-:W-:Y:S01]  /*3e90*/  VIADD R12, R0, 0x6 ;  /* 0x00000006000c7836 */ /* 0x000fe20000000000 */
[----:B------:R-:W-:Y:S01]  /*3ea0*/  UMOV UR15, 0x40000040 ;  /* 0x40000040000f7882 */ /* 0x000fe20000000000 */
[----:B------:R-:W-:Y:S01]  /*3eb0*/  VIADD R13, R18, 0x6 ;  /* 0x00000006120d7836 */ /* 0x000fe20000000000 */
[----:B------:R-:W-:Y:S01]  /*3ec0*/  UMOV UR17, 0x40000040 ;  /* 0x4000004000117882 */ /* 0x000fe20000000000 */
[----:B------:R-:W-:Y:S01]  /*3ed0*/  VIADD R19, R0, 0x200 ;  /* 0x0000020000137836 */ /* 0x000fe20000000000 */
[----:B------:R-:W-:Y:S01]  /*3ee0*/  UMOV UR19, 0x40000040 ;  /* 0x4000004000137882 */ /* 0x000fe20000000000 */
[----:B------:R-:W-:Y:S01]  /*3ef0*/  VIADD R20, R18, 0x200 ;  /* 0x0000020012147836 */ /* 0x000fe20000000000 */
        /* <DEDUP_REMOVED lines=20> */
[----:B------:R-:W-:Y:S01]  /*4040*/  VIADD R184, R0, 0x800 ;  /* 0x0000080000b87836 */ /* 0x000fe20000000000 */
        /* <DEDUP_REMOVED lines=12> */
[----:B------:R-:W-:Y:S01]  /*4110*/  IMAD.U32 R5, RZ, RZ, UR9 ;  /* 0x00000009ff057e24 */ /* 0x000fe2000f8e00ff */
[----:B------:R-:W-:-:S08]  /*4120*/  UMOV UR9, 0x40000040 ;  /* 0x4000004000097882 */ /* 0x000fd00000000000 */
        /* <DEDUP_REMOVED lines=34> */
[----:B------:R-:W-:Y:S01]  /*4350*/  VIADD R20, R18, 0x400 ;  /* 0x0000040012147836 */ /* 0x000fe20000000000 */
[----:B------:R-:W-:-:S04]  /*4360*/  IADD3 R19, R0, 0x400, RZ ;  /* 0x0000040000137810 */ /* 0x000fc80007ffe0ff */
        /* <DEDUP_REMOVED lines=31> */
[----:B------:R-:W-:Y:S02]  /*4560*/  WARPGROUP.DEPBAR.LE gsb0, 0x0 ;  /* 0x00008000000079c5 */ /* 0x000fe40000010000 */
[----:B------:R-:W-:-:S06]  /*4570*/  WARPGROUP.ARRIVE ;  /* 0x00000000000079c5 */ /* 0x000fcc0000000000 */
[----:B------:R-:W-:Y:S01]  /*4580*/  HGMMA.64x64x16.F32 R24, gdesc[UR4], R24, gsb0 ;  /* 0x00e00000041879f0 */ /* 0x000fe20008000818 */
[----:B0-----:R-:W-:Y:S02]  /*4590*/  ISETP.GT.AND P1, PT, R19, 0x7f, PT ;  /* 0x0000007f1300780c */ /* 0x001fe40003f24270 */
[----:B------:R-:W-:Y:S02]  /*45a0*/  IADD3 R19, R18, 0x800, RZ ;  /* 0x0000080012137810 */ /* 0x000fe40007ffe0ff */
[----:B------:R-:W-:Y:S02]  /*45b0*/  SEL R20, RZ, 0x2, !P1 ;  /* 0x00000002ff147807 */ /* 0x000fe40004800000 */
[C---:B------:R-:W-:Y:S02]  /*45c0*/  SEL R56, R58.reuse, 0x2, P1 ;  /* 0x000000023a387807 */ /* 0x040fe40000800000 */
[----:B------:R-:W-:Y:S01]  /*45d0*/  SEL R58, R58, 0x6, !P1 ;  /* 0x000000063a3a7807 */ /* 0x000fe20004800000 */
[----:B------:R-:W-:-:S02]  /*45e0*/  IMAD.IADD R21, R20, 0x1, R184 ;  /* 0x0000000114157824 */ /* 0x000fc400078e02b8 */
        /* <DEDUP_REMOVED lines=167> */
[C---:B------:R-:W-:Y:S01]  /*5060*/  IADD3 R20, R56.reuse, R199, RZ ;  /* 0x000000c738147210 */ /* 0x040fe20007ffe0ff */
[--C-:B------:R-:W-:Y:S02]  /*5070*/  IMAD.IADD R56, R56, 0x1, R21.reuse ;  /* 0x0000000138387824 */ /* 0x100fe400078e0215 */
[----:B------:R-:W-:Y:S02]  /*5080*/  IMAD.IADD R21, R58, 0x1, R21 ;  /* 0x000000013a157824 */ /* 0x000fe400078e0215 */
[----:B------:R-:W-:Y:S01]  /*5090*/  IMAD.MOV.U32 R59, RZ, RZ, 0x40 ;  /* 0x00000040ff3b7424 */ /* 0x000fe200078e00ff */
        /* <DEDUP_REMOVED lines=17> */
[----:B------:R-:W-:-:S04]  /*51b0*/  SEL R21, R21, 0xf80, P1 ;  /* 0x00000f8015157807 */ /* 0x000fc80000800000 */
        /* <DEDUP_REMOVED lines=17> */
.L_x_4069:
[----:B------:R-:W-:Y:S01]  /*52d0*/  LEA.HI R20, R57, R152, RZ, 0x2 ;  /* 0x0000009839147211 */ /* 0x000fe200078f10ff */
[----:B------:R-:W-:Y:S01]  /*52e0*/  UISETP.NE.AND UP0, UPT, UR60, URZ, UPT ;  /* 0x0000003f3c00728c */ /* 0x000fe2000bf05270 */
[----:B------:R-:W-:Y:S01]  /*52f0*/  VIADD R61, R192, UR38 ;  /* 0x00000026c03d7c36 */ /* 0x000fe20008000000 */
[----:B------:R-:W0:Y:S01]  /*5300*/  LDC R169, c[0x0][0x288] ;  /* 0x0000a200ffa97b82 */ /* 0x000e220000000800 */
[----:B------:R-:W-:Y:S01]  /*5310*/  LOP3.LUT R21, R20, 0xfffffffc, RZ, 0xc0, !PT ;  /* 0xfffffffc14157812 */ /* 0x000fe200078ec0ff */
[----:B------:R-:W-:Y:S01]  /*5320*/  IMAD R56, R22, -0x40, R59 ;  /* 0xffffffc016387824 */ /* 0x000fe200078e023b */
[----:B------:R-:W-:Y:S01]  /*5330*/  ULDC UR7, c[0x0][0x2f0] ;  /* 0x0000bc0000077ab9 */ /* 0x000fe20000000800 */
[----:B------:R-:W-:Y:S01]  /*5340*/  PLOP3.LUT P1, PT, PT, PT, UP0, 0x80, 0x0 ;  /* 0x000000000000781c */ /* 0x000fe20003f2f008 */
[----:B------:R-:W-:Y:S01]  /*5350*/  UMOV UR11, 0x40000040 ;  /* 0x40000040000b7882 */ /* 0x000fe20000000000 */
[----:B------:R-:W-:Y:S01]  /*5360*/  IMAD.IADD R21, R152, 0x1, -R21 ;  /* 0x0000000198157824 */ /* 0x000fe200078e0a15 */
[----:B------:R-:W-:Y:S01]  /*5370*/  PLOP3.LUT P2, PT, PT, PT, UP0, 0x80, 0x0 ;  /* 0x000000000000781c */ /* 0x000fe20003f4f008 */
[----:B------:R-:W-:Y:S01]  /*5380*/  VIADD R58, R56, 0x1 ;  /* 0x00000001383a7836 */ /* 0x000fe20000000000 */
[----:B------:R-:W-:Y:S01]  /*5390*/  @UP0 ULDC UR6, c[0x0][0x44c] ;  /* 0x0001130000060ab9 */ /* 0x000fe20000000800 */
[C---:B------:R-:W-:Y:S01]  /*53a0*/  R2UR UR10, R193.reuse ;  /* 0x00000000c10a72ca */ /* 0x040fe200000e0000 */
[----:B------:R-:W-:Y:S01]  /*53b0*/  VIADD R216, R193, 0x80 ;  /* 0x00000080c1d87836 */ /* 0x000fe20000000000 */
[----:B------:R-:W-:Y:S01]  /*53c0*/  LEA.HI R20, R21, R21, RZ, 0x1 ;  /* 0x0000001515147211 */ /* 0x000fe200078f08ff */
[----:B------:R-:W-:-:S03]  /*53d0*/  IMAD R58, R195, UR7, R58 ;  /* 0x00000007c33a7c24 */ /* 0x000fc6000f8e023a */
[----:B------:R-:W-:-:S05]  /*53e0*/  LOP3.LUT R20, R20, 0x1ffffffe, RZ, 0xc0, !PT ;  /* 0x1ffffffe14147812 */ /* 0x000fca00078ec0ff */
[----:B------:R-:W-:Y:S01]  /*53f0*/  IMAD.IADD R20, R21, 0x1, -R20 ;  /* 0x0000000115147824 */ /* 0x000fe200078e0a14 */
[----:B0-----:R-:W-:-:S03]  /*5400*/  IADD3 R58, R58, -R169, -R196 ;  /* 0x800000a93a3a7210 */ /* 0x001fc60007ffe8c4 */
[----:B------:R-:W-:-:S04]  /*5410*/  IMAD R186, R20, 0x8, R61 ;  /* 0x0000000814ba7824 */ /* 0x000fc800078e023d */
[----:B------:R-:W-:Y:S01]  /*5420*/  @P1 IMAD.HI.U32 R21, R186, UR6, RZ ;  /* 0x00000006ba151c27 */ /* 0x000fe2000f8e00ff */
[----:B------:R-:W-:-:S03]  /*5430*/  @UP0 ULDC UR6, c[0x0][0x450] ;  /* 0x0001140000060ab9 */ /* 0x000fc60000000800 */
[----:B------:R-:W-:Y:S01]  /*5440*/  IMAD.MOV.U32 R20, RZ, RZ, R186 ;  /* 0x000000ffff147224 */ /* 0x000fe200078e00ba */
[----:B------:R-:W-:Y:S01]  /*5450*/  @P2 SHF.R.U32.HI R20, RZ, UR6, R21 ;  /* 0x00000006ff142c19 */ /* 0x000fe20008011615 */
[----:B------:R-:W-:Y:S01]  /*5460*/  IMAD R21, R195, UR7, R56 ;  /* 0x00000007c3157c24 */ /* 0x000fe2000f8e0238 */
[----:B------:R-:W-:-:S03]  /*5470*/  ULDC UR6, c[0x0][0xa80] ;  /* 0x0002a00000067ab9 */ /* 0x000fc60000000800 */
[----:B------:R-:W0:Y:S01]  /*5480*/  SHFL.IDX PT, R60, R20, RZ, 0x1c1f ;  /* 0x001c1fff143c7589 */ /* 0x000e2200000e0000 */
[----:B------:R-:W-:-:S03]  /*5490*/  IMAD.IADD R21, R21, 0x1, -R196 ;  /* 0x0000000115157824 */ /* 0x000fc600078e0ac4 */
[----:B------:R-:W1:Y:S02]  /*54a0*/  SHFL.IDX PT, R20, R20, 0x1, 0x1c1f ;  /* 0x003c1f0014147f89 */ /* 0x000e6400000e0000 */
[----:B0-----:R-:W-:-:S04]  /*54b0*/  VIADDMNMX R60, R60, R58, R21, PT ;  /* 0x0000003a3c3c7246 */ /* 0x001fc80003800115 */
        /* <DEDUP_REMOVED lines=45> */
[----:B------:R-:W-:Y:S02]  /*5790*/  FMNMX.FTZ R56, R52, R61, !PT ;  /* 0x0000003d34387209 */ /* 0x000fe40007810000 */
[----:B-1----:R-:W-:Y:S02]  /*57a0*/  VIADDMNMX R21, R20, R58, R21, PT ;  /* 0x0000003a14157246 */ /* 0x002fe40003800115 */
[----:B------:R-:W-:-:S02]  /*57b0*/  FMNMX.FTZ R56, R53, R56, !PT ;  /* 0x0000003835387209 */ /* 0x000fc40007810000 */
[C---:B------:R-:W-:Y:S02]  /*57c0*/  ISETP.GT.AND P1, PT, R21.reuse, RZ, PT ;  /* 0x000000ff1500720c */ /* 0x040fe40003f24270 */
[C---:B------:R-:W-:Y:S01]  /*57d0*/  ISETP.GT.AND P2, PT, R21.reuse, 0x1, PT ;  /* 0x000000011500780c */ /* 0x040fe20003f44270 */
[----:B------:R-:W0:Y:S01]  /*57e0*/  SHFL.BFLY PT, R61, R56, 0x2, 0x1f ;  /* 0x0c401f00383d7f89 */ /* 0x000e2200000e0000 */
[----:B------:R-:W-:Y:S02]  /*57f0*/  ISETP.GT.AND P3, PT, R21, 0x8, PT ;  /* 0x000000081500780c */ /* 0x000fe40003f64270 */
[----:B------:R-:W-:Y:S02]  /*5800*/  FSEL R26, R26, -INF , P1 ;  /* 0xff8000001a1a7808 */ /* 0x000fe40000800000 */
[----:B------:R-:W-:Y:S02]  /*5810*/  FSEL R27, R27, -INF , P2 ;  /* 0xff8000001b1b7808 */ /* 0x000fe40001000000 */
[----:B------:R-:W-:-:S02]  /*5820*/  ISETP.GT.AND P1, PT, R21, 0x9, PT ;  /* 0x000000091500780c */ /* 0x000fc40003f24270 */
[----:B------:R-:W-:Y:S02]  /*5830*/  FSEL R30, R30, -INF , P3 ;  /* 0xff8000001e1e7808 */ /* 0x000fe40001800000 */
[----:B------:R-:W-:Y:S02]  /*5840*/  ISETP.GT.AND P2, PT, R21, 0x10, PT ;  /* 0x000000101500780c */ /* 0x000fe40003f44270 */
[----:B------:R-:W-:Y:S02]  /*5850*/  FSEL R31, R31, -INF , P1 ;  /* 0xff8000001f1f7808 */ /* 0x000fe40000800000 */
[C---:B------:R-:W-:Y:S02]  /*5860*/  ISETP.GT.AND P1, PT, R21.reuse, 0x11, PT ;  /* 0x000000111500780c */ /* 0x040fe40003f24270 */
[----:B------:R-:W-:Y:S02]  /*5870*/  FSEL R34, R34, -INF , P2 ;  /* 0xff80000022227808 */ /* 0x000fe40001000000 */
[----:B------:R-:W-:-:S02]  /*5880*/  ISETP.GT.AND P2, PT, R21, 0x18, PT ;  /* 0x000000181500780c */ /* 0x000fc40003f44270 */
[----:B------:R-:W-:Y:S02]  /*5890*/  FSEL R35, R35, -INF , P1 ;  /* 0xff80000023237808 */ /* 0x000fe40000800000 */
[----:B------:R-:W-:Y:S02]  /*58a0*/  ISETP.GT.AND P1, PT, R21, 0x19, PT ;  /* 0x000000191500780c */ /* 0x000fe40003f24270 */
[----:B0-----:R-:W-:Y:S02]  /*58b0*/  FMNMX.FTZ R185, R56, R61, !PT ;  /* 0x0000003d38b97209 */ /* 0x001fe40007810000 */
[----:B------:R-:W-:Y:S02]  /*58c0*/  FMNMX.FTZ R61, R26, R27, !PT ;  /* 0x0000001b1a3d7209 */ /* 0x000fe40007810000 */
[----:B------:R-:W-:Y:S01]  /*58d0*/  FSEL R38, R38, -INF , P2 ;  /* 0xff80000026267808 */ /* 0x000fe20001000000 */
[----:B------:R-:W0:Y:S01]  /*58e0*/  SHFL.BFLY PT, R58, R185, 0x1, 0x1f ;  /* 0x0c201f00b93a7f89 */ /* 0x000e2200000e0000 */
[----:B------:R-:W-:-:S02]  /*58f0*/  FMNMX.FTZ R20, R30, R61, !PT ;  /* 0x0000003d1e147209 */ /* 0x000fc40007810000 */
[----:B------:R-:W-:Y:S02]  /*5900*/  ISETP.GT.AND P2, PT, R21, 0x20, PT ;  /* 0x000000201500780c */ /* 0x000fe40003f44270 */
[----:B------:R-:W-:Y:S02]  /*5910*/  FMNMX.FTZ R61, R31, R20, !PT ;  /* 0x000000141f3d7209 */ /* 0x000fe40007810000 */
[----:B------:R-:W-:Y:S02]  /*5920*/  FSEL R39, R39, -INF , P1 ;  /* 0xff80000027277808 */ /* 0x000fe40000800000 */
[----:B------:R-:W-:Y:S02]  /*5930*/  FMNMX.FTZ R20, R34, R61, !PT ;  /* 0x0000003d22147209 */ /* 0x000fe40007810000 */
[----:B------:R-:W-:Y:S02]  /*5940*/  ISETP.GT.AND P1, PT, R21, 0x21, PT ;  /* 0x000000211500780c */ /* 0x000fe40003f24270 */
[----:B------:R-:W-:-:S02]  /*5950*/  FMNMX.FTZ R61, R35, R20, !PT ;  /* 0x00000014233d7209 */ /* 0x000fc40007810000 */
[----:B------:R-:W-:Y:S02]  /*5960*/  FSEL R42, R42, -INF , P2 ;  /* 0xff8000002a2a7808 */ /* 0x000fe40001000000 */
[----:B------:R-:W-:Y:S02]  /*5970*/  FMNMX.FTZ R20, R38, R61, !PT ;  /* 0x0000003d26147209 */ /* 0x000fe40007810000 */
[----:B------:R-:W-:Y:S02]  /*5980*/  ISETP.GT.AND P2, PT, R21, 0x28, PT ;  /* 0x000000281500780c */ /* 0x000fe40003f44270 */
[----:B------:R-:W-:Y:S02]  /*5990*/  FMNMX.FTZ R61, R39, R20, !PT ;  /* 0x00000014273d7209 */ /* 0x000fe40007810000 */
[----:B------:R-:W-:Y:S02]  /*59a0*/  FSEL R43, R43, -INF , P1 ;  /* 0xff8000002b2b7808 */ /* 0x000fe40000800000 */
[----:B0-----:R-:W-:-:S02]  /*59b0*/  FMNMX.FTZ R185, R185, R58, !PT ;  /* 0x0000003ab9b97209 */ /* 0x001fc40007810000 */
[----:B------:R-:W-:Y:S02]  /*59c0*/  FMNMX.FTZ R20, R42, R61, !PT ;  /* 0x0000003d2a147209 */ /* 0x000fe40007810000 */
[----:B------:R-:W-:Y:S01]  /*59d0*/  ISETP.GT.AND P3, PT, R21, 0x29, PT ;  /* 0x000000291500780c */ /* 0x000fe20003f64270 */
[----:B------:R-:W-:Y:S01]  /*59e0*/  FMUL.FTZ R56, R185, UR6 ;  /* 0x00000006b9387c20 */ /* 0x000fe20008410000 */
[----:B------:R-:W-:Y:S02]  /*59f0*/  FSEL R46, R46, -INF , P2 ;  /* 0xff8000002e2e7808 */ /* 0x000fe40001000000 */
[----:B------:R-:W-:Y:S02]  /*5a00*/  FMNMX.FTZ R61, R43, R20, !PT ;  /* 0x000000142b3d7209 */ /* 0x000fe40007810000 */
[----:B------:R-:W-:Y:S02]  /*5a10*/  FSETP.NEU.FTZ.AND P4, PT, R185, -INF , PT ;  /* 0xff800000b900780b */ /* 0x000fe40003f9d000 */
[----:B------:R-:W-:-:S02]  /*5a20*/  ISETP.GT.AND P1, PT, R21, 0x30, PT ;  /* 0x000000301500780c */ /* 0x000fc40003f24270 */
[----:B------:R-:W-:Y:S02]  /*5a30*/  FSEL R47, R47, -INF , P3 ;  /* 0xff8000002f2f7808 */ /* 0x000fe40001800000 */
[----:B------:R-:W-:Y:S02]  /*5a40*/  FMNMX.FTZ R20, R46, R61, !PT ;  /* 0x0000003d2e147209 */ /* 0x000fe40007810000 */
[----:B------:R-:W-:Y:S02]  /*5a50*/  FSEL R56, R56, RZ, P4 ;  /* 0x000000ff38387208 */ /* 0x000fe40002000000 */
[----:B------:R-:W-:Y:S02]  /*5a60*/  ISETP.GT.AND P2, PT, R21, 0x31, PT ;  /* 0x000000311500780c */ /* 0x000fe40003f44270 */
[----:B------:R-:W-:Y:S01]  /*5a70*/  FSEL R50, R50, -INF , P1 ;  /* 0xff80000032327808 */ /* 0x000fe20000800000 */
[--C-:B------:R-:W-:Y:S01]  /*5a80*/  FFMA.FTZ R58, R24, UR6, -R56.reuse ;  /* 0x00000006183a7c23 */ /* 0x100fe20008010838 */
[----:B------:R-:W-:Y:S01]  /*5a90*/  FMNMX.FTZ R61, R47, R20, !PT ;  /* 0x000000142f3d7209 */ /* 0x000fe20007810000 */
[--C-:B------:R-:W-:Y:S01]  /*5aa0*/  FFMA.FTZ R171, R25, UR6, -R56.reuse ;  /* 0x0000000619ab7c23 */ /* 0x100fe20008010838 */
[----:B------:R-:W-:Y:S01]  /*5ab0*/  ISETP.GT.AND P1, PT, R21, 0x38, PT ;  /* 0x000000381500780c */ /* 0x000fe20003f24270 */
[--C-:B------:R-:W-:Y:S01]  /*5ac0*/  FFMA.FTZ R175, R29, UR6, -R56.reuse ;  /* 0x000000061daf7c23 */ /* 0x100fe20008010838 */
        /* <DEDUP_REMOVED lines=10> */
[----:B------:R-:W-:Y:S01]  /*5b70*/  FSEL R55, R55, -INF , P2 ;  /* 0xff80000037377808 */ /* 0x000fe20001000000 */
        /* <DEDUP_REMOVED lines=9> */
[----:B------:R-:W-:Y:S01]  /*5c10*/  FFMA.FTZ R207, R53, UR6, -R56 ;  /* 0x0000000635cf7c23 */ /* 0x000fe20008010838 */
[----:B------:R-:W0:Y:S01]  /*5c20*/  SHFL.BFLY PT, R21, R24, 0x2, 0x1f ;  /* 0x0c401f0018157f89 */ /* 0x000e2200000e0000 */
[----:B------:R-:W-:Y:S08]  /*5c30*/  MUFU.EX2 R20, R58 ;  /* 0x0000003a00147308 */ /* 0x000ff00000000800 */
[----:B------:R-:W1:Y:S08]  /*5c40*/  MUFU.EX2 R171, R171 ;  /* 0x000000ab00ab7308 */ /* 0x000e700000000800 */
[----:B------:R-:W-:Y:S01]  /*5c50*/  MUFU.EX2 R172, R172 ;  /* 0x000000ac00ac7308 */ /* 0x000fe20000000800 */
[----:B0-----:R-:W-:-:S07]  /*5c60*/  FMNMX.FTZ R21, R24, R21, !PT ;  /* 0x0000001518157209 */ /* 0x001fce0007810000 */
[----:B------:R-:W0:Y:S01]  /*5c70*/  MUFU.EX2 R175, R175 ;  /* 0x000000af00af7308 */ /* 0x000e220000000800 */
[CC--:B------:R-:W-:Y:S02]  /*5c80*/  LEA.HI R24, R57.reuse, R152.reuse, RZ, 0x4 ;  /* 0x0000009839187211 */ /* 0x0c0fe400078f20ff */
[----:B------:R-:W-:Y:S01]  /*5c90*/  LEA.HI R57, R57, R152, RZ, 0x5 ;  /* 0x0000009839397211 */ /* 0x000fe200078f28ff */
[----:B------:R-:W2:Y:S01]  /*5ca0*/  SHFL.BFLY PT, R168, R21, 0x1, 0x1f ;  /* 0x0c201f0015a87f89 */ /* 0x000ea200000e0000 */
[----:B------:R-:W-:Y:S02]  /*5cb0*/  LOP3.LUT R25, R24, 0xfffffff0, RZ, 0xc0, !PT ;  /* 0xfffffff018197812 */ /* 0x000fe400078ec0ff */
[----:B------:R-:W-:Y:S01]  /*5cc0*/  SHF.R.U32.HI R24, RZ, 0x1, R24 ;  /* 0x00000001ff187819 */ /* 0x000fe20000011618 */
[----:B------:R-:W-:Y:S01]  /*5cd0*/  IMAD.SHL.U32 R57, R57, 0x20, RZ ;  /* 0x0000002039397824 */ /* 0x000fe200078e00ff */
[----:B------:R-:W-:Y:S01]  /*5ce0*/  MUFU.EX2 R176, R176 ;  /* 0x000000b000b07308 */ /* 0x000fe20000000800 */
[----:B------:R-:W-:Y:S01]  /*5cf0*/  IMAD.IADD R25, R152, 0x1, -R25 ;  /* 0x0000000198197824 */ /* 0x000fe200078e0a19 */
[----:B-1----:R-:W-:Y:S01]  /*5d00*/  F2FP.F16.F32.PACK_AB R152, R171, R20 ;  /* 0x00000014ab98723e */ /* 0x002fe200000000ff */
[----:B------:R-:W-:Y:S01]  /*5d10*/  FADD.FTZ R171, R20, R171 ;  /* 0x000000ab14ab7221 */ /* 0x000fe20000010000 */
[----:B------:R-:W-:-:S04]  /*5d20*/  LOP3.LUT R57, R57, 0x7ffffc00, RZ, 0xc0, !PT ;  /* 0x7ffffc0039397812 */ /* 0x000fc800078ec0ff */
[----:B------:R-:W1:Y:S01]  /*5d30*/  MUFU.EX2 R179, R179 ;  /* 0x000000b300b37308 */ /* 0x000e620000000800 */
[----:B0-----:R-:W-:Y:S01]  /*5d40*/  F2FP.F16.F32.PACK_AB R154, R175, R172 ;  /* 0x000000acaf9a723e */ /* 0x001fe200000000ff */
[----:B------:R-:W-:-:S04]  /*5d50*/  FADD.FTZ R172, R172, R171 ;  /* 0x000000abacac7221 */ /* 0x000fc80000010000 */
[----:B------:R-:W-:Y:S02]  /*5d60*/  FADD.FTZ R175, R175, R172 ;  /* 0x000000acafaf7221 */ /* 0x000fe40000010000 */
[----:B------:R-:W-:Y:S01]  /*5d70*/  MUFU.EX2 R180, R180 ;  /* 0x000000b400b47308 */ /* 0x000fe20000000800 */
[----:B--2---:R-:W-:-:S04]  /*5d80*/  FMNMX.FTZ R168, R21, R168, !PT ;  /* 0x000000a815a87209 */ /* 0x004fc80007810000 */
[C---:B------:R-:W-:Y:S01]  /*5d90*/  FSETP.NEU.FTZ.AND P1, PT, R168.reuse, -INF , PT ;  /* 0xff800000a800780b */ /* 0x040fe20003f3d000 */
[----:B------:R-:W-:Y:S02]  /*5da0*/  FMUL.FTZ R21, R168, UR6 ;  /* 0x00000006a8157c20 */ /* 0x000fe40008410000 */
[----:B------:R-:W0:Y:S01]  /*5db0*/  MUFU.EX2 R183, R183 ;  /* 0x000000b700b77308 */ /* 0x000e220000000800 */
[----:B-1----:R-:W-:Y:S01]  /*5dc0*/  F2FP.F16.F32.PACK_AB R156, R179, R176 ;  /* 0x000000b0b39c723e */ /* 0x002fe200000000ff */
[----:B------:R-:W-:Y:S01]  /*5dd0*/  FADD.FTZ R176, R176, R175 ;  /* 0x000000afb0b07221 */ /* 0x000fe20000010000 */
[----:B------:R-:W-:-:S03]  /*5de0*/  FSEL R29, R21, RZ, P1 ;  /* 0x000000ff151d7208 */ /* 0x000fc60000800000 */
[----:B------:R-:W-:Y:S02]  /*5df0*/  FADD.FTZ R179, R179, R176 ;  /* 0x000000b0b3b37221 */ /* 0x000fe40000010000 */
[----:B------:R-:W-:Y:S01]  /*5e00*/  MUFU.EX2 R200, R200 ;  /* 0x000000c800c87308 */ /* 0x000fe20000000800 */
        /* <DEDUP_REMOVED lines=8> */
[--C-:B------:R-:W-:Y:S01]  /*5e90*/  FFMA.FTZ R181, R38, UR6, -R29.reuse ;  /* 0x0000000626b57c23 */ /* 0x100fe2000801081d */
[C---:B------:R-:W-:Y:S01]  /*5ea0*/  LOP3.LUT R28, R26.reuse, 0xfffffff8, RZ, 0xc0, !PT ;  /* 0xfffffff81a1c7812 */ /* 0x040fe200078ec0ff */
[--C-:B------:R-:W-:Y:S01]  /*5eb0*/  FFMA.FTZ R182, R39, UR6, -R29.reuse ;  /* 0x0000000627b67c23 */ /* 0x100fe2000801081d */
[----:B------:R-:W-:Y:S01]  /*5ec0*/  SHF.L.U32 R26, R26, 0x6, RZ ;  /* 0x000000061a1a7819 */ /* 0x000fe200000006ff */
[--C-:B------:R-:W-:Y:S01]  /*5ed0*/  FFMA.FTZ R208, R42, UR6, -R29.reuse ;  /* 0x000000062ad07c23 */ /* 0x100fe2000801081d */
[--C-:B------:R-:W-:Y:S01]  /*5ee0*/  FFMA.FTZ R209, R43, UR6, -R29.reuse ;  /* 0x000000062bd17c23 */ /* 0x100fe2000801081d */
[----:B------:R-:W-:Y:S01]  /*5ef0*/  IMAD.IADD R28, R25, 0x1, -R28 ;  /* 0x00000001191c7824 */ /* 0x000fe200078e0a1c */
[----:B------:R-:W-:Y:S01]  /*5f00*/  LOP3.LUT R26, R26, 0x7ffffe00, RZ, 0xc0, !PT ;  /* 0x7ffffe001a1a7812 */ /* 0x000fe200078ec0ff */
[--C-:B------:R-:W-:Y:S01]  /*5f10*/  FFMA.FTZ R210, R46, UR6, -R29.reuse ;  /* 0x000000062ed27c23 */ /* 0x100fe2000801081d */
[----:B------:R-:W-:Y:S01]  /*5f20*/  FFMA.FTZ R211, R47, UR6, -R29 ;  /* 0x000000062fd37c23 */ /* 0x000fe2000801081d */
[----:B------:R-:W-:-:S02]  /*5f30*/  IMAD.SHL.U32 R25, R28, 0x40, RZ ;  /* 0x000000401c197824 */ /* 0x000fc400078e00ff */
[--C-:B------:R-:W-:Y:S01]  /*5f40*/  FFMA.FTZ R212, R50, UR6, -R29.reuse ;  /* 0x0000000632d47c23 */ /* 0x100fe2000801081d */
[--C-:B------:R-:W-:Y:S01]  /*5f50*/  FFMA.FTZ R213, R51, UR6, -R29.reuse ;  /* 0x0000000633d57c23 */ /* 0x100fe2000801081d */
[--C-:B------:R-:W-:Y:S01]  /*5f60*/  FFMA.FTZ R214, R54, UR6, -R29.reuse ;  /* 0x0000000636d67c23 */ /* 0x100fe2000801081d */
[----:B------:R-:W-:Y:S01]  /*5f70*/  FFMA.FTZ R215, R55, UR6, -R29 ;  /* 0x0000000637d77c23 */ /* 0x000fe2000801081d */
[----:B------:R-:W-:Y:S01]  /*5f80*/  LOP3.LUT R25, R25, 0x1c0, RZ, 0xc0, !PT ;  /* 0x000001c019197812 */ /* 0x000fe200078ec0ff */
[----:B------:R-:W-:Y:S01]  /*5f90*/  MUFU.EX2 R170, R170 ;  /* 0x000000aa00aa7308 */ /* 0x000fe20000000800 */
[----:B------:R-:W-:Y:S02]  /*5fa0*/  LOP3.LUT P2, RZ, R28, 0x2, RZ, 0xc0, !PT ;  /* 0x000000021cff7812 */ /* 0x000fe4000784c0ff */
[----:B------:R-:W-:Y:S02]  /*5fb0*/  LOP3.LUT R24, R25, 0x8, R24, 0xf8, !PT ;  /* 0x0000000819187812 */ /* 0x000fe400078ef818 */
[----:B------:R-:W-:-:S02]  /*5fc0*/  SHF.R.U32.HI R25, RZ, 0x3, R25 ;  /* 0x00000003ff197819 */ /* 0x000fc40000011619 */
[----:B------:R-:W-:Y:S01]  /*5fd0*/  LOP3.LUT P1, RZ, R28, 0x4, RZ, 0xc0, !PT ;  /* 0x000000041cff7812 */ /* 0x000fe2000782c0ff */
[----:B------:R-:W1:Y:S01]  /*5fe0*/  MUFU.EX2 R21, R21 ;  /* 0x0000001500157308 */ /* 0x000e620000000800 */
[----:B------:R-:W-:Y:S02]  /*5ff0*/  LOP3.LUT R24, R24, R25, RZ, 0x3c, !PT ;  /* 0x0000001918187212 */ /* 0x000fe400078e3cff */
[----:B------:R-:W-:Y:S02]  /*6000*/  SEL R59, R59, 0xffffffc0, !P1 ;  /* 0xffffffc03b3b7807 */ /* 0x000fe40004800000 */
[----:B------:R-:W-:Y:S01]  /*6010*/  IADD3 R57, R24, R26, R57 ;  /* 0x0000001a18397210 */ /* 0x000fe20007ffe039 */
[----:B------:R-:W-:Y:S01]  /*6020*/  VIADD R24, R198, 0x38840 ;  /* 0x00038840c6187836 */ /* 0x000fe20000000000 */
[----:B0-----:R-:W-:Y:S01]  /*6030*/  F2FP.F16.F32.PACK_AB R158, R183, R180 ;  /* 0x000000b4b79e723e */ /* 0x001fe200000000ff */
[----:B------:R-:W-:Y:S01]  /*6040*/  MUFU.EX2 R173, R173 ;  /* 0x000000ad00ad7308 */ /* 0x000fe20000000800 */
[----:B------:R-:W-:Y:S01]  /*6050*/  FADD.FTZ R180, R180, R179 ;  /* 0x000000b3b4b47221 */ /* 0x000fe20000010000 */
[----:B------:R-:W-:Y:S01]  /*6060*/  IMAD R188, R57, 0x2, R198 ;  /* 0x0000000239bc7824 */ /* 0x000fe200078e02c6 */
[----:B------:R-:W-:-:S02]  /*6070*/  PRMT R24, R197, 0x654, R24 ;  /* 0x00000654c5187816 */ /* 0x000fc40000000018 */
[----:B------:R-:W-:Y:S01]  /*6080*/  FADD.FTZ R183, R183, R180 ;  /* 0x000000b4b7b77221 */ /* 0x000fe20000010000 */
[C---:B------:R-:W-:Y:S01]  /*6090*/  VIADD R190, R188.reuse, 0x36400 ;  /* 0x00036400bcbe7836 */ /* 0x040fe20000000000 */
[----:B------:R0:W-:Y:S01]  /*60a0*/  SYNCS.ARRIVE.TRANS64.RED.A1T0 RZ, [R24+URZ], RZ ;  /* 0x000000ff18ff79a7 */ /* 0x0001e2000810043f */
[----:B------:R-:W2:Y:S01]  /*60b0*/  MUFU.EX2 R174, R174 ;  /* 0x000000ae00ae7308 */ /* 0x000ea20000000800 */
[----:B------:R-:W-:Y:S01]  /*60c0*/  VIADD R187, R188, 0x36420 ;  /* 0x00036420bcbb7836 */ /* 0x000fe20000000000 */
[----:B-1----:R-:W-:Y:S01]  /*60d0*/  F2FP.F16.F32.PACK_AB R153, R21, R170 ;  /* 0x000000aa1599723e */ /* 0x002fe200000000ff */
[----:B------:R-:W-:Y:S02]  /*60e0*/  @P2 VIADD R187, R190, 0xffffffe0 ;  /* 0xffffffe0bebb2836 */ /* 0x000fe40000000000 */
[----:B------:R-:W-:Y:S01]  /*60f0*/  FADD.FTZ R170, R170, R21 ;  /* 0x00000015aaaa7221 */ /* 0x000fe20000010000 */
[----:B------:R-:W-:Y:S02]  /*6100*/  IMAD.IADD R190, R190, 0x1, R59 ;  /* 0x00000001bebe7824 */ /* 0x000fe400078e023b */
[----:B------:R-:W-:Y:S01]  /*6110*/  IMAD.IADD R189, R59, 0x1, R187 ;  /* 0x000000013bbd7824 */ /* 0x000fe200078e02bb */
[----:B------:R-:W-:Y:S08]  /*6120*/  MUFU.EX2 R177, R177 ;  /* 0x000000b100b17308 */ /* 0x000ff00000000800 */
[----:B------:R-:W1:Y:S01]  /*6130*/  MUFU.EX2 R178, R178 ;  /* 0x000000b200b27308 */ /* 0x000e620000000800 */
[----:B--2---:R-:W-:Y:S01]  /*6140*/  F2FP.F16.F32.PACK_AB R155, R174, R173 ;  /* 0x000000adae9b723e */ /* 0x004fe200000000ff */
[----:B------:R-:W-:Y:S01]  /*6150*/  BAR.SYNC.DEFER_BLOCKING 0xf, 0x100 ;  /* 0x03c4000000007b1d */ /* 0x000fe20000010000 */
[----:B------:R-:W-:-:S04]  /*6160*/  FADD.FTZ R173, R173, R170 ;  /* 0x000000aaadad7221 */ /* 0x000fc80000010000 */
[----:B------:R-:W-:Y:S01]  /*6170*/  FADD.FTZ R174, R174, R173 ;  /* 0x000000adaeae7221 */ /* 0x000fe20000010000 */
[----:B------:R-:W-:Y:S08]  /*6180*/  MUFU.EX2 R181, R181 ;  /* 0x000000b500b57308 */ /* 0x000ff00000000800 */
[----:B------:R-:W2:Y:S01]  /*6190*/  MUFU.EX2 R182, R182 ;  /* 0x000000b600b67308 */ /* 0x000ea20000000800 */
[----:B-1----:R-:W-:Y:S01]  /*61a0*/  F2FP.F16.F32.PACK_AB R157, R178, R177 ;  /* 0x000000b1b29d723e */ /* 0x002fe200000000ff */
[----:B------:R-:W-:-:S04]  /*61b0*/  FADD.FTZ R177, R177, R174 ;  /* 0x000000aeb1b17221 */ /* 0x000fc80000010000 */
[----:B------:R-:W-:Y:S02]  /*61c0*/  FADD.FTZ R178, R178, R177 ;  /* 0x000000b1b2b27221 */ /* 0x000fe40000010000 */
[----:B------:R-:W1:Y:S01]  /*61d0*/  MUFU.EX2 R201, R201 ;  /* 0x000000c900c97308 */ /* 0x000e620000000800 */
[----:B------:R3:W-:Y:S07]  /*61e0*/  STSM.16.M88.4 [R188+0x36400], R152 ;  /* 0x03640098bc007844 */ /* 0x0007ee0000000200 */
[----:B------:R-:W-:Y:S01]  /*61f0*/  MUFU.EX2 R202, R202 ;  /* 0x000000ca00ca7308 */ /* 0x000fe20000000800 */
[----:B--2---:R-:W-:Y:S01]  /*6200*/  F2FP.F16.F32.PACK_AB R159, R182, R181 ;  /* 0x000000b5b69f723e */ /* 0x004fe200000000ff */
[----:B------:R-:W-:-:S04]  /*6210*/  FADD.FTZ R181, R181, R178 ;  /* 0x000000b2b5b57221 */ /* 0x000fc80000010000 */
[----:B------:R2:W-:Y:S01]  /*6220*/  STSM.16.M88.4 [R187], R156 ;  /* 0x0000009cbb007844 */ /* 0x0005e20000000200 */
[----:B------:R-:W-:Y:S01]  /*6230*/  FADD.FTZ R181, R182, R181 ;  /* 0x000000b5b6b57221 */ /* 0x000fe20000010000 */
[----:B------:R-:W4:Y:S01]  /*6240*/  MUFU.EX2 R203, R203 ;  /* 0x000000cb00cb7308 */ /* 0x000f220000000800 */
[----:B-1----:R-:W-:Y:S01]  /*6250*/  F2FP.F16.F32.PACK_AB R160, R201, R200 ;  /* 0x000000c8c9a0723e */ /* 0x002fe200000000ff */
[----:B------:R-:W-:-:S04]  /*6260*/  FADD.FTZ R200, R200, R183 ;  /* 0x000000b7c8c87221 */ /* 0x000fc80000010000 */
[----:B------:R-:W-:Y:S02]  /*6270*/  FADD.FTZ R201, R201, R200 ;  /* 0x000000c8c9c97221 */ /* 0x000fe40000010000 */
[----:B------:R-:W-:Y:S08]  /*6280*/  MUFU.EX2 R208, R208 ;  /* 0x000000d000d07308 */ /* 0x000ff00000000800 */
[----:B------:R-:W1:Y:S01]  /*6290*/  MUFU.EX2 R209, R209 ;  /* 0x000000d100d17308 */ /* 0x000e620000000800 */
[----:B----4-:R-:W-:Y:S01]  /*62a0*/  F2FP.F16.F32.PACK_AB R162, R203, R202 ;  /* 0x000000cacba2723e */ /* 0x010fe200000000ff */
[----:B------:R-:W-:-:S04]  /*62b0*/  FADD.FTZ R202, R202, R201 ;  /* 0x000000c9caca7221 */ /* 0x000fc80000010000 */
[----:B------:R-:W-:Y:S02]  /*62c0*/  FADD.FTZ R203, R203, R202 ;  /* 0x000000cacbcb7221 */ /* 0x000fe40000010000 */
[----:B------:R-:W-:Y:S08]  /*62d0*/  MUFU.EX2 R210, R210 ;  /* 0x000000d200d27308 */ /* 0x000ff00000000800 */
        /* <DEDUP_REMOVED lines=8> */
[----:B------:R2:W-:Y:S01]  /*6360*/  STSM.16.M88.4 [R190], R160 ;  /* 0x000000a0be007844 */ /* 0x0005e20000000200 */
[----:B------:R-:W-:Y:S01]  /*6370*/  FADD.FTZ R211, R211, R210 ;  /* 0x000000d2d3d37221 */ /* 0x000fe20000010000 */
        /* <DEDUP_REMOVED lines=10> */
[----:B------:R-:W4:Y:S08]  /*6420*/  MUFU.EX2 R214, R214 ;  /* 0x000000d600d67308 */ /* 0x000f300000000800 */
[----:B------:R-:W5:Y:S01]  /*6430*/  MUFU.EX2 R215, R215 ;  /* 0x000000d700d77308 */ /* 0x000f620000000800 */
[----:B-1----:R-:W-:Y:S01]  /*6440*/  F2FP.F16.F32.PACK_AB R165, R213, R212 ;  /* 0x000000d4d5a5723e */ /* 0x002fe200000000ff */
[----:B------:R-:W-:-:S04]  /*6450*/  FADD.FTZ R212, R212, R211 ;  /* 0x000000d3d4d47221 */ /* 0x000fc80000010000 */
[----:B------:R-:W-:-:S04]  /*6460*/  FADD.FTZ R213, R213, R212 ;  /* 0x000000d4d5d57221 */ /* 0x000fc80000010000 */
[----:B----4-:R-:W-:Y:S01]  /*6470*/  FADD.FTZ R20, R214, R213 ;  /* 0x000000d5d6147221 */ /* 0x010fe20000010000 */
[----:B-----5:R-:W-:-:S03]  /*6480*/  F2FP.F16.F32.PACK_AB R167, R215, R214 ;  /* 0x000000d6d7a7723e */ /* 0x020fc600000000ff */
[----:B------:R-:W-:Y:S02]  /*6490*/  FADD.FTZ R20, R215, R20 ;  /* 0x00000014d7147221 */ /* 0x000fe40000010000 */
[----:B------:R2:W-:Y:S01]  /*64a0*/  STSM.16.M88.4 [R189], R164 ;  /* 0x000000a4bd007844 */ /* 0x0005e20000000200 */
[----:B0-----:R-:W-:-:S06]  /*64b0*/  WARPGROUP.ARRIVE ;  /* 0x00000000000079c5 */ /* 0x001fcc0000000000 */
[----:B------:R-:W-:Y:S01]  /*64c0*/  HGMMA.64x256x16.F32 R24, R152, gdesc[UR8].tnspB, RZ, !UPT, gsb0 ;  /* 0x43e0000898187df0 */ /* 0x000fe2000c0008ff */
[----:B------:R-:W-:Y:S01]  /*64d0*/  R2UR UR10, R216 ;  /* 0x00000000d80a72ca */ /* 0x000fe200000e0000 */
[----:B------:R-:W-:Y:S01]  /*64e0*/  UMOV UR11, 0x40000040 ;  /* 0x40000040000b7882 */ /* 0x000fe20000000000 */
[C---:B------:R-:W-:Y:S01]  /*64f0*/  VIADD R216, R193.reuse, 0x100 ;  /* 0x00000100c1d87836 */ /* 0x040fe20000000000 */
[----:B------:R-:W-:Y:S02]  /*6500*/  WARPGROUP.DEPBAR.LE gsb0, 0x0 ;  /* 0x00008000000079c5 */ /* 0x000fe40000010000 */
[----:B------:R-:W-:Y:S01]  /*6510*/  WARPGROUP.ARRIVE ;  /* 0x00000000000079c5 */ /* 0x000fe20000000000 */
[----:B---3--:R-:W-:-:S15]  /*6520*/  VIADD R152, R193, 0x180 ;  /* 0x00000180c1987836 */ /* 0x008fde0000000000 */
        /* <DEDUP_REMOVED lines=25> */
.L_x_4070:
[----:B------:R-:W-:Y:S01]  /*66c0*/  UISETP.NE.AND UP0, UPT, UR60, URZ, UPT ;  /* 0x0000003f3c00728c */ /* 0x000fe2000bf05270 */
[----:B------:R-:W-:Y:S02]  /*66d0*/  IMAD R169, R195, UR7, -R169 ;  /* 0x00000007c3a97c24 */ /* 0x000fe4000f8e0aa9 */
[----:B------:R-:W-:Y:S02]  /*66e0*/  VIADD R200, R22, 0xfffffffe ;  /* 0xfffffffe16c87836 */ /* 0x000fe40000000000 */
[----:B------:R-:W-:Y:S01]  /*66f0*/  VIADD R152, R198, 0x38860 ;  /* 0x00038860c6987836 */ /* 0x000fe20000000000 */
[----:B------:R-:W-:Y:S01]  /*6700*/  R2UR UR7, R169 ;  /* 0x00000000a90772ca */ /* 0x000fe200000e0000 */
[----:B------:R-:W-:-:S03]  /*6710*/  IMAD.MOV.U32 R22, RZ, RZ, RZ ;  /* 0x000000ffff167224 */ /* 0x000fc600078e00ff */
[----:B------:R-:W-:Y:S01]  /*6720*/  PRMT R152, R197, 0x654, R152 ;  /* 0x00000654c5987816 */ /* 0x000fe20000000098 */
[----:B------:R-:W-:Y:S01]  /*6730*/  @UP0 ULDC UR10, c[0x0][0x44c] ;  /* 0x00011300000a0ab9 */ /* 0x000fe20000000800 */
[----:B------:R-:W-:Y:S01]  /*6740*/  @UP0 ULDC UR14, c[0x0][0x450] ;  /* 0x00011400000e0ab9 */ /* 0x000fe20000000800 */
[----:B------:R-:W-:Y:S01]  /*6750*/  UIMAD.WIDE.U32 UR10, UR38, UR10, URZ ;  /* 0x0000000a260a72a5 */ /* 0x000fe2000f8e003f */
[----:B------:R0:W-:Y:S03]  /*6760*/  SYNCS.ARRIVE.TRANS64.RED.A1T0 RZ, [R152+URZ], RZ ;  /* 0x000000ff98ff79a7 */ /* 0x0001e6000810043f */
[----:B------:R-:W-:-:S04]  /*6770*/  @UP0 USHF.R.U32.HI UR38, URZ, UR14, UR11 ;  /* 0x0000000e3f260299 */ /* 0x000fc8000801160b */
[----:B------:R-:W-:-:S04]  /*6780*/  UIADD3 UR38, UR7, UR38, URZ ;  /* 0x0000002607267290 */ /* 0x000fc8000fffe03f */
[----:B------:R-:W-:-:S04]  /*6790*/  USHF.R.S32.HI UR7, URZ, 0x1f, UR38 ;  /* 0x0000001f3f077899 */ /* 0x000fc80008011426 */
[----:B------:R-:W-:-:S03]  /*67a0*/  ULEA.HI UR7, UR7, UR38, URZ, 0x6 ;  /* 0x0000002607077291 */ /* 0x000fc6000f8f303f */
[----:B------:R-:W-:Y:S01]  /*67b0*/  UMOV UR38, URZ ;  /* 0x0000003f00267c82 */ /* 0x000fe20008000000 */
[----:B------:R-:W-:-:S04]  /*67c0*/  USHF.R.S32.HI UR7, URZ, 0x6, UR7 ;  /* 0x000000063f077899 */ /* 0x000fc80008011407 */
[----:B------:R-:W-:-:S04]  /*67d0*/  UISETP.LT.AND UP0, UPT, UR61, UR7, UPT ;  /* 0x000000073d00728c */ /* 0x000fc8000bf01270 */
[----:B------:R-:W-:-:S06]  /*67e0*/  USEL UR39, UR61, UR7, !UP0 ;  /* 0x000000073d277287 */ /* 0x000fcc000c000000 */
[----:B------:R-:W-:-:S13]  /*67f0*/  ISETP.GE.AND P1, PT, R200, UR39, PT ;  /* 0x00000027c8007c0c */ /* 0x000fda000bf26270 */
[----:B0-----:R-:W-:Y:S05]  /*6800*/  @!P1 BRA `(.L_x_4071) ;  /* 0x0000003000c89947 */ /* 0x001fea0003800000 */
[----:B------:R-:W-:Y:S01]  /*6810*/  IMAD.MOV.U32 R203, RZ, RZ, R168 ;  /* 0x000000ffffcb7224 */ /* 0x000fe200078e00a8 */
[----:B------:R-:W-:Y:S01]  /*6820*/  UMOV UR38, URZ ;  /* 0x0000003f00267c82 */ /* 0x000fe20008000000 */
[----:B------:R-:W-:Y:S02]  /*6830*/  IMAD.MOV.U32 R202, RZ, RZ, R185 ;  /* 0x000000ffffca7224 */ /* 0x000fe400078e00b9 */
[----:B------:R-:W-:-:S07]  /*6840*/  IMAD.MOV.U32 R205, RZ, RZ, RZ ;  /* 0x000000ffffcd7224 */ /* 0x000fce00078e00ff */
.L_x_4082:
[----:B------:R-:W-:-:S04]  /*6850*/  IADD3 R22, R205, 0x1, RZ ;  /* 0x00000001cd167810 */ /* 0x000fc80007ffe0ff */
[----:B------:R-:W-:-:S04]  /*6860*/  ISETP.NE.AND P1, PT, R22, 0x2, PT ;  /* 0x000000021600780c */ /* 0x000fc80003f25270 */
[----:B0-----:R-:W-:Y:S02]  /*6870*/  SEL R152, RZ, 0x1, P1 ;  /* 0x00000001ff987807 */ /* 0x001fe40000800000 */
[----:B------:R-:W-:Y:S02]  /*6880*/  SEL R22, R22, RZ, P1 ;  /* 0x000000ff16167207 */ /* 0x000fe40000800000 */
[----:B------:R-:W-:-:S13]  /*6890*/  R2UR UR6, R152 ;  /* 0x00000000980672ca */ /* 0x000fda00000e0000 */
[----:B------:R-:W-:Y:S01]  /*68a0*/  ULOP3.LUT UR38, UR38, UR6, URZ, 0x3c, !UPT ;  /* 0x0000000626267292 */ /* 0x000fe2000f8e3c3f */
[----:B------:R-:W-:Y:S11]  /*68b0*/  @!P0 BRA `(.L_x_4072) ;  /* 0x0000000000048947 */ /* 0x000ff60003800000 */
[----:B------:R-:W-:Y:S01]  /*68c0*/  BPT.TRAP 0x1 ;  /* 0x000000040000795c */ /* 0x000fe20000300000 */
.L_x_4072:
[----:B------:R-:W-:Y:S02]  /*68d0*/  IMAD.U32 R204, RZ, RZ, UR38 ;  /* 0x00000026ffcc7e24 */ /* 0x000fe4000f8e00ff */
[----:B------:R-:W-:-:S03]  /*68e0*/  IMAD R201, R22, 0x8, R198 ;  /* 0x0000000816c97824 */ /* 0x000fc600078e02c6 */
[----:B------:R-:W-:-:S04]  /*68f0*/  SHF.L.U32 R204, R204, 0x1f, RZ ;  /* 0x0000001fcccc7819 */ /* 0x000fc800000006ff */
[----:B------:R0:W1:Y:S01]  /*6900*/  SYNCS.PHASECHK.TRANS64.TRYWAIT P1, [R201+URZ+0x38830], R204 ;  /* 0x038830ccc90075a7 */ /* 0x000062000802017f */
[----:B------:R-:W-:Y:S05]  /*6910*/  @!P0 BRA `(.L_x_4073) ;  /* 0x0000000000048947 */ /* 0x000fea0003800000 */
[----:B------:R-:W-:Y:S01]  /*6920*/  BPT.TRAP 0x1 ;  /* 0x000000040000795c */ /* 0x000fe20000300000 */
.L_x_4073:
[----:B------:R-:W-:Y:S01]  /*6930*/  IMAD R185, R22, 0x200, R191 ;  /* 0x0000020016b97824 */ /* 0x000fe200078e02bf */
[----:B-1----:R-:W-:Y:S06]  /*6940*/  @P1 BRA `(.L_x_4074) ;  /* 0x0000000000081947 */ /* 0x002fec0003800000 */
[----:B------:R-:W1:Y:S02]  /*6950*/  SYNCS.PHASECHK.TRANS64.TRYWAIT P1, [R201+URZ+0x38830], R204 ;  /* 0x038830ccc90075a7 */ /* 0x000e64000802017f */
[----:B-1----:R-:W-:Y:S05]  /*6960*/  @!P1 BRA `(.L_x_4075) ;  /* 0x000000d400f49947 */ /* 0x002fea0003800000 */
.L_x_4074:
        /* <DEDUP_REMOVED lines=49> */
.L_x_4076:
[----:B------:R2:W3:Y:S01]  /*6c80*/  SYNCS.PHASECHK.TRANS64.TRYWAIT P1, [R201+URZ+0x38850], R204 ;  /* 0x038850ccc90075a7 */ /* 0x0004e2000802017f */
[----:B------:R-:W-:Y:S05]  /*6c90*/  @!P0 BRA `(.L_x_4077) ;  /* 0x0000000000048947 */ /* 0x000fea0003800000 */
[----:B------:R-:W-:Y:S01]  /*6ca0*/  BPT.TRAP 0x1 ;  /* 0x000000040000795c */ /* 0x000fe20000300000 */
.L_x_4077:
[----:B------:R-:W-:Y:S01]  /*6cb0*/  IMAD R185, R22, 0x1000, R18 ;  /* 0x0000100016b97824 */ /* 0x000fe200078e0212 */
[----:B---3--:R-:W-:Y:S06]  /*6cc0*/  @P1 BRA `(.L_x_4078) ;  /* 0x0000000000081947 */ /* 0x008fec0003800000 */
[----:B------:R-:W3:Y:S02]  /*6cd0*/  SYNCS.PHASECHK.TRANS64.TRYWAIT P1, [R201+URZ+0x38850], R204 ;  /* 0x038850ccc90075a7 */ /* 0x000ee4000802017f */
[----:B---3--:R-:W-:Y:S05]  /*6ce0*/  @!P1 BRA `(.L_x_4079) ;  /* 0x000000d400289947 */ /* 0x008fea0003800000 */
.L_x_4078:
[----:B------:R-:W-:Y:S01]  /*6cf0*/  R2UR UR6, R185 ;  /* 0x00000000b90672ca */ /* 0x000fe200000e0000 */
[----:B------:R-:W-:Y:S01]  /*6d00*/  WARPGROUP.ARRIVE ;  /* 0x00000000000079c5 */ /* 0x000fe20000000000 */
[----:B0123--:R-:W-:Y:S01]  /*6d10*/  MOV R204, UR49 ;  /* 0x0000003100cc7c02 */ /* 0x00ffe20008000f00 */
[----:B------:R-:W-:Y:S01]  /*6d20*/  UMOV UR51, 0x40000040 ;  /* 0x4000004000337882 */ /* 0x000fe20000000000 */
[----:B------:R-:W-:Y:S01]  /*6d30*/  MOV R206, UR48 ;  /* 0x0000003000ce7c02 */ /* 0x000fe20008000f00 */
        /* <DEDUP_REMOVED lines=56> */
[----:B------:R-:W-:Y:S02]  /*70c0*/  R2UR UR26, R204 ;  /* 0x00000000cc1a72ca */ /* 0x000fe400000e0000 */
[C---:B------:R-:W-:Y:S02]  /*70d0*/  IADD3 R204, R185.reuse, 0x404, RZ ;  /* 0x00000404b9cc7810 */ /* 0x040fe40007ffe0ff */
[----:B------:R-:W-:Y:S02]  /*70e0*/  HGMMA.64x64x16.F32 R152, gdesc[UR52], R152, gsb0 ;  /* 0x00e00000349879f0 */ /* 0x000fe40008000898 */
[----:B------:R-:W-:Y:S01]  /*70f0*/  R2UR UR30, R204 ;  /* 0x00000000cc1e72ca */ /* 0x000fe200000e0000 */
[----:B------:R-:W-:Y:S01]  /*7100*/  VIADD R204, R185, 0x406 ;  /* 0x00000406b9cc7836 */ /* 0x000fe20000000000 */
[----:B------:R-:W-:Y:S01]  /*7110*/  R2UR UR53, R207 ;  /* 0x00000000cf3572ca */ /* 0x000fe200000e0000 */
[----:B------:R-:W-:Y:S01]  /*7120*/  UMOV UR55, 0x40000040 ;  /* 0x4000004000377882 */ /* 0x000fe20000000000 */
[----:B------:R-:W-:Y:S01]  /*7130*/  R2UR UR52, R208 ;  /* 0x00000000d03472ca */ /* 0x000fe200000e0000 */
[C---:B------:R-:W-:Y:S01]  /*7140*/  VIADD R207, R185.reuse, 0x800 ;  /* 0x00000800b9cf7836 */ /* 0x040fe20000000000 */
        /* <DEDUP_REMOVED lines=10> */
[----:B0-----:R-:W-:-:S04]  /*71f0*/  ISETP.GT.AND P1, PT, R204, 0x7f, PT ;  /* 0x0000007fcc00780c */ /* 0x001fc80003f24270 */
        /* <DEDUP_REMOVED lines=89> */
[----:B------:R-:W-:Y:S01]  /*7790*/  VIADD R207, R185, 0xa00 ;  /* 0x00000a00b9cf7836 */ /* 0x000fe20000000000 */
[----:B------:R-:W-:-:S03]  /*77a0*/  IADD3 R209, R23, R204, RZ ;  /* 0x000000cc17d17210 */ /* 0x000fc60007ffe0ff */
        /* <DEDUP_REMOVED lines=84> */
[----:B------:R-:W-:Y:S01]  /*7cf0*/  IADD3 R207, R185, 0xe00, RZ ;  /* 0x00000e00b9cf7810 */ /* 0x000fe20007ffe0ff */
[----:B------:R-:W-:-:S04]  /*7d00*/  IMAD.IADD R209, R199, 0x1, R204 ;  /* 0x00000001c7d17824 */ /* 0x000fc800078e02cc */
        /* <DEDUP_REMOVED lines=47> */
.L_x_4080:
[----:B------:R-:W-:Y:S01]  /*8000*/  UISETP.NE.AND UP0, UPT, UR60, URZ, UPT ;  /* 0x0000003f3c00728c */ /* 0x000fe2000bf05270 */
[----:B------:R-:W-:Y:S01]  /*8010*/  IMAD.MOV.U32 R204, RZ, RZ, R186 ;  /* 0x000000ffffcc7224 */ /* 0x000fe200078e00ba */
[----:B------:R-:W-:Y:S01]  /*8020*/  ULDC UR10, c[0x0][0x2f0] ;  /* 0x0000bc00000a7ab9 */ /* 0x000fe20000000800 */
[----:B------:R-:W-:Y:S01]  /*8030*/  ULDC UR7, c[0x0][0x288] ;  /* 0x0000a20000077ab9 */ /* 0x000fe20000000800 */
[----:B------:R-:W-:Y:S02]  /*8040*/  UMOV UR11, 0x40000040 ;  /* 0x40000040000b7882 */ /* 0x000fe40000000000 */
[----:B------:R-:W-:Y:S02]  /*8050*/  PLOP3.LUT P1, PT, PT, PT, UP0, 0x80, 0x0 ;  /* 0x000000000000781c */ /* 0x000fe40003f2f008 */
[----:B------:R-:W-:-:S03]  /*8060*/  PLOP3.LUT P2, PT, PT, PT, UP0, 0x80, 0x0 ;  /* 0x000000000000781c */ /* 0x000fc60003f4f008 */
[----:B------:R-:W-:-:S08]  /*8070*/  @UP0 ULDC UR6, c[0x0][0x44c] ;  /* 0x0001130000060ab9 */ /* 0x000fd00000000800 */
[----:B------:R-:W-:Y:S01]  /*8080*/  @P1 IMAD.HI.U32 R185, R186, UR6, RZ ;  /* 0x00000006bab91c27 */ /* 0x000fe2000f8e00ff */
[----:B------:R-:W-:-:S04]  /*8090*/  @UP0 ULDC UR6, c[0x0][0x450] ;  /* 0x0001140000060ab9 */ /* 0x000fc80000000800 */
[----:B------:R-:W-:Y:S01]  /*80a0*/  @P2 SHF.R.U32.HI R204, RZ, UR6, R185 ;  /* 0x00000006ffcc2c19 */ /* 0x000fe200080116b9 */
[----:B------:R-:W-:Y:S01]  /*80b0*/  IMAD.MOV.U32 R185, RZ, RZ, -0x40 ;  /* 0xffffffc0ffb97424 */ /* 0x000fe200078e00ff */
[----:B------:R-:W-:-:S03]  /*80c0*/  ULDC UR6, c[0x0][0xa80] ;  /* 0x0002a00000067ab9 */ /* 0x000fc60000000800 */
[----:B------:R-:W0:Y:S01]  /*80d0*/  SHFL.IDX PT, R208, R204, 0x1, 0x1c1f ;  /* 0x003c1f00ccd07f89 */ /* 0x000e2200000e0000 */
[----:B------:R-:W-:-:S03]  /*80e0*/  IMAD R185, R200, R185, 0x1 ;  /* 0x00000001c8b97424 */ /* 0x000fc600078e02b9 */
[----:B------:R-:W1:Y:S01]  /*80f0*/  SHFL.IDX PT, R204, R204, RZ, 0x1c1f ;  /* 0x001c1fffcccc7589 */ /* 0x000e6200000e0000 */
[----:B------:R-:W-:-:S04]  /*8100*/  IMAD.IADD R206, R185, 0x1, -R196 ;  /* 0x00000001b9ce7824 */ /* 0x000fc800078e0ac4 */
[----:B------:R-:W-:-:S05]  /*8110*/  IMAD R185, R195, UR10, R206 ;  /* 0x0000000ac3b97c24 */ /* 0x000fca000f8e02ce */
[----:B0-----:R-:W-:-:S04]  /*8120*/  IADD3 R206, R208, -UR7, R185 ;  /* 0x80000007d0ce7c10 */ /* 0x001fc8000fffe0b9 */
        /* <DEDUP_REMOVED lines=47> */
[----:B-1----:R-:W-:-:S02]  /*8420*/  IADD3 R185, R204, -UR7, R185 ;  /* 0x80000007ccb97c10 */ /* 0x002fc4000fffe0b9 */
[----:B------:R-:W-:Y:S02]  /*8430*/  FMNMX.FTZ R206, R183, R206, !PT ;  /* 0x000000ceb7ce7209 */ /* 0x000fe40007810000 */
[C---:B------:R-:W-:Y:S02]  /*8440*/  ISETP.GT.AND P1, PT, R185.reuse, RZ, PT ;  /* 0x000000ffb900720c */ /* 0x040fe40003f24270 */
[C---:B------:R-:W-:Y:S01]  /*8450*/  ISETP.GT.AND P2, PT, R185.reuse, 0x1, PT ;  /* 0x00000001b900780c */ /* 0x040fe20003f44270 */
[----:B------:R-:W0:Y:S01]  /*8460*/  SHFL.BFLY PT, R209, R206, 0x2, 0x1f ;  /* 0x0c401f00ced17f89 */ /* 0x000e2200000e0000 */
[----:B------:R-:W-:Y:S02]  /*8470*/  FSEL R207, R152, -INF , P1 ;  /* 0xff80000098cf7808 */ /* 0x000fe40000800000 */
[----:B------:R-:W-:Y:S02]  /*8480*/  ISETP.GT.AND P1, PT, R185, 0x8, PT ;  /* 0x00000008b900780c */ /* 0x000fe40003f24270 */
[----:B------:R-:W-:-:S02]  /*8490*/  FSEL R153, R153, -INF , P2 ;  /* 0xff80000099997808 */ /* 0x000fc40001000000 */
[----:B------:R-:W-:Y:S02]  /*84a0*/  FMNMX.FTZ R152, R207, R202, !PT ;  /* 0x000000cacf987209 */ /* 0x000fe40007810000 */
[C---:B------:R-:W-:Y:S02]  /*84b0*/  ISETP.GT.AND P2, PT, R185.reuse, 0x9, PT ;  /* 0x00000009b900780c */ /* 0x040fe40003f44270 */
[----:B------:R-:W-:Y:S02]  /*84c0*/  FSEL R156, R156, -INF , P1 ;  /* 0xff8000009c9c7808 */ /* 0x000fe40000800000 */
[----:B------:R-:W-:Y:S02]  /*84d0*/  ISETP.GT.AND P1, PT, R185, 0x10, PT ;  /* 0x00000010b900780c */ /* 0x000fe40003f24270 */
[----:B------:R-:W-:Y:S02]  /*84e0*/  FSEL R157, R157, -INF , P2 ;  /* 0xff8000009d9d7808 */ /* 0x000fe40001000000 */
[----:B------:R-:W-:-:S02]  /*84f0*/  ISETP.GT.AND P2, PT, R185, 0x11, PT ;  /* 0x00000011b900780c */ /* 0x000fc40003f44270 */
[----:B------:R-:W-:Y:S02]  /*8500*/  FSEL R160, R160, -INF , P1 ;  /* 0xff800000a0a07808 */ /* 0x000fe40000800000 */
[----:B------:R-:W-:Y:S02]  /*8510*/  ISETP.GT.AND P1, PT, R185, 0x18, PT ;  /* 0x00000018b900780c */ /* 0x000fe40003f24270 */
[----:B------:R-:W-:Y:S02]  /*8520*/  FSEL R161, R161, -INF , P2 ;  /* 0xff800000a1a17808 */ /* 0x000fe40001000000 */
[----:B0-----:R-:W-:Y:S02]  /*8530*/  FMNMX.FTZ R208, R206, R209, !PT ;  /* 0x000000d1ced07209 */ /* 0x001fe40007810000 */
[----:B------:R-:W-:Y:S02]  /*8540*/  FMNMX.FTZ R209, R153, R152, !PT ;  /* 0x0000009899d17209 */ /* 0x000fe40007810000 */
[----:B------:R-:W-:Y:S01]  /*8550*/  ISETP.GT.AND P2, PT, R185, 0x19, PT ;  /* 0x00000019b900780c */ /* 0x000fe20003f44270 */
[----:B------:R-:W0:Y:S01]  /*8560*/  SHFL.BFLY PT, R211, R208, 0x1, 0x1f ;  /* 0x0c201f00d0d37f89 */ /* 0x000e2200000e0000 */
[----:B------:R-:W-:-:S02]  /*8570*/  FMNMX.FTZ R152, R156, R209, !PT ;  /* 0x000000d19c987209 */ /* 0x000fc40007810000 */
[----:B------:R-:W-:Y:S02]  /*8580*/  FSEL R164, R164, -INF , P1 ;  /* 0xff800000a4a47808 */ /* 0x000fe40000800000 */
[----:B------:R-:W-:Y:S02]  /*8590*/  FMNMX.FTZ R209, R157, R152, !PT ;  /* 0x000000989dd17209 */ /* 0x000fe40007810000 */
[----:B------:R-:W-:Y:S02]  /*85a0*/  ISETP.GT.AND P1, PT, R185, 0x20, PT ;  /* 0x00000020b900780c */ /* 0x000fe40003f24270 */
[----:B------:R-:W-:Y:S02]  /*85b0*/  FMNMX.FTZ R152, R160, R209, !PT ;  /* 0x000000d1a0987209 */ /* 0x000fe40007810000 */
[----:B------:R-:W-:Y:S02]  /*85c0*/  FSEL R165, R165, -INF , P2 ;  /* 0xff800000a5a57808 */ /* 0x000fe40001000000 */
[----:B------:R-:W-:-:S02]  /*85d0*/  FMNMX.FTZ R209, R161, R152, !PT ;  /* 0x00000098a1d17209 */ /* 0x000fc40007810000 */
[----:B------:R-:W-:Y:S02]  /*85e0*/  ISETP.GT.AND P2, PT, R185, 0x21, PT ;  /* 0x00000021b900780c */ /* 0x000fe40003f44270 */
[----:B------:R-:W-:Y:S02]  /*85f0*/  FMNMX.FTZ R204, R164, R209, !PT ;  /* 0x000000d1a4cc7209 */ /* 0x000fe40007810000 */
[----:B------:R-:W-:Y:S02]  /*8600*/  FSEL R152, R168, -INF , P1 ;  /* 0xff800000a8987808 */ /* 0x000fe40000800000 */
[----:B------:R-:W-:Y:S02]  /*8610*/  FMNMX.FTZ R209, R165, R204, !PT ;  /* 0x000000cca5d17209 */ /* 0x000fe40007810000 */
[----:B------:R-:W-:Y:S02]  /*8620*/  ISETP.GT.AND P1, PT, R185, 0x28, PT ;  /* 0x00000028b900780c */ /* 0x000fe40003f24270 */
[----:B------:R-:W-:-:S02]  /*8630*/  FSEL R206, R169, -INF , P2 ;  /* 0xff800000a9ce7808 */ /* 0x000fc40001000000 */
[----:B------:R-:W-:Y:S02]  /*8640*/  FMNMX.FTZ R209, R152, R209, !PT ;  /* 0x000000d198d17209 */ /* 0x000fe40007810000 */
[----:B0-----:R-:W-:Y:S02]  /*8650*/  FMNMX.FTZ R168, R208, R211, !PT ;  /* 0x000000d3d0a87209 */ /* 0x001fe40007810000 */
[C---:B------:R-:W-:Y:S02]  /*8660*/  ISETP.GT.AND P2, PT, R185.reuse, 0x29, PT ;  /* 0x00000029b900780c */ /* 0x040fe40003f44270 */
[----:B------:R-:W-:Y:S01]  /*8670*/  FSEL R208, R172, -INF , P1 ;  /* 0xff800000acd07808 */ /* 0x000fe20000800000 */
[----:B------:R-:W-:Y:S01]  /*8680*/  FMUL.FTZ R212, R168, UR6 ;  /* 0x00000006a8d47c20 */ /* 0x000fe20008410000 */
        /* <DEDUP_REMOVED lines=10> */
[----:B------:R-:W-:Y:S02]  /*8730*/  FSETP.NEU.FTZ.AND P4, PT, R168, -INF , PT ;  /* 0xff800000a800780b */ /* 0x000fe40003f9d000 */
[----:B------:R-:W-:Y:S02]  /*8740*/  ISETP.GT.AND P1, PT, R185, 0x39, PT ;  /* 0x00000039b900780c */ /* 0x000fe40003f24270 */
[----:B------:R-:W-:Y:S02]  /*8750*/  FSEL R213, R180, -INF , P3 ;  /* 0xff800000b4d57808 */ /* 0x000fe40001800000 */
[----:B------:R-:W-:-:S02]  /*8760*/  FMNMX.FTZ R172, R211, R172, !PT ;  /* 0x000000acd3ac7209 */ /* 0x000fc40007810000 */
[----:B------:R-:W-:Y:S02]  /*8770*/  FSEL R212, R212, RZ, P4 ;  /* 0x000000ffd4d47208 */ /* 0x000fe40002000000 */
[----:B------:R-:W-:Y:S02]  /*8780*/  FSEL R215, R181, -INF , P1 ;  /* 0xff800000b5d77808 */ /* 0x000fe40000800000 */
        /* <DEDUP_REMOVED lines=19> */
[----:B------:R-:W-:Y:S08]  /*88c0*/  MUFU.EX2 R169, R169 ;  /* 0x000000a900a97308 */ /* 0x000ff00000000800 */
[----:B------:R-:W-:Y:S01]  /*88d0*/  MUFU.EX2 R172, R172 ;  /* 0x000000ac00ac7308 */ /* 0x000fe20000000800 */
[----:B0-----:R-:W-:-:S07]  /*88e0*/  FMNMX.FTZ R155, R154, R155, !PT ;  /* 0x0000009b9a9b7209 */ /* 0x001fce0007810000 */
[----:B------:R-:W-:Y:S01]  /*88f0*/  MUFU.EX2 R173, R173 ;  /* 0x000000ad00ad7308 */ /* 0x000fe20000000800 */
[----:B------:R-:W0:Y:S07]  /*8900*/  SHFL.BFLY PT, R154, R155, 0x1, 0x1f ;  /* 0x0c201f009b9a7f89 */ /* 0x000e2e00000e0000 */
[----:B------:R-:W1:Y:S08]  /*8910*/  MUFU.EX2 R176, R176 ;  /* 0x000000b000b07308 */ /* 0x000e700000000800 */
[----:B------:R-:W-:Y:S08]  /*8920*/  MUFU.EX2 R177, R177 ;  /* 0x000000b100b17308 */ /* 0x000ff00000000800 */
[----:B------:R-:W-:Y:S01]  /*8930*/  MUFU.EX2 R180, R180 ;  /* 0x000000b400b47308 */ /* 0x000fe20000000800 */
[----:B0-----:R-:W-:-:S04]  /*8940*/  FMNMX.FTZ R185, R155, R154, !PT ;  /* 0x0000009a9bb97209 */ /* 0x001fc80007810000 */
        /* <DEDUP_REMOVED lines=10> */
[----:B------:R-:W-:Y:S01]  /*89f0*/  FSEL R153, R185, RZ, P1 ;  /* 0x000000ffb9997208 */ /* 0x000fe20000800000 */
[--C-:B------:R-:W-:Y:S01]  /*8a00*/  FFMA.FTZ R156, R211, UR6, -R154.reuse ;  /* 0x00000006d39c7c23 */ /* 0x100fe2000801089a */
[----:B------:R-:W-:Y:S01]  /*8a10*/  ISETP.NE.AND P1, PT, R194, RZ, PT ;  /* 0x000000ffc200720c */ /* 0x000fe20003f25270 */
[----:B------:R-:W-:Y:S01]  /*8a20*/  FADD.FTZ R152, -R152, R203 ;  /* 0x000000cb98987221 */ /* 0x000fe20000010100 */
[----:B------:R-:W-:Y:S01]  /*8a30*/  FFMA.FTZ R217, R157, UR6, -R154 ;  /* 0x000000069dd97c23 */ /* 0x000fe2000801089a */
[----:B------:R-:W-:Y:S01]  /*8a40*/  FADD.FTZ R153, -R153, R202 ;  /* 0x000000ca99997221 */ /* 0x000fe20000010100 */
[----:B------:R-:W-:Y:S01]  /*8a50*/  FFMA.FTZ R218, R160, UR6, -R154 ;  /* 0x00000006a0da7c23 */ /* 0x000fe2000801089a */
[----:B------:R-:W-:Y:S01]  /*8a60*/  FMUL.FTZ R155, R152, UR6 ;  /* 0x00000006989b7c20 */ /* 0x000fe20008410000 */
[----:B------:R-:W-:-:S02]  /*8a70*/  VIADD R152, R201, 0x38840 ;  /* 0x00038840c9987836 */ /* 0x000fc40000000000 */
[----:B------:R-:W-:Y:S01]  /*8a80*/  FMUL.FTZ R153, R153, UR6 ;  /* 0x0000000699997c20 */ /* 0x000fe20008410000 */
[--C-:B------:R-:W-:Y:S01]  /*8a90*/  FFMA.FTZ R223, R206, UR6, -R154.reuse ;  /* 0x00000006cedf7c23 */ /* 0x100fe2000801089a */
[----:B------:R1:W0:Y:S01]  /*8aa0*/  MUFU.EX2 R202, R155 ;  /* 0x0000009b00ca7308 */ /* 0x0002220000000800 */
[----:B------:R-:W-:Y:S01]  /*8ab0*/  FFMA.FTZ R219, R161, UR6, -R154 ;  /* 0x00000006a1db7c23 */ /* 0x000fe2000801089a */
[----:B------:R-:W-:Y:S01]  /*8ac0*/  PRMT R152, R197, 0x654, R152 ;  /* 0x00000654c5987816 */ /* 0x000fe20000000098 */
[----:B------:R-:W-:Y:S01]  /*8ad0*/  FFMA.FTZ R220, R164, UR6, -R154 ;  /* 0x00000006a4dc7c23 */ /* 0x000fe2000801089a */
[----:B------:R-:W-:Y:S02]  /*8ae0*/  @!P1 IMAD R157, R205, 0x40, R192 ;  /* 0x00000040cd9d9824 */ /* 0x000fe400078e02c0 */
[--C-:B------:R-:W-:Y:S01]  /*8af0*/  FFMA.FTZ R221, R165, UR6, -R154.reuse ;  /* 0x00000006a5dd7c23 */ /* 0x100fe2000801089a */
[--C-:B------:R-:W-:Y:S01]  /*8b00*/  FFMA.FTZ R206, R208, UR6, -R154.reuse ;  /* 0x00000006d0ce7c23 */ /* 0x100fe2000801089a */
[----:B------:R-:W-:Y:S01]  /*8b10*/  FFMA.FTZ R209, R209, UR6, -R154 ;  /* 0x00000006d1d17c23 */ /* 0x000fe2000801089a */
[----:B------:R2:W3:Y:S01]  /*8b20*/  MUFU.EX2 R211, R153 ;  /* 0x0000009900d37308 */ /* 0x0004e20000000800 */
[----:B------:R-:W-:-:S02]  /*8b30*/  @!P1 IMAD R160, R157, 0x4, R198 ;  /* 0x000000049da09824 */ /* 0x000fc400078e02c6 */
[--C-:B------:R-:W-:Y:S01]  /*8b40*/  FFMA.FTZ R208, R210, UR6, -R154.reuse ;  /* 0x00000006d2d07c23 */ /* 0x100fe2000801089a */
[----:B------:R4:W-:Y:S01]  /*8b50*/  SYNCS.ARRIVE.TRANS64.RED.A1T0 RZ, [R152+URZ], RZ ;  /* 0x000000ff98ff79a7 */ /* 0x0009e2000810043f */
[--C-:B------:R-:W-:Y:S01]  /*8b60*/  FFMA.FTZ R210, R213, UR6, -R154.reuse ;  /* 0x00000006d5d27c23 */ /* 0x100fe2000801089a */
[----:B------:R-:W-:Y:S01]  /*8b70*/  FFMA.FTZ R215, R215, UR6, -R154 ;  /* 0x00000006d7d77c23 */ /* 0x000fe2000801089a */
[----:B------:R-:W-:Y:S01]  /*8b80*/  IMAD R213, R22, 0x1000, R193 ;  /* 0x0000100016d57824 */ /* 0x000fe200078e02c1 */
[----:B-1----:R-:W-:Y:S01]  /*8b90*/  F2FP.F16.F32.PACK_AB R155, R176, R173 ;  /* 0x000000adb09b723e */ /* 0x002fe200000000ff */
[----:B------:R-:W-:Y:S01]  /*8ba0*/  MUFU.EX2 R214, R214 ;  /* 0x000000d600d67308 */ /* 0x000fe20000000800 */
[----:B0-----:R-:W-:Y:S01]  /*8bb0*/  @!P1 STS [R160+0x38420], R202 ;  /* 0x038420caa0009388 */ /* 0x001fe20000000800 */
[----:B--2---:R-:W-:Y:S01]  /*8bc0*/  F2FP.F16.F32.PACK_AB R153, R172, R169 ;  /* 0x000000a9ac99723e */ /* 0x004fe200000000ff */
[-C--:B------:R-:W-:Y:S01]  /*8bd0*/  FMUL.FTZ R26, R26, R202.reuse ;  /* 0x000000ca1a1a7220 */ /* 0x080fe20000410000 */
[----:B------:R-:W-:Y:S01]  /*8be0*/  F2FP.F16.F32.PACK_AB R157, R180, R177 ;  /* 0x000000b1b49d723e */ /* 0x000fe200000000ff */
[-C--:B------:R-:W-:Y:S01]  /*8bf0*/  FMUL.FTZ R27, R27, R202.reuse ;  /* 0x000000ca1b1b7220 */ /* 0x080fe20000410000 */
[----:B------:R-:W-:Y:S01]  /*8c00*/  F2FP.F16.F32.PACK_AB R159, R204, R181 ;  /* 0x000000b5cc9f723e */ /* 0x000fe200000000ff */
[-C--:B------:R-:W-:Y:S01]  /*8c10*/  FMUL.FTZ R30, R30, R202.reuse ;  /* 0x000000ca1e1e7220 */ /* 0x080fe20000410000 */
[----:B------:R-:W4:Y:S01]  /*8c20*/  MUFU.EX2 R207, R207 ;  /* 0x000000cf00cf7308 */ /* 0x000f220000000800 */
[----:B---3--:R0:W-:Y:S01]  /*8c30*/  @!P1 STS [R160+0x38400], R211 ;  /* 0x038400d3a0009388 */ /* 0x0081e20000000800 */
[----:B------:R-:W-:Y:S01]  /*8c40*/  R2UR UR10, R213 ;  /* 0x00000000d50a72ca */ /* 0x000fe200000e0000 */
        /* <DEDUP_REMOVED lines=14> */
[----:B----4-:R-:W-:Y:S01]  /*8d30*/  F2FP.F16.F32.PACK_AB R152, R207, R214 ;  /* 0x000000d6cf98723e */ /* 0x010fe200000000ff */
        /* <DEDUP_REMOVED lines=134> */
[----:B------:R0:W1:Y:S01]  /*95a0*/  MUFU.EX2 R203, R156 ;  /* 0x0000009c00cb7308 */ /* 0x0000620000000800 */
[----:B------:R-:W-:Y:S01]  /*95b0*/  FMUL.FTZ R149, R149, R211 ;  /* 0x000000d395957220 */ /* 0x000fe20000410000 */
[-C--:B------:R-:W-:Y:S01]  /*95c0*/  FMUL.FTZ R150, R150, R202.reuse ;  /* 0x000000ca96967220 */ /* 0x080fe20000410000 */
[----:B------:R-:W-:Y:S01]  /*95d0*/  FMUL.FTZ R151, R151, R202 ;  /* 0x000000ca97977220 */ /* 0x000fe20000410000 */
[----:B------:R2:W-:Y:S01]  /*95e0*/  STSM.16.M88.4 [R188+0x36400], R152 ;  /* 0x03640098bc007844 */ /* 0x0005e20000000200 */
[----:B------:R-:W-:-:S02]  /*95f0*/  VIADD R212, R213, 0x80 ;  /* 0x00000080d5d47836 */ /* 0x000fc40000000000 */
[----:B------:R-:W-:Y:S01]  /*9600*/  FFMA.FTZ R169, R202, R20, R169 ;  /* 0x00000014caa97223 */ /* 0x000fe200000100a9 */
[----:B------:R-:W-:Y:S01]  /*9610*/  FFMA.FTZ R214, R211, R21, R214 ;  /* 0x00000015d3d67223 */ /* 0x000fe200000100d6 */
[----:B------:R-:W-:Y:S01]  /*9620*/  MUFU.EX2 R210, R210 ;  /* 0x000000d200d27308 */ /* 0x000fe20000000800 */
[----:B0-----:R-:W-:Y:S01]  /*9630*/  F2FP.F16.F32.PACK_AB R156, R219, R218 ;  /* 0x000000dadb9c723e */ /* 0x001fe200000000ff */
[----:B------:R-:W-:Y:S01]  /*9640*/  FADD.FTZ R172, R172, R169 ;  /* 0x000000a9acac7221 */ /* 0x000fe20000010000 */
[----:B------:R-:W-:-:S03]  /*9650*/  FADD.FTZ R207, R207, R214 ;  /* 0x000000d6cfcf7221 */ /* 0x000fc60000010000 */
[----:B------:R2:W-:Y:S01]  /*9660*/  STSM.16.M88.4 [R187], R156 ;  /* 0x0000009cbb007844 */ /* 0x0005e20000000200 */
[----:B------:R-:W-:Y:S01]  /*9670*/  FADD.FTZ R173, R173, R172 ;  /* 0x000000acadad7221 */ /* 0x000fe20000010000 */
[----:B------:R-:W0:Y:S01]  /*9680*/  MUFU.EX2 R205, R215 ;  /* 0x000000d700cd7308 */ /* 0x000e220000000800 */
[----:B-1----:R-:W-:Y:S01]  /*9690*/  F2FP.F16.F32.PACK_AB R164, R203, R208 ;  /* 0x000000d0cba4723e */ /* 0x002fe200000000ff */
[----:B------:R2:W-:Y:S01]  /*96a0*/  STSM.16.M88.4 [R190], R160 ;  /* 0x000000a0be007844 */ /* 0x0005e20000000200 */
[----:B------:R-:W-:Y:S01]  /*96b0*/  FADD.FTZ R216, R216, R207 ;  /* 0x000000cfd8d87221 */ /* 0x000fe20000010000 */
[----:B------:R-:W-:-:S03]  /*96c0*/  FADD.FTZ R176, R176, R173 ;  /* 0x000000adb0b07221 */ /* 0x000fc60000010000 */
[----:B------:R-:W-:Y:S01]  /*96d0*/  FADD.FTZ R217, R217, R216 ;  /* 0x000000d8d9d97221 */ /* 0x000fe20000010000 */
[----:B------:R-:W1:Y:S01]  /*96e0*/  MUFU.EX2 R183, R183 ;  /* 0x000000b700b77308 */ /* 0x000e620000000800 */
[----:B------:R-:W-:Y:S02]  /*96f0*/  FADD.FTZ R177, R177, R176 ;  /* 0x000000b0b1b17221 */ /* 0x000fe40000010000 */
[----:B------:R-:W-:Y:S02]  /*9700*/  FADD.FTZ R218, R218, R217 ;  /* 0x000000d9dada7221 */ /* 0x000fe40000010000 */
[----:B------:R-:W-:Y:S02]  /*9710*/  FADD.FTZ R180, R180, R177 ;  /* 0x000000b1b4b47221 */ /* 0x000fe40000010000 */
[----:B------:R-:W-:Y:S01]  /*9720*/  FADD.FTZ R219, R219, R218 ;  /* 0x000000dadbdb7221 */ /* 0x000fe20000010000 */
[----:B0-----:R-:W-:Y:S01]  /*9730*/  F2FP.F16.F32.PACK_AB R166, R205, R210 ;  /* 0x000000d2cda6723e */ /* 0x001fe200000000ff */
[----:B------:R-:W-:-:S02]  /*9740*/  FADD.FTZ R181, R181, R180 ;  /* 0x000000b4b5b57221 */ /* 0x000fc40000010000 */
[----:B------:R-:W-:Y:S02]  /*9750*/  FADD.FTZ R220, R220, R219 ;  /* 0x000000dbdcdc7221 */ /* 0x000fe40000010000 */
[----:B------:R-:W-:Y:S02]  /*9760*/  FADD.FTZ R181, R204, R181 ;  /* 0x000000b5ccb57221 */ /* 0x000fe40000010000 */
[----:B------:R-:W-:Y:S01]  /*9770*/  FADD.FTZ R221, R221, R220 ;  /* 0x000000dcdddd7221 */ /* 0x000fe20000010000 */
[----:B-1----:R-:W-:Y:S01]  /*9780*/  F2FP.F16.F32.PACK_AB R167, R183, R182 ;  /* 0x000000b6b7a7723e */ /* 0x002fe200000000ff */
[----:B------:R-:W-:Y:S02]  /*9790*/  FADD.FTZ R170, R170, R181 ;  /* 0x000000b5aaaa7221 */ /* 0x000fe40000010000 */
        /* <DEDUP_REMOVED lines=9> */
[C---:B------:R-:W-:Y:S01]  /*9830*/  IADD3 R212, R213.reuse, 0x100, RZ ;  /* 0x00000100d5d47810 */ /* 0x040fe20007ffe0ff */
        /* <DEDUP_REMOVED lines=38> */
.L_x_4081:
        /* <DEDUP_REMOVED lines=9> */
.L_x_4071:
[----:B------:R-:W-:-:S13]  /*9b30*/  ISETP.GE.AND P1, PT, R200, UR61, PT ;  /* 0x0000003dc8007c0c */ /* 0x000fda000bf26270 */
[----:B------:R-:W-:Y:S05]  /*9b40*/  @!P1 BRA `(.L_x_4083) ;  /* 0x0000002800dc9947 */ /* 0x000fea0003800000 */
[----:B------:R-:W-:Y:S01]  /*9b50*/  IMAD.MOV.U32 R209, RZ, RZ, R168 ;  /* 0x000000ffffd17224 */ /* 0x000fe200078e00a8 */
[----:B------:R-:W-:Y:S01]  /*9b60*/  ULDC UR39, c[0x0][0xa80] ;  /* 0x0002a00000277ab9 */ /* 0x000fe20000000800 */
[----:B------:R-:W-:Y:S02]  /*9b70*/  IMAD.MOV.U32 R186, RZ, RZ, R185 ;  /* 0x000000ffffba7224 */ /* 0x000fe400078e00b9 */
[----:B------:R-:W-:-:S07]  /*9b80*/  IMAD.MOV.U32 R211, RZ, RZ, R22 ;  /* 0x000000ffffd37224 */ /* 0x000fce00078e0016 */
.L_x_4094:
[----:B------:R-:W-:-:S05]  /*9b90*/  VIADD R22, R211, 0x1 ;  /* 0x00000001d3167836 */ /* 0x000fca0000000000 */
[----:B------:R-:W-:-:S04]  /*9ba0*/  ISETP.NE.AND P1, PT, R22, 0x2, PT ;  /* 0x000000021600780c */ /* 0x000fc80003f25270 */
[----:B01----:R-:W-:Y:S02]  /*9bb0*/  SEL R152, RZ, 0x1, P1 ;  /* 0x00000001ff987807 */ /* 0x003fe40000800000 */
[----:B------:R-:W-:Y:S02]  /*9bc0*/  SEL R22, R22, RZ, P1 ;  /* 0x000000ff16167207 */ /* 0x000fe40000800000 */
[----:B------:R-:W-:-:S13]  /*9bd0*/  R2UR UR6, R152 ;  /* 0x00000000980672ca */ /* 0x000fda00000e0000 */
[----:B------:R-:W-:Y:S01]  /*9be0*/  ULOP3.LUT UR38, UR38, UR6, URZ, 0x3c, !UPT ;  /* 0x0000000626267292 */ /* 0x000fe2000f8e3c3f */
[----:B------:R-:W-:Y:S11]  /*9bf0*/  @!P0 BRA `(.L_x_4084) ;  /* 0x0000000000048947 */ /* 0x000ff60003800000 */
[----:B------:R-:W-:Y:S01]  /*9c00*/  BPT.TRAP 0x1 ;  /* 0x000000040000795c */ /* 0x000fe20000300000 */
.L_x_4084:
[----:B------:R-:W-:Y:S02]  /*9c10*/  IMAD.U32 R196, RZ, RZ, UR38 ;  /* 0x00000026ffc47e24 */ /* 0x000fe4000f8e00ff */
[----:B------:R-:W-:-:S03]  /*9c20*/  IMAD R195, R22, 0x8, R198 ;  /* 0x0000000816c37824 */ /* 0x000fc600078e02c6 */
[----:B------:R-:W-:-:S04]  /*9c30*/  SHF.L.U32 R196, R196, 0x1f, RZ ;  /* 0x0000001fc4c47819 */ /* 0x000fc800000006ff */
[----:B------:R0:W1:Y:S01]  /*9c40*/  SYNCS.PHASECHK.TRANS64.TRYWAIT P1, [R195+URZ+0x38830], R196 ;  /* 0x038830c4c30075a7 */ /* 0x000062000802017f */
[----:B------:R-:W-:Y:S05]  /*9c50*/  @!P0 BRA `(.L_x_4085) ;  /* 0x0000000000048947 */ /* 0x000fea0003800000 */
[----:B------:R-:W-:Y:S01]  /*9c60*/  BPT.TRAP 0x1 ;  /* 0x000000040000795c */ /* 0x000fe20000300000 */
.L_x_4085:
[----:B------:R-:W-:Y:S01]  /*9c70*/  IMAD R185, R22, 0x200, R191 ;  /* 0x0000020016b97824 */ /* 0x000fe200078e02bf */
[----:B-1----:R-:W-:Y:S06]  /*9c80*/  @P1 BRA `(.L_x_4086) ;  /* 0x0000000000081947 */ /* 0x002fec0003800000 */
[----:B------:R-:W1:Y:S02]  /*9c90*/  SYNCS.PHASECHK.TRANS64.TRYWAIT P1, [R195+URZ+0x38830], R196 ;  /* 0x038830c4c30075a7 */ /* 0x000e64000802017f */
[----:B-1----:R-:W-:Y:S05]  /*9ca0*/  @!P1 BRA `(.L_x_4087) ;  /* 0x000000a4004c9947 */ /* 0x002fea0003800000 */
.L_x_4086:
[----:B------:R-:W-:Y:S01]  /*9cb0*/  R2UR UR58, R185 ;  /* 0x00000000b93a72ca */ /* 0x000fe200000e0000 */
[----:B------:R-:W-:Y:S01]  /*9cc0*/  WARPGROUP.ARRIVE ;  /* 0x00000000000079c5 */ /* 0x000fe20000000000 */
[----:B------:R-:W-:Y:S01]  /*9cd0*/  R2UR UR56, R10 ;  /* 0x000000000a3872ca */ /* 0x000fe200000e0000 */
[----:B------:R-:W-:Y:S01]  /*9ce0*/  UMOV UR59, 0x40000040 ;  /* 0x40000040003b7882 */ /* 0x000fe20000000000 */
[----:B------:R-:W-:Y:S01]  /*9cf0*/  R2UR UR57, R11 ;  /* 0x000000000b3972ca */ /* 0x000fe200000e0000 */
[----:B------:R-:W-:-:S12]  /*9d00*/  VIADD R201, R185, 0x2 ;  /* 0x00000002b9c97836 */ /* 0x000fd80000000000 */
        /* <DEDUP_REMOVED lines=27> */
.L_x_4088:
[----:B------:R2:W3:Y:S01]  /*9ec0*/  SYNCS.PHASECHK.TRANS64.TRYWAIT P1, [R195+URZ+0x38850], R196 ;  /* 0x038850c4c30075a7 */ /* 0x0004e2000802017f */
[----:B------:R-:W-:Y:S05]  /*9ed0*/  @!P0 BRA `(.L_x_4089) ;  /* 0x0000000000048947 */ /* 0x000fea0003800000 */
[----:B------:R-:W-:Y:S01]  /*9ee0*/  BPT.TRAP 0x1 ;  /* 0x000000040000795c */ /* 0x000fe20000300000 */
.L_x_4089:
[----:B------:R-:W-:Y:S01]  /*9ef0*/  LEA R185, R22, R18, 0xc ;  /* 0x0000001216b97211 */ /* 0x000fe200078e60ff */
[----:B---3--:R-:W-:Y:S06]  /*9f00*/  @P1 BRA `(.L_x_4090) ;  /* 0x0000000000081947 */ /* 0x008fec0003800000 */
[----:B------:R-:W3:Y:S02]  /*9f10*/  SYNCS.PHASECHK.TRANS64.TRYWAIT P1, [R195+URZ+0x38850], R196 ;  /* 0x038850c4c30075a7 */ /* 0x000ee4000802017f */
[----:B---3--:R-:W-:Y:S05]  /*9f20*/  @!P1 BRA `(.L_x_4091) ;  /* 0x000000a000c09947 */ /* 0x008fea0003800000 */
.L_x_4090:
[----:B------:R-:W-:Y:S01]  /*9f30*/  R2UR UR58, R185 ;  /* 0x00000000b93a72ca */ /* 0x000fe200000e0000 */
[----:B------:R-:W-:Y:S01]  /*9f40*/  WARPGROUP.ARRIVE ;  /* 0x00000000000079c5 */ /* 0x000fe20000000000 */
[----:B------:R-:W-:Y:S01]  /*9f50*/  R2UR UR56, R6 ;  /* 0x00000000063872ca */ /* 0x000fe200000e0000 */
[----:B------:R-:W-:Y:S01]  /*9f60*/  UMOV UR59, 0x40000040 ;  /* 0x40000040003b7882 */ /* 0x000fe20000000000 */
[----:B------:R-:W-:Y:S01]  /*9f70*/  R2UR UR57, R7 ;  /* 0x00000000073972ca */ /* 0x000fe200000e0000 */
[C---:B0123--:R-:W-:Y:S01]  /*9f80*/  VIADD R196, R185.reuse, 0x2 ;  /* 0x00000002b9c47836 */ /* 0x04ffe20000000000 */
        /* <DEDUP_REMOVED lines=67> */
[----:B------:R-:W-:-:S04]  /*a3c0*/  SEL R196, RZ, 0x2, !P1 ;  /* 0x00000002ffc47807 */ /* 0x000fc80004800000 */
[----:B------:R-:W-:Y:S01]  /*a3d0*/  IADD3 R202, R184, R196, RZ ;  /* 0x000000c4b8ca7210 */ /* 0x000fe20007ffe0ff */
        /* <DEDUP_REMOVED lines=210> */
.L_x_4092:
        /* <DEDUP_REMOVED lines=38> */
[----:B------:R-:W0:Y:S01]  /*b360*/  MUFU.EX2 R186, R202 ;  /* 0x000000ca00ba7308 */ /* 0x000e220000000800 */
        /* <DEDUP_REMOVED lines=19> */
[----:B0-----:R-:W-:Y:S01]  /*b4a0*/  FMUL.FTZ R24, R24, R186 ;  /* 0x000000ba18187220 */ /* 0x001fe20000410000 */
        /* <DEDUP_REMOVED lines=105> */
[-C--:B-1----:R-:W-:Y:S01]  /*bb40*/  FMUL.FTZ R26, R26, R181.reuse ;  /* 0x000000b51a1a7220 */ /* 0x082fe20000410000 */
[----:B------:R1:W-:Y:S01]  /*bb50*/  @!P1 STS [R153+0x38420], R181 ;  /* 0x038420b599009388 */ /* 0x0003e20000000800 */
[----:B0-----:R-:W-:Y:S01]  /*bb60*/  F2FP.F16.F32.PACK_AB R154, R203, R202 ;  /* 0x000000cacb9a723e */ /* 0x001fe200000000ff */
[-C--:B------:R-:W-:Y:S01]  /*bb70*/  FMUL.FTZ R27, R27, R181.reuse ;  /* 0x000000b51b1b7220 */ /* 0x080fe20000410000 */
[----:B------:R-:W-:Y:S01]  /*bb80*/  F2FP.F16.F32.PACK_AB R158, R207, R206 ;  /* 0x000000cecf9e723e */ /* 0x000fe200000000ff */
[-C--:B------:R-:W-:Y:S01]  /*bb90*/  FMUL.FTZ R30, R30, R181.reuse ;  /* 0x000000b51e1e7220 */ /* 0x080fe20000410000 */
        /* <DEDUP_REMOVED lines=169> */
.L_x_4093:
        /* <DEDUP_REMOVED lines=9> */
.L_x_4083:
[----:B------:R-:W2:Y:S01]  /*c6c0*/  SHFL.BFLY PT, R0, R21, 0x2, 0x1f ;  /* 0x0c401f0015007f89 */ /* 0x000ea200000e0000 */
[----:B------:R-:W-:Y:S08]  /*c6d0*/  BAR.ARV 0x8, 0x100 ;  /* 0x0204000000007b1d */ /* 0x000ff00000002000 */
[----:B------:R-:W-:Y:S01]  /*c6e0*/  BAR.SYNC.DEFER_BLOCKING 0xf, 0x100 ;  /* 0x03c4000000007b1d */ /* 0x000fe20000010000 */
[----:B------:R-:W-:Y:S01]  /*c6f0*/  ISETP.NE.AND P0, PT, R194, RZ, PT ;  /* 0x000000ffc200720c */ /* 0x000fe20003f05270 */
[----:B------:R-:W-:-:S02]  /*c700*/  IMAD R7, R22, 0x40, R192 ;  /* 0x0000004016077824 */ /* 0x000fc400078e02c0 */
[----:B------:R-:W-:Y:S02]  /*c710*/  IMAD.U32 R8, RZ, RZ, UR6 ;  /* 0x00000006ff087e24 */ /* 0x000fe4000f8e00ff */
[----:B------:R-:W3:Y:S01]  /*c720*/  SHFL.BFLY PT, R5, R20, 0x2, 0x1f ;  /* 0x0c401f0014057f89 */ /* 0x000ee200000e0000 */
[----:B--2---:R-:W-:-:S07]  /*c730*/  FADD.FTZ R2, R0, R21 ;  /* 0x0000001500027221 */ /* 0x004fce0000010000 */
[----:B------:R-:W-:Y:S01]  /*c740*/  @!P0 LEA R198, R7, R198, 0x2 ;  /* 0x000000c607c68211 */ /* 0x000fe200078e10ff */
[----:B------:R-:W2:Y:S01]  /*c750*/  SHFL.BFLY PT, R3, R2, 0x1, 0x1f ;  /* 0x0c201f0002037f89 */ /* 0x000ea200000e0000 */
[----:B---3--:R-:W-:-:S05]  /*c760*/  FADD.FTZ R5, R5, R20 ;  /* 0x0000001405057221 */ /* 0x008fca0000010000 */
[----:B------:R-:W3:Y:S01]  /*c770*/  SHFL.BFLY PT, R0, R5, 0x1, 0x1f ;  /* 0x0c201f0005007f89 */ /* 0x000ee200000e0000 */
[----:B--2---:R-:W-:Y:S01]  /*c780*/  FADD.FTZ R4, R2, R3 ;  /* 0x0000000302047221 */ /* 0x004fe20000010000 */
[----:B------:R-:W-:Y:S02]  /*c790*/  IMAD.MOV.U32 R3, RZ, RZ, RZ ;  /* 0x000000ffff037224 */ /* 0x000fe400078e00ff */
[----:B------:R-:W-:Y:S02]  /*c7a0*/  IMAD.MOV.U32 R2, RZ, RZ, -0x800000 ;  /* 0xff800000ff027424 */ /* 0x000fe400078e00ff */
[----:B------:R-:W-:-:S13]  /*c7b0*/  FSETP.NE.FTZ.AND P1, PT, R4, RZ, PT ;  /* 0x000000ff0400720b */ /* 0x000fda0003f35000 */
[----:B------:R-:W2:Y:S01]  /*c7c0*/  @P1 MUFU.RCP R3, R4 ;  /* 0x0000000400031308 */ /* 0x000ea20000001000 */
[----:B---3--:R-:W-:Y:S01]  /*c7d0*/  FADD.FTZ R6, R5, R0 ;  /* 0x0000000005067221 */ /* 0x008fe20000010000 */
[----:B------:R-:W-:-:S04]  /*c7e0*/  IMAD.MOV.U32 R0, RZ, RZ, RZ ;  /* 0x000000ffff007224 */ /* 0x000fc800078e00ff */
[----:B------:R-:W-:Y:S02]  /*c7f0*/  FSETP.NE.FTZ.AND P2, PT, R6, RZ, PT ;  /* 0x000000ff0600720b */ /* 0x000fe40003f55000 */
[----:B------:R3:W4:Y:S01]  /*c800*/  @P1 MUFU.LG2 R5, R4 ;  /* 0x0000000400051308 */ /* 0x0007220000000c00 */
[----:B--2---:R2:W-:Y:S01]  /*c810*/  @!P0 STS [R198+0x38400], R3 ;  /* 0x03840003c6008388 */ /* 0x0045e20000000800 */
[----:B---3--:R-:W-:Y:S02]  /*c820*/  IMAD.MOV.U32 R4, RZ, RZ, -0x800000 ;  /* 0xff800000ff047424 */ /* 0x008fe400078e00ff */
[----:B------:R-:W-:-:S07]  /*c830*/  FMUL.FTZ R24, R24, R3 ;  /* 0x0000000318187220 */ /* 0x000fce0000410000 */
[----:B------:R-:W3:Y:S01]  /*c840*/  @P2 MUFU.RCP R0, R6 ;  /* 0x0000000600002308 */ /* 0x000ee20000001000 */
[----:B------:R-:W-:Y:S01]  /*c850*/  @P2 FMUL.FTZ R8, R8, 0.69314718246459960938 ;  /* 0x3f31721808082820 */ /* 0x000fe20000410000 */
[-C--:B------:R-:W-:Y:S01]  /*c860*/  FMUL.FTZ R25, R25, R3.reuse ;  /* 0x0000000319197220 */ /* 0x080fe20000410000 */
[-C--:B------:R-:W-:Y:S01]  /*c870*/  FMUL.FTZ R28, R28, R3.reuse ;  /* 0x000000031c1c7220 */ /* 0x080fe20000410000 */
[-C--:B------:R-:W-:Y:S01]  /*c880*/  FMUL.FTZ R29, R29, R3.reuse ;  /* 0x000000031d1d7220 */ /* 0x080fe20000410000 */
[----:B----4-:R-:W-:Y:S01]  /*c890*/  @P1 FMUL.FTZ R5, R5, 0.69314718246459960938 ;  /* 0x3f31721805051820 */ /* 0x010fe20000410000 */
[-C--:B------:R-:W-:Y:S01]  /*c8a0*/  FMUL.FTZ R32, R32, R3.reuse ;  /* 0x0000000320207220 */ /* 0x080fe20000410000 */
[-C--:B------:R-:W-:Y:S01]  /*c8b0*/  FMUL.FTZ R33, R33, R3.reuse ;  /* 0x0000000321217220 */ /* 0x080fe20000410000 */
[----:B------:R4:W5:Y:S01]  /*c8c0*/  @P2 MUFU.LG2 R7, R6 ;  /* 0x0000000600072308 */ /* 0x0009620000000c00 */
        /* <DEDUP_REMOVED lines=8> */
[----:B---3--:R2:W-:Y:S01]  /*c950*/  @!P0 STS [R198+0x38420], R0 ;  /* 0x03842000c6008388 */ /* 0x0085e20000000800 */
[----:B----4-:R-:W-:-:S02]  /*c960*/  IMAD.U32 R6, RZ, RZ, UR6 ;  /* 0x00000006ff067e24 */ /* 0x010fc4000f8e00ff */
[-C--:B------:R-:W-:Y:S01]  /*c970*/  FMUL.FTZ R52, R52, R3.reuse ;  /* 0x0000000334347220 */ /* 0x080fe20000410000 */
[-C--:B------:R-:W-:Y:S01]  /*c980*/  FMUL.FTZ R53, R53, R3.reuse ;  /* 0x0000000335357220 */ /* 0x080fe20000410000 */
[-C--:B------:R-:W-:Y:S01]  /*c990*/  FMUL.FTZ R56, R56, R3.reuse ;  /* 0x0000000338387220 */ /* 0x080fe20000410000 */
[----:B------:R-:W-:Y:S01]  /*c9a0*/  @P1 FMUL.FTZ R6, R6, 0.69314718246459960938 ;  /* 0x3f31721806061820 */ /* 0x000fe20000410000 */
[-C--:B------:R-:W-:Y:S01]  /*c9b0*/  FMUL.FTZ R57, R57, R3.reuse ;  /* 0x0000000339397220 */ /* 0x080fe20000410000 */
[-C--:B------:R-:W-:Y:S01]  /*c9c0*/  FMUL.FTZ R60, R60, R3.reuse ;  /* 0x000000033c3c7220 */ /* 0x080fe20000410000 */
[----:B-----5:R-:W-:Y:S01]  /*c9d0*/  @P2 FMUL.FTZ R7, R7, 0.69314718246459960938 ;  /* 0x3f31721807072820 */ /* 0x020fe20000410000 */
        /* <DEDUP_REMOVED lines=112> */
[----:B--2---:R-:W-:Y:S06]  /*d0e0*/  BAR.ARV 0xe, 0x100 ;  /* 0x0384000000007b1d */ /* 0x004fec0000002000 */
.L_x_4052:
[----:B------:R-:W-:Y:S05]  /*d0f0*/  @P0 BRA `(.L_x_4095) ;  /* 0x0000002400080947 */ /* 0x000fea0003800000 */
[----:B------:R-:W2:Y:S01]  /*d100*/  LDL R156, [R1] ;  /* 0x00000000019c7983 */ /* 0x000ea20000100800 */
[----:B------:R-:W3:Y:S01]  /*d110*/  S2UR UR5, SR_CgaCtaId ;  /* 0x00000000000579c3 */ /* 0x000ee20000008800 */
[----:B------:R-:W-:Y:S01]  /*d120*/  UMOV UR4, 0x400 ;  /* 0x0000040000047882 */ /* 0x000fe20000000000 */
[----:B------:R-:W4:Y:S06]  /*d130*/  S2R R0, SR_TID.X ;  /* 0x0000000000007919 */ /* 0x000f2c0000002100 */
[----:B------:R-:W5:Y:S08]  /*d140*/  S2UR UR6, SR_CTAID.Y ;  /* 0x00000000000679c3 */ /* 0x000f700000002600 */
[----:B------:R-:W5:Y:S08]  /*d150*/  LDC R10, c[0x0][0xd50] ;  /* 0x00035400ff0a7b82 */ /* 0x000f700000000800 */
[----:B------:R-:W0:Y:S01]  /*d160*/  LDC R6, c[0x0][0xce8] ;  /* 0x00033a00ff067b82 */ /* 0x000e220000000800 */
[----:B---3--:R-:W-:-:S04]  /*d170*/  ULEA UR4, UR5, UR4, 0x18 ;  /* 0x0000000405047291 */ /* 0x008fc8000f8ec03f */
[----:B------:R-:W-:-:S04]  /*d180*/  UIADD3 UR4, UR4, 0x38820, URZ ;  /* 0x0003882004047890 */ /* 0x000fc8000fffe03f */
[----:B------:R-:W-:Y:S01]  /*d190*/  UPRMT UR4, URZ, 0x654, UR4 ;  /* 0x000006543f047896 */ /* 0x000fe20008000004 */
[----:B------:R-:W-:Y:S01]  /*d1a0*/  BAR.SYNC.DEFER_BLOCKING 0x1, 0x100 ;  /* 0x0044000000007b1d */ /* 0x000fe20000010000 */
[----:B----4-:R-:W-:-:S05]  /*d1b0*/  VIADD R20, R0, 0xffffff80 ;  /* 0xffffff8000147836 */ /* 0x010fca0000000000 */
[----:B------:R-:W-:-:S04]  /*d1c0*/  SHF.R.S32.HI R21, RZ, 0x1f, R20 ;  /* 0x0000001fff157819 */ /* 0x000fc80000011414 */
[----:B------:R-:W-:-:S04]  /*d1d0*/  LEA.HI R9, R21, R20, RZ, 0x7 ;  /* 0x0000001415097211 */ /* 0x000fc800078f38ff */
[----:B------:R-:W-:Y:S02]  /*d1e0*/  SHF.R.S32.HI R0, RZ, 0x7, R9 ;  /* 0x00000007ff007819 */ /* 0x000fe40000011409 */
[----:B------:R-:W-:Y:S02]  /*d1f0*/  LOP3.LUT R5, R9, 0xffffff80, RZ, 0xc0, !PT ;  /* 0xffffff8009057812 */ /* 0x000fe400078ec0ff */
[----:B0-----:R-:W-:Y:S01]  /*d200*/  ISETP.NE.AND P1, PT, R6, 0x1, PT ;  /* 0x000000010600780c */ /* 0x001fe20003f25270 */
[----:B------:R-:W0:Y:S02]  /*d210*/  SHFL.IDX PT, R7, R0, RZ, 0x1f ;  /* 0x00001fff00077589 */ /* 0x000e2400000e0000 */
[----:B------:R-:W-:Y:S01]  /*d220*/  IMAD.IADD R8, R20, 0x1, -R5 ;  /* 0x0000000114087824 */ /* 0x000fe200078e0a05 */
[----:B------:R-:W-:Y:S04]  /*d230*/  SYNCS.ARRIVE.TRANS64.RED.A1T0 RZ, [UR4], RZ ;  /* 0x000000ffffff79a7 */ /* 0x000fe80008100404 */
[----:B------:R-:W-:-:S02]  /*d240*/  SHF.R.S32.HI R155, RZ, 0x1f, R8 ;  /* 0x0000001fff9b7819 */ /* 0x000fc40000011408 */
[----:B0-----:R-:W-:Y:S02]  /*d250*/  ISETP.NE.AND P0, PT, R7, RZ, PT ;  /* 0x000000ff0700720c */ /* 0x001fe40003f05270 */
[----:B------:R-:W-:-:S04]  /*d260*/  LEA.HI R7, R155, R8, RZ, 0x2 ;  /* 0x000000089b077211 */ /* 0x000fc800078f10ff */
[----:B------:R-:W-:Y:S02]  /*d270*/  SHF.R.S32.HI R154, RZ, 0x2, R7 ;  /* 0x00000002ff9a7819 */ /* 0x000fe40000011407 */
[----:B--2---:R-:W-:-:S13]  /*d280*/  R2UR UR7, R156 ;  /* 0x000000009c0772ca */ /* 0x004fda00000e0000 */
[----:B------:R-:W-:-:S04]  /*d290*/  IMAD R3, RZ, RZ, -UR7 ;  /* 0x80000007ff037e24 */ /* 0x000fc8000f8e02ff */
[----:B-----5:R-:W-:Y:S01]  /*d2a0*/  IMAD R3, R10, R3, UR6 ;  /* 0x000000060a037e24 */ /* 0x020fe2000f8e0203 */
[----:B------:R-:W-:-:S04]  /*d2b0*/  USHF.R.S32.HI UR6, URZ, 0x1f, UR7 ;  /* 0x0000001f3f067899 */ /* 0x000fc80008011407 */
[----:B------:R-:W-:Y:S01]  /*d2c0*/  SHF.R.S32.HI R5, RZ, 0x1f, R3 ;  /* 0x0000001fff057819 */ /* 0x000fe20000011403 */
[----:B------:R-:W-:Y:S07]  /*d2d0*/  @P0 BRA `(.L_x_4096) ;  /* 0x0000000400480947 */ /* 0x000fee0003800000 */
[----:B------:R-:W0:Y:S01]  /*d2e0*/  LDC R16, c[0x0][0xce8] ;  /* 0x00033a00ff107b82 */ /* 0x000e220000000800 */
[----:B------:R-:W-:Y:S01]  /*d2f0*/  LOP3.LUT R9, R9, 0xffffff80, RZ, 0xc0, !PT ;  /* 0xffffff8009097812 */ /* 0x000fe200078ec0ff */
[----:B------:R-:W2:Y:S01]  /*d300*/  S2R R22, SR_CTAID.X ;  /* 0x0000000000167919 */ /* 0x000ea20000002500 */
[----:B------:R-:W-:Y:S01]  /*d310*/  LEA.HI R11, R21, R20, RZ, 0x2 ;  /* 0x00000014150b7211 */ /* 0x000fe200078f10ff */
[----:B------:R-:W-:Y:S01]  /*d320*/  ULDC.64 UR4, c[0x0][0xcd0] ;  /* 0x0003340000047ab9 */ /* 0x000fe20000000a00 */
[----:B------:R-:W-:Y:S01]  /*d330*/  R2UR UR10, R156 ;  /* 0x000000009c0a72ca */ /* 0x000fe200000e0000 */
[C---:B------:R-:W-:Y:S01]  /*d340*/  IMAD.IADD R23, R20.reuse, 0x1, -R9 ;  /* 0x0000000114177824 */ /* 0x040fe200078e0a09 */
[----:B------:R-:W-:Y:S01]  /*d350*/  LOP3.LUT R11, R11, 0xfffffffc, RZ, 0xc0, !PT ;  /* 0xfffffffc0b0b7812 */ /* 0x000fe200078ec0ff */
[----:B------:R-:W3:Y:S03]  /*d360*/  S2UR UR7, SR_CTAID.Z ;  /* 0x00000000000779c3 */ /* 0x000ee60000002700 */
[----:B------:R-:W-:Y:S01]  /*d370*/  SHF.R.S32.HI R10, RZ, 0x1f, R23 ;  /* 0x0000001fff0a7819 */ /* 0x000fe20000011417 */
[----:B------:R-:W-:-:S03]  /*d380*/  IMAD.IADD R11, R20, 0x1, -R11 ;  /* 0x00000001140b7824 */ /* 0x000fc600078e0a0b */
[CC--:B-1----:R-:W-:Y:S01]  /*d390*/  LEA.HI R152, R10.reuse, R23.reuse, RZ, 0x2 ;  /* 0x000000170a987211 */ /* 0x0c2fe200078f10ff */
[----:B------:R-:W1:Y:S01]  /*d3a0*/  LDC.64 R18, c[0x0][0xcd8] ;  /* 0x00033600ff127b82 */ /* 0x000e620000000a00 */
[----:B------:R-:W-:Y:S01]  /*d3b0*/  LEA.HI R10, R10, R23, RZ, 0x5 ;  /* 0x000000170a0a7211 */ /* 0x000fe200078f28ff */
[----:B------:R-:W-:Y:S01]  /*d3c0*/  UIMAD.WIDE.U32 UR8, UR10, UR4, URZ ;  /* 0x000000040a0872a5 */ /* 0x000fe2000f8e003f */
[--C-:B------:R-:W-:Y:S01]  /*d3d0*/  SHF.R.S32.HI R9, RZ, 0x2, R152.reuse ;  /* 0x00000002ff097819 */ /* 0x100fe20000011498 */
[----:B------:R-:W-:Y:S01]  /*d3e0*/  UIMAD UR4, UR6, UR4, URZ ;  /* 0x00000004060472a4 */ /* 0x000fe2000f8e023f */
[----:B------:R-:W-:Y:S02]  /*d3f0*/  SHF.R.S32.HI R12, RZ, 0x1f, R152 ;  /* 0x0000001fff0c7819 */ /* 0x000fe40000011498 */
[----:B------:R-:W-:Y:S01]  /*d400*/  SHF.R.S32.HI R10, RZ, 0x5, R10 ;  /* 0x00000005ff0a7819 */ /* 0x000fe2000001140a */
[----:B------:R-:W-:Y:S01]  /*d410*/  UIMAD UR4, UR10, UR5, UR4 ;  /* 0x000000050a0472a4 */ /* 0x000fe2000f8e0204 */
[----:B0-----:R-:W-:-:S02]  /*d420*/  ISETP.NE.AND P0, PT, R16, 0x1, PT ;  /* 0x000000011000780c */ /* 0x001fc40003f05270 */
[----:B------:R-:W-:Y:S01]  /*d430*/  LEA.HI R12, R12, R9, RZ, 0x3 ;  /* 0x000000090c0c7211 */ /* 0x000fe200078f18ff */
[----:B------:R-:W-:Y:S01]  /*d440*/  UIADD3 UR4, UR9, UR4, URZ ;  /* 0x0000000409047290 */ /* 0x000fe2000fffe03f */
[----:B------:R-:W-:Y:S02]  /*d450*/  LOP3.LUT R152, R152, 0x7ffffffc, RZ, 0xc0, !PT ;  /* 0x7ffffffc98987812 */ /* 0x000fe400078ec0ff */
[----:B------:R-:W-:Y:S01]  /*d460*/  LOP3.LUT R12, R12, 0xfffffff8, RZ, 0xc0, !PT ;  /* 0xfffffff80c0c7812 */ /* 0x000fe200078ec0ff */
[----:B---3--:R-:W-:Y:S02]  /*d470*/  USHF.R.S32.HI UR5, URZ, 0x1f, UR7 ;  /* 0x0000001f3f057899 */ /* 0x008fe40008011407 */
[----:B------:R-:W-:Y:S02]  /*d480*/  IMAD.IADD R152, R23, 0x1, -R152 ;  /* 0x0000000117987824 */ /* 0x000fe400078e0a98 */
[----:B------:R-:W-:Y:S01]  /*d490*/  IMAD.IADD R9, R9, 0x1, -R12 ;  /* 0x0000000109097824 */ /* 0x000fe200078e0a0c */
[----:B------:R-:W-:Y:S01]  /*d4a0*/  LEA.HI R12, R11, R11, RZ, 0x1 ;  /* 0x0000000b0b0c7211 */ /* 0x000fe200078f08ff */
[----:B------:R-:W0:Y:S01]  /*d4b0*/  @P0 LDC R14, c[0x0][0xcec] ;  /* 0x00033b00ff0e0b82 */ /* 0x000e220000000800 */
[----:B------:R-:W-:-:S02]  /*d4c0*/  IMAD.SHL.U32 R152, R152, 0x2, RZ ;  /* 0x0000000298987824 */ /* 0x000fc400078e00ff */
[----:B------:R-:W-:Y:S01]  /*d4d0*/  LOP3.LUT R12, R12, 0x1ffffffe, RZ, 0xc0, !PT ;  /* 0x1ffffffe0c0c7812 */ /* 0x000fe200078ec0ff */
[----:B------:R-:W-:Y:S02]  /*d4e0*/  IMAD R153, R10, 0x10, R9 ;  /* 0x000000100a997824 */ /* 0x000fe400078e0209 */
[----:B------:R-:W-:Y:S02]  /*d4f0*/  IMAD.U32 R10, RZ, RZ, UR8 ;  /* 0x00000008ff0a7e24 */ /* 0x000fe4000f8e00ff */
[----:B------:R-:W3:Y:S01]  /*d500*/  @P0 LDC R17, c[0x0][0xcf0] ;  /* 0x00033c00ff110b82 */ /* 0x000ee20000000800 */
[----:B------:R-:W-:Y:S02]  /*d510*/  IMAD.IADD R12, R11, 0x1, -R12 ;  /* 0x000000010b0c7824 */ /* 0x000fe400078e0a0c */
[----:B------:R-:W-:Y:S02]  /*d520*/  IMAD.U32 R11, RZ, RZ, UR9 ;  /* 0x00000009ff0b7e24 */ /* 0x000fe4000f8e00ff */
[----:B------:R-:W-:-:S02]  /*d530*/  IMAD R9, R12, 0x8, R153 ;  /* 0x000000080c097824 */ /* 0x000fc400078e0299 */
[----:B-1----:R-:W-:Y:S02]  /*d540*/  IMAD R12, R18, UR5, RZ ;  /* 0x00000005120c7c24 */ /* 0x002fe4000f8e02ff */
[----:B------:R-:W-:Y:S01]  /*d550*/  IMAD.U32 R11, RZ, RZ, UR4 ;  /* 0x00000004ff0b7e24 */ /* 0x000fe2000f8e00ff */
[----:B--2---:R-:W-:Y:S01]  /*d560*/  LEA R9, R22, R9, 0x6 ;  /* 0x0000000916097211 */ /* 0x004fe200078e30ff */
[----:B------:R-:W-:Y:S01]  /*d570*/  IMAD R15, R19, UR7, R12 ;  /* 0x00000007130f7c24 */ /* 0x000fe2000f8e020c */
[----:B------:R-:W-:Y:S01]  /*d580*/  ULDC.64 UR4, c[0x0][0xce0] ;  /* 0x0003380000047ab9 */ /* 0x000fe20000000a00 */
[----:B------:R-:W-:-:S04]  /*d590*/  IMAD.WIDE.U32 R10, R18, UR7, R10 ;  /* 0x00000007120a7c25 */ /* 0x000fc8000f8e000a */
[----:B0-----:R-:W-:-:S04]  /*d5a0*/  @P0 IMAD.HI.U32 R12, R9, R14, RZ ;  /* 0x0000000e090c0227 */ /* 0x001fc800078e00ff */
[----:B------:R-:W-:Y:S02]  /*d5b0*/  IMAD.MOV.U32 R13, RZ, RZ, R9 ;  /* 0x000000ffff0d7224 */ /* 0x000fe400078e0009 */
[----:B------:R-:W-:Y:S01]  /*d5c0*/  IMAD.IADD R11, R11, 0x1, R15 ;  /* 0x000000010b0b7824 */ /* 0x000fe200078e020f */
[----:B---3--:R-:W-:Y:S01]  /*d5d0*/  @P0 SHF.R.U32.HI R13, RZ, R17, R12 ;  /* 0x00000011ff0d0219 */ /* 0x008fe2000001160c */
[----:B------:R-:W-:Y:S02]  /*d5e0*/  IMAD R12, R5, UR4, RZ ;  /* 0x00000004050c7c24 */ /* 0x000fe4000f8e02ff */
[----:B------:R-:W-:Y:S01]  /*d5f0*/  IMAD.WIDE.U32 R10, R3, UR4, R10 ;  /* 0x00000004030a7c25 */ /* 0x000fe2000f8e000a */
[----:B------:R-:W-:-:S03]  /*d600*/  SHF.R.S32.HI R15, RZ, 0x1f, R13 ;  /* 0x0000001fff0f7819 */ /* 0x000fc6000001140d */
[----:B------:R-:W-:Y:S01]  /*d610*/  IMAD.MOV R14, RZ, RZ, -R13 ;  /* 0x000000ffff0e7224 */ /* 0x000fe200078e0a0d */
[----:B------:R-:W-:-:S03]  /*d620*/  IADD3 R10, P0, R13, R10, RZ ;  /* 0x0000000a0d0a7210 */ /* 0x000fc60007f1e0ff */
[----:B------:R-:W-:Y:S02]  /*d630*/  IMAD R9, R16, R14, R9 ;  /* 0x0000000e10097224 */ /* 0x000fe400078e0209 */
[----:B------:R-:W-:Y:S01]  /*d640*/  IMAD R14, R3, UR5, R12 ;  /* 0x00000005030e7c24 */ /* 0x000fe2000f8e020c */
[----:B------:R-:W-:Y:S02]  /*d650*/  ULDC.64 UR4, c[0x0][0xcc8] ;  /* 0x0003320000047ab9 */ /* 0x000fe40000000a00 */
        /* <DEDUP_REMOVED lines=10> */
[----:B------:R-:W-:Y:S01]  /*d700*/  LOP3.LUT R11, R12, 0xfffffe, RZ, 0xc0, !PT ;  /* 0x00fffffe0c0b7812 */ /* 0x000fe200078ec0ff */
[----:B------:R-:W-:Y:S01]  /*d710*/  IMAD R14, R16, UR4, RZ ;  /* 0x00000004100e7c24 */ /* 0x000fe2000f8e02ff */
[----:B------:R-:W-:Y:S01]  /*d720*/  LEA.HI.X R18, R10, UR5, R9, 0x2, P0 ;  /* 0x000000050a127c11 */ /* 0x000fe200080f1409 */
[----:B------:R-:W-:Y:S01]  /*d730*/  SHFL.IDX PT, R12, R17, 0x1, 0x1c1f ;  /* 0x003c1f00110c7f89 */ /* 0x000fe200000e0000 */
[----:B------:R-:W-:-:S02]  /*d740*/  IMAD R9, R22, 0x40, R153 ;  /* 0x0000004016097824 */ /* 0x000fc400078e0299 */
[----:B------:R-:W-:Y:S01]  /*d750*/  IMAD.IADD R15, R0, 0x1, -R11 ;  /* 0x00000001000f7824 */ /* 0x000fe200078e0a0b */
[----:B------:R-:W-:Y:S03]  /*d760*/  SHFL.IDX PT, R10, R17, RZ, 0x1c1f ;  /* 0x001c1fff110a7589 */ /* 0x000fe600000e0000 */
        /* <DEDUP_REMOVED lines=9> */
.L_x_4096:
[----:B------:R-:W2:Y:S01]  /*d800*/  S2R R14, SR_CTAID.X ;  /* 0x00000000000e7919 */ /* 0x000ea20000002500 */
[----:B------:R-:W-:Y:S01]  /*d810*/  LEA.HI R21, R21, R20, RZ, 0x2 ;  /* 0x0000001415157211 */ /* 0x000fe200078f10ff */
[----:B------:R-:W3:Y:S01]  /*d820*/  S2UR UR7, SR_CTAID.Z ;  /* 0x00000000000779c3 */ /* 0x000ee20000002700 */
[----:B------:R-:W-:Y:S01]  /*d830*/  SHF.R.S32.HI R9, RZ, 0x1f, R7 ;  /* 0x0000001fff097819 */ /* 0x000fe20000011407 */
[----:B------:R-:W-:Y:S01]  /*d840*/  ULDC.64 UR8, c[0x0][0xc38] ;  /* 0x00030e0000087ab9 */ /* 0x000fe20000000a00 */
[----:B------:R-:W-:Y:S01]  /*d850*/  LOP3.LUT R21, R21, 0xfffffffc, RZ, 0xc0, !PT ;  /* 0xfffffffc15157812 */ /* 0x000fe200078ec0ff */
[----:B------:R-:W-:Y:S01]  /*d860*/  UIMAD UR6, UR6, UR8, URZ ;  /* 0x00000008060672a4 */ /* 0x000fe2000f8e023f */
[----:B------:R-:W-:Y:S01]  /*d870*/  LEA.HI R9, R9, R154, RZ, 0x3 ;  /* 0x0000009a09097211 */ /* 0x000fe200078f18ff */
[----:B------:R-:W-:Y:S01]  /*d880*/  BSSY B0, `(.L_x_4097) ;  /* 0x0000102000007945 */ /* 0x000fe20003800000 */
[----:B------:R-:W-:Y:S01]  /*d890*/  R2UR UR10, R156 ;  /* 0x000000009c0a72ca */ /* 0x000fe200000e0000 */
[----:B------:R-:W-:Y:S01]  /*d8a0*/  IMAD.IADD R21, R20, 0x1, -R21 ;  /* 0x0000000114157824 */ /* 0x000fe200078e0a15 */
[----:B0-----:R-:W0:Y:S01]  /*d8b0*/  LDC.64 R12, c[0x0][0xc40] ;  /* 0x00031000ff0c7b82 */ /* 0x001e220000000a00 */
[----:B------:R-:W-:-:S02]  /*d8c0*/  LOP3.LUT R9, R9, 0xfffffff8, RZ, 0xc0, !PT ;  /* 0xfffffff809097812 */ /* 0x000fc400078ec0ff */
[----:B------:R-:W-:Y:S02]  /*d8d0*/  LEA.HI R155, R155, R8, RZ, 0x5 ;  /* 0x000000089b9b7211 */ /* 0x000fe400078f28ff */
[----:B------:R-:W-:Y:S01]  /*d8e0*/  LEA.HI R2, R21, R21, RZ, 0x1 ;  /* 0x0000001515027211 */ /* 0x000fe200078f08ff */
[----:B------:R-:W-:Y:S01]  /*d8f0*/  IMAD.IADD R154, R154, 0x1, -R9 ;  /* 0x000000019a9a7824 */ /* 0x000fe200078e0a09 */
[----:B------:R-:W-:Y:S01]  /*d900*/  SHF.R.S32.HI R155, RZ, 0x5, R155 ;  /* 0x00000005ff9b7819 */ /* 0x000fe2000001149b */
[----:B------:R-:W4:Y:S01]  /*d910*/  @P1 LDC R4, c[0x0][0xcec] ;  /* 0x00033b00ff041b82 */ /* 0x000f220000000800 */
[----:B------:R-:W-:Y:S02]  /*d920*/  LOP3.LUT R2, R2, 0x1ffffffe, RZ, 0xc0, !PT ;  /* 0x1ffffffe02027812 */ /* 0x000fe400078ec0ff */
[----:B------:R-:W-:Y:S01]  /*d930*/  UIMAD.WIDE.U32 UR4, UR10, UR8, URZ ;  /* 0x000000080a0472a5 */ /* 0x000fe2000f8e003f */
[----:B------:R-:W-:Y:S01]  /*d940*/  IMAD R155, R155, 0x10, R154 ;  /* 0x000000109b9b7824 */ /* 0x000fe200078e029a */
[----:B------:R-:W-:Y:S01]  /*d950*/  UIMAD UR6, UR10, UR9, UR6 ;  /* 0x000000090a0672a4 */ /* 0x000fe2000f8e0206 */
[----:B------:R-:W-:Y:S01]  /*d960*/  IMAD.IADD R2, R21, 0x1, -R2 ;  /* 0x0000000115027824 */ /* 0x000fe200078e0a02 */
[----:B---3--:R-:W-:Y:S01]  /*d970*/  USHF.R.S32.HI UR8, URZ, 0x1f, UR7 ;  /* 0x0000001f3f087899 */ /* 0x008fe20008011407 */
[----:B------:R-:W3:Y:S01]  /*d980*/  @P1 LDC R17, c[0x0][0xcf0] ;  /* 0x00033c00ff111b82 */ /* 0x000ee20000000800 */
[----:B------:R-:W-:Y:S01]  /*d990*/  UIADD3 UR6, UR5, UR6, URZ ;  /* 0x0000000605067290 */ /* 0x000fe2000fffe03f */
[----:B------:R-:W-:Y:S01]  /*d9a0*/  IMAD R9, R2, 0x8, R155 ;  /* 0x0000000802097824 */ /* 0x000fe200078e029b */
[----:B------:R-:W-:Y:S01]  /*d9b0*/  MOV R11, UR5 ;  /* 0x00000005000b7c02 */ /* 0x000fe20008000f00 */
[----:B------:R-:W-:Y:S01]  /*d9c0*/  IMAD.U32 R10, RZ, RZ, UR4 ;  /* 0x00000004ff0a7e24 */ /* 0x000fe2000f8e00ff */
[----:B------:R-:W-:Y:S01]  /*d9d0*/  ULDC.64 UR4, c[0x0][0xc48] ;  /* 0x0003120000047ab9 */ /* 0x000fe20000000a00 */
[----:B--2---:R-:W-:-:S02]  /*d9e0*/  IMAD R15, R14, 0x40, R9 ;  /* 0x000000400e0f7824 */ /* 0x004fc400078e0209 */
[----:B------:R-:W-:Y:S02]  /*d9f0*/  IMAD.U32 R11, RZ, RZ, UR6 ;  /* 0x00000006ff0b7e24 */ /* 0x000fe4000f8e00ff */
[C---:B0-----:R-:W-:Y:S02]  /*da00*/  IMAD R2, R12.reuse, UR8, RZ ;  /* 0x000000080c027c24 */ /* 0x041fe4000f8e02ff */
[----:B------:R-:W-:-:S04]  /*da10*/  IMAD.WIDE.U32 R10, R12, UR7, R10 ;  /* 0x000000070c0a7c25 */ /* 0x000fc8000f8e000a */
[----:B----4-:R-:W-:-:S04]  /*da20*/  @P1 IMAD.HI.U32 R4, R15, R4, RZ ;  /* 0x000000040f041227 */ /* 0x010fc800078e00ff */
[----:B------:R-:W-:Y:S02]  /*da30*/  IMAD R13, R13, UR7, R2 ;  /* 0x000000070d0d7c24 */ /* 0x000fe4000f8e0202 */
[----:B------:R-:W-:Y:S01]  /*da40*/  IMAD.MOV.U32 R9, RZ, RZ, R15 ;  /* 0x000000ffff097224 */ /* 0x000fe200078e000f */
[----:B---3--:R-:W-:Y:S01]  /*da50*/  @P1 SHF.R.U32.HI R9, RZ, R17, R4 ;  /* 0x00000011ff091219 */ /* 0x008fe20000011604 */
[----:B------:R-:W-:Y:S02]  /*da60*/  IMAD R2, R5, UR4, RZ ;  /* 0x0000000405027c24 */ /* 0x000fe4000f8e02ff */
[----:B------:R-:W-:Y:S01]  /*da70*/  IMAD.IADD R11, R11, 0x1, R13 ;  /* 0x000000010b0b7824 */ /* 0x000fe200078e020d */
[--C-:B------:R-:W-:Y:S01]  /*da80*/  SHF.R.S32.HI R4, RZ, 0x1f, R9.reuse ;  /* 0x0000001fff047819 */ /* 0x100fe20000011409 */
[----:B------:R-:W-:Y:S02]  /*da90*/  IMAD R13, R3, UR5, R2 ;  /* 0x00000005030d7c24 */ /* 0x000fe4000f8e0202 */
[----:B------:R-:W-:-:S02]  /*daa0*/  IMAD.MOV R5, RZ, RZ, -R9 ;  /* 0x000000ffff057224 */ /* 0x000fc400078e0a09 */
        /* <DEDUP_REMOVED lines=56> */
[----:B--23--:R-:W-:Y:S01]  /*de30*/  @!P2 IMAD.WIDE R8, R9, 0x4, R2 ;  /* 0x000000040908a825 */ /* 0x00cfe200078e0202 */
        /* <DEDUP_REMOVED lines=17> */
[----:B--2---:R-:W-:Y:S02]  /*df50*/  @!P1 LOP3.LUT R11, R17, 0xfffffffe, RZ, 0xc0, !PT ;  /* 0xfffffffe110b9812 */ /* 0x004fe400078ec0ff */
        /* <DEDUP_REMOVED lines=10> */
[----:B------:R-:W-:Y:S01]  /*e000*/  @!P3 LOP3.LUT R19, R19, 0xfffffffe, RZ, 0xc0, !PT ;  /* 0xfffffffe1313b812 */ /* 0x000fe200078ec0ff */
[----:B------:R-:W-:Y:S01]  /*e010*/  VIADD R18, R0, 0x68 ;  /* 0x0000006800127836 */ /* 0x000fe20000000000 */
[----:B----4-:R-:W-:Y:S01]  /*e020*/  @!P4 LOP3.LUT R15, R20, 0xfffffffe, RZ, 0xc0, !PT ;  /* 0xfffffffe140fc812 */ /* 0x010fe200078ec0ff */
[----:B------:R-:W-:Y:S01]  /*e030*/  VIADD R20, R0, 0x78 ;  /* 0x0000007800147836 */ /* 0x000fe20000000000 */
[----:B------:R-:W-:-:S02]  /*e040*/  @!P5 LOP3.LUT R21, R21, 0xfffffffe, RZ, 0xc0, !PT ;  /* 0xfffffffe1515d812 */ /* 0x000fc400078ec0ff */
        /* <DEDUP_REMOVED lines=66> */
[----:B------:R-:W-:Y:S02]  /*e470*/  @!P2 LEA.HI R18, R18, R18, RZ, 0x1 ;  /* 0x000000121212a211 */ /* 0x000fe400078f08ff */
[----:B--2---:R-:W-:Y:S01]  /*e480*/  @!P1 LOP3.LUT R11, R24, 0xfffffffe, RZ, 0xc0, !PT ;  /* 0xfffffffe180b9812 */ /* 0x004fe200078ec0ff */
[--C-:B------:R-:W-:Y:S01]  /*e490*/  @!P0 IMAD.WIDE R8, R9, 0x4, R2.reuse ;  /* 0x0000000409088825 */ /* 0x100fe200078e0202 */
[----:B------:R-:W-:Y:S02]  /*e4a0*/  @!P3 LEA.HI R19, R19, R19, RZ, 0x1 ;  /* 0x000000131313b211 */ /* 0x000fe400078f08ff */
[----:B------:R-:W-:Y:S01]  /*e4b0*/  @!P4 LEA.HI R20, R20, R20, RZ, 0x1 ;  /* 0x000000141414c211 */ /* 0x000fe200078f08ff */
[--C-:B------:R-:W-:Y:S01]  /*e4c0*/  @!P1 IMAD.WIDE R10, R11, 0x4, R2.reuse ;  /* 0x000000040b0a9825 */ /* 0x100fe200078e0202 */
[----:B---3--:R-:W-:Y:S01]  /*e4d0*/  @!P2 LOP3.LUT R13, R18, 0xfffffffe, RZ, 0xc0, !PT ;  /* 0xfffffffe120da812 */ /* 0x008fe200078ec0ff */
[----:B------:R0:W-:Y:S01]  /*e4e0*/  @!P0 ST.E.64 desc[UR36][R8.64], R96 ;  /* 0x0000006008008985 */ /* 0x0001e2000c101b24 */
[----:B------:R-:W-:Y:S01]  /*e4f0*/  @!P5 LEA.HI R21, R21, R21, RZ, 0x1 ;  /* 0x000000151515d211 */ /* 0x000fe200078f08ff */
[----:B------:R-:W-:Y:S01]  /*e500*/  VIADD R18, R0, 0xc8 ;  /* 0x000000c800127836 */ /* 0x000fe20000000000 */
[----:B------:R-:W-:Y:S01]  /*e510*/  @!P3 LOP3.LUT R19, R19, 0xfffffffe, RZ, 0xc0, !PT ;  /* 0xfffffffe1313b812 */ /* 0x000fe200078ec0ff */
[----:B------:R-:W-:Y:S01]  /*e520*/  @!P2 IMAD.WIDE R12, R13, 0x4, R2 ;  /* 0x000000040d0ca825 */ /* 0x000fe200078e0202 */
[----:B------:R-:W-:Y:S01]  /*e530*/  @!P6 LEA.HI R22, R22, R22, RZ, 0x1 ;  /* 0x000000161616e211 */ /* 0x000fe200078f08ff */
[----:B------:R2:W-:Y:S01]  /*e540*/  @!P1 ST.E.64 desc[UR36][R10.64], R100 ;  /* 0x000000640a009985 */ /* 0x0005e2000c101b24 */
[----:B----4-:R-:W-:Y:S01]  /*e550*/  @!P4 LOP3.LUT R15, R20, 0xfffffffe, RZ, 0xc0, !PT ;  /* 0xfffffffe140fc812 */ /* 0x010fe200078ec0ff */
[----:B------:R-:W-:Y:S01]  /*e560*/  VIADD R20, R0, 0xd8 ;  /* 0x000000d800147836 */ /* 0x000fe20000000000 */
[----:B------:R-:W-:Y:S01]  /*e570*/  @!P5 LOP3.LUT R21, R21, 0xfffffffe, RZ, 0xc0, !PT ;  /* 0xfffffffe1515d812 */ /* 0x000fe200078ec0ff */
[----:B------:R-:W-:Y:S01]  /*e580*/  @!P2 ST.E.64 desc[UR36][R12.64], R104 ;  /* 0x000000680c00a985 */ /* 0x000fe2000c101b24 */
[----:B-----5:R-:W-:-:S02]  /*e590*/  @!P6 LOP3.LUT R17, R22, 0xfffffffe, RZ, 0xc0, !PT ;  /* 0xfffffffe1611e812 */ /* 0x020fc400078ec0ff */
[----:B------:R-:W-:Y:S01]  /*e5a0*/  ISETP.GE.AND P0, PT, R18, UR4, PT ;  /* 0x0000000412007c0c */ /* 0x000fe2000bf06270 */
[----:B0-----:R-:W-:Y:S01]  /*e5b0*/  @!P3 IMAD.WIDE R8, R19, 0x4, R2 ;  /* 0x000000041308b825 */ /* 0x001fe200078e0202 */
[----:B------:R-:W-:-:S03]  /*e5c0*/  ISETP.GE.AND P2, PT, R20, UR4, PT ;  /* 0x0000000414007c0c */ /* 0x000fc6000bf46270 */
[----:B------:R-:W-:Y:S01]  /*e5d0*/  VIADD R19, R0, 0xd0 ;  /* 0x000000d000137836 */ /* 0x000fe20000000000 */
[----:B------:R0:W-:Y:S01]  /*e5e0*/  @!P3 ST.E.64 desc[UR36][R8.64], R108 ;  /* 0x0000006c0800b985 */ /* 0x0001e2000c101b24 */
[----:B--2---:R-:W-:-:S03]  /*e5f0*/  @!P4 IMAD.WIDE R10, R15, 0x4, R2 ;  /* 0x000000040f0ac825 */ /* 0x004fc600078e0202 */
[----:B------:R-:W-:Y:S01]  /*e600*/  ISETP.GE.AND P1, PT, R19, UR4, PT ;  /* 0x0000000413007c0c */ /* 0x000fe2000bf26270 */
[--C-:B------:R-:W-:Y:S01]  /*e610*/  @!P5 IMAD.WIDE R14, R21, 0x4, R2.reuse ;  /* 0x00000004150ed825 */ /* 0x100fe200078e0202 */
[----:B------:R2:W-:Y:S01]  /*e620*/  @!P4 ST.E.64 desc[UR36][R10.64], R112 ;  /* 0x000000700a00c985 */ /* 0x0005e2000c101b24 */
[----:B------:R-:W-:Y:S02]  /*e630*/  @!P0 LEA.HI R18, R18, R18, RZ, 0x1 ;  /* 0x0000001212128211 */ /* 0x000fe400078f08ff */
[----:B------:R-:W-:Y:S01]  /*e640*/  @!P6 IMAD.WIDE R16, R17, 0x4, R2 ;  /* 0x000000041110e825 */ /* 0x000fe200078e0202 */
[----:B------:R3:W-:Y:S01]  /*e650*/  @!P5 ST.E.64 desc[UR36][R14.64], R116 ;  /* 0x000000740e00d985 */ /* 0x0007e2000c101b24 */
[----:B------:R-:W-:Y:S02]  /*e660*/  @!P2 LEA.HI R20, R20, R20, RZ, 0x1 ;  /* 0x000000141414a211 */ /* 0x000fe400078f08ff */
[C---:B------:R-:W-:Y:S01]  /*e670*/  VIADD R21, R0.reuse, 0xe0 ;  /* 0x000000e000157836 */ /* 0x040fe20000000000 */
[----:B------:R4:W-:Y:S01]  /*e680*/  @!P6 ST.E.64 desc[UR36][R16.64], R120 ;  /* 0x000000781000e985 */ /* 0x0009e2000c101b24 */
[----:B0-----:R-:W-:-:S02]  /*e690*/  VIADD R9, R0, 0xf8 ;  /* 0x000000f800097836 */ /* 0x001fc40000000000 */
[C---:B------:R-:W-:Y:S01]  /*e6a0*/  VIADD R12, R0.reuse, 0xe8 ;  /* 0x000000e8000c7836 */ /* 0x040fe20000000000 */
[----:B------:R-:W-:Y:S01]  /*e6b0*/  ISETP.GE.AND P3, PT, R21, UR4, PT ;  /* 0x0000000415007c0c */ /* 0x000fe2000bf66270 */
[----:B------:R-:W-:Y:S01]  /*e6c0*/  VIADD R13, R0, 0xf0 ;  /* 0x000000f0000d7836 */ /* 0x000fe20000000000 */
[----:B------:R-:W-:Y:S02]  /*e6d0*/  ISETP.GE.AND P6, PT, R9, UR4, PT ;  /* 0x0000000409007c0c */ /* 0x000fe4000bfc6270 */
[----:B------:R-:W-:Y:S02]  /*e6e0*/  ISETP.GE.AND P4, PT, R12, UR4, PT ;  /* 0x000000040c007c0c */ /* 0x000fe4000bf86270 */
        /* <DEDUP_REMOVED lines=27> */
.L_x_4098:
[----:B------:R-:W-:Y:S05]  /*e8a0*/  BSYNC B0 ;  /* 0x0000000000007941 */ /* 0x000fea0003800000 */
.L_x_4097:
[----:B------:R-:W-:Y:S01]  /*e8b0*/  VIADD R7, R7, 0x8 ;  /* 0x0000000807077836 */ /* 0x000fe20000000000 */
[----:B0--3--:R3:W4:Y:S04]  /*e8c0*/  SHFL.IDX PT, R3, R5, 0x1, 0x1c1f ;  /* 0x003c1f0005037f89 */ /* 0x00972800000e0000 */
[----:B------:R-:W-:Y:S01]  /*e8d0*/  ISETP.GE.AND P0, PT, R7, R6, PT ;  /* 0x000000060700720c */ /* 0x000fe20003f06270 */
[----:B--2---:R3:W0:-:S12]  /*e8e0*/  SHFL.IDX PT, R2, R4, 0x1, 0x1c1f ;  /* 0x003c1f0004027f89 */ /* 0x00461800000e0000 */
        /* <DEDUP_REMOVED lines=25> */
[----:B0---4-:R-:W-:Y:S01]  /*ea80*/  @!P0 IMAD.WIDE R4, R5, 0x4, R2 ;  /* 0x0000000405048825 */ /* 0x011fe200078e0202 */
        /* <DEDUP_REMOVED lines=15> */
[----:B--2---:R-:W-:Y:S01]  /*eb80*/  @!P6 LOP3.LUT R7, R11, 0xfffffffe, RZ, 0xc0, !PT ;  /* 0xfffffffe0b07e812 */ /* 0x004fe200078ec0ff */
[----:B------:R-:W-:Y:S01]  /*eb90*/  @!P5 IMAD.WIDE R4, R5, 0x4, R2 ;  /* 0x000000040504d825 */ /* 0x000fe200078e0202 */
[----:B------:R-:W-:-:S02]  /*eba0*/  @!P1 LEA.HI R13, R13, R13, RZ, 0x1 ;  /* 0x0000000d0d0d9211 */ /* 0x000fc400078f08ff */
        /* <DEDUP_REMOVED lines=52> */
[----:B-----5:R-:W-:Y:S02]  /*eef0*/  @!P0 LOP3.LUT R13, R20, 0xfffffffe, RZ, 0xc0, !PT ;  /* 0xfffffffe140d8812 */ /* 0x020fe400078ec0ff */
[----:B------:R-:W-:Y:S01]  /*ef00*/  ISETP.GE.AND P6, PT, R18, UR4, PT ;  /* 0x0000000412007c0c */ /* 0x000fe2000bfc6270 */
[----:B0-----:R-:W-:Y:S01]  /*ef10*/  @!P4 IMAD.WIDE R4, R9, 0x4, R2 ;  /* 0x000000040904c825 */ /* 0x001fe200078e0202 */
[----:B------:R-:W-:-:S02]  /*ef20*/  ISETP.GE.AND P5, PT, R19, UR4, PT ;  /* 0x0000000413007c0c */ /* 0x000fc4000bfa6270 */
[----:B------:R-:W-:Y:S01]  /*ef30*/  IADD3 R20, R0, 0xb8, RZ ;  /* 0x000000b800147810 */ /* 0x000fe20007ffe0ff */
        /* <DEDUP_REMOVED lines=94> */
.L_x_4095:
[----:B------:R-:W2:Y:S02]  /*f520*/  S2R R0, SR_TID.X ;  /* 0x0000000000007919 */ /* 0x000ea40000002100 */
[----:B--2---:R-:W-:-:S05]  /*f530*/  VIADD R2, R0, 0xffffff80 ;  /* 0xffffff8000027836 */ /* 0x004fca0000000000 */
[----:B------:R-:W-:-:S13]  /*f540*/  ISETP.GT.AND P0, PT, R2, 0x3f, PT ;  /* 0x0000003f0200780c */ /* 0x000fda0003f04270 */
[----:B------:R-:W-:Y:S05]  /*f550*/  @P0 BRA `(.L_x_4049) ;  /* 0x0000004800a00947 */ /* 0x000fea0003800000 */
[----:B------:R-:W2:Y:S01]  /*f560*/  S2R R3, SR_CTAID.X ;  /* 0x0000000000037919 */ /* 0x000ea20000002500 */
[----:B------:R-:W3:Y:S01]  /*f570*/  LDC R6, c[0x0][0xce8] ;  /* 0x00033a00ff067b82 */ /* 0x000ee20000000800 */
[----:B------:R-:W-:Y:S01]  /*f580*/  ULDC UR4, c[0x0][0xb88] ;  /* 0x0002e20000047ab9 */ /* 0x000fe20000000800 */
[----:B--2---:R-:W-:Y:S02]  /*f590*/  IMAD R0, R3, 0x40, R0 ;  /* 0x0000004003007824 */ /* 0x004fe400078e0200 */
[----:B---3--:R-:W-:Y:S02]  /*f5a0*/  IMAD R3, R6, UR4, RZ ;  /* 0x0000000406037c24 */ /* 0x008fe4000f8e02ff */
[----:B------:R-:W-:-:S05]  /*f5b0*/  VIADD R0, R0, 0xffffff80 ;  /* 0xffffff8000007836 */ /* 0x000fca0000000000 */
[----:B------:R-:W-:-:S13]  /*f5c0*/  ISETP.GE.AND P0, PT, R0, R3, PT ;  /* 0x000000030000720c */ /* 0x000fda0003f06270 */
[----:B------:R-:W-:Y:S05]  /*f5d0*/  @P0 BRA `(.L_x_4049) ;  /* 0x0000004800800947 */ /* 0x000fea0003800000 */
[----:B------:R-:W2:Y:S01]  /*f5e0*/  LDL R4, [R1] ;  /* 0x0000000001047983 */ /* 0x000ea20000100800 */
[----:B------:R-:W-:Y:S01]  /*f5f0*/  ISETP.NE.AND P0, PT, R6, 0x1, PT ;  /* 0x000000010600780c */ /* 0x000fe20003f05270 */
[----:B------:R-:W-:Y:S01]  /*f600*/  S2UR UR7, SR_CTAID.Z ;  /* 0x00000000000779c3 */ /* 0x000fe20000002700 */
[----:B------:R-:W-:Y:S01]  /*f610*/  ULDC.64 UR8, c[0x0][0xcd0] ;  /* 0x0003340000087ab9 */ /* 0x000fe20000000a00 */
[----:B------:R-:W-:-:S06]  /*f620*/  IMAD.MOV.U32 R5, RZ, RZ, R0 ;  /* 0x000000ffff057224 */ /* 0x000fcc00078e0000 */
[----:B------:R-:W3:Y:S08]  /*f630*/  LDC.64 R10, c[0x0][0xcd8] ;  /* 0x00033600ff0a7b82 */ /* 0x000ef00000000a00 */
[----:B------:R-:W4:Y:S08]  /*f640*/  @P0 LDC R7, c[0x0][0xcec] ;  /* 0x00033b00ff070b82 */ /* 0x000f300000000800 */
[----:B------:R-:W5:Y:S08]  /*f650*/  @P0 LDC R9, c[0x0][0xcf0] ;  /* 0x00033c00ff090b82 */ /* 0x000f700000000800 */
[----:B------:R-:W0:Y:S08]  /*f660*/  S2UR UR10, SR_CTAID.Y ;  /* 0x00000000000a79c3 */ /* 0x000e300000002600 */
[----:B------:R-:W0:Y:S01]  /*f670*/  LDC R8, c[0x0][0xd50] ;  /* 0x00035400ff087b82 */ /* 0x000e220000000800 */
[----:B--2---:R-:W-:Y:S01]  /*f680*/  R2UR UR11, R4 ;  /* 0x00000000040b72ca */ /* 0x004fe200000e0000 */
[----:B----4-:R-:W-:-:S05]  /*f690*/  @P0 IMAD.HI.U32 R4, R0, R7, RZ ;  /* 0x0000000700040227 */ /* 0x010fca00078e00ff */
[----:B-----5:R-:W-:-:S07]  /*f6a0*/  @P0 SHF.R.U32.HI R5, RZ, R9, R4 ;  /* 0x00000009ff050219 */ /* 0x020fce0000011604 */
[----:B------:R-:W-:Y:S02]  /*f6b0*/  USHF.R.S32.HI UR6, URZ, 0x1f, UR11 ;  /* 0x0000001f3f067899 */ /* 0x000fe4000801140b */
[----:B------:R-:W-:Y:S01]  /*f6c0*/  IMAD R7, RZ, RZ, -UR11 ;  /* 0x8000000bff077e24 */ /* 0x000fe2000f8e02ff */
[----:B------:R-:W-:Y:S02]  /*f6d0*/  UIMAD.WIDE.U32 UR4, UR11, UR8, URZ ;  /* 0x000000080b0472a5 */ /* 0x000fe4000f8e003f */
[----:B------:R-:W-:Y:S01]  /*f6e0*/  UIMAD UR6, UR6, UR8, URZ ;  /* 0x00000008060672a4 */ /* 0x000fe2000f8e023f */
[----:B0-----:R-:W-:Y:S01]  /*f6f0*/  IMAD R9, R8, R7, UR10 ;  /* 0x0000000a08097e24 */ /* 0x001fe2000f8e0207 */
[----:B------:R-:W-:Y:S01]  /*f700*/  USHF.R.S32.HI UR8, URZ, 0x1f, UR7 ;  /* 0x0000001f3f087899 */ /* 0x000fe20008011407 */
[----:B------:R-:W-:Y:S01]  /*f710*/  IADD3 R7, -R5, RZ, RZ ;  /* 0x000000ff05077210 */ /* 0x000fe20007ffe1ff */
[----:B------:R-:W-:Y:S01]  /*f720*/  UIMAD UR6, UR11, UR9, UR6 ;  /* 0x000000090b0672a4 */ /* 0x000fe2000f8e0206 */
[----:B------:R-:W-:Y:S01]  /*f730*/  IMAD.U32 R3, RZ, RZ, UR5 ;  /* 0x00000005ff037e24 */ /* 0x000fe2000f8e00ff */
[----:B------:R-:W-:Y:S01]  /*f740*/  SHF.R.S32.HI R4, RZ, 0x1f, R9 ;  /* 0x0000001fff047819 */ /* 0x000fe20000011409 */
[----:B------:R-:W-:Y:S01]  /*f750*/  IMAD.U32 R2, RZ, RZ, UR4 ;  /* 0x00000004ff027e24 */ /* 0x000fe2000f8e00ff */
[----:B------:R-:W-:Y:S01]  /*f760*/  UIADD3 UR6, UR5, UR6, URZ ;  /* 0x0000000605067290 */ /* 0x000fe2000fffe03f */
[----:B---3--:R-:W-:-:S02]  /*f770*/  IMAD R12, R10, UR8, RZ ;  /* 0x000000080a0c7c24 */ /* 0x008fc4000f8e02ff */
[----:B------:R-:W-:Y:S01]  /*f780*/  ULDC.64 UR4, c[0x0][0xce0] ;  /* 0x0003380000047ab9 */ /* 0x000fe20000000a00 */
[----:B------:R-:W-:Y:S02]  /*f790*/  IMAD R7, R6, R7, R0 ;  /* 0x0000000706077224 */ /* 0x000fe400078e0200 */
[----:B------:R-:W-:Y:S02]  /*f7a0*/  IMAD.U32 R3, RZ, RZ, UR6 ;  /* 0x00000006ff037e24 */ /* 0x000fe4000f8e00ff */
[----:B------:R-:W-:Y:S01]  /*f7b0*/  IMAD R11, R11, UR7, R12 ;  /* 0x000000070b0b7c24 */ /* 0x000fe2000f8e020c */
[----:B------:R-:W-:Y:S01]  /*f7c0*/  SHF.R.S32.HI R0, RZ, 0x1f, R7 ;  /* 0x0000001fff007819 */ /* 0x000fe20000011407 */
[----:B------:R-:W-:-:S04]  /*f7d0*/  IMAD.WIDE.U32 R2, R10, UR7, R2 ;  /* 0x000000070a027c25 */ /* 0x000fc8000f8e0002 */
[----:B------:R-:W-:Y:S02]  /*f7e0*/  IMAD.IADD R3, R11, 0x1, R3 ;  /* 0x000000010b037824 */ /* 0x000fe400078e0203 */
[----:B------:R-:W-:Y:S02]  /*f7f0*/  IMAD R4, R4, UR4, RZ ;  /* 0x0000000404047c24 */ /* 0x000fe4000f8e02ff */
[----:B------:R-:W-:-:S04]  /*f800*/  IMAD.WIDE.U32 R2, R9, UR4, R2 ;  /* 0x0000000409027c25 */ /* 0x000fc8000f8e0002 */
[----:B------:R-:W-:Y:S01]  /*f810*/  IMAD R4, R9, UR5, R4 ;  /* 0x0000000509047c24 */ /* 0x000fe2000f8e0204 */
[----:B------:R-:W-:Y:S01]  /*f820*/  SHF.R.S32.HI R9, RZ, 0x1f, R5 ;  /* 0x0000001fff097819 */ /* 0x000fe20000011405 */
[----:B------:R-:W-:Y:S01]  /*f830*/  ULDC.64 UR4, c[0x0][0xcc8] ;  /* 0x0003320000047ab9 */ /* 0x000fe20000000a00 */
[----:B------:R-:W-:Y:S01]  /*f840*/  IADD3 R2, P0, R5, R2, RZ ;  /* 0x0000000205027210 */ /* 0x000fe20007f1e0ff */
[----:B------:R-:W-:-:S03]  /*f850*/  IMAD R0, R0, UR4, RZ ;  /* 0x0000000400007c24 */ /* 0x000fc6000f8e02ff */
[----:B------:R-:W-:Y:S01]  /*f860*/  IADD3.X R3, R9, R3, R4, P0, !PT ;  /* 0x0000000309037210 */ /* 0x000fe200007fe404 */
        /* <DEDUP_REMOVED lines=9> */
.L_x_4047:
        /* <DEDUP_REMOVED lines=18> */
.L_x_4099:
[----:B------:R-:W-:Y:S01]  /*fa20*/  ULDC UR43, c[0x0][0xd50] ;  /* 0x00035400002b7ab9 */ /* 0x000fe20000000800 */
[----:B------:R-:W-:Y:S01]  /*fa30*/  UMOV UR39, UR6 ;  /* 0x0000000600277c82 */ /* 0x000fe20008000000 */
[----:B------:R-:W-:-:S11]  /*fa40*/  UISETP.NE.AND UP0, UPT, UR43, 0x1, UPT ;  /* 0x000000012b00788c */ /* 0x000fd6000bf05270 */
[----:B------:R-:W-:Y:S01]  /*fa50*/  @UP0 ULDC UR4, c[0x0][0xd54] ;  /* 0x0003550000040ab9 */ /* 0x000fe20000000800 */
[----:B------:R-:W-:Y:S01]  /*fa60*/  @UP0 ULDC UR7, c[0x0][0xd58] ;  /* 0x0003560000070ab9 */ /* 0x000fe20000000800 */
[----:B------:R-:W-:-:S04]  /*fa70*/  UIMAD.WIDE.U32 UR4, UR6, UR4, URZ ;  /* 0x00000004060472a5 */ /* 0x000fc8000f8e003f */
[----:B------:R-:W-:-:S12]  /*fa80*/  @UP0 USHF.R.U32.HI UR39, URZ, UR7, UR5 ;  /* 0x000000073f270299 */ /* 0x000fd80008011605 */
.L_x_4100:
        /* <DEDUP_REMOVED lines=8> */
[----:B------:R-:W0:Y:S01]  /*fb10*/  S2UR UR46, SR_CTAID.X ;  /* 0x00000000002e79c3 */ /* 0x000e220000002500 */
[----:B------:R-:W-:Y:S01]  /*fb20*/  UISETP.NE.U32.AND UP0, UPT, UR4, URZ, UPT ;  /* 0x0000003f0400728c */ /* 0x000fe2000bf05070 */
[----:B------:R-:W-:Y:S01]  /*fb30*/  IMAD.MOV.U32 R30, RZ, RZ, RZ ;  /* 0x000000ffff1e7224 */ /* 0x000fe200078e00ff */
[----:B------:R-:W-:Y:S01]  /*fb40*/  ULDC UR6, c[0x0][0x448] ;  /* 0x0001120000067ab9 */ /* 0x000fe20000000800 */
[----:B------:R-:W-:Y:S01]  /*fb50*/  ULDC UR7, c[0x0][0x2f0] ;  /* 0x0000bc0000077ab9 */ /* 0x000fe20000000800 */
[----:B------:R-:W-:Y:S02]  /*fb60*/  UISETP.NE.AND.EX UP0, UPT, UR5, URZ, UPT, UP0 ;  /* 0x0000003f0500728c */ /* 0x000fe4000bf05300 */
[----:B------:R-:W-:-:S04]  /*fb70*/  UISETP.NE.AND UP1, UPT, UR6, 0x1, UPT ;  /* 0x000000010600788c */ /* 0x000fc8000bf25270 */
[----:B------:R-:W-:-:S05]  /*fb80*/  PLOP3.LUT P0, PT, PT, PT, UP0, 0x80, 0x0 ;  /* 0x000000000000781c */ /* 0x000fca0003f0f008 */
[----:B------:R-:W-:Y:S02]  /*fb90*/  @UP0 ULDC.64 UR4, c[0x0][0xb20] ;  /* 0x0002c80000040ab9 */ /* 0x000fe40000000a00 */
[----:B------:R-:W-:Y:S01]  /*fba0*/  @UP0 UIMAD.WIDE UR4, UR45, 0x4, UR4 ;  /* 0x000000042d0408a5 */ /* 0x000fe2000f8e0204 */
[----:B------:R-:W-:-:S05]  /*fbb0*/  @UP1 ULDC UR8, c[0x0][0x450] ;  /* 0x0001140000081ab9 */ /* 0x000fca0000000800 */
[----:B------:R-:W-:Y:S02]  /*fbc0*/  IMAD.U32 R2, RZ, RZ, UR4 ;  /* 0x00000004ff027e24 */ /* 0x000fe4000f8e00ff */
[----:B------:R-:W-:Y:S01]  /*fbd0*/  IMAD.U32 R3, RZ, RZ, UR5 ;  /* 0x00000005ff037e24 */ /* 0x000fe2000f8e00ff */
[----:B------:R-:W-:Y:S02]  /*fbe0*/  ULDC.64 UR4, c[0x0][0x418] ;  /* 0x0001060000047ab9 */ /* 0x000fe40000000a00 */
[----:B------:R-:W-:Y:S02]  /*fbf0*/  UISETP.NE.U32.AND UP0, UPT, UR4, URZ, UPT ;  /* 0x0000003f0400728c */ /* 0x000fe4000bf05070 */
[----:B0-----:R-:W-:Y:S01]  /*fc00*/  ULEA UR6, UR46, 0x3f, 0x6 ;  /* 0x0000003f2e067891 */ /* 0x001fe2000f8e303f */
[----:B------:R0:W5:Y:S01]  /*fc10*/  @P0 LDG.E R30, desc[UR36][R2.64] ;  /* 0x00000024021e0981 */ /* 0x000162000c1e1900 */
[----:B------:R-:W-:Y:S01]  /*fc20*/  UISETP.NE.AND.EX UP0, UPT, UR5, URZ, UPT, UP0 ;  /* 0x0000003f0500728c */ /* 0x000fe2000bf05300 */
[----:B------:R-:W-:Y:S01]  /*fc30*/  ULDC UR4, c[0x0][0x424] ;  /* 0x0001090000047ab9 */ /* 0x000fe20000000800 */
[----:B------:R-:W-:-:S02]  /*fc40*/  UP2UR UR47, UPR, URZ, 0x2 ;  /* 0x000000023f2f7883 */ /* 0x000fc40008000000 */
[----:B------:R-:W-:Y:S02]  /*fc50*/  USEL UR40, UR4, 0x1, UP0 ;  /* 0x0000000104287887 */ /* 0x000fe40008000000 */
[----:B------:R-:W-:Y:S01]  /*fc60*/  USHF.R.U32.HI UR9, URZ, 0x10, UR43 ;  /* 0x000000103f097899 */ /* 0x000fe2000801162b */
[----:B------:R-:W-:Y:S01]  /*fc70*/  @UP1 ULDC UR4, c[0x0][0x44c] ;  /* 0x0001130000041ab9 */ /* 0x000fe20000000800 */
[----:B------:R-:W-:Y:S02]  /*fc80*/  UIMAD UR40, UR40, UR7, URZ ;  /* 0x00000007282872a4 */ /* 0x000fe4000f8e023f */
[----:B------:R-:W-:Y:S01]  /*fc90*/  UIMAD.WIDE.U32 UR4, UR6, UR4, URZ ;  /* 0x00000004060472a5 */ /* 0x000fe2000f8e003f */
[----:B------:R-:W-:Y:S01]  /*fca0*/  ULDC UR7, c[0x0][0x288] ;  /* 0x0000a20000077ab9 */ /* 0x000fe20000000800 */
[----:B------:R-:W-:Y:S02]  /*fcb0*/  UIADD3 UR4, UR40, 0x3f, URZ ;  /* 0x0000003f28047890 */ /* 0x000fe4000fffe03f */
[----:B------:R-:W-:-:S02]  /*fcc0*/  UIADD3 UR7, UR40, 0x40, -UR7 ;  /* 0x0000004028077890 */ /* 0x000fc4000fffe807 */
[----:B------:R-:W-:Y:S02]  /*fcd0*/  @UP1 USHF.R.U32.HI UR6, URZ, UR8, UR5 ;  /* 0x000000083f061299 */ /* 0x000fe40008011605 */
[----:B------:R-:W-:Y:S02]  /*fce0*/  USHF.R.S32.HI UR5, URZ, 0x1f, UR4 ;  /* 0x0000001f3f057899 */ /* 0x000fe40008011404 */
[----:B------:R-:W-:Y:S02]  /*fcf0*/  UIADD3 UR7, UR7, UR6, URZ ;  /* 0x0000000607077290 */ /* 0x000fe4000fffe03f */
[----:B------:R-:W-:Y:S02]  /*fd00*/  ULEA.HI UR5, UR5, UR4, URZ, 0x6 ;  /* 0x0000000405057291 */ /* 0x000fe4000f8f303f */
[----:B------:R-:W-:Y:S02]  /*fd10*/  USHF.R.S32.HI UR6, URZ, 0x1f, UR7 ;  /* 0x0000001f3f067899 */ /* 0x000fe40008011407 */
[----:B------:R-:W-:-:S02]  /*fd20*/  USHF.R.S32.HI UR41, URZ, 0x6, UR5 ;  /* 0x000000063f297899 */ /* 0x000fc40008011405 */
[----:B------:R-:W-:Y:S02]  /*fd30*/  ULEA.HI UR6, UR6, UR7, URZ, 0x6 ;  /* 0x0000000706067291 */ /* 0x000fe4000f8f303f */
[----:B------:R-:W-:Y:S02]  /*fd40*/  ULOP3.LUT UR43, UR43, 0xffff, URZ, 0xc0, !UPT ;  /* 0x0000ffff2b2b7892 */ /* 0x000fe4000f8ec03f */
[----:B------:R-:W-:Y:S01]  /*fd50*/  USHF.R.S32.HI UR42, URZ, 0x6, UR6 ;  /* 0x000000063f2a7899 */ /* 0x000fe20008011406 */
[----:B------:R-:W-:-:S03]  /*fd60*/  UMOV UR38, URZ ;  /* 0x0000003f00267c82 */ /* 0x000fc60008000000 */
[----:B------:R-:W-:-:S04]  /*fd70*/  UISETP.LT.AND UP0, UPT, UR41, UR42, UPT ;  /* 0x0000002a2900728c */ /* 0x000fc8000bf01270 */
[----:B------:R-:W-:Y:S02]  /*fd80*/  USEL UR11, UR41, UR42, UP0 ;  /* 0x0000002a290b7287 */ /* 0x000fe40008000000 */
[----:B------:R-:W-:Y:S02]  /*fd90*/  UISETP.NE.AND UP0, UPT, UR9, URZ, UPT ;  /* 0x0000003f0900728c */ /* 0x000fe4000bf05270 */
[----:B------:R-:W-:-:S06]  /*fda0*/  UISETP.GE.AND UP1, UPT, UR11, 0x1, UPT ;  /* 0x000000010b00788c */ /* 0x000fcc000bf26270 */
[----:B------:R-:W-:-:S03]  /*fdb0*/  PLOP3.LUT P0, PT, PT, PT, UP1, 0x80, 0x0 ;  /* 0x000000000000781c */ /* 0x000fc60003f0f018 */
[----:B------:R-:W-:-:S10]  /*fdc0*/  @!UP0 ULDC UR9, c[0x0][0xae8] ;  /* 0x0002ba0000098ab9 */ /* 0x000fd40000000800 */
        /* <DEDUP_REMOVED lines=31> */
.L_x_4102:
        /* <DEDUP_REMOVED lines=20> */
[----:B------:R-:W-:Y:S01]  /*10100*/  ULDC.64 UR4, c[0x4][0x8] ;  /* 0x0100020000047ab9 */ /* 0x000fe20000000a00 */
        /* <DEDUP_REMOVED lines=10> */
.L_x_4103:
        /* <DEDUP_REMOVED lines=20> */
.L_x_4105:
[----:B------:R0:W1:Y:S01]  /*102f0*/  LDC.64 R2, c[0x4][R16] ;  /* 0x0100000010027b82 */ /* 0x0000620000000a00 */
[----:B------:R-:W-:Y:S01]  /*10300*/  ULDC.64 UR4, c[0x4][0x90] ;  /* 0x0100240000047ab9 */ /* 0x000fe20000000a00 */
[----:B------:R-:W-:Y:S01]  /*10310*/  ULDC.64 UR6, c[0x4][0x98] ;  /* 0x0100260000067ab9 */ /* 0x000fe20000000a00 */
[----:B------:R-:W-:Y:S01]  /*10320*/  MOV R4, UR4 ;  /* 0x0000000400047c02 */ /* 0x000fe20008000f00 */
        /* <DEDUP_REMOVED lines=11> */
.L_x_4104:
        /* <DEDUP_REMOVED lines=90> */
.L_x_4152:
[----:B------:R-:W2:Y:S01]  /*10980*/  LDL R0, [R1+0x4] ;  /* 0x0000040001007983 */ /* 0x000ea20000100800 */
[----:B------:R-:W-:Y:S01]  /*10990*/  ISETP.GT.U32.AND P1, PT, R31, 0x3f, PT ;  /* 0x0000003f1f00780c */ /* 0x000fe20003f24070 */
[----:B------:R-:W-:Y:S01]  /*109a0*/  IMAD.U32 R23, RZ, RZ, UR39 ;  /* 0x00000027ff177e24 */ /* 0x000fe2000f8e00ff */
[----:B------:R-:W-:Y:S02]  /*109b0*/  LOP3.LUT R16, R16, 0xfffffbff, RZ, 0xc0, !PT ;  /* 0xfffffbff10107812 */ /* 0x000fe400078ec0ff */
[----:B------:R-:W-:Y:S02]  /*109c0*/  LOP3.LUT R34, R3, R34, RZ, 0xfc, !PT ;  /* 0x0000002203227212 */ /* 0x000fe400078efcff */
        /* <DEDUP_REMOVED lines=11> */
.L_x_4107:
[----:B------:R-:W-:-:S05]  /*10a80*/  IMAD.MOV.U32 R0, RZ, RZ, 0x1 ;  /* 0x00000001ff007424 */ /* 0x000fca00078e00ff */
[----:B------:R-:W-:-:S04]  /*10a90*/  SHF.L.U32 R0, R0, 0x1f, RZ ;  /* 0x0000001f00007819 */ /* 0x000fc800000006ff */
[----:B------:R-:W0:Y:S02]  /*10aa0*/  SYNCS.PHASECHK.TRANS64.TRYWAIT P0, [UR44+0x38840], R0 ;  /* 0x03884000ff0075a7 */ /* 0x000e24000800016c */
[----:B0-----:R-:W-:Y:S05]  /*10ab0*/  @!P0 BRA `(.L_x_4108) ;  /* 0x0000003800108947 */ /* 0x001fea0003800000 */
.L_x_4153:
        /* <DEDUP_REMOVED lines=58> */
.L_x_4163:
[----:B------:R-:W-:-:S13]  /*10e60*/  ISETP.GE.AND P0, PT, R18, 0x31, PT ;  /* 0x000000311200780c */ /* 0x000fda0003f06270 */
[----:B0-2---:R-:W-:-:S04]  /*10e70*/  @P0 LEA R2, P1, R22, R14, 0x1 ;  /* 0x0000000e16020211 */ /* 0x005fc800078208ff */
[----:B-1----:R-:W-:Y:S02]  /*10e80*/  @P0 IADD3.X R3, RZ, R5, RZ, P1, !PT ;  /* 0x00000005ff030210 */ /* 0x002fe40000ffe4ff */
        /* <DEDUP_REMOVED lines=12> */
.L_x_4110:
        /* <DEDUP_REMOVED lines=24> */
.L_x_4111:
[----:B------:R-:W-:Y:S01]  /*110d0*/  UISETP.NE.AND UP0, UPT, UR47, URZ, UPT ;  /* 0x0000003f2f00728c */ /* 0x000fe2000bf05270 */
[----:B------:R-:W-:Y:S01]  /*110e0*/  IMAD.U32 R28, RZ, RZ, UR46 ;  /* 0x0000002eff1c7e24 */ /* 0x000fe2000f8e00ff */
[----:B------:R-:W-:Y:S01]  /*110f0*/  R2UR UR6, R23 ;  /* 0x00000000170672ca */ /* 0x000fe200000e0000 */
[----:B------:R-:W-:Y:S01]  /*11100*/  ULDC.64 UR8, c[0x0][0x2d8] ;  /* 0x0000b60000087ab9 */ /* 0x000fe20000000a00 */
[----:B------:R-:W0:Y:S01]  /*11110*/  LDC R7, c[0x0][0x448] ;  /* 0x00011200ff077b82 */ /* 0x000e220000000800 */
[----:B------:R-:W-:Y:S01]  /*11120*/  IMAD R28, R28, 0x40, R31 ;  /* 0x000000401c1c7824 */ /* 0x000fe200078e021f */
[----:B------:R-:W-:Y:S01]  /*11130*/  PLOP3.LUT P0, PT, PT, PT, UP0, 0x80, 0x0 ;  /* 0x000000000000781c */ /* 0x000fe20003f0f008 */
[----:B------:R-:W1:Y:S02]  /*11140*/  S2R R20, SR_TID.X ;  /* 0x0000000000147919 */ /* 0x000e640000002100 */
[----:B------:R-:W-:Y:S02]  /*11150*/  IMAD.MOV.U32 R11, RZ, RZ, R28 ;  /* 0x000000ffff0b7224 */ /* 0x000fe400078e001c */
        /* <DEDUP_REMOVED lines=17> */
[----:B------:R-:W-:Y:S01]  /*11270*/  IADD3 R5, -R11, RZ, RZ ;  /* 0x000000ff0b057210 */ /* 0x000fe20007ffe1ff */
[----:B------:R-:W-:Y:S01]  /*11280*/  UIADD3 UR6, UR5, UR6, URZ ;  /* 0x0000000605067290 */ /* 0x000fe2000fffe03f */
[----:B------:R-:W-:Y:S02]  /*11290*/  IMAD.U32 R4, RZ, RZ, UR4 ;  /* 0x00000004ff047e24 */ /* 0x000fe4000f8e00ff */
        /* <DEDUP_REMOVED lines=22> */
[----:B------:R-:W-:Y:S01]  /*11400*/  IMAD.U32 R6, RZ, RZ, UR46 ;  /* 0x0000002eff067e24 */ /* 0x000fe2000f8e00ff */
[----:B------:R-:W-:Y:S01]  /*11410*/  ULDC UR4, c[0x0][0x288] ;  /* 0x0000a20000047ab9 */ /* 0x000fe20000000800 */
[----:B------:R-:W-:Y:S01]  /*11420*/  LOP3.LUT R16, R16, 0xfffffeff, RZ, 0xc0, !PT ;  /* 0xfffffeff10107812 */ /* 0x000fe200078ec0ff */
[----:B------:R-:W1:Y:S01]  /*11430*/  SHFL.IDX PT, R2, R4, RZ, 0x181f ;  /* 0x00181fff04027589 */ /* 0x000e6200000e0000 */
[----:B------:R-:W-:Y:S02]  /*11440*/  IMAD R5, R7, UR4, RZ ;  /* 0x0000000407057c24 */ /* 0x000fe4000f8e02ff */
[----:B------:R-:W-:Y:S01]  /*11450*/  IMAD R6, R6, 0x40, R20 ;  /* 0x0000004006067824 */ /* 0x000fe200078e0214 */
[----:B------:R-:W2:Y:S03]  /*11460*/  SHFL.IDX PT, R7, R0, 0x1, 0x181f ;  /* 0x00381f0000077f89 */ /* 0x000ea600000e0000 */
[C---:B------:R-:W-:Y:S01]  /*11470*/  VIADD R8, R6.reuse, 0x10 ;  /* 0x0000001006087836 */ /* 0x040fe20000000000 */
[-C--:B------:R-:W-:Y:S01]  /*11480*/  ISETP.GE.AND P2, PT, R6, R5.reuse, PT ;  /* 0x000000050600720c */ /* 0x080fe20003f46270 */
[----:B------:R-:W3:Y:S03]  /*11490*/  SHFL.IDX PT, R9, R4, 0x1, 0x181f ;  /* 0x00381f0004097f89 */ /* 0x000ee600000e0000 */
[----:B------:R-:W-:-:S09]  /*114a0*/  ISETP.GE.AND P3, PT, R8, R5, PT ;  /* 0x000000050800720c */ /* 0x000fd20003f66270 */
[----:B0-----:R-:W-:Y:S02]  /*114b0*/  @!P2 LEA R3, P1, R22, R14, 0x1 ;  /* 0x0000000e1603a211 */ /* 0x001fe400078208ff */
[----:B------:R-:W-:Y:S01]  /*114c0*/  @!P2 LEA R8, R24, UR44, 0x1 ;  /* 0x0000002c1808ac11 */ /* 0x000fe2000f8e08ff */
[----:B------:R-:W-:Y:S01]  /*114d0*/  SHFL.IDX PT, R14, R0, 0x3, 0x181f ;  /* 0x00781f00000e7f89 */ /* 0x000fe200000e0000 */
[----:B------:R-:W-:Y:S01]  /*114e0*/  @P2 LOP3.LUT R16, R16, 0x100, RZ, 0xfc, !PT ;  /* 0x0000010010102812 */ /* 0x000fe200078efcff */
[----:B-1----:R-:W-:Y:S01]  /*114f0*/  @!P2 IMAD.X R2, RZ, RZ, R2, P1 ;  /* 0x000000ffff02a224 */ /* 0x002fe200008e0602 */
[----:B------:R-:W-:Y:S02]  /*11500*/  @!P3 LEA R10, R24, UR44, 0x1 ;  /* 0x0000002c180abc11 */ /* 0x000fe4000f8e08ff */
[----:B--2---:R-:W-:Y:S02]  /*11510*/  @!P3 LEA R7, P1, R22, R7, 0x1 ;  /* 0x000000071607b211 */ /* 0x004fe400078208ff */
[----:B------:R-:W-:-:S02]  /*11520*/  @!P2 LOP3.LUT R3, R3, R2, RZ, 0x3c, !PT ;  /* 0x000000020303a212 */ /* 0x000fc400078e3cff */
[----:B------:R-:W-:Y:S01]  /*11530*/  LOP3.LUT R16, R16, 0xffffff7f, RZ, 0xc0, !PT ;  /* 0xffffff7f10107812 */ /* 0x000fe200078ec0ff */
[----:B---3--:R-:W-:Y:S01]  /*11540*/  @!P3 IMAD.X R9, RZ, RZ, R9, P1 ;  /* 0x000000ffff09b224 */ /* 0x008fe200008e0609 */
[C---:B------:R-:W-:Y:S02]  /*11550*/  @!P2 LOP3.LUT R2, R3.reuse, R2, RZ, 0x3c, !PT ;  /* 0x000000020302a212 */ /* 0x040fe400078e3cff */
[----:B------:R-:W-:Y:S02]  /*11560*/  @P3 LOP3.LUT R16, R16, 0x80, RZ, 0xfc, !PT ;  /* 0x0000008010103812 */ /* 0x000fe400078efcff */
[----:B------:R-:W-:Y:S02]  /*11570*/  @!P2 LOP3.LUT R3, R3, R2, RZ, 0x3c, !PT ;  /* 0x000000020303a212 */ /* 0x000fe400078e3cff */
[----:B------:R-:W-:-:S03]  /*11580*/  LOP3.LUT R16, R16, 0xffffffbf, RZ, 0xc0, !PT ;  /* 0xffffffbf10107812 */ /* 0x000fc600078ec0ff */
        /* <DEDUP_REMOVED lines=16> */
.L_x_4172:
        /* <DEDUP_REMOVED lines=36> */
.L_x_4113:
        /* <DEDUP_REMOVED lines=98> */
[----:B------:R-:W-:Y:S02]  /*11ef0*/  @!P6 LOP3.LUT R20, R5, 0x40, RZ, 0xc0, !PT ;  /* 0x000000400514e812 */ /* 0x000fe400078ec0ff */
[----:B-1----:R-:W-:Y:S01]  /*11f00*/  @!P6 IADD3.X R21, RZ, R9, RZ, P0, !PT ;  /* 0x00000009ff15e210 */ /* 0x002fe200007fe4ff */
[----:B--2---:R-:W-:Y:S01]  /*11f10*/  @!P6 IMAD.MOV.U32 R2, RZ, RZ, R14 ;  /* 0x000000ffff02e224 */ /* 0x004fe200078e000e */
[----:B------:R-:W-:Y:S01]  /*11f20*/  LOP3.LUT P0, RZ, R16, 0x800, RZ, 0xc0, !PT ;  /* 0x0000080010ff7812 */ /* 0x000fe2000780c0ff */
[----:B------:R-:W0:Y:S01]  /*11f30*/  SHFL.IDX PT, R14, R0, 0x2, 0x181f ;  /* 0x00581f00000e7f89 */ /* 0x000e2200000e0000 */
[----:B------:R-:W-:Y:S01]  /*11f40*/  @!P6 LEA R9, R24, UR44, 0x1 ;  /* 0x0000002c1809ec11 */ /* 0x000fe2000f8e08ff */
[----:B------:R-:W-:Y:S01]  /*11f50*/  @!P6 IMAD.MOV.U32 R3, RZ, RZ, R21 ;  /* 0x000000ffff03e224 */ /* 0x000fe200078e0015 */
[----:B------:R-:W-:-:S09]  /*11f60*/  @!P6 SHF.R.U32.HI R20, RZ, 0x2, R20 ;  /* 0x00000002ff14e819 */ /* 0x000fd20000011614 */
        /* <DEDUP_REMOVED lines=42> */
.L_x_4182:
        /* <DEDUP_REMOVED lines=24> */
.L_x_4116:
[----:B------:R-:W-:Y:S05]  /*12390*/  BSYNC B0 ;  /* 0x0000000000007941 */ /* 0x000fea0003800000 */
.L_x_4115:
        /* <DEDUP_REMOVED lines=9> */
.L_x_4183:
[----:B------:R-:W-:-:S13]  /*12430*/  LOP3.LUT P0, RZ, R16, 0x400, RZ, 0xc0, !PT ;  /* 0x0000040010ff7812 */ /* 0x000fda000780c0ff */
[----:B------:R-:W-:Y:S05]  /*12440*/  @!P0 BRA `(.L_x_4118) ;  /* 0x0000000000048947 */ /* 0x000fea0003800000 */
[----:B------:R-:W-:Y:S01]  /*12450*/  BPT.TRAP 0x1 ;  /* 0x000000040000795c */ /* 0x000fe20000300000 */
.L_x_4118:
[----:B------:R-:W2:Y:S02]  /*12460*/  SYNCS.PHASECHK.TRANS64.TRYWAIT P0, [UR44+0x38860], R0 ;  /* 0x03886000ff0075a7 */ /* 0x000ea4000800016c */
[----:B--2---:R-:W-:Y:S05]  /*12470*/  @!P0 BRA `(.L_x_4119) ;  /* 0x0000003000948947 */ /* 0x004fea0003800000 */
.L_x_4184:
[----:B------:R-:W-:Y:S01]  /*12480*/  ULDC.64 UR4, c[0x0][0x328] ;  /* 0x0000ca0000047ab9 */ /* 0x000fe20000000a00 */
[----:B------:R-:W-:Y:S01]  /*12490*/  ULDC.64 UR6, c[0x0][0x338] ;  /* 0x0000ce0000067ab9 */ /* 0x000fe20000000a00 */
[----:B0-----:R-:W-:Y:S02]  /*124a0*/  IMAD R0, R33, UR4, RZ ;  /* 0x0000000421007c24 */ /* 0x001fe4000f8e02ff */
[----:B-1----:R-:W-:Y:S01]  /*124b0*/  IMAD.WIDE.U32 R2, R19, UR4, RZ ;  /* 0x0000000413027c25 */ /* 0x002fe2000f8e00ff */
        /* <DEDUP_REMOVED lines=101> */
.L_x_4194:
[----:B0-----:R-:W-:Y:S02]  /*12b10*/  IADD3 R2, P6, R14, R0, RZ ;  /* 0x000000000e027210 */ /* 0x001fe40007fde0ff */
[----:B------:R-:W-:Y:S02]  /*12b20*/  ISETP.LT.OR P5, PT, R18, 0x31, !P5 ;  /* 0x000000311200780c */ /* 0x000fe40006fa1670 */
[----:B------:R-:W-:Y:S02]  /*12b30*/  IADD3.X R3, RZ, R8, RZ, P6, !PT ;  /* 0x00000008ff037210 */ /* 0x000fe400037fe4ff */
[----:B------:R-:W-:Y:S02]  /*12b40*/  LOP3.LUT P6, RZ, R16, 0x40, RZ, 0xc0, !PT ;  /* 0x0000004010ff7812 */ /* 0x000fe400078cc0ff */
[C---:B------:R-:W-:Y:S02]  /*12b50*/  ISETP.LT.OR P4, PT, R18.reuse, 0x31, !P4 ;  /* 0x000000311200780c */ /* 0x040fe40006781670 */
[----:B------:R-:W-:-:S02]  /*12b60*/  ISETP.LT.OR P6, PT, R18, 0x31, P6 ;  /* 0x000000311200780c */ /* 0x000fc400037c1670 */
[C---:B------:R-:W-:Y:S02]  /*12b70*/  ISETP.LT.OR P3, PT, R18.reuse, 0x31, !P3 ;  /* 0x000000311200780c */ /* 0x040fe40005f61670 */
[C---:B------:R-:W-:Y:S02]  /*12b80*/  ISETP.LT.OR P2, PT, R18.reuse, 0x31, !P2 ;  /* 0x000000311200780c */ /* 0x040fe40005741670 */
[C---:B------:R-:W-:Y:S02]  /*12b90*/  ISETP.LT.OR P1, PT, R18.reuse, 0x31, !P1 ;  /* 0x000000311200780c */ /* 0x040fe40004f21670 */
[----:B------:R-:W-:-:S05]  /*12ba0*/  ISETP.LT.OR P0, PT, R18, 0x31, !P0 ;  /* 0x000000311200780c */ /* 0x000fca0004701670 */
        /* <DEDUP_REMOVED lines=20> */
.L_x_4121:
        /* <DEDUP_REMOVED lines=10> */
[----:B------:R-:W-:Y:S01]  /*12d90*/  ULOP3.LUT UR5, URZ, UR42, URZ, 0x33, !UPT ;  /* 0x0000002a3f057292 */ /* 0x000fe2000f8e333f */
[----:B------:R-:W1:Y:S01]  /*12da0*/  S2R R6, SR_TID.X ;  /* 0x0000000000067919 */ /* 0x000e620000002100 */
[----:B------:R-:W-:Y:S01]  /*12db0*/  UIMAD UR4, UR4, UR38, URZ ;  /* 0x00000026040472a4 */ /* 0x000fe2000f8e023f */
[----:B------:R-:W-:Y:S01]  /*12dc0*/  LOP3.LUT R28, R17, 0x80, RZ, 0xc0, !PT ;  /* 0x00000080111c7812 */ /* 0x000fe200078ec0ff */
[----:B------:R-:W-:Y:S02]  /*12dd0*/  IMAD.MOV.U32 R8, RZ, RZ, 0x1 ;  /* 0x00000001ff087424 */ /* 0x000fe400078e00ff */
[----:B------:R-:W-:Y:S01]  /*12de0*/  IMAD.MOV.U32 R21, RZ, RZ, 0x1 ;  /* 0x00000001ff157424 */ /* 0x000fe200078e00ff */
[----:B------:R-:W-:-:S02]  /*12df0*/  SHF.R.U32.HI R28, RZ, 0x3, R28 ;  /* 0x00000003ff1c7819 */ /* 0x000fc4000001161c */
[----:B------:R-:W-:-:S04]  /*12e00*/  LOP3.LUT R3, RZ, UR4, RZ, 0x33, !PT ;  /* 0x00000004ff037c12 */ /* 0x000fc8000f8e33ff */
[----:B------:R-:W-:-:S04]  /*12e10*/  VIMNMX3 R2, R2, UR5, R3, !PT ;  /* 0x0000000502027c0f */ /* 0x000fc8000f800103 */
[----:B------:R-:W-:Y:S01]  /*12e20*/  IADD3 R22, -R2, -0x2, RZ ;  /* 0xfffffffe02167810 */ /* 0x000fe20007ffe1ff */
[----:B0-----:R-:W-:Y:S01]  /*12e30*/  IMAD.SHL.U32 R5, R5, 0x10, RZ ;  /* 0x0000001005057824 */ /* 0x001fe200078e00ff */
[----:B-1----:R-:W-:-:S04]  /*12e40*/  LOP3.LUT R6, R6, 0x7f, RZ, 0xc0, !PT ;  /* 0x0000007f06067812 */ /* 0x002fc800078ec0ff */
[----:B------:R-:W-:Y:S02]  /*12e50*/  LOP3.LUT R5, R5, 0x70, RZ, 0xc0, !PT ;  /* 0x0000007005057812 */ /* 0x000fe400078ec0ff */
[----:B------:R-:W-:-:S04]  /*12e60*/  SHF.R.U32.HI R6, RZ, 0x3, R6 ;  /* 0x00000003ff067819 */ /* 0x000fc80000011606 */
[----:B------:R-:W-:Y:S02]  /*12e70*/  IADD3 R4, R5, R30, R6 ;  /* 0x0000001e05047210 */ /* 0x000fe40007ffe006 */
[----:B------:R-:W-:-:S03]  /*12e80*/  LOP3.LUT R30, R34, 0x40, RZ, 0xc0, !PT ;  /* 0x00000040221e7812 */ /* 0x000fc600078ec0ff */
[----:B------:R-:W-:Y:S01]  /*12e90*/  VIADD R9, R4, 0xffffff40 ;  /* 0xffffff4004097836 */ /* 0x000fe20000000000 */
[----:B------:R-:W-:-:S03]  /*12ea0*/  SHF.R.U32.HI R30, RZ, 0x2, R30 ;  /* 0x00000002ff1e7819 */ /* 0x000fc6000001161e */
[----:B------:R-:W-:-:S07]  /*12eb0*/  IMAD R9, R2, -0x40, R9 ;  /* 0xffffffc002097824 */ /* 0x000fce00078e0209 */
.L_x_4137:
        /* <DEDUP_REMOVED lines=22> */
.L_x_4124:
[----:B------:R-:W-:Y:S05]  /*13020*/  BSYNC B1 ;  /* 0x0000000000017941 */ /* 0x000fea0003800000 */
.L_x_4123:
[----:B------:R-:W-:-:S13]  /*13030*/  LOP3.LUT P0, RZ, R16, 0x400, RZ, 0xc0, !PT ;  /* 0x0000040010ff7812 */ /* 0x000fda000780c0ff */
[----:B------:R-:W-:Y:S05]  /*13040*/  @!P0 BRA `(.L_x_4125) ;  /* 0x0000000000048947 */ /* 0x000fea0003800000 */
[----:B------:R-:W-:Y:S01]  /*13050*/  BPT.TRAP 0x1 ;  /* 0x000000040000795c */ /* 0x000fe20000300000 */
.L_x_4125:
[----:B------:R-:W-:Y:S01]  /*13060*/  LEA R10, R8, UR44, 0x3 ;  /* 0x0000002c080a7c11 */ /* 0x000fe2000f8e18ff */
[----:B------:R-:W-:Y:S01]  /*13070*/  BSSY B1, `(.L_x_4126) ;  /* 0x0000004000017945 */ /* 0x000fe20003800000 */
[----:B------:R-:W-:-:S04]  /*13080*/  SHF.L.U32 R20, R21, 0x1f, RZ ;  /* 0x0000001f15147819 */ /* 0x000fc800000006ff */
[----:B------:R-:W1:Y:S02]  /*13090*/  SYNCS.PHASECHK.TRANS64.TRYWAIT P0, [R10+URZ+0x38840], R20 ;  /* 0x038840140a0075a7 */ /* 0x000e64000800017f */
[----:B-1----:R-:W-:Y:S05]  /*130a0*/  @!P0 BRA `(.L_x_4127) ;  /* 0x0000002c00b08947 */ /* 0x002fea0003800000 */
.L_x_4195:
[----:B------:R-:W-:Y:S05]  /*130b0*/  BSYNC B1 ;  /* 0x0000000000017941 */ /* 0x000fea0003800000 */
.L_x_4126:
        /* <DEDUP_REMOVED lines=47> */
.L_x_4205:
        /* <DEDUP_REMOVED lines=8> */
.L_x_4129:
        /* <DEDUP_REMOVED lines=10> */
.L_x_4130:
[----:B------:R2:W-:Y:S01]  /*134d0*/  SYNCS.ARRIVE.TRANS64.A1T0 RZ, [R10+URZ+0x38830], RZ ;  /* 0x038830ff0aff79a7 */ /* 0x0005e2000810003f */
[----:B------:R-:W-:Y:S05]  /*134e0*/  @!P2 BRA `(.L_x_4131) ;  /* 0x000000000004a947 */ /* 0x000fea0003800000 */
[----:B------:R-:W-:Y:S01]  /*134f0*/  BPT.TRAP 0x1 ;  /* 0x000000040000795c */ /* 0x000fe20000300000 */
.L_x_4131:
[----:B------:R-:W3:Y:S01]  /*13500*/  SYNCS.PHASECHK.TRANS64.TRYWAIT P0, [R10+URZ+0x38860], R20 ;  /* 0x038860140a0075a7 */ /* 0x000ee2000800017f */
[----:B------:R-:W-:Y:S04]  /*13510*/  BSSY B1, `(.L_x_4132) ;  /* 0x0000002000017945 */ /* 0x000fe80003800000 */
[----:B---3--:R-:W-:Y:S05]  /*13520*/  @!P0 BRA `(.L_x_4133) ;  /* 0x0000002c00b08947 */ /* 0x008fea0003800000 */
.L_x_4206:
[----:B------:R-:W-:Y:S05]  /*13530*/  BSYNC B1 ;  /* 0x0000000000017941 */ /* 0x000fea0003800000 */
.L_x_4132:
        /* <DEDUP_REMOVED lines=77> */
.L_x_4216:
        /* <DEDUP_REMOVED lines=20> */
.L_x_4135:
        /* <DEDUP_REMOVED lines=10> */
.L_x_4136:
        /* <DEDUP_REMOVED lines=10> */
.L_x_4122:
[----:B------:R-:W-:Y:S05]  /*13c90*/  BSYNC B0 ;  /* 0x0000000000007941 */ /* 0x000fea0003800000 */
.L_x_4101:
[----:B------:R-:W0:Y:S01]  /*13ca0*/  S2R R3, SR_CgaCtaId ;  /* 0x0000000000037919 */ /* 0x000e220000008800 */
[----:B------:R-:W-:Y:S01]  /*13cb0*/  MOV R0, 0x400 ;  /* 0x0000040000007802 */ /* 0x000fe20000000f00 */
[----:B------:R-:W-:Y:S01]  /*13cc0*/  BSSY B0, `(.L_x_4138) ;  /* 0x0000005000007945 */ /* 0x000fe20003800000 */
[----:B------:R-:W-:Y:S02]  /*13cd0*/  SHF.L.U32 R4, R4, 0x1f, RZ ;  /* 0x0000001f04047819 */ /* 0x000fe400000006ff */
[----:B0-----:R-:W-:-:S04]  /*13ce0*/  LEA R5, R3, R0, 0x18 ;  /* 0x0000000003057211 */ /* 0x001fc800078ec0ff */
[----:B------:R-:W0:Y:S02]  /*13cf0*/  SYNCS.PHASECHK.TRANS64.TRYWAIT P0, [R5+URZ+0x38820], R4 ;  /* 0x03882004050075a7 */ /* 0x000e24000800017f */
[----:B0-----:R-:W-:Y:S05]  /*13d00*/  @!P0 BRA `(.L_x_4139) ;  /* 0x0000002c00908947 */ /* 0x001fea0003800000 */
.L_x_4217:
[----:B------:R-:W-:Y:S05]  /*13d10*/  BSYNC B0 ;  /* 0x0000000000007941 */ /* 0x000fea0003800000 */
.L_x_4138:
[----:B------:R-:W-:-:S03]  /*13d20*/  UMOV UR4, 0xffffffff ;  /* 0xffffffff00047882 */ /* 0x000fc60000000000 */
[----:B------:R-:W-:Y:S05]  /*13d30*/  BRA.DIV UR4, `(.L_x_4140) ;  /* 0x0000002e04987947 */ /* 0x000fea000b800000 */
[----:B------:R-:W1:Y:S02]  /*13d40*/  S2R R0, SR_TID.X ;  /* 0x0000000000007919 */ /* 0x000e640000002100 */
[----:B-1----:R-:W-:-:S04]  /*13d50*/  SHF.R.U32.HI R0, RZ, 0x5, R0 ;  /* 0x00000005ff007819 */ /* 0x002fc80000011600 */
[----:B------:R-:W-:-:S05]  /*13d60*/  LOP3.LUT R0, R0, 0x3, RZ, 0xc0, !PT ;  /* 0x0000000300007812 */ /* 0x000fca00078ec0ff */
[----:B------:R1:W3:Y:S02]  /*13d70*/  SHFL.IDX PT, R14, R0, RZ, 0x1f ;  /* 0x00001fff000e7589 */ /* 0x0002e400000e0000 */
.L_x_4220:
[----:B---3--:R-:W-:-:S13]  /*13d80*/  ISETP.NE.AND P0, PT, R14, RZ, PT ;  /* 0x000000ff0e00720c */ /* 0x008fda0003f05270 */
[----:B------:R-:W-:Y:S05]  /*13d90*/  @P0 BRA `(.L_x_4049) ;  /* 0x0000000000900947 */ /* 0x000fea0003800000 */
[----:B------:R-:W-:-:S03]  /*13da0*/  UMOV UR4, 0xffffffff ;  /* 0xffffffff00047882 */ /* 0x000fc60000000000 */
[----:B------:R-:W-:Y:S05]  /*13db0*/  BRA.DIV UR4, `(.L_x_4141) ;  /* 0x0000002e04ac7947 */ /* 0x000fea000b800000 */
[----:B------:R-:W-:-:S13]  /*13dc0*/  ELECT P6, URZ, PT ;  /* 0x00000000003f782f */ /* 0x000fda00038c0000 */
.L_x_4223:
[----:B------:R-:W-:Y:S05]  /*13dd0*/  @!P6 BRA `(.L_x_4049) ;  /* 0x000000000080e947 */ /* 0x000fea0003800000 */
[----:B-1----:R-:W3:Y:S02]  /*13de0*/  LDL R0, [R1+0x4] ;  /* 0x0000040001007983 */ /* 0x002ee40000100800 */
[----:B---3--:R-:W-:-:S13]  /*13df0*/  R2UR UR4, R0 ;  /* 0x00000000000472ca */ /* 0x008fda00000e0000 */
[----:B------:R-:W-:-:S06]  /*13e00*/  ULOP3.LUT UR4, UR4, 0x2, URZ, 0xfc, !UPT ;  /* 0x0000000204047892 */ /* 0x000fcc000f8efc3f */
[----:B------:R-:W-:-:S05]  /*13e10*/  IMAD.U32 R0, RZ, RZ, UR4 ;  /* 0x00000004ff007e24 */ /* 0x000fca000f8e00ff */
[----:B------:R-:W-:-:S13]  /*13e20*/  ISETP.NE.AND P0, PT, R0, 0x3, PT ;  /* 0x000000030000780c */ /* 0x000fda0003f05270 */
[----:B------:R-:W-:Y:S05]  /*13e30*/  @!P0 BRA `(.L_x_4142) ;  /* 0x0000000000048947 */ /* 0x000fea0003800000 */
[----:B------:R-:W-:Y:S01]  /*13e40*/  BPT.TRAP 0x1 ;  /* 0x000000040000795c */ /* 0x000fe20000300000 */
.L_x_4142:
[C---:B------:R-:W-:Y:S01]  /*13e50*/  LEA R3, R8.reuse, R5, 0x3 ;  /* 0x0000000508037211 */ /* 0x040fe200078e18ff */
[----:B------:R-:W-:Y:S01]  /*13e60*/  VIADD R8, R8, 0x1 ;  /* 0x0000000108087836 */ /* 0x000fe20000000000 */
[----:B------:R-:W-:-:S04]  /*13e70*/  SHF.L.U32 R2, R21, 0x1f, RZ ;  /* 0x0000001f15027819 */ /* 0x000fc800000006ff */
[----:B------:R-:W1:Y:S01]  /*13e80*/  SYNCS.PHASECHK.TRANS64.TRYWAIT P1, [R3+URZ+0x38840], R2 ;  /* 0x03884002030075a7 */ /* 0x000e62000802017f */
[----:B------:R-:W-:-:S04]  /*13e90*/  ISETP.NE.AND P2, PT, R8, 0x2, PT ;  /* 0x000000020800780c */ /* 0x000fc80003f45270 */
[----:B------:R-:W-:Y:S01]  /*13ea0*/  SEL R0, RZ, 0x1, P2 ;  /* 0x00000001ff007807 */ /* 0x000fe20001000000 */
[----:B-1----:R-:W-:Y:S08]  /*13eb0*/  @!P1 BRA `(.L_x_4143) ;  /* 0x0000002c008c9947 */ /* 0x002ff00003800000 */
.L_x_4224:
[----:B------:R-:W-:Y:S02]  /*13ec0*/  SEL R8, R8, RZ, P2 ;  /* 0x000000ff08087207 */ /* 0x000fe40001000000 */
[----:B------:R-:W-:Y:S01]  /*13ed0*/  LOP3.LUT R0, R21, R0, RZ, 0x3c, !PT ;  /* 0x0000000015007212 */ /* 0x000fe200078e3cff */
[----:B------:R-:W-:Y:S06]  /*13ee0*/  @!P0 BRA `(.L_x_4144) ;  /* 0x0000000000048947 */ /* 0x000fec0003800000 */
[----:B------:R-:W-:Y:S01]  /*13ef0*/  BPT.TRAP 0x1 ;  /* 0x000000040000795c */ /* 0x000fe20000300000 */
.L_x_4144:
[----:B0-----:R-:W-:Y:S01]  /*13f00*/  IMAD R5, R8, 0x8, R5 ;  /* 0x0000000808057824 */ /* 0x001fe200078e0205 */
[----:B------:R-:W-:-:S04]  /*13f10*/  SHF.L.U32 R0, R0, 0x1f, RZ ;  /* 0x0000001f00007819 */ /* 0x000fc800000006ff */
[----:B------:R-:W0:Y:S02]  /*13f20*/  SYNCS.PHASECHK.TRANS64.TRYWAIT P1, [R5+URZ+0x38840], R0 ;  /* 0x03884000050075a7 */ /* 0x000e24000802017f */
[----:B0-----:R-:W-:Y:S05]  /*13f30*/  @!P1 BRA `(.L_x_4145) ;  /* 0x0000002c00809947 */ /* 0x001fea0003800000 */
.L_x_4225:
[----:B------:R-:W-:Y:S05]  /*13f40*/  @!P0 BRA `(.L_x_4146) ;  /* 0x0000000000048947 */ /* 0x000fea0003800000 */
[----:B------:R-:W-:Y:S01]  /*13f50*/  BPT.TRAP 0x1 ;  /* 0x000000040000795c */ /* 0x000fe20000300000 */
.L_x_4146:
[----:B------:R-:W3:Y:S02]  /*13f60*/  SYNCS.PHASECHK.TRANS64.TRYWAIT P1, [R3+URZ+0x38860], R2 ;  /* 0x03886002030075a7 */ /* 0x000ee4000802017f */
[----:B---3--:R-:W-:Y:S05]  /*13f70*/  @!P1 BRA `(.L_x_4147) ;  /* 0x0000002c00849947 */ /* 0x008fea0003800000 */
.L_x_4226:
[----:B------:R-:W-:Y:S05]  /*13f80*/  @!P0 BRA `(.L_x_4148) ;  /* 0x0000000000048947 */ /* 0x000fea0003800000 */
[----:B------:R-:W-:Y:S01]  /*13f90*/  BPT.TRAP 0x1 ;  /* 0x000000040000795c */ /* 0x000fe20000300000 */
.L_x_4148:
[----:B----4-:R4:W0:Y:S02]  /*13fa0*/  SYNCS.PHASECHK.TRANS64.TRYWAIT P0, [R5+URZ+0x38860], R0 ;  /* 0x03886000050075a7 */ /* 0x010824000800017f */
[----:B0-----:R-:W-:Y:S05]  /*13fb0*/  @!P0 NANOSLEEP.SYNCS 0x989680 ;  /* 0x009896800000895d */ /* 0x001fea0003900000 */
[----:B------:R-:W0:Y:S02]  /*13fc0*/  @!P0 SYNCS.PHASECHK.TRANS64 P0, [R5+URZ+0x38860], R0 ;  /* 0x03886000050085a7 */ /* 0x000e24000800007f */
[----:B0-----:R-:W-:Y:S05]  /*13fd0*/  @!P0 BRA `(.L_x_4148) ;  /* 0xfffffffc00f08947 */ /* 0x001fea000383ffff */
.L_x_4049:
[----:B------:R-:W-:Y:S05]  /*13fe0*/  BSYNC B6 ;  /* 0x0000000000067941 */ /* 0x000fea0003800000 */
.L_x_4046:
[----:B------:R-:W-:Y:S05]  /*13ff0*/  EXIT ;  /* 0x000000000000794d */ /* 0x000fea0003800000 */
.L_x_4059:
[----:B0-----:R0:W1:Y:S02]  /*14000*/  SYNCS.PHASECHK.TRANS64.TRYWAIT P0, [R198+URZ+0x38800], R5 ;  /* 0x03880005c60075a7 */ /* 0x001064000800017f */
[----:B-1----:R-:W-:Y:S05]  /*14010*/  @!P0 NANOSLEEP.SYNCS 0x989680 ;  /* 0x009896800000895d */ /* 0x002fea0003900000 */
[----:B------:R-:W1:Y:S02]  /*14020*/  @!P0 SYNCS.PHASECHK.TRANS64 P0, [R198+URZ+0x38800], R5 ;  /* 0x03880005c60085a7 */ /* 0x000e64000800007f */
[----:B-1----:R-:W-:Y:S05]  /*14030*/  @!P0 BRA `(.L_x_4059) ;  /* 0xfffffffc00f08947 */ /* 0x002fea000383ffff */
[----:B------:R-:W-:Y:S05]  /*14040*/  BRA `(.L_x_4149) ;  /* 0xfffffef4008c7947 */ /* 0x000fea000383ffff */
.L_x_4063:
[----:B--2---:R2:W3:Y:S02]  /*14050*/  SYNCS.PHASECHK.TRANS64.TRYWAIT P1, [R198+URZ+0x38830], R5 ;  /* 0x03883005c60075a7 */ /* 0x0044e4000802017f */
[----:B---3--:R-:W-:Y:S05]  /*14060*/  @!P1 NANOSLEEP.SYNCS 0x989680 ;  /* 0x009896800000995d */ /* 0x008fea0003900000 */
[----:B------:R-:W3:Y:S02]  /*14070*/  @!P1 SYNCS.PHASECHK.TRANS64 P1, [R198+URZ+0x38830], R5 ;  /* 0x03883005c60095a7 */ /* 0x000ee4000802007f */
[----:B---3--:R-:W-:Y:S05]  /*14080*/  @!P1 BRA `(.L_x_4063) ;  /* 0xfffffffc00f09947 */ /* 0x008fea000383ffff */
[----:B------:R-:W-:Y:S05]  /*14090*/  BRA `(.L_x_4062) ;  /* 0xfffffef400d87947 */ /* 0x000fea000383ffff */
.L_x_4064:
[----:B---3--:R3:W4:Y:S02]  /*140a0*/  SYNCS.PHASECHK.TRANS64.TRYWAIT P1, [R198+URZ+0x38810], R5 ;  /* 0x03881005c60075a7 */ /* 0x008724000802017f */
[----:B----4-:R-:W-:Y:S05]  /*140b0*/  @!P1 NANOSLEEP.SYNCS 0x989680 ;  /* 0x009896800000995d */ /* 0x010fea0003900000 */
[----:B------:R-:W4:Y:S02]  /*140c0*/  @!P1 SYNCS.PHASECHK.TRANS64 P1, [R198+URZ+0x38810], R5 ;  /* 0x03881005c60095a7 */ /* 0x000f24000802007f */
[----:B----4-:R-:W-:Y:S05]  /*140d0*/  @!P1 BRA `(.L_x_4064) ;  /* 0xfffffffc00f09947 */ /* 0x010fea000383ffff */
[----:B------:R-:W-:Y:S05]  /*140e0*/  BRA `(.L_x_4150) ;  /* 0xfffffef800c87947 */ /* 0x000fea000383ffff */
.L_x_4068:
[----:B------:R0:W0:Y:S02]  /*140f0*/  SYNCS.PHASECHK.TRANS64.TRYWAIT P1, [R198+URZ+0x38850], R5 ;  /* 0x03885005c60075a7 */ /* 0x000024000802017f */
[----:B0-----:R-:W-:Y:S05]  /*14100*/  @!P1 NANOSLEEP.SYNCS 0x989680 ;  /* 0x009896800000995d */ /* 0x001fea0003900000 */
[----:B------:R-:W0:Y:S02]  /*14110*/  @!P1 SYNCS.PHASECHK.TRANS64 P1, [R198+URZ+0x38850], R5 ;  /* 0x03885005c60095a7 */ /* 0x000e24000802007f */
[----:B0-----:R-:W-:Y:S05]  /*14120*/  @!P1 BRA `(.L_x_4068) ;  /* 0xfffffffc00f09947 */ /* 0x001fea000383ffff */
[----:B------:R-:W-:Y:S05]  /*14130*/  BRA `(.L_x_4067) ;  /* 0xfffffef800f47947 */ /* 0x000fea000383ffff */
.L_x_4075:
[----:B-1----:R1:W2:Y:S02]  /*14140*/  SYNCS.PHASECHK.TRANS64.TRYWAIT P1, [R201+URZ+0x38830], R204 ;  /* 0x038830ccc90075a7 */ /* 0x0022a4000802017f */
[----:B--2---:R-:W-:Y:S05]  /*14150*/  @!P1 NANOSLEEP.SYNCS 0x989680 ;  /* 0x009896800000995d */ /* 0x004fea0003900000 */
[----:B------:R-:W2:Y:S02]  /*14160*/  @!P1 SYNCS.PHASECHK.TRANS64 P1, [R201+URZ+0x38830], R204 ;  /* 0x038830ccc90095a7 */ /* 0x000ea4000802007f */
[----:B--2---:R-:W-:Y:S05]  /*14170*/  @!P1 BRA `(.L_x_4075) ;  /* 0xfffffffc00f09947 */ /* 0x004fea000383ffff */
[----:B------:R-:W-:Y:S05]  /*14180*/  BRA `(.L_x_4074) ;  /* 0xffffff2400f87947 */ /* 0x000fea000383ffff */
.L_x_4079:
[----:B---3--:R3:W4:Y:S02]  /*14190*/  SYNCS.PHASECHK.TRANS64.TRYWAIT P1, [R201+URZ+0x38850], R204 ;  /* 0x038850ccc90075a7 */ /* 0x008724000802017f */
[----:B----4-:R-:W-:Y:S05]  /*141a0*/  @!P1 NANOSLEEP.SYNCS 0x989680 ;  /* 0x009896800000995d */ /* 0x010fea0003900000 */
[----:B------:R-:W4:Y:S02]  /*141b0*/  @!P1 SYNCS.PHASECHK.TRANS64 P1, [R201+URZ+0x38850], R204 ;  /* 0x038850ccc90095a7 */ /* 0x000f24000802007f */
[----:B----4-:R-:W-:Y:S05]  /*141c0*/  @!P1 BRA `(.L_x_4079) ;  /* 0xfffffffc00f09947 */ /* 0x010fea000383ffff */
[----:B------:R-:W-:Y:S05]  /*141d0*/  BRA `(.L_x_4078) ;  /* 0xffffff2800c47947 */ /* 0x000fea000383ffff */
.L_x_4087:
[----:B-1----:R1:W2:Y:S02]  /*141e0*/  SYNCS.PHASECHK.TRANS64.TRYWAIT P1, [R195+URZ+0x38830], R196 ;  /* 0x038830c4c30075a7 */ /* 0x0022a4000802017f */
[----:B--2---:R-:W-:Y:S05]  /*141f0*/  @!P1 NANOSLEEP.SYNCS 0x989680 ;  /* 0x009896800000995d */ /* 0x004fea0003900000 */
[----:B------:R-:W2:Y:S02]  /*14200*/  @!P1 SYNCS.PHASECHK.TRANS64 P1, [R195+URZ+0x38830], R196 ;  /* 0x038830c4c30095a7 */ /* 0x000ea4000802007f */
[----:B--2---:R-:W-:Y:S05]  /*14210*/  @!P1 BRA `(.L_x_4087) ;  /* 0xfffffffc00f09947 */ /* 0x004fea000383ffff */
[----:B------:R-:W-:Y:S05]  /*14220*/  BRA `(.L_x_4086) ;  /* 0xffffff5800a07947 */ /* 0x000fea000383ffff */
.L_x_4091:
[----:B---3--:R3:W4:Y:S02]  /*14230*/  SYNCS.PHASECHK.TRANS64.TRYWAIT P1, [R195+URZ+0x38850], R196 ;  /* 0x038850c4c30075a7 */ /* 0x008724000802017f */
[----:B----4-:R-:W-:Y:S05]  /*14240*/  @!P1 NANOSLEEP.SYNCS 0x989680 ;  /* 0x009896800000995d */ /* 0x010fea0003900000 */
[----:B------:R-:W4:Y:S02]  /*14250*/  @!P1 SYNCS.PHASECHK.TRANS64 P1, [R195+URZ+0x38850], R196 ;  /* 0x038850c4c30095a7 */ /* 0x000f24000802007f */
[----:B----4-:R-:W-:Y:S05]  /*14260*/  @!P1 BRA `(.L_x_4091) ;  /* 0xfffffffc00f09947 */ /* 0x010fea000383ffff */
[----:B------:R-:W-:Y:S05]  /*14270*/  BRA `(.L_x_4090) ;  /* 0xffffff5c002c7947 */ /* 0x000fea000383ffff */
.L_x_4106:
[----:B------:R-:W-:Y:S02]  /*14280*/  IMAD.MOV.U32 R13, RZ, RZ, R23 ;  /* 0x000000ffff0d7224 */ /* 0x000fe400078e0017 */
[----:B------:R-:W-:Y:S02]  /*14290*/  IMAD.MOV.U32 R12, RZ, RZ, RZ ;  /* 0x000000ffff0c7224 */ /* 0x000fe400078e00ff */
[----:B------:R-:W-:Y:S02]  /*142a0*/  IMAD.MOV.U32 R11, RZ, RZ, 0x1f ;  /* 0x0000001fff0b7424 */ /* 0x000fe400078e00ff */
[----:B------:R-:W-:-:S07]  /*142b0*/  IMAD.MOV.U32 R15, RZ, RZ, -0x1 ;  /* 0xffffffffff0f7424 */ /* 0x000fce00078e00ff */
[----:B------:R-:W-:Y:S05]  /*142c0*/  WARPSYNC.COLLECTIVE R15, `(.L_x_4151) ;  /* 0x000000000f087348 */ /* 0x000fea0003c00000 */
[----:B------:R0:W1:Y:S02]  /*142d0*/  SHFL.IDX P6, R14, R13, R12, R11 ;  /* 0x0000000c0d0e7389 */ /* 0x00006400000c000b */
[----:B01----:R-:W-:Y:S01]  /*142e0*/  ENDCOLLECTIVE ;  /* 0x000000000000791b */ /* 0x003fe20003800000 */
.L_x_4151:
[----:B------:R-:W-:Y:S05]  /*142f0*/  BRA `(.L_x_4152) ;  /* 0xffffffc400a07947 */ /* 0x000fea000383ffff */
.L_x_4108:
[----:B0-----:R-:W-:-:S04]  /*14300*/  IMAD.U32 R3, RZ, RZ, UR44 ;  /* 0x0000002cff037e24 */ /* 0x001fc8000f8e00ff */
[----:B------:R0:W1:Y:S03]  /*14310*/  SYNCS.PHASECHK.TRANS64.TRYWAIT P0, [R3+URZ+0x38840], R0 ;  /* 0x03884000030075a7 */ /* 0x000066000800017f */
[----:B-1----:R-:W-:Y:S05]  /*14320*/  @!P0 NANOSLEEP.SYNCS 0x989680 ;  /* 0x009896800000895d */ /* 0x002fea0003900000 */
[----:B------:R-:W1:Y:S02]  /*14330*/  @!P0 SYNCS.PHASECHK.TRANS64 P0, [R3+URZ+0x38840], R0 ;  /* 0x03884000030085a7 */ /* 0x000e64000800007f */
[----:B-1----:R-:W-:Y:S05]  /*14340*/  @!P0 BRA `(.L_x_4108) ;  /* 0xfffffffc00ec8947 */ /* 0x002fea000383ffff */
[----:B------:R-:W-:Y:S05]  /*14350*/  BRA `(.L_x_4153) ;  /* 0xffffffc400d87947 */ /* 0x000fea000383ffff */
.L_x_4109:
        /* <DEDUP_REMOVED lines=8> */
.L_x_4155:
[----:B------:R-:W-:Y:S05]  /*143e0*/  BSYNC B0 ;  /* 0x0000000000007941 */ /* 0x000fea0003800000 */
.L_x_4154:
        /* <DEDUP_REMOVED lines=9> */
.L_x_4156:
[----:B------:R-:W-:Y:S02]  /*14480*/  IMAD.MOV.U32 R13, RZ, RZ, R4 ;  /* 0x000000ffff0d7224 */ /* 0x000fe400078e0004 */
[----:B------:R-:W-:Y:S01]  /*14490*/  IMAD.MOV.U32 R12, RZ, RZ, 0x1 ;  /* 0x00000001ff0c7424 */ /* 0x000fe200078e00ff */
[----:B------:R-:W-:-:S04]  /*144a0*/  @P0 LEA R14, P1, R22, R14, 0x1 ;  /* 0x0000000e160e0211 */ /* 0x000fc800078208ff */
[----:B------:R-:W-:Y:S01]  /*144b0*/  @P0 IADD3.X R3, RZ, R2, RZ, P1, !PT ;  /* 0x00000002ff030210 */ /* 0x000fe20000ffe4ff */
[----:B------:R-:W-:-:S08]  /*144c0*/  @P0 IMAD.MOV.U32 R2, RZ, RZ, R14 ;  /* 0x000000ffff020224 */ /* 0x000fd000078e000e */
[----:B------:R-:W-:Y:S05]  /*144d0*/  WARPSYNC.COLLECTIVE R15, `(.L_x_4157) ;  /* 0x000000000f087348 */ /* 0x000fea0003c00000 */
[----:B------:R0:W1:Y:S02]  /*144e0*/  SHFL.IDX P6, R14, R13, R12, R11 ;  /* 0x0000000c0d0e7389 */ /* 0x00006400000c000b */
[----:B01----:R-:W-:Y:S01]  /*144f0*/  ENDCOLLECTIVE ;  /* 0x000000000000791b */ /* 0x003fe20003800000 */
.L_x_4157:
        /* <DEDUP_REMOVED lines=11> */
.L_x_4158:
[----:B------:R-:W-:Y:S02]  /*145b0*/  IMAD.MOV.U32 R13, RZ, RZ, R4 ;  /* 0x000000ffff0d7224 */ /* 0x000fe400078e0004 */
[----:B------:R-:W-:Y:S01]  /*145c0*/  IMAD.MOV.U32 R12, RZ, RZ, 0x2 ;  /* 0x00000002ff0c7424 */ /* 0x000fe200078e00ff */
[----:B------:R-:W-:-:S13]  /*145d0*/  @P0 LEA R2, P1, R22, R14, 0x1 ;  /* 0x0000000e16020211 */ /* 0x000fda00078208ff */
[----:B------:R-:W-:Y:S05]  /*145e0*/  WARPSYNC.COLLECTIVE R15, `(.L_x_4159) ;  /* 0x000000000f087348 */ /* 0x000fea0003c00000 */
[----:B------:R0:W1:Y:S02]  /*145f0*/  SHFL.IDX P6, R14, R13, R12, R11 ;  /* 0x0000000c0d0e7389 */ /* 0x00006400000c000b */
[----:B01----:R-:W-:Y:S01]  /*14600*/  ENDCOLLECTIVE ;  /* 0x000000000000791b */ /* 0x003fe20003800000 */
.L_x_4159:
        /* <DEDUP_REMOVED lines=12> */
.L_x_4160:
[----:B------:R-:W-:Y:S02]  /*146d0*/  IMAD.MOV.U32 R13, RZ, RZ, R4 ;  /* 0x000000ffff0d7224 */ /* 0x000fe400078e0004 */
[----:B------:R-:W-:Y:S01]  /*146e0*/  IMAD.MOV.U32 R12, RZ, RZ, 0x3 ;  /* 0x00000003ff0c7424 */ /* 0x000fe200078e00ff */
[----:B------:R-:W-:-:S13]  /*146f0*/  @P0 LEA R2, P1, R22, R14, 0x1 ;  /* 0x0000000e16020211 */ /* 0x000fda00078208ff */
[----:B------:R-:W-:Y:S05]  /*14700*/  WARPSYNC.COLLECTIVE R15, `(.L_x_4161) ;  /* 0x000000000f087348 */ /* 0x000fea0003c00000 */
[----:B------:R0:W1:Y:S02]  /*14710*/  SHFL.IDX P6, R14, R13, R12, R11 ;  /* 0x0000000c0d0e7389 */ /* 0x00006400000c000b */
[----:B01----:R-:W-:Y:S01]  /*14720*/  ENDCOLLECTIVE ;  /* 0x000000000000791b */ /* 0x003fe20003800000 */
.L_x_4161:
        /* <DEDUP_REMOVED lines=10> */
.L_x_4162:
[----:B------:R-:W-:Y:S05]  /*147d0*/  BRA `(.L_x_4163) ;  /* 0xffffffc400a07947 */ /* 0x000fea000383ffff */
.L_x_4112:
[----:B------:R-:W-:Y:S01]  /*147e0*/  IMAD.MOV.U32 R13, RZ, RZ, R4 ;  /* 0x000000ffff0d7224 */ /* 0x000fe200078e0004 */
[----:B------:R-:W-:Y:S01]  /*147f0*/  MOV R12, RZ ;  /* 0x000000ff000c7202 */ /* 0x000fe20000000f00 */
[----:B------:R-:W-:Y:S01]  /*14800*/  IMAD.MOV.U32 R11, RZ, RZ, 0x181f ;  /* 0x0000181fff0b7424 */ /* 0x000fe200078e00ff */
[----:B------:R-:W-:Y:S01]  /*14810*/  LOP3.LUT R16, R16, 0xfffffeff, RZ, 0xc0, !PT ;  /* 0xfffffeff10107812 */ /* 0x000fe200078ec0ff */
[----:B------:R-:W-:Y:S02]  /*14820*/  IMAD.MOV.U32 R15, RZ, RZ, -0x1 ;  /* 0xffffffffff0f7424 */ /* 0x000fe400078e00ff */
[----:B------:R-:W-:-:S07]  /*14830*/  IMAD.U32 R6, RZ, RZ, UR46 ;  /* 0x0000002eff067e24 */ /* 0x000fce000f8e00ff */
[----:B------:R-:W-:Y:S05]  /*14840*/  WARPSYNC.COLLECTIVE R15, `(.L_x_4164) ;  /* 0x000000000f087348 */ /* 0x000fea0003c00000 */
[----:B------:R0:W1:Y:S02]  /*14850*/  SHFL.IDX P6, R14, R13, R12, R11 ;  /* 0x0000000c0d0e7389 */ /* 0x00006400000c000b */
[----:B01----:R-:W-:Y:S01]  /*14860*/  ENDCOLLECTIVE ;  /* 0x000000000000791b */ /* 0x003fe20003800000 */
.L_x_4164:
[----:B------:R-:W-:-:S04]  /*14870*/  IMAD R6, R6, 0x40, R20 ;  /* 0x0000004006067824 */ /* 0x000fc800078e0214 */
[----:B------:R-:W-:Y:S02]  /*14880*/  VIADD R10, R6, 0x10 ;  /* 0x00000010060a7836 */ /* 0x000fe40000000000 */
[----:B------:R-:W-:Y:S02]  /*14890*/  IMAD.MOV.U32 R13, RZ, RZ, R0 ;  /* 0x000000ffff0d7224 */ /* 0x000fe400078e0000 */
[----:B------:R-:W-:-:S07]  /*148a0*/  IMAD.MOV.U32 R2, RZ, RZ, R14 ;  /* 0x000000ffff027224 */ /* 0x000fce00078e000e */
[----:B------:R-:W-:Y:S05]  /*148b0*/  WARPSYNC.COLLECTIVE R15, `(.L_x_4165) ;  /* 0x000000000f087348 */ /* 0x000fea0003c00000 */
[----:B------:R0:W1:Y:S02]  /*148c0*/  SHFL.IDX P6, R14, R13, R12, R11 ;  /* 0x0000000c0d0e7389 */ /* 0x00006400000c000b */
[----:B01----:R-:W-:Y:S01]  /*148d0*/  ENDCOLLECTIVE ;  /* 0x000000000000791b */ /* 0x003fe20003800000 */
.L_x_4165:
        /* <DEDUP_REMOVED lines=11> */
.L_x_4166:
        /* <DEDUP_REMOVED lines=15> */
.L_x_4167:
        /* <DEDUP_REMOVED lines=10> */
.L_x_4168:
[----:B------:R-:W-:-:S05]  /*14b20*/  @!P2 LEA R7, P1, R22, R7, 0x1 ;  /* 0x000000071607a211 */ /* 0x000fca00078208ff */
[----:B------:R-:W-:Y:S02]  /*14b30*/  @!P2 IMAD.X R9, RZ, RZ, R9, P1 ;  /* 0x000000ffff09a224 */ /* 0x000fe400008e0609 */
[----:B------:R-:W-:-:S03]  /*14b40*/  @!P2 IMAD.MOV.U32 R2, RZ, RZ, R7 ;  /* 0x000000ffff02a224 */ /* 0x000fc600078e0007 */
[----:B------:R-:W-:Y:S01]  /*14b50*/  @!P2 MOV R3, R9 ;  /* 0x000000090003a202 */ /* 0x000fe20000000f00 */
[----:B------:R-:W-:-:S04]  /*14b60*/  IMAD.MOV.U32 R13, RZ, RZ, R0 ;  /* 0x000000ffff0d7224 */ /* 0x000fc800078e0000 */
        /* <DEDUP_REMOVED lines=9> */
.L_x_4169:
        /* <DEDUP_REMOVED lines=17> */
.L_x_4170:
[----:B------:R-:W-:Y:S02]  /*14d10*/  IMAD.MOV.U32 R13, RZ, RZ, R0 ;  /* 0x000000ffff0d7224 */ /* 0x000fe400078e0000 */
[----:B------:R-:W-:-:S07]  /*14d20*/  IMAD.MOV.U32 R4, RZ, RZ, R14 ;  /* 0x000000ffff047224 */ /* 0x000fce00078e000e */
[----:B------:R-:W-:Y:S05]  /*14d30*/  WARPSYNC.COLLECTIVE R15, `(.L_x_4171) ;  /* 0x000000000f087348 */ /* 0x000fea0003c00000 */
[----:B------:R0:W1:Y:S02]  /*14d40*/  SHFL.IDX P6, R14, R13, R12, R11 ;  /* 0x0000000c0d0e7389 */ /* 0x00006400000c000b */
[----:B01----:R-:W-:Y:S01]  /*14d50*/  ENDCOLLECTIVE ;  /* 0x000000000000791b */ /* 0x003fe20003800000 */
.L_x_4171:
[----:B------:R-:W-:Y:S05]  /*14d60*/  BRA `(.L_x_4172) ;  /* 0xffffffc800487947 */ /* 0x000fea000383ffff */
.L_x_4114:
        /* <DEDUP_REMOVED lines=8> */
.L_x_4174:
[----:B------:R-:W-:Y:S05]  /*14df0*/  BSYNC B0 ;  /* 0x0000000000007941 */ /* 0x000fea0003800000 */
.L_x_4173:
        /* <DEDUP_REMOVED lines=13> */
.L_x_4175:
        /* <DEDUP_REMOVED lines=38> */
.L_x_4176:
[----:B------:R-:W-:-:S04]  /*15130*/  @!P3 LOP3.LUT R7, R6, 0x80, RZ, 0xc0, !PT ;  /* 0x000000800607b812 */ /* 0x000fc800078ec0ff */
[----:B------:R-:W-:Y:S01]  /*15140*/  @!P3 SHF.R.U32.HI R7, RZ, 0x3, R7 ;  /* 0x00000003ff07b819 */ /* 0x000fe20000011607 */
[----:B------:R-:W-:Y:S02]  /*15150*/  IMAD.MOV.U32 R13, RZ, RZ, R0 ;  /* 0x000000ffff0d7224 */ /* 0x000fe400078e0000 */
[----:B------:R-:W-:-:S07]  /*15160*/  IMAD.MOV.U32 R9, RZ, RZ, R14 ;  /* 0x000000ffff097224 */ /* 0x000fce00078e000e */
[----:B------:R-:W-:Y:S05]  /*15170*/  WARPSYNC.COLLECTIVE R15, `(.L_x_4177) ;  /* 0x000000000f087348 */ /* 0x000fea0003c00000 */
[----:B------:R0:W1:Y:S02]  /*15180*/  SHFL.IDX P6, R14, R13, R12, R11 ;  /* 0x0000000c0d0e7389 */ /* 0x00006400000c000b */
[----:B01----:R-:W-:Y:S01]  /*15190*/  ENDCOLLECTIVE ;  /* 0x000000000000791b */ /* 0x003fe20003800000 */
.L_x_4177:
        /* <DEDUP_REMOVED lines=11> */
[----:B------:R-:W-:Y:S01]  /*15250*/  @!P0 IMAD.MOV.U32 R3, RZ, RZ, R21 ;  /* 0x000000ffff038224 */ /* 0x000fe200078e0015 */
[----:B------:R-:W-:-:S05]  /*15260*/  @!P0 MOV R2, R14 ;  /* 0x0000000e00028202 */ /* 0x000fca0000000f00 */
        /* <DEDUP_REMOVED lines=22> */
.L_x_4178:
[----:B------:R-:W-:-:S04]  /*153d0*/  @!P1 LOP3.LUT R9, R6, 0x80, RZ, 0xc0, !PT ;  /* 0x0000008006099812 */ /* 0x000fc800078ec0ff */
[----:B------:R-:W-:Y:S01]  /*153e0*/  @!P1 SHF.R.U32.HI R9, RZ, 0x3, R9 ;  /* 0x00000003ff099819 */ /* 0x000fe20000011609 */
[----:B------:R-:W-:Y:S02]  /*153f0*/  IMAD.MOV.U32 R13, RZ, RZ, R0 ;  /* 0x000000ffff0d7224 */ /* 0x000fe400078e0000 */
[----:B------:R-:W-:-:S07]  /*15400*/  IMAD.MOV.U32 R7, RZ, RZ, R14 ;  /* 0x000000ffff077224 */ /* 0x000fce00078e000e */
[----:B------:R-:W-:Y:S05]  /*15410*/  WARPSYNC.COLLECTIVE R15, `(.L_x_4179) ;  /* 0x000000000f087348 */ /* 0x000fea0003c00000 */
[----:B------:R0:W1:Y:S02]  /*15420*/  SHFL.IDX P6, R14, R13, R12, R11 ;  /* 0x0000000c0d0e7389 */ /* 0x00006400000c000b */
[----:B01----:R-:W-:Y:S01]  /*15430*/  ENDCOLLECTIVE ;  /* 0x000000000000791b */ /* 0x003fe20003800000 */
.L_x_4179:
        /* <DEDUP_REMOVED lines=29> */
.L_x_4180:
[----:B------:R-:W-:Y:S02]  /*15610*/  IMAD.MOV.U32 R13, RZ, RZ, R0 ;  /* 0x000000ffff0d7224 */ /* 0x000fe400078e0000 */
[----:B------:R-:W-:-:S07]  /*15620*/  IMAD.MOV.U32 R4, RZ, RZ, R14 ;  /* 0x000000ffff047224 */ /* 0x000fce00078e000e */
[----:B------:R-:W-:Y:S05]  /*15630*/  WARPSYNC.COLLECTIVE R15, `(.L_x_4181) ;  /* 0x000000000f087348 */ /* 0x000fea0003c00000 */
[----:B------:R0:W1:Y:S02]  /*15640*/  SHFL.IDX P6, R14, R13, R12, R11 ;  /* 0x0000000c0d0e7389 */ /* 0x00006400000c000b */
[----:B01----:R-:W-:Y:S01]  /*15650*/  ENDCOLLECTIVE ;  /* 0x000000000000791b */ /* 0x003fe20003800000 */
.L_x_4181:
[----:B------:R-:W-:Y:S05]  /*15660*/  BRA `(.L_x_4182) ;  /* 0xffffffc800e87947 */ /* 0x000fea000383ffff */
.L_x_4117:
[----:B01----:R-:W-:-:S04]  /*15670*/  IMAD.U32 R3, RZ, RZ, UR44 ;  /* 0x0000002cff037e24 */ /* 0x003fc8000f8e00ff */
[----:B------:R0:W1:Y:S03]  /*15680*/  SYNCS.PHASECHK.TRANS64.TRYWAIT P0, [R3+URZ+0x38820], R0 ;  /* 0x03882000030075a7 */ /* 0x000066000800017f */
[----:B-1----:R-:W-:Y:S05]  /*15690*/  @!P0 NANOSLEEP.SYNCS 0x989680 ;  /* 0x009896800000895d */ /* 0x002fea0003900000 */
[----:B------:R-:W1:Y:S02]  /*156a0*/  @!P0 SYNCS.PHASECHK.TRANS64 P0, [R3+URZ+0x38820], R0 ;  /* 0x03882000030085a7 */ /* 0x000e64000800007f */
[----:B-1----:R-:W-:Y:S05]  /*156b0*/  @!P0 BRA `(.L_x_4117) ;  /* 0xfffffffc00ec8947 */ /* 0x002fea000383ffff */
[----:B------:R-:W-:Y:S05]  /*156c0*/  BRA `(.L_x_4183) ;  /* 0xffffffcc00587947 */ /* 0x000fea000383ffff */
.L_x_4119:
[----:B01----:R-:W-:-:S04]  /*156d0*/  IMAD.U32 R3, RZ, RZ, UR44 ;  /* 0x0000002cff037e24 */ /* 0x003fc8000f8e00ff */
[----:B------:R0:W1:Y:S03]  /*156e0*/  SYNCS.PHASECHK.TRANS64.TRYWAIT P0, [R3+URZ+0x38860], R0 ;  /* 0x03886000030075a7 */ /* 0x000066000800017f */
[----:B-1----:R-:W-:Y:S05]  /*156f0*/  @!P0 NANOSLEEP.SYNCS 0x989680 ;  /* 0x009896800000895d */ /* 0x002fea0003900000 */
[----:B------:R-:W1:Y:S02]  /*15700*/  @!P0 SYNCS.PHASECHK.TRANS64 P0, [R3+URZ+0x38860], R0 ;  /* 0x03886000030085a7 */ /* 0x000e64000800007f */
[----:B-1----:R-:W-:Y:S05]  /*15710*/  @!P0 BRA `(.L_x_4119) ;  /* 0xfffffffc00ec8947 */ /* 0x002fea000383ffff */
[----:B------:R-:W-:Y:S05]  /*15720*/  BRA `(.L_x_4184) ;  /* 0xffffffcc00547947 */ /* 0x000fea000383ffff */
.L_x_4120:
        /* <DEDUP_REMOVED lines=8> */
.L_x_4186:
[----:B------:R-:W-:Y:S05]  /*157b0*/  BSYNC B0 ;  /* 0x0000000000007941 */ /* 0x000fea0003800000 */
.L_x_4185:
        /* <DEDUP_REMOVED lines=14> */
.L_x_4187:
        /* <DEDUP_REMOVED lines=37> */
.L_x_4188:
[----:B------:R-:W-:Y:S02]  /*15af0*/  IMAD.MOV.U32 R13, RZ, RZ, R6 ;  /* 0x000000ffff0d7224 */ /* 0x000fe400078e0006 */
[----:B------:R-:W-:-:S07]  /*15b00*/  IMAD.MOV.U32 R5, RZ, RZ, R14 ;  /* 0x000000ffff057224 */ /* 0x000fce00078e000e */
[----:B------:R-:W-:Y:S05]  /*15b10*/  WARPSYNC.COLLECTIVE R15, `(.L_x_4189) ;  /* 0x000000000f087348 */ /* 0x000fea0003c00000 */
[----:B------:R0:W1:Y:S02]  /*15b20*/  SHFL.IDX P6, R14, R13, R12, R11 ;  /* 0x0000000c0d0e7389 */ /* 0x00006400000c000b */
[----:B01----:R-:W-:Y:S01]  /*15b30*/  ENDCOLLECTIVE ;  /* 0x000000000000791b */ /* 0x003fe20003800000 */
.L_x_4189:
        /* <DEDUP_REMOVED lines=28> */
.L_x_4190:
[----:B------:R-:W-:Y:S02]  /*15d00*/  IMAD.MOV.U32 R13, RZ, RZ, R6 ;  /* 0x000000ffff0d7224 */ /* 0x000fe400078e0006 */
[----:B------:R-:W-:-:S07]  /*15d10*/  IMAD.MOV.U32 R9, RZ, RZ, R14 ;  /* 0x000000ffff097224 */ /* 0x000fce00078e000e */
[----:B------:R-:W-:Y:S05]  /*15d20*/  WARPSYNC.COLLECTIVE R15, `(.L_x_4191) ;  /* 0x000000000f087348 */ /* 0x000fea0003c00000 */
[----:B------:R0:W1:Y:S02]  /*15d30*/  SHFL.IDX P6, R14, R13, R12, R11 ;  /* 0x0000000c0d0e7389 */ /* 0x00006400000c000b */
[----:B01----:R-:W-:Y:S01]  /*15d40*/  ENDCOLLECTIVE ;  /* 0x000000000000791b */ /* 0x003fe20003800000 */
.L_x_4191:
        /* <DEDUP_REMOVED lines=28> */
.L_x_4192:
[----:B------:R-:W-:Y:S02]  /*15f10*/  IMAD.MOV.U32 R13, RZ, RZ, R6 ;  /* 0x000000ffff0d7224 */ /* 0x000fe400078e0006 */
[----:B------:R-:W-:-:S07]  /*15f20*/  IMAD.MOV.U32 R8, RZ, RZ, R14 ;  /* 0x000000ffff087224 */ /* 0x000fce00078e000e */
[----:B------:R-:W-:Y:S05]  /*15f30*/  WARPSYNC.COLLECTIVE R15, `(.L_x_4193) ;  /* 0x000000000f087348 */ /* 0x000fea0003c00000 */
[----:B------:R0:W1:Y:S02]  /*15f40*/  SHFL.IDX P6, R14, R13, R12, R11 ;  /* 0x0000000c0d0e7389 */ /* 0x00006400000c000b */
[----:B01----:R-:W-:Y:S01]  /*15f50*/  ENDCOLLECTIVE ;  /* 0x000000000000791b */ /* 0x003fe20003800000 */
.L_x_4193:
[----:B------:R-:W-:Y:S05]  /*15f60*/  BRA `(.L_x_4194) ;  /* 0xffffffc800e87947 */ /* 0x000fea000383ffff */
.L_x_4127:
[----:B-1----:R1:W2:Y:S02]  /*15f70*/  SYNCS.PHASECHK.TRANS64.TRYWAIT P0, [R10+URZ+0x38840], R20 ;  /* 0x038840140a0075a7 */ /* 0x0022a4000800017f */
[----:B--2---:R-:W-:Y:S05]  /*15f80*/  @!P0 NANOSLEEP.SYNCS 0x989680 ;  /* 0x009896800000895d */ /* 0x004fea0003900000 */
[----:B------:R-:W2:Y:S02]  /*15f90*/  @!P0 SYNCS.PHASECHK.TRANS64 P0, [R10+URZ+0x38840], R20 ;  /* 0x038840140a0085a7 */ /* 0x000ea4000800007f */
[----:B--2---:R-:W-:Y:S05]  /*15fa0*/  @!P0 BRA `(.L_x_4127) ;  /* 0xfffffffc00f08947 */ /* 0x004fea000383ffff */
[----:B------:R-:W-:Y:S05]  /*15fb0*/  BRA `(.L_x_4195) ;  /* 0xffffffd0003c7947 */ /* 0x000fea000383ffff */
.L_x_4128:
        /* <DEDUP_REMOVED lines=8> */
.L_x_4197:
[----:B------:R-:W-:Y:S05]  /*16040*/  BSYNC B1 ;  /* 0x0000000000017941 */ /* 0x000fea0003800000 */
.L_x_4196:
        /* <DEDUP_REMOVED lines=9> */
.L_x_4198:
[----:B------:R-:W-:Y:S02]  /*160e0*/  IMAD.MOV.U32 R13, RZ, RZ, R29 ;  /* 0x000000ffff0d7224 */ /* 0x000fe400078e001d */
[----:B------:R-:W-:Y:S01]  /*160f0*/  IMAD.MOV.U32 R12, RZ, RZ, 0x1 ;  /* 0x00000001ff0c7424 */ /* 0x000fe200078e00ff */
[----:B------:R-:W-:-:S13]  /*16100*/  IADD3 R2, P0, R14, R0, RZ ;  /* 0x000000000e027210 */ /* 0x000fda0007f1e0ff */
[----:B------:R-:W-:Y:S05]  /*16110*/  WARPSYNC.COLLECTIVE R15, `(.L_x_4199) ;  /* 0x000000000f087348 */ /* 0x000fea0003c00000 */
[----:B------:R0:W1:Y:S02]  /*16120*/  SHFL.IDX P6, R14, R13, R12, R11 ;  /* 0x0000000c0d0e7389 */ /* 0x00006400000c000b */
[----:B01----:R-:W-:Y:S01]  /*16130*/  ENDCOLLECTIVE ;  /* 0x000000000000791b */ /* 0x003fe20003800000 */
.L_x_4199:
        /* <DEDUP_REMOVED lines=10> */
.L_x_4200:
[----:B------:R-:W-:Y:S02]  /*161e0*/  IMAD.MOV.U32 R13, RZ, RZ, R29 ;  /* 0x000000ffff0d7224 */ /* 0x000fe400078e001d */
[----:B------:R-:W-:Y:S01]  /*161f0*/  IMAD.MOV.U32 R12, RZ, RZ, 0x2 ;  /* 0x00000002ff0c7424 */ /* 0x000fe200078e00ff */
[----:B------:R-:W-:-:S13]  /*16200*/  IADD3 R2, P0, R14, R0, RZ ;  /* 0x000000000e027210 */ /* 0x000fda0007f1e0ff */
[----:B------:R-:W-:Y:S05]  /*16210*/  WARPSYNC.COLLECTIVE R15, `(.L_x_4201) ;  /* 0x000000000f087348 */ /* 0x000fea0003c00000 */
[----:B------:R0:W1:Y:S02]  /*16220*/  SHFL.IDX P6, R14, R13, R12, R11 ;  /* 0x0000000c0d0e7389 */ /* 0x00006400000c000b */
[----:B01----:R-:W-:Y:S01]  /*16230*/  ENDCOLLECTIVE ;  /* 0x000000000000791b */ /* 0x003fe20003800000 */
.L_x_4201:
        /* <DEDUP_REMOVED lines=10> */
.L_x_4202:
[----:B------:R-:W-:Y:S02]  /*162e0*/  IMAD.MOV.U32 R13, RZ, RZ, R29 ;  /* 0x000000ffff0d7224 */ /* 0x000fe400078e001d */
[----:B------:R-:W-:Y:S01]  /*162f0*/  IMAD.MOV.U32 R12, RZ, RZ, 0x3 ;  /* 0x00000003ff0c7424 */ /* 0x000fe200078e00ff */
[----:B------:R-:W-:-:S13]  /*16300*/  IADD3 R2, P0, R14, R0, RZ ;  /* 0x000000000e027210 */ /* 0x000fda0007f1e0ff */
[----:B------:R-:W-:Y:S05]  /*16310*/  WARPSYNC.COLLECTIVE R15, `(.L_x_4203) ;  /* 0x000000000f087348 */ /* 0x000fea0003c00000 */
[----:B------:R0:W1:Y:S02]  /*16320*/  SHFL.IDX P6, R14, R13, R12, R11 ;  /* 0x0000000c0d0e7389 */ /* 0x00006400000c000b */
[----:B01----:R-:W-:Y:S01]  /*16330*/  ENDCOLLECTIVE ;  /* 0x000000000000791b */ /* 0x003fe20003800000 */
.L_x_4203:
[----:B------:R-:W-:-:S05]  /*16340*/  IMAD.X R3, RZ, RZ, R3, P0 ;  /* 0x000000ffff037224 */ /* 0x000fca00000e0603 */
        /* <DEDUP_REMOVED lines=9> */
.L_x_4204:
[----:B------:R-:W-:Y:S05]  /*163e0*/  BRA `(.L_x_4205) ;  /* 0xffffffcc00f07947 */ /* 0x000fea000383ffff */
.L_x_4133:
[----:B---3--:R3:W4:Y:S02]  /*163f0*/  SYNCS.PHASECHK.TRANS64.TRYWAIT P0, [R10+URZ+0x38860], R20 ;  /* 0x038860140a0075a7 */ /* 0x008724000800017f */
[----:B----4-:R-:W-:Y:S05]  /*16400*/  @!P0 NANOSLEEP.SYNCS 0x989680 ;  /* 0x009896800000895d */ /* 0x010fea0003900000 */
[----:B------:R-:W4:Y:S02]  /*16410*/  @!P0 SYNCS.PHASECHK.TRANS64 P0, [R10+URZ+0x38860], R20 ;  /* 0x038860140a0085a7 */ /* 0x000f24000800007f */
[----:B----4-:R-:W-:Y:S05]  /*16420*/  @!P0 BRA `(.L_x_4133) ;  /* 0xfffffffc00f08947 */ /* 0x010fea000383ffff */
[----:B------:R-:W-:Y:S05]  /*16430*/  BRA `(.L_x_4206) ;  /* 0xffffffd0003c7947 */ /* 0x000fea000383ffff */
.L_x_4134:
        /* <DEDUP_REMOVED lines=8> */
.L_x_4208:
[----:B------:R-:W-:Y:S05]  /*164c0*/  BSYNC B1 ;  /* 0x0000000000017941 */ /* 0x000fea0003800000 */
.L_x_4207:
        /* <DEDUP_REMOVED lines=12> */
.L_x_4209:
        /* <DEDUP_REMOVED lines=13> */
.L_x_4210:
        /* <DEDUP_REMOVED lines=16> */
.L_x_4211:
        /* <DEDUP_REMOVED lines=18> */
.L_x_4212:
        /* <DEDUP_REMOVED lines=14> */
.L_x_4213:
        /* <DEDUP_REMOVED lines=17> */
.L_x_4214:
        /* <DEDUP_REMOVED lines=13> */
.L_x_4215:
[----:B------:R-:W-:Y:S05]  /*16b40*/  BRA `(.L_x_4216) ;  /* 0xffffffcc00b07947 */ /* 0x000fea000383ffff */
.L_x_4139:
[----:B0-----:R0:W1:Y:S02]  /*16b50*/  SYNCS.PHASECHK.TRANS64.TRYWAIT P0, [R5+URZ+0x38820], R4 ;  /* 0x03882004050075a7 */ /* 0x001064000800017f */
[----:B-1----:R-:W-:Y:S05]  /*16b60*/  @!P0 NANOSLEEP.SYNCS 0x989680 ;  /* 0x009896800000895d */ /* 0x002fea0003900000 */
[----:B------:R-:W1:Y:S02]  /*16b70*/  @!P0 SYNCS.PHASECHK.TRANS64 P0, [R5+URZ+0x38820], R4 ;  /* 0x03882004050085a7 */ /* 0x000e64000800007f */
[----:B-1----:R-:W-:Y:S05]  /*16b80*/  @!P0 BRA `(.L_x_4139) ;  /* 0xfffffffc00f08947 */ /* 0x002fea000383ffff */
[----:B------:R-:W-:Y:S05]  /*16b90*/  BRA `(.L_x_4217) ;  /* 0xffffffd0005c7947 */ /* 0x000fea000383ffff */
.L_x_4140:
        /* <DEDUP_REMOVED lines=11> */
.L_x_4219:
[----:B------:R-:W-:Y:S05]  /*16c50*/  BSYNC B0 ;  /* 0x0000000000007941 */ /* 0x000fea0003800000 */
.L_x_4218:
[----:B------:R-:W-:Y:S05]  /*16c60*/  BRA `(.L_x_4220) ;  /* 0xffffffd000447947 */ /* 0x000fea000383ffff */
.L_x_4141:
[----:B------:R-:W-:Y:S01]  /*16c70*/  BSSY B0, `(.L_x_4221) ;  /* 0x0000006000007945 */ /* 0x000fe20003800000 */
[----:B------:R-:W-:-:S07]  /*16c80*/  IMAD.MOV.U32 R15, RZ, RZ, -0x1 ;  /* 0xffffffffff0f7424 */ /* 0x000fce00078e00ff */
[----:B012--5:R-:W-:Y:S05]  /*16c90*/  WARPSYNC.COLLECTIVE R15, `(.L_x_4222) ;  /* 0x000000000f0c7348 */ /* 0x027fea0003c00000 */
[----:B------:R-:W-:Y:S02]  /*16ca0*/  ELECT P6, UR62, PT ;  /* 0x00000000003e782f */ /* 0x000fe400038c0000 */
[----:B------:R-:W-:Y:S01]  /*16cb0*/  MOV R14, UR62 ;  /* 0x0000003e000e7c02 */ /* 0x000fe20008000f00 */
[----:B012--5:R-:W-:Y:S10]  /*16cc0*/  ENDCOLLECTIVE ;  /* 0x000000000000791b */ /* 0x027ff40003800000 */
.L_x_4222:
[----:B------:R-:W-:Y:S05]  /*16cd0*/  BSYNC B0 ;  /* 0x0000000000007941 */ /* 0x000fea0003800000 */
.L_x_4221:
[----:B------:R-:W-:Y:S05]  /*16ce0*/  BRA `(.L_x_4223) ;  /* 0xffffffd000387947 */ /* 0x000fea000383ffff */
.L_x_4143:
[----:B-1----:R1:W3:Y:S02]  /*16cf0*/  SYNCS.PHASECHK.TRANS64.TRYWAIT P1, [R3+URZ+0x38840], R2 ;  /* 0x03884002030075a7 */ /* 0x0022e4000802017f */
[----:B---3--:R-:W-:Y:S05]  /*16d00*/  @!P1 NANOSLEEP.SYNCS 0x989680 ;  /* 0x009896800000995d */ /* 0x008fea0003900000 */
[----:B------:R-:W3:Y:S02]  /*16d10*/  @!P1 SYNCS.PHASECHK.TRANS64 P1, [R3+URZ+0x38840], R2 ;  /* 0x03884002030095a7 */ /* 0x000ee4000802007f */
[----:B---3--:R-:W-:Y:S05]  /*16d20*/  @!P1 BRA `(.L_x_4143) ;  /* 0xfffffffc00f09947 */ /* 0x008fea000383ffff */
[----:B------:R-:W-:Y:S05]  /*16d30*/  BRA `(.L_x_4224) ;  /* 0xffffffd000607947 */ /* 0x000fea000383ffff */
.L_x_4145:
[----:B0-----:R0:W3:Y:S02]  /*16d40*/  SYNCS.PHASECHK.TRANS64.TRYWAIT P1, [R5+URZ+0x38840], R0 ;  /* 0x03884000050075a7 */ /* 0x0010e4000802017f */
[----:B---3--:R-:W-:Y:S05]  /*16d50*/  @!P1 NANOSLEEP.SYNCS 0x989680 ;  /* 0x009896800000995d */ /* 0x008fea0003900000 */
[----:B------:R-:W3:Y:S02]  /*16d60*/  @!P1 SYNCS.PHASECHK.TRANS64 P1, [R5+URZ+0x38840], R0 ;  /* 0x03884000050095a7 */ /* 0x000ee4000802007f */
[----:B---3--:R-:W-:Y:S05]  /*16d70*/  @!P1 BRA `(.L_x_4145) ;  /* 0xfffffffc00f09947 */ /* 0x008fea000383ffff */
[----:B------:R-:W-:Y:S05]  /*16d80*/  BRA `(.L_x_4225) ;  /* 0xffffffd0006c7947 */ /* 0x000fea000383ffff */
.L_x_4147:
[----:B---3--:R3:W4:Y:S02]  /*16d90*/  SYNCS.PHASECHK.TRANS64.TRYWAIT P1, [R3+URZ+0x38860], R2 ;  /* 0x03886002030075a7 */ /* 0x008724000802017f */
[----:B----4-:R-:W-:Y:S05]  /*16da0*/  @!P1 NANOSLEEP.SYNCS 0x989680 ;  /* 0x009896800000995d */ /* 0x010fea0003900000 */
[----:B------:R-:W4:Y:S02]  /*16db0*/  @!P1 SYNCS.PHASECHK.TRANS64 P1, [R3+URZ+0x38860], R2 ;  /* 0x03886002030095a7 */ /* 0x000f24000802007f */
[----:B----4-:R-:W-:Y:S05]  /*16dc0*/  @!P1 BRA `(.L_x_4147) ;  /* 0xfffffffc00f09947 */ /* 0x010fea000383ffff */
[----:B------:R-:W-:Y:S05]  /*16dd0*/  BRA `(.L_x_4226) ;  /* 0xffffffd000687947 */ /* 0x000fea000383ffff */
.L_x_4227:
        /* <DEDUP_REMOVED lines=10> */
.L_x_5659:


//--------------------- .text._ZN7cutlass13device_kernelIN5flash11enable_sm90INS1_16FlashAttnFwdSm90INS1_25CollectiveMainloopFwdSm90ILi2EN4cute5tupleIJNS5_1CILi1EEES8_S8_EEENS6_IJNS7_ILi64EEESA_SA_EEELi512ENS_6half_tEfNS_4arch4Sm90ELb1ELb0ELb0ELb1ELb1ELb0ELb0ELb0ELb0ELb1ELb1ELb0EEENS1_21CollectiveEpilogueFwdINS6_IJSA_NS7_ILi512EEESA_EEES9_SC_SE_Li256ELb1ELb1ELb1ELb0EEENS1_36VarlenDynamicPersistentTileSchedulerILi64ELi64ELi256ELi128ELb1ELb1ELb1ELb1ELb1ELb1EEEEEEEEEvNT_6ParamsE --------------------------
	.section	.text._ZN7cutlass13device_kernelIN5flash11enable_sm90INS1_16FlashAttnFwdSm90INS1_25CollectiveMainloopFwdSm90ILi2EN4cute5tupleIJNS5_1CILi1EEES8_S8_EEENS6_IJNS7_ILi64EEESA_SA_EEELi512ENS_6half_tEfNS_4arch4Sm90ELb1ELb0ELb0ELb1ELb1ELb0ELb0ELb0ELb0ELb1ELb1ELb0EEENS1_21CollectiveEpilogueFwdINS6_IJSA_NS7_ILi512EEESA_EEES9_SC_SE_Li256ELb1ELb1ELb1ELb0EEENS1_36VarlenDynamicPersistentTileSchedulerILi64ELi64ELi256ELi128ELb1ELb1ELb1ELb1ELb1ELb1EEEEEEEEEvNT_6ParamsE,"ax",@progbits
	.align	128
.text._ZN7cutlass13device_kernelIN5flash11enable_sm90INS1_16FlashAttnFwdSm90INS1_25CollectiveMainloopFwdSm90ILi2EN4cute5tupleIJNS5_1CILi1EEES8_S8_EEENS6_IJNS7_ILi64EEESA_SA_EEELi512ENS_6half_tEfNS_4arch4Sm90ELb1ELb0ELb0ELb1ELb1ELb0ELb0ELb0ELb0ELb1ELb1ELb0EEENS1_21CollectiveEpilogueFwdINS6_IJSA_NS7_ILi512EEESA_EEES9_SC_SE_Li256ELb1ELb1ELb1ELb0EEENS1_36VarlenDynamicPersistentTileSchedulerILi64ELi64ELi256ELi128ELb1ELb1ELb1ELb1ELb1ELb1EEEEEEEEEvNT_6ParamsE:
        .type           _ZN7cutlass13device_kernelIN5flash11enable_sm90INS1_16FlashAttnFwdSm90INS1_25CollectiveMainloopFwdSm90ILi2EN4cute5tupleIJNS5_1CILi1EEES8_S8_EEENS6_IJNS7_ILi64EEESA_SA_EEELi512ENS_6half_tEfNS_4arch4Sm90ELb1ELb0ELb0ELb1ELb1ELb0ELb0ELb0ELb0ELb1ELb1ELb0EEENS1_21CollectiveEpilogueFwdINS6_IJSA_NS7_ILi512EEESA_EEES9_SC_SE_Li256ELb1ELb1ELb1ELb0EEENS1_36VarlenDynamicPersistentTileSchedulerILi64ELi64ELi256ELi128ELb1ELb1ELb1ELb1ELb1ELb1EEEEEEEEEvNT_6ParamsE,@function
        .size           _ZN7cutlass13device_kernelIN5flash11enable_sm90INS1_16FlashAttnFwdSm90INS1_25CollectiveMainloopFwdSm90ILi2EN4cute5tupleIJNS5_1CILi1EEES8_S8_EEENS6_IJNS7_ILi64EEESA_SA_EEELi512ENS_6half_tEfNS_4arch4Sm90ELb1ELb0ELb0ELb1ELb1ELb0ELb0ELb0ELb0ELb1ELb1ELb0EEENS1_21CollectiveEpilogueFwdINS6_IJSA_NS7_ILi512EEESA_EEES9_SC_SE_Li256ELb1ELb1ELb1ELb0EEENS1_36VarlenDynamicPersistentTileSchedulerILi64ELi64ELi256ELi128ELb1ELb1ELb1ELb1ELb1ELb1EEEEEEEEEvNT_6ParamsE,(.L_x_5660 - _ZN7cutlass13device_kernelIN5flash11enable_sm90INS1_16FlashAttnFwdSm90INS1_25CollectiveMainloopFwdSm90ILi2EN4cute5tupleIJNS5_1CILi1EEES8_S8_EEENS6_IJNS7_ILi64EEESA_SA_EEELi512ENS_6half_tEfNS_4arch4Sm90ELb1ELb0ELb0ELb1ELb1ELb0ELb0ELb0ELb0ELb1ELb1ELb0EEENS1_21CollectiveEpilogueFwdINS6_IJSA_NS7_ILi512EEESA_EEES9_SC_SE_Li256ELb1ELb1ELb1ELb0EEENS1_36VarlenDynamicPersistentTileSchedulerILi64ELi64ELi256ELi128ELb1ELb1ELb1ELb1ELb1ELb1EEEEEEEEEvNT_6ParamsE)
        .other          _ZN7cutlass13device_kernelIN5flash11enable_sm90INS1_16FlashAttnFwdSm90INS1_25CollectiveMainloopFwdSm90ILi2EN4cute5tupleIJNS5_1CILi1EEES8_S8_EEENS6_IJNS7_ILi64EEESA_SA_EEELi512ENS_6half_tEfNS_4arch4Sm90ELb1ELb0ELb0ELb1ELb1ELb0ELb0ELb0ELb0ELb1ELb1ELb0EEENS1_21CollectiveEpilogueFwdINS6_IJSA_NS7_ILi512EEESA_EEES9_SC_SE_Li256ELb1ELb1ELb1ELb0EEENS1_36VarlenDynamicPersistentTileSchedulerILi64ELi64ELi256ELi128ELb1ELb1ELb1ELb1ELb1ELb1EEEEEEEEEvNT_6ParamsE,@"STO_CUDA_ENTRY STV_DEFAULT"
_ZN7cutlass13device_kernelIN5flash11enable_sm90INS1_16FlashAttnFwdSm90INS1_25CollectiveMainloopFwdSm90ILi2EN4cute5tupleIJNS5_1CILi1EEES8_S8_EEENS6_IJNS7_ILi64EEESA_SA_EEELi512ENS_6half_tEfNS_4arch4Sm90ELb1ELb0ELb0ELb1ELb1ELb0ELb0ELb0ELb0ELb1ELb1ELb0EEENS1_21CollectiveEpilogueFwdINS6_IJSA_NS7_ILi512EEESA_EEES9_SC_SE_Li256ELb1ELb1ELb1ELb0EEENS1_36VarlenDynamicPersistentTileSchedulerILi64ELi64ELi256ELi128ELb1ELb1ELb1ELb1ELb1ELb1EEEEEEEEEvNT_6ParamsE:
        /* <DEDUP_REMOVED lines=41> */
.L_x_4228:
        /* <DEDUP_REMOVED lines=22> */
.L_x_4229:
        /* <DEDUP_REMOVED lines=18> */
.L_x_4230:
        /* <DEDUP_REMOVED lines=22> */
.L_x_4231:
        /* <DEDUP_REMOVED lines=23> */
.L_x_4232:
        /* <DEDUP_REMOVED lines=8> */
.L_x_4234:
        /* <DEDUP_REMOVED lines=35> */
[----:B------:R-:W-:Y:S01]  /*0a90*/  LOP3.LUT R13, R8, 0xfffffff8, RZ, 0xc0, !PT ;  /* 0xfffffff8080d7812 */ /* 0x000fe200078ec0ff */
[C---:B------:R-:W-:Y:S01]  /*0aa0*/  IMAD.IADD R3, R0.reuse, 0x1, -R3 ;  /* 0x0000000100037824 */ /* 0x040fe200078e0a03 */
[----:B------:R-:W-:Y:S01]  /*0ab0*/  LOP3.LUT R11, R5, 0xffffff80, RZ, 0xc0, !PT ;  /* 0xffffff80050b7812 */ /* 0x000fe200078ec0ff */
[----:B------:R-:W-:Y:S01]  /*0ac0*/  IMAD.IADD R15, R0, 0x1, -R15 ;  /* 0x00000001000f7824 */ /* 0x000fe200078e0a0f */
[----:B------:R-:W-:Y:S01]  /*0ad0*/  LEA.HI R2, R2, R7, RZ, 0x1 ;  /* 0x0000000702027211 */ /* 0x000fe200078f08ff */
[C---:B------:R-:W-:Y:S01]  /*0ae0*/  IMAD.IADD R13, R0.reuse, 0x1, -R13 ;  /* 0x00000001000d7824 */ /* 0x040fe200078e0a0d */
[--C-:B------:R-:W-:Y:S01]  /*0af0*/  SHF.R.S32.HI R6, RZ, 0x5, R4.reuse ;  /* 0x00000005ff067819 */ /* 0x100fe20000011404 */
[----:B------:R-:W-:Y:S01]  /*0b00*/  IMAD.IADD R11, R0, 0x1, -R11 ;  /* 0x00000001000b7824 */ /* 0x000fe200078e0a0b */
[----:B------:R-:W-:Y:S02]  /*0b10*/  SHF.R.S32.HI R9, RZ, 0x1f, R4 ;  /* 0x0000001fff097819 */ /* 0x000fe40000011404 */
[----:B------:R-:W-:-:S02]  /*0b20*/  LOP3.LUT R2, R2, 0x1ffffffe, RZ, 0xc0, !PT ;  /* 0x1ffffffe02027812 */ /* 0x000fc400078ec0ff */
[----:B------:R-:W-:Y:S02]  /*0b30*/  SHF.R.S32.HI R0, RZ, 0x1f, R3 ;  /* 0x0000001fff007819 */ /* 0x000fe40000011403 */
[----:B------:R-:W-:Y:S01]  /*0b40*/  LEA.HI R9, R9, R6, RZ, 0x2 ;  /* 0x0000000609097211 */ /* 0x000fe200078f10ff */
[----:B------:R-:W-:Y:S01]  /*0b50*/  IMAD.IADD R2, R7, 0x1, -R2 ;  /* 0x0000000107027824 */ /* 0x000fe200078e0a02 */
[----:B------:R-:W-:Y:S02]  /*0b60*/  LEA.HI R4, R15, R15, RZ, 0x1 ;  /* 0x0000000f0f047211 */ /* 0x000fe400078f08ff */
[----:B------:R-:W-:Y:S01]  /*0b70*/  LEA.HI R7, R0, R3, RZ, 0x3 ;  /* 0x0000000300077211 */ /* 0x000fe200078f18ff */
[----:B------:R-:W-:Y:S01]  /*0b80*/  IMAD.SHL.U32 R2, R2, 0x8, RZ ;  /* 0x0000000802027824 */ /* 0x000fe200078e00ff */
[----:B------:R-:W-:Y:S02]  /*0b90*/  SHF.R.S32.HI R224, RZ, 0x7, R5 ;  /* 0x00000007ffe07819 */ /* 0x000fe40000011405 */
[----:B------:R-:W-:-:S02]  /*0ba0*/  LOP3.LUT R9, R9, 0x3ffffc, RZ, 0xc0, !PT ;  /* 0x003ffffc09097812 */ /* 0x000fc400078ec0ff */
[----:B------:R-:W-:Y:S01]  /*0bb0*/  LOP3.LUT R4, R4, 0x1ffffffe, RZ, 0xc0, !PT ;  /* 0x1ffffffe04047812 */ /* 0x000fe200078ec0ff */
[----:B------:R-:W-:Y:S01]  /*0bc0*/  IMAD R10, R224, 0x100, R3 ;  /* 0x00000100e00a7824 */ /* 0x000fe200078e0203 */
[----:B------:R-:W-:Y:S01]  /*0bd0*/  SHF.R.S32.HI R0, RZ, 0x1f, R11 ;  /* 0x0000001fff007819 */ /* 0x000fe2000001140b */
[----:B------:R-:W-:Y:S01]  /*0be0*/  IMAD.IADD R9, R6, 0x1, -R9 ;  /* 0x0000000106097824 */ /* 0x000fe200078e0a09 */
[C---:B------:R-:W-:Y:S01]  /*0bf0*/  LOP3.LUT R8, R7.reuse, 0xfffffff8, RZ, 0xc0, !PT ;  /* 0xfffffff807087812 */ /* 0x040fe200078ec0ff */
[----:B------:R-:W-:Y:S01]  /*0c00*/  IMAD.SHL.U32 R7, R7, 0x40, RZ ;  /* 0x0000004007077824 */ /* 0x000fe200078e00ff */
[----:B------:R-:W-:Y:S01]  /*0c10*/  LEA.HI R5, R5, R224, RZ, 0x1 ;  /* 0x000000e005057211 */ /* 0x000fe200078f08ff */
[----:B------:R-:W-:Y:S01]  /*0c20*/  IMAD.IADD R186, R15, 0x1, -R4 ;  /* 0x000000010fba7824 */ /* 0x000fe200078e0a04 */
[CC--:B------:R-:W-:Y:S01]  /*0c30*/  LEA.HI R4, R0.reuse, R11.reuse, RZ, 0x2 ;  /* 0x0000000b00047211 */ /* 0x0c0fe200078f10ff */
[----:B------:R-:W-:Y:S01]  /*0c40*/  IMAD.IADD R8, R3, 0x1, -R8 ;  /* 0x0000000103087824 */ /* 0x000fe200078e0a08 */
[----:B------:R-:W-:Y:S01]  /*0c50*/  LEA.HI R3, R0, R11, RZ, 0x5 ;  /* 0x0000000b00037211 */ /* 0x000fe200078f28ff */
[----:B------:R-:W-:Y:S01]  /*0c60*/  IMAD R17, R9, 0x10, R10 ;  /* 0x0000001009117824 */ /* 0x000fe200078e020a */
[----:B------:R-:W-:-:S02]  /*0c70*/  LOP3.LUT R9, R7, 0x7ffffe00, RZ, 0xc0, !PT ;  /* 0x7ffffe0007097812 */ /* 0x000fc400078ec0ff */
[----:B------:R-:W-:Y:S02]  /*0c80*/  LOP3.LUT R10, R4, 0x7ffffffc, RZ, 0xc0, !PT ;  /* 0x7ffffffc040a7812 */ /* 0x000fe400078ec0ff */
[--C-:B------:R-:W-:Y:S01]  /*0c90*/  SHF.R.S32.HI R0, RZ, 0x2, R4.reuse ;  /* 0x00000002ff007819 */ /* 0x100fe20000011404 */
[----:B------:R-:W-:Y:S01]  /*0ca0*/  IMAD R6, R6, 0x400, R9 ;  /* 0x0000040006067824 */ /* 0x000fe200078e0209 */
[----:B------:R-:W-:Y:S01]  /*0cb0*/  SHF.R.S32.HI R7, RZ, 0x1f, R4 ;  /* 0x0000001fff077819 */ /* 0x000fe20000011404 */
[----:B------:R-:W-:Y:S01]  /*0cc0*/  IMAD.SHL.U32 R4, R8, 0x40, RZ ;  /* 0x0000004008047824 */ /* 0x000fe200078e00ff */
[----:B------:R-:W-:Y:S01]  /*0cd0*/  LOP3.LUT R5, R5, 0xfffffe, RZ, 0xc0, !PT ;  /* 0x00fffffe05057812 */ /* 0x000fe200078ec0ff */
[----:B------:R-:W-:Y:S01]  /*0ce0*/  IMAD.IADD R10, R11, 0x1, -R10 ;  /* 0x000000010b0a7824 */ /* 0x000fe200078e0a0a */
[----:B------:R-:W-:Y:S02]  /*0cf0*/  LEA.HI R7, R7, R0, RZ, 0x3 ;  /* 0x0000000007077211 */ /* 0x000fe400078f18ff */
[----:B------:R-:W-:Y:S01]  /*0d00*/  LOP3.LUT R9, R4, 0x1c0, RZ, 0xc0, !PT ;  /* 0x000001c004097812 */ /* 0x000fe200078ec0ff */
[--C-:B------:R-:W-:Y:S01]  /*0d10*/  IMAD.U32 R4, R17, 0x40, R2.reuse ;  /* 0x0000004011047824 */ /* 0x100fe200078e0002 */
[----:B------:R-:W-:Y:S01]  /*0d20*/  LOP3.LUT R7, R7, 0xfffffff8, RZ, 0xc0, !PT ;  /* 0xfffffff807077812 */ /* 0x000fe200078ec0ff */
[----:B------:R-:W-:Y:S01]  /*0d30*/  IMAD.IADD R5, R224, 0x1, -R5 ;  /* 0x00000001e0057824 */ /* 0x000fe200078e0a05 */
[----:B------:R-:W-:Y:S01]  /*0d40*/  LOP3.LUT R2, R9, 0x8, R2, 0xf8, !PT ;  /* 0x0000000809027812 */ /* 0x000fe200078ef802 */
[----:B------:R-:W-:Y:S01]  /*0d50*/  IMAD.SHL.U32 R185, R10, 0x2, RZ ;  /* 0x000000020ab97824 */ /* 0x000fe200078e00ff */
[----:B------:R-:W-:Y:S01]  /*0d60*/  SHF.R.U32.HI R9, RZ, 0x3, R9 ;  /* 0x00000003ff097819 */ /* 0x000fe20000011609 */
[----:B------:R0:W-:Y:S01]  /*0d70*/  STL [R1+0x34], R4 ;  /* 0x0000340401007387 */ /* 0x0001e20000100800 */
[----:B------:R-:W-:Y:S01]  /*0d80*/  R2P PR, R8, 0x6 ;  /* 0x0000000608007804 */ /* 0x000fe20000000000 */
[----:B------:R-:W-:Y:S01]  /*0d90*/  IMAD.IADD R0, R0, 0x1, -R7 ;  /* 0x0000000100007824 */ /* 0x000fe200078e0a07 */
[----:B------:R-:W-:Y:S01]  /*0da0*/  LOP3.LUT R9, R2, R9, RZ, 0x3c, !PT ;  /* 0x0000000902097212 */ /* 0x000fe200078e3cff */
[----:B------:R-:W-:Y:S01]  /*0db0*/  IMAD.SHL.U32 R2, R13, 0x8, RZ ;  /* 0x000000080d027824 */ /* 0x000fe200078e00ff */
[----:B------:R-:W-:-:S02]  /*0dc0*/  SHF.R.S32.HI R3, RZ, 0x5, R3 ;  /* 0x00000005ff037819 */ /* 0x000fc40000011403 */
[----:B------:R-:W-:Y:S01]  /*0dd0*/  SEL R23, R23, 0xffffffc0, !P2 ;  /* 0xffffffc017177807 */ /* 0x000fe20005000000 */
[----:B------:R-:W-:Y:S02]  /*0de0*/  IMAD.IADD R6, R6, 0x1, R9 ;  /* 0x0000000106067824 */ /* 0x000fe400078e0209 */
[----:B0-----:R-:W-:Y:S02]  /*0df0*/  IMAD.SHL.U32 R4, R5, 0x100, RZ ;  /* 0x0000010005047824 */ /* 0x001fe400078e00ff */
[----:B------:R-:W-:Y:S01]  /*0e00*/  VIADD R192, R2, 0x40 ;  /* 0x0000004002c07836 */ /* 0x000fe20000000000 */
[----:B------:R-:W-:Y:S01]  /*0e10*/  LEA R19, R6, UR40, 0x1 ;  /* 0x0000002806137c11 */ /* 0x000fe2000f8e08ff */
[----:B------:R-:W-:Y:S01]  /*0e20*/  IMAD.IADD R18, R185, 0x1, R4 ;  /* 0x00000001b9127824 */ /* 0x000fe200078e0204 */
[----:B------:R0:W-:Y:S01]  /*0e30*/  STL [R1+0x30], R4 ;  /* 0x0000300401007387 */ /* 0x0001e20000100800 */
[----:B------:R-:W-:Y:S01]  /*0e40*/  IMAD R17, R3, 0x10, R0 ;  /* 0x0000001003117824 */ /* 0x000fe200078e0200 */
[----:B------:R-:W-:Y:S01]  /*0e50*/  SHF.R.S32.HI R3, RZ, 0x1f, R192 ;  /* 0x0000001fff037819 */ /* 0x000fe200000114c0 */
[C---:B------:R-:W-:Y:S01]  /*0e60*/  VIADD R223, R18.reuse, 0x8 ;  /* 0x0000000812df7836 */ /* 0x040fe20000000000 */
[----:B------:R-:W-:Y:S01]  /*0e70*/  SHF.R.S32.HI R0, RZ, 0x1f, R18 ;  /* 0x0000001fff007819 */ /* 0x000fe20000011412 */
[----:B------:R-:W-:-:S02]  /*0e80*/  VIADD R222, R18, 0x10 ;  /* 0x0000001012de7836 */ /* 0x000fc40000000000 */
        /* <DEDUP_REMOVED lines=64> */
[----:B------:R-:W-:Y:S02]  /*1290*/  VIADD R187, R2, 0x80 ;  /* 0x0000008002bb7836 */ /* 0x000fe40000000000 */
[----:B------:R-:W-:Y:S02]  /*12a0*/  IMAD R186, R186, 0x8, R17 ;  /* 0x00000008baba7824 */ /* 0x000fe400078e0211 */
[----:B------:R-:W-:-:S07]  /*12b0*/  IMAD.IADD R23, R23, 0x1, R22 ;  /* 0x0000000117177824 */ /* 0x000fce00078e0216 */
.L_x_4303:
[----:B------:R-:W-:Y:S01]  /*12c0*/  ULDC.64 UR8, c[0x0][0xc88] ;  /* 0x0003220000087ab9 */ /* 0x000fe20000000a00 */
[----:B------:R-:W-:Y:S01]  /*12d0*/  ULDC.64 UR10, c[0x0][0xa18] ;  /* 0x00028600000a7ab9 */ /* 0x000fe20000000a00 */
[----:B------:R-:W-:Y:S02]  /*12e0*/  UIMAD.WIDE UR8, UR7, 0x4, UR8 ;  /* 0x00000004070878a5 */ /* 0x000fe4000f8e0208 */
[----:B------:R-:W-:Y:S02]  /*12f0*/  UISETP.NE.U32.AND UP1, UPT, UR10, URZ, UPT ;  /* 0x0000003f0a00728c */ /* 0x000fe4000bf25070 */
[----:B------:R-:W-:Y:S02]  /*1300*/  ULOP3.LUT UR4, UR6, 0xff000000, URZ, 0xc0, !UPT ;  /* 0xff00000006047892 */ /* 0x000fe4000f8ec03f */
[----:B012---:R-:W-:Y:S01]  /*1310*/  IMAD.U32 R4, RZ, RZ, UR8 ;  /* 0x00000008ff047e24 */ /* 0x007fe2000f8e00ff */
[----:B------:R-:W-:Y:S01]  /*1320*/  ULDC UR7, c[0x0][0x424] ;  /* 0x0001090000077ab9 */ /* 0x000fe20000000800 */
[----:B----4-:R-:W-:Y:S01]  /*1330*/  IMAD.U32 R5, RZ, RZ, UR9 ;  /* 0x00000009ff057e24 */ /* 0x010fe2000f8e00ff */
[----:B------:R-:W-:-:S04]  /*1340*/  ULDC.64 UR8, c[0x0][0xa28] ;  /* 0x00028a0000087ab9 */ /* 0x000fc80000000a00 */
[----:B------:R-:W2:Y:S01]  /*1350*/  LDG.E R4, desc[UR50][R4.64] ;  /* 0x0000003204047981 */ /* 0x000ea2000c1e1900 */
        /* <DEDUP_REMOVED lines=14> */
[----:B---3--:R-:W-:-:S03]  /*1440*/  IMAD.U32 R6, RZ, RZ, UR10 ;  /* 0x0000000aff067e24 */ /* 0x008fc6000f8e00ff */
[----:B------:R-:W-:Y:S01]  /*1450*/  IMAD.U32 R7, RZ, RZ, UR11 ;  /* 0x0000000bff077e24 */ /* 0x000fe2000f8e00ff */
[----:B------:R-:W2:Y:S01]  /*1460*/  @P0 LDG.E R4, desc[UR50][R4.64] ;  /* 0x0000003204040981 */ /* 0x000ea2000c1e1900 */
[----:B------:R-:W-:Y:S02]  /*1470*/  UISETP.NE.U32.AND UP0, UPT, UR8, URZ, UPT ;  /* 0x0000003f0800728c */ /* 0x000fe4000bf05070 */
[----:B------:R-:W-:Y:S01]  /*1480*/  ULOP3.LUT UR43, UR6, 0xff0000, URZ, 0xc0, !UPT ;  /* 0x00ff0000062b7892 */ /* 0x000fe2000f8ec03f */
[----:B------:R-:W3:Y:S01]  /*1490*/  @P2 LDG.E R6, desc[UR50][R6.64] ;  /* 0x0000003206062981 */ /* 0x000ee2000c1e1900 */
[----:B------:R-:W-:Y:S02]  /*14a0*/  UISETP.NE.AND.EX UP0, UPT, UR9, URZ, UPT, UP0 ;  /* 0x0000003f0900728c */ /* 0x000fe4000bf05300 */
[----:B------:R-:W-:Y:S01]  /*14b0*/  USHF.R.U32.HI UR4, URZ, 0x8, UR4 ;  /* 0x000000083f047899 */ /* 0x000fe20008011604 */
[----:B------:R-:W-:Y:S01]  /*14c0*/  ULDC.64 UR8, c[0x0][0xa20] ;  /* 0x0002880000087ab9 */ /* 0x000fe20000000a00 */
[----:B------:R-:W-:Y:S01]  /*14d0*/  USEL UR7, UR7, 0x1, UP0 ;  /* 0x0000000107077887 */ /* 0x000fe20008000000 */
[----:B------:R-:W-:Y:S01]  /*14e0*/  ISETP.NE.U32.AND P1, PT, RZ, UR8, PT ;  /* 0x00000008ff007c0c */ /* 0x000fe2000bf25070 */
[----:B------:R-:W-:Y:S01]  /*14f0*/  ULDC UR10, c[0x0][0x2f0] ;  /* 0x0000bc00000a7ab9 */ /* 0x000fe20000000800 */
[----:B------:R-:W-:Y:S01]  /*1500*/  UMOV UR52, URZ ;  /* 0x0000003f00347c82 */ /* 0x000fe20008000000 */
[----:B------:R-:W-:Y:S01]  /*1510*/  ULEA.HI UR43, UR43, UR4, URZ, 0x10 ;  /* 0x000000042b2b7291 */ /* 0x000fe2000f8f803f */
[----:B------:R-:W-:Y:S01]  /*1520*/  ISETP.NE.AND.EX P1, PT, RZ, UR9, PT, P1 ;  /* 0x00000009ff007c0c */ /* 0x000fe2000bf25310 */
[----:B------:R-:W-:-:S02]  /*1530*/  UIMAD UR4, UR7, UR10, URZ ;  /* 0x0000000a070472a4 */ /* 0x000fc4000f8e023f */
        /* <DEDUP_REMOVED lines=18> */
.L_x_4235:
[----:B------:R-:W-:Y:S05]  /*1660*/  @!P1 BRA `(.L_x_4236) ;  /* 0x00000000001c9947 */ /* 0x000fea0003800000 */
[----:B------:R-:W-:-:S04]  /*1670*/  ULEA UR8, UP0, UR41, UR8, 0x2 ;  /* 0x0000000829087291 */ /* 0x000fc8000f80103f */
[----:B------:R-:W-:Y:S02]  /*1680*/  ULEA.HI.X UR9, UR41, UR9, UR42, 0x2, UP0 ;  /* 0x0000000929097291 */ /* 0x000fe400080f142a */
[----:B------:R-:W-:-:S04]  /*1690*/  IMAD.U32 R4, RZ, RZ, UR8 ;  /* 0x00000008ff047e24 */ /* 0x000fc8000f8e00ff */
[----:B------:R-:W-:-:S05]  /*16a0*/  IMAD.U32 R5, RZ, RZ, UR9 ;  /* 0x00000009ff057e24 */ /* 0x000fca000f8e00ff */
[----:B------:R-:W2:Y:S02]  /*16b0*/  LDG.E R4, desc[UR50][R4.64] ;  /* 0x0000003204047981 */ /* 0x000ea4000c1e1900 */
[----:B--2---:R-:W-:Y:S01]  /*16c0*/  R2UR UR4, R4 ;  /* 0x00000000040472ca */ /* 0x004fe200000e0000 */
[----:B------:R-:W-:-:S14]  /*16d0*/  BRA `(.L_x_4237) ;  /* 0x0000000000347947 */ /* 0x000fdc0003800000 */
.L_x_4236:
        /* <DEDUP_REMOVED lines=13> */
.L_x_4237:
[----:B------:R-:W-:Y:S02]  /*17b0*/  UISETP.NE.AND UP0, UPT, UR47, 0x1, UPT ;  /* 0x000000012f00788c */ /* 0x000fe4000bf05270 */
[----:B------:R-:W-:Y:S02]  /*17c0*/  UIADD3 UR52, -UR52, UR4, URZ ;  /* 0x0000000434347290 */ /* 0x000fe4000fffe13f */
        /* <DEDUP_REMOVED lines=10> */
[----:B------:R-:W-:Y:S02]  /*1870*/  UIADD3 UR52, UR52, 0x40, -UR53 ;  /* 0x0000004034347890 */ /* 0x000fe4000fffe835 */
[----:B------:R-:W-:-:S07]  /*1880*/  ULOP3.LUT UR20, UR43, 0xff, URZ, 0xc0, !UPT ;  /* 0x000000ff2b147892 */ /* 0x000fce000f8ec03f */
[----:B------:R-:W-:Y:S01]  /*1890*/  @UP0 ULDC UR4, c[0x0][0x44c] ;  /* 0x0001130000040ab9 */ /* 0x000fe20000000800 */
[----:B------:R-:W-:Y:S01]  /*18a0*/  @UP0 ULDC UR8, c[0x0][0x450] ;  /* 0x0001140000080ab9 */ /* 0x000fe20000000800 */
[----:B------:R-:W-:-:S04]  /*18b0*/  UIMAD.WIDE.U32 UR4, UR6, UR4, URZ ;  /* 0x00000004060472a5 */ /* 0x000fc8000f8e003f */
[----:B------:R-:W-:-:S04]  /*18c0*/  @UP0 USHF.R.U32.HI UR6, URZ, UR8, UR5 ;  /* 0x000000083f060299 */ /* 0x000fc80008011605 */
[----:B------:R-:W-:-:S04]  /*18d0*/  UIADD3 UR6, UR52, UR6, URZ ;  /* 0x0000000634067290 */ /* 0x000fc8000fffe03f */
[----:B------:R-:W-:-:S04]  /*18e0*/  USHF.R.S32.HI UR4, URZ, 0x1f, UR6 ;  /* 0x0000001f3f047899 */ /* 0x000fc80008011406 */
[----:B------:R-:W-:-:S04]  /*18f0*/  ULEA.HI UR4, UR4, UR6, URZ, 0x6 ;  /* 0x0000000604047291 */ /* 0x000fc8000f8f303f */
[----:B------:R-:W-:-:S04]  /*1900*/  USHF.R.S32.HI UR4, URZ, 0x6, UR4 ;  /* 0x000000063f047899 */ /* 0x000fc80008011404 */
[----:B------:R-:W-:-:S04]  /*1910*/  UISETP.LT.AND UP0, UPT, UR7, UR4, UPT ;  /* 0x000000040700728c */ /* 0x000fc8000bf01270 */
[----:B------:R-:W-:-:S03]  /*1920*/  USEL UR9, UR7, UR4, UP0 ;  /* 0x0000000407097287 */ /* 0x000fc60008000000 */
[----:B------:R-:W-:Y:S01]  /*1930*/  UMOV UR4, URZ ;  /* 0x0000003f00047c82 */ /* 0x000fe20008000000 */
[----:B------:R-:W-:-:S06]  /*1940*/  UISETP.GE.AND UP0, UPT, UR9, 0x1, UPT ;  /* 0x000000010900788c */ /* 0x000fcc000bf06270 */
[----:B------:R-:W-:-:S13]  /*1950*/  PLOP3.LUT P0, PT, PT, PT, UP0, 0x80, 0x0 ;  /* 0x000000000000781c */ /* 0x000fda0003f0f008 */
[----:B------:R-:W-:Y:S05]  /*1960*/  @!P0 BRA `(.L_x_4239) ;  /* 0x0000000000908947 */ /* 0x000fea0003800000 */
[----:B------:R-:W-:Y:S01]  /*1970*/  USHF.R.U32.HI UR10, URZ, 0x10, UR43 ;  /* 0x000000103f0a7899 */ /* 0x000fe2000801162b */
[----:B------:R-:W-:-:S03]  /*1980*/  UMOV UR4, URZ ;  /* 0x0000003f00047c82 */ /* 0x000fc60008000000 */
[----:B------:R-:W-:-:S11]  /*1990*/  UISETP.NE.AND UP0, UPT, UR10, URZ, UPT ;  /* 0x0000003f0a00728c */ /* 0x000fd6000bf05270 */
[----:B------:R-:W-:Y:S02]  /*19a0*/  @!UP0 ULDC UR10, c[0x0][0x9f0] ;  /* 0x00027c00000a8ab9 */ /* 0x000fe40000000800 */
[----:B------:R-:W-:Y:S01]  /*19b0*/  IMAD.U32 R4, RZ, RZ, UR10 ;  /* 0x0000000aff047e24 */ /* 0x000fe2000f8e00ff */
[----:B------:R-:W-:-:S04]  /*19c0*/  UIADD3 UR6, UR10, -0x1, UR9 ;  /* 0xffffffff0a067890 */ /* 0x000fc8000fffe009 */
        /* <DEDUP_REMOVED lines=30> */
.L_x_4239:
        /* <DEDUP_REMOVED lines=91> */
.L_x_4241:
[----:B------:R-:W-:Y:S01]  /*2160*/  ULEA UR23, UR37, UR40, 0x3 ;  /* 0x0000002825177291 */ /* 0x000fe2000f8e183f */
[----:B------:R-:W-:-:S05]  /*2170*/  IMAD.U32 R0, RZ, RZ, UR36 ;  /* 0x00000024ff007e24 */ /* 0x000fca000f8e00ff */
[----:B------:R-:W-:-:S04]  /*2180*/  SHF.L.U32 R0, R0, 0x1f, RZ ;  /* 0x0000001f00007819 */ /* 0x000fc800000006ff */
[----:B------:R-:W0:Y:S02]  /*2190*/  SYNCS.PHASECHK.TRANS64.TRYWAIT P1, [UR23+0x28c50], R0 ;  /* 0x028c5000ff0075a7 */ /* 0x000e240008020157 */
[----:B0-----:R-:W-:Y:S05]  /*21a0*/  @!P1 BRA `(.L_x_4242) ;  /* 0x0000012800449947 */ /* 0x001fea0003800000 */
.L_x_4390:
        /* <DEDUP_REMOVED lines=38> */
.L_x_4243:
        /* <DEDUP_REMOVED lines=8> */
.L_x_4250:
        /* <DEDUP_REMOVED lines=144> */
.L_x_4245:
[----:B------:R-:W-:Y:S01]  /*2d90*/  ULEA UR23, UR37, UR40, 0x3 ;  /* 0x0000002825177291 */ /* 0x000fe2000f8e183f */
[----:B------:R-:W-:-:S05]  /*2da0*/  IMAD.U32 R0, RZ, RZ, UR36 ;  /* 0x00000024ff007e24 */ /* 0x000fca000f8e00ff */
[----:B------:R-:W-:-:S04]  /*2db0*/  SHF.L.U32 R0, R0, 0x1f, RZ ;  /* 0x0000001f00007819 */ /* 0x000fc800000006ff */
[----:B------:R0:W1:Y:S01]  /*2dc0*/  SYNCS.PHASECHK.TRANS64.TRYWAIT P1, [UR23+0x28c50], R0 ;  /* 0x028c5000ff0075a7 */ /* 0x0000620008020157 */
[----:B------:R-:W-:Y:S05]  /*2dd0*/  @!P0 BRA `(.L_x_4246) ;  /* 0x0000000000048947 */ /* 0x000fea0003800000 */
[----:B------:R-:W-:Y:S01]  /*2de0*/  BPT.TRAP 0x1 ;  /* 0x000000040000795c */ /* 0x000fe20000300000 */
.L_x_4246:
[----:B-1----:R-:W-:Y:S05]  /*2df0*/  @P1 BRA `(.L_x_4247) ;  /* 0x0000000000081947 */ /* 0x002fea0003800000 */
[----:B------:R-:W1:Y:S02]  /*2e00*/  SYNCS.PHASECHK.TRANS64.TRYWAIT P1, [UR23+0x28c50], R0 ;  /* 0x028c5000ff0075a7 */ /* 0x000e640008020157 */
[----:B-1----:R-:W-:Y:S05]  /*2e10*/  @!P1 BRA `(.L_x_4248) ;  /* 0x0000011c00409947 */ /* 0x002fea0003800000 */
.L_x_4247:
        /* <DEDUP_REMOVED lines=26> */
.L_x_4249:
[----:B------:R-:W-:Y:S01]  /*2fc0*/  UIADD3 UR6, UR23, 0x28c60, URZ ;  /* 0x00028c6017067890 */ /* 0x000fe2000fffe03f */
[----:B------:R-:W-:-:S03]  /*2fd0*/  PLOP3.LUT P1, PT, PT, PT, UP1, 0x80, 0x0 ;  /* 0x000000000000781c */ /* 0x000fc60003f2f018 */
[----:B------:R-:W-:-:S09]  /*2fe0*/  UPRMT UR6, UR39, 0x654, UR6 ;  /* 0x0000065427067896 */ /* 0x000fd20008000006 */
[----:B------:R-:W-:Y:S01]  /*2ff0*/  SYNCS.ARRIVE.TRANS64.RED.A1T0 RZ, [UR6], RZ ;  /* 0x000000ffffff79a7 */ /* 0x000fe20008100406 */
[----:B------:R-:W-:Y:S05]  /*3000*/  @P1 BRA `(.L_x_4250) ;  /* 0xfffffff400201947 */ /* 0x000fea000383ffff */
.L_x_4244:
        /* <DEDUP_REMOVED lines=143> */
.L_x_4238:
[----:B------:R-:W-:Y:S01]  /*3900*/  ULDC UR4, c[0x0][0x448] ;  /* 0x0001120000047ab9 */ /* 0x000fe20000000800 */
[----:B------:R-:W-:Y:S02]  /*3910*/  UIADD3 UR6, UR45, 0x3f, URZ ;  /* 0x0000003f2d067890 */ /* 0x000fe4000fffe03f */
[----:B------:R-:W-:Y:S02]  /*3920*/  UISETP.NE.AND UP0, UPT, UR4, 0x1, UPT ;  /* 0x000000010400788c */ /* 0x000fe4000bf05270 */
[----:B------:R-:W-:Y:S02]  /*3930*/  UIADD3 UR8, UR52, 0x40, -UR53 ;  /* 0x0000004034087890 */ /* 0x000fe4000fffe835 */
[----:B------:R-:W-:Y:S02]  /*3940*/  UP2UR UR54, UPR, URZ, 0x1 ;  /* 0x000000013f367883 */ /* 0x000fe40008000000 */
[----:B------:R-:W-:-:S05]  /*3950*/  ULOP3.LUT UR48, UR43, 0xff, URZ, 0xc0, !UPT ;  /* 0x000000ff2b307892 */ /* 0x000fca000f8ec03f */
        /* <DEDUP_REMOVED lines=50> */
.L_x_4251:
        /* <DEDUP_REMOVED lines=104> */
.L_x_4252:
        /* <DEDUP_REMOVED lines=12> */
.L_x_4391:
[----:B------:R-:W-:Y:S05]  /*43c0*/  @!P0 BRA `(.L_x_4254) ;  /* 0x0000000000048947 */ /* 0x000fea0003800000 */
[----:B------:R-:W-:Y:S01]  /*43d0*/  BPT.TRAP 0x1 ;  /* 0x000000040000795c */ /* 0x000fe20000300000 */
.L_x_4254:
[----:B------:R-:W-:Y:S02]  /*43e0*/  IMAD.U32 R7, RZ, RZ, UR37 ;  /* 0x00000025ff077e24 */ /* 0x000fe4000f8e00ff */
[----:B------:R-:W-:-:S03]  /*43f0*/  IMAD.U32 R8, RZ, RZ, UR36 ;  /* 0x00000024ff087e24 */ /* 0x000fc6000f8e00ff */
[----:B------:R-:W-:Y:S02]  /*4400*/  LEA R7, R7, UR40, 0x3 ;  /* 0x0000002807077c11 */ /* 0x000fe4000f8e18ff */
[----:B------:R-:W-:-:S04]  /*4410*/  SHF.L.U32 R8, R8, 0x1f, RZ ;  /* 0x0000001f08087819 */ /* 0x000fc800000006ff */
[----:B------:R1:W2:Y:S01]  /*4420*/  SYNCS.PHASECHK.TRANS64.TRYWAIT P1, [R7+URZ+0x28c30], R8 ;  /* 0x028c3008070075a7 */ /* 0x0002a2000802017f */
[----:B------:R-:W-:Y:S05]  /*4430*/  @!P0 BRA `(.L_x_4255) ;  /* 0x0000000000048947 */ /* 0x000fea0003800000 */
[----:B------:R-:W-:Y:S01]  /*4440*/  BPT.TRAP 0x1 ;  /* 0x000000040000795c */ /* 0x000fe20000300000 */
.L_x_4255:
[----:B--2---:R-:W-:Y:S05]  /*4450*/  @P1 BRA `(.L_x_4256) ;  /* 0x0000000000081947 */ /* 0x004fea0003800000 */
[----:B------:R-:W2:Y:S02]  /*4460*/  SYNCS.PHASECHK.TRANS64.TRYWAIT P1, [R7+URZ+0x28c30], R8 ;  /* 0x028c3008070075a7 */ /* 0x000ea4000802017f */
[----:B--2---:R-:W-:Y:S05]  /*4470*/  @!P1 BRA `(.L_x_4257) ;  /* 0x0000010400d89947 */ /* 0x004fea0003800000 */
.L_x_4256:
        /* <DEDUP_REMOVED lines=40> */
.L_x_4258:
[----:B------:R-:W-:Y:S01]  /*4700*/  UISETP.NE.AND UP0, UPT, UR54, URZ, UPT ;  /* 0x0000003f3600728c */ /* 0x000fe2000bf05270 */
[----:B------:R-:W-:Y:S01]  /*4710*/  VIADD R3, R186, UR45 ;  /* 0x0000002dba037c36 */ /* 0x000fe20008000000 */
[----:B------:R-:W-:-:S04]  /*4720*/  ULDC UR10, c[0x0][0x988] ;  /* 0x00026200000a7ab9 */ /* 0x000fc80000000800 */
[----:B------:R-:W-:Y:S02]  /*4730*/  PLOP3.LUT P1, PT, PT, PT, UP0, 0x80, 0x0 ;  /* 0x000000000000781c */ /* 0x000fe40003f2f008 */
[----:B------:R-:W-:-:S03]  /*4740*/  PLOP3.LUT P2, PT, PT, PT, UP0, 0x80, 0x0 ;  /* 0x000000000000781c */ /* 0x000fc60003f4f008 */
[----:B------:R-:W-:-:S08]  /*4750*/  @UP0 ULDC UR6, c[0x0][0x44c] ;  /* 0x0001130000060ab9 */ /* 0x000fd00000000800 */
[----:B------:R-:W-:Y:S01]  /*4760*/  @P1 IMAD.HI.U32 R4, R3, UR6, RZ ;  /* 0x0000000603041c27 */ /* 0x000fe2000f8e00ff */
[----:B------:R-:W-:-:S04]  /*4770*/  @UP0 ULDC UR6, c[0x0][0x450] ;  /* 0x0001140000060ab9 */ /* 0x000fc80000000800 */
[----:B------:R-:W-:Y:S01]  /*4780*/  @P2 SHF.R.U32.HI R3, RZ, UR6, R4 ;  /* 0x00000006ff032c19 */ /* 0x000fe20008011604 */
[----:B------:R-:W-:Y:S02]  /*4790*/  UMOV UR6, 0xffffffc0 ;  /* 0xffffffc000067882 */ /* 0x000fe40000000000 */
[----:B------:R-:W-:Y:S02]  /*47a0*/  UIMAD UR6, UR55, UR6, 0x40 ;  /* 0x00000040370674a4 */ /* 0x000fe4000f8e0206 */
[----:B------:R-:W0:Y:S02]  /*47b0*/  SHFL.IDX PT, R6, R3, 0x1, 0x1c1f ;  /* 0x003c1f0003067f89 */ /* 0x000e2400000e0000 */
[----:B------:R-:W-:Y:S02]  /*47c0*/  UIADD3 UR7, UR52, 0x1, UR6 ;  /* 0x0000000134077890 */ /* 0x000fe4000fffe006 */
[----:B------:R-:W-:Y:S01]  /*47d0*/  IMAD.U32 R4, RZ, RZ, UR6 ;  /* 0x00000006ff047e24 */ /* 0x000fe2000f8e00ff */
[----:B------:R-:W3:Y:S01]  /*47e0*/  SHFL.IDX PT, R3, R3, RZ, 0x1c1f ;  /* 0x001c1fff03037589 */ /* 0x000ee200000e0000 */
[----:B------:R-:W-:-:S02]  /*47f0*/  R2UR UR6, R7 ;  /* 0x00000000070672ca */ /* 0x000fc400000e0000 */
[----:B------:R-:W-:Y:S01]  /*4800*/  IMAD.U32 R10, RZ, RZ, UR7 ;  /* 0x00000007ff0a7e24 */ /* 0x000fe2000f8e00ff */
[----:B------:R-:W-:-:S04]  /*4810*/  IADD3 R4, -R185, UR52, R4 ;  /* 0x00000034b9047c10 */ /* 0x000fc8000fffe104 */
[----:B------:R-:W-:-:S06]  /*4820*/  IADD3 R5, R10, -UR53, -R185 ;  /* 0x800000350a057c10 */ /* 0x000fcc000fffe8b9 */
[----:B------:R-:W-:-:S04]  /*4830*/  UIADD3 UR6, UR6, 0x28c40, URZ ;  /* 0x00028c4006067890 */ /* 0x000fc8000fffe03f */
[----:B------:R-:W-:Y:S01]  /*4840*/  UPRMT UR6, UR39, 0x654, UR6 ;  /* 0x0000065427067896 */ /* 0x000fe20008000006 */
[----:B0-----:R-:W-:-:S04]  /*4850*/  VIADDMNMX R6, R6, R5, R4, PT ;  /* 0x0000000506067246 */ /* 0x001fc80003800104 */
[C---:B------:R-:W-:Y:S02]  /*4860*/  ISETP.GT.AND P1, PT, R6.reuse, RZ, PT ;  /* 0x000000ff0600720c */ /* 0x040fe40003f24270 */
[C---:B------:R-:W-:Y:S02]  /*4870*/  ISETP.GT.AND P2, PT, R6.reuse, 0x1, PT ;  /* 0x000000010600780c */ /* 0x040fe40003f44270 */
[----:B------:R-:W-:Y:S01]  /*4880*/  ISETP.GT.AND P3, PT, R6, 0x8, PT ;  /* 0x000000080600780c */ /* 0x000fe20003f64270 */
[----:B------:R-:W-:Y:S01]  /*4890*/  SYNCS.ARRIVE.TRANS64.RED.A1T0 RZ, [UR6], RZ ;  /* 0x000000ffffff79a7 */ /* 0x000fe20008100406 */
[----:B------:R-:W-:Y:S02]  /*48a0*/  FSEL R26, R26, -INF , P1 ;  /* 0xff8000001a1a7808 */ /* 0x000fe40000800000 */
[----:B------:R-:W-:Y:S01]  /*48b0*/  FSEL R27, R27, -INF , P2 ;  /* 0xff8000001b1b7808 */ /* 0x000fe20001000000 */
[----:B------:R-:W-:Y:S01]  /*48c0*/  BAR.SYNC.DEFER_BLOCKING 0xf, 0x100 ;  /* 0x03c4000000007b1d */ /* 0x000fe20000010000 */
        /* <DEDUP_REMOVED lines=41> */
[----:B---3--:R-:W-:Y:S02]  /*4b60*/  VIADDMNMX R4, R3, R5, R4, PT ;  /* 0x0000000503047246 */ /* 0x008fe40003800104 */
        /* <DEDUP_REMOVED lines=9> */
[----:B------:R-:W-:Y:S02]  /*4c00*/  FMNMX.FTZ R3, R24, R25, !PT ;  /* 0x0000001918037209 */ /* 0x000fe40007810000 */
[C---:B------:R-:W-:Y:S02]  /*4c10*/  ISETP.GT.AND P2, PT, R4.reuse, 0x10, PT ;  /* 0x000000100400780c */ /* 0x040fe40003f44270 */
[----:B------:R-:W-:Y:S02]  /*4c20*/  FSEL R29, R29, -INF , P1 ;  /* 0xff8000001d1d7808 */ /* 0x000fe40000800000 */
[----:B------:R-:W-:Y:S02]  /*4c30*/  ISETP.GT.AND P1, PT, R4, 0x11, PT ;  /* 0x000000110400780c */ /* 0x000fe40003f24270 */
[----:B------:R-:W-:-:S02]  /*4c40*/  FSEL R32, R32, -INF , P2 ;  /* 0xff80000020207808 */ /* 0x000fc40001000000 */
        /* <DEDUP_REMOVED lines=36> */
[----:B0-----:R-:W-:-:S02]  /*4e90*/  FMNMX.FTZ R3, R9, R10, !PT ;  /* 0x0000000a09037209 */ /* 0x001fc40007810000 */
[----:B------:R-:W-:Y:S02]  /*4ea0*/  FMNMX.FTZ R4, R53, R4, !PT ;  /* 0x0000000435047209 */ /* 0x000fe40007810000 */
[C---:B------:R-:W-:Y:S01]  /*4eb0*/  FSETP.NEU.FTZ.AND P4, PT, R3.reuse, -INF , PT ;  /* 0xff8000000300780b */ /* 0x040fe20003f9d000 */
[----:B------:R-:W-:Y:S02]  /*4ec0*/  FMUL.FTZ R9, R3, UR10 ;  /* 0x0000000a03097c20 */ /* 0x000fe40008410000 */
[----:B------:R-:W0:Y:S03]  /*4ed0*/  SHFL.BFLY PT, R5, R4, 0x2, 0x1f ;  /* 0x0c401f0004057f89 */ /* 0x000e2600000e0000 */
        /* <DEDUP_REMOVED lines=17> */
[----:B0-----:R-:W-:Y:S01]  /*4ff0*/  FMNMX.FTZ R5, R4, R5, !PT ;  /* 0x0000000504057209 */ /* 0x001fe20007810000 */
[--C-:B------:R-:W-:Y:S01]  /*5000*/  FFMA.FTZ R54, R54, UR10, -R9.reuse ;  /* 0x0000000a36367c23 */ /* 0x100fe20008010809 */
[----:B------:R-:W-:-:S03]  /*5010*/  FFMA.FTZ R9, R55, UR10, -R9 ;  /* 0x0000000a37097c23 */ /* 0x000fc60008010809 */
[----:B------:R-:W0:Y:S01]  /*5020*/  SHFL.BFLY PT, R6, R5, 0x1, 0x1f ;  /* 0x0c201f0005067f89 */ /* 0x000e2200000e0000 */
[----:B------:R-:W-:Y:S08]  /*5030*/  MUFU.EX2 R30, R30 ;  /* 0x0000001e001e7308 */ /* 0x000ff00000000800 */
[----:B------:R-:W4:Y:S01]  /*5040*/  MUFU.EX2 R31, R31 ;  /* 0x0000001f001f7308 */ /* 0x000f220000000800 */
[----:B---3--:R-:W-:-:S07]  /*5050*/  F2FP.F16.F32.PACK_AB R153, R27, R26 ;  /* 0x0000001a1b99723e */ /* 0x008fce00000000ff */
[----:B------:R-:W3:Y:S01]  /*5060*/  MUFU.EX2 R34, R34 ;  /* 0x0000002200227308 */ /* 0x000ee20000000800 */
[----:B0-----:R-:W-:-:S07]  /*5070*/  FMNMX.FTZ R6, R5, R6, !PT ;  /* 0x0000000605067209 */ /* 0x001fce0007810000 */
[----:B------:R-:W0:Y:S01]  /*5080*/  MUFU.EX2 R35, R35 ;  /* 0x0000002300237308 */ /* 0x000e220000000800 */
[----:B------:R-:W-:Y:S01]  /*5090*/  FADD.FTZ R5, R26, R27 ;  /* 0x0000001b1a057221 */ /* 0x000fe20000010000 */
[----:B----4-:R-:W-:Y:S01]  /*50a0*/  F2FP.F16.F32.PACK_AB R155, R31, R30 ;  /* 0x0000001e1f9b723e */ /* 0x010fe200000000ff */
[C---:B------:R-:W-:Y:S01]  /*50b0*/  FMUL.FTZ R4, R6.reuse, UR10 ;  /* 0x0000000a06047c20 */ /* 0x040fe20008410000 */
[----:B------:R-:W-:Y:S01]  /*50c0*/  FSETP.NEU.FTZ.AND P1, PT, R6, -INF , PT ;  /* 0xff8000000600780b */ /* 0x000fe20003f3d000 */
[----:B------:R-:W-:-:S03]  /*50d0*/  FADD.FTZ R10, R30, R5 ;  /* 0x000000051e0a7221 */ /* 0x000fc60000010000 */
[----:B------:R-:W4:Y:S01]  /*50e0*/  MUFU.EX2 R38, R38 ;  /* 0x0000002600267308 */ /* 0x000f220000000800 */
[----:B------:R-:W-:Y:S01]  /*50f0*/  FSEL R4, R4, RZ, P1 ;  /* 0x000000ff04047208 */ /* 0x000fe20000800000 */
[----:B------:R-:W-:-:S04]  /*5100*/  FADD.FTZ R11, R31, R10 ;  /* 0x0000000a1f0b7221 */ /* 0x000fc80000010000 */
        /* <DEDUP_REMOVED lines=10> */
[----:B---3--:R-:W-:Y:S01]  /*51b0*/  FADD.FTZ R12, R34, R11 ;  /* 0x0000000b220c7221 */ /* 0x008fe20000010000 */
[--C-:B------:R-:W-:Y:S01]  /*51c0*/  FFMA.FTZ R41, R41, UR10, -R4.reuse ;  /* 0x0000000a29297c23 */ /* 0x100fe20008010804 */
[--C-:B------:R-:W-:Y:S01]  /*51d0*/  FFMA.FTZ R44, R44, UR10, -R4.reuse ;  /* 0x0000000a2c2c7c23 */ /* 0x100fe20008010804 */
[----:B------:R-:W-:Y:S01]  /*51e0*/  FFMA.FTZ R45, R45, UR10, -R4 ;  /* 0x0000000a2d2d7c23 */ /* 0x000fe20008010804 */
[----:B------:R-:W3:Y:S01]  /*51f0*/  MUFU.EX2 R25, R25 ;  /* 0x0000001900197308 */ /* 0x000ee20000000800 */
[----:B0-----:R-:W-:Y:S01]  /*5200*/  FADD.FTZ R11, R35, R12 ;  /* 0x0000000c230b7221 */ /* 0x001fe20000010000 */
[--C-:B------:R-:W-:Y:S01]  /*5210*/  FFMA.FTZ R48, R48, UR10, -R4.reuse ;  /* 0x0000000a30307c23 */ /* 0x100fe20008010804 */
[--C-:B------:R-:W-:Y:S01]  /*5220*/  FFMA.FTZ R49, R49, UR10, -R4.reuse ;  /* 0x0000000a31317c23 */ /* 0x100fe20008010804 */
[--C-:B------:R-:W-:Y:S01]  /*5230*/  FFMA.FTZ R52, R52, UR10, -R4.reuse ;  /* 0x0000000a34347c23 */ /* 0x100fe20008010804 */
[----:B----4-:R-:W-:Y:S01]  /*5240*/  FADD.FTZ R12, R38, R11 ;  /* 0x0000000b260c7221 */ /* 0x010fe20000010000 */
[----:B------:R-:W-:Y:S01]  /*5250*/  FFMA.FTZ R4, R53, UR10, -R4 ;  /* 0x0000000a35047c23 */ /* 0x000fe20008010804 */
[----:B------:R-:W-:Y:S01]  /*5260*/  F2FP.F16.F32.PACK_AB R157, R35, R34 ;  /* 0x00000022239d723e */ /* 0x000fe200000000ff */
[----:B------:R-:W0:Y:S08]  /*5270*/  MUFU.EX2 R28, R28 ;  /* 0x0000001c001c7308 */ /* 0x000e300000000800 */
[----:B------:R-:W4:Y:S01]  /*5280*/  MUFU.EX2 R29, R29 ;  /* 0x0000001d001d7308 */ /* 0x000f220000000800 */
[----:B---3--:R-:W-:Y:S01]  /*5290*/  FADD.FTZ R5, R24, R25 ;  /* 0x0000001918057221 */ /* 0x008fe20000010000 */
[----:B------:R-:W-:-:S06]  /*52a0*/  F2FP.F16.F32.PACK_AB R152, R25, R24 ;  /* 0x000000181998723e */ /* 0x000fcc00000000ff */
[----:B------:R-:W3:Y:S01]  /*52b0*/  MUFU.EX2 R32, R32 ;  /* 0x0000002000207308 */ /* 0x000ee20000000800 */
[----:B0-----:R-:W-:-:S07]  /*52c0*/  FADD.FTZ R10, R28, R5 ;  /* 0x000000051c0a7221 */ /* 0x001fce0000010000 */
[----:B------:R-:W0:Y:S01]  /*52d0*/  MUFU.EX2 R33, R33 ;  /* 0x0000002100217308 */ /* 0x000e220000000800 */
[C---:B----4-:R-:W-:Y:S01]  /*52e0*/  FADD.FTZ R5, R29.reuse, R10 ;  /* 0x0000000a1d057221 */ /* 0x050fe20000010000 */
[----:B------:R-:W-:-:S05]  /*52f0*/  F2FP.F16.F32.PACK_AB R154, R29, R28 ;  /* 0x0000001c1d9a723e */ /* 0x000fca00000000ff */
[----:B------:R4:W-:Y:S01]  /*5300*/  STSM.16.M88.4 [R19+0x26800], R152 ;  /* 0x0268009813007844 */ /* 0x0009e20000000200 */
[----:B------:R-:W5:Y:S01]  /*5310*/  MUFU.EX2 R39, R39 ;  /* 0x0000002700277308 */ /* 0x000f620000000800 */
[----:B---3--:R-:W-:-:S07]  /*5320*/  FADD.FTZ R10, R32, R5 ;  /* 0x00000005200a7221 */ /* 0x008fce0000010000 */
[----:B------:R-:W3:Y:S01]  /*5330*/  MUFU.EX2 R36, R36 ;  /* 0x0000002400247308 */ /* 0x000ee20000000800 */
[C---:B0-----:R-:W-:Y:S01]  /*5340*/  FADD.FTZ R5, R33.reuse, R10 ;  /* 0x0000000a21057221 */ /* 0x041fe20000010000 */
[----:B------:R-:W-:-:S06]  /*5350*/  F2FP.F16.F32.PACK_AB R156, R33, R32 ;  /* 0x00000020219c723e */ /* 0x000fcc00000000ff */
[----:B------:R-:W0:Y:S01]  /*5360*/  MUFU.EX2 R42, R42 ;  /* 0x0000002a002a7308 */ /* 0x000e220000000800 */
[C---:B-----5:R-:W-:Y:S01]  /*5370*/  FADD.FTZ R11, R39.reuse, R12 ;  /* 0x0000000c270b7221 */ /* 0x060fe20000010000 */
[----:B------:R-:W-:-:S06]  /*5380*/  F2FP.F16.F32.PACK_AB R159, R39, R38 ;  /* 0x00000026279f723e */ /* 0x000fcc00000000ff */
[----:B------:R-:W5:Y:S01]  /*5390*/  MUFU.EX2 R37, R37 ;  /* 0x0000002500257308 */ /* 0x000f620000000800 */
[----:B---3--:R-:W-:-:S07]  /*53a0*/  FADD.FTZ R10, R36, R5 ;  /* 0x00000005240a7221 */ /* 0x008fce0000010000 */
[----:B------:R-:W3:Y:S01]  /*53b0*/  MUFU.EX2 R40, R40 ;  /* 0x0000002800287308 */ /* 0x000ee20000000800 */
[----:B0-----:R-:W-:-:S07]  /*53c0*/  FADD.FTZ R12, R42, R11 ;  /* 0x0000000b2a0c7221 */ /* 0x001fce0000010000 */
[----:B------:R-:W0:Y:S01]  /*53d0*/  MUFU.EX2 R43, R43 ;  /* 0x0000002b002b7308 */ /* 0x000e220000000800 */
[C---:B-----5:R-:W-:Y:S01]  /*53e0*/  FADD.FTZ R11, R37.reuse, R10 ;  /* 0x0000000a250b7221 */ /* 0x060fe20000010000 */
[----:B------:R-:W-:-:S05]  /*53f0*/  F2FP.F16.F32.PACK_AB R158, R37, R36 ;  /* 0x00000024259e723e */ /* 0x000fca00000000ff */
[----:B------:R4:W-:Y:S01]  /*5400*/  STSM.16.M88.4 [R22], R156 ;  /* 0x0000009c16007844 */ /* 0x0009e20000000200 */
[----:B------:R-:W5:Y:S01]  /*5410*/  MUFU.EX2 R41, R41 ;  /* 0x0000002900297308 */ /* 0x000f620000000800 */
[----:B---3--:R-:W-:-:S07]  /*5420*/  FADD.FTZ R10, R40, R11 ;  /* 0x0000000b280a7221 */ /* 0x008fce0000010000 */
[----:B------:R-:W3:Y:S01]  /*5430*/  MUFU.EX2 R46, R46 ;  /* 0x0000002e002e7308 */ /* 0x000ee20000000800 */
[C---:B0-----:R-:W-:Y:S01]  /*5440*/  FADD.FTZ R13, R43.reuse, R12 ;  /* 0x0000000c2b0d7221 */ /* 0x041fe20000010000 */
[----:B------:R-:W-:-:S06]  /*5450*/  F2FP.F16.F32.PACK_AB R161, R43, R42 ;  /* 0x0000002a2ba1723e */ /* 0x000fcc00000000ff */
[----:B------:R-:W-:Y:S01]  /*5460*/  MUFU.EX2 R44, R44 ;  /* 0x0000002c002c7308 */ /* 0x000fe20000000800 */
[C---:B-----5:R-:W-:Y:S01]  /*5470*/  FADD.FTZ R11, R41.reuse, R10 ;  /* 0x0000000a290b7221 */ /* 0x060fe20000010000 */
[----:B------:R-:W-:-:S06]  /*5480*/  F2FP.F16.F32.PACK_AB R160, R41, R40 ;  /* 0x0000002829a0723e */ /* 0x000fcc00000000ff */
[----:B------:R-:W0:Y:S01]  /*5490*/  MUFU.EX2 R47, R47 ;  /* 0x0000002f002f7308 */ /* 0x000e220000000800 */
[----:B---3--:R-:W-:-:S07]  /*54a0*/  FADD.FTZ R10, R46, R13 ;  /* 0x0000000d2e0a7221 */ /* 0x008fce0000010000 */
[----:B------:R-:W3:Y:S08]  /*54b0*/  MUFU.EX2 R45, R45 ;  /* 0x0000002d002d7308 */ /* 0x000ef00000000800 */
[----:B------:R-:W-:Y:S01]  /*54c0*/  MUFU.EX2 R50, R50 ;  /* 0x0000003200327308 */ /* 0x000fe20000000800 */
[C---:B0-----:R-:W-:Y:S01]  /*54d0*/  F2FP.F16.F32.PACK_AB R163, R47.reuse, R46 ;  /* 0x0000002e2fa3723e */ /* 0x041fe200000000ff */
[----:B------:R-:W-:-:S06]  /*54e0*/  FADD.FTZ R47, R47, R10 ;  /* 0x0000000a2f2f7221 */ /* 0x000fcc0000010000 */
[----:B------:R-:W0:Y:S01]  /*54f0*/  MUFU.EX2 R51, R51 ;  /* 0x0000003300337308 */ /* 0x000e220000000800 */
[----:B---3--:R-:W-:-:S05]  /*5500*/  F2FP.F16.F32.PACK_AB R162, R45, R44 ;  /* 0x0000002c2da2723e */ /* 0x008fca00000000ff */
[----:B------:R4:W-:Y:S02]  /*5510*/  STSM.16.M88.4 [R184], R160 ;  /* 0x000000a0b8007844 */ /* 0x0009e40000000200 */
[----:B------:R-:W-:Y:S08]  /*5520*/  MUFU.EX2 R48, R48 ;  /* 0x0000003000307308 */ /* 0x000ff00000000800 */
[----:B------:R-:W3:Y:S01]  /*5530*/  MUFU.EX2 R49, R49 ;  /* 0x0000003100317308 */ /* 0x000ee20000000800 */
[----:B0-----:R-:W-:Y:S01]  /*5540*/  F2FP.F16.F32.PACK_AB R165, R51, R50 ;  /* 0x0000003233a5723e */ /* 0x001fe200000000ff */
[----:B------:R-:W-:-:S04]  /*5550*/  FADD.FTZ R50, R50, R47 ;  /* 0x0000002f32327221 */ /* 0x000fc80000010000 */
[----:B------:R-:W-:Y:S02]  /*5560*/  FADD.FTZ R51, R51, R50 ;  /* 0x0000003233337221 */ /* 0x000fe40000010000 */
[----:B------:R-:W-:Y:S08]  /*5570*/  MUFU.EX2 R54, R54 ;  /* 0x0000003600367308 */ /* 0x000ff00000000800 */
[----:B------:R-:W0:Y:S01]  /*5580*/  MUFU.EX2 R9, R9 ;  /* 0x0000000900097308 */ /* 0x000e220000000800 */
[----:B---3--:R-:W-:-:S07]  /*5590*/  F2FP.F16.F32.PACK_AB R164, R49, R48 ;  /* 0x0000003031a4723e */ /* 0x008fce00000000ff */
[----:B------:R-:W-:Y:S08]  /*55a0*/  MUFU.EX2 R52, R52 ;  /* 0x0000003400347308 */ /* 0x000ff00000000800 */
[----:B------:R3:W5:Y:S01]  /*55b0*/  MUFU.EX2 R5, R4 ;  /* 0x0000000400057308 */ /* 0x0007620000000800 */
[----:B0-----:R-:W-:Y:S01]  /*55c0*/  F2FP.F16.F32.PACK_AB R167, R9, R54 ;  /* 0x0000003609a7723e */ /* 0x001fe200000000ff */
[----:B---3--:R-:W-:-:S04]  /*55d0*/  FADD.FTZ R4, R44, R11 ;  /* 0x0000000b2c047221 */ /* 0x008fc80000010000 */
[----:B------:R-:W-:Y:S01]  /*55e0*/  FADD.FTZ R45, R45, R4 ;  /* 0x000000042d2d7221 */ /* 0x000fe20000010000 */
[----:B------:R-:W-:-:S03]  /*55f0*/  FADD.FTZ R4, R54, R51 ;  /* 0x0000003336047221 */ /* 0x000fc60000010000 */
[----:B------:R-:W-:Y:S01]  /*5600*/  FADD.FTZ R48, R48, R45 ;  /* 0x0000002d30307221 */ /* 0x000fe20000010000 */
[----:B-----5:R-:W-:Y:S01]  /*5610*/  F2FP.F16.F32.PACK_AB R166, R5, R52 ;  /* 0x0000003405a6723e */ /* 0x020fe200000000ff */
[----:B------:R-:W-:Y:S02]  /*5620*/  FADD.FTZ R4, R9, R4 ;  /* 0x0000000409047221 */ /* 0x000fe40000010000 */
[----:B------:R-:W-:Y:S02]  /*5630*/  FADD.FTZ R49, R49, R48 ;  /* 0x0000003031317221 */ /* 0x000fe40000010000 */
[----:B------:R4:W-:Y:S02]  /*5640*/  STSM.16.M88.4 [R23], R164 ;  /* 0x000000a417007844 */ /* 0x0009e40000000200 */
[----:B------:R-:W-:-:S04]  /*5650*/  FADD.FTZ R52, R52, R49 ;  /* 0x0000003134347221 */ /* 0x000fc80000010000 */
[----:B------:R-:W-:Y:S01]  /*5660*/  FADD.FTZ R5, R5, R52 ;  /* 0x0000003405057221 */ /* 0x000fe20000010000 */
[----:B------:R-:W-:Y:S06]  /*5670*/  @!P0 BRA `(.L_x_4259) ;  /* 0x0000000000048947 */ /* 0x000fec0003800000 */
[----:B------:R-:W-:Y:S01]  /*5680*/  BPT.TRAP 0x1 ;  /* 0x000000040000795c */ /* 0x000fe20000300000 */
.L_x_4259:
[----:B------:R0:W3:Y:S01]  /*5690*/  SYNCS.PHASECHK.TRANS64.TRYWAIT P1, [R7+URZ+0x28c50], R8 ;  /* 0x028c5008070075a7 */ /* 0x0000e2000802017f */
[----:B------:R-:W-:Y:S05]  /*56a0*/  @!P0 BRA `(.L_x_4260) ;  /* 0x0000000000048947 */ /* 0x000fea0003800000 */
[----:B------:R-:W-:Y:S01]  /*56b0*/  BPT.TRAP 0x1 ;  /* 0x000000040000795c */ /* 0x000fe20000300000 */
.L_x_4260:
[----:B---3--:R-:W-:Y:S05]  /*56c0*/  @P1 BRA `(.L_x_4261) ;  /* 0x0000000000081947 */ /* 0x008fea0003800000 */
[----:B------:R-:W3:Y:S02]  /*56d0*/  SYNCS.PHASECHK.TRANS64.TRYWAIT P1, [R7+URZ+0x28c50], R8 ;  /* 0x028c5008070075a7 */ /* 0x000ee4000802017f */
[----:B---3--:R-:W-:Y:S05]  /*56e0*/  @!P1 BRA `(.L_x_4262) ;  /* 0x000000f400509947 */ /* 0x008fea0003800000 */
.L_x_4261:
        /* <DEDUP_REMOVED lines=34> */
.L_x_4263:
[----:B------:R-:W-:Y:S01]  /*5910*/  UISETP.NE.AND UP0, UPT, UR54, URZ, UPT ;  /* 0x0000003f3600728c */ /* 0x000fe2000bf05270 */
[----:B------:R-:W-:Y:S01]  /*5920*/  R2UR UR14, R7 ;  /* 0x00000000070e72ca */ /* 0x000fe200000e0000 */
[----:B------:R-:W-:Y:S01]  /*5930*/  UMOV UR11, UR45 ;  /* 0x0000002d000b7c82 */ /* 0x000fe20008000000 */
[----:B------:R-:W-:-:S08]  /*5940*/  UIADD3 UR21, UR55, -0x2, URZ ;  /* 0xfffffffe37157890 */ /* 0x000fd0000fffe03f */
[----:B------:R-:W-:Y:S01]  /*5950*/  @UP0 ULDC UR6, c[0x0][0x44c] ;  /* 0x0001130000060ab9 */ /* 0x000fe20000000800 */
[----:B------:R-:W-:Y:S01]  /*5960*/  @UP0 ULDC UR15, c[0x0][0x450] ;  /* 0x00011400000f0ab9 */ /* 0x000fe20000000800 */
[----:B------:R-:W-:Y:S02]  /*5970*/  UIMAD.WIDE.U32 UR6, UR45, UR6, URZ ;  /* 0x000000062d0672a5 */ /* 0x000fe4000f8e003f */
[----:B------:R-:W-:Y:S02]  /*5980*/  UIADD3 UR6, UR14, 0x28c60, URZ ;  /* 0x00028c600e067890 */ /* 0x000fe4000fffe03f */
[----:B------:R-:W-:Y:S02]  /*5990*/  @UP0 USHF.R.U32.HI UR11, URZ, UR15, UR7 ;  /* 0x0000000f3f0b0299 */ /* 0x000fe40008011607 */
[----:B------:R-:W-:Y:S02]  /*59a0*/  UPRMT UR6, UR39, 0x654, UR6 ;  /* 0x0000065427067896 */ /* 0x000fe40008000006 */
[----:B------:R-:W-:-:S04]  /*59b0*/  UIADD3 UR7, UR11, UR52, -UR53 ;  /* 0x000000340b077290 */ /* 0x000fc8000fffe835 */
[----:B------:R-:W-:-:S03]  /*59c0*/  USHF.R.S32.HI UR11, URZ, 0x1f, UR7 ;  /* 0x0000001f3f0b7899 */ /* 0x000fc60008011407 */
[----:B------:R-:W-:Y:S01]  /*59d0*/  SYNCS.ARRIVE.TRANS64.RED.A1T0 RZ, [UR6], RZ ;  /* 0x000000ffffff79a7 */ /* 0x000fe20008100406 */
        /* <DEDUP_REMOVED lines=9> */
[----:B0123--:R-:W-:Y:S01]  /*5a70*/  IMAD.MOV.U32 R8, RZ, RZ, R6 ;  /* 0x000000ffff087224 */ /* 0x00ffe200078e0006 */
[----:B------:R-:W-:-:S06]  /*5a80*/  ULDC UR22, c[0x0][0x988] ;  /* 0x0002620000167ab9 */ /* 0x000fcc0000000800 */
.L_x_4275:
[----:B------:R-:W-:-:S04]  /*5a90*/  UIADD3 UR37, UR24, 0x1, URZ ;  /* 0x0000000118257890 */ /* 0x000fc8000fffe03f */
[----:B------:R-:W-:-:S04]  /*5aa0*/  UISETP.NE.AND UP0, UPT, UR37, 0x2, UPT ;  /* 0x000000022500788c */ /* 0x000fc8000bf05270 */
[----:B------:R-:W-:Y:S02]  /*5ab0*/  USEL UR6, URZ, 0x1, UP0 ;  /* 0x000000013f067887 */ /* 0x000fe40008000000 */
[----:B------:R-:W-:Y:S02]  /*5ac0*/  USEL UR37, UR37, URZ, UP0 ;  /* 0x0000003f25257287 */ /* 0x000fe40008000000 */
[----:B------:R-:W-:Y:S01]  /*5ad0*/  ULOP3.LUT UR36, UR36, UR6, URZ, 0x3c, !UPT ;  /* 0x0000000624247292 */ /* 0x000fe2000f8e3c3f */
[----:B012---:R-:W-:Y:S11]  /*5ae0*/  @!P0 BRA `(.L_x_4265) ;  /* 0x0000000000048947 */ /* 0x007ff60003800000 */
[----:B------:R-:W-:Y:S01]  /*5af0*/  BPT.TRAP 0x1 ;  /* 0x000000040000795c */ /* 0x000fe20000300000 */
.L_x_4265:
[----:B------:R-:W-:Y:S01]  /*5b00*/  ULEA UR23, UR37, UR40, 0x3 ;  /* 0x0000002825177291 */ /* 0x000fe2000f8e183f */
[----:B------:R-:W-:-:S05]  /*5b10*/  IMAD.U32 R7, RZ, RZ, UR36 ;  /* 0x00000024ff077e24 */ /* 0x000fca000f8e00ff */
[----:B------:R-:W-:-:S04]  /*5b20*/  SHF.L.U32 R7, R7, 0x1f, RZ ;  /* 0x0000001f07077819 */ /* 0x000fc800000006ff */
[----:B------:R0:W1:Y:S01]  /*5b30*/  SYNCS.PHASECHK.TRANS64.TRYWAIT P1, [UR23+0x28c30], R7 ;  /* 0x028c3007ff0075a7 */ /* 0x0000620008020157 */
[----:B------:R-:W-:Y:S05]  /*5b40*/  @!P0 BRA `(.L_x_4266) ;  /* 0x0000000000048947 */ /* 0x000fea0003800000 */
[----:B------:R-:W-:Y:S01]  /*5b50*/  BPT.TRAP 0x1 ;  /* 0x000000040000795c */ /* 0x000fe20000300000 */
.L_x_4266:
[----:B-1----:R-:W-:Y:S05]  /*5b60*/  @P1 BRA `(.L_x_4267) ;  /* 0x0000000000081947 */ /* 0x002fea0003800000 */
[----:B------:R-:W1:Y:S02]  /*5b70*/  SYNCS.PHASECHK.TRANS64.TRYWAIT P1, [UR23+0x28c30], R7 ;  /* 0x028c3007ff0075a7 */ /* 0x000e640008020157 */
[----:B-1----:R-:W-:Y:S05]  /*5b80*/  @!P1 BRA `(.L_x_4268) ;  /* 0x000000f0003c9947 */ /* 0x002fea0003800000 */
.L_x_4267:
[----:B------:R-:W-:Y:S01]  /*5b90*/  R2UR UR18, R0 ;  /* 0x00000000001272ca */ /* 0x000fe200000e0000 */
[----:B----4-:R-:W-:Y:S01]  /*5ba0*/  WARPGROUP.ARRIVE ;  /* 0x00000000000079c5 */ /* 0x010fe20000000000 */
        /* <DEDUP_REMOVED lines=21> */
.L_x_4269:
[----:B------:R-:W-:Y:S01]  /*5d00*/  UISETP.NE.AND UP0, UPT, UR54, URZ, UPT ;  /* 0x0000003f3600728c */ /* 0x000fe2000bf05270 */
[----:B------:R-:W-:Y:S01]  /*5d10*/  VIADD R11, R186, UR45 ;  /* 0x0000002dba0b7c36 */ /* 0x000fe20008000000 */
[----:B------:R-:W-:Y:S01]  /*5d20*/  UMOV UR10, UR22 ;  /* 0x00000016000a7c82 */ /* 0x000fe20008000000 */
[----:B------:R-:W-:-:S03]  /*5d30*/  LOP3.LUT R16, R16, 0xffffbfff, RZ, 0xc0, !PT ;  /* 0xffffbfff10107812 */ /* 0x000fc600078ec0ff */
[----:B------:R-:W-:Y:S02]  /*5d40*/  PLOP3.LUT P1, PT, PT, PT, UP0, 0x80, 0x0 ;  /* 0x000000000000781c */ /* 0x000fe40003f2f008 */
[----:B------:R-:W-:Y:S02]  /*5d50*/  PLOP3.LUT P2, PT, PT, PT, UP0, 0x80, 0x0 ;  /* 0x000000000000781c */ /* 0x000fe40003f4f008 */
[----:B------:R-:W-:Y:S01]  /*5d60*/  @P0 LOP3.LUT R16, R16, 0x4000, RZ, 0xfc, !PT ;  /* 0x0000400010100812 */ /* 0x000fe200078efcff */
[----:B------:R-:W-:-:S03]  /*5d70*/  @UP0 ULDC UR6, c[0x0][0x44c] ;  /* 0x0001130000060ab9 */ /* 0x000fc60000000800 */
[----:B------:R-:W-:-:S05]  /*5d80*/  LOP3.LUT R16, R16, 0xffff7fff, RZ, 0xc0, !PT ;  /* 0xffff7fff10107812 */ /* 0x000fca00078ec0ff */
[----:B------:R-:W-:Y:S01]  /*5d90*/  @P1 IMAD.HI.U32 R3, R11, UR6, RZ ;  /* 0x000000060b031c27 */ /* 0x000fe2000f8e00ff */
[----:B------:R-:W-:-:S04]  /*5da0*/  @UP0 ULDC UR6, c[0x0][0x450] ;  /* 0x0001140000060ab9 */ /* 0x000fc80000000800 */
[----:B------:R-:W-:Y:S01]  /*5db0*/  @P2 SHF.R.U32.HI R11, RZ, UR6, R3 ;  /* 0x00000006ff0b2c19 */ /* 0x000fe20008011603 */
[----:B------:R-:W-:Y:S01]  /*5dc0*/  UMOV UR6, 0xffffffc0 ;  /* 0xffffffc000067882 */ /* 0x000fe20000000000 */
[----:B------:R-:W-:Y:S01]  /*5dd0*/  IMAD.U32 R3, RZ, RZ, UR52 ;  /* 0x00000034ff037e24 */ /* 0x000fe2000f8e00ff */
[----:B------:R-:W-:Y:S02]  /*5de0*/  UIMAD UR6, UR21, UR6, 0x1 ;  /* 0x00000001150674a4 */ /* 0x000fe4000f8e0206 */
[----:B-1----:R-:W1:Y:S04]  /*5df0*/  SHFL.IDX PT, R6, R11, RZ, 0x1c1f ;  /* 0x001c1fff0b067589 */ /* 0x002e6800000e0000 */
[----:B------:R-:W2:Y:S01]  /*5e00*/  SHFL.IDX PT, R11, R11, 0x1, 0x1c1f ;  /* 0x003c1f000b0b7f89 */ /* 0x000ea200000e0000 */
[----:B------:R-:W-:Y:S01]  /*5e10*/  IADD3 R3, R3, UR6, -R185 ;  /* 0x0000000603037c10 */ /* 0x000fe2000fffe8b9 */
[----:B------:R-:W-:-:S04]  /*5e20*/  UIADD3 UR6, UR23, 0x28c40, URZ ;  /* 0x00028c4017067890 */ /* 0x000fc8000fffe03f */
[----:B------:R-:W-:Y:S01]  /*5e30*/  VIADD R3, R3, -UR53 ;  /* 0x8000003503037c36 */ /* 0x000fe20008000000 */
[----:B------:R-:W-:-:S09]  /*5e40*/  UPRMT UR6, UR39, 0x654, UR6 ;  /* 0x0000065427067896 */ /* 0x000fd20008000006 */
[----:B------:R-:W-:Y:S01]  /*5e50*/  SYNCS.ARRIVE.TRANS64.RED.A1T0 RZ, [UR6], RZ ;  /* 0x000000ffffff79a7 */ /* 0x000fe20008100406 */
[C---:B-1----:R-:W-:Y:S02]  /*5e60*/  IMAD.IADD R6, R3.reuse, 0x1, R6 ;  /* 0x0000000103067824 */ /* 0x042fe400078e0206 */
[----:B--2---:R-:W-:-:S03]  /*5e70*/  IMAD.IADD R3, R3, 0x1, R11 ;  /* 0x0000000103037824 */ /* 0x004fc600078e020b */
[C---:B------:R-:W-:Y:S02]  /*5e80*/  ISETP.GT.AND P6, PT, R6.reuse, RZ, PT ;  /* 0x000000ff0600720c */ /* 0x040fe40003fc4270 */
[----:B------:R-:W-:Y:S02]  /*5e90*/  ISETP.GT.AND P0, PT, R6, 0x20, PT ;  /* 0x000000200600780c */ /* 0x000fe40003f04270 */
[----:B------:R-:W-:Y:S02]  /*5ea0*/  FSEL R152, R152, -INF , P6 ;  /* 0xff80000098987808 */ /* 0x000fe40003000000 */
[----:B------:R-:W-:Y:S02]  /*5eb0*/  ISETP.GT.AND P6, PT, R3, RZ, PT ;  /* 0x000000ff0300720c */ /* 0x000fe40003fc4270 */
[----:B------:R-:W-:Y:S02]  /*5ec0*/  ISETP.GT.AND P5, PT, R6, 0x1, PT ;  /* 0x000000010600780c */ /* 0x000fe40003fa4270 */
[----:B------:R-:W-:-:S02]  /*5ed0*/  FSEL R154, R154, -INF , P6 ;  /* 0xff8000009a9a7808 */ /* 0x000fc40003000000 */
[----:B------:R-:W-:Y:S02]  /*5ee0*/  ISETP.GT.AND P6, PT, R3, 0x1, PT ;  /* 0x000000010300780c */ /* 0x000fe40003fc4270 */
[----:B------:R-:W-:Y:S02]  /*5ef0*/  ISETP.GT.AND P4, PT, R6, 0x8, PT ;  /* 0x000000080600780c */ /* 0x000fe40003f84270 */
[----:B------:R-:W-:Y:S02]  /*5f00*/  FSEL R155, R155, -INF , P6 ;  /* 0xff8000009b9b7808 */ /* 0x000fe40003000000 */
[----:B------:R-:W-:Y:S02]  /*5f10*/  ISETP.GT.AND P6, PT, R3, 0x8, PT ;  /* 0x000000080300780c */ /* 0x000fe40003fc4270 */
[----:B------:R-:W-:Y:S02]  /*5f20*/  FSEL R10, R153, -INF , P5 ;  /* 0xff800000990a7808 */ /* 0x000fe40002800000 */
[----:B------:R-:W-:-:S02]  /*5f30*/  FSEL R158, R158, -INF , P6 ;  /* 0xff8000009e9e7808 */ /* 0x000fc40003000000 */
[----:B------:R-:W-:Y:S02]  /*5f40*/  ISETP.GT.AND P6, PT, R3, 0x9, PT ;  /* 0x000000090300780c */ /* 0x000fe40003fc4270 */
[C---:B------:R-:W-:Y:S02]  /*5f50*/  ISETP.GT.AND P5, PT, R6.reuse, 0x29, PT ;  /* 0x000000290600780c */ /* 0x040fe40003fa4270 */
[----:B------:R-:W-:Y:S02]  /*5f60*/  FSEL R159, R159, -INF , P6 ;  /* 0xff8000009f9f7808 */ /* 0x000fe40003000000 */
[----:B------:R-:W-:Y:S02]  /*5f70*/  ISETP.GT.AND P6, PT, R3, 0x10, PT ;  /* 0x000000100300780c */ /* 0x000fe40003fc4270 */
[----:B------:R-:W-:Y:S02]  /*5f80*/  ISETP.GT.AND P3, PT, R6, 0x9, PT ;  /* 0x000000090600780c */ /* 0x000fe40003f64270 */
[----:B------:R-:W-:-:S02]  /*5f90*/  FSEL R162, R162, -INF , P6 ;  /* 0xff800000a2a27808 */ /* 0x000fc40003000000 */
[----:B------:R-:W-:Y:S02]  /*5fa0*/  ISETP.GT.AND P6, PT, R3, 0x11, PT ;  /* 0x000000110300780c */ /* 0x000fe40003fc4270 */
[----:B------:R-:W-:Y:S02]  /*5fb0*/  FSEL R156, R156, -INF , P4 ;  /* 0xff8000009c9c7808 */ /* 0x000fe40002000000 */
[----:B------:R-:W-:Y:S02]  /*5fc0*/  FSEL R163, R163, -INF , P6 ;  /* 0xff800000a3a37808 */ /* 0x000fe40003000000 */
[----:B------:R-:W-:Y:S02]  /*5fd0*/  ISETP.GT.AND P6, PT, R3, 0x18, PT ;  /* 0x000000180300780c */ /* 0x000fe40003fc4270 */
[----:B------:R-:W-:Y:S02]  /*5fe0*/  @P0 LOP3.LUT R16, R16, 0x8000, RZ, 0xfc, !PT ;  /* 0x0000800010100812 */ /* 0x000fe400078efcff */
        /* <DEDUP_REMOVED lines=8> */
[----:B------:R-:W-:Y:S02]  /*6070*/  LOP3.LUT R16, R16, 0xfffeffff, RZ, 0xc0, !PT ;  /* 0xfffeffff10107812 */ /* 0x000fe400078ec0ff */
        /* <DEDUP_REMOVED lines=11> */
[----:B------:R-:W-:Y:S02]  /*6130*/  FSEL R161, R161, -INF , P1 ;  /* 0xff800000a1a17808 */ /* 0x000fe40000800000 */
[----:B------:R-:W-:Y:S02]  /*6140*/  FSEL R179, R179, -INF , P6 ;  /* 0xff800000b3b37808 */ /* 0x000fe40003000000 */
[----:B------:R-:W-:Y:S02]  /*6150*/  ISETP.GT.AND P6, PT, R3, 0x38, PT ;  /* 0x000000380300780c */ /* 0x000fe40003fc4270 */
[----:B------:R-:W-:Y:S02]  /*6160*/  ISETP.GT.AND P5, PT, R6, 0x18, PT ;  /* 0x000000180600780c */ /* 0x000fe40003fa4270 */
[----:B------:R-:W-:-:S02]  /*6170*/  FSEL R182, R182, -INF , P6 ;  /* 0xff800000b6b67808 */ /* 0x000fc40003000000 */
        /* <DEDUP_REMOVED lines=8> */
[----:B------:R-:W-:Y:S02]  /*6200*/  FSEL R165, R165, -INF , P0 ;  /* 0xff800000a5a57808 */ /* 0x000fe40000000000 */
[----:B------:R-:W-:Y:S02]  /*6210*/  FMNMX.FTZ R3, R162, R3, !PT ;  /* 0x00000003a2037209 */ /* 0x000fe40007810000 */
[----:B------:R-:W-:Y:S02]  /*6220*/  LOP3.LUT P0, RZ, R16, 0x8000, RZ, 0xc0, !PT ;  /* 0x0000800010ff7812 */ /* 0x000fe4000780c0ff */
[----:B------:R-:W-:-:S02]  /*6230*/  FMNMX.FTZ R3, R163, R3, !PT ;  /* 0x00000003a3037209 */ /* 0x000fc40007810000 */
[----:B------:R-:W-:Y:S02]  /*6240*/  ISETP.GT.AND P4, PT, R6, 0x30, PT ;  /* 0x000000300600780c */ /* 0x000fe40003f84270 */
[----:B------:R-:W-:Y:S02]  /*6250*/  FMNMX.FTZ R3, R166, R3, !PT ;  /* 0x00000003a6037209 */ /* 0x000fe40007810000 */
[C---:B------:R-:W-:Y:S02]  /*6260*/  ISETP.GT.AND P3, PT, R6.reuse, 0x31, PT ;  /* 0x000000310600780c */ /* 0x040fe40003f64270 */
[----:B------:R-:W-:Y:S02]  /*6270*/  FMNMX.FTZ R3, R167, R3, !PT ;  /* 0x00000003a7037209 */ /* 0x000fe40007810000 */
[----:B------:R-:W-:Y:S02]  /*6280*/  ISETP.GT.AND P2, PT, R6, 0x38, PT ;  /* 0x000000380600780c */ /* 0x000fe40003f44270 */
[----:B------:R-:W-:-:S02]  /*6290*/  FMNMX.FTZ R3, R170, R3, !PT ;  /* 0x00000003aa037209 */ /* 0x000fc40007810000 */
[----:B------:R-:W-:Y:S02]  /*62a0*/  ISETP.GT.AND P1, PT, R6, 0x39, PT ;  /* 0x000000390600780c */ /* 0x000fe40003f24270 */
[----:B------:R-:W-:Y:S02]  /*62b0*/  FMNMX.FTZ R3, R171, R3, !PT ;  /* 0x00000003ab037209 */ /* 0x000fe40007810000 */
[----:B------:R-:W-:Y:S02]  /*62c0*/  FSEL R168, R168, -INF , P0 ;  /* 0xff800000a8a87808 */ /* 0x000fe40000000000 */
[----:B------:R-:W-:Y:S02]  /*62d0*/  FMNMX.FTZ R3, R174, R3, !PT ;  /* 0x00000003ae037209 */ /* 0x000fe40007810000 */
[----:B------:R-:W-:Y:S02]  /*62e0*/  LOP3.LUT P5, RZ, R16, 0x10000, RZ, 0xc0, !PT ;  /* 0x0001000010ff7812 */ /* 0x000fe400078ac0ff */
[----:B------:R-:W-:-:S02]  /*62f0*/  FMNMX.FTZ R3, R175, R3, !PT ;  /* 0x00000003af037209 */ /* 0x000fc40007810000 */
[----:B------:R-:W-:Y:S02]  /*6300*/  FSEL R173, R173, -INF , P5 ;  /* 0xff800000adad7808 */ /* 0x000fe40002800000 */
[----:B------:R-:W-:Y:S02]  /*6310*/  FMNMX.FTZ R3, R178, R3, !PT ;  /* 0x00000003b2037209 */ /* 0x000fe40007810000 */
[----:B------:R-:W-:Y:S02]  /*6320*/  FSEL R176, R176, -INF , P4 ;  /* 0xff800000b0b07808 */ /* 0x000fe40002000000 */
[----:B------:R-:W-:Y:S02]  /*6330*/  FMNMX.FTZ R3, R179, R3, !PT ;  /* 0x00000003b3037209 */ /* 0x000fe40007810000 */
[----:B------:R-:W-:Y:S02]  /*6340*/  FSEL R177, R177, -INF , P3 ;  /* 0xff800000b1b17808 */ /* 0x000fe40001800000 */
[----:B------:R-:W-:-:S02]  /*6350*/  FMNMX.FTZ R3, R182, R3, !PT ;  /* 0x00000003b6037209 */ /* 0x000fc40007810000 */
[----:B------:R-:W-:Y:S02]  /*6360*/  FSEL R180, R180, -INF , P2 ;  /* 0xff800000b4b47808 */ /* 0x000fe40001000000 */
[----:B------:R-:W-:Y:S02]  /*6370*/  FMNMX.FTZ R3, R183, R3, !PT ;  /* 0x00000003b7037209 */ /* 0x000fe40007810000 */
[----:B------:R-:W-:Y:S02]  /*6380*/  FSEL R181, R181, -INF , P1 ;  /* 0xff800000b5b57808 */ /* 0x000fe40000800000 */
[----:B------:R-:W-:Y:S01]  /*6390*/  ISETP.NE.AND P1, PT, R18, RZ, PT ;  /* 0x000000ff1200720c */ /* 0x000fe20003f25270 */
[----:B------:R-:W1:Y:S01]  /*63a0*/  SHFL.BFLY PT, R11, R3, 0x2, 0x1f ;  /* 0x0c401f00030b7f89 */ /* 0x000e6200000e0000 */
[----:B------:R-:W-:Y:S02]  /*63b0*/  LOP3.LUT P0, RZ, R16, 0x4000, RZ, 0xc0, !PT ;  /* 0x0000400010ff7812 */ /* 0x000fe4000780c0ff */
[----:B-1----:R-:W-:-:S05]  /*63c0*/  FMNMX.FTZ R3, R3, R11, !PT ;  /* 0x0000000b03037209 */ /* 0x002fca0007810000 */
[----:B------:R-:W1:Y:S02]  /*63d0*/  SHFL.BFLY PT, R11, R3, 0x1, 0x1f ;  /* 0x0c201f00030b7f89 */ /* 0x000e6400000e0000 */
[----:B-1----:R-:W-:-:S04]  /*63e0*/  FMNMX.FTZ R3, R3, R11, !PT ;  /* 0x0000000b03037209 */ /* 0x002fc80007810000 */
[----:B------:R-:W-:-:S04]  /*63f0*/  FSETP.NEU.FTZ.AND P6, PT, R3, -INF , PT ;  /* 0xff8000000300780b */ /* 0x000fc80003fdd000 */
[----:B------:R-:W-:-:S05]  /*6400*/  FSEL R11, R3, RZ, P6 ;  /* 0x000000ff030b7208 */ /* 0x000fca0003000000 */
[----:B------:R-:W-:Y:S01]  /*6410*/  FADD.FTZ R11, -R11, R9 ;  /* 0x000000090b0b7221 */ /* 0x000fe20000010100 */
[----:B------:R-:W-:-:S05]  /*6420*/  FMUL.FTZ R9, R3, UR10 ;  /* 0x0000000a03097c20 */ /* 0x000fca0008410000 */
[----:B------:R-:W-:Y:S02]  /*6430*/  FSEL R9, R9, RZ, P6 ;  /* 0x000000ff09097208 */ /* 0x000fe40003000000 */
[----:B------:R-:W-:-:S03]  /*6440*/  ISETP.GT.AND P6, PT, R6, 0x21, PT ;  /* 0x000000210600780c */ /* 0x000fc60003fc4270 */
        /* <DEDUP_REMOVED lines=16> */
[----:B------:R-:W-:Y:S01]  /*6550*/  FMUL.FTZ R9, R11, UR10 ;  /* 0x0000000a0b097c20 */ /* 0x000fe20008410000 */
[----:B------:R-:W-:Y:S01]  /*6560*/  FMNMX.FTZ R11, R152, R8, !PT ;  /* 0x00000008980b7209 */ /* 0x000fe20007810000 */
[----:B------:R-:W-:Y:S01]  /*6570*/  MUFU.EX2 R153, R154 ;  /* 0x0000009a00997308 */ /* 0x000fe20000000800 */
[----:B------:R-:W-:-:S02]  /*6580*/  FSEL R169, R169, -INF , P6 ;  /* 0xff800000a9a97808 */ /* 0x000fc40003000000 */
[----:B------:R-:W-:Y:S02]  /*6590*/  FMNMX.FTZ R11, R10, R11, !PT ;  /* 0x0000000b0a0b7209 */ /* 0x000fe40007810000 */
[----:B------:R-:W-:Y:S02]  /*65a0*/  ISETP.GT.AND P6, PT, R6, 0x28, PT ;  /* 0x000000280600780c */ /* 0x000fe40003fc4270 */
[----:B------:R-:W-:Y:S01]  /*65b0*/  FMNMX.FTZ R11, R156, R11, !PT ;  /* 0x0000000b9c0b7209 */ /* 0x000fe20007810000 */
[----:B------:R-:W1:Y:S01]  /*65c0*/  MUFU.EX2 R9, R9 ;  /* 0x0000000900097308 */ /* 0x000e620000000800 */
[----:B------:R-:W-:Y:S02]  /*65d0*/  FSEL R172, R172, -INF , P6 ;  /* 0xff800000acac7808 */ /* 0x000fe40003000000 */
[----:B------:R-:W-:-:S04]  /*65e0*/  FMNMX.FTZ R11, R157, R11, !PT ;  /* 0x0000000b9d0b7209 */ /* 0x000fc80007810000 */
[----:B------:R-:W-:Y:S01]  /*65f0*/  FMNMX.FTZ R11, R160, R11, !PT ;  /* 0x0000000ba00b7209 */ /* 0x000fe20007810000 */
[----:B------:R-:W2:Y:S03]  /*6600*/  MUFU.EX2 R155, R155 ;  /* 0x0000009b009b7308 */ /* 0x000ea60000000800 */
[----:B------:R-:W-:-:S04]  /*6610*/  FMNMX.FTZ R11, R161, R11, !PT ;  /* 0x0000000ba10b7209 */ /* 0x000fc80007810000 */
[----:B------:R-:W-:Y:S01]  /*6620*/  FMNMX.FTZ R11, R164, R11, !PT ;  /* 0x0000000ba40b7209 */ /* 0x000fe20007810000 */
[----:B------:R-:W-:Y:S01]  /*6630*/  MUFU.EX2 R159, R159 ;  /* 0x0000009f009f7308 */ /* 0x000fe20000000800 */
[----:B-1----:R-:W-:Y:S01]  /*6640*/  FFMA.FTZ R4, R9, R4, R153 ;  /* 0x0000000409047223 */ /* 0x002fe20000010099 */
[----:B------:R-:W-:Y:S01]  /*6650*/  FMUL.FTZ R26, R26, R9 ;  /* 0x000000091a1a7220 */ /* 0x000fe20000410000 */
[----:B------:R-:W-:Y:S01]  /*6660*/  FMNMX.FTZ R6, R165, R11, !PT ;  /* 0x0000000ba5067209 */ /* 0x000fe20007810000 */
[-C--:B------:R-:W-:Y:S01]  /*6670*/  FMUL.FTZ R27, R27, R9.reuse ;  /* 0x000000091b1b7220 */ /* 0x080fe20000410000 */
[-C--:B------:R-:W-:Y:S01]  /*6680*/  FMUL.FTZ R30, R30, R9.reuse ;  /* 0x000000091e1e7220 */ /* 0x080fe20000410000 */
[----:B------:R-:W-:Y:S01]  /*6690*/  FMUL.FTZ R31, R31, R9 ;  /* 0x000000091f1f7220 */ /* 0x000fe20000410000 */
[----:B------:R-:W-:Y:S01]  /*66a0*/  FMNMX.FTZ R6, R168, R6, !PT ;  /* 0x00000006a8067209 */ /* 0x000fe20007810000 */
[----:B------:R-:W-:Y:S01]  /*66b0*/  MUFU.EX2 R162, R162 ;  /* 0x000000a200a27308 */ /* 0x000fe20000000800 */
[C---:B--2---:R-:W-:Y:S01]  /*66c0*/  FADD.FTZ R4, R155.reuse, R4 ;  /* 0x000000049b047221 */ /* 0x044fe20000010000 */
[----:B------:R-:W-:Y:S01]  /*66d0*/  F2FP.F16.F32.PACK_AB R153, R155, R153 ;  /* 0x000000999b99723e */ /* 0x000fe200000000ff */
        /* <DEDUP_REMOVED lines=54> */
[----:B-1----:R-:W-:Y:S01]  /*6a40*/  FMNMX.FTZ R6, R6, R11, !PT ;  /* 0x0000000b06067209 */ /* 0x002fe20007810000 */
[----:B------:R-:W-:Y:S01]  /*6a50*/  MUFU.EX2 R175, R175 ;  /* 0x000000af00af7308 */ /* 0x000fe20000000800 */
        /* <DEDUP_REMOVED lines=24> */
[----:B-1----:R-:W-:-:S04]  /*6be0*/  FMNMX.FTZ R6, R6, R11, !PT ;  /* 0x0000000b06067209 */ /* 0x002fc80007810000 */
[----:B------:R-:W-:-:S04]  /*6bf0*/  FSETP.NEU.FTZ.AND P2, PT, R6, -INF , PT ;  /* 0xff8000000600780b */ /* 0x000fc80003f5d000 */
[----:B------:R-:W-:-:S05]  /*6c00*/  FSEL R11, R6, RZ, P2 ;  /* 0x000000ff060b7208 */ /* 0x000fca0001000000 */
[----:B------:R-:W-:-:S04]  /*6c10*/  FADD.FTZ R11, -R11, R8 ;  /* 0x000000080b0b7221 */ /* 0x000fc80000010100 */
[----:B------:R-:W-:Y:S01]  /*6c20*/  FMUL.FTZ R8, R11, UR10 ;  /* 0x0000000a0b087c20 */ /* 0x000fe20008410000 */
[----:B------:R-:W-:-:S04]  /*6c30*/  IMAD.U32 R11, RZ, RZ, UR24 ;  /* 0x00000018ff0b7e24 */ /* 0x000fc8000f8e00ff */
[----:B------:R-:W-:Y:S01]  /*6c40*/  @!P1 IMAD R11, R11, 0x40, R17 ;  /* 0x000000400b0b9824 */ /* 0x000fe200078e0211 */
[----:B------:R-:W1:Y:S04]  /*6c50*/  MUFU.EX2 R8, R8 ;  /* 0x0000000800087308 */ /* 0x000e680000000800 */
[----:B------:R-:W-:-:S05]  /*6c60*/  @!P1 LEA R11, R11, UR40, 0x2 ;  /* 0x000000280b0b9c11 */ /* 0x000fca000f8e10ff */
[----:B------:R-:W-:Y:S04]  /*6c70*/  @!P1 STS [R11+0x28820], R9 ;  /* 0x028820090b009388 */ /* 0x000fe80000000800 */
        /* <DEDUP_REMOVED lines=10> */
[----:B-1----:R-:W-:Y:S01]  /*6d20*/  FMUL.FTZ R11, R6, UR10 ;  /* 0x0000000a060b7c20 */ /* 0x002fe20008410000 */
        /* <DEDUP_REMOVED lines=8> */
[-C--:B------:R-:W-:Y:S01]  /*6db0*/  FMUL.FTZ R56, R56, R8.reuse ;  /* 0x0000000838387220 */ /* 0x080fe20000410000 */
        /* <DEDUP_REMOVED lines=16> */
[--C-:B------:R-:W-:Y:S01]  /*6ec0*/  FFMA.FTZ R180, R180, UR10, -R11.reuse ;  /* 0x0000000ab4b47c23 */ /* 0x100fe2000801080b */
[----:B------:R-:W-:Y:S01]  /*6ed0*/  FFMA.FTZ R11, R181, UR10, -R11 ;  /* 0x0000000ab50b7c23 */ /* 0x000fe2000801080b */
        /* <DEDUP_REMOVED lines=22> */
[----:B------:R-:W-:Y:S01]  /*7040*/  FADD.FTZ R5, R155, R4 ;  /* 0x000000049b057221 */ /* 0x000fe20000010000 */
[----:B------:R-:W-:Y:S01]  /*7050*/  F2FP.F16.F32.PACK_AB R155, R159, R155 ;  /* 0x0000009b9f9b723e */ /* 0x000fe200000000ff */
[-C--:B------:R-:W-:Y:S01]  /*7060*/  FMUL.FTZ R88, R88, R8.reuse ;  /* 0x0000000858587220 */ /* 0x080fe20000410000 */
[----:B------:R-:W-:Y:S01]  /*7070*/  FMUL.FTZ R89, R89, R8 ;  /* 0x0000000859597220 */ /* 0x000fe20000410000 */
[----:B------:R-:W-:Y:S01]  /*7080*/  FADD.FTZ R5, R159, R5 ;  /* 0x000000059f057221 */ /* 0x000fe20000010000 */
[----:B------:R-:W-:Y:S01]  /*7090*/  F2FP.F16.F32.PACK_AB R159, R167, R166 ;  /* 0x000000a6a79f723e */ /* 0x000fe200000000ff */
[----:B------:R-:W3:Y:S01]  /*70a0*/  MUFU.EX2 R12, R12 ;  /* 0x0000000c000c7308 */ /* 0x000ee20000000800 */
[C---:B-1----:R-:W-:Y:S01]  /*70b0*/  FADD.FTZ R4, R157.reuse, R10 ;  /* 0x0000000a9d047221 */ /* 0x042fe20000010000 */
[----:B------:R-:W-:Y:S01]  /*70c0*/  FADD.FTZ R5, R162, R5 ;  /* 0x00000005a2057221 */ /* 0x000fe20000010000 */
[----:B------:R-:W-:Y:S01]  /*70d0*/  F2FP.F16.F32.PACK_AB R154, R157, R154 ;  /* 0x0000009a9d9a723e */ /* 0x000fe200000000ff */
[----:B------:R-:W-:Y:S01]  /*70e0*/  BAR.SYNC.DEFER_BLOCKING 0xf, 0x100 ;  /* 0x03c4000000007b1d */ /* 0x000fe20000010000 */
[C---:B------:R-:W-:Y:S01]  /*70f0*/  F2FP.F16.F32.PACK_AB R157, R163.reuse, R162 ;  /* 0x000000a2a39d723e */ /* 0x040fe200000000ff */
[----:B------:R-:W-:Y:S01]  /*7100*/  FADD.FTZ R5, R163, R5 ;  /* 0x00000005a3057221 */ /* 0x000fe20000010000 */
[----:B------:R-:W-:Y:S01]  /*7110*/  F2FP.F16.F32.PACK_AB R163, R175, R174 ;  /* 0x000000aeafa3723e */ /* 0x000fe200000000ff */
[-C--:B------:R-:W-:Y:S01]  /*7120*/  FMUL.FTZ R92, R92, R8.reuse ;  /* 0x000000085c5c7220 */ /* 0x080fe20000410000 */
[----:B--2---:R-:W-:Y:S01]  /*7130*/  FADD.FTZ R4, R156, R4 ;  /* 0x000000049c047221 */ /* 0x004fe20000010000 */
[----:B------:R-:W1:Y:S01]  /*7140*/  MUFU.EX2 R158, R164 ;  /* 0x000000a4009e7308 */ /* 0x000e620000000800 */
[----:B------:R-:W-:Y:S01]  /*7150*/  FADD.FTZ R5, R166, R5 ;  /* 0x00000005a6057221 */ /* 0x000fe20000010000 */
[-C--:B------:R-:W-:Y:S01]  /*7160*/  FMUL.FTZ R93, R93, R8.reuse ;  /* 0x000000085d5d7220 */ /* 0x080fe20000410000 */
[-C--:B------:R-:W-:Y:S01]  /*7170*/  FMUL.FTZ R96, R96, R8.reuse ;  /* 0x0000000860607220 */ /* 0x080fe20000410000 */
[-C--:B------:R-:W-:Y:S01]  /*7180*/  FMUL.FTZ R97, R97, R8.reuse ;  /* 0x0000000861617220 */ /* 0x080fe20000410000 */
[----:B------:R-:W-:Y:S01]  /*7190*/  FADD.FTZ R5, R167, R5 ;  /* 0x00000005a7057221 */ /* 0x000fe20000010000 */
[----:B------:R-:W-:Y:S01]  /*71a0*/  FMUL.FTZ R100, R100, R8 ;  /* 0x0000000864647220 */ /* 0x000fe20000410000 */
[----:B---3--:R-:W-:Y:S01]  /*71b0*/  FADD.FTZ R4, R12, R4 ;  /* 0x000000040c047221 */ /* 0x008fe20000010000 */
[----:B------:R-:W2:Y:S01]  /*71c0*/  MUFU.EX2 R165, R165 ;  /* 0x000000a500a57308 */ /* 0x000ea20000000800 */
[----:B------:R-:W-:Y:S01]  /*71d0*/  FADD.FTZ R5, R170, R5 ;  /* 0x00000005aa057221 */ /* 0x000fe20000010000 */
        /* <DEDUP_REMOVED lines=17> */
[----:B------:R-:W-:Y:S01]  /*72f0*/  FMUL.FTZ R121, R121, R8 ;  /* 0x0000000879797220 */ /* 0x000fe20000410000 */
[----:B------:R-:W-:Y:S01]  /*7300*/  F2FP.F16.F32.PACK_AB R165, R179, R178 ;  /* 0x000000b2b3a5723e */ /* 0x000fe200000000ff */
        /* <DEDUP_REMOVED lines=22> */
[----:B------:R-:W-:-:S02]  /*7470*/  FMUL.FTZ R149, R149, R8 ;  /* 0x0000000895957220 */ /* 0x000fc40000410000 */
[----:B------:R-:W-:-:S03]  /*7480*/  FADD.FTZ R5, R174, R5 ;  /* 0x00000005ae057221 */ /* 0x000fc60000010000 */
[----:B------:R-:W2:Y:S01]  /*7490*/  MUFU.EX2 R164, R176 ;  /* 0x000000b000a47308 */ /* 0x000ea20000000800 */
[----:B---3--:R-:W-:Y:S01]  /*74a0*/  FADD.FTZ R4, R172, R4 ;  /* 0x00000004ac047221 */ /* 0x008fe20000010000 */
[----:B------:R-:W-:-:S04]  /*74b0*/  FADD.FTZ R5, R175, R5 ;  /* 0x00000005af057221 */ /* 0x000fc80000010000 */
[----:B------:R-:W-:Y:S02]  /*74c0*/  FADD.FTZ R5, R178, R5 ;  /* 0x00000005b2057221 */ /* 0x000fe40000010000 */
[----:B------:R-:W3:Y:S01]  /*74d0*/  MUFU.EX2 R177, R177 ;  /* 0x000000b100b17308 */ /* 0x000ee20000000800 */
[----:B----4-:R-:W-:Y:S01]  /*74e0*/  FADD.FTZ R4, R173, R4 ;  /* 0x00000004ad047221 */ /* 0x010fe20000010000 */
[----:B------:R-:W-:Y:S01]  /*74f0*/  FADD.FTZ R5, R179, R5 ;  /* 0x00000005b3057221 */ /* 0x000fe20000010000 */
[----:B------:R-:W-:-:S05]  /*7500*/  F2FP.F16.F32.PACK_AB R162, R173, R172 ;  /* 0x000000acada2723e */ /* 0x000fca00000000ff */
[----:B------:R-:W4:Y:S01]  /*7510*/  MUFU.EX2 R166, R180 ;  /* 0x000000b400a67308 */ /* 0x000f220000000800 */
[----:B--2---:R-:W-:Y:S01]  /*7520*/  FADD.FTZ R4, R164, R4 ;  /* 0x00000004a4047221 */ /* 0x004fe20000010000 */
[----:B------:R1:W-:Y:S06]  /*7530*/  STSM.16.M88.4 [R184], R160 ;  /* 0x000000a0b8007844 */ /* 0x0003ec0000000200 */
[----:B------:R-:W2:Y:S01]  /*7540*/  MUFU.EX2 R167, R183 ;  /* 0x000000b700a77308 */ /* 0x000ea20000000800 */
[C---:B---3--:R-:W-:Y:S01]  /*7550*/  FADD.FTZ R4, R177.reuse, R4 ;  /* 0x00000004b1047221 */ /* 0x048fe20000010000 */
[----:B------:R-:W-:-:S06]  /*7560*/  F2FP.F16.F32.PACK_AB R164, R177, R164 ;  /* 0x000000a4b1a4723e */ /* 0x000fcc00000000ff */
[----:B------:R-:W3:Y:S01]  /*7570*/  MUFU.EX2 R11, R11 ;  /* 0x0000000b000b7308 */ /* 0x000ee20000000800 */
[----:B----4-:R-:W-:Y:S01]  /*7580*/  FADD.FTZ R10, R166, R4 ;  /* 0x00000004a60a7221 */ /* 0x010fe20000010000 */
[----:B------:R-:W-:-:S04]  /*7590*/  FADD.FTZ R4, R182, R5 ;  /* 0x00000005b6047221 */ /* 0x000fc80000010000 */
[C---:B--2---:R-:W-:Y:S01]  /*75a0*/  FADD.FTZ R4, R167.reuse, R4 ;  /* 0x00000004a7047221 */ /* 0x044fe20000010000 */
[----:B------:R-:W-:Y:S02]  /*75b0*/  F2FP.F16.F32.PACK_AB R167, R167, R182 ;  /* 0x000000b6a7a7723e */ /* 0x000fe400000000ff */
[C---:B---3--:R-:W-:Y:S01]  /*75c0*/  F2FP.F16.F32.PACK_AB R166, R11.reuse, R166 ;  /* 0x000000a60ba6723e */ /* 0x048fe200000000ff */
[----:B------:R-:W-:-:S04]  /*75d0*/  FADD.FTZ R5, R11, R10 ;  /* 0x0000000a0b057221 */ /* 0x000fc80000010000 */
[----:B------:R1:W-:Y:S01]  /*75e0*/  STSM.16.M88.4 [R23], R164 ;  /* 0x000000a417007844 */ /* 0x0003e20000000200 */
[----:B------:R-:W-:Y:S05]  /*75f0*/  @!P0 BRA `(.L_x_4270) ;  /* 0x0000000000048947 */ /* 0x000fea0003800000 */
[----:B------:R-:W-:Y:S01]  /*7600*/  BPT.TRAP 0x1 ;  /* 0x000000040000795c */ /* 0x000fe20000300000 */
.L_x_4270:
[----:B------:R2:W3:Y:S01]  /*7610*/  SYNCS.PHASECHK.TRANS64.TRYWAIT P1, [UR23+0x28c50], R7 ;  /* 0x028c5007ff0075a7 */ /* 0x0004e20008020157 */
[----:B------:R-:W-:Y:S05]  /*7620*/  @!P0 BRA `(.L_x_4271) ;  /* 0x0000000000048947 */ /* 0x000fea0003800000 */
[----:B------:R-:W-:Y:S01]  /*7630*/  BPT.TRAP 0x1 ;  /* 0x000000040000795c */ /* 0x000fe20000300000 */
.L_x_4271:
[----:B---3--:R-:W-:Y:S05]  /*7640*/  @P1 BRA `(.L_x_4272) ;  /* 0x0000000000081947 */ /* 0x008fea0003800000 */
[----:B------:R-:W3:Y:S02]  /*7650*/  SYNCS.PHASECHK.TRANS64.TRYWAIT P1, [UR23+0x28c50], R7 ;  /* 0x028c5007ff0075a7 */ /* 0x000ee40008020157 */
[----:B---3--:R-:W-:Y:S05]  /*7660*/  @!P1 BRA `(.L_x_4273) ;  /* 0x000000d4009c9947 */ /* 0x008fea0003800000 */
.L_x_4272:
        /* <DEDUP_REMOVED lines=34> */
.L_x_4274:
[----:B------:R-:W-:Y:S01]  /*7890*/  UISETP.GT.AND UP0, UPT, UR21, UR20, UPT ;  /* 0x000000141500728c */ /* 0x000fe2000bf04270 */
[----:B------:R-:W-:Y:S01]  /*78a0*/  IMAD.MOV.U32 R9, RZ, RZ, R3 ;  /* 0x000000ffff097224 */ /* 0x000fe200078e0003 */
[----:B------:R-:W-:Y:S01]  /*78b0*/  UIADD3 UR23, UR23, 0x28c60, URZ ;  /* 0x00028c6017177890 */ /* 0x000fe2000fffe03f */
[----:B---3--:R-:W-:Y:S01]  /*78c0*/  IMAD.MOV.U32 R8, RZ, RZ, R6 ;  /* 0x000000ffff087224 */ /* 0x008fe200078e0006 */
[----:B------:R-:W-:Y:S02]  /*78d0*/  UIADD3 UR21, UR21, -0x1, URZ ;  /* 0xffffffff15157890 */ /* 0x000fe4000fffe03f */
[----:B------:R-:W-:Y:S01]  /*78e0*/  PLOP3.LUT P1, PT, PT, PT, UP0, 0x80, 0x0 ;  /* 0x000000000000781c */ /* 0x000fe20003f2f008 */
[----:B------:R-:W-:Y:S01]  /*78f0*/  UPRMT UR23, UR39, 0x654, UR23 ;  /* 0x0000065427177896 */ /* 0x000fe20008000017 */
[----:B------:R-:W-:-:S08]  /*7900*/  UMOV UR24, UR37 ;  /* 0x0000002500187c82 */ /* 0x000fd00008000000 */
[----:B------:R-:W-:Y:S03]  /*7910*/  SYNCS.ARRIVE.TRANS64.RED.A1T0 RZ, [UR23], RZ ;  /* 0x000000ffffff79a7 */ /* 0x000fe60008100417 */
[----:B------:R-:W-:Y:S05]  /*7920*/  @P1 BRA `(.L_x_4275) ;  /* 0xffffffe000581947 */ /* 0x000fea000383ffff */
.L_x_4264:
[----:B------:R-:W-:-:S06]  /*7930*/  UISETP.GE.AND UP0, UPT, UR21, UR48, UPT ;  /* 0x000000301500728c */ /* 0x000fcc000bf06270 */
[----:B------:R-:W-:-:S13]  /*7940*/  PLOP3.LUT P1, PT, PT, PT, UP0, 0x80, 0x0 ;  /* 0x000000000000781c */ /* 0x000fda0003f2f008 */
[----:B------:R-:W-:Y:S05]  /*7950*/  @!P1 BRA `(.L_x_4276) ;  /* 0x0000001800389947 */ /* 0x000fea0003800000 */
[----:B------:R-:W-:Y:S01]  /*7960*/  IMAD.MOV.U32 R9, RZ, RZ, R3 ;  /* 0x000000ffff097224 */ /* 0x000fe200078e0003 */
[----:B------:R-:W-:Y:S01]  /*7970*/  UMOV UR23, UR37 ;  /* 0x0000002500177c82 */ /* 0x000fe20008000000 */
[----:B0123--:R-:W-:Y:S01]  /*7980*/  IMAD.MOV.U32 R8, RZ, RZ, R6 ;  /* 0x000000ffff087224 */ /* 0x00ffe200078e0006 */
[----:B------:R-:W-:-:S06]  /*7990*/  ULDC UR20, c[0x0][0x988] ;  /* 0x0002620000147ab9 */ /* 0x000fcc0000000800 */
.L_x_4287:
[----:B------:R-:W-:-:S04]  /*79a0*/  UIADD3 UR37, UR23, 0x1, URZ ;  /* 0x0000000117257890 */ /* 0x000fc8000fffe03f */
[----:B------:R-:W-:-:S04]  /*79b0*/  UISETP.NE.AND UP0, UPT, UR37, 0x2, UPT ;  /* 0x000000022500788c */ /* 0x000fc8000bf05270 */
[----:B------:R-:W-:Y:S02]  /*79c0*/  USEL UR6, URZ, 0x1, UP0 ;  /* 0x000000013f067887 */ /* 0x000fe40008000000 */
[----:B------:R-:W-:Y:S02]  /*79d0*/  USEL UR37, UR37, URZ, UP0 ;  /* 0x0000003f25257287 */ /* 0x000fe40008000000 */
[----:B------:R-:W-:Y:S01]  /*79e0*/  ULOP3.LUT UR36, UR36, UR6, URZ, 0x3c, !UPT ;  /* 0x0000000624247292 */ /* 0x000fe2000f8e3c3f */
[----:B0-2---:R-:W-:Y:S11]  /*79f0*/  @!P0 BRA `(.L_x_4277) ;  /* 0x0000000000048947 */ /* 0x005ff60003800000 */
[----:B------:R-:W-:Y:S01]  /*7a00*/  BPT.TRAP 0x1 ;  /* 0x000000040000795c */ /* 0x000fe20000300000 */
.L_x_4277:
[----:B------:R-:W-:Y:S01]  /*7a10*/  ULEA UR22, UR37, UR40, 0x3 ;  /* 0x0000002825167291 */ /* 0x000fe2000f8e183f */
[----:B------:R-:W-:-:S05]  /*7a20*/  IMAD.U32 R7, RZ, RZ, UR36 ;  /* 0x00000024ff077e24 */ /* 0x000fca000f8e00ff */
[----:B------:R-:W-:-:S04]  /*7a30*/  SHF.L.U32 R7, R7, 0x1f, RZ ;  /* 0x0000001f07077819 */ /* 0x000fc800000006ff */
[----:B------:R0:W1:Y:S01]  /*7a40*/  SYNCS.PHASECHK.TRANS64.TRYWAIT P1, [UR22+0x28c30], R7 ;  /* 0x028c3007ff0075a7 */ /* 0x0000620008020156 */
[----:B------:R-:W-:Y:S05]  /*7a50*/  @!P0 BRA `(.L_x_4278) ;  /* 0x0000000000048947 */ /* 0x000fea0003800000 */
[----:B------:R-:W-:Y:S01]  /*7a60*/  BPT.TRAP 0x1 ;  /* 0x000000040000795c */ /* 0x000fe20000300000 */
.L_x_4278:
[----:B-1----:R-:W-:Y:S05]  /*7a70*/  @P1 BRA `(.L_x_4279) ;  /* 0x0000000000081947 */ /* 0x002fea0003800000 */
[----:B------:R-:W1:Y:S02]  /*7a80*/  SYNCS.PHASECHK.TRANS64.TRYWAIT P1, [UR22+0x28c30], R7 ;  /* 0x028c3007ff0075a7 */ /* 0x000e640008020156 */
[----:B-1----:R-:W-:Y:S05]  /*7a90*/  @!P1 BRA `(.L_x_4280) ;  /* 0x000000d000a89947 */ /* 0x002fea0003800000 */
.L_x_4279:
        /* <DEDUP_REMOVED lines=23> */
.L_x_4281:
        /* <DEDUP_REMOVED lines=48> */
[----:B------:R-:W-:-:S04]  /*7f10*/  FFMA.FTZ R181, R181, UR10, -R3 ;  /* 0x0000000ab5b57c23 */ /* 0x000fc80008010803 */
[----:B------:R-:W2:Y:S08]  /*7f20*/  MUFU.EX2 R153, R153 ;  /* 0x0000009900997308 */ /* 0x000eb00000000800 */
[----:B------:R-:W3:Y:S01]  /*7f30*/  MUFU.EX2 R156, R156 ;  /* 0x0000009c009c7308 */ /* 0x000ee20000000800 */
[----:B-1----:R-:W-:Y:S01]  /*7f40*/  FFMA.FTZ R3, R8, R5, R152 ;  /* 0x0000000508037223 */ /* 0x002fe20000010098 */
[----:B------:R-:W-:Y:S01]  /*7f50*/  @!P1 STS [R12+0x28800], R8 ;  /* 0x028800080c009388 */ /* 0x000fe20000000800 */
        /* <DEDUP_REMOVED lines=20> */
[-C--:B------:R-:W-:Y:S01]  /*80a0*/  FMUL.FTZ R53, R53, R8.reuse ;  /* 0x0000000835357220 */ /* 0x080fe20000410000 */
[----:B------:R-:W-:Y:S01]  /*80b0*/  MUFU.EX2 R161, R161 ;  /* 0x000000a100a17308 */ /* 0x000fe20000000800 */
[C---:B-1----:R-:W-:Y:S01]  /*80c0*/  FADD.FTZ R5, R157.reuse, R3 ;  /* 0x000000039d057221 */ /* 0x042fe20000010000 */
[----:B------:R-:W-:Y:S01]  /*80d0*/  FMNMX.FTZ R3, R154, R9, !PT ;  /* 0x000000099a037209 */ /* 0x000fe20007810000 */
[----:B------:R-:W-:Y:S01]  /*80e0*/  FMUL.FTZ R56, R56, R8 ;  /* 0x0000000838387220 */ /* 0x000fe20000410000 */
[----:B------:R-:W-:Y:S01]  /*80f0*/  F2FP.F16.F32.PACK_AB R190, R157, R156 ;  /* 0x0000009c9dbe723e */ /* 0x000fe200000000ff */
[-C--:B------:R-:W-:Y:S01]  /*8100*/  FMUL.FTZ R57, R57, R8.reuse ;  /* 0x0000000839397220 */ /* 0x080fe20000410000 */
[----:B------:R-:W-:Y:S01]  /*8110*/  FMNMX.FTZ R3, R155, R3, !PT ;  /* 0x000000039b037209 */ /* 0x000fe20007810000 */
[-C--:B------:R-:W-:Y:S01]  /*8120*/  FMUL.FTZ R60, R60, R8.reuse ;  /* 0x000000083c3c7220 */ /* 0x080fe20000410000 */
[----:B------:R-:W-:Y:S01]  /*8130*/  MUFU.EX2 R164, R164 ;  /* 0x000000a400a47308 */ /* 0x000fe20000000800 */
[-C--:B------:R-:W-:Y:S01]  /*8140*/  FMUL.FTZ R61, R61, R8.reuse ;  /* 0x000000083d3d7220 */ /* 0x080fe20000410000 */
[----:B------:R-:W-:Y:S01]  /*8150*/  FMNMX.FTZ R3, R158, R3, !PT ;  /* 0x000000039e037209 */ /* 0x000fe20007810000 */
[-C--:B------:R-:W-:Y:S01]  /*8160*/  FMUL.FTZ R64, R64, R8.reuse ;  /* 0x0000000840407220 */ /* 0x080fe20000410000 */
[-C--:B------:R-:W-:Y:S01]  /*8170*/  FMUL.FTZ R65, R65, R8.reuse ;  /* 0x0000000841417220 */ /* 0x080fe20000410000 */
        /* <DEDUP_REMOVED lines=116> */
[----:B------:R-:W-:Y:S01]  /*88c0*/  FADD.FTZ R11, R152, R5 ;  /* 0x00000005980b7221 */ /* 0x000fe20000010000 */
[----:B------:R-:W-:Y:S01]  /*88d0*/  F2FP.F16.F32.PACK_AB R152, R161, R152 ;  /* 0x00000098a198723e */ /* 0x000fe200000000ff */
[----:B------:R-:W-:Y:S01]  /*88e0*/  BAR.SYNC.DEFER_BLOCKING 0xf, 0x100 ;  /* 0x03c4000000007b1d */ /* 0x000fe20000010000 */
[----:B--2---:R-:W-:Y:S01]  /*88f0*/  F2FP.F16.F32.PACK_AB R162, R181, R180 ;  /* 0x000000b4b5a2723e */ /* 0x004fe200000000ff */
[-C--:B------:R-:W-:Y:S01]  /*8900*/  FMUL.FTZ R55, R55, R9.reuse ;  /* 0x0000000937377220 */ /* 0x080fe20000410000 */
[-C--:B------:R-:W-:Y:S01]  /*8910*/  FMUL.FTZ R58, R58, R9.reuse ;  /* 0x000000093a3a7220 */ /* 0x080fe20000410000 */
[----:B-----5:R-:W-:Y:S01]  /*8920*/  FADD.FTZ R5, R153, R4 ;  /* 0x0000000499057221 */ /* 0x020fe20000010000 */
[----:B------:R-:W-:Y:S01]  /*8930*/  FADD.FTZ R4, R161, R11 ;  /* 0x0000000ba1047221 */ /* 0x000fe20000010000 */
[----:B------:R-:W2:Y:S01]  /*8940*/  MUFU.EX2 R155, R166 ;  /* 0x000000a6009b7308 */ /* 0x000ea20000000800 */
[-C--:B------:R-:W-:Y:S01]  /*8950*/  FMUL.FTZ R59, R59, R9.reuse ;  /* 0x000000093b3b7220 */ /* 0x080fe20000410000 */
[-C--:B------:R-:W-:Y:S01]  /*8960*/  FMUL.FTZ R62, R62, R9.reuse ;  /* 0x000000093e3e7220 */ /* 0x080fe20000410000 */
[----:B------:R-:W-:Y:S01]  /*8970*/  FADD.FTZ R4, R164, R4 ;  /* 0x00000004a4047221 */ /* 0x000fe20000010000 */
[-C--:B------:R-:W-:Y:S01]  /*8980*/  FMUL.FTZ R63, R63, R9.reuse ;  /* 0x000000093f3f7220 */ /* 0x080fe20000410000 */
[----:B------:R-:W-:Y:S01]  /*8990*/  FMUL.FTZ R66, R66, R9 ;  /* 0x0000000942427220 */ /* 0x000fe20000410000 */
[----:B---3--:R-:W-:Y:S01]  /*89a0*/  FADD.FTZ R5, R163, R5 ;  /* 0x00000005a3057221 */ /* 0x008fe20000010000 */
[----:B------:R-:W-:Y:S01]  /*89b0*/  FADD.FTZ R4, R165, R4 ;  /* 0x00000004a5047221 */ /* 0x000fe20000010000 */
[----:B------:R-:W3:Y:S01]  /*89c0*/  MUFU.EX2 R167, R167 ;  /* 0x000000a700a77308 */ /* 0x000ee20000000800 */
[----:B------:R-:W-:Y:S01]  /*89d0*/  F2FP.F16.F32.PACK_AB R153, R163, R153 ;  /* 0x00000099a399723e */ /* 0x000fe200000000ff */
[-C--:B------:R-:W-:Y:S01]  /*89e0*/  FMUL.FTZ R67, R67, R9.reuse ;  /* 0x0000000943437220 */ /* 0x080fe20000410000 */
[----:B------:R-:W-:Y:S01]  /*89f0*/  FADD.FTZ R4, R156, R4 ;  /* 0x000000049c047221 */ /* 0x000fe20000010000 */
[----:B------:R-:W-:Y:S01]  /*8a00*/  F2FP.F16.F32.PACK_AB R156, R169, R156 ;  /* 0x0000009ca99c723e */ /* 0x000fe200000000ff */
[-C--:B------:R-:W-:Y:S01]  /*8a10*/  FMUL.FTZ R70, R70, R9.reuse ;  /* 0x0000000946467220 */ /* 0x080fe20000410000 */
[-C--:B------:R-:W-:Y:S01]  /*8a20*/  FMUL.FTZ R71, R71, R9.reuse ;  /* 0x0000000947477220 */ /* 0x080fe20000410000 */
[----:B------:R-:W-:Y:S01]  /*8a30*/  FADD.FTZ R4, R169, R4 ;  /* 0x00000004a9047221 */ /* 0x000fe20000010000 */
[----:B------:R-:W4:Y:S01]  /*8a40*/  MUFU.EX2 R157, R170 ;  /* 0x000000aa009d7308 */ /* 0x000f220000000800 */
        /* <DEDUP_REMOVED lines=42> */
[----:B------:R-:W-:Y:S01]  /*8cf0*/  F2FP.F16.F32.PACK_AB R160, R177, R160 ;  /* 0x000000a0b1a0723e */ /* 0x000fe200000000ff */
[-C--:B------:R-:W-:Y:S01]  /*8d00*/  FMUL.FTZ R122, R122, R9.reuse ;  /* 0x000000097a7a7220 */ /* 0x080fe20000410000 */
[-C--:B------:R-:W-:Y:S01]  /*8d10*/  FMUL.FTZ R123, R123, R9.reuse ;  /* 0x000000097b7b7220 */ /* 0x080fe20000410000 */
[----:B------:R-:W-:Y:S01]  /*8d20*/  FADD.FTZ R4, R177, R4 ;  /* 0x00000004b1047221 */ /* 0x000fe20000010000 */
[----:B------:R-:W-:Y:S01]  /*8d30*/  FMUL.FTZ R126, R126, R9 ;  /* 0x000000097e7e7220 */ /* 0x000fe20000410000 */
[----:B------:R-:W4:Y:S01]  /*8d40*/  MUFU.EX2 R179, R179 ;  /* 0x000000b300b37308 */ /* 0x000f220000000800 */
[C---:B--2---:R-:W-:Y:S01]  /*8d50*/  FADD.FTZ R5, R175.reuse, R5 ;  /* 0x00000005af057221 */ /* 0x044fe20000010000 */
[----:B------:R-:W-:Y:S01]  /*8d60*/  FADD.FTZ R11, R180, R4 ;  /* 0x00000004b40b7221 */ /* 0x000fe20000010000 */
[----:B------:R-:W-:Y:S01]  /*8d70*/  F2FP.F16.F32.PACK_AB R159, R175, R159 ;  /* 0x0000009faf9f723e */ /* 0x000fe200000000ff */
[-C--:B------:R-:W-:Y:S01]  /*8d80*/  FMUL.FTZ R127, R127, R9.reuse ;  /* 0x000000097f7f7220 */ /* 0x080fe20000410000 */
[-C--:B------:R-:W-:Y:S01]  /*8d90*/  FMUL.FTZ R130, R130, R9.reuse ;  /* 0x0000000982827220 */ /* 0x080fe20000410000 */
[-C--:B------:R-:W-:Y:S01]  /*8da0*/  FMUL.FTZ R131, R131, R9.reuse ;  /* 0x0000000983837220 */ /* 0x080fe20000410000 */
[-C--:B------:R-:W-:Y:S01]  /*8db0*/  FMUL.FTZ R134, R134, R9.reuse ;  /* 0x0000000986867220 */ /* 0x080fe20000410000 */
[----:B------:R-:W2:Y:S01]  /*8dc0*/  MUFU.EX2 R163, R182 ;  /* 0x000000b600a37308 */ /* 0x000ea20000000800 */
[----:B---3--:R-:W-:Y:S01]  /*8dd0*/  FADD.FTZ R5, R161, R5 ;  /* 0x00000005a1057221 */ /* 0x008fe20000010000 */
[----:B------:R1:W-:Y:S01]  /*8de0*/  STSM.16.M88.4 [R184], R156 ;  /* 0x0000009cb8007844 */ /* 0x0003e20000000200 */
        /* <DEDUP_REMOVED lines=11> */
[----:B------:R-:W-:Y:S01]  /*8ea0*/  FMUL.FTZ R151, R151, R9 ;  /* 0x0000000997977220 */ /* 0x000fe20000410000 */
[----:B--2---:R-:W-:Y:S01]  /*8eb0*/  FADD.FTZ R4, R163, R5 ;  /* 0x00000005a3047221 */ /* 0x004fe20000010000 */
[----:B------:R-:W-:Y:S01]  /*8ec0*/  FADD.FTZ R5, R181, R11 ;  /* 0x0000000bb5057221 */ /* 0x000fe20000010000 */
[----:B---3--:R-:W-:-:S02]  /*8ed0*/  F2FP.F16.F32.PACK_AB R163, R10, R163 ;  /* 0x000000a30aa3723e */ /* 0x008fc400000000ff */
[----:B------:R-:W-:-:S03]  /*8ee0*/  FADD.FTZ R4, R10, R4 ;  /* 0x000000040a047221 */ /* 0x000fc60000010000 */
[----:B------:R1:W-:Y:S01]  /*8ef0*/  STSM.16.M88.4 [R23], R160 ;  /* 0x000000a017007844 */ /* 0x0003e20000000200 */
[----:B------:R-:W-:Y:S05]  /*8f00*/  @!P0 BRA `(.L_x_4282) ;  /* 0x0000000000048947 */ /* 0x000fea0003800000 */
[----:B------:R-:W-:Y:S01]  /*8f10*/  BPT.TRAP 0x1 ;  /* 0x000000040000795c */ /* 0x000fe20000300000 */
.L_x_4282:
[----:B------:R2:W3:Y:S01]  /*8f20*/  SYNCS.PHASECHK.TRANS64.TRYWAIT P1, [UR22+0x28c50], R7 ;  /* 0x028c5007ff0075a7 */ /* 0x0004e20008020156 */
[----:B------:R-:W-:Y:S05]  /*8f30*/  @!P0 BRA `(.L_x_4283) ;  /* 0x0000000000048947 */ /* 0x000fea0003800000 */
[----:B------:R-:W-:Y:S01]  /*8f40*/  BPT.TRAP 0x1 ;  /* 0x000000040000795c */ /* 0x000fe20000300000 */
.L_x_4283:
[----:B---3--:R-:W-:Y:S05]  /*8f50*/  @P1 BRA `(.L_x_4284) ;  /* 0x0000000000081947 */ /* 0x008fea0003800000 */
[----:B------:R-:W3:Y:S02]  /*8f60*/  SYNCS.PHASECHK.TRANS64.TRYWAIT P1, [UR22+0x28c50], R7 ;  /* 0x028c5007ff0075a7 */ /* 0x000ee40008020156 */
[----:B---3--:R-:W-:Y:S05]  /*8f70*/  @!P1 BRA `(.L_x_4285) ;  /* 0x000000bc00889947 */ /* 0x008fea0003800000 */
.L_x_4284:
        /* <DEDUP_REMOVED lines=34> */
.L_x_4286:
[----:B------:R-:W-:Y:S01]  /*91a0*/  UISETP.GT.AND UP0, UPT, UR21, UR48, UPT ;  /* 0x000000301500728c */ /* 0x000fe2000bf04270 */
[----:B-1----:R-:W-:Y:S01]  /*91b0*/  IMAD.MOV.U32 R9, RZ, RZ, R3 ;  /* 0x000000ffff097224 */ /* 0x002fe200078e0003 */
        /* <DEDUP_REMOVED lines=8> */
.L_x_4276:
[----:B------:R-:W5:Y:S01]  /*9240*/  SHFL.BFLY PT, R0, R5, 0x2, 0x1f ;  /* 0x0c401f0005007f89 */ /* 0x000f6200000e0000 */
[----:B------:R-:W-:Y:S01]  /*9250*/  IMAD.U32 R12, RZ, RZ, UR10 ;  /* 0x0000000aff0c7e24 */ /* 0x000fe2000f8e00ff */
[----:B------:R-:W-:Y:S08]  /*9260*/  BAR.ARV 0x8, 0x100 ;  /* 0x0204000000007b1d */ /* 0x000ff00000002000 */
[----:B------:R-:W-:Y:S01]  /*9270*/  BAR.SYNC.DEFER_BLOCKING 0xf, 0x100 ;  /* 0x03c4000000007b1d */ /* 0x000fe20000010000 */
[----:B------:R-:W-:Y:S01]  /*9280*/  ISETP.NE.AND P2, PT, R18, RZ, PT ;  /* 0x000000ff1200720c */ /* 0x000fe20003f45270 */
[----:B------:R-:W-:Y:S01]  /*9290*/  IMAD.MOV.U32 R13, RZ, RZ, -0x800000 ;  /* 0xff800000ff0d7424 */ /* 0x000fe200078e00ff */
[----:B------:R-:W-:-:S03]  /*92a0*/  UIADD3 UR46, UR46, 0x1, URZ ;  /* 0x000000012e2e7890 */ /* 0x000fc6000fffe03f */
[----:B------:R-:W4:Y:S01]  /*92b0*/  SHFL.BFLY PT, R9, R4, 0x2, 0x1f ;  /* 0x0c401f0004097f89 */ /* 0x000f2200000e0000 */
[----:B-----5:R-:W-:-:S05]  /*92c0*/  FADD.FTZ R0, R0, R5 ;  /* 0x0000000500007221 */ /* 0x020fca0000010000 */
[----:B0123--:R-:W0:Y:S01]  /*92d0*/  SHFL.BFLY PT, R7, R0, 0x1, 0x1f ;  /* 0x0c201f0000077f89 */ /* 0x00fe2200000e0000 */
[----:B----4-:R-:W-:Y:S01]  /*92e0*/  FADD.FTZ R9, R9, R4 ;  /* 0x0000000409097221 */ /* 0x010fe20000010000 */
[----:B------:R-:W-:-:S04]  /*92f0*/  IMAD.MOV.U32 R4, RZ, RZ, RZ ;  /* 0x000000ffff047224 */ /* 0x000fc800078e00ff */
[----:B------:R-:W1:Y:S01]  /*9300*/  SHFL.BFLY PT, R8, R9, 0x1, 0x1f ;  /* 0x0c201f0009087f89 */ /* 0x000e6200000e0000 */
[----:B0-----:R-:W-:Y:S01]  /*9310*/  FADD.FTZ R10, R0, R7 ;  /* 0x00000007000a7221 */ /* 0x001fe20000010000 */
[----:B------:R-:W-:-:S04]  /*9320*/  IMAD.MOV.U32 R0, RZ, RZ, RZ ;  /* 0x000000ffff007224 */ /* 0x000fc800078e00ff */
[----:B------:R-:W-:-:S13]  /*9330*/  FSETP.NE.FTZ.AND P0, PT, R10, RZ, PT ;  /* 0x000000ff0a00720b */ /* 0x000fda0003f15000 */
[----:B------:R-:W0:Y:S01]  /*9340*/  @P0 MUFU.LG2 R7, R10 ;  /* 0x0000000a00070308 */ /* 0x000e220000000c00 */
[----:B------:R-:W-:Y:S01]  /*9350*/  @P0 FMUL.FTZ R5, R12, 0.69314718246459960938 ;  /* 0x3f3172180c050820 */ /* 0x000fe20000410000 */
[----:B-1----:R-:W-:Y:S01]  /*9360*/  FADD.FTZ R11, R9, R8 ;  /* 0x00000008090b7221 */ /* 0x002fe20000010000 */
[----:B------:R-:W-:-:S04]  /*9370*/  IMAD.MOV.U32 R12, RZ, RZ, -0x800000 ;  /* 0xff800000ff0c7424 */ /* 0x000fc800078e00ff */
[----:B------:R-:W-:Y:S01]  /*9380*/  FSETP.NE.FTZ.AND P1, PT, R11, RZ, PT ;  /* 0x000000ff0b00720b */ /* 0x000fe20003f35000 */
[----:B------:R-:W1:Y:S01]  /*9390*/  @P0 MUFU.RCP R4, R10 ;  /* 0x0000000a00040308 */ /* 0x000e620000001000 */
[----:B0-----:R-:W-:-:S11]  /*93a0*/  @P0 FMUL.FTZ R8, R7, 0.69314718246459960938 ;  /* 0x3f31721807080820 */ /* 0x001fd60000410000 */
[----:B------:R-:W0:Y:S01]  /*93b0*/  @P1 MUFU.RCP R0, R11 ;  /* 0x0000000b00001308 */ /* 0x000e220000001000 */
[----:B------:R-:W-:Y:S01]  /*93c0*/  @P0 FFMA.FTZ R12, R5, R6, R8 ;  /* 0x00000006050c0223 */ /* 0x000fe20000010008 */
[----:B------:R-:W-:Y:S01]  /*93d0*/  IMAD.U32 R6, RZ, RZ, UR37 ;  /* 0x00000025ff067e24 */ /* 0x000fe2000f8e00ff */
[----:B------:R-:W-:Y:S01]  /*93e0*/  UIADD3 UR37, UR37, 0x1, URZ ;  /* 0x0000000125257890 */ /* 0x000fe2000fffe03f */
[----:B------:R-:W-:Y:S01]  /*93f0*/  PLOP3.LUT P0, PT, PT, PT, PT, 0x8, 0x0 ;  /* 0x000000000000781c */ /* 0x000fe20003f0e170 */
[-C--:B-1----:R-:W-:Y:S01]  /*9400*/  FMUL.FTZ R24, R24, R4.reuse ;  /* 0x0000000418187220 */ /* 0x082fe20000410000 */
[----:B------:R-:W-:Y:S01]  /*9410*/  @!P2 IMAD R5, R6, 0x40, R17 ;  /* 0x000000400605a824 */ /* 0x000fe200078e0211 */
[----:B------:R-:W-:Y:S01]  /*9420*/  UISETP.NE.AND UP0, UPT, UR37, 0x2, UPT ;  /* 0x000000022500788c */ /* 0x000fe2000bf05270 */
[----:B------:R-:W-:Y:S02]  /*9430*/  IMAD.U32 R6, RZ, RZ, UR10 ;  /* 0x0000000aff067e24 */ /* 0x000fe4000f8e00ff */
[-C--:B------:R-:W-:Y:S01]  /*9440*/  FMUL.FTZ R25, R25, R4.reuse ;  /* 0x0000000419197220 */ /* 0x080fe20000410000 */
[-C--:B------:R-:W-:Y:S01]  /*9450*/  FMUL.FTZ R28, R28, R4.reuse ;  /* 0x000000041c1c7220 */ /* 0x080fe20000410000 */
[----:B------:R-:W-:Y:S01]  /*9460*/  @!P2 LEA R7, R5, UR40, 0x2 ;  /* 0x000000280507ac11 */ /* 0x000fe2000f8e10ff */
[-C--:B------:R-:W-:Y:S01]  /*9470*/  FMUL.FTZ R29, R29, R4.reuse ;  /* 0x000000041d1d7220 */ /* 0x080fe20000410000 */
[----:B------:R-:W1:Y:S01]  /*9480*/  @P1 MUFU.LG2 R5, R11 ;  /* 0x0000000b00051308 */ /* 0x000e620000000c00 */
        /* <DEDUP_REMOVED lines=63> */
[----:B-1----:R-:W-:Y:S01]  /*9880*/  @P1 FMUL.FTZ R4, R5, 0.69314718246459960938 ;  /* 0x3f31721805041820 */ /* 0x002fe20000410000 */
[----:B------:R-:W-:Y:S01]  /*9890*/  USEL UR4, URZ, 0x1, UP0 ;  /* 0x000000013f047887 */ /* 0x000fe20008000000 */
        /* <DEDUP_REMOVED lines=65> */
[----:B------:R-:W-:-:S02]  /*9cb0*/  USEL UR37, UR37, URZ, UP0 ;  /* 0x0000003f25257287 */ /* 0x000fc40008000000 */
[----:B------:R-:W-:Y:S01]  /*9cc0*/  ULOP3.LUT UR36, UR36, UR4, URZ, 0x3c, !UPT ;  /* 0x0000000424247292 */ /* 0x000fe2000f8e3c3f */
[----:B0-----:R-:W-:Y:S11]  /*9cd0*/  BAR.ARV 0xe, 0x100 ;  /* 0x0384000000007b1d */ /* 0x001ff60000002000 */
.L_x_4240:
        /* <DEDUP_REMOVED lines=22> */
[----:B0-----:R-:W-:Y:S01]  /*9e40*/  UMOV UR11, UR4 ;  /* 0x00000004000b7c82 */ /* 0x001fe20008000000 */
        /* <DEDUP_REMOVED lines=10> */
[----:B------:R-:W-:-:S04]  /*9ef0*/  UIADD3 UR4, UP0, UR4, UR12, URZ ;  /* 0x0000000c04047290 */ /* 0x000fc8000ff1e03f */
[----:B------:R-:W-:Y:S01]  /*9f00*/  UIADD3.X UR8, UR8, UR13, URZ, UP0, !UPT ;  /* 0x0000000d08087290 */ /* 0x000fe200087fe43f */
        /* <DEDUP_REMOVED lines=25> */
[----:B0-----:R-:W-:Y:S02]  /*a0a0*/  IADD3 R8, P0, R20, 0x60, RZ ;  /* 0x0000006014087810 */ /* 0x001fe40007f1e0ff */
        /* <DEDUP_REMOVED lines=8> */
[----:B0-----:R-:W-:Y:S01]  /*a130*/  IMAD.X R5, RZ, RZ, R21, P0 ;  /* 0x000000ffff057224 */ /* 0x001fe200000e0615 */
        /* <DEDUP_REMOVED lines=139> */
[----:B0-----:R-:W-:Y:S02]  /*a9f0*/  IMAD.U32 R4, RZ, RZ, UR10 ;  /* 0x0000000aff047e24 */ /* 0x001fe4000f8e00ff */
[----:B------:R-:W-:-:S05]  /*aa00*/  IMAD.U32 R5, RZ, RZ, UR11 ;  /* 0x0000000bff057e24 */ /* 0x000fca000f8e00ff */
[----:B------:R0:W2:Y:S02]  /*aa10*/  @P1 LDG.E R3, desc[UR50][R4.64] ;  /* 0x0000003204031981 */ /* 0x0000a4000c1e1900 */
[----:B0-----:R-:W-:Y:S01]  /*aa20*/  IMAD.U32 R4, RZ, RZ, UR4 ;  /* 0x00000004ff047e24 */ /* 0x001fe2000f8e00ff */
[----:B------:R-:W-:Y:S01]  /*aa30*/  UISETP.NE.AND UP0, UPT, UR9, URZ, UPT ;  /* 0x0000003f0900728c */ /* 0x000fe2000bf05270 */
[----:B------:R-:W-:Y:S01]  /*aa40*/  IMAD.U32 R5, RZ, RZ, UR8 ;  /* 0x00000008ff057e24 */ /* 0x000fe2000f8e00ff */
[----:B------:R-:W-:-:S04]  /*aa50*/  ULDC UR4, c[0x0][0xad4] ;  /* 0x0002b50000047ab9 */ /* 0x000fc80000000800 */
[----:B------:R1:W5:Y:S01]  /*aa60*/  @P0 LDG.E R0, desc[UR50][R4.64] ;  /* 0x0000003204000981 */ /* 0x000362000c1e1900 */
[----:B------:R-:W-:Y:S01]  /*aa70*/  ULDC UR8, c[0x0][0xa88] ;  /* 0x0002a20000087ab9 */ /* 0x000fe20000000800 */
[----:B------:R-:W-:Y:S02]  /*aa80*/  ULOP3.LUT UR43, UR43, 0xff, URZ, 0xc0, !UPT ;  /* 0x000000ff2b2b7892 */ /* 0x000fe4000f8ec03f */
[----:B------:R-:W-:Y:S01]  /*aa90*/  USEL UR10, UR9, UR4, UP0 ;  /* 0x00000004090a7287 */ /* 0x000fe20008000000 */
[----:B--2---:R-:W-:Y:S01]  /*aaa0*/  @P1 R2UR UR8, R3 ;  /* 0x00000000030812ca */ /* 0x004fe200000e0000 */
[----:B-1----:R-:W-:-:S14]  /*aab0*/  @P1 BRA `(.L_x_4290) ;  /* 0x0000000000181947 */ /* 0x002fdc0003800000 */
[----:B------:R-:W-:Y:S05]  /*aac0*/  @!P0 BRA `(.L_x_4290) ;  /* 0x0000000000148947 */ /* 0x000fea0003800000 */
[----:B------:R-:W2:Y:S04]  /*aad0*/  LDG.E R6, desc[UR50][R4.64] ;  /* 0x0000003204067981 */ /* 0x000ea8000c1e1900 */
[----:B------:R-:W3:Y:S01]  /*aae0*/  LDG.E R3, desc[UR50][R4.64+0x4] ;  /* 0x0000043204037981 */ /* 0x000ee2000c1e1900 */
[----:B--2---:R-:W-:Y:S02]  /*aaf0*/  R2UR UR4, R6 ;  /* 0x00000000060472ca */ /* 0x004fe400000e0000 */
[----:B---3--:R-:W-:-:S13]  /*ab00*/  R2UR UR8, R3 ;  /* 0x00000000030872ca */ /* 0x008fda00000e0000 */
[----:B------:R-:W-:-:S12]  /*ab10*/  UIADD3 UR8, -UR4, UR8, URZ ;  /* 0x0000000804087290 */ /* 0x000fd8000fffe13f */
.L_x_4290:
        /* <DEDUP_REMOVED lines=22> */
[----:B------:R-:W-:-:S04]  /*ac80*/  USEL UR42, UR42, URZ, !UP0 ;  /* 0x0000003f2a2a7287 */ /* 0x000fc8000c000000 */
[----:B------:R-:W-:Y:S01]  /*ac90*/  ULDC.64 UR14, c[0x0][UR19+0x228] ;  /* 0x00008a00130e7abb */ /* 0x000fe20008000a00 */
[----:B------:R-:W-:Y:S01]  /*aca0*/  ULDC.64 UR12, c[0x0][UR19+0x220] ;  /* 0x00008800130c7abb */ /* 0x000fe20008000a00 */
[----:B------:R-:W-:Y:S02]  /*acb0*/  UIMAD.WIDE.U32 UR20, UR14, UR16, URZ ;  /* 0x000000100e1472a5 */ /* 0x000fe4000f8e003f */
[----:B------:R-:W-:Y:S01]  /*acc0*/  UIMAD UR22, UR15, UR16, URZ ;  /* 0x000000100f1672a4 */ /* 0x000fe2000f8e023f */
[----:B0-----:R-:W-:Y:S01]  /*acd0*/  ISETP.NE.AND P0, PT, R0, 0x1, PT ;  /* 0x000000010000780c */ /* 0x001fe20003f05270 */
[----:B------:R-:W-:Y:S01]  /*ace0*/  UIMAD.WIDE.U32 UR14, UR12, UR41, URZ ;  /* 0x000000290c0e72a5 */ /* 0x000fe2000f8e003f */
[----:B------:R-:W-:Y:S01]  /*acf0*/  ULDC.64 UR10, c[0x0][UR19+0x218] ;  /* 0x00008600130a7abb */ /* 0x000fe20008000a00 */
[----:B------:R-:W-:Y:S02]  /*ad00*/  UIMAD UR41, UR13, UR41, URZ ;  /* 0x000000290d2972a4 */ /* 0x000fe4000f8e023f */
[----:B------:R-:W-:-:S02]  /*ad10*/  UIMAD.WIDE.U32 UR16, UR10, UR44, URZ ;  /* 0x0000002c0a1072a5 */ /* 0x000fc4000f8e003f */
[----:B------:R-:W-:Y:S02]  /*ad20*/  UIMAD UR10, UR11, UR44, URZ ;  /* 0x0000002c0b0a72a4 */ /* 0x000fe4000f8e023f */
[----:B------:R-:W-:Y:S02]  /*ad30*/  UIMAD UR41, UR12, UR42, UR41 ;  /* 0x0000002a0c2972a4 */ /* 0x000fe4000f8e0229 */
[----:B------:R-:W-:Y:S02]  /*ad40*/  UIADD3 UR22, UR21, UR22, URZ ;  /* 0x0000001615167290 */ /* 0x000fe4000fffe03f */
[----:B------:R-:W0:Y:S01]  /*ad50*/  @P0 LDC R4, c[0x0][0xbec] ;  /* 0x0002fb00ff040b82 */ /* 0x000e220000000800 */
[----:B------:R-:W-:Y:S02]  /*ad60*/  UIADD3 UR11, UR17, UR10, URZ ;  /* 0x0000000a110b7290 */ /* 0x000fe4000fffe03f */
[----:B------:R-:W-:Y:S02]  /*ad70*/  UIADD3 UR16, UP0, UP2, UR14, UR16, UR4 ;  /* 0x000000100e107290 */ /* 0x000fe4000fa1e004 */
[----:B------:R-:W-:Y:S01]  /*ad80*/  UIADD3 UR10, UR15, UR41, URZ ;  /* 0x000000290f0a7290 */ /* 0x000fe2000fffe03f */
[----:B------:R-:W-:-:S02]  /*ad90*/  IMAD.U32 R6, RZ, RZ, UR22 ;  /* 0x00000016ff067e24 */ /* 0x000fc4000f8e00ff */
[----:B------:R-:W1:Y:S01]  /*ada0*/  @P0 LDC R5, c[0x0][0xbf0] ;  /* 0x0002fc00ff050b82 */ /* 0x000e620000000800 */
[----:B------:R-:W-:Y:S01]  /*adb0*/  UIADD3.X UR10, UR10, UR11, UR18, UP0, UP2 ;  /* 0x0000000b0a0a7290 */ /* 0x000fe200087e4412 */
[----:B0-----:R-:W-:-:S05]  /*adc0*/  @P0 IMAD.HI.U32 R4, R9, R4, RZ ;  /* 0x0000000409040227 */ /* 0x001fca00078e00ff */
[----:B-1----:R-:W-:Y:S01]  /*add0*/  @P0 SHF.R.U32.HI R3, RZ, R5, R4 ;  /* 0x00000005ff030219 */ /* 0x002fe20000011604 */
[----:B------:R-:W-:-:S04]  /*ade0*/  IMAD.U32 R4, RZ, RZ, UR20 ;  /* 0x00000014ff047e24 */ /* 0x000fc8000f8e00ff */
[--C-:B------:R-:W-:Y:S01]  /*adf0*/  IMAD.MOV R7, RZ, RZ, -R3.reuse ;  /* 0x000000ffff077224 */ /* 0x100fe200078e0a03 */
[----:B------:R-:W-:Y:S02]  /*ae00*/  IADD3 R4, P0, P2, R3, UR16, R4 ;  /* 0x0000001003047c10 */ /* 0x000fe4000fa1e004 */
[----:B------:R-:W-:Y:S01]  /*ae10*/  SHF.R.S32.HI R3, RZ, 0x1f, R3 ;  /* 0x0000001fff037819 */ /* 0x000fe20000011403 */
[C---:B------:R-:W-:Y:S02]  /*ae20*/  IMAD R7, R0.reuse, R7, R9 ;  /* 0x0000000700077224 */ /* 0x040fe400078e0209 */
[----:B------:R-:W-:Y:S01]  /*ae30*/  IMAD R9, R0, UR8, RZ ;  /* 0x0000000800097c24 */ /* 0x000fe2000f8e02ff */
        /* <DEDUP_REMOVED lines=10> */
[----:B------:R-:W-:Y:S01]  /*aee0*/  LEA R8, P0, R4, UR10, 0x2 ;  /* 0x0000000a04087c11 */ /* 0x000fe2000f8010ff */
[----:B------:R-:W-:-:S03]  /*aef0*/  VIADD R0, R17, UR45 ;  /* 0x0000002d11007c36 */ /* 0x000fc60008000000 */
        /* <DEDUP_REMOVED lines=12> */
.L_x_4291:
[----:B------:R-:W-:Y:S05]  /*afc0*/  @P1 BRA `(.L_x_4292) ;  /* 0x0000001000601947 */ /* 0x000fea0003800000 */
[----:B------:R-:W1:Y:S01]  /*afd0*/  S2R R0, SR_TID.X ;  /* 0x0000000000007919 */ /* 0x000e620000002100 */
[----:B------:R-:W2:Y:S01]  /*afe0*/  LDC R82, c[0x0][0xbe8] ;  /* 0x0002fa00ff527b82 */ /* 0x000ea20000000800 */
[----:B------:R-:W-:Y:S01]  /*aff0*/  ULDC UR14, c[0x0][0xac8] ;  /* 0x0002b200000e7ab9 */ /* 0x000fe20000000800 */
[----:B------:R-:W-:Y:S01]  /*b000*/  ULDC.64 UR12, c[0x0][0xaa0] ;  /* 0x0002a800000c7ab9 */ /* 0x000fe20000000a00 */
[----:B-1----:R-:W-:-:S05]  /*b010*/  VIADD R0, R0, 0xffffff80 ;  /* 0xffffff8000007836 */ /* 0x002fca0000000000 */
[----:B------:R-:W-:-:S04]  /*b020*/  SHF.R.S32.HI R3, RZ, 0x1f, R0 ;  /* 0x0000001fff037819 */ /* 0x000fc80000011400 */
[----:B------:R-:W-:-:S04]  /*b030*/  LEA.HI R20, R3, R0, RZ, 0x3 ;  /* 0x0000000003147211 */ /* 0x000fc800078f18ff */
[----:B------:R-:W-:-:S05]  /*b040*/  SHF.R.S32.HI R3, RZ, 0x3, R20 ;  /* 0x00000003ff037819 */ /* 0x000fca0000011414 */
[----:B0-----:R-:W-:-:S04]  /*b050*/  IMAD R5, R3, 0x40, R2 ;  /* 0x0000004003057824 */ /* 0x001fc800078e0202 */
[----:B------:R-:W-:-:S03]  /*b060*/  IMAD.WIDE R14, R5, 0x2, R14 ;  /* 0x00000002050e7825 */ /* 0x000fc600078e020e */
[C---:B------:R-:W-:Y:S02]  /*b070*/  IADD3 R41, P2, R14.reuse, 0x7000, RZ ;  /* 0x000070000e297810 */ /* 0x040fe40007f5e0ff */
[C---:B------:R-:W-:Y:S02]  /*b080*/  IADD3 R33, P0, R14.reuse, 0x5000, RZ ;  /* 0x000050000e217810 */ /* 0x040fe40007f1e0ff */
[----:B------:R-:W-:Y:S02]  /*b090*/  LOP3.LUT R40, R41, 0x380, RZ, 0xc0, !PT ;  /* 0x0000038029287812 */ /* 0x000fe400078ec0ff */
[----:B------:R-:W-:Y:S02]  /*b0a0*/  LOP3.LUT R32, R33, 0x380, RZ, 0xc0, !PT ;  /* 0x0000038021207812 */ /* 0x000fe400078ec0ff */
[----:B------:R-:W-:Y:S02]  /*b0b0*/  IADD3 R37, P1, R14, 0x6000, RZ ;  /* 0x000060000e257810 */ /* 0x000fe40007f3e0ff */
[----:B------:R-:W-:-:S02]  /*b0c0*/  SHF.R.U64 R40, R40, 0x3, RZ ;  /* 0x0000000328287819 */ /* 0x000fc400000012ff */
[----:B------:R-:W-:Y:S02]  /*b0d0*/  SHF.R.U64 R32, R32, 0x3, RZ ;  /* 0x0000000320207819 */ /* 0x000fe400000012ff */
[----:B------:R-:W-:Y:S02]  /*b0e0*/  LOP3.LUT R36, R37, 0x380, RZ, 0xc0, !PT ;  /* 0x0000038025247812 */ /* 0x000fe400078ec0ff */
[----:B------:R-:W-:Y:S01]  /*b0f0*/  LOP3.LUT R40, R40, R41, RZ, 0x3c, !PT ;  /* 0x0000002928287212 */ /* 0x000fe200078e3cff */
[--C-:B------:R-:W-:Y:S01]  /*b100*/  IMAD.X R41, RZ, RZ, R15.reuse, P2 ;  /* 0x000000ffff297224 */ /* 0x100fe200010e060f */
[----:B------:R-:W-:Y:S01]  /*b110*/  LOP3.LUT R32, R32, R33, RZ, 0x3c, !PT ;  /* 0x0000002120207212 */ /* 0x000fe200078e3cff */
[--C-:B------:R-:W-:Y:S01]  /*b120*/  IMAD.X R33, RZ, RZ, R15.reuse, P0 ;  /* 0x000000ffff217224 */ /* 0x100fe200000e060f */
[----:B------:R-:W-:Y:S02]  /*b130*/  IADD3 R69, P2, R14, 0xe000, RZ ;  /* 0x0000e0000e457810 */ /* 0x000fe40007f5e0ff */
[----:B------:R-:W-:Y:S01]  /*b140*/  SHF.R.U64 R36, R36, 0x3, RZ ;  /* 0x0000000324247819 */ /* 0x000fe200000012ff */
[----:B------:R-:W-:Y:S01]  /*b150*/  UIMAD UR18, UR18, UR12, URZ ;  /* 0x0000000c121272a4 */ /* 0x000fe2000f8e023f */
[----:B------:R-:W-:Y:S01]  /*b160*/  IADD3 R61, P0, R14, 0xc000, RZ ;  /* 0x0000c0000e3d7810 */ /* 0x000fe20007f1e0ff */
[----:B------:R-:W-:Y:S01]  /*b170*/  UIMAD.WIDE.U32 UR10, UR4, UR12, URZ ;  /* 0x0000000c040a72a5 */ /* 0x000fe2000f8e003f */
[----:B------:R-:W-:Y:S01]  /*b180*/  LOP3.LUT R68, R69, 0x380, RZ, 0xc0, !PT ;  /* 0x0000038045447812 */ /* 0x000fe200078ec0ff */
[----:B------:R-:W-:Y:S01]  /*b190*/  VIADD R89, R2, 0xc0 ;  /* 0x000000c002597836 */ /* 0x000fe20000000000 */
[----:B------:R-:W-:Y:S01]  /*b1a0*/  LOP3.LUT R36, R36, R37, RZ, 0x3c, !PT ;  /* 0x0000002524247212 */ /* 0x000fe200078e3cff */
[----:B------:R-:W-:Y:S01]  /*b1b0*/  IMAD.X R37, RZ, RZ, R15, P1 ;  /* 0x000000ffff257224 */ /* 0x000fe200008e060f */
[----:B------:R-:W-:Y:S01]  /*b1c0*/  LOP3.LUT R60, R61, 0x380, RZ, 0xc0, !PT ;  /* 0x000003803d3c7812 */ /* 0x000fe200078ec0ff */
[----:B------:R-:W-:Y:S01]  /*b1d0*/  VIADD R87, R2, 0x100 ;  /* 0x0000010002577836 */ /* 0x000fe20000000000 */
[----:B------:R-:W-:Y:S01]  /*b1e0*/  IADD3 R65, P1, R14, 0xd000, RZ ;  /* 0x0000d0000e417810 */ /* 0x000fe20007f3e0ff */
[----:B------:R-:W-:Y:S01]  /*b1f0*/  VIADD R91, R2, 0x140 ;  /* 0x00000140025b7836 */ /* 0x000fe20000000000 */
[----:B------:R-:W-:-:S02]  /*b200*/  SHF.R.U64 R68, R68, 0x3, RZ ;  /* 0x0000000344447819 */ /* 0x000fc400000012ff */
[----:B------:R-:W-:Y:S02]  /*b210*/  IADD3 R9, P3, R14, 0x1000, RZ ;  /* 0x000010000e097810 */ /* 0x000fe40007f7e0ff */
[----:B------:R-:W-:Y:S02]  /*b220*/  LOP3.LUT R77, R20, 0xfffffff8, RZ, 0xc0, !PT ;  /* 0xfffffff8144d7812 */ /* 0x000fe400078ec0ff */
[C---:B------:R-:W-:Y:S02]  /*b230*/  IADD3 R13, P4, R14.reuse, 0x2000, RZ ;  /* 0x000020000e0d7810 */ /* 0x040fe40007f9e0ff */
[C---:B------:R-:W-:Y:S02]  /*b240*/  IADD3 R25, P5, R14.reuse, 0x3000, RZ ;  /* 0x000030000e197810 */ /* 0x040fe40007fbe0ff */
[----:B------:R-:W-:Y:S01]  /*b250*/  IADD3 R29, P6, R14, 0x4000, RZ ;  /* 0x000040000e1d7810 */ /* 0x000fe20007fde0ff */
[----:B------:R-:W-:Y:S01]  /*b260*/  UIMAD UR18, UR4, UR13, UR18 ;  /* 0x0000000d041272a4 */ /* 0x000fe2000f8e0212 */
[----:B------:R-:W-:Y:S01]  /*b270*/  SHF.R.U64 R60, R60, 0x3, RZ ;  /* 0x000000033c3c7819 */ /* 0x000fe200000012ff */
[----:B------:R-:W-:Y:S01]  /*b280*/  VIADD R95, R2, 0x180 ;  /* 0x00000180025f7836 */ /* 0x000fe20000000000 */
[----:B------:R-:W-:Y:S01]  /*b290*/  LOP3.LUT R64, R65, 0x380, RZ, 0xc0, !PT ;  /* 0x0000038041407812 */ /* 0x000fe200078ec0ff */
[----:B------:R-:W-:Y:S01]  /*b2a0*/  ULDC.64 UR12, c[0x0][0xae8] ;  /* 0x0002ba00000c7ab9 */ /* 0x000fe20000000a00 */
[----:B------:R-:W-:Y:S01]  /*b2b0*/  LOP3.LUT R68, R68, R69, RZ, 0x3c, !PT ;  /* 0x0000004544447212 */ /* 0x000fe200078e3cff */
[--C-:B------:R-:W-:Y:S01]  /*b2c0*/  IMAD.X R69, RZ, RZ, R15.reuse, P2 ;  /* 0x000000ffff457224 */ /* 0x100fe200010e060f */
[----:B------:R-:W-:Y:S01]  /*b2d0*/  LOP3.LUT R60, R60, R61, RZ, 0x3c, !PT ;  /* 0x0000003d3c3c7212 */ /* 0x000fe200078e3cff */
[----:B------:R-:W-:Y:S01]  /*b2e0*/  IMAD.X R61, RZ, RZ, R15, P0 ;  /* 0x000000ffff3d7224 */ /* 0x000fe200000e060f */
[----:B--2---:R-:W-:Y:S01]  /*b2f0*/  ISETP.NE.AND P2, PT, R82, 0x1, PT ;  /* 0x000000015200780c */ /* 0x004fe20003f45270 */
[----:B------:R-:W5:Y:S01]  /*b300*/  LD.E.128 R32, desc[UR50][R32.64] ;  /* 0x0000003220207980 */ /* 0x000f62000c101d00 */
[----:B------:R-:W-:-:S02]  /*b310*/  SHF.R.U64 R64, R64, 0x3, RZ ;  /* 0x0000000340407819 */ /* 0x000fc400000012ff */
[----:B------:R-:W-:Y:S01]  /*b320*/  ISETP.GE.AND P0, PT, R192, UR14, PT ;  /* 0x0000000ec0007c0c */ /* 0x000fe2000bf06270 */
[----:B------:R-:W5:Y:S01]  /*b330*/  LD.E.128 R36, desc[UR50][R36.64] ;  /* 0x0000003224247980 */ /* 0x000f62000c101d00 */
[----:B------:R-:W-:Y:S01]  /*b340*/  LOP3.LUT R64, R64, R65, RZ, 0x3c, !PT ;  /* 0x0000004140407212 */ /* 0x000fe200078e3cff */
[----:B------:R-:W-:Y:S01]  /*b350*/  IMAD.X R65, RZ, RZ, R15, P1 ;  /* 0x000000ffff417224 */ /* 0x000fe200008e060f */
[----:B------:R-:W-:Y:S01]  /*b360*/  SEL R76, RZ, 0xffffffff, P0 ;  /* 0xffffffffff4c7807 */ /* 0x000fe20000000000 */
[----:B------:R-:W5:Y:S01]  /*b370*/  LD.E.128 R40, desc[UR50][R40.64] ;  /* 0x0000003228287980 */ /* 0x000f62000c101d00 */
[----:B------:R-:W-:Y:S02]  /*b380*/  ISETP.GE.AND P1, PT, R2, UR14, PT ;  /* 0x0000000e02007c0c */ /* 0x000fe4000bf26270 */
[----:B------:R-:W-:Y:S01]  /*b390*/  LOP3.LUT R8, R9, 0x380, RZ, 0xc0, !PT ;  /* 0x0000038009087812 */ /* 0x000fe200078ec0ff */
[----:B------:R-:W-:Y:S01]  /*b3a0*/  IMAD.SHL.U32 R76, R76, 0x2, RZ ;  /* 0x000000024c4c7824 */ /* 0x000fe200078e00ff */
[----:B------:R-:W-:Y:S01]  /*b3b0*/  SEL R21, RZ, 0x1, P1 ;  /* 0x00000001ff157807 */ /* 0x000fe20000800000 */
[----:B------:R-:W0:Y:S01]  /*b3c0*/  @P2 LDC R79, c[0x0][0xbec] ;  /* 0x0002fb00ff4f2b82 */ /* 0x000e220000000800 */
[----:B------:R-:W-:-:S02]  /*b3d0*/  ISETP.GE.AND P0, PT, R187, UR14, PT ;  /* 0x0000000ebb007c0c */ /* 0x000fc4000bf06270 */
[----:B------:R-:W-:Y:S02]  /*b3e0*/  LOP3.LUT R12, R13, 0x380, RZ, 0xc0, !PT ;  /* 0x000003800d0c7812 */ /* 0x000fe400078ec0ff */
[----:B------:R-:W-:Y:S02]  /*b3f0*/  LOP3.LUT R24, R25, 0x380, RZ, 0xc0, !PT ;  /* 0x0000038019187812 */ /* 0x000fe400078ec0ff */
[----:B------:R-:W-:Y:S01]  /*b400*/  LOP3.LUT R28, R29, 0x380, RZ, 0xc0, !PT ;  /* 0x000003801d1c7812 */ /* 0x000fe200078ec0ff */
[----:B------:R-:W1:Y:S01]  /*b410*/  @P2 LDC R81, c[0x0][0xbf0] ;  /* 0x0002fc00ff512b82 */ /* 0x000e620000000800 */
[----:B------:R-:W-:Y:S01]  /*b420*/  SHF.R.U64 R8, R8, 0x3, RZ ;  /* 0x0000000308087819 */ /* 0x000fe200000012ff */
[----:B------:R-:W-:Y:S01]  /*b430*/  UIADD3 UR11, UR11, UR18, URZ ;  /* 0x000000120b0b7290 */ /* 0x000fe2000fffe03f */
[----:B------:R-:W-:Y:S01]  /*b440*/  LOP3.LUT R21, R76, 0x2, R21, 0xe2, !PT ;  /* 0x000000024c157812 */ /* 0x000fe200078ee215 */
[----:B------:R-:W-:Y:S01]  /*b450*/  IMAD.IADD R76, R0, 0x1, -R77 ;  /* 0x00000001004c7824 */ /* 0x000fe200078e0a4d */
[----:B------:R-:W-:Y:S01]  /*b460*/  SEL R0, RZ, 0xffffffff, P0 ;  /* 0xffffffffff007807 */ /* 0x000fe20000000000 */
[----:B------:R-:W-:Y:S01]  /*b470*/  USHF.R.S32.HI UR4, URZ, 0x1f, UR9 ;  /* 0x0000001f3f047899 */ /* 0x000fe20008011409 */
[----:B------:R-:W-:Y:S01]  /*b480*/  LOP3.LUT R8, R8, R9, RZ, 0x3c, !PT ;  /* 0x0000000908087212 */ /* 0x000fe200078e3cff */
[----:B------:R-:W-:Y:S01]  /*b490*/  IMAD.X R9, RZ, RZ, R15, P3 ;  /* 0x000000ffff097224 */ /* 0x000fe200018e060f */
[----:B------:R-:W-:Y:S01]  /*b4a0*/  IADD3 R45, P3, R14, 0x8000, RZ ;  /* 0x000080000e2d7810 */ /* 0x000fe20007f7e0ff */
[----:B------:R-:W-:Y:S01]  /*b4b0*/  IMAD.SHL.U32 R0, R0, 0x4, RZ ;  /* 0x0000000400007824 */ /* 0x000fe200078e00ff */
[----:B------:R-:W-:Y:S01]  /*b4c0*/  SHF.R.U64 R12, R12, 0x3, RZ ;  /* 0x000000030c0c7819 */ /* 0x000fe200000012ff */
[----:B------:R-:W5:Y:S01]  /*b4d0*/  LD.E.128 R60, desc[UR50][R60.64] ;  /* 0x000000323c3c7980 */ /* 0x000f62000c101d00 */
[----:B------:R-:W-:-:S02]  /*b4e0*/  LOP3.LUT R44, R45, 0x380, RZ, 0xc0, !PT ;  /* 0x000003802d2c7812 */ /* 0x000fc400078ec0ff */
[----:B------:R-:W-:Y:S01]  /*b4f0*/  LOP3.LUT R21, R0, 0x4, R21, 0xe2, !PT ;  /* 0x0000000400157812 */ /* 0x000fe200078ee215 */
[----:B------:R-:W-:Y:S01]  /*b500*/  IMAD R0, R76, 0x20, R3 ;  /* 0x000000204c007824 */ /* 0x000fe200078e0203 */
[----:B------:R-:W-:Y:S01]  /*b510*/  SHF.R.U64 R24, R24, 0x3, RZ ;  /* 0x0000000318187819 */ /* 0x000fe200000012ff */
[----:B------:R-:W5:Y:S01]  /*b520*/  LD.E.128 R64, desc[UR50][R64.64] ;  /* 0x0000003240407980 */ /* 0x000f62000c101d00 */
[----:B------:R-:W-:Y:S02]  /*b530*/  SHF.R.U64 R28, R28, 0x3, RZ ;  /* 0x000000031c1c7819 */ /* 0x000fe400000012ff */
[----:B------:R-:W-:Y:S01]  /*b540*/  SHF.R.U64 R44, R44, 0x3, RZ ;  /* 0x000000032c2c7819 */ /* 0x000fe200000012ff */
[----:B------:R-:W-:Y:S01]  /*b550*/  UIMAD.WIDE.U32 UR10, UR44, UR12, UR10 ;  /* 0x0000000c2c0a72a5 */ /* 0x000fe2000f8e000a */
[----:B------:R-:W-:Y:S01]  /*b560*/  ISETP.GE.AND P1, PT, R89, UR14, PT ;  /* 0x0000000e59007c0c */ /* 0x000fe2000bf26270 */
[----:B------:R-:W-:Y:S01]  /*b570*/  VIADD R80, R0, UR45 ;  /* 0x0000002d00507c36 */ /* 0x000fe20008000000 */
        /* <DEDUP_REMOVED lines=9> */
[----:B------:R-:W-:Y:S01]  /*b610*/  UIMAD UR11, UR44, UR13, UR11 ;  /* 0x0000000d2c0b72a4 */ /* 0x000fe2000f8e020b */
[----:B------:R-:W-:Y:S01]  /*b620*/  IADD3 R53, P5, R14, 0xa000, RZ ;  /* 0x0000a0000e357810 */ /* 0x000fe20007fbe0ff */
[----:B0-----:R-:W-:Y:S01]  /*b630*/  @P2 IMAD.HI.U32 R0, R80, R79, RZ ;  /* 0x0000004f50002227 */ /* 0x001fe200078e00ff */
[C---:B------:R-:W-:Y:S01]  /*b640*/  IADD3 R57, P6, R14.reuse, 0xb000, RZ ;  /* 0x0000b0000e397810 */ /* 0x040fe20007fde0ff */
[----:B------:R-:W-:Y:S01]  /*b650*/  ULDC.64 UR12, c[0x0][0xaf0] ;  /* 0x0002bc00000c7ab9 */ /* 0x000fe20000000a00 */
[----:B------:R-:W-:Y:S01]  /*b660*/  IADD3 R7, P3, R14, 0xf000, RZ ;  /* 0x0000f0000e077810 */ /* 0x000fe20007f7e0ff */
[----:B------:R-:W5:Y:S01]  /*b670*/  LD.E.128 R8, desc[UR50][R8.64] ;  /* 0x0000003208087980 */ /* 0x000f62000c101d00 */
[----:B------:R-:W-:Y:S01]  /*b680*/  SEL R20, RZ, 0xffffffff, P1 ;  /* 0xffffffffff147807 */ /* 0x000fe20000800000 */
[----:B------:R-:W-:Y:S01]  /*b690*/  UIMAD UR4, UR4, UR12, URZ ;  /* 0x0000000c040472a4 */ /* 0x000fe2000f8e023f */
[----:B------:R-:W-:-:S02]  /*b6a0*/  ISETP.GE.AND P0, PT, R87, UR14, PT ;  /* 0x0000000e57007c0c */ /* 0x000fc4000bf06270 */
[----:B------:R-:W-:Y:S01]  /*b6b0*/  LOP3.LUT R5, R14, 0x380, RZ, 0xc0, !PT ;  /* 0x000003800e057812 */ /* 0x000fe200078ec0ff */
[----:B------:R-:W-:Y:S01]  /*b6c0*/  IMAD.MOV.U32 R77, RZ, RZ, R80 ;  /* 0x000000ffff4d7224 */ /* 0x000fe200078e0050 */
[----:B------:R-:W-:Y:S01]  /*b6d0*/  LOP3.LUT R48, R49, 0x380, RZ, 0xc0, !PT ;  /* 0x0000038031307812 */ /* 0x000fe200078ec0ff */
[----:B------:R-:W5:Y:S01]  /*b6e0*/  LD.E.128 R24, desc[UR50][R24.64] ;  /* 0x0000003218187980 */ /* 0x000f62000c101d00 */
[----:B------:R-:W-:Y:S02]  /*b6f0*/  LOP3.LUT R52, R53, 0x380, RZ, 0xc0, !PT ;  /* 0x0000038035347812 */ /* 0x000fe400078ec0ff */
[----:B------:R-:W-:Y:S01]  /*b700*/  LOP3.LUT R56, R57, 0x380, RZ, 0xc0, !PT ;  /* 0x0000038039387812 */ /* 0x000fe200078ec0ff */
[----:B------:R-:W-:Y:S01]  /*b710*/  IMAD.SHL.U32 R76, R20, 0x8, RZ ;  /* 0x00000008144c7824 */ /* 0x000fe200078e00ff */
[----:B------:R-:W-:Y:S01]  /*b720*/  LOP3.LUT R6, R7, 0x380, RZ, 0xc0, !PT ;  /* 0x0000038007067812 */ /* 0x000fe200078ec0ff */
[----:B------:R-:W-:Y:S01]  /*b730*/  UIMAD.WIDE.U32 UR10, UR9, UR12, UR10 ;  /* 0x0000000c090a72a5 */ /* 0x000fe2000f8e000a */
[----:B------:R-:W-:Y:S01]  /*b740*/  SEL R20, RZ, 0xffffffff, P0 ;  /* 0xffffffffff147807 */ /* 0x000fe20000000000 */
[----:B------:R-:W-:Y:S01]  /*b750*/  UIMAD UR4, UR9, UR13, UR4 ;  /* 0x0000000d090472a4 */ /* 0x000fe2000f8e0204 */
[----:B-1----:R-:W-:Y:S01]  /*b760*/  @P2 SHF.R.U32.HI R77, RZ, R81, R0 ;  /* 0x00000051ff4d2219 */ /* 0x002fe20000011600 */
[----:B------:R-:W-:Y:S01]  /*b770*/  IMAD.X R73, RZ, RZ, R15, P3 ;  /* 0x000000ffff497224 */ /* 0x000fe200018e060f */
[----:B------:R-:W-:Y:S01]  /*b780*/  SHF.R.U64 R48, R48, 0x3, RZ ;  /* 0x0000000330307819 */ /* 0x000fe200000012ff */
        /* <DEDUP_REMOVED lines=8> */
[----:B------:R-:W-:Y:S01]  /*b810*/  IMAD.SHL.U32 R83, R20, 0x10, RZ ;  /* 0x0000001014537824 */ /* 0x000fe200078e00ff */
[--C-:B------:R-:W-:Y:S01]  /*b820*/  SHF.R.S32.HI R78, RZ, 0x1f, R77.reuse ;  /* 0x0000001fff4e7819 */ /* 0x100fe2000001144d */
        /* <DEDUP_REMOVED lines=11> */
[----:B------:R-:W-:Y:S01]  /*b8e0*/  LOP3.LUT R72, R6, R7, RZ, 0x3c, !PT ;  /* 0x0000000706487212 */ /* 0x000fe200078e3cff */
[----:B------:R-:W-:Y:S01]  /*b8f0*/  IMAD.U32 R21, RZ, RZ, UR11 ;  /* 0x0000000bff157e24 */ /* 0x000fe2000f8e00ff */
[----:B------:R-:W-:Y:S01]  /*b900*/  ULDC.64 UR10, c[0x0][0xae0] ;  /* 0x0002b800000a7ab9 */ /* 0x000fe20000000a00 */
[----:B------:R-:W-:Y:S01]  /*b910*/  SEL R0, RZ, 0xffffffff, P0 ;  /* 0xffffffffff007807 */ /* 0x000fe20000000000 */
[----:B------:R-:W-:Y:S01]  /*b920*/  IMAD R79, R82, R79, R80 ;  /* 0x0000004f524f7224 */ /* 0x000fe200078e0250 */
[----:B------:R-:W5:Y:S01]  /*b930*/  LD.E.128 R4, desc[UR50][R4.64] ;  /* 0x0000003204047980 */ /* 0x000f62000c101d00 */
[----:B------:R-:W-:Y:S01]  /*b940*/  IMAD R78, R78, UR10, RZ ;  /* 0x0000000a4e4e7c24 */ /* 0x000fe2000f8e02ff */
[----:B------:R-:W-:Y:S01]  /*b950*/  LOP3.LUT R76, R83, 0x10, R76, 0xe2, !PT ;  /* 0x00000010534c7812 */ /* 0x000fe200078ee24c */
[----:B------:R-:W-:Y:S01]  /*b960*/  IMAD.U32 R21, RZ, RZ, UR4 ;  /* 0x00000004ff157e24 */ /* 0x000fe2000f8e00ff */
[----:B------:R-:W5:Y:S01]  /*b970*/  LD.E.128 R12, desc[UR50][R12.64] ;  /* 0x000000320c0c7980 */ /* 0x000f62000c101d00 */
[----:B------:R-:W-:Y:S01]  /*b980*/  IMAD.SHL.U32 R83, R0, 0x20, RZ ;  /* 0x0000002000537824 */ /* 0x000fe200078e00ff */
[----:B------:R-:W-:Y:S01]  /*b990*/  ISETP.GE.AND P0, PT, R95, UR14, PT ;  /* 0x0000000e5f007c0c */ /* 0x000fe2000bf06270 */
[----:B------:R-:W-:Y:S01]  /*b9a0*/  IMAD R81, R77, UR11, R78 ;  /* 0x0000000b4d517c24 */ /* 0x000fe2000f8e024e */
[----:B------:R-:W5:Y:S01]  /*b9b0*/  LD.E.128 R48, desc[UR50][R48.64] ;  /* 0x0000003230307980 */ /* 0x000f62000c101d00 */
[----:B------:R-:W-:-:S03]  /*b9c0*/  SHF.R.S32.HI R78, RZ, 0x1f, R79 ;  /* 0x0000001fff4e7819 */ /* 0x000fc6000001144f */
[----:B------:R-:W5:Y:S01]  /*b9d0*/  LD.E.128 R52, desc[UR50][R52.64] ;  /* 0x0000003234347980 */ /* 0x000f62000c101d00 */
[----:B------:R-:W-:Y:S01]  /*b9e0*/  IMAD.WIDE.U32 R20, R77, UR10, R20 ;  /* 0x0000000a4d147c25 */ /* 0x000fe2000f8e0014 */
[----:B------:R-:W-:Y:S02]  /*b9f0*/  ULDC.64 UR10, c[0x0][0xad8] ;  /* 0x0002b600000a7ab9 */ /* 0x000fe40000000a00 */
        /* <DEDUP_REMOVED lines=11> */
[----:B------:R-:W-:Y:S01]  /*bab0*/  IMAD.IADD R21, R21, 0x1, R81 ;  /* 0x0000000115157824 */ /* 0x000fe200078e0251 */
[----:B------:R-:W-:Y:S01]  /*bac0*/  SEL R77, RZ, 0x40, P0 ;  /* 0x00000040ff4d7807 */ /* 0x000fe20000000000 */
[----:B------:R-:W-:Y:S01]  /*bad0*/  IMAD R78, R78, UR10, RZ ;  /* 0x0000000a4e4e7c24 */ /* 0x000fe2000f8e02ff */
[----:B------:R-:W-:Y:S01]  /*bae0*/  ISETP.GE.AND P0, PT, R97, UR14, PT ;  /* 0x0000000e61007c0c */ /* 0x000fe2000bf06270 */
[----:B------:R-:W-:-:S02]  /*baf0*/  IMAD R93, R82, UR8, RZ ;  /* 0x00000008525d7c24 */ /* 0x000fc4000f8e02ff */
[----:B------:R-:W-:Y:S01]  /*bb00*/  VIADD R90, R3, UR45 ;  /* 0x0000002d035a7c36 */ /* 0x000fe20008000000 */
        /* <DEDUP_REMOVED lines=12> */
[----:B0-----:R0:W1:Y:S02]  /*bbd0*/  SHFL.IDX PT, R20, R86, RZ, 0x181f ;  /* 0x00181fff56147589 */ /* 0x00106400000e0000 */
[----:B------:R-:W-:Y:S02]  /*bbe0*/  SYNCS.ARRIVE.TRANS64.RED.A1T0 RZ, [UR4], RZ ;  /* 0x000000ffffff79a7 */ /* 0x000fe40008100404 */
        /* <DEDUP_REMOVED lines=11> */
[-C--:B-1----:R-:W-:Y:S01]  /*bca0*/  @!P1 LEA R76, P2, R192, R20.reuse, 0x1 ;  /* 0x00000014c04c9211 */ /* 0x082fe200078408ff */
[----:B--2---:R-:W-:Y:S02]  /*bcb0*/  @!P0 IMAD.WIDE R78, R2, 0x2, R20 ;  /* 0x00000002024e8825 */ /* 0x004fe400078e0214 */
[----:B------:R-:W-:Y:S02]  /*bcc0*/  @!P4 LEA R80, P5, R187, R20, 0x1 ;  /* 0x00000014bb50c211 */ /* 0x000fe400078a08ff */
[----:B------:R-:W-:Y:S01]  /*bcd0*/  @!P1 LEA.HI.X R77, R192, R21, R152, 0x1, P2 ;  /* 0x00000015c04d9211 */ /* 0x000fe200010f0c98 */
[----:B-----5:R1:W-:Y:S01]  /*bce0*/  @!P0 ST.E.128 desc[UR50][R78.64], R4 ;  /* 0x000000044e008985 */ /* 0x0203e2000c101d32 */
[----:B------:R-:W-:Y:S02]  /*bcf0*/  ISETP.GE.AND P2, PT, R87, UR14, PT ;  /* 0x0000000e57007c0c */ /* 0x000fe4000bf46270 */
[----:B------:R-:W-:Y:S01]  /*bd00*/  LOP3.LUT P0, RZ, R0, 0x40, RZ, 0xc0, !PT ;  /* 0x0000004000ff7812 */ /* 0x000fe2000780c0ff */
[----:B------:R2:W-:Y:S01]  /*bd10*/  @!P1 ST.E.128 desc[UR50][R76.64], R12 ;  /* 0x0000000c4c009985 */ /* 0x0005e2000c101d32 */
[----:B------:R-:W-:-:S02]  /*bd20*/  ISETP.GE.AND P1, PT, R91, UR14, PT ;  /* 0x0000000e5b007c0c */ /* 0x000fc4000bf26270 */
[-C--:B------:R-:W-:Y:S02]  /*bd30*/  @!P3 LEA R82, P6, R89, R20.reuse, 0x1 ;  /* 0x000000145952b211 */ /* 0x080fe400078c08ff */
[-C--:B------:R-:W-:Y:S02]  /*bd40*/  @!P4 LEA.HI.X R81, R187, R21.reuse, R81, 0x1, P5 ;  /* 0x00000015bb51c211 */ /* 0x080fe400028f0c51 */
[-C--:B------:R-:W-:Y:S02]  /*bd50*/  @!P3 LEA.HI.X R83, R89, R21.reuse, R83, 0x1, P6 ;  /* 0x000000155953b211 */ /* 0x080fe400030f0c53 */
[----:B------:R-:W-:Y:S01]  /*bd60*/  LOP3.LUT P6, RZ, R3, 0x80, RZ, 0xc0, !PT ;  /* 0x0000008003ff7812 */ /* 0x000fe200078cc0ff */
[----:B------:R3:W-:Y:S01]  /*bd70*/  @!P4 ST.E.128 desc[UR50][R80.64], R28 ;  /* 0x0000001c5000c985 */ /* 0x0007e2000c101d32 */
[C---:B------:R-:W-:Y:S02]  /*bd80*/  @!P2 LEA R84, P5, R87.reuse, R20, 0x1 ;  /* 0x000000145754a211 */ /* 0x040fe400078a08ff */
[----:B-1----:R-:W-:Y:S01]  /*bd90*/  SHF.R.S32.HI R5, RZ, 0x1f, R91 ;  /* 0x0000001fff057819 */ /* 0x002fe2000001145b */
        /* <DEDUP_REMOVED lines=14> */
.L_x_4294:
[----:B------:R-:W-:Y:S05]  /*be80*/  BSYNC B1 ;  /* 0x0000000000017941 */ /* 0x000fea0003800000 */
.L_x_4293:
        /* <DEDUP_REMOVED lines=9> */
[----:B------:R-:W-:Y:S02]  /*bf20*/  ISETP.GE.AND P1, PT, R87, UR14, PT ;  /* 0x0000000e57007c0c */ /* 0x000fe4000bf26270 */
[----:B------:R-:W-:-:S02]  /*bf30*/  SHF.R.S32.HI R15, RZ, 0x1f, R187 ;  /* 0x0000001fff0f7819 */ /* 0x000fc400000114bb */
[----:B--2---:R-:W-:Y:S01]  /*bf40*/  SHF.R.S32.HI R21, RZ, 0x1f, R89 ;  /* 0x0000001fff157819 */ /* 0x004fe20000011459 */
[----:B0---4-:R-:W-:Y:S02]  /*bf50*/  @!P0 IMAD.WIDE R6, R2, 0x2, R4 ;  /* 0x0000000202068825 */ /* 0x011fe400078e0204 */
[CC--:B------:R-:W-:Y:S02]  /*bf60*/  @!P4 LEA R12, P5, R192.reuse, R4.reuse, 0x1 ;  /* 0x00000004c00cc211 */ /* 0x0c0fe400078a08ff */
[-C--:B------:R-:W-:Y:S01]  /*bf70*/  @!P3 LEA R14, P6, R187, R4.reuse, 0x1 ;  /* 0x00000004bb0eb211 */ /* 0x080fe200078c08ff */
[----:B------:R0:W-:Y:S01]  /*bf80*/  @!P0 ST.E.128 desc[UR50][R6.64], R8 ;  /* 0x0000000806008985 */ /* 0x0001e2000c101d32 */
[----:B------:R-:W-:Y:S02]  /*bf90*/  ISETP.GE.AND P0, PT, R91, UR14, PT ;  /* 0x0000000e5b007c0c */ /* 0x000fe4000bf06270 */
[----:B------:R-:W-:Y:S02]  /*bfa0*/  @!P4 LEA.HI.X R13, R192, R5, R152, 0x1, P5 ;  /* 0x00000005c00dc211 */ /* 0x000fe400028f0c98 */
[----:B-1----:R-:W-:-:S02]  /*bfb0*/  @!P2 LEA R20, P5, R89, R4, 0x1 ;  /* 0x000000045914a211 */ /* 0x002fc400078a08ff */
        /* <DEDUP_REMOVED lines=25> */
.L_x_4292:
        /* <DEDUP_REMOVED lines=44> */
[----:B------:R-:W-:Y:S01]  /*c410*/  UIADD3 UR4, UR40, 0x28c20, URZ ;  /* 0x00028c2028047890 */ /* 0x000fe2000fffe03f */
[----:B------:R-:W-:Y:S01]  /*c420*/  IMAD R7, R7, UR14, R4 ;  /* 0x0000000e07077c24 */ /* 0x000fe2000f8e0204 */
[----:B------:R-:W-:Y:S01]  /*c430*/  SHF.R.S32.HI R162, RZ, 0x1f, R209 ;  /* 0x0000001fffa27819 */ /* 0x000fe200000114d1 */
[----:B------:R-:W-:Y:S01]  /*c440*/  IMAD R0, R0, UR12, RZ ;  /* 0x0000000c00007c24 */ /* 0x000fe2000f8e02ff */
[----:B------:R-:W-:Y:S01]  /*c450*/  UPRMT UR4, URZ, 0x654, UR4 ;  /* 0x000006543f047896 */ /* 0x000fe20008000004 */
[----:B------:R-:W-:Y:S01]  /*c460*/  IMAD.U32 R4, RZ, RZ, UR10 ;  /* 0x0000000aff047e24 */ /* 0x000fe2000f8e00ff */
[----:B------:R-:W-:Y:S01]  /*c470*/  ULDC.64 UR10, c[0x0][0xb28] ;  /* 0x0002ca00000a7ab9 */ /* 0x000fe20000000a00 */
[C---:B------:R-:W-:Y:S01]  /*c480*/  IMAD R9, R3.reuse, UR13, R0 ;  /* 0x0000000d03097c24 */ /* 0x040fe2000f8e0200 */
[----:B------:R-:W-:Y:S01]  /*c490*/  SHF.R.S32.HI R0, RZ, 0x1f, R7 ;  /* 0x0000001fff007819 */ /* 0x000fe20000011407 */
[----:B------:R-:W-:Y:S01]  /*c4a0*/  IMAD.WIDE.U32 R4, R3, UR12, R4 ;  /* 0x0000000c03047c25 */ /* 0x000fe2000f8e0004 */
[----:B------:R-:W-:-:S02]  /*c4b0*/  SHF.R.S32.HI R163, RZ, 0x1f, R210 ;  /* 0x0000001fffa37819 */ /* 0x000fc400000114d2 */
        /* <DEDUP_REMOVED lines=39> */
[----:B0-----:R-:W-:-:S04]  /*c730*/  @!P1 LEA R4, P2, R223, R12, 0x2 ;  /* 0x0000000cdf049211 */ /* 0x001fc800078410ff */
[----:B------:R-:W-:Y:S02]  /*c740*/  @!P1 LEA.HI.X R5, R223, R11, R174, 0x2, P2 ;  /* 0x0000000bdf059211 */ /* 0x000fe400010f14ae */
[----:B------:R-:W-:-:S03]  /*c750*/  ISETP.GE.AND P2, PT, R217, UR4, PT ;  /* 0x00000004d9007c0c */ /* 0x000fc6000bf46270 */
[----:B------:R0:W-:Y:S01]  /*c760*/  @!P1 ST.E.64 desc[UR50][R4.64], R28 ;  /* 0x0000001c04009985 */ /* 0x0001e2000c101b32 */
[----:B------:R-:W-:-:S03]  /*c770*/  ISETP.GE.AND P1, PT, R218, UR4, PT ;  /* 0x00000004da007c0c */ /* 0x000fc6000bf26270 */
[----:B------:R1:W-:Y:S01]  /*c780*/  @!P0 ST.E.64 desc[UR50][R6.64], R32 ;  /* 0x0000002006008985 */ /* 0x0003e2000c101b32 */
[----:B------:R-:W-:Y:S02]  /*c790*/  ISETP.GE.AND P0, PT, R219, UR4, PT ;  /* 0x00000004db007c0c */ /* 0x000fe4000bf06270 */
[CC--:B0-----:R-:W-:Y:S02]  /*c7a0*/  @!P3 LEA R4, P5, R221.reuse, R12.reuse, 0x2 ;  /* 0x0000000cdd04b211 */ /* 0x0c1fe400078a10ff */
[CC--:B-1----:R-:W-:Y:S02]  /*c7b0*/  @!P4 LEA R6, P6, R220.reuse, R12.reuse, 0x2 ;  /* 0x0000000cdc06c211 */ /* 0x0c2fe400078c10ff */
[-C--:B------:R-:W-:Y:S02]  /*c7c0*/  @!P3 LEA.HI.X R5, R221, R11.reuse, R14, 0x2, P5 ;  /* 0x0000000bdd05b211 */ /* 0x080fe400028f140e */
[----:B------:R-:W-:Y:S02]  /*c7d0*/  @!P4 LEA.HI.X R7, R220, R11, R173, 0x2, P6 ;  /* 0x0000000bdc07c211 */ /* 0x000fe400030f14ad */
[----:B------:R-:W-:Y:S01]  /*c7e0*/  @!P2 LEA R8, P6, R217, R12, 0x2 ;  /* 0x0000000cd908a211 */ /* 0x000fe200078c10ff */
[----:B------:R0:W-:Y:S01]  /*c7f0*/  @!P3 ST.E.64 desc[UR50][R4.64], R36 ;  /* 0x000000240400b985 */ /* 0x0001e2000c101b32 */
[----:B------:R-:W-:-:S02]  /*c800*/  ISETP.GE.AND P3, PT, R216, UR4, PT ;  /* 0x00000004d8007c0c */ /* 0x000fc4000bf66270 */
[-C--:B------:R-:W-:Y:S01]  /*c810*/  @!P2 LEA.HI.X R9, R217, R11.reuse, R170, 0x2, P6 ;  /* 0x0000000bd909a211 */ /* 0x080fe200030f14aa */
[----:B------:R1:W-:Y:S01]  /*c820*/  @!P4 ST.E.64 desc[UR50][R6.64], R40 ;  /* 0x000000280600c985 */ /* 0x0003e2000c101b32 */
[CC--:B0-----:R-:W-:Y:S02]  /*c830*/  @!P0 LEA R4, P4, R219.reuse, R12.reuse, 0x2 ;  /* 0x0000000cdb048211 */ /* 0x0c1fe400078810ff */
[C---:B-1----:R-:W-:Y:S02]  /*c840*/  @!P1 LEA R6, P5, R218.reuse, R12, 0x2 ;  /* 0x0000000cda069211 */ /* 0x042fe400078a10ff */
        /* <DEDUP_REMOVED lines=9> */
[CC--:B0-----:R-:W-:Y:S02]  /*c8e0*/  @!P3 LEA R4, P6, R216.reuse, R12.reuse, 0x2 ;  /* 0x0000000cd804b211 */ /* 0x0c1fe400078c10ff */
[CC--:B-1----:R-:W-:Y:S02]  /*c8f0*/  @!P4 LEA R6, P2, R215.reuse, R12.reuse, 0x2 ;  /* 0x0000000cd706c211 */ /* 0x0c2fe400078410ff */
[-C--:B------:R-:W-:Y:S02]  /*c900*/  @!P3 LEA.HI.X R5, R216, R11.reuse, R169, 0x2, P6 ;  /* 0x0000000bd805b211 */ /* 0x080fe400030f14a9 */
[----:B--2---:R-:W-:Y:S02]  /*c910*/  @!P5 LEA R8, P6, R214, R12, 0x2 ;  /* 0x0000000cd608d211 */ /* 0x004fe400078c10ff */
        /* <DEDUP_REMOVED lines=87> */
.L_x_4297:
[----:B------:R-:W-:Y:S05]  /*ce90*/  BSYNC B1 ;  /* 0x0000000000017941 */ /* 0x000fea0003800000 */
.L_x_4296:
        /* <DEDUP_REMOVED lines=10> */
[CC--:B0-----:R-:W-:Y:S02]  /*cf40*/  @!P4 LEA R10, P3, R18.reuse, R3.reuse, 0x2 ;  /* 0x00000003120ac211 */ /* 0x0c1fe400078610ff */
[-C--:B------:R-:W-:Y:S02]  /*cf50*/  @!P2 LEA R4, P6, R223, R3.reuse, 0x2 ;  /* 0x00000003df04a211 */ /* 0x080fe400078c10ff */
[----:B--2-4-:R-:W-:Y:S02]  /*cf60*/  @!P4 LEA.HI.X R11, R18, R20, R175, 0x2, P3 ;  /* 0x00000014120bc211 */ /* 0x014fe400018f14af */
        /* <DEDUP_REMOVED lines=9> */
[----:B------:R-:W-:Y:S01]  /*d000*/  @!P0 LEA.HI.X R9, R221, R20, R14, 0x2, P6 ;  /* 0x00000014dd098211 */ /* 0x000fe200030f140e */
        /* <DEDUP_REMOVED lines=14> */
[-C--:B--2---:R-:W-:Y:S02]  /*d0f0*/  @!P0 LEA R4, P6, R217, R3.reuse, 0x2 ;  /* 0x00000003d9048211 */ /* 0x084fe400078c10ff */
[----:B------:R-:W-:Y:S01]  /*d100*/  ISETP.GE.AND P4, PT, R213, UR4, PT ;  /* 0x00000004d5007c0c */ /* 0x000fe2000bf86270 */
[----:B------:R2:W-:Y:S01]  /*d110*/  @!P5 ST.E.64 desc[UR50][R14.64], R50 ;  /* 0x000000320e00d985 */ /* 0x0005e2000c101b32 */
[----:B---3--:R-:W-:-:S02]  /*d120*/  @!P1 LEA R6, P5, R216, R3, 0x2 ;  /* 0x00000003d8069211 */ /* 0x008fc400078a10ff */
        /* <DEDUP_REMOVED lines=10> */
[CC--:B----4-:R-:W-:Y:S02]  /*d1d0*/  @!P4 LEA R12, P2, R213.reuse, R3.reuse, 0x2 ;  /* 0x00000003d50cc211 */ /* 0x0d0fe400078410ff */
[----:B------:R-:W-:Y:S02]  /*d1e0*/  ISETP.GE.AND P1, PT, R210, UR4, PT ;  /* 0x00000004d2007c0c */ /* 0x000fe4000bf26270 */
[-C--:B------:R-:W-:Y:S02]  /*d1f0*/  @!P3 LEA.HI.X R11, R214, R20.reuse, R167, 0x2, P6 ;  /* 0x00000014d60bb211 */ /* 0x080fe400030f14a7 */
[----:B------:R-:W-:Y:S02]  /*d200*/  @!P4 LEA.HI.X R13, R213, R20, R166, 0x2, P2 ;  /* 0x00000014d50dc211 */ /* 0x000fe400010f14a6 */
[----:B------:R-:W-:Y:S01]  /*d210*/  ISETP.GE.AND P2, PT, R209, UR4, PT ;  /* 0x00000004d1007c0c */ /* 0x000fe2000bf46270 */
[----:B------:R-:W-:Y:S01]  /*d220*/  @!P3 ST.E.64 desc[UR50][R10.64], R66 ;  /* 0x000000420a00b985 */ /* 0x000fe2000c101b32 */
[----:B--2---:R-:W-:-:S03]  /*d230*/  @!P5 LEA R14, P6, R212, R3, 0x2 ;  /* 0x00000003d40ed211 */ /* 0x004fc600078c10ff */
[----:B------:R2:W-:Y:S01]  /*d240*/  @!P4 ST.E.64 desc[UR50][R12.64], R70 ;  /* 0x000000460c00c985 */ /* 0x0005e2000c101b32 */
[-C--:B------:R-:W-:Y:S02]  /*d250*/  @!P5 LEA.HI.X R15, R212, R20.reuse, R165, 0x2, P6 ;  /* 0x00000014d40fd211 */ /* 0x080fe400030f14a5 */
[CC--:B0-----:R-:W-:Y:S02]  /*d260*/  @!P0 LEA R4, P4, R211.reuse, R3.reuse, 0x2 ;  /* 0x00000003d3048211 */ /* 0x0c1fe400078810ff */
[-C--:B---3--:R-:W-:Y:S01]  /*d270*/  @!P1 LEA R6, P3, R210, R3.reuse, 0x2 ;  /* 0x00000003d2069211 */ /* 0x088fe200078610ff */
        /* <DEDUP_REMOVED lines=23> */
[-C--:B---3--:R-:W-:Y:S02]  /*d3f0*/  @!P2 LEA R4, P6, R205, R3.reuse, 0x2 ;  /* 0x00000003cd04a211 */ /* 0x088fe400078c10ff */
[----:B------:R-:W-:Y:S01]  /*d400*/  ISETP.GE.AND P4, PT, R201, UR4, PT ;  /* 0x00000004c9007c0c */ /* 0x000fe2000bf86270 */
[----:B------:R3:W-:Y:S01]  /*d410*/  @!P3 ST.E.64 desc[UR50][R14.64], R98 ;  /* 0x000000620e00b985 */ /* 0x0007e2000c101b32 */
[-C--:B-1----:R-:W-:Y:S02]  /*d420*/  @!P1 LEA R6, P3, R204, R3.reuse, 0x2 ;  /* 0x00000003cc069211 */ /* 0x082fe400078610ff */
[----:B------:R-:W-:Y:S02]  /*d430*/  @!P2 LEA.HI.X R5, R205, R20, R158, 0x2, P6 ;  /* 0x00000014cd05a211 */ /* 0x000fe400030f149e */
[----:B--2---:R-:W-:-:S02]  /*d440*/  @!P0 LEA R8, P6, R203, R3, 0x2 ;  /* 0x00000003cb088211 */ /* 0x004fc400078c10ff */
[-C--:B------:R-:W-:Y:S01]  /*d450*/  @!P1 LEA.HI.X R7, R204, R20.reuse, R157, 0x2, P3 ;  /* 0x00000014cc079211 */ /* 0x080fe200018f149d */
[----:B------:R1:W-:Y:S01]  /*d460*/  @!P2 ST.E.64 desc[UR50][R4.64], R102 ;  /* 0x000000660400a985 */ /* 0x0003e2000c101b32 */
[----:B------:R-:W-:Y:S02]  /*d470*/  ISETP.GE.AND P3, PT, R200, UR4, PT ;  /* 0x00000004c8007c0c */ /* 0x000fe4000bf66270 */
[----:B------:R-:W-:Y:S01]  /*d480*/  @!P0 LEA.HI.X R9, R203, R20, R156, 0x2, P6 ;  /* 0x00000014cb098211 */ /* 0x000fe200030f149c */
[----:B------:R2:W-:Y:S01]  /*d490*/  @!P1 ST.E.64 desc[UR50][R6.64], R106 ;  /* 0x0000006a06009985 */ /* 0x0005e2000c101b32 */
[-C--:B0-----:R-:W-:Y:S02]  /*d4a0*/  @!P5 LEA R10, P1, R202, R3.reuse, 0x2 ;  /* 0x00000003ca0ad211 */ /* 0x081fe400078210ff */
[----:B----4-:R-:W-:Y:S01]  /*d4b0*/  @!P4 LEA R12, P2, R201, R3, 0x2 ;  /* 0x00000003c90cc211 */ /* 0x010fe200078410ff */
[----:B------:R0:W-:Y:S01]  /*d4c0*/  @!P0 ST.E.64 desc[UR50][R8.64], R110 ;  /* 0x0000006e08008985 */ /* 0x0001e2000c101b32 */
[----:B------:R-:W-:-:S02]  /*d4d0*/  ISETP.GE.AND P0, PT, R199, UR4, PT ;  /* 0x00000004c7007c0c */ /* 0x000fc4000bf06270 */
[-C--:B------:R-:W-:Y:S02]  /*d4e0*/  @!P5 LEA.HI.X R11, R202, R20.reuse, R155, 0x2, P1 ;  /* 0x00000014ca0bd211 */ /* 0x080fe400008f149b */
        /* <DEDUP_REMOVED lines=13> */
[-C--:B--2---:R-:W-:Y:S01]  /*d5c0*/  @!P1 LEA R6, P6, R198, R3.reuse, 0x2 ;  /* 0x00000003c6069211 */ /* 0x084fe200078c10ff */
[----:B------:R2:W-:Y:S02]  /*d5d0*/  @!P0 ST.E.64 desc[UR50][R4.64], R126 ;  /* 0x0000007e04008985 */ /* 0x0005e4000c101b32 */
[----:B0-----:R-:W-:-:S02]  /*d5e0*/  @!P4 LEA R8, P0, R197, R3, 0x2 ;  /* 0x00000003c508c211 */ /* 0x001fc400078010ff */
[-C--:B------:R-:W-:Y:S02]  /*d5f0*/  @!P1 LEA.HI.X R7, R198, R20.reuse, R21, 0x2, P6 ;  /* 0x00000014c6079211 */ /* 0x080fe400030f1415 */
[-C--:B---3--:R-:W-:Y:S02]  /*d600*/  @!P3 LEA R10, P6, R196, R3.reuse, 0x2 ;  /* 0x00000003c40ab211 */ /* 0x088fe400078c10ff */
[-C--:B------:R-:W-:Y:S01]  /*d610*/  @!P4 LEA.HI.X R9, R197, R20.reuse, R229, 0x2, P0 ;  /* 0x00000014c509c211 */ /* 0x080fe200000f14e5 */
[----:B------:R2:W-:Y:S01]  /*d620*/  @!P1 ST.E.64 desc[UR50][R6.64], R130 ;  /* 0x0000008206009985 */ /* 0x0005e2000c101b32 */
[-C--:B----4-:R-:W-:Y:S02]  /*d630*/  @!P2 LEA R12, P1, R195, R3.reuse, 0x2 ;  /* 0x00000003c30ca211 */ /* 0x090fe400078210ff */
        /* <DEDUP_REMOVED lines=14> */
.L_x_4289:
        /* <DEDUP_REMOVED lines=22> */
[----:B------:R-:W1:Y:S10]  /*d880*/  S2R R3, SR_TID.X ;  /* 0x0000000000037919 */ /* 0x000e740000002100 */
[----:B------:R-:W-:Y:S01]  /*d890*/  @!UP1 ULDC UR9, c[0x0][0xad4] ;  /* 0x0002b50000099ab9 */ /* 0x000fe20000000800 */
[----:B--2---:R-:W-:Y:S01]  /*d8a0*/  @P1 R2UR UR4, R8 ;  /* 0x00000000080412ca */ /* 0x004fe200000e0000 */
[----:B-1----:R-:W-:-:S05]  /*d8b0*/  VIADD R8, R3, 0xffffff80 ;  /* 0xffffff8003087836 */ /* 0x002fca0000000000 */
[----:B------:R-:W-:-:S07]  /*d8c0*/  ISETP.GT.AND P0, PT, R8, 0x3f, PT ;  /* 0x0000003f0800780c */ /* 0x000fce0003f04270 */
[----:B------:R-:W-:Y:S01]  /*d8d0*/  USHF.R.S32.HI UR22, URZ, 0x1f, UR4 ;  /* 0x0000001f3f167899 */ /* 0x000fe20008011404 */
[----:B0-----:R-:W-:Y:S11]  /*d8e0*/  @P2 BRA `(.L_x_4298) ;  /* 0x0000000000102947 */ /* 0x001ff60003800000 */
[----:B------:R-:W-:Y:S05]  /*d8f0*/  @!P1 BRA `(.L_x_4298) ;  /* 0x00000000000c9947 */ /* 0x000fea0003800000 */
[----:B------:R-:W2:Y:S04]  /*d900*/  LDG.E R3, desc[UR50][R4.64] ;  /* 0x0000003204037981 */ /* 0x000ea8000c1e1900 */
[----:B-----5:R-:W2:Y:S02]  /*d910*/  LDG.E R0, desc[UR50][R4.64+0x4] ;  /* 0x0000043204007981 */ /* 0x020ea4000c1e1900 */
[----:B--2---:R-:W-:-:S07]  /*d920*/  IMAD.IADD R0, R0, 0x1, -R3 ;  /* 0x0000000100007824 */ /* 0x004fce00078e0a03 */
.L_x_4298:
[----:B------:R-:W-:Y:S01]  /*d930*/  USEL UR41, UR41, URZ, !UP0 ;  /* 0x0000003f29297287 */ /* 0x000fe2000c000000 */
[----:B------:R-:W-:Y:S01]  /*d940*/  BSSY B1, `(.L_x_4299) ;  /* 0x0000039000017945 */ /* 0x000fe20003800000 */
[----:B------:R-:W-:-:S03]  /*d950*/  USEL UR42, UR42, URZ, !UP0 ;  /* 0x0000003f2a2a7287 */ /* 0x000fc6000c000000 */
[----:B------:R-:W-:Y:S09]  /*d960*/  @P0 BRA `(.L_x_4300) ;  /* 0x0000000000d80947 */ /* 0x000ff20003800000 */
[----:B------:R-:W0:Y:S01]  /*d970*/  S2R R6, SR_TID.X ;  /* 0x0000000000067919 */ /* 0x000e220000002100 */
[----:B------:R-:W1:Y:S01]  /*d980*/  LDC R9, c[0x0][0xbe8] ;  /* 0x0002fa00ff097b82 */ /* 0x000e620000000800 */
[----:B------:R-:W-:Y:S02]  /*d990*/  IMAD.U32 R5, RZ, RZ, UR45 ;  /* 0x0000002dff057e24 */ /* 0x000fe4000f8e00ff */
[----:B-1---5:R-:W-:-:S03]  /*d9a0*/  IMAD R3, R0, R9, RZ ;  /* 0x0000000900037224 */ /* 0x022fc600078e02ff */
[----:B0-----:R-:W-:-:S04]  /*d9b0*/  IADD3 R6, R5, -0x80, R6 ;  /* 0xffffff8005067810 */ /* 0x001fc80007ffe006 */
        /* <DEDUP_REMOVED lines=13> */
[----:B------:R-:W-:Y:S02]  /*da90*/  UIMAD UR15, UR15, UR41, URZ ;  /* 0x000000290f0f72a4 */ /* 0x000fe4000f8e023f */
[----:B------:R-:W-:-:S02]  /*daa0*/  UIMAD.WIDE.U32 UR12, UR10, UR44, URZ ;  /* 0x0000002c0a0c72a5 */ /* 0x000fc4000f8e003f */
        /* <DEDUP_REMOVED lines=14> */
[----:B------:R-:W-:Y:S01]  /*db90*/  UIADD3.X UR8, UR8, UR19, UR22, UP1, UP2 ;  /* 0x0000001308087290 */ /* 0x000fe20008fe4416 */
[----:B------:R-:W-:Y:S01]  /*dba0*/  IMAD.U32 R5, RZ, RZ, UR21 ;  /* 0x00000015ff057e24 */ /* 0x000fe2000f8e00ff */
[--C-:B------:R-:W-:Y:S01]  /*dbb0*/  SHF.R.S32.HI R5, RZ, 0x1f, R3.reuse ;  /* 0x0000001fff057819 */ /* 0x100fe20000011403 */
[----:B------:R-:W-:Y:S01]  /*dbc0*/  IMAD.MOV R7, RZ, RZ, -R3 ;  /* 0x000000ffff077224 */ /* 0x000fe200078e0a03 */
[----:B------:R-:W-:Y:S01]  /*dbd0*/  IADD3 R4, P0, P1, R3, UR12, R4 ;  /* 0x0000000c03047c10 */ /* 0x000fe2000f91e004 */
[----:B------:R-:W-:Y:S01]  /*dbe0*/  ULDC.64 UR10, c[0x0][UR18+0x210] ;  /* 0x00008400120a7abb */ /* 0x000fe20008000a00 */
[----:B------:R-:W-:Y:S01]  /*dbf0*/  ULDC.64 UR12, c[0x0][0xba8] ;  /* 0x0002ea00000c7ab9 */ /* 0x000fe20000000a00 */
[----:B------:R-:W-:Y:S01]  /*dc00*/  IMAD R7, R9, R7, R6 ;  /* 0x0000000709077224 */ /* 0x000fe200078e0206 */
[----:B------:R-:W-:Y:S01]  /*dc10*/  IADD3.X R5, R5, UR8, R10, P0, P1 ;  /* 0x0000000805057c10 */ /* 0x000fe200087e240a */
[----:B------:R-:W-:Y:S01]  /*dc20*/  @!UP0 ULDC UR12, c[0x0][0xb50] ;  /* 0x0002d400000c8ab9 */ /* 0x000fe20000000800 */
[----:B------:R-:W-:Y:S01]  /*dc30*/  @!UP0 ULDC UR13, c[0x0][0xb54] ;  /* 0x0002d500000d8ab9 */ /* 0x000fe20000000800 */
[C---:B------:R-:W-:Y:S01]  /*dc40*/  IMAD R6, R7.reuse, UR11, RZ ;  /* 0x0000000b07067c24 */ /* 0x040fe2000f8e02ff */
[----:B------:R-:W-:Y:S01]  /*dc50*/  SHF.R.S32.HI R3, RZ, 0x1f, R7 ;  /* 0x0000001fff037819 */ /* 0x000fe20000011407 */
[----:B------:R-:W-:-:S04]  /*dc60*/  IMAD.WIDE.U32 R4, R7, UR10, R4 ;  /* 0x0000000a07047c25 */ /* 0x000fc8000f8e0004 */
[----:B------:R-:W-:Y:S01]  /*dc70*/  IMAD R3, R3, UR10, R6 ;  /* 0x0000000a03037c24 */ /* 0x000fe2000f8e0206 */
[----:B------:R-:W-:-:S03]  /*dc80*/  LEA R6, P0, R4, UR12, 0x2 ;  /* 0x0000000c04067c11 */ /* 0x000fc6000f8010ff */
[----:B------:R-:W-:-:S05]  /*dc90*/  IMAD.IADD R3, R5, 0x1, R3 ;  /* 0x0000000105037824 */ /* 0x000fca00078e0203 */
[----:B------:R-:W-:Y:S01]  /*dca0*/  LEA.HI.X R7, R4, UR13, R3, 0x2, P0 ;  /* 0x0000000d04077c11 */ /* 0x000fe200080f1403 */
[----:B------:R-:W-:-:S05]  /*dcb0*/  IMAD.MOV.U32 R3, RZ, RZ, -0x800000 ;  /* 0xff800000ff037424 */ /* 0x000fca00078e00ff */
[----:B------:R0:W-:Y:S02]  /*dcc0*/  STG.E desc[UR50][R6.64], R3 ;  /* 0x0000000306007986 */ /* 0x0001e4000c101932 */
.L_x_4300:
[----:B------:R-:W-:Y:S05]  /*dcd0*/  BSYNC B1 ;  /* 0x0000000000017941 */ /* 0x000fea0003800000 */
.L_x_4299:
[----:B------:R-:W-:-:S06]  /*dce0*/  UISETP.GT.AND UP0, UPT, UR9, 0x1, UPT ;  /* 0x000000010900788c */ /* 0x000fcc000bf04270 */
[----:B------:R-:W-:-:S13]  /*dcf0*/  PLOP3.LUT P0, PT, PT, PT, UP0, 0x80, 0x0 ;  /* 0x000000000000781c */ /* 0x000fda0003f0f008 */
[----:B------:R-:W-:Y:S05]  /*dd00*/  @P0 BRA `(.L_x_4295) ;  /* 0x00000008008c0947 */ /* 0x000fea0003800000 */
[----:B------:R-:W1:Y:S01]  /*dd10*/  LDC R11, c[0x0][0xbe8] ;  /* 0x0002fa00ff0b7b82 */ /* 0x000e620000000800 */
[----:B0-----:R-:W-:Y:S01]  /*dd20*/  SHF.R.S32.HI R3, RZ, 0x1f, R8 ;  /* 0x0000001fff037819 */ /* 0x001fe20000011408 */
[----:B------:R-:W-:Y:S01]  /*dd30*/  ULDC UR14, c[0x0][0xac8] ;  /* 0x0002b200000e7ab9 */ /* 0x000fe20000000800 */
[----:B------:R-:W-:Y:S01]  /*dd40*/  ULDC.64 UR12, c[0x0][0xaa0] ;  /* 0x0002a800000c7ab9 */ /* 0x000fe20000000a00 */
[----:B------:R-:W-:Y:S01]  /*dd50*/  ISETP.GE.AND P1, PT, R192, UR14, PT ;  /* 0x0000000ec0007c0c */ /* 0x000fe2000bf26270 */
[----:B------:R-:W-:Y:S01]  /*dd60*/  UIMAD UR10, UR22, UR12, URZ ;  /* 0x0000000c160a72a4 */ /* 0x000fe2000f8e023f */
[----:B------:R-:W-:Y:S01]  /*dd70*/  LEA.HI R6, R3, R8, RZ, 0x3 ;  /* 0x0000000803067211 */ /* 0x000fe200078f18ff */
[----:B------:R-:W-:Y:S01]  /*dd80*/  UIMAD.WIDE.U32 UR8, UR4, UR12, URZ ;  /* 0x0000000c040872a5 */ /* 0x000fe2000f8e003f */
[----:B------:R-:W-:Y:S01]  /*dd90*/  SEL R4, RZ, 0xffffffff, P1 ;  /* 0xffffffffff047807 */ /* 0x000fe20000800000 */
[----:B------:R-:W-:Y:S01]  /*dda0*/  UIMAD UR10, UR4, UR13, UR10 ;  /* 0x0000000d040a72a4 */ /* 0x000fe2000f8e020a */
[----:B------:R-:W-:Y:S01]  /*ddb0*/  LOP3.LUT R3, R6, 0xfffffff8, RZ, 0xc0, !PT ;  /* 0xfffffff806037812 */ /* 0x000fe200078ec0ff */
[C---:B------:R-:W-:Y:S01]  /*ddc0*/  VIADD R33, R2.reuse, 0xc0 ;  /* 0x000000c002217836 */ /* 0x040fe20000000000 */
[----:B------:R-:W-:Y:S01]  /*ddd0*/  ISETP.GE.AND P2, PT, R2, UR14, PT ;  /* 0x0000000e02007c0c */ /* 0x000fe2000bf46270 */
[----:B------:R-:W-:Y:S01]  /*dde0*/  IMAD.SHL.U32 R4, R4, 0x2, RZ ;  /* 0x0000000204047824 */ /* 0x000fe200078e00ff */
[----:B------:R-:W-:Y:S01]  /*ddf0*/  SHF.R.S32.HI R13, RZ, 0x3, R6 ;  /* 0x00000003ff0d7819 */ /* 0x000fe20000011406 */
[----:B------:R-:W-:Y:S01]  /*de00*/  IMAD.IADD R8, R8, 0x1, -R3 ;  /* 0x0000000108087824 */ /* 0x000fe200078e0a03 */
[----:B------:R-:W-:Y:S01]  /*de10*/  SEL R3, RZ, 0x1, P2 ;  /* 0x00000001ff037807 */ /* 0x000fe20001000000 */
[----:B------:R-:W-:Y:S01]  /*de20*/  UIADD3 UR9, UR9, UR10, URZ ;  /* 0x0000000a09097290 */ /* 0x000fe2000fffe03f */
[----:B------:R-:W-:Y:S01]  /*de30*/  ISETP.GE.AND P1, PT, R187, UR14, PT ;  /* 0x0000000ebb007c0c */ /* 0x000fe2000bf26270 */
[----:B------:R-:W-:Y:S01]  /*de40*/  ULDC.64 UR12, c[0x0][0xae8] ;  /* 0x0002ba00000c7ab9 */ /* 0x000fe20000000a00 */
[----:B------:R-:W-:Y:S01]  /*de50*/  LOP3.LUT R6, R4, 0x2, R3, 0xe2, !PT ;  /* 0x0000000204067812 */ /* 0x000fe200078ee203 */
[----:B------:R-:W-:Y:S01]  /*de60*/  IMAD R3, R8, 0x20, R13 ;  /* 0x0000002008037824 */ /* 0x000fe200078e020d */
[----:B------:R-:W-:Y:S01]  /*de70*/  SEL R4, RZ, 0xffffffff, P1 ;  /* 0xffffffffff047807 */ /* 0x000fe20000800000 */
[----:B------:R-:W-:Y:S01]  /*de80*/  UIMAD.WIDE.U32 UR8, UR44, UR12, UR8 ;  /* 0x0000000c2c0872a5 */ /* 0x000fe2000f8e0008 */
[----:B-1----:R-:W-:Y:S01]  /*de90*/  ISETP.NE.AND P0, PT, R11, 0x1, PT ;  /* 0x000000010b00780c */ /* 0x002fe20003f05270 */
[----:B------:R-:W-:Y:S01]  /*dea0*/  VIADD R8, R3, UR45 ;  /* 0x0000002d03087c36 */ /* 0x000fe20008000000 */
[----:B------:R-:W-:Y:S01]  /*deb0*/  ISETP.GE.AND P1, PT, R33, UR14, PT ;  /* 0x0000000e21007c0c */ /* 0x000fe2000bf26270 */
[----:B------:R-:W-:Y:S01]  /*dec0*/  IMAD.SHL.U32 R9, R4, 0x4, RZ ;  /* 0x0000000404097824 */ /* 0x000fe200078e00ff */
[----:B------:R-:W-:Y:S01]  /*ded0*/  ULDC.64 UR10, c[0x0][0xaf0] ;  /* 0x0002bc00000a7ab9 */ /* 0x000fe20000000a00 */
[----:B------:R-:W-:Y:S01]  /*dee0*/  UIMAD UR9, UR44, UR13, UR9 ;  /* 0x0000000d2c0972a4 */ /* 0x000fe2000f8e0209 */
[----:B------:R-:W-:Y:S01]  /*def0*/  IMAD.MOV.U32 R3, RZ, RZ, R8 ;  /* 0x000000ffff037224 */ /* 0x000fe200078e0008 */
[----:B------:R-:W-:Y:S01]  /*df00*/  UIMAD UR42, UR42, UR10, URZ ;  /* 0x0000000a2a2a72a4 */ /* 0x000fe2000f8e023f */
[C---:B------:R-:W-:Y:S01]  /*df10*/  VIADD R27, R2.reuse, 0x100 ;  /* 0x00000100021b7836 */ /* 0x040fe20000000000 */
[----:B------:R-:W-:Y:S01]  /*df20*/  UIMAD.WIDE.U32 UR8, UR41, UR10, UR8 ;  /* 0x0000000a290872a5 */ /* 0x000fe2000f8e0008 */
[----:B------:R-:W-:Y:S01]  /*df30*/  LOP3.LUT R6, R9, 0x4, R6, 0xe2, !PT ;  /* 0x0000000409067812 */ /* 0x000fe200078ee206 */
[----:B------:R-:W-:Y:S01]  /*df40*/  UIMAD UR4, UR41, UR11, UR42 ;  /* 0x0000000b290472a4 */ /* 0x000fe2000f8e022a */
[C---:B------:R-:W-:Y:S01]  /*df50*/  VIADD R37, R2.reuse, 0x140 ;  /* 0x0000014002257836 */ /* 0x040fe20000000000 */
[----:B------:R-:W0:Y:S01]  /*df60*/  @P0 LDC R5, c[0x0][0xbec] ;  /* 0x0002fb00ff050b82 */ /* 0x000e220000000800 */
[----:B------:R-:W-:Y:S01]  /*df70*/  VIADD R29, R2, 0x180 ;  /* 0x00000180021d7836 */ /* 0x000fe20000000000 */
[----:B------:R-:W-:Y:S01]  /*df80*/  UIADD3 UR4, UR9, UR4, URZ ;  /* 0x0000000409047290 */ /* 0x000fe2000fffe03f */
[----:B-----5:R-:W-:Y:S01]  /*df90*/  IMAD R25, R0, R11, RZ ;  /* 0x0000000b00197224 */ /* 0x020fe200078e02ff */
[----:B------:R-:W-:Y:S01]  /*dfa0*/  BSSY B1, `(.L_x_4301) ;  /* 0x0000055000017945 */ /* 0x000fe20003800000 */
[----:B------:R-:W-:Y:S01]  /*dfb0*/  VIADD R26, R13, UR45 ;  /* 0x0000002d0d1a7c36 */ /* 0x000fe20008000000 */
[----:B------:R-:W-:Y:S01]  /*dfc0*/  SHF.R.S32.HI R35, RZ, 0x1f, R187 ;  /* 0x0000001fff237819 */ /* 0x000fe200000114bb */
[----:B------:R-:W-:Y:S01]  /*dfd0*/  VIADD R31, R2, 0x1c0 ;  /* 0x000001c0021f7836 */ /* 0x000fe20000000000 */
[----:B------:R-:W1:Y:S01]  /*dfe0*/  @P0 LDC R7, c[0x0][0xbf0] ;  /* 0x0002fc00ff070b82 */ /* 0x000e620000000800 */
[----:B------:R-:W-:-:S02]  /*dff0*/  SHF.R.S32.HI R28, RZ, 0x1f, R27 ;  /* 0x0000001fff1c7819 */ /* 0x000fc4000001141b */
[----:B------:R-:W-:Y:S02]  /*e000*/  SHF.R.S32.HI R30, RZ, 0x1f, R29 ;  /* 0x0000001fff1e7819 */ /* 0x000fe4000001141d */
[----:B------:R-:W-:Y:S02]  /*e010*/  SHF.R.S32.HI R32, RZ, 0x1f, R33 ;  /* 0x0000001fff207819 */ /* 0x000fe40000011421 */
[----:B------:R-:W-:Y:S02]  /*e020*/  SHF.R.S32.HI R34, RZ, 0x1f, R31 ;  /* 0x0000001fff227819 */ /* 0x000fe4000001141f */
[----:B------:R-:W-:Y:S02]  /*e030*/  SHF.R.S32.HI R36, RZ, 0x1f, R37 ;  /* 0x0000001fff247819 */ /* 0x000fe40000011425 */
[----:B------:R-:W-:Y:S01]  /*e040*/  SHF.R.S32.HI R38, RZ, 0x1f, R192 ;  /* 0x0000001fff267819 */ /* 0x000fe200000114c0 */
[----:B0-----:R-:W-:Y:S01]  /*e050*/  @P0 IMAD.HI.U32 R4, R8, R5, RZ ;  /* 0x0000000508040227 */ /* 0x001fe200078e00ff */
[----:B------:R-:W-:-:S02]  /*e060*/  SEL R5, RZ, 0xffffffff, P1 ;  /* 0xffffffffff057807 */ /* 0x000fc40000800000 */
        /* <DEDUP_REMOVED lines=72> */
.L_x_4302:
[----:B------:R-:W-:Y:S05]  /*e4f0*/  BSYNC B1 ;  /* 0x0000000000017941 */ /* 0x000fea0003800000 */
.L_x_4301:
        /* <DEDUP_REMOVED lines=36> */
.L_x_4295:
[----:B------:R-:W-:Y:S05]  /*e740*/  BSYNC B0 ;  /* 0x0000000000007941 */ /* 0x000fea0003800000 */
.L_x_4288:
[----:B------:R-:W-:Y:S02]  /*e750*/  ULDC UR4, c[0x0][0xc3c] ;  /* 0x00030f0000047ab9 */ /* 0x000fe40000000800 */
[----:B------:R-:W-:-:S06]  /*e760*/  UISETP.GE.AND UP0, UPT, UR7, UR4, UPT ;  /* 0x000000040700728c */ /* 0x000fcc000bf06270 */
[----:B------:R-:W-:-:S13]  /*e770*/  PLOP3.LUT P0, PT, PT, PT, UP0, 0x80, 0x0 ;  /* 0x000000000000781c */ /* 0x000fda0003f0f008 */
[----:B------:R-:W-:Y:S05]  /*e780*/  @!P0 BRA `(.L_x_4303) ;  /* 0xffffff2800cc8947 */ /* 0x000fea000383ffff */
[----:B------:R-:W-:Y:S05]  /*e790*/  EXIT ;  /* 0x000000000000794d */ /* 0x000fea0003800000 */
.L_x_4233:
        /* <DEDUP_REMOVED lines=16> */
.L_x_4304:
        /* <DEDUP_REMOVED lines=43> */
.L_x_4308:
        /* <DEDUP_REMOVED lines=35> */
.L_x_4306:
        /* <DEDUP_REMOVED lines=13> */
.L_x_4309:
        /* <DEDUP_REMOVED lines=62> */
.L_x_4310:
        /* <DEDUP_REMOVED lines=61> */
.L_x_4311:
[----:B------:R-:W-:-:S05]  /*f600*/  LOP3.LUT R25, RZ, R2, RZ, 0x33, !PT ;  /* 0x00000002ff197212 */ /* 0x000fca00078e33ff */
[----:B------:R-:W-:Y:S01]  /*f610*/  IMAD.IADD R25, R6, 0x1, R25 ;  /* 0x0000000106197824 */ /* 0x000fe200078e0219 */
[----:B------:R-:W-:Y:S06]  /*f620*/  BRA `(.L_x_4312) ;  /* 0x0000000000147947 */ /* 0x000fec0003800000 */
.L_x_4307:
[----:B------:R-:W-:Y:S01]  /*f630*/  ULDC UR4, c[0x0][0xc3c] ;  /* 0x00030f0000047ab9 */ /* 0x000fe20000000800 */
[----:B------:R-:W-:Y:S02]  /*f640*/  IMAD.MOV.U32 R25, RZ, RZ, RZ ;  /* 0x000000ffff197224 */ /* 0x000fe400078e00ff */
[----:B------:R-:W-:Y:S02]  /*f650*/  IMAD.U32 R24, RZ, RZ, UR6 ;  /* 0x00000006ff187e24 */ /* 0x000fe4000f8e00ff */
[----:B------:R-:W-:Y:S02]  /*f660*/  IMAD.MOV.U32 R26, RZ, RZ, RZ ;  /* 0x000000ffff1a7224 */ /* 0x000fe400078e00ff */
[----:B------:R-:W-:-:S07]  /*f670*/  IMAD.U32 R27, RZ, RZ, UR4 ;  /* 0x00000004ff1b7e24 */ /* 0x000fce000f8e00ff */
.L_x_4312:
[----:B------:R-:W-:-:S13]  /*f680*/  ISETP.NE.AND P0, PT, R7, RZ, PT ;  /* 0x000000ff0700720c */ /* 0x000fda0003f05270 */
[----:B------:R-:W0:Y:S01]  /*f690*/  @!P0 S2R R3, SR_CgaCtaId ;  /* 0x0000000000038919 */ /* 0x000e220000008800 */
[----:B------:R-:W-:-:S04]  /*f6a0*/  @!P0 MOV R2, 0x400 ;  /* 0x0000040000028802 */ /* 0x000fc80000000f00 */
[----:B0-----:R-:W-:-:S05]  /*f6b0*/  @!P0 LEA R2, R3, R2, 0x18 ;  /* 0x0000000203028211 */ /* 0x001fca00078ec0ff */
[----:B------:R0:W-:Y:S01]  /*f6c0*/  @!P0 STS.128 [R2+0x28cd0], R24 ;  /* 0x028cd01802008388 */ /* 0x0001e20000000c00 */
[----:B------:R-:W-:Y:S06]  /*f6d0*/  BAR.ARV 0x5, 0x180 ;  /* 0x0146000000007b1d */ /* 0x000fec0000002000 */
.L_x_4305:
[----:B------:R2:W-:Y:S01]  /*f6e0*/  STL [R1+0x20], RZ ;  /* 0x000020ff01007387 */ /* 0x0005e20000100800 */
[----:B------:R-:W-:Y:S01]  /*f6f0*/  ULDC UR4, c[0x0][0xc3c] ;  /* 0x00030f0000047ab9 */ /* 0x000fe20000000800 */
[----:B------:R-:W-:Y:S01]  /*f700*/  IMAD.MOV.U32 R22, RZ, RZ, 0x1 ;  /* 0x00000001ff167424 */ /* 0x000fe200078e00ff */
[----:B-1----:R-:W-:Y:S01]  /*f710*/  ISETP.GE.AND P0, PT, R27, UR4, PT ;  /* 0x000000041b007c0c */ /* 0x002fe2000bf06270 */
[----:B------:R-:W-:-:S12]  /*f720*/  IMAD.MOV.U32 R18, RZ, RZ, RZ ;  /* 0x000000ffff127224 */ /* 0x000fd800078e00ff */
[----:B--2---:R-:W-:Y:S05]  /*f730*/  @P0 BRA `(.L_x_4313) ;  /* 0x0000004c00f80947 */ /* 0x004fea0003800000 */
[----:B------:R-:W1:Y:S01]  /*f740*/  S2UR UR5, SR_CgaCtaId ;  /* 0x00000000000579c3 */ /* 0x000e620000008800 */
[C---:B0-----:R-:W-:Y:S01]  /*f750*/  IMAD.SHL.U32 R2, R0.reuse, 0x8, RZ ;  /* 0x0000000800027824 */ /* 0x041fe200078e00ff */
        /* <DEDUP_REMOVED lines=18> */
[----:B-1----:R-:W-:Y:S01]  /*f880*/  ULEA UR4, UR5, UR4, 0x18 ;  /* 0x0000000405047291 */ /* 0x002fe2000f8ec03f */
[C---:B------:R-:W-:Y:S02]  /*f890*/  LOP3.LUT R2, R0.reuse, 0x100, RZ, 0xfc, !PT ;  /* 0x0000010000027812 */ /* 0x040fe400078efcff */
[C---:B------:R-:W-:Y:S02]  /*f8a0*/  LOP3.LUT R4, R0.reuse, 0x140, RZ, 0xfc, !PT ;  /* 0x0000014000047812 */ /* 0x040fe400078efcff */
[C---:B------:R-:W-:Y:S01]  /*f8b0*/  LOP3.LUT R3, R0.reuse, 0x180, RZ, 0xfc, !PT ;  /* 0x0000018000037812 */ /* 0x040fe200078efcff */
[----:B------:R-:W-:Y:S01]  /*f8c0*/  IMAD.U32 R17, RZ, RZ, UR4 ;  /* 0x00000004ff117e24 */ /* 0x000fe2000f8e00ff */
[----:B------:R-:W-:-:S03]  /*f8d0*/  LOP3.LUT R2, R0, 0x1c0, RZ, 0xfc, !PT ;  /* 0x000001c000027812 */ /* 0x000fc600078efcff */
[----:B------:R-:W-:-:S05]  /*f8e0*/  IMAD R0, R33, 0x2, R17 ;  /* 0x0000000221007824 */ /* 0x000fca00078e0211 */
[----:B------:R0:W-:Y:S02]  /*f8f0*/  STL [R1+0x28], R0 ;  /* 0x0000280001007387 */ /* 0x0001e40000100800 */
.L_x_4376:
[----:B-1----:R-:W1:Y:S02]  /*f900*/  LDC.64 R2, c[0x0][0xc88] ;  /* 0x00032200ff027b82 */ /* 0x002e640000000a00 */
[----:B-1----:R-:W-:-:S05]  /*f910*/  IMAD.WIDE R2, R27, 0x4, R2 ;  /* 0x000000041b027825 */ /* 0x002fca00078e0202 */
[----:B------:R-:W0:Y:S01]  /*f920*/  LDG.E R29, desc[UR50][R2.64] ;  /* 0x00000032021d7981 */ /* 0x000e22000c1e1900 */
[----:B------:R-:W-:Y:S05]  /*f930*/  YIELD ;  /* 0x0000000000007946 */ /* 0x000fea0003800000 */
[----:B------:R-:W-:Y:S01]  /*f940*/  ULDC.64 UR4, c[0x0][0xa28] ;  /* 0x00028a0000047ab9 */ /* 0x000fe20000000a00 */
[----:B------:R-:W-:Y:S01]  /*f950*/  IMAD.MOV.U32 R31, RZ, RZ, RZ ;  /* 0x000000ffff1f7224 */ /* 0x000fe200078e00ff */
[----:B------:R-:W-:Y:S01]  /*f960*/  ISETP.NE.U32.AND P0, PT, RZ, UR4, PT ;  /* 0x00000004ff007c0c */ /* 0x000fe2000bf05070 */
[----:B------:R-:W-:-:S03]  /*f970*/  ULDC.64 UR6, c[0x0][0xa18] ;  /* 0x0002860000067ab9 */ /* 0x000fc60000000a00 */
[----:B------:R-:W-:Y:S01]  /*f980*/  ISETP.NE.AND.EX P0, PT, RZ, UR5, PT, P0 ;  /* 0x00000005ff007c0c */ /* 0x000fe2000bf05300 */
[----:B------:R-:W-:Y:S01]  /*f990*/  IMAD.MOV.U32 R37, RZ, RZ, RZ ;  /* 0x000000ffff257224 */ /* 0x000fe200078e00ff */
[----:B0-----:R-:W-:-:S11]  /*f9a0*/  SHF.R.S32.HI R0, RZ, 0x1f, R29 ;  /* 0x0000001fff007819 */ /* 0x001fd6000001141d */
        /* <DEDUP_REMOVED lines=37> */
.L_x_4314:
        /* <DEDUP_REMOVED lines=9> */
.L_x_4315:
        /* <DEDUP_REMOVED lines=9> */
.L_x_4316:
[----:B------:R-:W3:Y:S01]  /*fd20*/  LDL R4, [R1+0x4] ;  /* 0x0000040001047983 */ /* 0x000ee20000100800 */
[----:B012---:R-:W0:Y:S01]  /*fd30*/  LDC R0, c[0x0][0x448] ;  /* 0x00011200ff007b82 */ /* 0x007e220000000800 */
[----:B-----5:R-:W-:Y:S01]  /*fd40*/  IMAD.IADD R28, R28, 0x1, -R31 ;  /* 0x000000011c1c7824 */ /* 0x020fe200078e0a1f */
[----:B------:R-:W-:Y:S01]  /*fd50*/  LOP3.LUT R16, R16, 0xfffffdff, RZ, 0xc0, !PT ;  /* 0xfffffdff10107812 */ /* 0x000fe200078ec0ff */
[----:B------:R-:W-:Y:S01]  /*fd60*/  BSSY B0, `(.L_x_4317) ;  /* 0x0000037000007945 */ /* 0x000fe20003800000 */
[----:B0-----:R-:W-:Y:S01]  /*fd70*/  ISETP.NE.AND P0, PT, R0, 0x1, PT ;  /* 0x000000010000780c */ /* 0x001fe20003f05270 */
[----:B------:R-:W-:-:S04]  /*fd80*/  IMAD.SHL.U32 R0, R25, 0x40, RZ ;  /* 0x0000004019007824 */ /* 0x000fc800078e00ff */
[----:B------:R-:W-:-:S08]  /*fd90*/  VIADD R0, R0, 0x3f ;  /* 0x0000003f00007836 */ /* 0x000fd00000000000 */
[----:B------:R-:W0:Y:S01]  /*fda0*/  @P0 LDC R3, c[0x0][0x44c] ;  /* 0x00011300ff030b82 */ /* 0x000e220000000800 */
[----:B------:R-:W-:-:S07]  /*fdb0*/  @P0 LOP3.LUT R16, R16, 0x200, RZ, 0xfc, !PT ;  /* 0x0000020010100812 */ /* 0x000fce00078efcff */
[----:B------:R-:W1:Y:S01]  /*fdc0*/  @P0 LDC R2, c[0x0][0x450] ;  /* 0x00011400ff020b82 */ /* 0x000e620000000800 */
[----:B0-----:R-:W-:-:S05]  /*fdd0*/  @P0 IMAD.HI.U32 R3, R0, R3, RZ ;  /* 0x0000000300030227 */ /* 0x001fca00078e00ff */
[----:B-1----:R-:W-:Y:S01]  /*fde0*/  @P0 SHF.R.U32.HI R0, RZ, R2, R3 ;  /* 0x00000002ff000219 */ /* 0x002fe20000011603 */
[C---:B------:R-:W-:Y:S01]  /*fdf0*/  VIADD R2, R28.reuse, 0x3f ;  /* 0x0000003f1c027836 */ /* 0x040fe20000000000 */
[----:B---3--:R-:W-:-:S05]  /*fe00*/  IADD3 R3, R28, 0x40, -R4 ;  /* 0x000000401c037810 */ /* 0x008fca0007ffe804 */
[----:B------:R-:W-:-:S05]  /*fe10*/  IMAD.IADD R0, R3, 0x1, R0 ;  /* 0x0000000103007824 */ /* 0x000fca00078e0200 */
[----:B------:R-:W-:-:S04]  /*fe20*/  SHF.R.S32.HI R3, RZ, 0x1f, R0 ;  /* 0x0000001fff037819 */ /* 0x000fc80000011400 */
[----:B------:R-:W-:Y:S02]  /*fe30*/  LEA.HI R0, R3, R0, RZ, 0x6 ;  /* 0x0000000003007211 */ /* 0x000fe400078f30ff */
[----:B------:R-:W-:Y:S02]  /*fe40*/  SHF.R.S32.HI R3, RZ, 0x1f, R2 ;  /* 0x0000001fff037819 */ /* 0x000fe40000011402 */
[----:B------:R-:W-:Y:S02]  /*fe50*/  SHF.R.S32.HI R0, RZ, 0x6, R0 ;  /* 0x00000006ff007819 */ /* 0x000fe40000011400 */
[----:B------:R-:W-:Y:S02]  /*fe60*/  LEA.HI R3, R3, R2, RZ, 0x6 ;  /* 0x0000000203037211 */ /* 0x000fe400078f30ff */
[----:B------:R-:W-:Y:S02]  /*fe70*/  LOP3.LUT R2, R26, 0xff000000, RZ, 0xc0, !PT ;  /* 0xff0000001a027812 */ /* 0x000fe400078ec0ff */
[----:B------:R-:W-:-:S02]  /*fe80*/  SHF.R.S32.HI R3, RZ, 0x6, R3 ;  /* 0x00000006ff037819 */ /* 0x000fc40000011403 */
[----:B------:R-:W-:Y:S02]  /*fe90*/  SHF.R.U32.HI R2, RZ, 0x8, R2 ;  /* 0x00000008ff027819 */ /* 0x000fe40000011602 */
[----:B------:R-:W-:Y:S02]  /*fea0*/  VIMNMX R0, R3, R0, PT ;  /* 0x0000000003007248 */ /* 0x000fe40003fe0100 */
[----:B------:R-:W-:Y:S02]  /*feb0*/  LOP3.LUT R3, R26, 0xff0000, RZ, 0xc0, !PT ;  /* 0x00ff00001a037812 */ /* 0x000fe400078ec0ff */
[----:B------:R-:W-:Y:S02]  /*fec0*/  ISETP.GE.AND P0, PT, R0, 0x1, PT ;  /* 0x000000010000780c */ /* 0x000fe40003f06270 */
[----:B------:R-:W-:Y:S01]  /*fed0*/  LEA.HI R4, R3, R2, RZ, 0x10 ;  /* 0x0000000203047211 */ /* 0x000fe200078f80ff */
[----:B------:R-:W-:-:S10]  /*fee0*/  IMAD.MOV.U32 R2, RZ, RZ, RZ ;  /* 0x000000ffff027224 */ /* 0x000fd400078e00ff */
[----:B------:R-:W-:Y:S05]  /*fef0*/  @!P0 BRA `(.L_x_4318) ;  /* 0x0000000000748947 */ /* 0x000fea0003800000 */
        /* <DEDUP_REMOVED lines=29> */
.L_x_4318:
[----:B------:R-:W-:Y:S05]  /*100d0*/  BSYNC B0 ;  /* 0x0000000000007941 */ /* 0x000fea0003800000 */
.L_x_4317:
        /* <DEDUP_REMOVED lines=24> */
.L_x_4320:
        /* <DEDUP_REMOVED lines=20> */
.L_x_4323:
[----:B------:R-:W-:Y:S05]  /*103a0*/  BSYNC B6 ;  /* 0x0000000000067941 */ /* 0x000fea0003800000 */
.L_x_4322:
        /* <DEDUP_REMOVED lines=20> */
.L_x_4326:
        /* <DEDUP_REMOVED lines=15> */
.L_x_4325:
[----:B------:R-:W-:Y:S05]  /*105e0*/  BSYNC B6 ;  /* 0x0000000000067941 */ /* 0x000fea0003800000 */
.L_x_4324:
[----:B------:R-:W0:Y:S01]  /*105f0*/  S2R R34, SR_TID.X ;  /* 0x0000000000227919 */ /* 0x000e220000002100 */
[----:B------:R-:W-:Y:S01]  /*10600*/  ULDC.64 UR4, c[0x0][0x9f8] ;  /* 0x00027e0000047ab9 */ /* 0x000fe20000000a00 */
[----:B------:R-:W1:Y:S01]  /*10610*/  LDC R20, c[0x0][0x430] ;  /* 0x00010c00ff147b82 */ /* 0x000e620000000800 */
[----:B------:R-:W-:-:S04]  /*10620*/  ISETP.NE.U32.AND P0, PT, RZ, UR4, PT ;  /* 0x00000004ff007c0c */ /* 0x000fc8000bf05070 */
[----:B------:R-:W-:Y:S01]  /*10630*/  ISETP.NE.AND.EX P0, PT, RZ, UR5, PT, P0 ;  /* 0x00000005ff007c0c */ /* 0x000fe2000bf05300 */
[----:B------:R-:W2:-:S12]  /*10640*/  S2R R21, SR_TID.X ;  /* 0x0000000000157919 */ /* 0x000e980000002100 */
[----:B------:R-:W-:Y:S01]  /*10650*/  @P0 IADD3 R2, P1, R19, UR4, RZ ;  /* 0x0000000413020c10 */ /* 0x000fe2000ff3e0ff */
[----:B------:R-:W-:-:S03]  /*10660*/  ULDC UR4, c[0x0][0x320] ;  /* 0x0000c80000047ab9 */ /* 0x000fc60000000800 */
[----:B------:R-:W-:-:S05]  /*10670*/  @P0 IADD3.X R3, R32, UR5, RZ, P1, !PT ;  /* 0x0000000520030c10 */ /* 0x000fca0008ffe4ff */
[----:B------:R3:W5:Y:S01]  /*10680*/  @P0 LDG.E R23, desc[UR50][R2.64] ;  /* 0x0000003202170981 */ /* 0x000762000c1e1900 */
[----:B------:R-:W-:Y:S01]  /*10690*/  LOP3.LUT R16, R16, 0xffffffbf, RZ, 0xc0, !PT ;  /* 0xffffffbf10107812 */ /* 0x000fe200078ec0ff */
[----:B------:R-:W-:Y:S01]  /*106a0*/  UMOV UR5, 0xffffffff ;  /* 0xffffffff00057882 */ /* 0x000fe20000000000 */
[----:B0-----:R-:W-:-:S05]  /*106b0*/  IMAD.SHL.U32 R34, R34, 0x8, RZ ;  /* 0x0000000822227824 */ /* 0x001fca00078e00ff */
[----:B------:R-:W-:Y:S01]  /*106c0*/  LOP3.LUT R34, R34, 0x38, RZ, 0xc0, !PT ;  /* 0x0000003822227812 */ /* 0x000fe200078ec0ff */
[----:B--2---:R-:W-:-:S03]  /*106d0*/  IMAD.SHL.U32 R21, R21, 0x8, RZ ;  /* 0x0000000815157824 */ /* 0x004fc600078e00ff */
[C---:B------:R-:W-:Y:S02]  /*106e0*/  LOP3.LUT R0, R34.reuse, 0x40, RZ, 0xfc, !PT ;  /* 0x0000004022007812 */ /* 0x040fe400078efcff */
[----:B------:R-:W-:Y:S02]  /*106f0*/  LOP3.LUT R4, R34, 0x180, RZ, 0xfc, !PT ;  /* 0x0000018022047812 */ /* 0x000fe400078efcff */
[----:B------:R-:W-:Y:S02]  /*10700*/  ISETP.GE.AND P3, PT, R0, UR4, PT ;  /* 0x0000000400007c0c */ /* 0x000fe4000bf66270 */
[----:B------:R-:W0:Y:S01]  /*10710*/  S2R R0, SR_TID.X ;  /* 0x0000000000007919 */ /* 0x000e220000002100 */
[----:B------:R-:W-:Y:S02]  /*10720*/  LOP3.LUT R34, R34, 0x1c0, RZ, 0xfc, !PT ;  /* 0x000001c022227812 */ /* 0x000fe400078efcff */
[----:B------:R-:W-:Y:S02]  /*10730*/  LOP3.LUT R21, R21, 0x38, RZ, 0xc0, !PT ;  /* 0x0000003815157812 */ /* 0x000fe400078ec0ff */
[----:B------:R-:W-:-:S02]  /*10740*/  ISETP.GE.AND P0, PT, R34, UR4, PT ;  /* 0x0000000422007c0c */ /* 0x000fc4000bf06270 */
[----:B------:R-:W2:Y:S01]  /*10750*/  S2R R34, SR_TID.X ;  /* 0x0000000000227919 */ /* 0x000ea20000002100 */
[----:B------:R-:W-:Y:S02]  /*10760*/  ISETP.GE.AND P2, PT, R21, UR4, PT ;  /* 0x0000000415007c0c */ /* 0x000fe4000bf46270 */
[----:B------:R-:W-:Y:S02]  /*10770*/  ISETP.GE.AND P1, PT, R4, UR4, PT ;  /* 0x0000000404007c0c */ /* 0x000fe4000bf26270 */
[----:B------:R-:W-:Y:S02]  /*10780*/  @P3 LOP3.LUT R16, R16, 0x40, RZ, 0xfc, !PT ;  /* 0x0000004010103812 */ /* 0x000fe400078efcff */
[----:B------:R-:W-:Y:S02]  /*10790*/  SEL R7, RZ, 0x40, P1 ;  /* 0x00000040ff077807 */ /* 0x000fe40000800000 */
[----:B------:R-:W-:Y:S02]  /*107a0*/  LOP3.LUT R16, R16, 0xffffff7f, RZ, 0xc0, !PT ;  /* 0xffffff7f10107812 */ /* 0x000fe400078ec0ff */
[----:B------:R-:W-:-:S03]  /*107b0*/  SEL R8, RZ, 0x80, P0 ;  /* 0x00000080ff087807 */ /* 0x000fc60000000000 */
[----:B------:R-:W-:-:S04]  /*107c0*/  @P2 LOP3.LUT R16, R16, 0x80, RZ, 0xfc, !PT ;  /* 0x0000008010102812 */ /* 0x000fc800078efcff */
[----:B------:R-:W-:Y:S01]  /*107d0*/  LOP3.LUT R16, R16, 0xffffffdf, RZ, 0xc0, !PT ;  /* 0xffffffdf10107812 */ /* 0x000fe200078ec0ff */
[----:B0-----:R-:W-:-:S05]  /*107e0*/  IMAD.SHL.U32 R0, R0, 0x8, RZ ;  /* 0x0000000800007824 */ /* 0x001fca00078e00ff */
[----:B------:R-:W-:Y:S01]  /*107f0*/  LOP3.LUT R0, R0, 0x38, RZ, 0xc0, !PT ;  /* 0x0000003800007812 */ /* 0x000fe200078ec0ff */
[----:B--2---:R-:W-:-:S03]  /*10800*/  IMAD.SHL.U32 R34, R34, 0x8, RZ ;  /* 0x0000000822227824 */ /* 0x004fc600078e00ff */
[----:B------:R-:W-:Y:S02]  /*10810*/  LOP3.LUT R0, R0, 0x80, RZ, 0xfc, !PT ;  /* 0x0000008000007812 */ /* 0x000fe400078efcff */
[----:B------:R-:W-:Y:S02]  /*10820*/  LOP3.LUT R34, R34, 0x38, RZ, 0xc0, !PT ;  /* 0x0000003822227812 */ /* 0x000fe400078ec0ff */
[----:B------:R-:W-:Y:S02]  /*10830*/  ISETP.GE.AND P5, PT, R0, UR4, PT ;  /* 0x0000000400007c0c */ /* 0x000fe4000bfa6270 */
[----:B------:R-:W-:Y:S02]  /*10840*/  LOP3.LUT R34, R34, 0xc0, RZ, 0xfc, !PT ;  /* 0x000000c022227812 */ /* 0x000fe400078efcff */
[----:B------:R-:W-:Y:S02]  /*10850*/  LEA R0, R35, 0xffffffc0, 0x6 ;  /* 0xffffffc023007811 */ /* 0x000fe400078e30ff */
        /* <DEDUP_REMOVED lines=12> */
[----:B-1-3--:R-:W-:Y:S06]  /*10920*/  BRA.DIV UR5, `(.L_x_4327) ;  /* 0x0000004605347947 */ /* 0x00afec000b800000 */
.L_x_4394:
        /* <DEDUP_REMOVED lines=56> */
.L_x_4328:
[----:B------:R-:W-:Y:S01]  /*10cb0*/  IADD3 R28, -R36, R28, -R0 ;  /* 0x0000001c241c7210 */ /* 0x000fe20007ffe900 */
[----:B------:R-:W-:Y:S01]  /*10cc0*/  IMAD R19, R18, 0x8, R17 ;  /* 0x0000000812137824 */ /* 0x000fe200078e0211 */
[----:B------:R-:W-:Y:S01]  /*10cd0*/  SHF.L.U32 R0, R22, 0x1f, RZ ;  /* 0x0000001f16007819 */ /* 0x000fe200000006ff */
[----:B------:R-:W-:Y:S03]  /*10ce0*/  BSSY B0, `(.L_x_4329) ;  /* 0x0000003000007945 */ /* 0x000fe60003800000 */
[----:B------:R-:W0:Y:S02]  /*10cf0*/  SYNCS.PHASECHK.TRANS64.TRYWAIT P0, [R19+URZ+0x28c40], R0 ;  /* 0x028c4000130075a7 */ /* 0x000e24000800017f */
[----:B0-----:R-:W-:Y:S05]  /*10d00*/  @!P0 BRA `(.L_x_4330) ;  /* 0x0000004000708947 */ /* 0x001fea0003800000 */
.L_x_4395:
[----:B------:R-:W-:Y:S05]  /*10d10*/  BSYNC B0 ;  /* 0x0000000000007941 */ /* 0x000fea0003800000 */
.L_x_4329:
        /* <DEDUP_REMOVED lines=63> */
.L_x_4405:
        /* <DEDUP_REMOVED lines=10> */
.L_x_4332:
        /* <DEDUP_REMOVED lines=11> */
.L_x_4333:
        /* <DEDUP_REMOVED lines=39> */
.L_x_4335:
[----:B------:R-:W-:Y:S05]  /*114d0*/  BSYNC B6 ;  /* 0x0000000000067941 */ /* 0x000fea0003800000 */
.L_x_4334:
        /* <DEDUP_REMOVED lines=28> */
[----:B--2---:R-:W-:Y:S02]  /*116a0*/  @P6 SHF.R.U32.HI R4, RZ, R0, R6 ;  /* 0x00000000ff046219 */ /* 0x004fe40000011606 */
        /* <DEDUP_REMOVED lines=55> */
.L_x_4414:
        /* <DEDUP_REMOVED lines=10> */
.L_x_4337:
        /* <DEDUP_REMOVED lines=18> */
.L_x_4415:
[----:B------:R-:W-:Y:S05]  /*11be0*/  BSYNC B0 ;  /* 0x0000000000007941 */ /* 0x000fea0003800000 */
.L_x_4338:
[----:B------:R-:W-:-:S05]  /*11bf0*/  IMAD.U32 R2, RZ, RZ, UR36 ;  /* 0x00000024ff027e24 */ /* 0x000fca000f8e00ff */
[----:B------:R-:W-:-:S13]  /*11c00*/  ISETP.NE.AND P0, PT, R2, 0x3, PT ;  /* 0x000000030200780c */ /* 0x000fda0003f05270 */
[----:B------:R-:W-:Y:S05]  /*11c10*/  @!P0 BRA `(.L_x_4340) ;  /* 0x0000000000048947 */ /* 0x000fea0003800000 */
[----:B------:R-:W-:Y:S01]  /*11c20*/  BPT.TRAP 0x1 ;  /* 0x000000040000795c */ /* 0x000fe20000300000 */
.L_x_4340:
[----:B0-----:R-:W-:Y:S01]  /*11c30*/  SHF.L.U32 R0, R22, 0x1f, RZ ;  /* 0x0000001f16007819 */ /* 0x001fe200000006ff */
[----:B------:R-:W-:Y:S03]  /*11c40*/  BSSY B0, `(.L_x_4341) ;  /* 0x0000003000007945 */ /* 0x000fe60003800000 */
[----:B------:R-:W0:Y:S02]  /*11c50*/  SYNCS.PHASECHK.TRANS64.TRYWAIT P0, [R19+URZ+0x28c60], R0 ;  /* 0x028c6000130075a7 */ /* 0x000e24000800017f */
[----:B0-----:R-:W-:Y:S05]  /*11c60*/  @!P0 BRA `(.L_x_4342) ;  /* 0x0000003c00548947 */ /* 0x001fea0003800000 */
.L_x_4416:
[----:B------:R-:W-:Y:S05]  /*11c70*/  BSYNC B0 ;  /* 0x0000000000007941 */ /* 0x000fea0003800000 */
.L_x_4341:
        /* <DEDUP_REMOVED lines=109> */
.L_x_4426:
        /* <DEDUP_REMOVED lines=34> */
.L_x_4344:
        /* <DEDUP_REMOVED lines=11> */
.L_x_4345:
        /* <DEDUP_REMOVED lines=12> */
.L_x_4360:
        /* <DEDUP_REMOVED lines=41> */
.L_x_4348:
[----:B------:R-:W-:Y:S01]  /*12970*/  IMAD R6, R18, 0x8, R17 ;  /* 0x0000000812067824 */ /* 0x000fe200078e0211 */
[----:B------:R-:W-:Y:S01]  /*12980*/  SHF.L.U32 R19, R22, 0x1f, RZ ;  /* 0x0000001f16137819 */ /* 0x000fe200000006ff */
[----:B------:R-:W-:Y:S01]  /*12990*/  BSSY B1, `(.L_x_4349) ;  /* 0x0000004000017945 */ /* 0x000fe20003800000 */
[----:B------:R-:W-:Y:S02]  /*129a0*/  SHF.R.S32.HI R9, RZ, 0x1f, R5 ;  /* 0x0000001fff097819 */ /* 0x000fe40000011405 */
[----:B------:R-:W0:Y:S02]  /*129b0*/  SYNCS.PHASECHK.TRANS64.TRYWAIT P0, [R6+URZ+0x28c40], R19 ;  /* 0x028c4013060075a7 */ /* 0x000e24000800017f */
[----:B0-----:R-:W-:Y:S05]  /*129c0*/  @!P0 BRA `(.L_x_4350) ;  /* 0x00000038003c8947 */ /* 0x001fea0003800000 */
.L_x_4427:
[----:B------:R-:W-:Y:S05]  /*129d0*/  BSYNC B1 ;  /* 0x0000000000017941 */ /* 0x000fea0003800000 */
.L_x_4349:
        /* <DEDUP_REMOVED lines=40> */
.L_x_4437:
        /* <DEDUP_REMOVED lines=8> */
.L_x_4352:
        /* <DEDUP_REMOVED lines=11> */
.L_x_4353:
[----:B------:R2:W-:Y:S01]  /*12d90*/  SYNCS.ARRIVE.TRANS64.A1T0 RZ, [R6+URZ+0x28c30], RZ ;  /* 0x028c30ff06ff79a7 */ /* 0x0005e2000810003f */
[----:B------:R-:W-:Y:S05]  /*12da0*/  @!P2 BRA `(.L_x_4354) ;  /* 0x000000000004a947 */ /* 0x000fea0003800000 */
[----:B------:R-:W-:Y:S01]  /*12db0*/  BPT.TRAP 0x1 ;  /* 0x000000040000795c */ /* 0x000fe20000300000 */
.L_x_4354:
[----:B------:R-:W3:Y:S01]  /*12dc0*/  SYNCS.PHASECHK.TRANS64.TRYWAIT P0, [R6+URZ+0x28c60], R19 ;  /* 0x028c6013060075a7 */ /* 0x000ee2000800017f */
[----:B------:R-:W-:Y:S04]  /*12dd0*/  BSSY B1, `(.L_x_4355) ;  /* 0x0000002000017945 */ /* 0x000fe80003800000 */
[----:B---3--:R-:W-:Y:S05]  /*12de0*/  @!P0 BRA `(.L_x_4356) ;  /* 0x0000003800648947 */ /* 0x008fea0003800000 */
.L_x_4438:
[----:B------:R-:W-:Y:S05]  /*12df0*/  BSYNC B1 ;  /* 0x0000000000017941 */ /* 0x000fea0003800000 */
.L_x_4355:
        /* <DEDUP_REMOVED lines=79> */
.L_x_4448:
        /* <DEDUP_REMOVED lines=25> */
.L_x_4358:
        /* <DEDUP_REMOVED lines=11> */
.L_x_4359:
[----:B------:R3:W-:Y:S01]  /*13530*/  SYNCS.ARRIVE.TRANS64.A1T0 RZ, [R6+URZ+0x28c50], RZ ;  /* 0x028c50ff06ff79a7 */ /* 0x0007e2000810003f */
[----:B------:R-:W-:Y:S05]  /*13540*/  @P3 BRA `(.L_x_4360) ;  /* 0xfffffff000643947 */ /* 0x000fea000383ffff */
.L_x_4347:
[----:B------:R-:W-:Y:S05]  /*13550*/  BSYNC B0 ;  /* 0x0000000000007941 */ /* 0x000fea0003800000 */
.L_x_4346:
        /* <DEDUP_REMOVED lines=21> */
.L_x_4362:
[----:B------:R-:W-:Y:S05]  /*136b0*/  BSYNC B0 ;  /* 0x0000000000007941 */ /* 0x000fea0003800000 */
.L_x_4361:
[----:B------:R-:W-:-:S07]  /*136c0*/  SEL R18, R18, RZ, P0 ;  /* 0x000000ff12127207 */ /* 0x000fce0000000000 */
.L_x_4321:
[----:B------:R-:W-:Y:S05]  /*136d0*/  BSYNC B7 ;  /* 0x0000000000077941 */ /* 0x000fea0003800000 */
.L_x_4319:
        /* <DEDUP_REMOVED lines=11> */
.L_x_4363:
        /* <DEDUP_REMOVED lines=43> */
.L_x_4458:
[----:B------:R-:W-:Y:S02]  /*13a40*/  ULDC UR4, c[0x0][0xc38] ;  /* 0x00030e0000047ab9 */ /* 0x000fe40000000800 */
[----:B------:R-:W-:-:S04]  /*13a50*/  IMAD.U32 R4, RZ, RZ, UR4 ;  /* 0x00000004ff047e24 */ /* 0x000fc8000f8e00ff */
[----:B--2---:R-:W-:-:S04]  /*13a60*/  IMAD R5, R14, R4, RZ ;  /* 0x000000040e057224 */ /* 0x004fc800078e02ff */
[----:B------:R-:W-:-:S05]  /*13a70*/  IMAD.IADD R6, R6, 0x1, R5 ;  /* 0x0000000106067824 */ /* 0x000fca00078e0205 */
[----:B------:R-:W-:-:S13]  /*13a80*/  ISETP.GT.AND P6, PT, R6, R0, PT ;  /* 0x000000000600720c */ /* 0x000fda0003fc4270 */
[----:B------:R-:W-:Y:S05]  /*13a90*/  @P6 BRA `(.L_x_4366) ;  /* 0x0000000000a46947 */ /* 0x000fea0003800000 */
.L_x_4369:
        /* <DEDUP_REMOVED lines=11> */
[----:B------:R-:W-:Y:S02]  /*13b50*/  IMAD.MOV.U32 R8, RZ, RZ, RZ ;  /* 0x000000ffff087224 */ /* 0x000fe400078e00ff */
[----:B0-----:R-:W-:-:S05]  /*13b60*/  @!P6 IMAD.WIDE R2, R7, 0x4, R2 ;  /* 0x000000040702e825 */ /* 0x001fca00078e0202 */
[----:B------:R2:W3:Y:S02]  /*13b70*/  @!P6 LDG.E R25, desc[UR50][R2.64] ;  /* 0x000000320219e981 */ /* 0x0004e4000c1e1900 */
[----:B--2---:R-:W-:-:S05]  /*13b80*/  @!P6 IMAD.WIDE R2, R7, 0x4, R4 ;  /* 0x000000040702e825 */ /* 0x004fca00078e0204 */
        /* <DEDUP_REMOVED lines=20> */
.L_x_4466:
[----:B------:R-:W-:Y:S02]  /*13cd0*/  ULDC UR4, c[0x0][0xc38] ;  /* 0x00030e0000047ab9 */ /* 0x000fe40000000800 */
[----:B------:R-:W-:-:S04]  /*13ce0*/  IMAD.U32 R4, RZ, RZ, UR4 ;  /* 0x00000004ff047e24 */ /* 0x000fc8000f8e00ff */
[----:B--2---:R-:W-:-:S04]  /*13cf0*/  IMAD R5, R14, R4, RZ ;  /* 0x000000040e057224 */ /* 0x004fc800078e02ff */
[----:B------:R-:W-:-:S05]  /*13d00*/  IMAD.IADD R6, R5, 0x1, R6 ;  /* 0x0000000105067824 */ /* 0x000fca00078e0206 */
[----:B------:R-:W-:-:S13]  /*13d10*/  ISETP.GT.AND P6, PT, R6, R0, PT ;  /* 0x000000000600720c */ /* 0x000fda0003fc4270 */
[----:B------:R-:W-:Y:S05]  /*13d20*/  @!P6 BRA `(.L_x_4369) ;  /* 0xfffffffc005ce947 */ /* 0x000fea000383ffff */
.L_x_4366:
[----:B------:R-:W-:Y:S01]  /*13d30*/  IMAD.IADD R5, R6, 0x1, -R5 ;  /* 0x0000000106057824 */ /* 0x000fe200078e0a05 */
[----:B------:R-:W-:-:S03]  /*13d40*/  UMOV UR4, 0xffffffff ;  /* 0xffffffff00047882 */ /* 0x000fc60000000000 */
[----:B------:R-:W-:-:S05]  /*13d50*/  IMAD R7, R3, R4, R5 ;  /* 0x0000000403077224 */ /* 0x000fca00078e0205 */
[----:B------:R-:W-:Y:S01]  /*13d60*/  ISETP.GT.AND P6, PT, R7, R0, PT ;  /* 0x000000000700720c */ /* 0x000fe20003fc4270 */
[----:B------:R-:W-:-:S12]  /*13d70*/  BRA.DIV UR4, `(.L_x_4370) ;  /* 0x0000003a04607947 */ /* 0x000fd8000b800000 */
[----:B------:R-:W-:-:S04]  /*13d80*/  VOTE.ANY R2, PT, !P6 ;  /* 0x0000000000027806 */ /* 0x000fc800070e0100 */
[----:B------:R-:W2:Y:S02]  /*13d90*/  POPC R12, R2 ;  /* 0x00000002000c7309 */ /* 0x000ea40000000000 */
[----:B--2---:R2:W3:Y:S01]  /*13da0*/  SHFL.IDX PT, R25, R25, R12, 0x1f ;  /* 0x00001f0c19197589 */ /* 0x0044e200000e0000 */
[----:B------:R-:W-:-:S03]  /*13db0*/  IMAD.IADD R27, R12, 0x1, R27 ;  /* 0x000000010c1b7824 */ /* 0x000fc600078e021b */
[----:B------:R2:W4:Y:S04]  /*13dc0*/  SHFL.IDX PT, R8, R8, R12, 0x1f ;  /* 0x00001f0c08087589 */ /* 0x00052800000e0000 */
.L_x_4471:
[----:B------:R-:W-:-:S13]  /*13dd0*/  ISETP.NE.AND P0, PT, R2, RZ, PT ;  /* 0x000000ff0200720c */ /* 0x000fda0003f05270 */
[----:B------:R-:W-:Y:S05]  /*13de0*/  @!P0 BRA `(.L_x_4371) ;  /* 0x0000000000108947 */ /* 0x000fea0003800000 */
[----:B------:R-:W-:Y:S01]  /*13df0*/  UMOV UR4, 0xffffffff ;  /* 0xffffffff00047882 */ /* 0x000fe20000000000 */
[----:B--2---:R-:W-:Y:S02]  /*13e00*/  VIADD R12, R12, 0xffffffff ;  /* 0xffffffff0c0c7836 */ /* 0x004fe40000000000 */
[----:B------:R-:W-:Y:S05]  /*13e10*/  BRA.DIV UR4, `(.L_x_4372) ;  /* 0x0000003a04947947 */ /* 0x000fea000b800000 */
[----:B------:R2:W0:Y:S02]  /*13e20*/  SHFL.IDX PT, R24, R3, R12, 0x1f ;  /* 0x00001f0c03187589 */ /* 0x00042400000e0000 */
.L_x_4371:
[----:B----4-:R-:W-:Y:S01]  /*13e30*/  ISETP.NE.AND P0, PT, R8, 0x1, PT ;  /* 0x000000010800780c */ /* 0x010fe20003f05270 */
[----:B0-----:R-:W-:-:S04]  /*13e40*/  IMAD R24, R24, R4, R5 ;  /* 0x0000000418187224 */ /* 0x001fc800078e0205 */
[----:B------:R-:W-:-:S08]  /*13e50*/  IMAD.IADD R0, R0, 0x1, -R24 ;  /* 0x0000000100007824 */ /* 0x000fd000078e0a18 */
[----:B------:R-:W-:Y:S05]  /*13e60*/  @!P0 BRA `(.L_x_4373) ;  /* 0x0000000000dc8947 */ /* 0x000fea0003800000 */
[----:B---3--:R-:W-:Y:S02]  /*13e70*/  IABS R4, R25 ;  /* 0x0000001900047213 */ /* 0x008fe40000000000 */
[----:B------:R-:W-:Y:S02]  /*13e80*/  IABS R5, R8 ;  /* 0x0000000800057213 */ /* 0x000fe40000000000 */
[----:B------:R-:W0:Y:S08]  /*13e90*/  I2F.RP R6, R4 ;  /* 0x0000000400067306 */ /* 0x000e300000209400 */
[----:B------:R-:W3:Y:S08]  /*13ea0*/  I2F.RP R9, R5 ;  /* 0x0000000500097306 */ /* 0x000ef00000209400 */
[----:B0-----:R-:W0:Y:S08]  /*13eb0*/  MUFU.RCP R6, R6 ;  /* 0x0000000600067308 */ /* 0x001e300000001000 */
[----:B---3--:R-:W-:Y:S01]  /*13ec0*/  MUFU.RCP R9, R9 ;  /* 0x0000000900097308 */ /* 0x008fe20000001000 */
[----:B0-----:R-:W-:-:S07]  /*13ed0*/  VIADD R2, R6, 0xffffffe ;  /* 0x0ffffffe06027836 */ /* 0x001fce0000000000 */
[----:B--2---:R0:W2:Y:S02]  /*13ee0*/  F2I.FTZ.U32.TRUNC.NTZ R3, R2 ;  /* 0x0000000200037305 */ /* 0x0040a4000021f000 */
[----:B0-----:R-:W-:Y:S02]  /*13ef0*/  IMAD.MOV.U32 R2, RZ, RZ, RZ ;  /* 0x000000ffff027224 */ /* 0x001fe400078e00ff */
[----:B--2---:R-:W-:-:S04]  /*13f00*/  IMAD.MOV R7, RZ, RZ, -R3 ;  /* 0x000000ffff077224 */ /* 0x004fc800078e0a03 */
        /* <DEDUP_REMOVED lines=45> */
.L_x_4373:
[----:B--2---:R-:W0:Y:S02]  /*141e0*/  LDC.64 R2, c[0x0][0xc90] ;  /* 0x00032400ff027b82 */ /* 0x004e240000000a00 */
[----:B0-----:R-:W-:-:S05]  /*141f0*/  IMAD.WIDE R2, R27, 0x4, R2 ;  /* 0x000000041b027825 */ /* 0x001fca00078e0202 */
[----:B------:R0:W3:Y:S02]  /*14200*/  LDG.E R6, desc[UR50][R2.64] ;  /* 0x0000003202067981 */ /* 0x0000e4000c1e1900 */
[----:B0-----:R-:W-:Y:S02]  /*14210*/  IMAD.MOV.U32 R2, RZ, RZ, RZ ;  /* 0x000000ffff027224 */ /* 0x001fe400078e00ff */
[----:B---3--:R-:W-:-:S05]  /*14220*/  IMAD R5, R25, R6, RZ ;  /* 0x0000000619057224 */ /* 0x008fca00078e02ff */
        /* <DEDUP_REMOVED lines=33> */
[----:B------:R0:W2:Y:S02]  /*14440*/  F2I.FTZ.U32.TRUNC.NTZ R3, R2 ;  /* 0x0000000200037305 */ /* 0x0000a4000021f000 */
[----:B0-----:R-:W-:Y:S02]  /*14450*/  IMAD.MOV.U32 R2, RZ, RZ, RZ ;  /* 0x000000ffff027224 */ /* 0x001fe400078e00ff */
[----:B--2---:R-:W-:-:S04]  /*14460*/  IMAD.MOV R5, RZ, RZ, -R3 ;  /* 0x000000ffff057224 */ /* 0x004fc800078e0a03 */
        /* <DEDUP_REMOVED lines=19> */
.L_x_4374:
[----:B------:R-:W-:-:S05]  /*145a0*/  LOP3.LUT R0, RZ, R3, RZ, 0x33, !PT ;  /* 0x00000003ff007212 */ /* 0x000fca00078e33ff */
[----:B------:R-:W-:Y:S01]  /*145b0*/  IMAD.IADD R25, R25, 0x1, R0 ;  /* 0x0000000119197824 */ /* 0x000fe200078e0200 */
[----:B------:R-:W-:Y:S06]  /*145c0*/  BRA `(.L_x_4375) ;  /* 0x00000000001c7947 */ /* 0x000fec0003800000 */
.L_x_4367:
[----:B------:R-:W-:Y:S01]  /*145d0*/  UMOV UR4, URZ ;  /* 0x0000003f00047c82 */ /* 0x000fe20008000000 */
[----:B------:R-:W-:Y:S01]  /*145e0*/  UMOV UR5, URZ ;  /* 0x0000003f00057c82 */ /* 0x000fe20008000000 */
[----:B------:R-:W-:Y:S01]  /*145f0*/  ULDC UR6, c[0x0][0xc3c] ;  /* 0x00030f0000067ab9 */ /* 0x000fe20000000800 */
[----:B------:R-:W-:Y:S02]  /*14600*/  IMAD.MOV.U32 R24, RZ, RZ, R0 ;  /* 0x000000ffff187224 */ /* 0x000fe400078e0000 */
[----:B------:R-:W-:Y:S02]  /*14610*/  IMAD.U32 R25, RZ, RZ, UR4 ;  /* 0x00000004ff197e24 */ /* 0x000fe4000f8e00ff */
[----:B------:R-:W-:Y:S02]  /*14620*/  IMAD.U32 R26, RZ, RZ, UR5 ;  /* 0x00000005ff1a7e24 */ /* 0x000fe4000f8e00ff */
[----:B------:R-:W-:-:S07]  /*14630*/  IMAD.U32 R27, RZ, RZ, UR6 ;  /* 0x00000006ff1b7e24 */ /* 0x000fce000f8e00ff */
.L_x_4375:
        /* <DEDUP_REMOVED lines=10> */
.L_x_4364:
[----:B------:R-:W-:Y:S02]  /*146e0*/  ULDC UR4, c[0x0][0xc3c] ;  /* 0x00030f0000047ab9 */ /* 0x000fe40000000800 */
[----:B0-----:R-:W-:-:S13]  /*146f0*/  ISETP.GE.AND P0, PT, R27, UR4, PT ;  /* 0x000000041b007c0c */ /* 0x001fda000bf06270 */
[----:B------:R-:W-:Y:S05]  /*14700*/  @!P0 BRA `(.L_x_4376) ;  /* 0xffffffb0007c8947 */ /* 0x000fea000383ffff */
[----:B------:R-:W-:Y:S05]  /*14710*/  BSYNC B8 ;  /* 0x0000000000087941 */ /* 0x000fea0003800000 */
.L_x_4313:
        /* <DEDUP_REMOVED lines=12> */
.L_x_4474:
[----:B------:R-:W-:Y:S05]  /*147e0*/  BSYNC B0 ;  /* 0x0000000000007941 */ /* 0x000fea0003800000 */
.L_x_4377:
[----:B------:R-:W-:-:S03]  /*147f0*/  UMOV UR4, 0xffffffff ;  /* 0xffffffff00047882 */ /* 0x000fc60000000000 */
[----:B------:R-:W-:Y:S05]  /*14800*/  BRA.DIV UR4, `(.L_x_4379) ;  /* 0x0000003204547947 */ /* 0x000fea000b800000 */
[----:B0-----:R-:W0:Y:S02]  /*14810*/  S2R R0, SR_TID.X ;  /* 0x0000000000007919 */ /* 0x001e240000002100 */
[----:B0-----:R-:W-:-:S04]  /*14820*/  SHF.R.U32.HI R0, RZ, 0x5, R0 ;  /* 0x00000005ff007819 */ /* 0x001fc80000011600 */
[----:B------:R-:W-:-:S05]  /*14830*/  LOP3.LUT R0, R0, 0x3, RZ, 0xc0, !PT ;  /* 0x0000000300007812 */ /* 0x000fca00078ec0ff */
[----:B------:R0:W1:Y:S02]  /*14840*/  SHFL.IDX PT, R14, R0, RZ, 0x1f ;  /* 0x00001fff000e7589 */ /* 0x00006400000e0000 */
.L_x_4477:
[----:B-1----:R-:W-:Y:S01]  /*14850*/  ISETP.NE.AND P0, PT, R14, RZ, PT ;  /* 0x000000ff0e00720c */ /* 0x002fe20003f05270 */
[----:B------:R-:W-:-:S12]  /*14860*/  BSSY B0, `(.L_x_4380) ;  /* 0x0000024000007945 */ /* 0x000fd80003800000 */
[----:B------:R-:W-:Y:S05]  /*14870*/  @P0 BRA `(.L_x_4381) ;  /* 0x0000000000880947 */ /* 0x000fea0003800000 */
[----:B------:R-:W-:-:S03]  /*14880*/  UMOV UR4, 0xffffffff ;  /* 0xffffffff00047882 */ /* 0x000fc60000000000 */
[----:B------:R-:W-:Y:S05]  /*14890*/  BRA.DIV UR4, `(.L_x_4382) ;  /* 0x0000003204647947 */ /* 0x000fea000b800000 */
[----:B------:R-:W-:-:S13]  /*148a0*/  ELECT P6, URZ, PT ;  /* 0x00000000003f782f */ /* 0x000fda00038c0000 */
.L_x_4480:
[----:B------:R-:W-:Y:S05]  /*148b0*/  @!P6 BRA `(.L_x_4381) ;  /* 0x000000000078e947 */ /* 0x000fea0003800000 */
[----:B------:R-:W-:-:S06]  /*148c0*/  ULOP3.LUT UR4, UR38, 0x2, URZ, 0xfc, !UPT ;  /* 0x0000000226047892 */ /* 0x000fcc000f8efc3f */
[----:B0-----:R-:W-:-:S05]  /*148d0*/  IMAD.U32 R0, RZ, RZ, UR4 ;  /* 0x00000004ff007e24 */ /* 0x001fca000f8e00ff */
[----:B------:R-:W-:-:S13]  /*148e0*/  ISETP.NE.AND P0, PT, R0, 0x3, PT ;  /* 0x000000030000780c */ /* 0x000fda0003f05270 */
[----:B------:R-:W-:Y:S05]  /*148f0*/  @!P0 BRA `(.L_x_4383) ;  /* 0x0000000000048947 */ /* 0x000fea0003800000 */
[----:B------:R-:W-:Y:S01]  /*14900*/  BPT.TRAP 0x1 ;  /* 0x000000040000795c */ /* 0x000fe20000300000 */
.L_x_4383:
[----:B------:R-:W-:Y:S01]  /*14910*/  IMAD R5, R18, 0x8, R7 ;  /* 0x0000000812057824 */ /* 0x000fe200078e0207 */
[----:B------:R-:W-:Y:S01]  /*14920*/  SHF.L.U32 R0, R22, 0x1f, RZ ;  /* 0x0000001f16007819 */ /* 0x000fe200000006ff */
[----:B------:R-:W-:-:S03]  /*14930*/  VIADD R18, R18, 0x1 ;  /* 0x0000000112127836 */ /* 0x000fc60000000000 */
[----:B------:R-:W0:Y:S02]  /*14940*/  SYNCS.PHASECHK.TRANS64.TRYWAIT P1, [R5+URZ+0x28c40], R0 ;  /* 0x028c4000050075a7 */ /* 0x000e24000802017f */
[----:B------:R-:W-:-:S04]  /*14950*/  ISETP.NE.AND P2, PT, R18, 0x2, PT ;  /* 0x000000021200780c */ /* 0x000fc80003f45270 */
[----:B------:R-:W-:Y:S01]  /*14960*/  SEL R3, RZ, 0x1, P2 ;  /* 0x00000001ff037807 */ /* 0x000fe20001000000 */
[----:B0-----:R-:W-:Y:S08]  /*14970*/  @!P1 BRA `(.L_x_4384) ;  /* 0x00000030004c9947 */ /* 0x001ff00003800000 */
.L_x_4481:
[----:B------:R-:W-:Y:S02]  /*14980*/  SEL R18, R18, RZ, P2 ;  /* 0x000000ff12127207 */ /* 0x000fe40001000000 */
[----:B------:R-:W-:Y:S01]  /*14990*/  LOP3.LUT R2, R22, R3, RZ, 0x3c, !PT ;  /* 0x0000000316027212 */ /* 0x000fe200078e3cff */
[----:B------:R-:W-:Y:S06]  /*149a0*/  @!P0 BRA `(.L_x_4385) ;  /* 0x0000000000048947 */ /* 0x000fec0003800000 */
[----:B------:R-:W-:Y:S01]  /*149b0*/  BPT.TRAP 0x1 ;  /* 0x000000040000795c */ /* 0x000fe20000300000 */
.L_x_4385:
[----:B------:R-:W-:Y:S01]  /*149c0*/  IMAD R3, R18, 0x8, R7 ;  /* 0x0000000812037824 */ /* 0x000fe200078e0207 */
[----:B------:R-:W-:-:S04]  /*149d0*/  SHF.L.U32 R2, R2, 0x1f, RZ ;  /* 0x0000001f02027819 */ /* 0x000fc800000006ff */
[----:B------:R-:W1:Y:S02]  /*149e0*/  SYNCS.PHASECHK.TRANS64.TRYWAIT P1, [R3+URZ+0x28c40], R2 ;  /* 0x028c4002030075a7 */ /* 0x000e64000802017f */
[----:B-1----:R-:W-:Y:S05]  /*149f0*/  @!P1 BRA `(.L_x_4386) ;  /* 0x0000003000409947 */ /* 0x002fea0003800000 */
.L_x_4482:
[----:B------:R-:W-:Y:S05]  /*14a00*/  @!P0 BRA `(.L_x_4387) ;  /* 0x0000000000048947 */ /* 0x000fea0003800000 */
[----:B------:R-:W-:Y:S01]  /*14a10*/  BPT.TRAP 0x1 ;  /* 0x000000040000795c */ /* 0x000fe20000300000 */
.L_x_4387:
[----:B------:R-:W5:Y:S02]  /*14a20*/  SYNCS.PHASECHK.TRANS64.TRYWAIT P1, [R5+URZ+0x28c60], R0 ;  /* 0x028c6000050075a7 */ /* 0x000f64000802017f */
[----:B-----5:R-:W-:Y:S05]  /*14a30*/  @!P1 BRA `(.L_x_4388) ;  /* 0x0000003000449947 */ /* 0x020fea0003800000 */
.L_x_4483:
[----:B------:R-:W-:Y:S05]  /*14a40*/  @!P0 BRA `(.L_x_4389) ;  /* 0x0000000000048947 */ /* 0x000fea0003800000 */
[----:B------:R-:W-:Y:S01]  /*14a50*/  BPT.TRAP 0x1 ;  /* 0x000000040000795c */ /* 0x000fe20000300000 */
.L_x_4389:
[----:B------:R0:W0:Y:S02]  /*14a60*/  SYNCS.PHASECHK.TRANS64.TRYWAIT P0, [R3+URZ+0x28c60], R2 ;  /* 0x028c6002030075a7 */ /* 0x000024000800017f */
[----:B0-----:R-:W-:Y:S05]  /*14a70*/  @!P0 NANOSLEEP.SYNCS 0x989680 ;  /* 0x009896800000895d */ /* 0x001fea0003900000 */
[----:B------:R-:W0:Y:S02]  /*14a80*/  @!P0 SYNCS.PHASECHK.TRANS64 P0, [R3+URZ+0x28c60], R2 ;  /* 0x028c6002030085a7 */ /* 0x000e24000800007f */
[----:B0-----:R-:W-:Y:S05]  /*14a90*/  @!P0 BRA `(.L_x_4389) ;  /* 0xfffffffc00f08947 */ /* 0x001fea000383ffff */
.L_x_4381:
[----:B------:R-:W-:Y:S05]  /*14aa0*/  BSYNC B0 ;  /* 0x0000000000007941 */ /* 0x000fea0003800000 */
.L_x_4380:
[----:B------:R-:W-:Y:S05]  /*14ab0*/  EXIT ;  /* 0x000000000000794d */ /* 0x000fea0003800000 */
.L_x_4242:
[----:B0-----:R-:W-:-:S04]  /*14ac0*/  IMAD.U32 R3, RZ, RZ, UR23 ;  /* 0x00000017ff037e24 */ /* 0x001fc8000f8e00ff */
[----:B------:R0:W1:Y:S03]  /*14ad0*/  SYNCS.PHASECHK.TRANS64.TRYWAIT P1, [R3+URZ+0x28c50], R0 ;  /* 0x028c5000030075a7 */ /* 0x000066000802017f */
[----:B-1----:R-:W-:Y:S05]  /*14ae0*/  @!P1 NANOSLEEP.SYNCS 0x989680 ;  /* 0x009896800000995d */ /* 0x002fea0003900000 */
[----:B------:R-:W1:Y:S02]  /*14af0*/  @!P1 SYNCS.PHASECHK.TRANS64 P1, [R3+URZ+0x28c50], R0 ;  /* 0x028c5000030095a7 */ /* 0x000e64000802007f */
[----:B-1----:R-:W-:Y:S05]  /*14b00*/  @!P1 BRA `(.L_x_4242) ;  /* 0xfffffffc00ec9947 */ /* 0x002fea000383ffff */
[----:B------:R-:W-:Y:S05]  /*14b10*/  BRA `(.L_x_4390) ;  /* 0xfffffed400a47947 */ /* 0x000fea000383ffff */
.L_x_4248:
[----:B-1----:R-:W-:-:S04]  /*14b20*/  IMAD.U32 R3, RZ, RZ, UR23 ;  /* 0x00000017ff037e24 */ /* 0x002fc8000f8e00ff */
[----:B------:R1:W2:Y:S03]  /*14b30*/  SYNCS.PHASECHK.TRANS64.TRYWAIT P1, [R3+URZ+0x28c50], R0 ;  /* 0x028c5000030075a7 */ /* 0x0002a6000802017f */
[----:B--2---:R-:W-:Y:S05]  /*14b40*/  @!P1 NANOSLEEP.SYNCS 0x989680 ;  /* 0x009896800000995d */ /* 0x004fea0003900000 */
[----:B------:R-:W2:Y:S02]  /*14b50*/  @!P1 SYNCS.PHASECHK.TRANS64 P1, [R3+URZ+0x28c50], R0 ;  /* 0x028c5000030095a7 */ /* 0x000ea4000802007f */
[----:B--2---:R-:W-:Y:S05]  /*14b60*/  @!P1 BRA `(.L_x_4248) ;  /* 0xfffffffc00ec9947 */ /* 0x004fea000383ffff */
[----:B------:R-:W-:Y:S05]  /*14b70*/  BRA `(.L_x_4247) ;  /* 0xfffffee000a87947 */ /* 0x000fea000383ffff */
.L_x_4253:
[----:B0-----:R-:W-:-:S04]  /*14b80*/  IMAD.U32 R3, RZ, RZ, UR40 ;  /* 0x00000028ff037e24 */ /* 0x001fc8000f8e00ff */
[----:B------:R0:W1:Y:S03]  /*14b90*/  SYNCS.PHASECHK.TRANS64.TRYWAIT P1, [R3+URZ+0x28c00], R0 ;  /* 0x028c0000030075a7 */ /* 0x000066000802017f */
[----:B-1----:R-:W-:Y:S05]  /*14ba0*/  @!P1 NANOSLEEP.SYNCS 0x989680 ;  /* 0x009896800000995d */ /* 0x002fea0003900000 */
[----:B------:R-:W1:Y:S02]  /*14bb0*/  @!P1 SYNCS.PHASECHK.TRANS64 P1, [R3+URZ+0x28c00], R0 ;  /* 0x028c0000030095a7 */ /* 0x000e64000802007f */
[----:B-1----:R-:W-:Y:S05]  /*14bc0*/  @!P1 BRA `(.L_x_4253) ;  /* 0xfffffffc00ec9947 */ /* 0x002fea000383ffff */
[----:B------:R-:W-:Y:S05]  /*14bd0*/  BRA `(.L_x_4391) ;  /* 0xfffffef400f87947 */ /* 0x000fea000383ffff */
.L_x_4257:
[----:B--2---:R2:W3:Y:S02]  /*14be0*/  SYNCS.PHASECHK.TRANS64.TRYWAIT P1, [R7+URZ+0x28c30], R8 ;  /* 0x028c3008070075a7 */ /* 0x0044e4000802017f */
[----:B---3--:R-:W-:Y:S05]  /*14bf0*/  @!P1 NANOSLEEP.SYNCS 0x989680 ;  /* 0x009896800000995d */ /* 0x008fea0003900000 */
[----:B------:R-:W3:Y:S02]  /*14c00*/  @!P1 SYNCS.PHASECHK.TRANS64 P1, [R7+URZ+0x28c30], R8 ;  /* 0x028c3008070095a7 */ /* 0x000ee4000802007f */
[----:B---3--:R-:W-:Y:S05]  /*14c10*/  @!P1 BRA `(.L_x_4257) ;  /* 0xfffffffc00f09947 */ /* 0x008fea000383ffff */
[----:B------:R-:W-:Y:S05]  /*14c20*/  BRA `(.L_x_4256) ;  /* 0xfffffef800147947 */ /* 0x000fea000383ffff */
.L_x_4262:
[----:B---3--:R3:W0:Y:S02]  /*14c30*/  SYNCS.PHASECHK.TRANS64.TRYWAIT P1, [R7+URZ+0x28c50], R8 ;  /* 0x028c5008070075a7 */ /* 0x008624000802017f */
[----:B0-----:R-:W-:Y:S05]  /*14c40*/  @!P1 NANOSLEEP.SYNCS 0x989680 ;  /* 0x009896800000995d */ /* 0x001fea0003900000 */
[----:B------:R-:W0:Y:S02]  /*14c50*/  @!P1 SYNCS.PHASECHK.TRANS64 P1, [R7+URZ+0x28c50], R8 ;  /* 0x028c5008070095a7 */ /* 0x000e24000802007f */
[----:B0-----:R-:W-:Y:S05]  /*14c60*/  @!P1 BRA `(.L_x_4262) ;  /* 0xfffffffc00f09947 */ /* 0x001fea000383ffff */
[----:B------:R-:W-:Y:S05]  /*14c70*/  BRA `(.L_x_4261) ;  /* 0xffffff08009c7947 */ /* 0x000fea000383ffff */
.L_x_4268:
[----:B-1----:R-:W-:-:S04]  /*14c80*/  IMAD.U32 R6, RZ, RZ, UR23 ;  /* 0x00000017ff067e24 */ /* 0x002fc8000f8e00ff */
[----:B------:R1:W2:Y:S03]  /*14c90*/  SYNCS.PHASECHK.TRANS64.TRYWAIT P1, [R6+URZ+0x28c30], R7 ;  /* 0x028c3007060075a7 */ /* 0x0002a6000802017f */
[----:B--2---:R-:W-:Y:S05]  /*14ca0*/  @!P1 NANOSLEEP.SYNCS 0x989680 ;  /* 0x009896800000995d */ /* 0x004fea0003900000 */
[----:B------:R-:W2:Y:S02]  /*14cb0*/  @!P1 SYNCS.PHASECHK.TRANS64 P1, [R6+URZ+0x28c30], R7 ;  /* 0x028c3007060095a7 */ /* 0x000ea4000802007f */
[----:B--2---:R-:W-:Y:S05]  /*14cc0*/  @!P1 BRA `(.L_x_4268) ;  /* 0xfffffffc00ec9947 */ /* 0x004fea000383ffff */
[----:B------:R-:W-:Y:S05]  /*14cd0*/  BRA `(.L_x_4267) ;  /* 0xffffff0c00ac7947 */ /* 0x000fea000383ffff */
.L_x_4273:
[----:B---3--:R-:W-:-:S04]  /*14ce0*/  IMAD.U32 R8, RZ, RZ, UR23 ;  /* 0x00000017ff087e24 */ /* 0x008fc8000f8e00ff */
[----:B------:R3:W4:Y:S03]  /*14cf0*/  SYNCS.PHASECHK.TRANS64.TRYWAIT P1, [R8+URZ+0x28c50], R7 ;  /* 0x028c5007080075a7 */ /* 0x000726000802017f */
[----:B----4-:R-:W-:Y:S05]  /*14d00*/  @!P1 NANOSLEEP.SYNCS 0x989680 ;  /* 0x009896800000995d */ /* 0x010fea0003900000 */
[----:B------:R-:W4:Y:S02]  /*14d10*/  @!P1 SYNCS.PHASECHK.TRANS64 P1, [R8+URZ+0x28c50], R7 ;  /* 0x028c5007080095a7 */ /* 0x000f24000802007f */
[----:B----4-:R-:W-:Y:S05]  /*14d20*/  @!P1 BRA `(.L_x_4273) ;  /* 0xfffffffc00ec9947 */ /* 0x010fea000383ffff */
[----:B------:R-:W-:Y:S05]  /*14d30*/  BRA `(.L_x_4272) ;  /* 0xffffff28004c7947 */ /* 0x000fea000383ffff */
.L_x_4280:
[----:B-1----:R-:W-:-:S04]  /*14d40*/  IMAD.U32 R6, RZ, RZ, UR22 ;  /* 0x00000016ff067e24 */ /* 0x002fc8000f8e00ff */
[----:B------:R1:W2:Y:S03]  /*14d50*/  SYNCS.PHASECHK.TRANS64.TRYWAIT P1, [R6+URZ+0x28c30], R7 ;  /* 0x028c3007060075a7 */ /* 0x0002a6000802017f */
[----:B--2---:R-:W-:Y:S05]  /*14d60*/  @!P1 NANOSLEEP.SYNCS 0x989680 ;  /* 0x009896800000995d */ /* 0x004fea0003900000 */
[----:B------:R-:W2:Y:S02]  /*14d70*/  @!P1 SYNCS.PHASECHK.TRANS64 P1, [R6+URZ+0x28c30], R7 ;  /* 0x028c3007060095a7 */ /* 0x000ea4000802007f */
[----:B--2---:R-:W-:Y:S05]  /*14d80*/  @!P1 BRA `(.L_x_4280) ;  /* 0xfffffffc00ec9947 */ /* 0x004fea000383ffff */
[----:B------:R-:W-:Y:S05]  /*14d90*/  BRA `(.L_x_4279) ;  /* 0xffffff2c00407947 */ /* 0x000fea000383ffff */
.L_x_4285:
[----:B---3--:R-:W-:-:S04]  /*14da0*/  IMAD.U32 R8, RZ, RZ, UR22 ;  /* 0x00000016ff087e24 */ /* 0x008fc8000f8e00ff */
[----:B------:R3:W4:Y:S03]  /*14db0*/  SYNCS.PHASECHK.TRANS64.TRYWAIT P1, [R8+URZ+0x28c50], R7 ;  /* 0x028c5007080075a7 */ /* 0x000726000802017f */
[----:B----4-:R-:W-:Y:S05]  /*14dc0*/  @!P1 NANOSLEEP.SYNCS 0x989680 ;  /* 0x009896800000995d */ /* 0x010fea0003900000 */
[----:B------:R-:W4:Y:S02]  /*14dd0*/  @!P1 SYNCS.PHASECHK.TRANS64 P1, [R8+URZ+0x28c50], R7 ;  /* 0x028c5007080095a7 */ /* 0x000f24000802007f */
[----:B----4-:R-:W-:Y:S05]  /*14de0*/  @!P1 BRA `(.L_x_4285) ;  /* 0xfffffffc00ec9947 */ /* 0x010fea000383ffff */
[----:B------:R-:W-:Y:S05]  /*14df0*/  BRA `(.L_x_4284) ;  /* 0xffffff4000607947 */ /* 0x000fea000383ffff */
.L_x_4327:
        /* <DEDUP_REMOVED lines=11> */
.L_x_4393:
[----:B------:R-:W-:Y:S05]  /*14eb0*/  BSYNC B0 ;  /* 0x0000000000007941 */ /* 0x000fea0003800000 */
.L_x_4392:
[----:B------:R-:W-:Y:S05]  /*14ec0*/  BRA `(.L_x_4394) ;  /* 0xffffffb800987947 */ /* 0x000fea000383ffff */
.L_x_4330:
[----:B0-----:R0:W1:Y:S02]  /*14ed0*/  SYNCS.PHASECHK.TRANS64.TRYWAIT P0, [R19+URZ+0x28c40], R0 ;  /* 0x028c4000130075a7 */ /* 0x001064000800017f */
[----:B-1----:R-:W-:Y:S05]  /*14ee0*/  @!P0 NANOSLEEP.SYNCS 0x989680 ;  /* 0x009896800000895d */ /* 0x002fea0003900000 */
[----:B------:R-:W1:Y:S02]  /*14ef0*/  @!P0 SYNCS.PHASECHK.TRANS64 P0, [R19+URZ+0x28c40], R0 ;  /* 0x028c4000130085a7 */ /* 0x000e64000800007f */
[----:B-1----:R-:W-:Y:S05]  /*14f00*/  @!P0 BRA `(.L_x_4330) ;  /* 0xfffffffc00f08947 */ /* 0x002fea000383ffff */
[----:B------:R-:W-:Y:S05]  /*14f10*/  BRA `(.L_x_4395) ;  /* 0xffffffbc007c7947 */ /* 0x000fea000383ffff */
.L_x_4331:
        /* <DEDUP_REMOVED lines=8> */
.L_x_4397:
[----:B------:R-:W-:Y:S05]  /*14fa0*/  BSYNC B0 ;  /* 0x0000000000007941 */ /* 0x000fea0003800000 */
.L_x_4396:
        /* <DEDUP_REMOVED lines=9> */
.L_x_4398:
[----:B------:R-:W-:Y:S02]  /*15040*/  IMAD.MOV.U32 R13, RZ, RZ, R5 ;  /* 0x000000ffff0d7224 */ /* 0x000fe400078e0005 */
[----:B------:R-:W-:Y:S02]  /*15050*/  IMAD.MOV.U32 R12, RZ, RZ, 0x1 ;  /* 0x00000001ff0c7424 */ /* 0x000fe400078e00ff */
[----:B------:R-:W-:-:S07]  /*15060*/  IMAD.MOV.U32 R3, RZ, RZ, R14 ;  /* 0x000000ffff037224 */ /* 0x000fce00078e000e */
[----:B------:R-:W-:Y:S05]  /*15070*/  WARPSYNC.COLLECTIVE R15, `(.L_x_4399) ;  /* 0x000000000f087348 */ /* 0x000fea0003c00000 */
[----:B------:R0:W1:Y:S02]  /*15080*/  SHFL.IDX P6, R14, R13, R12, R11 ;  /* 0x0000000c0d0e7389 */ /* 0x00006400000c000b */
[----:B01----:R-:W-:Y:S01]  /*15090*/  ENDCOLLECTIVE ;  /* 0x000000000000791b */ /* 0x003fe20003800000 */
.L_x_4399:
        /* <DEDUP_REMOVED lines=15> */
.L_x_4400:
[----:B------:R-:W-:Y:S02]  /*15190*/  @P0 IMAD R6, R4, 0x2, R17 ;  /* 0x0000000204060824 */ /* 0x000fe400078e0211 */
[----:B------:R-:W-:Y:S02]  /*151a0*/  IMAD.MOV.U32 R13, RZ, RZ, R5 ;  /* 0x000000ffff0d7224 */ /* 0x000fe400078e0005 */
[----:B------:R-:W-:Y:S02]  /*151b0*/  IMAD.MOV.U32 R12, RZ, RZ, 0x2 ;  /* 0x00000002ff0c7424 */ /* 0x000fe400078e00ff */
[----:B------:R-:W-:-:S07]  /*151c0*/  IMAD.MOV.U32 R3, RZ, RZ, R14 ;  /* 0x000000ffff037224 */ /* 0x000fce00078e000e */
[----:B------:R-:W-:Y:S05]  /*151d0*/  WARPSYNC.COLLECTIVE R15, `(.L_x_4401) ;  /* 0x000000000f087348 */ /* 0x000fea0003c00000 */
[----:B------:R0:W1:Y:S02]  /*151e0*/  SHFL.IDX P6, R14, R13, R12, R11 ;  /* 0x0000000c0d0e7389 */ /* 0x00006400000c000b */
[----:B01----:R-:W-:Y:S01]  /*151f0*/  ENDCOLLECTIVE ;  /* 0x000000000000791b */ /* 0x003fe20003800000 */
.L_x_4401:
        /* <DEDUP_REMOVED lines=15> */
.L_x_4402:
[----:B------:R-:W-:Y:S02]  /*152f0*/  @P0 IMAD R6, R4, 0x2, R17 ;  /* 0x0000000204060824 */ /* 0x000fe400078e0211 */
[----:B------:R-:W-:Y:S02]  /*15300*/  IMAD.MOV.U32 R13, RZ, RZ, R5 ;  /* 0x000000ffff0d7224 */ /* 0x000fe400078e0005 */
[----:B------:R-:W-:Y:S02]  /*15310*/  IMAD.MOV.U32 R12, RZ, RZ, 0x3 ;  /* 0x00000003ff0c7424 */ /* 0x000fe400078e00ff */
[----:B------:R-:W-:-:S07]  /*15320*/  IMAD.MOV.U32 R3, RZ, RZ, R14 ;  /* 0x000000ffff037224 */ /* 0x000fce00078e000e */
[----:B------:R-:W-:Y:S05]  /*15330*/  WARPSYNC.COLLECTIVE R15, `(.L_x_4403) ;  /* 0x000000000f087348 */ /* 0x000fea0003c00000 */
[----:B------:R0:W1:Y:S02]  /*15340*/  SHFL.IDX P6, R14, R13, R12, R11 ;  /* 0x0000000c0d0e7389 */ /* 0x00006400000c000b */
[----:B01----:R-:W-:Y:S01]  /*15350*/  ENDCOLLECTIVE ;  /* 0x000000000000791b */ /* 0x003fe20003800000 */
.L_x_4403:
        /* <DEDUP_REMOVED lines=10> */
.L_x_4404:
[----:B------:R-:W-:Y:S01]  /*15400*/  @!PT LDS RZ, [RZ] ;  /* 0x00000000fffff984 */ /* 0x000fe20000000800 */
[----:B------:R-:W-:Y:S01]  /*15410*/  @!PT LDS RZ, [RZ] ;  /* 0x00000000fffff984 */ /* 0x000fe20000000800 */
[----:B------:R-:W-:Y:S01]  /*15420*/  @!PT LDS RZ, [RZ] ;  /* 0x00000000fffff984 */ /* 0x000fe20000000800 */
[----:B------:R0:W-:Y:S01]  /*15430*/  @P0 LDGSTS.E.BYPASS.LTC128B.128 [R6+0x23400], desc[UR50][R2.64], !P2 ;  /* 0x2340000002060fae */ /* 0x0001e2000d101d72 */
[----:B------:R-:W-:Y:S01]  /*15440*/  IMAD.MOV.U32 R0, RZ, RZ, R14 ;  /* 0x000000ffff007224 */ /* 0x000fe200078e000e */
[----:B------:R-:W-:Y:S06]  /*15450*/  BRA `(.L_x_4405) ;  /* 0xffffffbc002c7947 */ /* 0x000fec000383ffff */
.L_x_4336:
        /* <DEDUP_REMOVED lines=9> */
.L_x_4406:
[C---:B------:R-:W-:Y:S01]  /*154f0*/  VIADD R6, R25.reuse, 0x10 ;  /* 0x0000001019067836 */ /* 0x040fe20000000000 */
[----:B------:R-:W-:Y:S01]  /*15500*/  ISETP.GE.AND P0, PT, R25, R5, PT ;  /* 0x000000051900720c */ /* 0x000fe20003f06270 */
[----:B------:R-:W-:Y:S02]  /*15510*/  IMAD.MOV.U32 R13, RZ, RZ, R0 ;  /* 0x000000ffff0d7224 */ /* 0x000fe400078e0000 */
[----:B------:R-:W-:-:S10]  /*15520*/  IMAD.MOV.U32 R2, RZ, RZ, R14 ;  /* 0x000000ffff027224 */ /* 0x000fd400078e000e */
[----:B------:R-:W-:Y:S05]  /*15530*/  WARPSYNC.COLLECTIVE R15, `(.L_x_4407) ;  /* 0x000000000f087348 */ /* 0x000fea0003c00000 */
[----:B------:R0:W1:Y:S02]  /*15540*/  SHFL.IDX P6, R14, R13, R12, R11 ;  /* 0x0000000c0d0e7389 */ /* 0x00006400000c000b */
[----:B01----:R-:W-:Y:S01]  /*15550*/  ENDCOLLECTIVE ;  /* 0x000000000000791b */ /* 0x003fe20003800000 */
.L_x_4407:
[----:B------:R-:W-:Y:S02]  /*15560*/  IMAD.MOV.U32 R13, RZ, RZ, R4 ;  /* 0x000000ffff0d7224 */ /* 0x000fe400078e0004 */
[----:B------:R-:W-:Y:S02]  /*15570*/  IMAD.MOV.U32 R12, RZ, RZ, 0x1 ;  /* 0x00000001ff0c7424 */ /* 0x000fe400078e00ff */
[----:B------:R-:W-:-:S07]  /*15580*/  IMAD.MOV.U32 R3, RZ, RZ, R14 ;  /* 0x000000ffff037224 */ /* 0x000fce00078e000e */
[----:B------:R-:W-:Y:S05]  /*15590*/  WARPSYNC.COLLECTIVE R15, `(.L_x_4408) ;  /* 0x000000000f087348 */ /* 0x000fea0003c00000 */
[----:B------:R0:W1:Y:S02]  /*155a0*/  SHFL.IDX P6, R14, R13, R12, R11 ;  /* 0x0000000c0d0e7389 */ /* 0x00006400000c000b */
[----:B01----:R-:W-:Y:S01]  /*155b0*/  ENDCOLLECTIVE ;  /* 0x000000000000791b */ /* 0x003fe20003800000 */
.L_x_4408:
        /* <DEDUP_REMOVED lines=15> */
.L_x_4409:
[----:B------:R-:W-:Y:S02]  /*156b0*/  IMAD.MOV.U32 R13, RZ, RZ, R4 ;  /* 0x000000ffff0d7224 */ /* 0x000fe400078e0004 */
[----:B------:R-:W-:Y:S02]  /*156c0*/  IMAD.MOV.U32 R12, RZ, RZ, 0x2 ;  /* 0x00000002ff0c7424 */ /* 0x000fe400078e00ff */
[----:B------:R-:W-:-:S07]  /*156d0*/  IMAD.MOV.U32 R3, RZ, RZ, R14 ;  /* 0x000000ffff037224 */ /* 0x000fce00078e000e */
[----:B------:R-:W-:Y:S05]  /*156e0*/  WARPSYNC.COLLECTIVE R15, `(.L_x_4410) ;  /* 0x000000000f087348 */ /* 0x000fea0003c00000 */
[----:B------:R0:W1:Y:S02]  /*156f0*/  SHFL.IDX P6, R14, R13, R12, R11 ;  /* 0x0000000c0d0e7389 */ /* 0x00006400000c000b */
[----:B01----:R-:W-:Y:S01]  /*15700*/  ENDCOLLECTIVE ;  /* 0x000000000000791b */ /* 0x003fe20003800000 */
.L_x_4410:
        /* <DEDUP_REMOVED lines=16> */
.L_x_4411:
[----:B------:R-:W-:Y:S02]  /*15810*/  IMAD.MOV.U32 R13, RZ, RZ, R4 ;  /* 0x000000ffff0d7224 */ /* 0x000fe400078e0004 */
[----:B------:R-:W-:Y:S02]  /*15820*/  IMAD.MOV.U32 R12, RZ, RZ, 0x3 ;  /* 0x00000003ff0c7424 */ /* 0x000fe400078e00ff */
[----:B------:R-:W-:-:S07]  /*15830*/  IMAD.MOV.U32 R3, RZ, RZ, R14 ;  /* 0x000000ffff037224 */ /* 0x000fce00078e000e */
[----:B------:R-:W-:Y:S05]  /*15840*/  WARPSYNC.COLLECTIVE R15, `(.L_x_4412) ;  /* 0x000000000f087348 */ /* 0x000fea0003c00000 */
[----:B------:R0:W1:Y:S02]  /*15850*/  SHFL.IDX P6, R14, R13, R12, R11 ;  /* 0x0000000c0d0e7389 */ /* 0x00006400000c000b */
[----:B01----:R-:W-:Y:S01]  /*15860*/  ENDCOLLECTIVE ;  /* 0x000000000000791b */ /* 0x003fe20003800000 */
.L_x_4412:
        /* <DEDUP_REMOVED lines=10> */
.L_x_4413:
[----:B------:R-:W-:Y:S01]  /*15910*/  @!PT LDS RZ, [RZ] ;  /* 0x00000000fffff984 */ /* 0x000fe20000000800 */
[----:B------:R-:W-:Y:S01]  /*15920*/  @!PT LDS RZ, [RZ] ;  /* 0x00000000fffff984 */ /* 0x000fe20000000800 */
[----:B------:R-:W-:Y:S01]  /*15930*/  @!PT LDS RZ, [RZ] ;  /* 0x00000000fffff984 */ /* 0x000fe20000000800 */
[----:B------:R1:W-:Y:S01]  /*15940*/  @!P0 LDGSTS.E.BYPASS.LTC128B.128 [R7+0x21400], desc[UR50][R2.64], !P1 ;  /* 0x2140000002078fae */ /* 0x0003e2000c901d72 */
[----:B------:R-:W-:Y:S01]  /*15950*/  IMAD.MOV.U32 R0, RZ, RZ, R14 ;  /* 0x000000ffff007224 */ /* 0x000fe200078e000e */
[----:B------:R-:W-:Y:S06]  /*15960*/  BRA `(.L_x_4414) ;  /* 0xffffffc0002c7947 */ /* 0x000fec000383ffff */
.L_x_4339:
[----:B0-----:R0:W1:Y:S02]  /*15970*/  SYNCS.PHASECHK.TRANS64.TRYWAIT P0, [R17+URZ+0x28c20], R0 ;  /* 0x028c2000110075a7 */ /* 0x001064000800017f */
[----:B-1----:R-:W-:Y:S05]  /*15980*/  @!P0 NANOSLEEP.SYNCS 0x989680 ;  /* 0x009896800000895d */ /* 0x002fea0003900000 */
[----:B------:R-:W1:Y:S02]  /*15990*/  @!P0 SYNCS.PHASECHK.TRANS64 P0, [R17+URZ+0x28c20], R0 ;  /* 0x028c2000110085a7 */ /* 0x000e64000800007f */
[----:B-1----:R-:W-:Y:S05]  /*159a0*/  @!P0 BRA `(.L_x_4339) ;  /* 0xfffffffc00f08947 */ /* 0x002fea000383ffff */
[----:B------:R-:W-:Y:S05]  /*159b0*/  BRA `(.L_x_4415) ;  /* 0xffffffc000887947 */ /* 0x000fea000383ffff */
.L_x_4342:
[----:B0-----:R0:W1:Y:S02]  /*159c0*/  SYNCS.PHASECHK.TRANS64.TRYWAIT P0, [R19+URZ+0x28c60], R0 ;  /* 0x028c6000130075a7 */ /* 0x001064000800017f */
[----:B-1----:R-:W-:Y:S05]  /*159d0*/  @!P0 NANOSLEEP.SYNCS 0x989680 ;  /* 0x009896800000895d */ /* 0x002fea0003900000 */
[----:B------:R-:W1:Y:S02]  /*159e0*/  @!P0 SYNCS.PHASECHK.TRANS64 P0, [R19+URZ+0x28c60], R0 ;  /* 0x028c6000130085a7 */ /* 0x000e64000800007f */
[----:B-1----:R-:W-:Y:S05]  /*159f0*/  @!P0 BRA `(.L_x_4342) ;  /* 0xfffffffc00f08947 */ /* 0x002fea000383ffff */
[----:B------:R-:W-:Y:S05]  /*15a00*/  BRA `(.L_x_4416) ;  /* 0xffffffc000987947 */ /* 0x000fea000383ffff */
.L_x_4343:
        /* <DEDUP_REMOVED lines=8> */
.L_x_4418:
[----:B------:R-:W-:Y:S05]  /*15a90*/  BSYNC B0 ;  /* 0x0000000000007941 */ /* 0x000fea0003800000 */
.L_x_4417:
        /* <DEDUP_REMOVED lines=15> */
.L_x_4419:
        /* <DEDUP_REMOVED lines=40> */
.L_x_4420:
[----:B------:R-:W-:Y:S02]  /*15e10*/  IMAD.MOV.U32 R13, RZ, RZ, R4 ;  /* 0x000000ffff0d7224 */ /* 0x000fe400078e0004 */
[----:B------:R-:W-:-:S07]  /*15e20*/  IMAD.MOV.U32 R3, RZ, RZ, R14 ;  /* 0x000000ffff037224 */ /* 0x000fce00078e000e */
[----:B------:R-:W-:Y:S05]  /*15e30*/  WARPSYNC.COLLECTIVE R15, `(.L_x_4421) ;  /* 0x000000000f087348 */ /* 0x000fea0003c00000 */
[----:B------:R0:W1:Y:S02]  /*15e40*/  SHFL.IDX P6, R14, R13, R12, R11 ;  /* 0x0000000c0d0e7389 */ /* 0x00006400000c000b */
[----:B01----:R-:W-:Y:S01]  /*15e50*/  ENDCOLLECTIVE ;  /* 0x000000000000791b */ /* 0x003fe20003800000 */
.L_x_4421:
        /* <DEDUP_REMOVED lines=29> */
.L_x_4422:
[----:B------:R-:W-:Y:S02]  /*16030*/  IMAD.MOV.U32 R13, RZ, RZ, R4 ;  /* 0x000000ffff0d7224 */ /* 0x000fe400078e0004 */
[----:B------:R-:W-:-:S07]  /*16040*/  IMAD.MOV.U32 R7, RZ, RZ, R14 ;  /* 0x000000ffff077224 */ /* 0x000fce00078e000e */
[----:B------:R-:W-:Y:S05]  /*16050*/  WARPSYNC.COLLECTIVE R15, `(.L_x_4423) ;  /* 0x000000000f087348 */ /* 0x000fea0003c00000 */
[----:B------:R0:W1:Y:S02]  /*16060*/  SHFL.IDX P6, R14, R13, R12, R11 ;  /* 0x0000000c0d0e7389 */ /* 0x00006400000c000b */
[----:B01----:R-:W-:Y:S01]  /*16070*/  ENDCOLLECTIVE ;  /* 0x000000000000791b */ /* 0x003fe20003800000 */
.L_x_4423:
        /* <DEDUP_REMOVED lines=29> */
.L_x_4424:
[----:B------:R-:W-:Y:S02]  /*16250*/  IMAD.MOV.U32 R13, RZ, RZ, R4 ;  /* 0x000000ffff0d7224 */ /* 0x000fe400078e0004 */
[----:B------:R-:W-:-:S07]  /*16260*/  IMAD.MOV.U32 R6, RZ, RZ, R14 ;  /* 0x000000ffff067224 */ /* 0x000fce00078e000e */
[----:B------:R-:W-:Y:S05]  /*16270*/  WARPSYNC.COLLECTIVE R15, `(.L_x_4425) ;  /* 0x000000000f087348 */ /* 0x000fea0003c00000 */
[----:B------:R0:W1:Y:S02]  /*16280*/  SHFL.IDX P6, R14, R13, R12, R11 ;  /* 0x0000000c0d0e7389 */ /* 0x00006400000c000b */
[----:B01----:R-:W-:Y:S01]  /*16290*/  ENDCOLLECTIVE ;  /* 0x000000000000791b */ /* 0x003fe20003800000 */
.L_x_4425:
[----:B------:R-:W-:Y:S01]  /*162a0*/  IMAD.MOV.U32 R2, RZ, RZ, R14 ;  /* 0x000000ffff027224 */ /* 0x000fe200078e000e */
[----:B------:R-:W-:Y:S06]  /*162b0*/  BRA `(.L_x_4426) ;  /* 0xffffffc000247947 */ /* 0x000fec000383ffff */
.L_x_4350:
[----:B0-----:R0:W1:Y:S02]  /*162c0*/  SYNCS.PHASECHK.TRANS64.TRYWAIT P0, [R6+URZ+0x28c40], R19 ;  /* 0x028c4013060075a7 */ /* 0x001064000800017f */
[----:B-1----:R-:W-:Y:S05]  /*162d0*/  @!P0 NANOSLEEP.SYNCS 0x989680 ;  /* 0x009896800000895d */ /* 0x002fea0003900000 */
[----:B------:R-:W1:Y:S02]  /*162e0*/  @!P0 SYNCS.PHASECHK.TRANS64 P0, [R6+URZ+0x28c40], R19 ;  /* 0x028c4013060085a7 */ /* 0x000e64000800007f */
[----:B-1----:R-:W-:Y:S05]  /*162f0*/  @!P0 BRA `(.L_x_4350) ;  /* 0xfffffffc00f08947 */ /* 0x002fea000383ffff */
[----:B------:R-:W-:Y:S05]  /*16300*/  BRA `(.L_x_4427) ;  /* 0xffffffc400b07947 */ /* 0x000fea000383ffff */
.L_x_4351:
        /* <DEDUP_REMOVED lines=8> */
.L_x_4429:
[----:B------:R-:W-:Y:S05]  /*16390*/  BSYNC B1 ;  /* 0x0000000000017941 */ /* 0x000fea0003800000 */
.L_x_4428:
        /* <DEDUP_REMOVED lines=9> */
.L_x_4430:
[----:B------:R-:W-:Y:S02]  /*16430*/  IMAD.MOV.U32 R13, RZ, RZ, R25 ;  /* 0x000000ffff0d7224 */ /* 0x000fe400078e0019 */
[----:B------:R-:W-:Y:S02]  /*16440*/  IMAD.MOV.U32 R12, RZ, RZ, 0x1 ;  /* 0x00000001ff0c7424 */ /* 0x000fe400078e00ff */
[----:B------:R-:W-:-:S07]  /*16450*/  IMAD.MOV.U32 R2, RZ, RZ, R14 ;  /* 0x000000ffff027224 */ /* 0x000fce00078e000e */
[----:B------:R-:W-:Y:S05]  /*16460*/  WARPSYNC.COLLECTIVE R15, `(.L_x_4431) ;  /* 0x000000000f087348 */ /* 0x000fea0003c00000 */
[----:B------:R0:W1:Y:S02]  /*16470*/  SHFL.IDX P6, R14, R13, R12, R11 ;  /* 0x0000000c0d0e7389 */ /* 0x00006400000c000b */
[----:B01----:R-:W-:Y:S01]  /*16480*/  ENDCOLLECTIVE ;  /* 0x000000000000791b */ /* 0x003fe20003800000 */
.L_x_4431:
        /* <DEDUP_REMOVED lines=11> */
.L_x_4432:
[----:B------:R-:W-:Y:S02]  /*16540*/  IMAD.MOV.U32 R13, RZ, RZ, R25 ;  /* 0x000000ffff0d7224 */ /* 0x000fe400078e0019 */
[----:B------:R-:W-:Y:S02]  /*16550*/  IMAD.MOV.U32 R12, RZ, RZ, 0x2 ;  /* 0x00000002ff0c7424 */ /* 0x000fe400078e00ff */
[----:B------:R-:W-:-:S07]  /*16560*/  IMAD.MOV.U32 R2, RZ, RZ, R14 ;  /* 0x000000ffff027224 */ /* 0x000fce00078e000e */
[----:B------:R-:W-:Y:S05]  /*16570*/  WARPSYNC.COLLECTIVE R15, `(.L_x_4433) ;  /* 0x000000000f087348 */ /* 0x000fea0003c00000 */
[----:B------:R0:W1:Y:S02]  /*16580*/  SHFL.IDX P6, R14, R13, R12, R11 ;  /* 0x0000000c0d0e7389 */ /* 0x00006400000c000b */
[----:B01----:R-:W-:Y:S01]  /*16590*/  ENDCOLLECTIVE ;  /* 0x000000000000791b */ /* 0x003fe20003800000 */
.L_x_4433:
        /* <DEDUP_REMOVED lines=11> */
.L_x_4434:
[----:B------:R-:W-:Y:S02]  /*16650*/  IMAD.MOV.U32 R13, RZ, RZ, R25 ;  /* 0x000000ffff0d7224 */ /* 0x000fe400078e0019 */
[----:B------:R-:W-:Y:S02]  /*16660*/  IMAD.MOV.U32 R12, RZ, RZ, 0x3 ;  /* 0x00000003ff0c7424 */ /* 0x000fe400078e00ff */
[----:B------:R-:W-:-:S07]  /*16670*/  IMAD.MOV.U32 R2, RZ, RZ, R14 ;  /* 0x000000ffff027224 */ /* 0x000fce00078e000e */
[----:B------:R-:W-:Y:S05]  /*16680*/  WARPSYNC.COLLECTIVE R15, `(.L_x_4435) ;  /* 0x000000000f087348 */ /* 0x000fea0003c00000 */
[----:B------:R0:W1:Y:S02]  /*16690*/  SHFL.IDX P6, R14, R13, R12, R11 ;  /* 0x0000000c0d0e7389 */ /* 0x00006400000c000b */
[----:B01----:R-:W-:Y:S01]  /*166a0*/  ENDCOLLECTIVE ;  /* 0x000000000000791b */ /* 0x003fe20003800000 */
.L_x_4435:
        /* <DEDUP_REMOVED lines=11> */
.L_x_4436:
[----:B------:R-:W-:Y:S01]  /*16760*/  IMAD.MOV.U32 R2, RZ, RZ, R14 ;  /* 0x000000ffff027224 */ /* 0x000fe200078e000e */
[----:B------:R-:W-:Y:S06]  /*16770*/  BRA `(.L_x_4437) ;  /* 0xffffffc400387947 */ /* 0x000fec000383ffff */
.L_x_4356:
[----:B---3--:R3:W4:Y:S02]  /*16780*/  SYNCS.PHASECHK.TRANS64.TRYWAIT P0, [R6+URZ+0x28c60], R19 ;  /* 0x028c6013060075a7 */ /* 0x008724000800017f */
[----:B----4-:R-:W-:Y:S05]  /*16790*/  @!P0 NANOSLEEP.SYNCS 0x989680 ;  /* 0x009896800000895d */ /* 0x010fea0003900000 */
[----:B------:R-:W4:Y:S02]  /*167a0*/  @!P0 SYNCS.PHASECHK.TRANS64 P0, [R6+URZ+0x28c60], R19 ;  /* 0x028c6013060085a7 */ /* 0x000f24000800007f */
[----:B----4-:R-:W-:Y:S05]  /*167b0*/  @!P0 BRA `(.L_x_4356) ;  /* 0xfffffffc00f08947 */ /* 0x010fea000383ffff */
[----:B------:R-:W-:Y:S05]  /*167c0*/  BRA `(.L_x_4438) ;  /* 0xffffffc400887947 */ /* 0x000fea000383ffff */
.L_x_4357:
        /* <DEDUP_REMOVED lines=8> */
.L_x_4440:
[----:B------:R-:W-:Y:S05]  /*16850*/  BSYNC B1 ;  /* 0x0000000000017941 */ /* 0x000fea0003800000 */
.L_x_4439:
        /* <DEDUP_REMOVED lines=13> */
.L_x_4441:
        /* <DEDUP_REMOVED lines=17> */
.L_x_4442:
        /* <DEDUP_REMOVED lines=16> */
.L_x_4443:
        /* <DEDUP_REMOVED lines=19> */
.L_x_4444:
        /* <DEDUP_REMOVED lines=14> */
.L_x_4445:
        /* <DEDUP_REMOVED lines=16> */
.L_x_4446:
        /* <DEDUP_REMOVED lines=14> */
.L_x_4447:
[----:B------:R-:W-:Y:S05]  /*16f30*/  BRA `(.L_x_4448) ;  /* 0xffffffc000ec7947 */ /* 0x000fea000383ffff */
.L_x_4365:
        /* <DEDUP_REMOVED lines=8> */
.L_x_4450:
[----:B------:R-:W-:Y:S05]  /*16fc0*/  BSYNC B0 ;  /* 0x0000000000007941 */ /* 0x000fea0003800000 */
.L_x_4449:
        /* <DEDUP_REMOVED lines=9> */
.L_x_4451:
        /* <DEDUP_REMOVED lines=23> */
.L_x_4452:
[----:B------:R-:W-:Y:S01]  /*171d0*/  IMAD.MOV.U32 R12, RZ, RZ, 0x2 ;  /* 0x00000002ff0c7424 */ /* 0x000fe200078e00ff */
[----:B------:R-:W-:-:S05]  /*171e0*/  SEL R4, R14, RZ, P1 ;  /* 0x000000ff0e047207 */ /* 0x000fca0000800000 */
[----:B------:R-:W-:-:S04]  /*171f0*/  IMAD.IADD R4, R13, 0x1, R4 ;  /* 0x000000010d047824 */ /* 0x000fc800078e0204 */
[----:B------:R-:W-:-:S07]  /*17200*/  IMAD.MOV.U32 R13, RZ, RZ, R4 ;  /* 0x000000ffff0d7224 */ /* 0x000fce00078e0004 */
[----:B------:R-:W-:Y:S05]  /*17210*/  WARPSYNC.COLLECTIVE R15, `(.L_x_4453) ;  /* 0x000000000f087348 */ /* 0x000fea0003c00000 */
[----:B------:R0:W1:Y:S02]  /*17220*/  SHFL.UP P6, R14, R13, R12, R11 ;  /* 0x0400000c0d0e7389 */ /* 0x00006400000c000b */
[----:B01----:R-:W-:Y:S01]  /*17230*/  ENDCOLLECTIVE ;  /* 0x000000000000791b */ /* 0x003fe20003800000 */
.L_x_4453:
[----:B------:R-:W-:Y:S01]  /*17240*/  IMAD.MOV.U32 R12, RZ, RZ, 0x4 ;  /* 0x00000004ff0c7424 */ /* 0x000fe200078e00ff */
[----:B------:R-:W-:-:S05]  /*17250*/  SEL R3, R14, RZ, P2 ;  /* 0x000000ff0e037207 */ /* 0x000fca0001000000 */
[----:B------:R-:W-:-:S04]  /*17260*/  IMAD.IADD R2, R4, 0x1, R3 ;  /* 0x0000000104027824 */ /* 0x000fc800078e0203 */
[----:B------:R-:W-:-:S07]  /*17270*/  IMAD.MOV.U32 R13, RZ, RZ, R2 ;  /* 0x000000ffff0d7224 */ /* 0x000fce00078e0002 */
[----:B------:R-:W-:Y:S05]  /*17280*/  WARPSYNC.COLLECTIVE R15, `(.L_x_4454) ;  /* 0x000000000f087348 */ /* 0x000fea0003c00000 */
[----:B------:R0:W1:Y:S02]  /*17290*/  SHFL.UP P6, R14, R13, R12, R11 ;  /* 0x0400000c0d0e7389 */ /* 0x00006400000c000b */
[----:B01----:R-:W-:Y:S01]  /*172a0*/  ENDCOLLECTIVE ;  /* 0x000000000000791b */ /* 0x003fe20003800000 */
.L_x_4454:
[----:B------:R-:W-:Y:S01]  /*172b0*/  IMAD.MOV.U32 R12, RZ, RZ, 0x8 ;  /* 0x00000008ff0c7424 */ /* 0x000fe200078e00ff */
[----:B------:R-:W-:-:S05]  /*172c0*/  SEL R3, R14, RZ, P3 ;  /* 0x000000ff0e037207 */ /* 0x000fca0001800000 */
[----:B------:R-:W-:-:S04]  /*172d0*/  IMAD.IADD R3, R2, 0x1, R3 ;  /* 0x0000000102037824 */ /* 0x000fc800078e0203 */
[----:B------:R-:W-:-:S07]  /*172e0*/  IMAD.MOV.U32 R13, RZ, RZ, R3 ;  /* 0x000000ffff0d7224 */ /* 0x000fce00078e0003 */
[----:B------:R-:W-:Y:S05]  /*172f0*/  WARPSYNC.COLLECTIVE R15, `(.L_x_4455) ;  /* 0x000000000f087348 */ /* 0x000fea0003c00000 */
[----:B------:R0:W1:Y:S02]  /*17300*/  SHFL.UP P6, R14, R13, R12, R11 ;  /* 0x0400000c0d0e7389 */ /* 0x00006400000c000b */
[----:B01----:R-:W-:Y:S01]  /*17310*/  ENDCOLLECTIVE ;  /* 0x000000000000791b */ /* 0x003fe20003800000 */
.L_x_4455:
[----:B------:R-:W-:Y:S01]  /*17320*/  IMAD.MOV.U32 R12, RZ, RZ, 0x10 ;  /* 0x00000010ff0c7424 */ /* 0x000fe200078e00ff */
[----:B------:R-:W-:-:S05]  /*17330*/  SEL R4, R14, RZ, P4 ;  /* 0x000000ff0e047207 */ /* 0x000fca0002000000 */
[----:B------:R-:W-:-:S04]  /*17340*/  IMAD.IADD R4, R3, 0x1, R4 ;  /* 0x0000000103047824 */ /* 0x000fc800078e0204 */
[----:B------:R-:W-:-:S07]  /*17350*/  IMAD.MOV.U32 R13, RZ, RZ, R4 ;  /* 0x000000ffff0d7224 */ /* 0x000fce00078e0004 */
[----:B------:R-:W-:Y:S05]  /*17360*/  WARPSYNC.COLLECTIVE R15, `(.L_x_4456) ;  /* 0x000000000f087348 */ /* 0x000fea0003c00000 */
[----:B------:R0:W1:Y:S02]  /*17370*/  SHFL.UP P6, R14, R13, R12, R11 ;  /* 0x0400000c0d0e7389 */ /* 0x00006400000c000b */
[----:B01----:R-:W-:Y:S01]  /*17380*/  ENDCOLLECTIVE ;  /* 0x000000000000791b */ /* 0x003fe20003800000 */
.L_x_4456:
        /* <DEDUP_REMOVED lines=8> */
.L_x_4457:
[----:B------:R-:W-:Y:S05]  /*17410*/  BRA `(.L_x_4458) ;  /* 0xffffffc400887947 */ /* 0x000fea000383ffff */
.L_x_4368:
[----:B------:R-:W-:Y:S01]  /*17420*/  BSSY B0, `(.L_x_4459) ;  /* 0x0000007000007945 */ /* 0x000fe20003800000 */
[----:B------:R-:W-:Y:S02]  /*17430*/  IMAD.MOV.U32 R12, RZ, RZ, 0x1 ;  /* 0x00000001ff0c7424 */ /* 0x000fe400078e00ff */
[----:B------:R-:W-:Y:S02]  /*17440*/  IMAD.MOV.U32 R11, RZ, RZ, RZ ;  /* 0x000000ffff0b7224 */ /* 0x000fe400078e00ff */
[----:B------:R-:W-:-:S07]  /*17450*/  IMAD.MOV.U32 R15, RZ, RZ, -0x1 ;  /* 0xffffffffff0f7424 */ /* 0x000fce00078e00ff */
[----:B-1----:R-:W-:Y:S05]  /*17460*/  WARPSYNC.COLLECTIVE R15, `(.L_x_4460) ;  /* 0x000000000f087348 */ /* 0x002fea0003c00000 */
[----:B------:R0:W2:Y:S02]  /*17470*/  SHFL.UP P6, R14, R13, R12, R11 ;  /* 0x0400000c0d0e7389 */ /* 0x0000a400000c000b */
[----:B012---:R-:W-:Y:S01]  /*17480*/  ENDCOLLECTIVE ;  /* 0x000000000000791b */ /* 0x007fe20003800000 */
.L_x_4460:
[----:B------:R-:W-:Y:S05]  /*17490*/  BSYNC B0 ;  /* 0x0000000000007941 */ /* 0x000fea0003800000 */
.L_x_4459:
        /* <DEDUP_REMOVED lines=8> */
.L_x_4461:
[----:B------:R-:W-:Y:S01]  /*17520*/  IMAD.MOV.U32 R12, RZ, RZ, 0x4 ;  /* 0x00000004ff0c7424 */ /* 0x000fe200078e00ff */
[----:B------:R-:W-:-:S05]  /*17530*/  SEL R2, R14, RZ, P2 ;  /* 0x000000ff0e027207 */ /* 0x000fca0001000000 */
[----:B------:R-:W-:-:S04]  /*17540*/  IMAD.IADD R2, R13, 0x1, R2 ;  /* 0x000000010d027824 */ /* 0x000fc800078e0202 */
[----:B------:R-:W-:-:S07]  /*17550*/  IMAD.MOV.U32 R13, RZ, RZ, R2 ;  /* 0x000000ffff0d7224 */ /* 0x000fce00078e0002 */
[----:B------:R-:W-:Y:S05]  /*17560*/  WARPSYNC.COLLECTIVE R15, `(.L_x_4462) ;  /* 0x000000000f087348 */ /* 0x000fea0003c00000 */
[----:B------:R0:W1:Y:S02]  /*17570*/  SHFL.UP P6, R14, R13, R12, R11 ;  /* 0x0400000c0d0e7389 */ /* 0x00006400000c000b */
[----:B01----:R-:W-:Y:S01]  /*17580*/  ENDCOLLECTIVE ;  /* 0x000000000000791b */ /* 0x003fe20003800000 */
.L_x_4462:
[----:B------:R-:W-:Y:S01]  /*17590*/  IMAD.MOV.U32 R12, RZ, RZ, 0x8 ;  /* 0x00000008ff0c7424 */ /* 0x000fe200078e00ff */
[----:B------:R-:W-:-:S05]  /*175a0*/  SEL R3, R14, RZ, P3 ;  /* 0x000000ff0e037207 */ /* 0x000fca0001800000 */
[----:B------:R-:W-:-:S04]  /*175b0*/  IMAD.IADD R3, R2, 0x1, R3 ;  /* 0x0000000102037824 */ /* 0x000fc800078e0203 */
[----:B------:R-:W-:-:S07]  /*175c0*/  IMAD.MOV.U32 R13, RZ, RZ, R3 ;  /* 0x000000ffff0d7224 */ /* 0x000fce00078e0003 */
[----:B------:R-:W-:Y:S05]  /*175d0*/  WARPSYNC.COLLECTIVE R15, `(.L_x_4463) ;  /* 0x000000000f087348 */ /* 0x000fea0003c00000 */
[----:B------:R0:W1:Y:S02]  /*175e0*/  SHFL.UP P6, R14, R13, R12, R11 ;  /* 0x0400000c0d0e7389 */ /* 0x00006400000c000b */
[----:B01----:R-:W-:Y:S01]  /*175f0*/  ENDCOLLECTIVE ;  /* 0x000000000000791b */ /* 0x003fe20003800000 */
.L_x_4463:
[----:B------:R-:W-:Y:S01]  /*17600*/  IMAD.MOV.U32 R12, RZ, RZ, 0x10 ;  /* 0x00000010ff0c7424 */ /* 0x000fe200078e00ff */
[----:B------:R-:W-:-:S05]  /*17610*/  SEL R4, R14, RZ, P4 ;  /* 0x000000ff0e047207 */ /* 0x000fca0002000000 */
[----:B------:R-:W-:-:S04]  /*17620*/  IMAD.IADD R4, R3, 0x1, R4 ;  /* 0x0000000103047824 */ /* 0x000fc800078e0204 */
[----:B------:R-:W-:-:S07]  /*17630*/  IMAD.MOV.U32 R13, RZ, RZ, R4 ;  /* 0x000000ffff0d7224 */ /* 0x000fce00078e0004 */
[----:B------:R-:W-:Y:S05]  /*17640*/  WARPSYNC.COLLECTIVE R15, `(.L_x_4464) ;  /* 0x000000000f087348 */ /* 0x000fea0003c00000 */
[----:B------:R0:W1:Y:S02]  /*17650*/  SHFL.UP P6, R14, R13, R12, R11 ;  /* 0x0400000c0d0e7389 */ /* 0x00006400000c000b */
[----:B01----:R-:W-:Y:S01]  /*17660*/  ENDCOLLECTIVE ;  /* 0x000000000000791b */ /* 0x003fe20003800000 */
.L_x_4464:
        /* <DEDUP_REMOVED lines=8> */
.L_x_4465:
[----:B------:R-:W-:Y:S05]  /*176f0*/  BRA `(.L_x_4466) ;  /* 0xffffffc400747947 */ /* 0x000fea000383ffff */
.L_x_4370:
[----:B------:R-:W-:Y:S01]  /*17700*/  BSSY B0, `(.L_x_4467) ;  /* 0x0000006000007945 */ /* 0x000fe20003800000 */
[----:B------:R-:W-:Y:S01]  /*17710*/  PLOP3.LUT P6, PT, P6, PT, PT, 0x8, 0x0 ;  /* 0x000000000000781c */ /* 0x000fe200037ce170 */
[----:B------:R-:W-:-:S12]  /*17720*/  IMAD.MOV.U32 R15, RZ, RZ, -0x1 ;  /* 0xffffffffff0f7424 */ /* 0x000fd800078e00ff */
[----:B01----:R-:W-:Y:S05]  /*17730*/  WARPSYNC.COLLECTIVE R15, `(.L_x_4468) ;  /* 0x000000000f087348 */ /* 0x003fea0003c00000 */
[----:B------:R-:W-:Y:S01]  /*17740*/  VOTE.ANY R14, PT, P6 ;  /* 0x00000000000e7806 */ /* 0x000fe200030e0100 */
[----:B01----:R-:W-:Y:S06]  /*17750*/  ENDCOLLECTIVE ;  /* 0x000000000000791b */ /* 0x003fec0003800000 */
.L_x_4468:
[----:B------:R-:W-:Y:S05]  /*17760*/  BSYNC B0 ;  /* 0x0000000000007941 */ /* 0x000fea0003800000 */
.L_x_4467:
        /* <DEDUP_REMOVED lines=8> */
.L_x_4469:
[----:B------:R-:W-:Y:S02]  /*177f0*/  IMAD.IADD R27, R12, 0x1, R27 ;  /* 0x000000010c1b7824 */ /* 0x000fe400078e021b */
[----:B------:R-:W-:Y:S02]  /*17800*/  IMAD.MOV.U32 R13, RZ, RZ, R8 ;  /* 0x000000ffff0d7224 */ /* 0x000fe400078e0008 */
[----:B------:R-:W-:-:S07]  /*17810*/  IMAD.MOV.U32 R25, RZ, RZ, R14 ;  /* 0x000000ffff197224 */ /* 0x000fce00078e000e */
[----:B------:R-:W-:Y:S05]  /*17820*/  WARPSYNC.COLLECTIVE R15, `(.L_x_4470) ;  /* 0x000000000f087348 */ /* 0x000fea0003c00000 */
[----:B------:R0:W1:Y:S02]  /*17830*/  SHFL.IDX P6, R14, R13, R12, R11 ;  /* 0x0000000c0d0e7389 */ /* 0x00006400000c000b */
[----:B01----:R-:W-:Y:S01]  /*17840*/  ENDCOLLECTIVE ;  /* 0x000000000000791b */ /* 0x003fe20003800000 */
.L_x_4470:
[----:B------:R-:W-:Y:S01]  /*17850*/  IMAD.MOV.U32 R8, RZ, RZ, R14 ;  /* 0x000000ffff087224 */ /* 0x000fe200078e000e */
[----:B------:R-:W-:Y:S06]  /*17860*/  BRA `(.L_x_4471) ;  /* 0xffffffc400587947 */ /* 0x000fec000383ffff */
.L_x_4372:
[----:B------:R-:W-:Y:S01]  /*17870*/  BSSY B0, `(.L_x_4472) ;  /* 0x0000007000007945 */ /* 0x000fe20003800000 */
[----:B------:R-:W-:Y:S02]  /*17880*/  IMAD.MOV.U32 R13, RZ, RZ, R3 ;  /* 0x000000ffff0d7224 */ /* 0x000fe400078e0003 */
[----:B------:R-:W-:Y:S02]  /*17890*/  IMAD.MOV.U32 R11, RZ, RZ, 0x1f ;  /* 0x0000001fff0b7424 */ /* 0x000fe400078e00ff */
[----:B------:R-:W-:-:S07]  /*178a0*/  IMAD.MOV.U32 R15, RZ, RZ, -0x1 ;  /* 0xffffffffff0f7424 */ /* 0x000fce00078e00ff */
[----:B01-34-:R-:W-:Y:S05]  /*178b0*/  WARPSYNC.COLLECTIVE R15, `(.L_x_4473) ;  /* 0x000000000f087348 */ /* 0x01bfea0003c00000 */
[----:B------:R2:W0:Y:S02]  /*178c0*/  SHFL.IDX P6, R14, R13, R12, R11 ;  /* 0x0000000c0d0e7389 */ /* 0x00042400000c000b */
[----:B01234-:R-:W-:Y:S01]  /*178d0*/  ENDCOLLECTIVE ;  /* 0x000000000000791b */ /* 0x01ffe20003800000 */
.L_x_4473:
[----:B------:R-:W-:Y:S05]  /*178e0*/  BSYNC B0 ;  /* 0x0000000000007941 */ /* 0x000fea0003800000 */
.L_x_4472:
[----:B------:R-:W-:Y:S01]  /*178f0*/  IMAD.MOV.U32 R24, RZ, RZ, R14 ;  /* 0x000000ffff187224 */ /* 0x000fe200078e000e */
[----:B------:R-:W-:Y:S06]  /*17900*/  BRA `(.L_x_4371) ;  /* 0xffffffc400487947 */ /* 0x000fec000383ffff */
.L_x_4378:
[----:B0-----:R0:W1:Y:S02]  /*17910*/  SYNCS.PHASECHK.TRANS64.TRYWAIT P0, [R7+URZ+0x28c20], R0 ;  /* 0x028c2000070075a7 */ /* 0x001064000800017f */
[----:B-1----:R-:W-:Y:S05]  /*17920*/  @!P0 NANOSLEEP.SYNCS 0x989680 ;  /* 0x009896800000895d */ /* 0x002fea0003900000 */
[----:B------:R-:W1:Y:S02]  /*17930*/  @!P0 SYNCS.PHASECHK.TRANS64 P0, [R7+URZ+0x28c20], R0 ;  /* 0x028c2000070085a7 */ /* 0x000e64000800007f */
[----:B-1----:R-:W-:Y:S05]  /*17940*/  @!P0 BRA `(.L_x_4378) ;  /* 0xfffffffc00f08947 */ /* 0x002fea000383ffff */
[----:B------:R-:W-:Y:S05]  /*17950*/  BRA `(.L_x_4474) ;  /* 0xffffffcc00a07947 */ /* 0x000fea000383ffff */
.L_x_4379:
        /* <DEDUP_REMOVED lines=11> */
.L_x_4476:
[----:B------:R-:W-:Y:S05]  /*17a10*/  BSYNC B0 ;  /* 0x0000000000007941 */ /* 0x000fea0003800000 */
.L_x_4475:
[----:B------:R-:W-:Y:S05]  /*17a20*/  BRA `(.L_x_4477) ;  /* 0xffffffcc00887947 */ /* 0x000fea000383ffff */
.L_x_4382:
[----:B------:R-:W-:Y:S01]  /*17a30*/  BSSY B1, `(.L_x_4478) ;  /* 0x0000006000017945 */ /* 0x000fe20003800000 */
[----:B------:R-:W-:-:S07]  /*17a40*/  IMAD.MOV.U32 R15, RZ, RZ, -0x1 ;  /* 0xffffffffff0f7424 */ /* 0x000fce00078e00ff */
[----:B0-234-:R-:W-:Y:S05]  /*17a50*/  WARPSYNC.COLLECTIVE R15, `(.L_x_4479) ;  /* 0x000000000f0c7348 */ /* 0x01dfea0003c00000 */
[----:B------:R-:W-:Y:S02]  /*17a60*/  ELECT P6, UR62, PT ;  /* 0x00000000003e782f */ /* 0x000fe400038c0000 */
[----:B------:R-:W-:Y:S01]  /*17a70*/  MOV R14, UR62 ;  /* 0x0000003e000e7c02 */ /* 0x000fe20008000f00 */
[----:B0-234-:R-:W-:Y:S10]  /*17a80*/  ENDCOLLECTIVE ;  /* 0x000000000000791b */ /* 0x01dff40003800000 */
.L_x_4479:
[----:B------:R-:W-:Y:S05]  /*17a90*/  BSYNC B1 ;  /* 0x0000000000017941 */ /* 0x000fea0003800000 */
.L_x_4478:
[----:B------:R-:W-:Y:S05]  /*17aa0*/  BRA `(.L_x_4480) ;  /* 0xffffffcc00807947 */ /* 0x000fea000383ffff */
.L_x_4384:
[----:B0-----:R0:W1:Y:S02]  /*17ab0*/  SYNCS.PHASECHK.TRANS64.TRYWAIT P1, [R5+URZ+0x28c40], R0 ;  /* 0x028c4000050075a7 */ /* 0x001064000802017f */
[----:B-1----:R-:W-:Y:S05]  /*17ac0*/  @!P1 NANOSLEEP.SYNCS 0x989680 ;  /* 0x009896800000995d */ /* 0x002fea0003900000 */
[----:B------:R-:W1:Y:S02]  /*17ad0*/  @!P1 SYNCS.PHASECHK.TRANS64 P1, [R5+URZ+0x28c40], R0 ;  /* 0x028c4000050095a7 */ /* 0x000e64000802007f */
[----:B-1----:R-:W-:Y:S05]  /*17ae0*/  @!P1 BRA `(.L_x_4384) ;  /* 0xfffffffc00f09947 */ /* 0x002fea000383ffff */
[----:B------:R-:W-:Y:S05]  /*17af0*/  BRA `(.L_x_4481) ;  /* 0xffffffcc00a07947 */ /* 0x000fea000383ffff */
.L_x_4386:
[----:B-1----:R1:W0:Y:S02]  /*17b00*/  SYNCS.PHASECHK.TRANS64.TRYWAIT P1, [R3+URZ+0x28c40], R2 ;  /* 0x028c4002030075a7 */ /* 0x002224000802017f */
[----:B0-----:R-:W-:Y:S05]  /*17b10*/  @!P1 NANOSLEEP.SYNCS 0x989680 ;  /* 0x009896800000995d */ /* 0x001fea0003900000 */
[----:B------:R-:W0:Y:S02]  /*17b20*/  @!P1 SYNCS.PHASECHK.TRANS64 P1, [R3+URZ+0x28c40], R2 ;  /* 0x028c4002030095a7 */ /* 0x000e24000802007f */
[----:B0-----:R-:W-:Y:S05]  /*17b30*/  @!P1 BRA `(.L_x_4386) ;  /* 0xfffffffc00f09947 */ /* 0x001fea000383ffff */
[----:B------:R-:W-:Y:S05]  /*17b40*/  BRA `(.L_x_4482) ;  /* 0xffffffcc00ac7947 */ /* 0x000fea000383ffff */
.L_x_4388:
[----:B------:R0:W0:Y:S02]  /*17b50*/  SYNCS.PHASECHK.TRANS64.TRYWAIT P1, [R5+URZ+0x28c60], R0 ;  /* 0x028c6000050075a7 */ /* 0x000024000802017f */
[----:B0-----:R-:W-:Y:S05]  /*17b60*/  @!P1 NANOSLEEP.SYNCS 0x989680 ;  /* 0x009896800000995d */ /* 0x001fea0003900000 */
[----:B------:R-:W0:Y:S02]  /*17b70*/  @!P1 SYNCS.PHASECHK.TRANS64 P1, [R5+URZ+0x28c60], R0 ;  /* 0x028c6000050095a7 */ /* 0x000e24000802007f */
[----:B0-----:R-:W-:Y:S05]  /*17b80*/  @!P1 BRA `(.L_x_4388) ;  /* 0xfffffffc00f09947 */ /* 0x001fea000383ffff */
[----:B------:R-:W-:Y:S05]  /*17b90*/  BRA `(.L_x_4483) ;  /* 0xffffffcc00a87947 */ /* 0x000fea000383ffff */
.L_x_4484:
        /* <DEDUP_REMOVED lines=14> */
.L_x_5660:


//--------------------- .text._ZN7cutlass13device_kernelIN5flash11enable_sm90INS1_16FlashAttnFwdSm90INS1_25CollectiveMainloopFwdSm90ILi2EN4cute5tupleIJNS5_1CILi1EEES8_S8_EEENS6_IJNS7_ILi64EEESA_SA_EEELi512ENS_6half_tEfNS_4arch4Sm90ELb1ELb0ELb0ELb1ELb1ELb1ELb0ELb0ELb0ELb1ELb1ELb0EEENS1_21CollectiveEpilogueFwdINS6_IJSA_NS7_ILi512EEESA_EEES9_SC_SE_Li256ELb1ELb1ELb1ELb0EEENS1_36VarlenDynamicPersistentTileSchedulerILi64ELi64ELi256ELi128ELb1ELb1ELb1ELb1ELb1ELb1EEEEEEEEEvNT_6ParamsE --------------------------
	.section	.text._ZN7cutlass13device_kernelIN5flash11enable_sm90INS1_16FlashAttnFwdSm90INS1_25CollectiveMainloopFwdSm90ILi2EN4cute5tupleIJNS5_1CILi1EEES8_S8_EEENS6_IJNS7_ILi64EEESA_SA_EEELi512ENS_6half_tEfNS_4arch4Sm90ELb1ELb0ELb0ELb1ELb1ELb1ELb0ELb0ELb0ELb1ELb1ELb0EEENS1_21CollectiveEpilogueFwdINS6_IJSA_NS7_ILi512EEESA_EEES9_SC_SE_Li256ELb1ELb1ELb1ELb0EEENS1_36VarlenDynamicPersistentTileSchedulerILi64ELi64ELi256ELi128ELb1ELb1ELb1ELb1ELb1ELb1EEEEEEEEEvNT_6ParamsE,"ax",@progbits
	.align	128
.text._ZN7cutlass13device_kernelIN5flash11enable_sm90INS1_16FlashAttnFwdSm90INS1_25CollectiveMainloopFwdSm90ILi2EN4cute5tupleIJNS5_1CILi1EEES8_S8_EEENS6_IJNS7_ILi64EEESA_SA_EEELi512ENS_6half_tEfNS_4arch4Sm90ELb1ELb0ELb0ELb1ELb1ELb1ELb0ELb0ELb0ELb1ELb1ELb0EEENS1_21CollectiveEpilogueFwdINS6_IJSA_NS7_ILi512EEESA_EEES9_SC_SE_Li256ELb1ELb1ELb1ELb0EEENS1_36VarlenDynamicPersistentTileSchedulerILi64ELi64ELi256ELi128ELb1ELb1ELb1ELb1ELb1ELb1EEEEEEEEEvNT_6ParamsE:
        .type           _ZN7cutlass13device_kernelIN5flash11enable_sm90INS1_16FlashAttnFwdSm90INS1_25CollectiveMainloopFwdSm90ILi2EN4cute5tupleIJNS5_1CILi1EEES8_S8_EEENS6_IJNS7_ILi64EEESA_SA_EEELi512ENS_6half_tEfNS_4arch4Sm90ELb1ELb0ELb0ELb1ELb1ELb1ELb0ELb0ELb0ELb1ELb1ELb0EEENS1_21CollectiveEpilogueFwdINS6_IJSA_NS7_ILi512EEESA_EEES9_SC_SE_Li256ELb1ELb1ELb1ELb0EEENS1_36VarlenDynamicPersistentTileSchedulerILi64ELi64ELi256ELi128ELb1ELb1ELb1ELb1ELb1ELb1EEEEEEEEEvNT_6ParamsE,@function
        .size           _ZN7cutlass13device_kernelIN5flash11enable_sm90INS1_16FlashAttnFwdSm90INS1_25CollectiveMainloopFwdSm90ILi2EN4cute5tupleIJNS5_1CILi1EEES8_S8_EEENS6_IJNS7_ILi64EEESA_SA_EEELi512ENS_6half_tEfNS_4arch4Sm90ELb1ELb0ELb0ELb1ELb1ELb1ELb0ELb0ELb0ELb1ELb1ELb0EEENS1_21CollectiveEpilogueFwdINS6_IJSA_NS7_ILi512EEESA_EEES9_SC_SE_Li256ELb1ELb1ELb1ELb0EEENS1_36VarlenDynamicPersistentTileSchedulerILi64ELi64ELi256ELi128ELb1ELb1ELb1ELb1ELb1ELb1EEEEEEEEEvNT_6ParamsE,(.L_x_5661 - _ZN7cutlass13device_kernelIN5flash11enable_sm90INS1_16FlashAttnFwdSm90INS1_25CollectiveMainloopFwdSm90ILi2EN4cute5tupleIJNS5_1CILi1EEES8_S8_EEENS6_IJNS7_ILi64EEESA_SA_EEELi512ENS_6half_tEfNS_4arch4Sm90ELb1ELb0ELb0ELb1ELb1ELb1ELb0ELb0ELb0ELb1ELb1ELb0EEENS1_21CollectiveEpilogueFwdINS6_IJSA_NS7_ILi512EEESA_EEES9_SC_SE_Li256ELb1ELb1ELb1ELb0EEENS1_36VarlenDynamicPersistentTileSchedulerILi64ELi64ELi256ELi128ELb1ELb1ELb1ELb1ELb1ELb1EEEEEEEEEvNT_6ParamsE)
        .other          _ZN7cutlass13device_kernelIN5flash11enable_sm90INS1_16FlashAttnFwdSm90INS1_25CollectiveMainloopFwdSm90ILi2EN4cute5tupleIJNS5_1CILi1EEES8_S8_EEENS6_IJNS7_ILi64EEESA_SA_EEELi512ENS_6half_tEfNS_4arch4Sm90ELb1ELb0ELb0ELb1ELb1ELb1ELb0ELb0ELb0ELb1ELb1ELb0EEENS1_21CollectiveEpilogueFwdINS6_IJSA_NS7_ILi512EEESA_EEES9_SC_SE_Li256ELb1ELb1ELb1ELb0EEENS1_36VarlenDynamicPersistentTileSchedulerILi64ELi64ELi256ELi128ELb1ELb1ELb1ELb1ELb1ELb1EEEEEEEEEvNT_6ParamsE,@"STO_CUDA_ENTRY STV_DEFAULT"
_ZN7cutlass13device_kernelIN5flash11enable_sm90INS1_16FlashAttnFwdSm90INS1_25CollectiveMainloopFwdSm90ILi2EN4cute5tupleIJNS5_1CILi1EEES8_S8_EEENS6_IJNS7_ILi64EEESA_SA_EEELi512ENS_6half_tEfNS_4arch4Sm90ELb1ELb0ELb0ELb1ELb1ELb1ELb0ELb0ELb0ELb1ELb1ELb0EEENS1_21CollectiveEpilogueFwdINS6_IJSA_NS7_ILi512EEESA_EEES9_SC_SE_Li256ELb1ELb1ELb1ELb0EEENS1_36VarlenDynamicPersistentTileSchedulerILi64ELi64ELi256ELi128ELb1ELb1ELb1ELb1ELb1ELb1EEEEEEEEEvNT_6ParamsE:
[----:B------:R-:W0:Y:S02]  /*0000*/  LDC R1, c[0x0][0x28] ;  /* 0x00000a00ff017b82 */ /* 0x000e240000000800 */
[----:B0-----:R-:W-:Y:S01]  /*0010*/  VIADD R1, R1, 0xffffff90 ;  /* 0xffffff9001017836 */ /* 0x001fe20000000000 */
[----:B------:R-:W0:Y:S01]  /*0020*/  S2R R0, SR_TID.X ;  /* 0x0000000000007919 */ /* 0x000e220000002100 */
[----:B------:R-:W-:Y:S01]  /*0030*/  ELECT P0, URZ, PT ;  /* 0x00000000003f782f */ /* 0x000fe20003800000 */
[----:B------:R-:W-:Y:S01]  /*0040*/  BSSY B0, `(.L_x_4485) ;  /* 0x000000d000007945 */ /* 0x000fe20003800000 */
[----:B0-----:R-:W-:-:S05]  /*0050*/  SHF.R.U32.HI R2, RZ, 0x5, R0 ;  /* 0x00000005ff027819 */ /* 0x001fca0000011600 */
        /* <DEDUP_REMOVED lines=11> */
.L_x_4486:
[----:B------:R-:W-:Y:S05]  /*0110*/  BSYNC B0 ;  /* 0x0000000000007941 */ /* 0x000fea0003800000 */
.L_x_4485:
[----:B------:R-:W0:Y:S01]  /*0120*/  SHFL.IDX PT, R3, R2, RZ, 0x1f ;  /* 0x00001fff02037589 */ /* 0x000e2200000e0000 */
[----:B------:R-:W-:Y:S01]  /*0130*/  VOTEU.ANY UP0, P0 ;  /* 0x00000000003f7886 */ /* 0x000fe20000000100 */
[----:B------:R-:W-:Y:S01]  /*0140*/  UMOV UR4, 0x80 ;  /* 0x0000008000047882 */ /* 0x000fe20000000000 */
[----:B------:R-:W-:Y:S01]  /*0150*/  UMOV UR7, 0x100 ;  /* 0x0000010000077882 */ /* 0x000fe20000000000 */
[----:B------:R-:W-:Y:S02]  /*0160*/  VOTEU.ANY UP1, P0 ;  /* 0x00000000003f7886 */ /* 0x000fe40000020100 */
[----:B------:R-:W1:Y:S01]  /*0170*/  @UP0 S2UR UR8, SR_CgaCtaId ;  /* 0x00000000000809c3 */ /* 0x000e620000008800 */
[----:B------:R-:W-:Y:S01]  /*0180*/  @UP0 UMOV UR6, 0x400 ;  /* 0x0000040000060882 */ /* 0x000fe20000000000 */
[----:B------:R-:W-:-:S04]  /*0190*/  @UP0 UIADD3 UR4, -UR4, 0x100000, URZ ;  /* 0x0010000004040890 */ /* 0x000fc8000fffe13f */
[----:B------:R-:W-:Y:S02]  /*01a0*/  @UP0 USHF.L.U32 UR5, UR4, 0xb, URZ ;  /* 0x0000000b04050899 */ /* 0x000fe4000800063f */
[----:B------:R-:W-:Y:S01]  /*01b0*/  @UP0 USHF.L.U32 UR4, UR4, 0x1, URZ ;  /* 0x0000000104040899 */ /* 0x000fe2000800063f */
[----:B0-----:R-:W-:Y:S02]  /*01c0*/  ISETP.NE.AND P1, PT, R3, RZ, PT ;  /* 0x000000ff0300720c */ /* 0x001fe40003f25270 */
[----:B------:R-:W-:Y:S01]  /*01d0*/  SHF.R.U32.HI R3, RZ, 0x7, R0 ;  /* 0x00000007ff037819 */ /* 0x000fe20000011600 */
[----:B-1----:R-:W-:-:S04]  /*01e0*/  @UP0 ULEA UR8, UR8, UR6, 0x18 ;  /* 0x0000000608080291 */ /* 0x002fc8000f8ec03f */
[----:B------:R-:W0:Y:S01]  /*01f0*/  SHFL.IDX PT, R5, R3, RZ, 0x1f ;  /* 0x00001fff03057589 */ /* 0x000e2200000e0000 */
[----:B------:R-:W-:-:S04]  /*0200*/  @UP0 UIADD3 UR6, -UR7, 0x100000, URZ ;  /* 0x0010000007060890 */ /* 0x000fc8000fffe13f */
[----:B------:R-:W-:Y:S02]  /*0210*/  @UP0 USHF.L.U32 UR7, UR6, 0xb, URZ ;  /* 0x0000000b06070899 */ /* 0x000fe4000800063f */
[----:B------:R-:W-:Y:S01]  /*0220*/  @UP0 USHF.L.U32 UR6, UR6, 0x1, URZ ;  /* 0x0000000106060899 */ /* 0x000fe2000800063f */
[----:B------:R-:W-:Y:S01]  /*0230*/  VOTEU.ANY UP0, P0 ;  /* 0x00000000003f7886 */ /* 0x000fe20000000100 */
[----:B------:R-:W1:Y:S04]  /*0240*/  FENCE.VIEW.ASYNC.S ;  /* 0x00000000000073c6 */ /* 0x000e680000000000 */
[----:B-1----:R1:W2:Y:S01]  /*0250*/  @UP0 SYNCS.EXCH.64 URZ, [UR8+0x28c00], UR4 ;  /* 0x028c0004083f05b2 */ /* 0x0022a20008000100 */
[----:B0-----:R1:W-:Y:S05]  /*0260*/  STL [R1+0x60], R5 ;  /* 0x0000600501007387 */ /* 0x0013ea0000100800 */
[----:B------:R1:W0:Y:S01]  /*0270*/  @UP1 SYNCS.EXCH.64 URZ, [UR8+0x28c20], UR6 ;  /* 0x028c2006083f15b2 */ /* 0x0002220008000100 */
[----:B------:R-:W-:Y:S05]  /*0280*/  @P1 BRA `(.L_x_4487) ;  /* 0x0000000000381947 */ /* 0x000fea0003800000 */
[----:B-1----:R-:W1:Y:S01]  /*0290*/  S2UR UR5, SR_CgaCtaId ;  /* 0x00000000000579c3 */ /* 0x002e620000008800 */
[----:B------:R-:W-:Y:S01]  /*02a0*/  UMOV UR4, 0x400 ;  /* 0x0000040000047882 */ /* 0x000fe20000000000 */
[----:B------:R-:W-:Y:S01]  /*02b0*/  UMOV UR7, 0x80 ;  /* 0x0000008000077882 */ /* 0x000fe20000000000 */
[----:B------:R-:W-:Y:S01]  /*02c0*/  ELECT P0, URZ, PT ;  /* 0x00000000003f782f */ /* 0x000fe20003800000 */
[----:B-1----:R-:W-:Y:S02]  /*02d0*/  ULEA UR6, UR5, UR4, 0x18 ;  /* 0x0000000405067291 */ /* 0x002fe4000f8ec03f */
[----:B------:R-:W-:-:S04]  /*02e0*/  UIADD3 UR4, -UR7, 0x100000, URZ ;  /* 0x0010000007047890 */ /* 0x000fc8000fffe13f */
[----:B------:R-:W-:Y:S02]  /*02f0*/  USHF.L.U32 UR5, UR4, 0xb, URZ ;  /* 0x0000000b04057899 */ /* 0x000fe4000800063f */
[----:B------:R-:W-:Y:S01]  /*0300*/  USHF.L.U32 UR4, UR4, 0x1, URZ ;  /* 0x0000000104047899 */ /* 0x000fe2000800063f */
[----:B------:R-:W1:Y:S11]  /*0310*/  FENCE.VIEW.ASYNC.S ;  /* 0x00000000000073c6 */ /* 0x000e760000000000 */
[----:B-1----:R3:W4:Y:S01]  /*0320*/  SYNCS.EXCH.64 URZ, [UR6+0x28c30], UR4 ;  /* 0x028c3004063f75b2 */ /* 0x0027220008000100 */
[----:B------:R3:W1:Y:S01]  /*0330*/  SYNCS.EXCH.64 URZ, [UR6+0x28c40], UR4 ;  /* 0x028c4004063f75b2 */ /* 0x0006620008000100 */
[----:B------:R3:W0:Y:S01]  /*0340*/  SYNCS.EXCH.64 URZ, [UR6+0x28c38], UR4 ;  /* 0x028c3804063f75b2 */ /* 0x0006220008000100 */
[----:B------:R3:W0:Y:S02]  /*0350*/  SYNCS.EXCH.64 URZ, [UR6+0x28c48], UR4 ;  /* 0x028c4804063f75b2 */ /* 0x0006240008000100 */
[----:B---3--:R-:W-:Y:S01]  /*0360*/  NOP ;  /* 0x0000000000007918 */ /* 0x008fe20000000000 */
.L_x_4487:
[----:B------:R-:W3:Y:S01]  /*0370*/  SHFL.IDX PT, R4, R2, RZ, 0x1f ;  /* 0x00001fff02047589 */ /* 0x000ee200000e0000 */
[----:B------:R-:W-:Y:S01]  /*0380*/  NOP ;  /* 0x0000000000007918 */ /* 0x000fe20000000000 */
[----:B---3--:R-:W-:-:S13]  /*0390*/  ISETP.NE.AND P0, PT, R4, RZ, PT ;  /* 0x000000ff0400720c */ /* 0x008fda0003f05270 */
[----:B------:R-:W-:Y:S05]  /*03a0*/  @P0 BRA `(.L_x_4488) ;  /* 0x0000000000480947 */ /* 0x000fea0003800000 */
[----:B-1----:R-:W1:Y:S01]  /*03b0*/  S2UR UR5, SR_CgaCtaId ;  /* 0x00000000000579c3 */ /* 0x002e620000008800 */
[----:B------:R-:W-:Y:S01]  /*03c0*/  UMOV UR4, 0x400 ;  /* 0x0000040000047882 */ /* 0x000fe20000000000 */
[----:B------:R-:W-:Y:S01]  /*03d0*/  UMOV UR6, 0x80 ;  /* 0x0000008000067882 */ /* 0x000fe20000000000 */
[----:B------:R-:W-:Y:S01]  /*03e0*/  UMOV UR7, 0x100 ;  /* 0x0000010000077882 */ /* 0x000fe20000000000 */
[----:B------:R-:W-:Y:S01]  /*03f0*/  ELECT P0, URZ, PT ;  /* 0x00000000003f782f */ /* 0x000fe20003800000 */
[----:B-1----:R-:W-:Y:S02]  /*0400*/  ULEA UR8, UR5, UR4, 0x18 ;  /* 0x0000000405087291 */ /* 0x002fe4000f8ec03f */
[----:B------:R-:W-:-:S04]  /*0410*/  UIADD3 UR4, -UR6, 0x100000, URZ ;  /* 0x0010000006047890 */ /* 0x000fc8000fffe13f */
[----:B------:R-:W-:Y:S02]  /*0420*/  USHF.L.U32 UR5, UR4, 0xb, URZ ;  /* 0x0000000b04057899 */ /* 0x000fe4000800063f */
[----:B------:R-:W-:Y:S02]  /*0430*/  USHF.L.U32 UR4, UR4, 0x1, URZ ;  /* 0x0000000104047899 */ /* 0x000fe4000800063f */
[----:B------:R-:W-:-:S04]  /*0440*/  UIADD3 UR6, -UR7, 0x100000, URZ ;  /* 0x0010000007067890 */ /* 0x000fc8000fffe13f */
[----:B------:R-:W-:Y:S02]  /*0450*/  USHF.L.U32 UR7, UR6, 0xb, URZ ;  /* 0x0000000b06077899 */ /* 0x000fe4000800063f */
[----:B------:R-:W-:Y:S01]  /*0460*/  USHF.L.U32 UR6, UR6, 0x1, URZ ;  /* 0x0000000106067899 */ /* 0x000fe2000800063f */
[----:B------:R-:W1:Y:S03]  /*0470*/  FENCE.VIEW.ASYNC.S ;  /* 0x00000000000073c6 */ /* 0x000e660000000000 */
[----:B-1----:R3:W1:Y:S08]  /*0480*/  SYNCS.EXCH.64 URZ, [UR8+0x28c50], UR4 ;  /* 0x028c5004083f75b2 */ /* 0x0026700008000100 */
[----:B------:R3:W0:Y:S01]  /*0490*/  SYNCS.EXCH.64 URZ, [UR8+0x28c60], UR6 ;  /* 0x028c6006083f75b2 */ /* 0x0006220008000100 */
[----:B------:R3:W0:Y:S01]  /*04a0*/  SYNCS.EXCH.64 URZ, [UR8+0x28c58], UR4 ;  /* 0x028c5804083f75b2 */ /* 0x0006220008000100 */
[----:B------:R3:W0:Y:S02]  /*04b0*/  SYNCS.EXCH.64 URZ, [UR8+0x28c68], UR6 ;  /* 0x028c6806083f75b2 */ /* 0x0006240008000100 */
[----:B---3--:R-:W-:Y:S01]  /*04c0*/  NOP ;  /* 0x0000000000007918 */ /* 0x008fe20000000000 */
.L_x_4488:
[----:B------:R-:W3:Y:S01]  /*04d0*/  SHFL.IDX PT, R4, R2, RZ, 0x1f ;  /* 0x00001fff02047589 */ /* 0x000ee200000e0000 */
[----:B------:R-:W-:Y:S01]  /*04e0*/  NOP ;  /* 0x0000000000007918 */ /* 0x000fe20000000000 */
[----:B---3--:R-:W-:-:S13]  /*04f0*/  ISETP.NE.AND P0, PT, R4, RZ, PT ;  /* 0x000000ff0400720c */ /* 0x008fda0003f05270 */
        /* <DEDUP_REMOVED lines=10> */
[----:B-1----:R3:W1:Y:S01]  /*05a0*/  SYNCS.EXCH.64 URZ, [UR6+0x28c70], UR4 ;  /* 0x028c7004063f75b2 */ /* 0x0026620008000100 */
[----:B------:R3:W0:Y:S01]  /*05b0*/  SYNCS.EXCH.64 URZ, [UR6+0x28c80], UR4 ;  /* 0x028c8004063f75b2 */ /* 0x0006220008000100 */
[----:B------:R3:W0:Y:S01]  /*05c0*/  SYNCS.EXCH.64 URZ, [UR6+0x28c78], UR4 ;  /* 0x028c7804063f75b2 */ /* 0x0006220008000100 */
[----:B------:R3:W0:Y:S02]  /*05d0*/  SYNCS.EXCH.64 URZ, [UR6+0x28c88], UR4 ;  /* 0x028c8804063f75b2 */ /* 0x0006240008000100 */
[----:B---3--:R-:W-:Y:S01]  /*05e0*/  NOP ;  /* 0x0000000000007918 */ /* 0x008fe20000000000 */
.L_x_4489:
        /* <DEDUP_REMOVED lines=22> */
.L_x_4490:
        /* <DEDUP_REMOVED lines=22> */
.L_x_4491:
[----:B------:R-:W-:Y:S01]  /*08b0*/  IMAD.MOV.U32 R4, RZ, RZ, 0x1 ;  /* 0x00000001ff047424 */ /* 0x000fe200078e00ff */
[----:B------:R-:W-:Y:S01]  /*08c0*/  ISETP.NE.AND P0, PT, R5, RZ, PT ;  /* 0x000000ff0500720c */ /* 0x000fe20003f05270 */
[----:B------:R-:W-:Y:S01]  /*08d0*/  NOP ;  /* 0x0000000000007918 */ /* 0x000fe20000000000 */
[----:B------:R-:W-:Y:S01]  /*08e0*/  ULDC.64 UR40, c[0x0][0x208] ;  /* 0x0000820000287ab9 */ /* 0x000fe20000000a00 */
[----:B------:R-:W-:Y:S01]  /*08f0*/  BSSY B9, `(.L_x_4492) ;  /* 0x0001d29000097945 */ /* 0x000fe20003800000 */
[----:B------:R-:W-:-:S05]  /*0900*/  SEL R4, R4, 0x2, !P0 ;  /* 0x0000000204047807 */ /* 0x000fca0004000000 */
[----:B------:R3:W-:Y:S01]  /*0910*/  STL [R1], R4 ;  /* 0x0000000401007387 */ /* 0x0007e20000100800 */
[----:B012-4-:R-:W-:Y:S06]  /*0920*/  BAR.SYNC.DEFER_BLOCKING 0x0 ;  /* 0x0000000000007b1d */ /* 0x017fec0000010000 */
[----:B------:R-:W-:Y:S05]  /*0930*/  @!P0 BRA `(.L_x_4493) ;  /* 0x0000014c00e48947 */ /* 0x000fea0003800000 */
.L_x_4494:
        /* <DEDUP_REMOVED lines=18> */
[----:B------:R-:W2:Y:S01]  /*0a60*/  LDL.LU R17, [R1] ;  /* 0x0000000001117983 */ /* 0x000ea20000300800 */
[----:B------:R-:W-:Y:S02]  /*0a70*/  VIADD R0, R0, 0xffffff80 ;  /* 0xffffff8000007836 */ /* 0x000fe40000000000 */
[----:B------:R-:W-:Y:S02]  /*0a80*/  IMAD.MOV.U32 R203, RZ, RZ, 0x40 ;  /* 0x00000040ffcb7424 */ /* 0x000fe400078e00ff */
[----:B------:R-:W-:Y:S01]  /*0a90*/  IMAD.MOV.U32 R184, RZ, RZ, RZ ;  /* 0x000000ffffb87224 */ /* 0x000fe200078e00ff */
[----:B------:R-:W-:Y:S01]  /*0aa0*/  SHF.R.S32.HI R3, RZ, 0x1f, R0 ;  /* 0x0000001fff037819 */ /* 0x000fe20000011400 */
[----:B------:R-:W-:-:S03]  /*0ab0*/  IMAD.MOV.U32 R191, RZ, RZ, RZ ;  /* 0x000000ffffbf7224 */ /* 0x000fc600078e00ff */
[CC--:B------:R-:W-:Y:S02]  /*0ac0*/  LEA.HI R5, R3.reuse, R0.reuse, RZ, 0x4 ;  /* 0x0000000003057211 */ /* 0x0c0fe400078f20ff */
[CC--:B------:R-:W-:Y:S02]  /*0ad0*/  LEA.HI R6, R3.reuse, R0.reuse, RZ, 0x5 ;  /* 0x0000000003067211 */ /* 0x0c0fe400078f28ff */
[CC--:B---3--:R-:W-:Y:S02]  /*0ae0*/  LEA.HI R4, R3.reuse, R0.reuse, RZ, 0x7 ;  /* 0x0000000003047211 */ /* 0x0c8fe400078f38ff */
[CC--:B------:R-:W-:Y:S02]  /*0af0*/  LEA.HI R13, R3.reuse, R0.reuse, RZ, 0x2 ;  /* 0x00000000030d7211 */ /* 0x0c0fe400078f10ff */
[----:B------:R-:W-:Y:S02]  /*0b00*/  LEA.HI R3, R3, R0, RZ, 0x3 ;  /* 0x0000000003037211 */ /* 0x000fe400078f18ff */
[----:B------:R-:W-:-:S02]  /*0b10*/  LOP3.LUT R9, R4, 0xffffff80, RZ, 0xc0, !PT ;  /* 0xffffff8004097812 */ /* 0x000fc400078ec0ff */
[----:B------:R-:W-:Y:S02]  /*0b20*/  LOP3.LUT R15, R3, 0xfffffff8, RZ, 0xc0, !PT ;  /* 0xfffffff8030f7812 */ /* 0x000fe400078ec0ff */
[----:B------:R-:W-:Y:S01]  /*0b30*/  LOP3.LUT R3, R5, 0xfffffff0, RZ, 0xc0, !PT ;  /* 0xfffffff005037812 */ /* 0x000fe200078ec0ff */
[C---:B------:R-:W-:Y:S01]  /*0b40*/  IMAD.IADD R9, R0.reuse, 0x1, -R9 ;  /* 0x0000000100097824 */ /* 0x040fe200078e0a09 */
[----:B------:R-:W-:Y:S01]  /*0b50*/  SHF.R.S32.HI R8, RZ, 0x4, R5 ;  /* 0x00000004ff087819 */ /* 0x000fe20000011405 */
[C---:B------:R-:W-:Y:S01]  /*0b60*/  IMAD.IADD R15, R0.reuse, 0x1, -R15 ;  /* 0x00000001000f7824 */ /* 0x040fe200078e0a0f */
[----:B------:R-:W-:Y:S01]  /*0b70*/  LOP3.LUT R11, R13, 0xfffffffc, RZ, 0xc0, !PT ;  /* 0xfffffffc0d0b7812 */ /* 0x000fe200078ec0ff */
[C---:B------:R-:W-:Y:S01]  /*0b80*/  IMAD.IADD R3, R0.reuse, 0x1, -R3 ;  /* 0x0000000100037824 */ /* 0x040fe200078e0a03 */
[--C-:B------:R-:W-:Y:S01]  /*0b90*/  SHF.R.S32.HI R206, RZ, 0x5, R6.reuse ;  /* 0x00000005ffce7819 */ /* 0x100fe20000011406 */
[----:B------:R-:W-:Y:S01]  /*0ba0*/  IMAD.SHL.U32 R194, R15, 0x8, RZ ;  /* 0x000000080fc27824 */ /* 0x000fe200078e00ff */
[----:B------:R-:W-:Y:S01]  /*0bb0*/  SHF.R.S32.HI R7, RZ, 0x1f, R6 ;  /* 0x0000001fff077819 */ /* 0x000fe20000011406 */
[----:B------:R-:W-:Y:S01]  /*0bc0*/  IMAD.IADD R188, R0, 0x1, -R11 ;  /* 0x0000000100bc7824 */ /* 0x000fe200078e0a0b */
[----:B------:R-:W-:Y:S01]  /*0bd0*/  LEA.HI R5, R5, R8, RZ, 0x1 ;  /* 0x0000000805057211 */ /* 0x000fe200078f08ff */
[----:B------:R-:W-:Y:S01]  /*0be0*/  VIADD R35, R194, 0x40 ;  /* 0x00000040c2237836 */ /* 0x000fe20000000000 */
[----:B------:R-:W-:Y:S01]  /*0bf0*/  SHF.R.S32.HI R6, RZ, 0x1f, R3 ;  /* 0x0000001fff067819 */ /* 0x000fe20000011403 */
[----:B------:R-:W-:Y:S01]  /*0c00*/  IMAD.SHL.U32 R18, R188, 0x8, RZ ;  /* 0x00000008bc127824 */ /* 0x000fe200078e00ff */
[----:B------:R-:W-:Y:S01]  /*0c10*/  SHF.R.S32.HI R0, RZ, 0x1f, R9 ;  /* 0x0000001fff007819 */ /* 0x000fe20000011409 */
[----:B------:R-:W-:Y:S01]  /*0c20*/  VIADD R32, R194, 0x100 ;  /* 0x00000100c2207836 */ /* 0x000fe20000000000 */
[----:B------:R-:W-:Y:S01]  /*0c30*/  LOP3.LUT R5, R5, 0x1ffffffe, RZ, 0xc0, !PT ;  /* 0x1ffffffe05057812 */ /* 0x000fe200078ec0ff */
[C---:B------:R-:W-:Y:S01]  /*0c40*/  VIADD R26, R18.reuse, 0x40 ;  /* 0x00000040121a7836 */ /* 0x040fe20000000000 */
[----:B------:R-:W-:Y:S01]  /*0c50*/  LEA.HI R7, R7, R206, RZ, 0x2 ;  /* 0x000000ce07077211 */ /* 0x000fe200078f10ff */
[----:B------:R-:W-:Y:S01]  /*0c60*/  VIADD R229, R18, 0x60 ;  /* 0x0000006012e57836 */ /* 0x000fe20000000000 */
[----:B------:R-:W-:Y:S01]  /*0c70*/  LEA.HI R10, R6, R3, RZ, 0x3 ;  /* 0x00000003060a7211 */ /* 0x000fe200078f18ff */
[----:B------:R-:W-:Y:S01]  /*0c80*/  IMAD.IADD R5, R8, 0x1, -R5 ;  /* 0x0000000108057824 */ /* 0x000fe200078e0a05 */
[-C--:B------:R-:W-:Y:S01]  /*0c90*/  LEA.HI R6, R0, R9.reuse, RZ, 0x2 ;  /* 0x0000000900067211 */ /* 0x080fe200078f10ff */
[C---:B------:R-:W-:Y:S01]  /*0ca0*/  VIADD R228, R18.reuse, 0x80 ;  /* 0x0000008012e47836 */ /* 0x040fe20000000000 */
[----:B------:R-:W-:Y:S01]  /*0cb0*/  SHF.R.S32.HI R20, RZ, 0x7, R4 ;  /* 0x00000007ff147819 */ /* 0x000fe20000011404 */
[----:B------:R-:W-:Y:S01]  /*0cc0*/  IMAD.SHL.U32 R5, R5, 0x8, RZ ;  /* 0x0000000805057824 */ /* 0x000fe200078e00ff */
[----:B------:R-:W-:Y:S01]  /*0cd0*/  LOP3.LUT R7, R7, 0x3ffffc, RZ, 0xc0, !PT ;  /* 0x003ffffc07077812 */ /* 0x000fe200078ec0ff */
[----:B------:R-:W-:Y:S01]  /*0ce0*/  VIADD R227, R18, 0xa0 ;  /* 0x000000a012e37836 */ /* 0x000fe20000000000 */
[--C-:B------:R-:W-:Y:S01]  /*0cf0*/  SHF.R.S32.HI R8, RZ, 0x2, R6.reuse ;  /* 0x00000002ff087819 */ /* 0x100fe20000011406 */
[----:B------:R-:W-:Y:S01]  /*0d00*/  IMAD R14, R20, 0x100, R3 ;  /* 0x00000100140e7824 */ /* 0x000fe200078e0203 */
[----:B------:R-:W-:Y:S01]  /*0d10*/  SHF.R.S32.HI R11, RZ, 0x1f, R6 ;  /* 0x0000001fff0b7819 */ /* 0x000fe20000011406 */
[----:B------:R-:W-:Y:S01]  /*0d20*/  IMAD.IADD R7, R206, 0x1, -R7 ;  /* 0x00000001ce077824 */ /* 0x000fe200078e0a07 */
[----:B------:R-:W-:Y:S01]  /*0d30*/  SHF.R.S32.HI R187, RZ, 0x2, R13 ;  /* 0x00000002ffbb7819 */ /* 0x000fe2000001140d */
[----:B------:R-:W-:Y:S01]  /*0d40*/  STL [R1+0x58], R20 ;  /* 0x0000581401007387 */ /* 0x000fe20000100800 */
[----:B------:R-:W-:Y:S01]  /*0d50*/  LEA.HI R11, R11, R8, RZ, 0x3 ;  /* 0x000000080b0b7211 */ /* 0x000fe200078f18ff */
[----:B------:R-:W-:Y:S01]  /*0d60*/  IMAD R16, R7, 0x10, R14 ;  /* 0x0000001007107824 */ /* 0x000fe200078e020e */
[----:B------:R-:W-:Y:S01]  /*0d70*/  LEA.HI R0, R0, R9, RZ, 0x5 ;  /* 0x0000000900007211 */ /* 0x000fe200078f28ff */
[----:B------:R-:W-:Y:S01]  /*0d80*/  VIADD R7, R187, 0x20 ;  /* 0x00000020bb077836 */ /* 0x000fe20000000000 */
[----:B------:R-:W-:Y:S01]  /*0d90*/  LOP3.LUT R11, R11, 0xfffffff8, RZ, 0xc0, !PT ;  /* 0xfffffff80b0b7812 */ /* 0x000fe200078ec0ff */
[C---:B------:R-:W-:Y:S01]  /*0da0*/  VIADD R226, R18.reuse, 0xc0 ;  /* 0x000000c012e27836 */ /* 0x040fe20000000000 */
[----:B------:R-:W-:Y:S01]  /*0db0*/  SHF.R.S32.HI R0, RZ, 0x5, R0 ;  /* 0x00000005ff007819 */ /* 0x000fe20000011400 */
[----:B------:R-:W-:Y:S01]  /*0dc0*/  VIADD R225, R18, 0xe0 ;  /* 0x000000e012e17836 */ /* 0x000fe20000000000 */
[----:B------:R-:W-:Y:S01]  /*0dd0*/  SHF.R.S32.HI R14, RZ, 0x1f, R7 ;  /* 0x0000001fff0e7819 */ /* 0x000fe20000011407 */
[----:B------:R-:W-:Y:S01]  /*0de0*/  IMAD.IADD R11, R8, 0x1, -R11 ;  /* 0x00000001080b7824 */ /* 0x000fe200078e0a0b */
[C---:B------:R-:W-:Y:S01]  /*0df0*/  LOP3.LUT R12, R10.reuse, 0xfffffff8, RZ, 0xc0, !PT ;  /* 0xfffffff80a0c7812 */ /* 0x040fe200078ec0ff */
[----:B------:R-:W-:Y:S01]  /*0e00*/  IMAD.SHL.U32 R10, R10, 0x40, RZ ;  /* 0x000000400a0a7824 */ /* 0x000fe200078e00ff */
[----:B------:R-:W-:Y:S01]  /*0e10*/  LEA.HI R14, R14, R7, RZ, 0x3 ;  /* 0x000000070e0e7211 */ /* 0x000fe200078f18ff */
[----:B------:R-:W-:Y:S01]  /*0e20*/  IMAD R192, R0, 0x10, R11 ;  /* 0x0000001000c07824 */ /* 0x000fe200078e020b */
[----:B------:R-:W-:Y:S01]  /*0e30*/  SHF.R.S32.HI R0, RZ, 0x1f, R13 ;  /* 0x0000001fff007819 */ /* 0x000fe2000001140d */
[----:B------:R-:W-:Y:S01]  /*0e40*/  IMAD.SHL.U32 R7, R7, 0x40, RZ ;  /* 0x0000004007077824 */ /* 0x000fe200078e00ff */
[----:B------:R-:W-:Y:S01]  /*0e50*/  LEA.HI R4, R4, R20, RZ, 0x1 ;  /* 0x0000001404047211 */ /* 0x000fe200078f08ff */
[----:B------:R-:W-:Y:S01]  /*0e60*/  IMAD.IADD R12, R3, 0x1, -R12 ;  /* 0x00000001030c7824 */ /* 0x000fe200078e0a0c */
[----:B------:R-:W-:Y:S01]  /*0e70*/  LEA.HI R0, R0, R187, RZ, 0x3 ;  /* 0x000000bb00007211 */ /* 0x000fe200078f18ff */
[----:B------:R-:W-:Y:S01]  /*0e80*/  IMAD.SHL.U32 R14, R14, 0x40, RZ ;  /* 0x000000400e0e7824 */ /* 0x000fe200078e00ff */
[----:B------:R-:W-:Y:S01]  /*0e90*/  LOP3.LUT R7, R7, 0x1c0, RZ, 0xc0, !PT ;  /* 0x000001c007077812 */ /* 0x000fe200078ec0ff */
[----:B------:R-:W-:Y:S01]  /*0ea0*/  IMAD.SHL.U32 R3, R12, 0x40, RZ ;  /* 0x000000400c037824 */ /* 0x000fe200078e00ff */
[----:B------:R-:W-:Y:S01]  /*0eb0*/  LOP3.LUT R6, R6, 0x7ffffffc, RZ, 0xc0, !PT ;  /* 0x7ffffffc06067812 */ /* 0x000fe200078ec0ff */
[----:B------:R-:W-:Y:S01]  /*0ec0*/  VIADD R221, R18, 0x120 ;  /* 0x0000012012dd7836 */ /* 0x000fe20000000000 */
[----:B------:R-:W-:Y:S01]  /*0ed0*/  LOP3.LUT R4, R4, 0xfffffe, RZ, 0xc0, !PT ;  /* 0x00fffffe04047812 */ /* 0x000fe200078ec0ff */
[----:B------:R-:W-:Y:S01]  /*0ee0*/  VIADD R217, R18, 0x140 ;  /* 0x0000014012d97836 */ /* 0x000fe20000000000 */
[----:B------:R-:W-:Y:S01]  /*0ef0*/  LOP3.LUT R0, R0, 0xfffffff8, RZ, 0xc0, !PT ;  /* 0xfffffff800007812 */ /* 0x000fe200078ec0ff */
[----:B------:R-:W-:Y:S01]  /*0f00*/  IMAD.IADD R207, R9, 0x1, -R6 ;  /* 0x0000000109cf7824 */ /* 0x000fe200078e0a06 */
[----:B------:R-:W-:Y:S01]  /*0f10*/  SHF.R.U32.HI R8, RZ, 0x3, R7 ;  /* 0x00000003ff087819 */ /* 0x000fe20000011607 */
[----:B------:R-:W-:Y:S01]  /*0f20*/  IMAD.IADD R4, R20, 0x1, -R4 ;  /* 0x0000000114047824 */ /* 0x000fe200078e0a04 */
[----:B------:R-:W-:Y:S01]  /*0f30*/  LOP3.LUT R7, R7, 0x38, R18, 0xf8, !PT ;  /* 0x0000003807077812 */ /* 0x000fe200078ef812 */
[----:B------:R-:W-:Y:S01]  /*0f40*/  IMAD.IADD R193, R187, 0x1, -R0 ;  /* 0x00000001bbc17824 */ /* 0x000fe200078e0a00 */
[----:B------:R-:W-:Y:S01]  /*0f50*/  LOP3.LUT R14, R14, 0xfffffe00, RZ, 0xc0, !PT ;  /* 0xfffffe000e0e7812 */ /* 0x000fe200078ec0ff */
[----:B------:R-:W-:Y:S01]  /*0f60*/  IMAD.SHL.U32 R24, R4, 0x100, RZ ;  /* 0x0000010004187824 */ /* 0x000fe200078e00ff */
[----:B------:R-:W-:Y:S01]  /*0f70*/  LOP3.LUT R6, R3, 0x1c0, RZ, 0xc0, !PT ;  /* 0x000001c003067812 */ /* 0x000fe200078ec0ff */
[----:B------:R-:W-:Y:S01]  /*0f80*/  VIADD R216, R18, 0x160 ;  /* 0x0000016012d87836 */ /* 0x000fe20000000000 */
[----:B------:R-:W-:Y:S01]  /*0f90*/  LEA R3, R16, R5, 0x6 ;  /* 0x0000000510037211 */ /* 0x000fe200078e30ff */
[----:B------:R-:W-:Y:S01]  /*0fa0*/  VIADD R215, R18, 0x180 ;  /* 0x0000018012d77836 */ /* 0x000fe20000000000 */
[----:B------:R-:W-:Y:S01]  /*0fb0*/  LOP3.LUT R25, R14, R7, R8, 0xf6, !PT ;  /* 0x000000070e197212 */ /* 0x000fe200078ef608 */
[----:B------:R-:W-:Y:S01]  /*0fc0*/  VIADD R214, R18, 0x1a0 ;  /* 0x000001a012d67836 */ /* 0x000fe20000000000 */
[----:B------:R-:W-:Y:S01]  /*0fd0*/  SHF.R.S32.HI R0, RZ, 0x1f, R26 ;  /* 0x0000001fff007819 */ /* 0x000fe2000001141a */
[----:B------:R0:W-:Y:S01]  /*0fe0*/  STL [R1+0x68], R3 ;  /* 0x0000680301007387 */ /* 0x0001e20000100800 */
[----:B------:R-:W-:Y:S01]  /*0ff0*/  LEA.HI R8, R188, R188, RZ, 0x1 ;  /* 0x000000bcbc087211 */ /* 0x000fe200078f08ff */
[----:B------:R-:W-:Y:S01]  /*1000*/  VIADD R212, R18, 0x1c0 ;  /* 0x000001c012d47836 */ /* 0x000fe20000000000 */
[----:B------:R-:W-:Y:S01]  /*1010*/  SHF.R.S32.HI R4, RZ, 0x1f, R229 ;  /* 0x0000001fff047819 */ /* 0x000fe200000114e5 */
[----:B------:R-:W-:Y:S01]  /*1020*/  STL [R1+0x50], RZ ;  /* 0x000050ff01007387 */ /* 0x000fe20000100800 */
[----:B------:R-:W-:Y:S01]  /*1030*/  SHF.L.U64.HI R0, R26, 0x1, R0 ;  /* 0x000000011a007819 */ /* 0x000fe20000010200 */
[----:B------:R-:W-:Y:S01]  /*1040*/  IMAD.SHL.U32 R207, R207, 0x2, RZ ;  /* 0x00000002cfcf7824 */ /* 0x000fe200078e00ff */
[----:B------:R-:W-:Y:S01]  /*1050*/  LOP3.LUT R9, R8, 0x1ffffffe, RZ, 0xc0, !PT ;  /* 0x1ffffffe08097812 */ /* 0x000fe200078ec0ff */
[----:B------:R1:W-:Y:S01]  /*1060*/  STL [R1], R26 ;  /* 0x0000001a01007387 */ /* 0x0003e20000100800 */
[----:B------:R-:W-:Y:S01]  /*1070*/  SHF.R.S32.HI R11, RZ, 0x1f, R228 ;  /* 0x0000001fff0b7819 */ /* 0x000fe200000114e4 */
[C---:B------:R-:W-:Y:S01]  /*1080*/  VIADD R211, R18.reuse, 0x1e0 ;  /* 0x000001e012d37836 */ /* 0x040fe20000000000 */
[----:B------:R-:W-:Y:S01]  /*1090*/  SHF.R.S32.HI R8, RZ, 0x1f, R227 ;  /* 0x0000001fff087819 */ /* 0x000fe200000114e3 */
[----:B------:R-:W-:Y:S01]  /*10a0*/  STL [R1+0x64], R24 ;  /* 0x0000641801007387 */ /* 0x000fe20000100800 */
[----:B------:R-:W-:Y:S01]  /*10b0*/  IADD3 R224, R18, 0x100, RZ ;  /* 0x0000010012e07810 */ /* 0x000fe20007ffe0ff */
[----:B------:R-:W-:Y:S01]  /*10c0*/  IMAD.IADD R197, R207, 0x1, R24 ;  /* 0x00000001cfc57824 */ /* 0x000fe200078e0218 */
[----:B0-----:R-:W-:Y:S01]  /*10d0*/  LOP3.LUT R3, R10, 0x7ffffe00, RZ, 0xc0, !PT ;  /* 0x7ffffe000a037812 */ /* 0x001fe200078ec0ff */
[----:B------:R0:W-:Y:S01]  /*10e0*/  STL [R1+0x4], R0 ;  /* 0x0000040001007387 */ /* 0x0001e20000100800 */
[----:B------:R-:W-:Y:S01]  /*10f0*/  SHF.R.S32.HI R13, RZ, 0x1f, R226 ;  /* 0x0000001fff0d7819 */ /* 0x000fe200000114e2 */
[----:B------:R-:W-:Y:S01]  /*1100*/  IMAD.IADD R9, R188, 0x1, -R9 ;  /* 0x00000001bc097824 */ /* 0x000fe200078e0a09 */
[----:B-1----:R-:W-:Y:S01]  /*1110*/  SHF.L.U64.HI R26, R229, 0x1, R4 ;  /* 0x00000001e51a7819 */ /* 0x002fe20000010204 */
[----:B------:R-:W-:Y:S01]  /*1120*/  IMAD R3, R206, 0x400, R3 ;  /* 0x00000400ce037824 */ /* 0x000fe200078e0203 */
[----:B------:R-:W-:Y:S01]  /*1130*/  SHF.L.U64.HI R4, R228, 0x1, R11 ;  /* 0x00000001e4047819 */ /* 0x000fe2000001020b */
[C---:B------:R-:W-:Y:S01]  /*1140*/  VIADD R41, R197.reuse, 0x10 ;  /* 0x00000010c5297836 */ /* 0x040fe20000000000 */
[----:B------:R-:W-:Y:S01]  /*1150*/  LOP3.LUT R5, R6, 0x8, R5, 0xf8, !PT ;  /* 0x0000000806057812 */ /* 0x000fe200078ef805 */
[----:B------:R-:W-:Y:S01]  /*1160*/  STL [R1+0x8], R26 ;  /* 0x0000081a01007387 */ /* 0x000fe20000100800 */
[----:B------:R-:W-:Y:S01]  /*1170*/  SHF.R.S32.HI R10, RZ, 0x1f, R225 ;  /* 0x0000001fff0a7819 */ /* 0x000fe200000114e1 */
[----:B------:R-:W-:Y:S01]  /*1180*/  VIADD R38, R197, 0x28 ;  /* 0x00000028c5267836 */ /* 0x000fe20000000000 */
[----:B0-----:R-:W-:Y:S01]  /*1190*/  SHF.L.U64.HI R0, R227, 0x1, R8 ;  /* 0x00000001e3007819 */ /* 0x001fe20000010208 */
[----:B------:R0:W-:Y:S01]  /*11a0*/  STL [R1+0xc], R4 ;  /* 0x00000c0401007387 */ /* 0x0001e20000100800 */
[----:B------:R-:W-:Y:S01]  /*11b0*/  SHF.R.U32.HI R6, RZ, 0x3, R6 ;  /* 0x00000003ff067819 */ /* 0x000fe20000011606 */
[----:B------:R-:W-:Y:S01]  /*11c0*/  VIADD R34, R194, 0x80 ;  /* 0x00000080c2227836 */ /* 0x000fe20000000000 */
[----:B------:R-:W-:Y:S01]  /*11d0*/  SHF.R.S32.HI R15, RZ, 0x1f, R224 ;  /* 0x0000001fff0f7819 */ /* 0x000fe200000114e0 */
[----:B------:R1:W-:Y:S01]  /*11e0*/  STL [R1+0x10], R0 ;  /* 0x0000100001007387 */ /* 0x0003e20000100800 */
[----:B------:R-:W-:Y:S01]  /*11f0*/  SHF.L.U64.HI R8, R226, 0x1, R13 ;  /* 0x00000001e2087819 */ /* 0x000fe2000001020d */
[----:B------:R-:W-:Y:S01]  /*1200*/  VIADD R33, R194, 0xc0 ;  /* 0x000000c0c2217836 */ /* 0x000fe20000000000 */
[----:B------:R-:W-:Y:S01]  /*1210*/  R2P PR, R12, 0x6 ;  /* 0x000000060c007804 */ /* 0x000fe20000000000 */
[----:B------:R-:W-:Y:S01]  /*1220*/  VIADD R31, R194, 0x140 ;  /* 0x00000140c21f7836 */ /* 0x000fe20000000000 */
[----:B------:R-:W-:Y:S01]  /*1230*/  LOP3.LUT R6, R5, R6, RZ, 0x3c, !PT ;  /* 0x0000000605067212 */ /* 0x000fe200078e3cff */
[----:B------:R-:W-:Y:S01]  /*1240*/  IMAD.MOV.U32 R5, RZ, RZ, R21 ;  /* 0x000000ffff057224 */ /* 0x000fe200078e0015 */
[----:B0-----:R-:W-:Y:S01]  /*1250*/  SHF.L.U64.HI R4, R225, 0x1, R10 ;  /* 0x00000001e1047819 */ /* 0x001fe2000001020a */
[----:B------:R0:W-:Y:S01]  /*1260*/  STL [R1+0x14], R8 ;  /* 0x0000140801007387 */ /* 0x0001e20000100800 */
[----:B------:R-:W-:Y:S01]  /*1270*/  SHF.R.S32.HI R12, RZ, 0x1f, R221 ;  /* 0x0000001fff0c7819 */ /* 0x000fe200000114dd */
[----:B------:R-:W-:Y:S01]  /*1280*/  IMAD.IADD R3, R3, 0x1, R6 ;  /* 0x0000000103037824 */ /* 0x000fe200078e0206 */
[----:B-1----:R-:W-:Y:S01]  /*1290*/  SHF.L.U64.HI R0, R224, 0x1, R15 ;  /* 0x00000001e0007819 */ /* 0x002fe2000001020f */
[----:B------:R1:W-:Y:S01]  /*12a0*/  STL [R1+0x18], R4 ;  /* 0x0000180401007387 */ /* 0x0003e20000100800 */
[----:B------:R-:W-:Y:S01]  /*12b0*/  SHF.R.S32.HI R14, RZ, 0x1f, R217 ;  /* 0x0000001fff0e7819 */ /* 0x000fe200000114d9 */
[----:B------:R-:W-:Y:S01]  /*12c0*/  IMAD R201, R3, 0x2, R2 ;  /* 0x0000000203c97824 */ /* 0x000fe200078e0202 */
[----:B------:R-:W-:Y:S01]  /*12d0*/  SHF.R.S32.HI R21, RZ, 0x1f, R216 ;  /* 0x0000001fff157819 */ /* 0x000fe200000114d8 */
[----:B------:R3:W-:Y:S01]  /*12e0*/  STL [R1+0x1c], R0 ;  /* 0x00001c0001007387 */ /* 0x0007e20000100800 */
[----:B------:R-:W-:Y:S01]  /*12f0*/  SHF.R.S32.HI R16, RZ, 0x1f, R215 ;  /* 0x0000001fff107819 */ /* 0x000fe200000114d7 */
[C---:B------:R-:W-:Y:S01]  /*1300*/  VIADD R30, R194.reuse, 0x180 ;  /* 0x00000180c21e7836 */ /* 0x040fe20000000000 */
[----:B0-----:R-:W-:Y:S01]  /*1310*/  SHF.L.U64.HI R8, R221, 0x1, R12 ;  /* 0x00000001dd087819 */ /* 0x001fe2000001020c */
[----:B------:R-:W-:Y:S01]  /*1320*/  VIADD R28, R194, 0x1c0 ;  /* 0x000001c0c21c7836 */ /* 0x000fe20000000000 */
[----:B------:R-:W-:Y:S01]  /*1330*/  SHF.R.S32.HI R27, RZ, 0x1f, R214 ;  /* 0x0000001fff1b7819 */ /* 0x000fe200000114d6 */
[----:B------:R-:W-:Y:S01]  /*1340*/  IMAD R210, R9, 0x8, R192 ;  /* 0x0000000809d27824 */ /* 0x000fe200078e02c0 */
[----:B-1----:R-:W-:Y:S01]  /*1350*/  SHF.L.U64.HI R4, R217, 0x1, R14 ;  /* 0x00000001d9047819 */ /* 0x002fe2000001020e */
[----:B------:R0:W-:Y:S01]  /*1360*/  STL [R1+0x20], R8 ;  /* 0x0000200801007387 */ /* 0x0001e20000100800 */
[----:B------:R-:W-:Y:S01]  /*1370*/  SHF.R.S32.HI R29, RZ, 0x1f, R212 ;  /* 0x0000001fff1d7819 */ /* 0x000fe200000114d4 */
[C---:B------:R-:W-:Y:S01]  /*1380*/  VIADD R26, R197.reuse, 0x88 ;  /* 0x00000088c51a7836 */ /* 0x040fe20000000000 */
[----:B---3--:R-:W-:Y:S01]  /*1390*/  SHF.L.U64.HI R0, R216, 0x1, R21 ;  /* 0x00000001d8007819 */ /* 0x008fe20000010215 */
        /* <DEDUP_REMOVED lines=10> */
[----:B------:R-:W-:Y:S01]  /*1440*/  VIADD R204, R201, 0x26800 ;  /* 0x00026800c9cc7836 */ /* 0x000fe20000000000 */
[----:B-1----:R-:W-:Y:S01]  /*1450*/  SHF.L.U64.HI R4, R212, 0x1, R29 ;  /* 0x00000001d4047819 */ /* 0x002fe2000001021d */
[----:B------:R-:W-:Y:S01]  /*1460*/  STL [R1+0x2c], R8 ;  /* 0x00002c0801007387 */ /* 0x000fe20000100800 */
[C---:B------:R-:W-:Y:S01]  /*1470*/  VIADD R29, R197.reuse, 0x70 ;  /* 0x00000070c51d7836 */ /* 0x040fe20000000000 */
[----:B---3--:R-:W-:Y:S01]  /*1480*/  SHF.L.U64.HI R0, R214, 0x1, R27 ;  /* 0x00000001d6007819 */ /* 0x008fe2000001021b */
[C---:B------:R-:W-:Y:S01]  /*1490*/  VIADD R15, R197.reuse, 0xb8 ;  /* 0x000000b8c50f7836 */ /* 0x040fe20000000000 */
[----:B------:R-:W-:Y:S01]  /*14a0*/  SHF.R.S32.HI R9, RZ, 0x1f, R38 ;  /* 0x0000001fff097819 */ /* 0x000fe20000011426 */
[----:B------:R-:W-:Y:S01]  /*14b0*/  IMAD.MOV.U32 R7, RZ, RZ, R23 ;  /* 0x000000ffff077224 */ /* 0x000fe200078e0017 */
[----:B------:R-:W-:Y:S01]  /*14c0*/  SHF.R.S32.HI R9, RZ, 0x1f, R35 ;  /* 0x0000001fff097819 */ /* 0x000fe20000011423 */
[----:B------:R0:W-:Y:S01]  /*14d0*/  STL [R1+0x30], R0 ;  /* 0x0000300001007387 */ /* 0x0001e20000100800 */
[----:B------:R-:W-:Y:S01]  /*14e0*/  SHF.R.S32.HI R34, RZ, 0x1f, R34 ;  /* 0x0000001fff227819 */ /* 0x000fe20000011422 */
[C---:B------:R-:W-:Y:S01]  /*14f0*/  VIADD R13, R197.reuse, 0xc8 ;  /* 0x000000c8c50d7836 */ /* 0x040fe20000000000 */
[----:B------:R-:W-:Y:S01]  /*1500*/  SHF.R.S32.HI R33, RZ, 0x1f, R33 ;  /* 0x0000001fff217819 */ /* 0x000fe20000011421 */
[----:B------:R1:W-:Y:S01]  /*1510*/  STL [R1+0x34], R4 ;  /* 0x0000340401007387 */ /* 0x0003e20000100800 */
[----:B------:R-:W-:Y:S01]  /*1520*/  SHF.R.S32.HI R31, RZ, 0x1f, R31 ;  /* 0x0000001fff1f7819 */ /* 0x000fe2000001141f */
[C---:B------:R-:W-:Y:S01]  /*1530*/  VIADD R10, R197.reuse, 0xe0 ;  /* 0x000000e0c50a7836 */ /* 0x040fe20000000000 */
[----:B------:R-:W-:Y:S01]  /*1540*/  SHF.R.S32.HI R30, RZ, 0x1f, R30 ;  /* 0x0000001fff1e7819 */ /* 0x000fe2000001141e */
[----:B------:R-:W-:Y:S01]  /*1550*/  VIADD R23, R18, 0x20 ;  /* 0x0000002012177836 */ /* 0x000fe20000000000 */
[----:B------:R-:W-:Y:S01]  /*1560*/  SHF.R.S32.HI R28, RZ, 0x1f, R28 ;  /* 0x0000001fff1c7819 */ /* 0x000fe2000001141c */
[----:B------:R-:W-:Y:S01]  /*1570*/  VIADD R42, R197, 0x8 ;  /* 0x00000008c52a7836 */ /* 0x000fe20000000000 */
[----:B0-----:R-:W-:Y:S01]  /*1580*/  SHF.L.U64.HI R0, R211, 0x1, R20 ;  /* 0x00000001d3007819 */ /* 0x001fe20000010214 */
[----:B------:R-:W-:Y:S01]  /*1590*/  VIADD R39, R197, 0x20 ;  /* 0x00000020c5277836 */ /* 0x000fe20000000000 */
[----:B------:R-:W-:Y:S01]  /*15a0*/  SEL R203, R203, 0xffffffc0, !P2 ;  /* 0xffffffc0cbcb7807 */ /* 0x000fe20005000000 */
[----:B-1----:R-:W-:Y:S01]  /*15b0*/  IMAD R4, R25, 0x2, R2 ;  /* 0x0000000219047824 */ /* 0x002fe200078e0202 */
[C---:B------:R-:W-:Y:S01]  /*15c0*/  IADD3 R12, R197.reuse, 0xd0, RZ ;  /* 0x000000d0c50c7810 */ /* 0x040fe20007ffe0ff */
[----:B------:R0:W-:Y:S01]  /*15d0*/  STL [R1+0x38], R0 ;  /* 0x0000380001007387 */ /* 0x0001e20000100800 */
[----:B------:R-:W-:Y:S01]  /*15e0*/  SHF.R.S32.HI R9, RZ, 0x1f, R32 ;  /* 0x0000001fff097819 */ /* 0x000fe20000011420 */
[C---:B------:R-:W-:Y:S01]  /*15f0*/  VIADD R37, R197.reuse, 0x30 ;  /* 0x00000030c5257836 */ /* 0x040fe20000000000 */
[----:B------:R-:W-:Y:S01]  /*1600*/  SHF.R.S32.HI R9, RZ, 0x1f, R29 ;  /* 0x0000001fff097819 */ /* 0x000fe2000001141d */
[----:B------:R1:W-:Y:S01]  /*1610*/  STL [R1+0x5c], R4 ;  /* 0x00005c0401007387 */ /* 0x0003e20000100800 */
[C---:B------:R-:W-:Y:S01]  /*1620*/  VIADD R36, R197.reuse, 0x38 ;  /* 0x00000038c5247836 */ /* 0x040fe20000000000 */
[C---:B------:R-:W-:Y:S01]  /*1630*/  IADD3 R40, R197.reuse, 0x18, RZ ;  /* 0x00000018c5287810 */ /* 0x040fe20007ffe0ff */
        /* <DEDUP_REMOVED lines=36> */
[----:B------:R-:W-:Y:S01]  /*1880*/  IMAD.MOV.U32 R6, RZ, RZ, R22 ;  /* 0x000000ffff067224 */ /* 0x000fe200078e0016 */
        /* <DEDUP_REMOVED lines=15> */
[----:B--2---:R-:W-:Y:S01]  /*1980*/  LOP3.LUT R186, R17, 0x1, RZ, 0xfc, !PT ;  /* 0x0000000111ba7812 */ /* 0x004fe200078efcff */
[----:B------:R-:W-:-:S07]  /*1990*/  IMAD.MOV.U32 R17, RZ, RZ, RZ ;  /* 0x000000ffff117224 */ /* 0x000fce00078e00ff */
.L_x_4650:
        /* <DEDUP_REMOVED lines=13> */
[----:B------:R-:W-:Y:S01]  /*1a70*/  ISETP.NE.AND.EX P1, PT, RZ, UR9, PT, P1 ;  /* 0x00000009ff007c0c */ /* 0x000fe2000bf25310 */
[C---:B--2---:R-:W-:Y:S01]  /*1a80*/  IMAD.SHL.U32 R28, R26.reuse, 0x4, RZ ;  /* 0x000000041a1c7824 */ /* 0x044fe200078e00ff */
[----:B------:R-:W-:Y:S01]  /*1a90*/  SHF.R.S32.HI R0, RZ, 0x1f, R26 ;  /* 0x0000001fff007819 */ /* 0x000fe2000001141a */
[----:B------:R-:W-:Y:S04]  /*1aa0*/  STL [R1+0x40], R26 ;  /* 0x0000401a01007387 */ /* 0x000fe80000100800 */
[C---:B------:R-:W-:Y:S02]  /*1ab0*/  @P2 LEA R10, P3, R26.reuse, UR4, 0x2 ;  /* 0x000000041a0a2c11 */ /* 0x040fe4000f8610ff */
[--C-:B------:R-:W-:Y:S01]  /*1ac0*/  SHF.L.U64.HI R27, R26, 0x2, R0.reuse ;  /* 0x000000021a1b7819 */ /* 0x100fe20000010200 */
[----:B------:R0:W-:Y:S01]  /*1ad0*/  STL [R1+0x54], R0 ;  /* 0x0000540001007387 */ /* 0x0001e20000100800 */
[----:B------:R-:W-:Y:S01]  /*1ae0*/  IADD3 R8, P4, R28, UR6, RZ ;  /* 0x000000061c087c10 */ /* 0x000fe2000ff9e0ff */
[----:B------:R-:W-:Y:S01]  /*1af0*/  ULDC UR4, c[0x0][0x288] ;  /* 0x0000a20000047ab9 */ /* 0x000fe20000000800 */
[----:B------:R-:W-:Y:S01]  /*1b00*/  @P2 LEA.HI.X R11, R26, UR5, R0, 0x2, P3 ;  /* 0x000000051a0b2c11 */ /* 0x000fe200098f1400 */
[----:B------:R1:W-:Y:S01]  /*1b10*/  STL [R1+0x44], R28 ;  /* 0x0000441c01007387 */ /* 0x0003e20000100800 */
[----:B------:R-:W-:Y:S01]  /*1b20*/  IADD3.X R9, R27, UR7, RZ, P4, !PT ;  /* 0x000000071b097c10 */ /* 0x000fe2000a7fe4ff */
[----:B------:R-:W-:Y:S01]  /*1b30*/  IMAD.U32 R198, RZ, RZ, UR4 ;  /* 0x00000004ffc67e24 */ /* 0x000fe2000f8e00ff */
[----:B------:R-:W-:Y:S01]  /*1b40*/  ULDC.64 UR4, c[0x0][0x418] ;  /* 0x0001060000047ab9 */ /* 0x000fe20000000a00 */
[----:B------:R1:W-:Y:S04]  /*1b50*/  STL [R1+0x48], R27 ;  /* 0x0000481b01007387 */ /* 0x0003e80000100800 */
[----:B------:R-:W5:Y:S01]  /*1b60*/  @P0 LDG.E R24, desc[UR40][R8.64] ;  /* 0x0000002808180981 */ /* 0x000f62000c1e1900 */
[----:B------:R-:W-:-:S03]  /*1b70*/  UISETP.NE.U32.AND UP0, UPT, UR4, URZ, UPT ;  /* 0x0000003f0400728c */ /* 0x000fc6000bf05070 */
[----:B------:R2:W5:Y:S01]  /*1b80*/  @P2 LDG.E R4, desc[UR40][R10.64] ;  /* 0x000000280a042981 */ /* 0x000562000c1e1900 */
[----:B------:R-:W-:Y:S01]  /*1b90*/  UISETP.NE.AND.EX UP0, UPT, UR5, URZ, UPT, UP0 ;  /* 0x0000003f0500728c */ /* 0x000fe2000bf05300 */
[----:B------:R-:W-:Y:S01]  /*1ba0*/  ULDC UR4, c[0x0][0x424] ;  /* 0x0001090000047ab9 */ /* 0x000fe20000000800 */
[----:B------:R-:W-:Y:S02]  /*1bb0*/  LOP3.LUT R3, R6, 0xff000000, RZ, 0xc0, !PT ;  /* 0xff00000006037812 */ /* 0x000fe400078ec0ff */
[----:B--2---:R-:W-:Y:S01]  /*1bc0*/  @P1 IADD3 R10, P2, R28, UR8, RZ ;  /* 0x000000081c0a1c10 */ /* 0x004fe2000ff5e0ff */
[----:B------:R-:W-:Y:S01]  /*1bd0*/  USEL UR4, UR4, 0x1, UP0 ;  /* 0x0000000104047887 */ /* 0x000fe20008000000 */
[----:B------:R-:W-:Y:S02]  /*1be0*/  ULDC UR5, c[0x0][0x2f0] ;  /* 0x0000bc0000057ab9 */ /* 0x000fe40000000800 */
[----:B------:R-:W-:Y:S01]  /*1bf0*/  @P1 IADD3.X R11, R27, UR9, RZ, P2, !PT ;  /* 0x000000091b0b1c10 */ /* 0x000fe200097fe4ff */
[----:B------:R-:W-:-:S02]  /*1c00*/  ULDC.64 UR8, c[0x0][0xa20] ;  /* 0x0002880000087ab9 */ /* 0x000fc40000000a00 */
[----:B------:R-:W-:Y:S01]  /*1c10*/  ISETP.NE.U32.AND P2, PT, RZ, UR8, PT ;  /* 0x00000008ff007c0c */ /* 0x000fe2000bf45070 */
[----:B------:R-:W-:Y:S01]  /*1c20*/  UIMAD UR4, UR4, UR5, URZ ;  /* 0x00000005040472a4 */ /* 0x000fe2000f8e023f */
[C---:B0-----:R-:W-:Y:S01]  /*1c30*/  LOP3.LUT R0, R6.reuse, 0xff0000, RZ, 0xc0, !PT ;  /* 0x00ff000006007812 */ /* 0x041fe200078ec0ff */
[----:B------:R0:W5:Y:S01]  /*1c40*/  @P1 LDG.E R198, desc[UR40][R10.64] ;  /* 0x000000280ac61981 */ /* 0x000162000c1e1900 */
[----:B------:R-:W-:Y:S01]  /*1c50*/  SHF.R.U32.HI R3, RZ, 0x8, R3 ;  /* 0x00000008ff037819 */ /* 0x000fe20000011603 */
[----:B------:R-:W-:Y:S01]  /*1c60*/  ULDC UR5, c[0x0][0x348] ;  /* 0x0000d20000057ab9 */ /* 0x000fe20000000800 */
[----:B------:R-:W-:Y:S02]  /*1c70*/  ISETP.NE.AND.EX P2, PT, RZ, UR9, PT, P2 ;  /* 0x00000009ff007c0c */ /* 0x000fe4000bf45320 */
[----:B------:R-:W-:Y:S02]  /*1c80*/  LOP3.LUT R185, R6, 0xffff, RZ, 0xc0, !PT ;  /* 0x0000ffff06b97812 */ /* 0x000fe400078ec0ff */
[----:B0-----:R-:W-:Y:S01]  /*1c90*/  LEA.HI R10, R0, R3, RZ, 0x10 ;  /* 0x00000003000a7211 */ /* 0x001fe200078f80ff */
[----:B-1----:R-:W-:Y:S08]  /*1ca0*/  @P1 BRA `(.L_x_4496) ;  /* 0x0000000000241947 */ /* 0x002ff00003800000 */
        /* <DEDUP_REMOVED lines=9> */
.L_x_4496:
[----:B------:R-:W-:Y:S02]  /*1d40*/  IMAD.U32 R34, RZ, RZ, UR5 ;  /* 0x00000005ff227e24 */ /* 0x000fe4000f8e00ff */
[----:B------:R-:W-:Y:S01]  /*1d50*/  IMAD.U32 R25, RZ, RZ, UR4 ;  /* 0x00000004ff197e24 */ /* 0x000fe2000f8e00ff */
[----:B------:R-:W-:Y:S06]  /*1d60*/  @!P2 BRA `(.L_x_4497) ;  /* 0x000000000010a947 */ /* 0x000fec0003800000 */
[----:B------:R-:W-:-:S04]  /*1d70*/  IADD3 R6, P0, R28, UR8, RZ ;  /* 0x000000081c067c10 */ /* 0x000fc8000ff1e0ff */
[----:B------:R-:W-:-:S05]  /*1d80*/  IADD3.X R7, R27, UR9, RZ, P0, !PT ;  /* 0x000000091b077c10 */ /* 0x000fca00087fe4ff */
[----:B------:R0:W5:Y:S01]  /*1d90*/  LDG.E R25, desc[UR40][R6.64] ;  /* 0x0000002806197981 */ /* 0x000162000c1e1900 */
[----:B------:R-:W-:Y:S05]  /*1da0*/  BRA `(.L_x_4498) ;  /* 0x0000000000107947 */ /* 0x000fea0003800000 */
.L_x_4497:
[----:B------:R-:W-:Y:S05]  /*1db0*/  @!P0 BRA `(.L_x_4498) ;  /* 0x00000000000c8947 */ /* 0x000fea0003800000 */
[----:B------:R-:W2:Y:S04]  /*1dc0*/  LDG.E R0, desc[UR40][R8.64] ;  /* 0x0000002808007981 */ /* 0x000ea8000c1e1900 */
[----:B------:R-:W2:Y:S02]  /*1dd0*/  LDG.E R25, desc[UR40][R8.64+0x4] ;  /* 0x0000042808197981 */ /* 0x000ea4000c1e1900 */
[----:B--2---:R-:W-:-:S07]  /*1de0*/  IMAD.IADD R25, R25, 0x1, -R0 ;  /* 0x0000000119197824 */ /* 0x004fce00078e0a00 */
.L_x_4498:
[----:B------:R-:W-:Y:S01]  /*1df0*/  ULDC.64 UR4, c[0x0][0xa10] ;  /* 0x0002840000047ab9 */ /* 0x000fe20000000a00 */
[----:B------:R-:W1:Y:S01]  /*1e00*/  LDC R8, c[0x0][0x448] ;  /* 0x00011200ff087b82 */ /* 0x000e620000000800 */
[----:B------:R-:W-:-:S04]  /*1e10*/  ISETP.NE.U32.AND P0, PT, RZ, UR4, PT ;  /* 0x00000004ff007c0c */ /* 0x000fc8000bf05070 */
[----:B------:R-:W-:Y:S01]  /*1e20*/  ISETP.NE.AND.EX P0, PT, RZ, UR5, PT, P0 ;  /* 0x00000005ff007c0c */ /* 0x000fe2000bf05300 */
[----:B------:R-:W-:-:S12]  /*1e30*/  ULDC.64 UR4, c[0x0][0xa30] ;  /* 0x00028c0000047ab9 */ /* 0x000fd80000000a00 */
[----:B0-----:R-:W0:Y:S02]  /*1e40*/  @P0 LDC.64 R6, c[0x0][0xa10] ;  /* 0x00028400ff060b82 */ /* 0x001e240000000a00 */
[----:B0-----:R-:W-:-:S05]  /*1e50*/  @P0 IMAD.WIDE R6, R26, 0x4, R6 ;  /* 0x000000041a060825 */ /* 0x001fca00078e0206 */
[----:B------:R-:W2:Y:S04]  /*1e60*/  @P0 LDG.E R0, desc[UR40][R6.64] ;  /* 0x0000002806000981 */ /* 0x000ea8000c1e1900 */
[----:B------:R0:W2:Y:S01]  /*1e70*/  @P0 LDG.E R3, desc[UR40][R6.64+0x4] ;  /* 0x0000042806030981 */ /* 0x0000a2000c1e1900 */
[----:B------:R-:W-:Y:S01]  /*1e80*/  ISETP.NE.U32.AND P1, PT, RZ, UR4, PT ;  /* 0x00000004ff007c0c */ /* 0x000fe2000bf25070 */
[----:B-----5:R-:W-:-:S03]  /*1e90*/  IMAD.MOV.U32 R152, RZ, RZ, R25 ;  /* 0x000000ffff987224 */ /* 0x020fc600078e0019 */
[----:B------:R-:W-:-:S13]  /*1ea0*/  ISETP.NE.AND.EX P1, PT, RZ, UR5, PT, P1 ;  /* 0x00000005ff007c0c */ /* 0x000fda000bf25310 */
[----:B0-----:R-:W-:-:S04]  /*1eb0*/  @P1 IADD3 R6, P2, R28, UR4, RZ ;  /* 0x000000041c061c10 */ /* 0x001fc8000ff5e0ff */
[----:B------:R-:W-:-:S05]  /*1ec0*/  @P1 IADD3.X R7, R27, UR5, RZ, P2, !PT ;  /* 0x000000051b071c10 */ /* 0x000fca00097fe4ff */
[----:B------:R0:W5:Y:S01]  /*1ed0*/  @P1 LDG.E R152, desc[UR40][R6.64] ;  /* 0x0000002806981981 */ /* 0x000162000c1e1900 */
[----:B-1----:R-:W-:Y:S01]  /*1ee0*/  ISETP.NE.AND P1, PT, R8, 0x1, PT ;  /* 0x000000010800780c */ /* 0x002fe20003f25270 */
[----:B------:R-:W-:Y:S01]  /*1ef0*/  IMAD.SHL.U32 R199, R5, 0x40, RZ ;  /* 0x0000004005c77824 */ /* 0x000fe200078e00ff */
[----:B------:R-:W-:Y:S01]  /*1f00*/  LOP3.LUT R13, R10, 0xff, RZ, 0xc0, !PT ;  /* 0x000000ff0a0d7812 */ /* 0x000fe200078ec0ff */
[----:B------:R-:W-:Y:S01]  /*1f10*/  IMAD.IADD R11, R25, 0x1, -R4 ;  /* 0x00000001190b7824 */ /* 0x000fe200078e0a04 */
[----:B------:R-:W-:Y:S01]  /*1f20*/  SHF.R.U32.HI R12, RZ, 0x10, R10 ;  /* 0x00000010ff0c7819 */ /* 0x000fe2000001160a */
[----:B------:R-:W-:Y:S01]  /*1f30*/  BSSY B0, `(.L_x_4499) ;  /* 0x0000034000007945 */ /* 0x000fe20003800000 */
[----:B------:R-:W-:Y:S01]  /*1f40*/  IADD3 R5, R199, 0x3f, RZ ;  /* 0x0000003fc7057810 */ /* 0x000fe20007ffe0ff */
[----:B------:R0:W-:Y:S04]  /*1f50*/  STL [R1+0x4c], R13 ;  /* 0x00004c0d01007387 */ /* 0x0001e80000100800 */
[----:B------:R0:W-:Y:S02]  /*1f60*/  STL [R1+0x3c], R12 ;  /* 0x00003c0c01007387 */ /* 0x0001e40000100800 */
[----:B------:R-:W1:Y:S08]  /*1f70*/  @P1 LDC R8, c[0x0][0x44c] ;  /* 0x00011300ff081b82 */ /* 0x000e700000000800 */
[----:B------:R-:W3:Y:S01]  /*1f80*/  @P1 LDC R9, c[0x0][0x450] ;  /* 0x00011400ff091b82 */ /* 0x000ee20000000800 */
[----:B--2---:R-:W-:-:S02]  /*1f90*/  @P0 IMAD.IADD R34, R3, 0x1, -R0 ;  /* 0x0000000103220824 */ /* 0x004fc400078e0a00 */
[----:B-1----:R-:W-:-:S04]  /*1fa0*/  @P1 IMAD.HI.U32 R0, R5, R8, RZ ;  /* 0x0000000805001227 */ /* 0x002fc800078e00ff */
[----:B------:R-:W-:Y:S01]  /*1fb0*/  IMAD.IADD R200, R11, 0x1, R34 ;  /* 0x000000010bc87824 */ /* 0x000fe200078e0222 */
[----:B---3--:R-:W-:-:S03]  /*1fc0*/  @P1 SHF.R.U32.HI R5, RZ, R9, R0 ;  /* 0x00000009ff051219 */ /* 0x008fc60000011600 */
[C---:B------:R-:W-:Y:S01]  /*1fd0*/  VIADD R0, R200.reuse, 0x3f ;  /* 0x0000003fc8007836 */ /* 0x040fe20000000000 */
[----:B------:R-:W-:-:S04]  /*1fe0*/  IADD3 R38, R200, 0x40, -R198 ;  /* 0x00000040c8267810 */ /* 0x000fc80007ffe8c6 */
[----:B------:R-:W-:Y:S01]  /*1ff0*/  SHF.R.S32.HI R3, RZ, 0x1f, R0 ;  /* 0x0000001fff037819 */ /* 0x000fe20000011400 */
[----:B------:R-:W-:-:S03]  /*2000*/  IMAD.IADD R5, R38, 0x1, R5 ;  /* 0x0000000126057824 */ /* 0x000fc600078e0205 */
[----:B------:R-:W-:Y:S01]  /*2010*/  LEA.HI R3, R3, R0, RZ, 0x6 ;  /* 0x0000000003037211 */ /* 0x000fe200078f30ff */
[----:B------:R-:W-:Y:S01]  /*2020*/  IMAD.MOV.U32 R0, RZ, RZ, RZ ;  /* 0x000000ffff007224 */ /* 0x000fe200078e00ff */
[----:B------:R-:W-:Y:S02]  /*2030*/  SHF.R.S32.HI R4, RZ, 0x1f, R5 ;  /* 0x0000001fff047819 */ /* 0x000fe40000011405 */
[----:B------:R-:W-:Y:S02]  /*2040*/  SHF.R.S32.HI R37, RZ, 0x6, R3 ;  /* 0x00000006ff257819 */ /* 0x000fe40000011403 */
[----:B------:R-:W-:-:S04]  /*2050*/  LEA.HI R4, R4, R5, RZ, 0x6 ;  /* 0x0000000504047211 */ /* 0x000fc800078f30ff */
[----:B------:R-:W-:-:S04]  /*2060*/  SHF.R.S32.HI R4, RZ, 0x6, R4 ;  /* 0x00000006ff047819 */ /* 0x000fc80000011404 */
[----:B------:R-:W-:-:S04]  /*2070*/  VIMNMX R9, R37, R4, PT ;  /* 0x0000000425097248 */ /* 0x000fc80003fe0100 */
[----:B------:R-:W-:-:S13]  /*2080*/  ISETP.GE.AND P0, PT, R9, 0x1, PT ;  /* 0x000000010900780c */ /* 0x000fda0003f06270 */
        /* <DEDUP_REMOVED lines=30> */
.L_x_4500:
[----:B------:R-:W-:Y:S05]  /*2270*/  BSYNC B0 ;  /* 0x0000000000007941 */ /* 0x000fea0003800000 */
.L_x_4499:
[----:B------:R-:W-:-:S05]  /*2280*/  IMAD R3, R13, R0, RZ ;  /* 0x000000000d037224 */ /* 0x000fca00078e02ff */
        /* <DEDUP_REMOVED lines=26> */
[----:B------:R-:W-:Y:S01]  /*2430*/  IMAD.U32 R10, RZ, RZ, UR6 ;  /* 0x00000006ff0a7e24 */ /* 0x000fe2000f8e00ff */
[----:B------:R-:W-:Y:S01]  /*2440*/  MOV R6, UR4 ;  /* 0x0000000400067c02 */ /* 0x000fe20008000f00 */
[----:B------:R-:W-:-:S02]  /*2450*/  IMAD.U32 R7, RZ, RZ, UR5 ;  /* 0x00000005ff077e24 */ /* 0x000fc4000f8e00ff */
[----:B------:R-:W-:Y:S02]  /*2460*/  IMAD.U32 R11, RZ, RZ, UR7 ;  /* 0x00000007ff0b7e24 */ /* 0x000fe4000f8e00ff */
[----:B------:R-:W-:Y:S02]  /*2470*/  IMAD.MOV.U32 R8, RZ, RZ, 0x70 ;  /* 0x00000070ff087424 */ /* 0x000fe400078e00ff */
[----:B------:R-:W-:Y:S02]  /*2480*/  IMAD.MOV.U32 R12, RZ, RZ, 0x1 ;  /* 0x00000001ff0c7424 */ /* 0x000fe400078e00ff */
[----:B------:R-:W-:-:S07]  /*2490*/  IMAD.MOV.U32 R13, RZ, RZ, RZ ;  /* 0x000000ffff0d7224 */ /* 0x000fce00078e00ff */
[----:B------:R-:W-:-:S07]  /*24a0*/  LEPC R20, `(.L_x_4503) ;  /* 0x000000001014794e */ /* 0x000fce0000000000 */
[----:B0----5:R-:W-:Y:S05]  /*24b0*/  CALL.ABS.NOINC R14 ;  /* 0x000000000e007343 */ /* 0x021fea0003c00000 */
.L_x_4503:
[----:B------:R-:W-:Y:S05]  /*24c0*/  BSYNC B6 ;  /* 0x0000000000067941 */ /* 0x000fea0003800000 */
.L_x_4502:
        /* <DEDUP_REMOVED lines=20> */
.L_x_4505:
[----:B------:R-:W-:Y:S05]  /*2610*/  BSYNC B6 ;  /* 0x0000000000067941 */ /* 0x000fea0003800000 */
.L_x_4504:
        /* <DEDUP_REMOVED lines=15> */
[-C--:B-1----:R-:W-:Y:S01]  /*2710*/  IMAD R8, R9, R6.reuse, RZ ;  /* 0x0000000609087224 */ /* 0x082fe200078e02ff */
[----:B------:R-:W-:Y:S01]  /*2720*/  LOP3.LUT R42, R42, 0x1c0, RZ, 0xc0, !PT ;  /* 0x000001c02a2a7812 */ /* 0x000fe200078ec0ff */
[-C--:B------:R-:W-:Y:S01]  /*2730*/  IMAD.WIDE.U32 R20, R187, R6.reuse, R188 ;  /* 0x00000006bb147225 */ /* 0x080fe200078e00bc */
[----:B------:R-:W-:Y:S02]  /*2740*/  SHF.L.U64.HI R40, R6, 0x6, R7 ;  /* 0x0000000606287819 */ /* 0x000fe40000010207 */
[----:B--2---:R-:W-:Y:S01]  /*2750*/  ISETP.GE.AND P3, PT, R18, R47, PT ;  /* 0x0000002f1200720c */ /* 0x004fe20003f66270 */
[----:B0-----:R-:W-:Y:S01]  /*2760*/  VIADD R10, R3, 0xffffff80 ;  /* 0xffffff80030a7836 */ /* 0x001fe20000000000 */
[----:B------:R-:W-:Y:S01]  /*2770*/  SHF.R.U32.HI R44, RZ, 0x3, R42 ;  /* 0x00000003ff2c7819 */ /* 0x000fe2000001162a */
[C---:B------:R-:W-:Y:S01]  /*2780*/  IMAD R11, R187.reuse, R7, R8 ;  /* 0x00000007bb0b7224 */ /* 0x040fe200078e0208 */
[----:B----4-:R-:W0:Y:S01]  /*2790*/  LDC.64 R4, c[0x0][0x408] ;  /* 0x00010200ff047b82 */ /* 0x010e220000000a00 */
[----:B------:R-:W-:Y:S01]  /*27a0*/  IMAD.WIDE.U32 R28, R187, R6, R18 ;  /* 0x00000006bb1c7225 */ /* 0x000fe200078e0012 */
[----:B------:R-:W-:-:S02]  /*27b0*/  SHF.R.S32.HI R3, RZ, 0x1f, R10 ;  /* 0x0000001fff037819 */ /* 0x000fc4000001140a */
[----:B------:R-:W-:Y:S01]  /*27c0*/  ISETP.GE.AND P2, PT, R18, UR4, PT ;  /* 0x0000000412007c0c */ /* 0x000fe2000bf46270 */
[----:B------:R-:W-:Y:S01]  /*27d0*/  IMAD.IADD R21, R21, 0x1, R11 ;  /* 0x0000000115157824 */ /* 0x000fe200078e020b */
[----:B------:R-:W-:Y:S01]  /*27e0*/  LEA.HI R3, R3, R10, RZ, 0x2 ;  /* 0x0000000a03037211 */ /* 0x000fe200078f10ff */
[----:B------:R-:W-:Y:S01]  /*27f0*/  IMAD.IADD R29, R11, 0x1, R29 ;  /* 0x000000010b1d7824 */ /* 0x000fe200078e021d */
[----:B-----5:R-:W-:Y:S01]  /*2800*/  SHF.R.S32.HI R11, RZ, 0x1f, R152 ;  /* 0x0000001fff0b7819 */ /* 0x020fe20000011498 */
[CC--:B------:R-:W-:Y:S01]  /*2810*/  IMAD.WIDE.U32 R20, R152.reuse, R6.reuse, R20 ;  /* 0x0000000698147225 */ /* 0x0c0fe200078e0014 */
[----:B------:R-:W-:Y:S02]  /*2820*/  LOP3.LUT R13, R3, 0xfffffffc, RZ, 0xc0, !PT ;  /* 0xfffffffc030d7812 */ /* 0x000fe400078ec0ff */
[----:B------:R-:W-:Y:S01]  /*2830*/  ISETP.GE.AND P1, PT, R23, UR4, PT ;  /* 0x0000000417007c0c */ /* 0x000fe2000bf26270 */
[----:B------:R-:W-:Y:S01]  /*2840*/  IMAD.WIDE.U32 R28, R152, R6, R28 ;  /* 0x00000006981c7225 */ /* 0x000fe200078e001c */
[----:B---3--:R-:W-:-:S03]  /*2850*/  LEA.HI R46, R46, 0x8, RZ, 0x19 ;  /* 0x000000082e2e7811 */ /* 0x008fc600078fc8ff */
[----:B------:R-:W-:Y:S02]  /*2860*/  IMAD.IADD R12, R10, 0x1, -R13 ;  /* 0x000000010a0c7824 */ /* 0x000fe400078e0a0d */
[----:B------:R-:W-:Y:S02]  /*2870*/  IMAD R10, R11, R6, RZ ;  /* 0x000000060b0a7224 */ /* 0x000fe400078e02ff */
[----:B------:R-:W-:Y:S02]  /*2880*/  IMAD.IADD R3, R24, 0x1, R25 ;  /* 0x0000000118037824 */ /* 0x000fe400078e0219 */
[----:B------:R-:W-:Y:S01]  /*2890*/  IMAD R51, R152, R7, R10 ;  /* 0x0000000798337224 */ /* 0x000fe200078e020a */
[----:B0-----:R-:W-:Y:S01]  /*28a0*/  SHF.L.U64.HI R43, R4, 0x6, R5 ;  /* 0x00000006042b7819 */ /* 0x001fe20000010205 */
[-C--:B------:R-:W-:Y:S01]  /*28b0*/  IMAD R8, R9, R4.reuse, RZ ;  /* 0x0000000409087224 */ /* 0x080fe200078e02ff */
[----:B------:R-:W-:Y:S01]  /*28c0*/  SEL R9, R47, RZ, P3 ;  /* 0x000000ff2f097207 */ /* 0x000fe20001800000 */
[----:B------:R-:W-:-:S02]  /*28d0*/  IMAD R11, R11, R4, RZ ;  /* 0x000000040b0b7224 */ /* 0x000fc400078e02ff */
[CC--:B------:R-:W-:Y:S02]  /*28e0*/  IMAD R13, R187.reuse, R5.reuse, R8 ;  /* 0x00000005bb0d7224 */ /* 0x0c0fe400078e0208 */
[----:B------:R-:W-:Y:S02]  /*28f0*/  IMAD.IADD R9, R18, 0x1, R9 ;  /* 0x0000000112097824 */ /* 0x000fe400078e0209 */
[----:B------:R-:W-:Y:S01]  /*2900*/  IMAD R11, R152, R5, R11 ;  /* 0x00000005980b7224 */ /* 0x000fe200078e020b */
[----:B------:R-:W-:Y:S01]  /*2910*/  LOP3.LUT R5, R42, 0x18, R18, 0xf8, !PT ;  /* 0x000000182a057812 */ /* 0x000fe200078ef812 */
[----:B------:R-:W-:Y:S01]  /*2920*/  IMAD.WIDE.U32 R30, R187, R4, R188 ;  /* 0x00000004bb1e7225 */ /* 0x000fe200078e00bc */
[----:B------:R-:W-:Y:S02]  /*2930*/  SHF.R.S32.HI R8, RZ, 0x1f, R9 ;  /* 0x0000001fff087819 */ /* 0x000fe40000011409 */
[----:B------:R-:W-:Y:S01]  /*2940*/  LOP3.LUT R5, R5, R44, RZ, 0x3c, !PT ;  /* 0x0000002c05057212 */ /* 0x000fe200078e3cff */
[----:B------:R-:W-:Y:S01]  /*2950*/  IMAD.WIDE.U32 R32, R187, R4, R18 ;  /* 0x00000004bb207225 */ /* 0x000fe200078e0012 */
[----:B------:R-:W-:-:S02]  /*2960*/  LEA.HI R39, R8, R9, RZ, 0x3 ;  /* 0x0000000908277211 */ /* 0x000fc400078f18ff */
[----:B------:R-:W-:Y:S01]  /*2970*/  IADD3 R31, R31, R13, RZ ;  /* 0x0000000d1f1f7210 */ /* 0x000fe20007ffe0ff */
[----:B------:R-:W-:Y:S01]  /*2980*/  IMAD R48, R206, 0x200, R5 ;  /* 0x00000200ce307824 */ /* 0x000fe200078e0205 */
[----:B------:R-:W-:Y:S01]  /*2990*/  LOP3.LUT R5, R42, 0x38, R39, 0xf8, !PT ;  /* 0x000000382a057812 */ /* 0x000fe200078ef827 */
[----:B------:R-:W-:Y:S01]  /*29a0*/  IMAD.IADD R33, R13, 0x1, R33 ;  /* 0x000000010d217824 */ /* 0x000fe200078e0221 */
[----:B------:R-:W-:Y:S01]  /*29b0*/  LOP3.LUT R53, R39, 0xfffffff8, RZ, 0xc0, !PT ;  /* 0xfffffff827357812 */ /* 0x000fe200078ec0ff */
[C---:B------:R-:W-:Y:S01]  /*29c0*/  IMAD.WIDE.U32 R30, R152.reuse, R4, R30 ;  /* 0x00000004981e7225 */ /* 0x040fe200078e001e */
[----:B------:R-:W-:Y:S02]  /*29d0*/  LOP3.LUT R5, R5, R44, RZ, 0x3c, !PT ;  /* 0x0000002c05057212 */ /* 0x000fe400078e3cff */
[----:B------:R-:W-:Y:S01]  /*29e0*/  SHF.R.S32.HI R58, RZ, 0x1f, R53 ;  /* 0x0000001fff3a7819 */ /* 0x000fe20000011435 */
[----:B------:R-:W-:-:S04]  /*29f0*/  IMAD.WIDE.U32 R32, R152, R4, R32 ;  /* 0x0000000498207225 */ /* 0x000fc800078e0020 */
        /* <DEDUP_REMOVED lines=10> */
.L_x_4538:
[----:B0-----:R-:W0:Y:S01]  /*2aa0*/  LDC R62, c[0x0][0x430] ;  /* 0x00010c00ff3e7b82 */ /* 0x001e220000000800 */
[----:B------:R-:W-:Y:S02]  /*2ab0*/  VIADD R35, R35, 0xffffffff ;  /* 0xffffffff23237836 */ /* 0x000fe40000000000 */
[----:B------:R-:W-:Y:S02]  /*2ac0*/  IMAD.MOV.U32 R61, RZ, RZ, RZ ;  /* 0x000000ffff3d7224 */ /* 0x000fe400078e00ff */
[----:B------:R-:W-:-:S03]  /*2ad0*/  IMAD R4, R35, 0x40, R49 ;  /* 0x0000004023047824 */ /* 0x000fc600078e0231 */
[----:B------:R-:W1:Y:S01]  /*2ae0*/  LDC R69, c[0x0][0x3f4] ;  /* 0x0000fd00ff457b82 */ /* 0x000e620000000800 */
        /* <DEDUP_REMOVED lines=26> */
[----:B------:R-:W-:-:S05]  /*2c90*/  IMAD.IADD R7, R48, 0x1, R66 ;  /* 0x0000000130077824 */ /* 0x000fca00078e0242 */
[----:B------:R-:W-:Y:S01]  /*2ca0*/  LEA R70, R7, R2, 0x1 ;  /* 0x0000000207467211 */ /* 0x000fe200078e08ff */
[----:B0-----:R-:W-:Y:S06]  /*2cb0*/  @!P0 BRA `(.L_x_4507) ;  /* 0x0000001400c88947 */ /* 0x001fec0003800000 */
        /* <DEDUP_REMOVED lines=57> */
.L_x_4510:
[----:B------:R-:W-:Y:S05]  /*3050*/  BSYNC B1 ;  /* 0x0000000000017941 */ /* 0x000fea0003800000 */
.L_x_4509:
[----:B------:R-:W-:Y:S01]  /*3060*/  ISETP.NE.AND P5, PT, R186, 0x3, PT ;  /* 0x00000003ba00780c */ /* 0x000fe20003fa5270 */
[----:B0----5:R-:W-:Y:S02]  /*3070*/  IMAD.MOV.U32 R4, RZ, RZ, R8 ;  /* 0x000000ffff047224 */ /* 0x021fe400078e0008 */
[----:B------:R-:W-:Y:S02]  /*3080*/  IMAD.MOV.U32 R5, RZ, RZ, R9 ;  /* 0x000000ffff057224 */ /* 0x000fe400078e0009 */
[----:B------:R-:W-:Y:S02]  /*3090*/  IMAD.MOV.U32 R6, RZ, RZ, R26 ;  /* 0x000000ffff067224 */ /* 0x000fe400078e001a */
[----:B------:R-:W-:Y:S01]  /*30a0*/  IMAD.MOV.U32 R7, RZ, RZ, R27 ;  /* 0x000000ffff077224 */ /* 0x000fe200078e001b */
[----:B------:R-:W-:Y:S01]  /*30b0*/  PRMT R71, R4, 0x5410, R5 ;  /* 0x0000541004477816 */ /* 0x000fe20000000005 */
[----:B------:R-:W-:Y:S02]  /*30c0*/  IMAD.MOV.U32 R4, RZ, RZ, R24 ;  /* 0x000000ffff047224 */ /* 0x000fe400078e0018 */
[----:B------:R-:W-:Y:S01]  /*30d0*/  IMAD.MOV.U32 R5, RZ, RZ, R25 ;  /* 0x000000ffff057224 */ /* 0x000fe200078e0019 */
[----:B------:R-:W-:Y:S01]  /*30e0*/  PRMT R73, R6, 0x5410, R7 ;  /* 0x0000541006497816 */ /* 0x000fe20000000007 */
[----:B------:R-:W-:-:S02]  /*30f0*/  IMAD.MOV.U32 R6, RZ, RZ, R54 ;  /* 0x000000ffff067224 */ /* 0x000fc400078e0036 */
[----:B------:R-:W-:Y:S01]  /*3100*/  IMAD.MOV.U32 R7, RZ, RZ, R55 ;  /* 0x000000ffff077224 */ /* 0x000fe200078e0037 */
[----:B------:R-:W-:-:S04]  /*3110*/  PRMT R74, R4, 0x5410, R5 ;  /* 0x00005410044a7816 */ /* 0x000fc80000000005 */
[----:B------:R-:W-:Y:S01]  /*3120*/  PRMT R75, R6, 0x5410, R7 ;  /* 0x00005410064b7816 */ /* 0x000fe20000000007 */
[----:B------:R-:W-:Y:S06]  /*3130*/  @!P5 BRA `(.L_x_4511) ;  /* 0x000000000004d947 */ /* 0x000fec0003800000 */
[----:B------:R-:W-:Y:S01]  /*3140*/  BPT.TRAP 0x1 ;  /* 0x000000040000795c */ /* 0x000fe20000300000 */
.L_x_4511:
[----:B------:R-:W-:Y:S01]  /*3150*/  IMAD R60, R184, 0x8, R2 ;  /* 0x00000008b83c7824 */ /* 0x000fe200078e0202 */
[----:B------:R-:W-:Y:S01]  /*3160*/  SHF.L.U32 R67, R191, 0x1f, RZ ;  /* 0x0000001fbf437819 */ /* 0x000fe200000006ff */
[----:B------:R-:W-:Y:S03]  /*3170*/  BSSY B1, `(.L_x_4512) ;  /* 0x0000003000017945 */ /* 0x000fe60003800000 */
[----:B------:R-:W0:Y:S02]  /*3180*/  SYNCS.PHASECHK.TRANS64.TRYWAIT P6, [R60+URZ+0x28c90], R67 ;  /* 0x028c90433c0075a7 */ /* 0x000e2400080c017f */
[----:B0-----:R-:W-:Y:S05]  /*3190*/  @!P6 BRA `(.L_x_4513) ;  /* 0x000001a80080e947 */ /* 0x001fea0003800000 */
.L_x_4783:
[----:B------:R-:W-:Y:S05]  /*31a0*/  BSYNC B1 ;  /* 0x0000000000017941 */ /* 0x000fea0003800000 */
.L_x_4512:
[----:B------:R-:W-:-:S03]  /*31b0*/  UMOV UR4, 0xffffffff ;  /* 0xffffffff00047882 */ /* 0x000fc60000000000 */
[----:B------:R-:W-:Y:S05]  /*31c0*/  BRA.DIV UR4, `(.L_x_4514) ;  /* 0x000001aa04887947 */ /* 0x000fea000b800000 */
[----:B------:R1:W2:Y:S04]  /*31d0*/  SHFL.IDX PT, R72, R14, RZ, 0x1c1f ;  /* 0x001c1fff0e487589 */ /* 0x0002a800000e0000 */
[----:B------:R-:W3:Y:S02]  /*31e0*/  SHFL.IDX PT, R68, R68, RZ, 0x1c1f ;  /* 0x001c1fff44447589 */ /* 0x000ee400000e0000 */
.L_x_4787:
        /* <DEDUP_REMOVED lines=9> */
[----:B-1----:R-:W-:Y:S01]  /*3280*/  SHF.R.U64 R14, R54, 0x10, R55 ;  /* 0x00000010360e7819 */ /* 0x002fe20000001237 */
[--C-:B0-----:R-:W-:Y:S01]  /*3290*/  HADD2.F32 R12, -RZ, R5.reuse.H1_H1 ;  /* 0x30000005ff0c7230 */ /* 0x101fe20000004100 */
[----:B------:R-:W-:Y:S01]  /*32a0*/  SHF.R.U64 R13, R26, 0x10, R27 ;  /* 0x000000101a0d7819 */ /* 0x000fe2000000121b */
[----:B------:R-:W-:Y:S02]  /*32b0*/  HADD2.F32 R5, -RZ, R5.H0_H0 ;  /* 0x20000005ff057230 */ /* 0x000fe40000004100 */
[----:B------:R-:W-:Y:S02]  /*32c0*/  HADD2.F32 R14, -RZ, R14.H0_H0 ;  /* 0x2000000eff0e7230 */ /* 0x000fe40000004100 */
[----:B------:R-:W-:-:S03]  /*32d0*/  HADD2.F32 R13, -RZ, R13.H0_H0 ;  /* 0x2000000dff0d7230 */ /* 0x000fc60000004100 */
[CC--:B------:R-:W-:Y:S01]  /*32e0*/  FMUL.FTZ R15, R5.reuse, R14.reuse ;  /* 0x0000000e050f7220 */ /* 0x0c0fe20000410000 */
        /* <DEDUP_REMOVED lines=12> */
[----:B------:R-:W-:Y:S02]  /*33b0*/  HADD2.F32 R26, -RZ, R75.H0_H0 ;  /* 0x2000004bff1a7230 */ /* 0x000fe40000004100 */
[C---:B------:R-:W-:Y:S01]  /*33c0*/  FMUL.FTZ R15, R4.reuse, R15 ;  /* 0x0000000f040f7220 */ /* 0x040fe20000410000 */
[----:B------:R-:W-:-:S03]  /*33d0*/  FFMA.FTZ R4, R4, R7, -R27 ;  /* 0x0000000704047223 */ /* 0x000fc6000001081b */
[----:B------:R-:W-:Y:S01]  /*33e0*/  FFMA.FTZ R7, R14, R7, R15 ;  /* 0x000000070e077223 */ /* 0x000fe2000001000f */
[--C-:B------:R-:W-:Y:S02]  /*33f0*/  HADD2.F32 R14, -RZ, R13.reuse.H1_H1 ;  /* 0x3000000dff0e7230 */ /* 0x100fe40000004100 */
[----:B------:R-:W-:Y:S02]  /*3400*/  HADD2.F32 R13, -RZ, R13.H0_H0 ;  /* 0x2000000dff0d7230 */ /* 0x000fe40000004100 */
[----:B------:R-:W-:Y:S02]  /*3410*/  HADD2.F32 R15, -RZ, R73.H0_H0 ;  /* 0x20000049ff0f7230 */ /* 0x000fe40000004100 */
[----:B------:R-:W-:Y:S01]  /*3420*/  FMUL.FTZ R54, R14, R26 ;  /* 0x0000001a0e367220 */ /* 0x000fe20000410000 */
[----:B------:R-:W-:Y:S01]  /*3430*/  F2FP.F16.F32.PACK_AB R7, R7, R4 ;  /* 0x000000040707723e */ /* 0x000fe200000000ff */
[C---:B------:R-:W-:Y:S02]  /*3440*/  FMUL.FTZ R27, R13.reuse, R26 ;  /* 0x0000001a0d1b7220 */ /* 0x040fe40000410000 */
[----:B------:R-:W-:Y:S01]  /*3450*/  FFMA.FTZ R54, R13, R15, -R54 ;  /* 0x0000000f0d367223 */ /* 0x000fe20000010836 */
[----:B------:R-:W-:-:S02]  /*3460*/  HADD2.F32 R13, -RZ, R6.H1_H1 ;  /* 0x30000006ff0d7230 */ /* 0x000fc40000004100 */
[----:B------:R-:W-:Y:S01]  /*3470*/  FFMA.FTZ R27, R14, R15, R27 ;  /* 0x0000000f0e1b7223 */ /* 0x000fe2000001001b */
[----:B------:R-:W-:Y:S02]  /*3480*/  HADD2.F32 R15, -RZ, R75.H1_H1 ;  /* 0x3000004bff0f7230 */ /* 0x000fe40000004100 */
[----:B------:R-:W-:Y:S02]  /*3490*/  HADD2.F32 R6, -RZ, R6.H0_H0 ;  /* 0x20000006ff067230 */ /* 0x000fe40000004100 */
[----:B------:R-:W-:Y:S02]  /*34a0*/  HADD2.F32 R14, -RZ, R73.H1_H1 ;  /* 0x30000049ff0e7230 */ /* 0x000fe40000004100 */
[-C--:B------:R-:W-:Y:S01]  /*34b0*/  FMUL.FTZ R55, R13, R15.reuse ;  /* 0x0000000f0d377220 */ /* 0x080fe20000410000 */
[----:B------:R-:W-:Y:S01]  /*34c0*/  F2FP.F16.F32.PACK_AB R4, R27, R54 ;  /* 0x000000361b04723e */ /* 0x000fe200000000ff */
[C---:B------:R-:W-:Y:S02]  /*34d0*/  FMUL.FTZ R26, R6.reuse, R15 ;  /* 0x0000000f061a7220 */ /* 0x040fe40000410000 */
[----:B------:R-:W-:-:S02]  /*34e0*/  FFMA.FTZ R55, R6, R14, -R55 ;  /* 0x0000000e06377223 */ /* 0x000fc40000010837 */
[----:B------:R-:W-:-:S05]  /*34f0*/  FFMA.FTZ R26, R13, R14, R26 ;  /* 0x0000000e0d1a7223 */ /* 0x000fca000001001a */
[----:B------:R-:W-:-:S07]  /*3500*/  F2FP.F16.F32.PACK_AB R6, R26, R55 ;  /* 0x000000371a06723e */ /* 0x000fce00000000ff */
.L_x_4519:
[----:B------:R-:W-:Y:S05]  /*3510*/  BSYNC B2 ;  /* 0x0000000000027941 */ /* 0x000fea0003800000 */
.L_x_4518:
[----:B0-----:R4:W-:Y:S02]  /*3520*/  ST.E.128 desc[UR40][R10.64], R4 ;  /* 0x000000040a007985 */ /* 0x0019e4000c101d28 */
.L_x_4517:
[----:B------:R-:W-:Y:S05]  /*3530*/  BSYNC B1 ;  /* 0x0000000000017941 */ /* 0x000fea0003800000 */
.L_x_4516:
        /* <DEDUP_REMOVED lines=53> */
.L_x_4521:
[----:B------:R-:W-:Y:S05]  /*3890*/  BSYNC B1 ;  /* 0x0000000000017941 */ /* 0x000fea0003800000 */
.L_x_4520:
[----:B--2---:R2:W-:Y:S01]  /*38a0*/  ST.E.128 desc[UR40][R10.64], R4 ;  /* 0x000000040a007985 */ /* 0x0045e2000c101d28 */
[----:B------:R-:W-:Y:S05]  /*38b0*/  BRA `(.L_x_4515) ;  /* 0x0000000c00987947 */ /* 0x000fea0003800000 */
.L_x_4508:
[----:B------:R-:W-:Y:S01]  /*38c0*/  IMAD R65, R35, -0x40, R34 ;  /* 0xffffffc023417824 */ /* 0x000fe200078e0222 */
[----:B------:R-:W-:-:S04]  /*38d0*/  ISETP.GE.AND P0, PT, R18, R69, PT ;  /* 0x000000451200720c */ /* 0x000fc80003f06270 */
[----:B------:R-:W-:-:S04]  /*38e0*/  VIMNMX R65, R65, 0x40, PT ;  /* 0x0000004041417848 */ /* 0x000fc80003fe0100 */
[----:B------:R-:W-:-:S13]  /*38f0*/  ISETP.GE.OR P5, PT, R187, R65, P0 ;  /* 0x00000041bb00720c */ /* 0x000fda00007a6670 */
[----:B------:R-:W0:Y:S01]  /*3900*/  @!P5 LDC.64 R12, c[0x0][0x3e8] ;  /* 0x0000fa00ff0cdb82 */ /* 0x000e220000000a00 */
[----:B------:R-:W-:Y:S01]  /*3910*/  @!P5 IADD3 R6, P6, R28, R4, RZ ;  /* 0x000000041c06d210 */ /* 0x000fe20007fde0ff */
[----:B------:R-:W-:Y:S01]  /*3920*/  @!P5 IMAD R4, R43, R35, RZ ;  /* 0x000000232b04d224 */ /* 0x000fe200078e02ff */
[----:B------:R-:W-:-:S03]  /*3930*/  @!P5 MOV R5, R56 ;  /* 0x000000380005d202 */ /* 0x000fc60000000f00 */
        /* <DEDUP_REMOVED lines=16> */
[----:B------:R-:W-:Y:S01]  /*3a40*/  ISETP.NE.AND P5, PT, R186, 0x3, PT ;  /* 0x00000003ba00780c */ /* 0x000fe20003fa5270 */
        /* <DEDUP_REMOVED lines=17> */
.L_x_4522:
[----:B------:R-:W-:Y:S01]  /*3b60*/  IMAD R60, R184, 0x8, R2 ;  /* 0x00000008b83c7824 */ /* 0x000fe200078e0202 */
[----:B------:R-:W-:Y:S01]  /*3b70*/  SHF.L.U32 R67, R191, 0x1f, RZ ;  /* 0x0000001fbf437819 */ /* 0x000fe200000006ff */
[----:B------:R-:W-:Y:S03]  /*3b80*/  BSSY B1, `(.L_x_4523) ;  /* 0x0000003000017945 */ /* 0x000fe60003800000 */
[----:B------:R-:W0:Y:S02]  /*3b90*/  SYNCS.PHASECHK.TRANS64.TRYWAIT P6, [R60+URZ+0x28c90], R67 ;  /* 0x028c90433c0075a7 */ /* 0x000e2400080c017f */
[----:B0-----:R-:W-:Y:S05]  /*3ba0*/  @!P6 BRA `(.L_x_4524) ;  /* 0x000001a0005ce947 */ /* 0x001fea0003800000 */
.L_x_4788:
[----:B------:R-:W-:Y:S05]  /*3bb0*/  BSYNC B1 ;  /* 0x0000000000017941 */ /* 0x000fea0003800000 */
.L_x_4523:
[----:B------:R-:W-:-:S03]  /*3bc0*/  UMOV UR4, 0xffffffff ;  /* 0xffffffff00047882 */ /* 0x000fc60000000000 */
[----:B------:R-:W-:Y:S05]  /*3bd0*/  BRA.DIV UR4, `(.L_x_4525) ;  /* 0x000001a204647947 */ /* 0x000fea000b800000 */
[----:B------:R1:W2:Y:S04]  /*3be0*/  SHFL.IDX PT, R54, R14, RZ, 0x1c1f ;  /* 0x001c1fff0e367589 */ /* 0x0002a800000e0000 */
[----:B------:R-:W3:Y:S02]  /*3bf0*/  SHFL.IDX PT, R68, R68, RZ, 0x1c1f ;  /* 0x001c1fff44447589 */ /* 0x000ee400000e0000 */
.L_x_4792:
[----:B------:R-:W-:-:S13]  /*3c00*/  ISETP.GE.OR P6, PT, R187, R65, P2 ;  /* 0x00000041bb00720c */ /* 0x000fda00017c6670 */
[----:B------:R-:W-:Y:S05]  /*3c10*/  @P6 BRA `(.L_x_4515) ;  /* 0x0000000800c06947 */ /* 0x000fea0003800000 */
[----:B------:R-:W4:Y:S01]  /*3c20*/  LDC R70, c[0x0][0x2f4] ;  /* 0x0000bd00ff467b82 */ /* 0x000f220000000800 */
        /* <DEDUP_REMOVED lines=18> */
[----:B-1----:R-:W-:Y:S01]  /*3d50*/  IMAD.MOV.U32 R69, RZ, RZ, R13 ;  /* 0x000000ffff457224 */ /* 0x002fe200078e000d */
[----:B------:R-:W-:Y:S01]  /*3d60*/  SHF.R.U32.HI R71, RZ, 0x10, R25 ;  /* 0x00000010ff477819 */ /* 0x000fe20000011619 */
[----:B----4-:R-:W-:Y:S01]  /*3d70*/  IMAD.MOV.U32 R66, RZ, RZ, R9 ;  /* 0x000000ffff427224 */ /* 0x010fe200078e0009 */
[----:B------:R-:W-:Y:S01]  /*3d80*/  SHF.R.U32.HI R73, RZ, 0x10, R5 ;  /* 0x00000010ff497819 */ /* 0x000fe20000011605 */
[----:B------:R-:W-:Y:S01]  /*3d90*/  HADD2.F32 R74, -RZ, R74.H0_H0 ;  /* 0x2000004aff4a7230 */ /* 0x000fe20000004100 */
[----:B------:R-:W-:Y:S01]  /*3da0*/  SHF.R.U64 R24, R24, 0x10, R25 ;  /* 0x0000001018187819 */ /* 0x000fe20000001219 */
[----:B------:R-:W-:Y:S01]  /*3db0*/  HADD2.F32 R9, -RZ, R69.H0_H0 ;  /* 0x20000045ff097230 */ /* 0x000fe20000004100 */
[----:B------:R-:W-:Y:S01]  /*3dc0*/  SHF.R.U64 R4, R4, 0x10, R5 ;  /* 0x0000001004047819 */ /* 0x000fe20000001205 */
[----:B------:R-:W-:Y:S01]  /*3dd0*/  HADD2.F32 R13, -RZ, R66.H0_H0 ;  /* 0x20000042ff0d7230 */ /* 0x000fe20000004100 */
[----:B------:R-:W-:Y:S01]  /*3de0*/  SHF.R.U64 R26, R26, 0x10, R27 ;  /* 0x000000101a1a7819 */ /* 0x000fe2000000121b */
[----:B------:R-:W-:-:S02]  /*3df0*/  HADD2.F32 R72, -RZ, R72.H0_H0 ;  /* 0x20000048ff487230 */ /* 0x000fc40000004100 */
[-C--:B------:R-:W-:Y:S01]  /*3e00*/  FMUL.FTZ R76, R9, R74.reuse ;  /* 0x0000004a094c7220 */ /* 0x080fe20000410000 */
[----:B------:R-:W-:Y:S02]  /*3e10*/  HADD2.F32 R69, -RZ, R69.H1_H1 ;  /* 0x30000045ff457230 */ /* 0x000fe40000004100 */
[C---:B------:R-:W-:Y:S01]  /*3e20*/  FMUL.FTZ R74, R13.reuse, R74 ;  /* 0x0000004a0d4a7220 */ /* 0x040fe20000410000 */
[----:B------:R-:W-:Y:S02]  /*3e30*/  HADD2.F32 R71, -RZ, R71.H0_H0 ;  /* 0x20000047ff477230 */ /* 0x000fe40000004100 */
[-C--:B------:R-:W-:Y:S01]  /*3e40*/  FFMA.FTZ R13, R13, R72.reuse, -R76 ;  /* 0x000000480d0d7223 */ /* 0x080fe2000001084c */
[----:B------:R-:W-:Y:S02]  /*3e50*/  HADD2.F32 R76, -RZ, R75.H0_H0 ;  /* 0x2000004bff4c7230 */ /* 0x000fe40000004100 */
[----:B------:R-:W-:Y:S01]  /*3e60*/  FFMA.FTZ R9, R9, R72, R74 ;  /* 0x0000004809097223 */ /* 0x000fe2000001004a */
[----:B------:R-:W-:-:S02]  /*3e70*/  HADD2.F32 R72, -RZ, R66.H1_H1 ;  /* 0x30000042ff487230 */ /* 0x000fc40000004100 */
[----:B------:R-:W-:Y:S02]  /*3e80*/  HADD2.F32 R66, -RZ, R73.H0_H0 ;  /* 0x20000049ff427230 */ /* 0x000fe40000004100 */
[CC--:B------:R-:W-:Y:S01]  /*3e90*/  FMUL.FTZ R73, R69.reuse, R71.reuse ;  /* 0x0000004745497220 */ /* 0x0c0fe20000410000 */
[----:B------:R-:W-:Y:S02]  /*3ea0*/  HADD2.F32 R25, -RZ, R79.H0_H0 ;  /* 0x2000004fff197230 */ /* 0x000fe40000004100 */
[C---:B------:R-:W-:Y:S01]  /*3eb0*/  FMUL.FTZ R74, R72.reuse, R71 ;  /* 0x00000047484a7220 */ /* 0x040fe20000410000 */
[----:B------:R-:W-:Y:S02]  /*3ec0*/  IMAD.MOV.U32 R71, RZ, RZ, R15 ;  /* 0x000000ffff477224 */ /* 0x000fe400078e000f */
[-C--:B------:R-:W-:Y:S01]  /*3ed0*/  FFMA.FTZ R72, R72, R66.reuse, -R73 ;  /* 0x0000004248487223 */ /* 0x080fe20000010849 */
[----:B------:R-:W-:Y:S01]  /*3ee0*/  SHF.R.U32.HI R73, RZ, 0x10, R27 ;  /* 0x00000010ff497819 */ /* 0x000fe2000001161b */
[----:B------:R-:W-:Y:S01]  /*3ef0*/  FFMA.FTZ R66, R69, R66, R74 ;  /* 0x0000004245427223 */ /* 0x000fe2000001004a */
[----:B------:R-:W-:-:S02]  /*3f00*/  IMAD.MOV.U32 R69, RZ, RZ, R11 ;  /* 0x000000ffff457224 */ /* 0x000fc400078e000b */
[----:B------:R-:W-:Y:S01]  /*3f10*/  HADD2.F32 R11, -RZ, R71.H0_H0 ;  /* 0x20000047ff0b7230 */ /* 0x000fe20000004100 */
[----:B------:R-:W-:Y:S01]  /*3f20*/  F2FP.F16.F32.PACK_AB R13, R72, R13 ;  /* 0x0000000d480d723e */ /* 0x000fe200000000ff */
[----:B------:R-:W-:Y:S01]  /*3f30*/  HADD2.F32 R74, -RZ, R78.H0_H0 ;  /* 0x2000004eff4a7230 */ /* 0x000fe20000004100 */
[----:B------:R-:W-:Y:S01]  /*3f40*/  F2FP.F16.F32.PACK_AB R66, R66, R9 ;  /* 0x000000094242723e */ /* 0x000fe200000000ff */
[----:B------:R-:W-:Y:S02]  /*3f50*/  HADD2.F32 R15, -RZ, R69.H0_H0 ;  /* 0x20000045ff0f7230 */ /* 0x000fe40000004100 */
[-C--:B------:R-:W-:Y:S01]  /*3f60*/  FMUL.FTZ R78, R11, R76.reuse ;  /* 0x0000004c0b4e7220 */ /* 0x080fe20000410000 */
[----:B------:R-:W-:Y:S02]  /*3f70*/  HADD2.F32 R24, -RZ, R24.H0_H0 ;  /* 0x20000018ff187230 */ /* 0x000fe40000004100 */
[----:B------:R-:W-:Y:S02]  /*3f80*/  HADD2.F32 R4, -RZ, R4.H0_H0 ;  /* 0x20000004ff047230 */ /* 0x000fe40000004100 */
[C---:B------:R-:W-:Y:S01]  /*3f90*/  FMUL.FTZ R76, R15.reuse, R76 ;  /* 0x0000004c0f4c7220 */ /* 0x040fe20000410000 */
[----:B------:R-:W-:Y:S01]  /*3fa0*/  FFMA.FTZ R15, R15, R74, -R78 ;  /* 0x0000004a0f0f7223 */ /* 0x000fe2000001084e */
[----:B------:R-:W-:-:S02]  /*3fb0*/  HADD2.F32 R27, -RZ, R77.H1_H1 ;  /* 0x3000004dff1b7230 */ /* 0x000fc40000004100 */
[----:B------:R-:W-:Y:S01]  /*3fc0*/  FFMA.FTZ R11, R11, R74, R76 ;  /* 0x0000004a0b0b7223 */ /* 0x000fe2000001004c */
[----:B------:R-:W-:Y:S02]  /*3fd0*/  HADD2.F32 R76, -RZ, R71.H1_H1 ;  /* 0x30000047ff4c7230 */ /* 0x000fe40000004100 */
[----:B------:R-:W-:Y:S01]  /*3fe0*/  HADD2.F32 R71, -RZ, R73.H0_H0 ;  /* 0x20000049ff477230 */ /* 0x000fe20000004100 */
[--C-:B------:R-:W-:Y:S01]  /*3ff0*/  SHF.R.U32.HI R73, RZ, 0x10, R7.reuse ;  /* 0x00000010ff497819 */ /* 0x100fe20000011607 */
[----:B------:R-:W-:Y:S01]  /*4000*/  HADD2.F32 R74, -RZ, R69.H1_H1 ;  /* 0x30000045ff4a7230 */ /* 0x000fe20000004100 */
[----:B------:R-:W-:Y:S01]  /*4010*/  SHF.R.U64 R7, R6, 0x10, R7 ;  /* 0x0000001006077819 */ /* 0x000fe20000001207 */
[----:B------:R-:W-:Y:S02]  /*4020*/  IMAD.MOV.U32 R9, RZ, RZ, R13 ;  /* 0x000000ffff097224 */ /* 0x000fe400078e000d */
[----:B------:R-:W-:Y:S02]  /*4030*/  HADD2.F32 R69, -RZ, R73.H0_H0 ;  /* 0x20000049ff457230 */ /* 0x000fe40000004100 */
[-C--:B------:R-:W-:Y:S01]  /*4040*/  FMUL.FTZ R73, R76, R71.reuse ;  /* 0x000000474c497220 */ /* 0x080fe20000410000 */
[----:B------:R-:W-:Y:S01]  /*4050*/  FMUL.FTZ R71, R74, R71 ;  /* 0x000000474a477220 */ /* 0x000fe20000410000 */
[----:B------:R-:W-:-:S02]  /*4060*/  HADD2.F32 R7, -RZ, R7.H0_H0 ;  /* 0x20000007ff077230 */ /* 0x000fc40000004100 */
[-C--:B------:R-:W-:Y:S01]  /*4070*/  FFMA.FTZ R74, R74, R69.reuse, -R73 ;  /* 0x000000454a4a7223 */ /* 0x080fe20000010849 */
[----:B------:R-:W-:Y:S01]  /*4080*/  FFMA.FTZ R76, R76, R69, R71 ;  /* 0x000000454c4c7223 */ /* 0x000fe20000010047 */
[----:B------:R-:W-:Y:S01]  /*4090*/  IMAD.MOV.U32 R69, RZ, RZ, R12 ;  /* 0x000000ffff457224 */ /* 0x000fe200078e000c */
[----:B------:R-:W-:Y:S01]  /*40a0*/  MOV R71, R8 ;  /* 0x0000000800477202 */ /* 0x000fe20000000f00 */
[----:B------:R-:W-:Y:S01]  /*40b0*/  HADD2.F32 R73, -RZ, R75.H1_H1 ;  /* 0x3000004bff497230 */ /* 0x000fe20000004100 */
[----:B------:R-:W-:Y:S01]  /*40c0*/  F2FP.F16.F32.PACK_AB R15, R74, R15 ;  /* 0x0000000f4a0f723e */ /* 0x000fe200000000ff */
[----:B------:R-:W-:Y:S01]  /*40d0*/  IMAD.MOV.U32 R13, RZ, RZ, R66 ;  /* 0x000000ffff0d7224 */ /* 0x000fe200078e0042 */
        /* <DEDUP_REMOVED lines=17> */
[----:B------:R-:W-:Y:S01]  /*41f0*/  IMAD.MOV.U32 R14, RZ, RZ, R10 ;  /* 0x000000ffff0e7224 */ /* 0x000fe200078e000a */
[----:B------:R-:W-:Y:S02]  /*4200*/  F2FP.F16.F32.PACK_AB R8, R5, R8 ;  /* 0x000000080508723e */ /* 0x000fe400000000ff */
[----:B------:R-:W-:Y:S01]  /*4210*/  HADD2.F32 R10, -RZ, R24.H0_H0 ;  /* 0x20000018ff0a7230 */ /* 0x000fe20000004100 */
[----:B------:R-:W-:Y:S01]  /*4220*/  F2FP.F16.F32.PACK_AB R12, R25, R12 ;  /* 0x0000000c190c723e */ /* 0x000fe200000000ff */
[----:B------:R-:W-:Y:S02]  /*4230*/  HADD2.F32 R4, -RZ, R14.H0_H0 ;  /* 0x2000000eff047230 */ /* 0x000fe40000004100 */
[----:B------:R-:W-:-:S02]  /*4240*/  HADD2.F32 R24, -RZ, R24.H1_H1 ;  /* 0x30000018ff187230 */ /* 0x000fc40000004100 */
[-C--:B------:R-:W-:Y:S01]  /*4250*/  FMUL.FTZ R71, R10, R69.reuse ;  /* 0x000000450a477220 */ /* 0x080fe20000410000 */
[----:B------:R-:W-:Y:S02]  /*4260*/  HADD2.F32 R14, -RZ, R14.H1_H1 ;  /* 0x3000000eff0e7230 */ /* 0x000fe40000004100 */
        /* <DEDUP_REMOVED lines=12> */
.L_x_4527:
[----:B------:R-:W-:Y:S05]  /*4330*/  BSYNC B1 ;  /* 0x0000000000017941 */ /* 0x000fea0003800000 */
.L_x_4526:
        /* <DEDUP_REMOVED lines=10> */
.L_x_4507:
[----:B------:R-:W-:-:S13]  /*43e0*/  ISETP.NE.AND P5, PT, R186, 0x3, PT ;  /* 0x00000003ba00780c */ /* 0x000fda0003fa5270 */
[----:B------:R-:W-:Y:S05]  /*43f0*/  @!P5 BRA `(.L_x_4528) ;  /* 0x000000000004d947 */ /* 0x000fea0003800000 */
[----:B------:R-:W-:Y:S01]  /*4400*/  BPT.TRAP 0x1 ;  /* 0x000000040000795c */ /* 0x000fe20000300000 */
.L_x_4528:
[----:B------:R-:W-:Y:S01]  /*4410*/  IMAD R60, R184, 0x8, R2 ;  /* 0x00000008b83c7824 */ /* 0x000fe200078e0202 */
[----:B------:R-:W-:Y:S01]  /*4420*/  SHF.L.U32 R67, R191, 0x1f, RZ ;  /* 0x0000001fbf437819 */ /* 0x000fe200000006ff */
[----:B------:R-:W-:Y:S01]  /*4430*/  BSSY B1, `(.L_x_4529) ;  /* 0x0000004000017945 */ /* 0x000fe20003800000 */
[----:B------:R-:W-:Y:S02]  /*4440*/  SHF.R.S32.HI R64, RZ, 0x1f, R62 ;  /* 0x0000001fff407819 */ /* 0x000fe4000001143e */
[----:B------:R-:W0:Y:S02]  /*4450*/  SYNCS.PHASECHK.TRANS64.TRYWAIT P0, [R60+URZ+0x28c90], R67 ;  /* 0x028c90433c0075a7 */ /* 0x000e24000800017f */
[----:B0-----:R-:W-:Y:S05]  /*4460*/  @!P0 BRA `(.L_x_4530) ;  /* 0x00000198008c8947 */ /* 0x001fea0003800000 */
.L_x_4793:
[----:B------:R-:W-:Y:S05]  /*4470*/  BSYNC B1 ;  /* 0x0000000000017941 */ /* 0x000fea0003800000 */
.L_x_4529:
        /* <DEDUP_REMOVED lines=24> */
.L_x_4797:
        /* <DEDUP_REMOVED lines=18> */
.L_x_4515:
[----:B------:R-:W-:Y:S05]  /*4720*/  BSYNC B0 ;  /* 0x0000000000007941 */ /* 0x000fea0003800000 */
.L_x_4506:
        /* <DEDUP_REMOVED lines=17> */
.L_x_4533:
[----:B------:R-:W-:Y:S05]  /*4840*/  BSYNC B0 ;  /* 0x0000000000007941 */ /* 0x000fea0003800000 */
.L_x_4532:
[----:B------:R-:W2:Y:S01]  /*4850*/  SYNCS.PHASECHK.TRANS64.TRYWAIT P5, [R60+URZ+0x28cb0], R67 ;  /* 0x028cb0433c0075a7 */ /* 0x000ea200080a017f */
[----:B------:R-:W-:Y:S04]  /*4860*/  BSSY B0, `(.L_x_4534) ;  /* 0x0000002000007945 */ /* 0x000fe80003800000 */
[----:B--2---:R-:W-:Y:S05]  /*4870*/  @!P5 BRA `(.L_x_4535) ;  /* 0x0000019400e0d947 */ /* 0x004fea0003800000 */
.L_x_4798:
[----:B------:R-:W-:Y:S05]  /*4880*/  BSYNC B0 ;  /* 0x0000000000007941 */ /* 0x000fea0003800000 */
.L_x_4534:
        /* <DEDUP_REMOVED lines=21> */
[----:B------:R-:W5:Y:S01]  /*49e0*/  LDL R55, [R1] ;  /* 0x0000000001377983 */ /* 0x000f620000100800 */
[----:B------:R-:W-:-:S03]  /*49f0*/  ULDC UR4, c[0x0][0x320] ;  /* 0x0000c80000047ab9 */ /* 0x000fc60000000800 */
[----:B------:R-:W2:Y:S04]  /*4a00*/  LDL R25, [R1+0x4] ;  /* 0x0000040001197983 */ /* 0x000ea80000100800 */
[----:B------:R-:W2:Y:S04]  /*4a10*/  LDL R24, [R1+0x8] ;  /* 0x0000080001187983 */ /* 0x000ea80000100800 */
[----:B------:R-:W2:Y:S01]  /*4a20*/  LDL R54, [R1+0xc] ;  /* 0x00000c0001367983 */ /* 0x000ea20000100800 */
[----:B------:R-:W-:Y:S01]  /*4a30*/  ISETP.GE.AND P6, PT, R18, UR4, PT ;  /* 0x0000000412007c0c */ /* 0x000fe2000bfc6270 */
[----:B------:R-:W-:-:S02]  /*4a40*/  IMAD R9, R184, 0x8000, R48 ;  /* 0x00008000b8097824 */ /* 0x000fc400078e0230 */
[----:B------:R-:W2:Y:S02]  /*4a50*/  LDL R27, [R1+0x10] ;  /* 0x00001000011b7983 */ /* 0x000ea40000100800 */
[----:B------:R-:W-:Y:S02]  /*4a60*/  IMAD R13, R9, 0x2, R2 ;  /* 0x00000002090d7824 */ /* 0x000fe400078e0202 */
[----:B------:R-:W2:Y:S01]  /*4a70*/  LDL R26, [R1+0x14] ;  /* 0x00001400011a7983 */ /* 0x000ea20000100800 */
[----:B------:R-:W-:Y:S01]  /*4a80*/  LOP3.LUT P5, RZ, R193, 0x4, RZ, 0xc0, !PT ;  /* 0x00000004c1ff7812 */ /* 0x000fe200078ac0ff */
[----:B---3--:R-:W-:Y:S01]  /*4a90*/  VIADD R14, R18, 0x40 ;  /* 0x00000040120e7836 */ /* 0x008fe20000000000 */
[----:B------:R-:W-:-:S03]  /*4aa0*/  IADD3 R15, R9, 0x20, RZ ;  /* 0x00000020090f7810 */ /* 0x000fc60007ffe0ff */
[----:B------:R-:W3:Y:S08]  /*4ab0*/  @!P6 LDS.128 R4, [R13+0x400] ;  /* 0x000400000d04e984 */ /* 0x000ef00000000c00 */
[----:B------:R-:W-:Y:S01]  /*4ac0*/  @P5 VIADD R15, R9, 0xffffffe0 ;  /* 0xffffffe0090f5836 */ /* 0x000fe20000000000 */
[----:B-1----:R-:W-:-:S03]  /*4ad0*/  @!P6 LEA R8, P5, R18, R11, 0x1 ;  /* 0x0000000b1208e211 */ /* 0x002fc600078a08ff */
[----:B------:R-:W-:Y:S01]  /*4ae0*/  IMAD R12, R15, 0x2, R2 ;  /* 0x000000020f0c7824 */ /* 0x000fe200078e0202 */
[----:B----4-:R-:W-:Y:S01]  /*4af0*/  @!P6 LEA.HI.X R9, R18, R10, R19, 0x1, P5 ;  /* 0x0000000a1209e211 */ /* 0x010fe200028f0c13 */
[----:B------:R-:W4:Y:S01]  /*4b00*/  LDL R15, [R1+0x20] ;  /* 0x00002000010f7983 */ /* 0x000f220000100800 */
[----:B------:R-:W-:-:S03]  /*4b10*/  ISETP.GE.AND P5, PT, R23, UR4, PT ;  /* 0x0000000417007c0c */ /* 0x000fc6000bfa6270 */
[----:B---3--:R1:W-:Y:S10]  /*4b20*/  @!P6 ST.E.128 desc[UR40][R8.64], R4 ;  /* 0x000000040800e985 */ /* 0x0083f4000c101d28 */
[----:B------:R-:W3:Y:S01]  /*4b30*/  @!P5 LDS.128 R4, [R12+0x400] ;  /* 0x000400000c04d984 */ /* 0x000ee20000000c00 */
[----:B-1----:R-:W-:-:S04]  /*4b40*/  @!P5 LEA R8, P6, R23, R11, 0x1 ;  /* 0x0000000b1708d211 */ /* 0x002fc800078c08ff */
[----:B------:R-:W-:Y:S02]  /*4b50*/  @!P5 LEA.HI.X R9, R23, R10, R195, 0x1, P6 ;  /* 0x0000000a1709d211 */ /* 0x000fe400030f0cc3 */
[----:B------:R-:W-:Y:S01]  /*4b60*/  ISETP.GE.AND P6, PT, R14, UR4, PT ;  /* 0x000000040e007c0c */ /* 0x000fe2000bfc6270 */
[----:B------:R-:W-:Y:S02]  /*4b70*/  VIADD R14, R18, 0x60 ;  /* 0x00000060120e7836 */ /* 0x000fe40000000000 */
[----:B---3--:R5:W-:Y:S10]  /*4b80*/  @!P5 ST.E.128 desc[UR40][R8.64], R4 ;  /* 0x000000040800d985 */ /* 0x008bf4000c101d28 */
[----:B------:R-:W1:Y:S01]  /*4b90*/  @!P6 LDS.128 R4, [R13+0x2400] ;  /* 0x002400000d04e984 */ /* 0x000e620000000c00 */
[----:B-----5:R-:W-:-:S05]  /*4ba0*/  @!P6 LEA R8, P5, R55, R11, 0x1 ;  /* 0x0000000b3708e211 */ /* 0x020fca00078a08ff */
[----:B--2---:R-:W-:Y:S02]  /*4bb0*/  @!P6 IMAD.X R9, R10, 0x1, R25, P5 ;  /* 0x000000010a09e824 */ /* 0x004fe400028e0619 */
[----:B------:R-:W2:Y:S01]  /*4bc0*/  LDL R25, [R1+0x18] ;  /* 0x0000180001197983 */ /* 0x000ea20000100800 */
[----:B------:R-:W-:Y:S01]  /*4bd0*/  ISETP.GE.AND P5, PT, R14, UR4, PT ;  /* 0x000000040e007c0c */ /* 0x000fe2000bfa6270 */
[----:B------:R-:W-:Y:S02]  /*4be0*/  VIADD R14, R18, 0x80 ;  /* 0x00000080120e7836 */ /* 0x000fe40000000000 */
[----:B-1----:R1:W-:Y:S10]  /*4bf0*/  @!P6 ST.E.128 desc[UR40][R8.64], R4 ;  /* 0x000000040800e985 */ /* 0x0023f4000c101d28 */
[----:B------:R-:W3:Y:S01]  /*4c00*/  @!P5 LDS.128 R4, [R12+0x2400] ;  /* 0x002400000c04d984 */ /* 0x000ee20000000c00 */
[----:B-1----:R-:W-:-:S05]  /*4c10*/  @!P5 LEA R8, P6, R229, R11, 0x1 ;  /* 0x0000000be508d211 */ /* 0x002fca00078c08ff */
[----:B------:R-:W-:Y:S02]  /*4c20*/  @!P5 IMAD.X R9, R10, 0x1, R24, P6 ;  /* 0x000000010a09d824 */ /* 0x000fe400030e0618 */
[----:B------:R-:W5:Y:S01]  /*4c30*/  LDL R24, [R1+0x1c] ;  /* 0x00001c0001187983 */ /* 0x000f620000100800 */
[----:B------:R-:W-:Y:S01]  /*4c40*/  ISETP.GE.AND P6, PT, R14, UR4, PT ;  /* 0x000000040e007c0c */ /* 0x000fe2000bfc6270 */
[----:B------:R-:W-:Y:S02]  /*4c50*/  VIADD R14, R18, 0xa0 ;  /* 0x000000a0120e7836 */ /* 0x000fe40000000000 */
[----:B---3--:R1:W-:Y:S10]  /*4c60*/  @!P5 ST.E.128 desc[UR40][R8.64], R4 ;  /* 0x000000040800d985 */ /* 0x0083f4000c101d28 */
[----:B------:R-:W3:Y:S01]  /*4c70*/  @!P6 LDS.128 R4, [R13+0x4400] ;  /* 0x004400000d04e984 */ /* 0x000ee20000000c00 */
[----:B-1----:R-:W-:-:S05]  /*4c80*/  @!P6 LEA R8, P5, R228, R11, 0x1 ;  /* 0x0000000be408e211 */ /* 0x002fca00078a08ff */
[----:B------:R-:W-:Y:S02]  /*4c90*/  @!P6 IMAD.X R9, R10, 0x1, R54, P5 ;  /* 0x000000010a09e824 */ /* 0x000fe400028e0636 */
[----:B------:R-:W4:Y:S01]  /*4ca0*/  LDL R54, [R1+0x24] ;  /* 0x0000240001367983 */ /* 0x000f220000100800 */
[----:B------:R-:W-:-:S03]  /*4cb0*/  ISETP.GE.AND P5, PT, R14, UR4, PT ;  /* 0x000000040e007c0c */ /* 0x000fc6000bfa6270 */
[----:B---3--:R1:W-:Y:S10]  /*4cc0*/  @!P6 ST.E.128 desc[UR40][R8.64], R4 ;  /* 0x000000040800e985 */ /* 0x0083f4000c101d28 */
[----:B------:R-:W3:Y:S01]  /*4cd0*/  @!P5 LDS.128 R4, [R12+0x4400] ;  /* 0x004400000c04d984 */ /* 0x000ee20000000c00 */
[----:B-1----:R-:W-:-:S05]  /*4ce0*/  @!P5 LEA R8, P6, R227, R11, 0x1 ;  /* 0x0000000be308d211 */ /* 0x002fca00078c08ff */
[----:B------:R-:W-:Y:S02]  /*4cf0*/  @!P5 IMAD.X R9, R10, 0x1, R27, P6 ;  /* 0x000000010a09d824 */ /* 0x000fe400030e061b */
[----:B------:R-:W4:Y:S01]  /*4d00*/  LDL R27, [R1+0x28] ;  /* 0x00002800011b7983 */ /* 0x000f220000100800 */
[----:B------:R-:W-:-:S05]  /*4d10*/  VIADD R14, R18, 0xc0 ;  /* 0x000000c0120e7836 */ /* 0x000fca0000000000 */
[----:B------:R-:W-:Y:S01]  /*4d20*/  ISETP.GE.AND P6, PT, R14, UR4, PT ;  /* 0x000000040e007c0c */ /* 0x000fe2000bfc6270 */
[----:B---3--:R1:W-:-:S12]  /*4d30*/  @!P5 ST.E.128 desc[UR40][R8.64], R4 ;  /* 0x000000040800d985 */ /* 0x0083d8000c101d28 */
        /* <DEDUP_REMOVED lines=8> */
[----:B-1----:R-:W-:Y:S01]  /*4dc0*/  @!P5 LEA R8, P6, R225, R11, 0x1 ;  /* 0x0000000be108d211 */ /* 0x002fe200078c08ff */
[----:B------:R-:W-:-:S04]  /*4dd0*/  VIADD R14, R18, 0x100 ;  /* 0x00000100120e7836 */ /* 0x000fc80000000000 */
[----:B--2---:R-:W-:Y:S02]  /*4de0*/  @!P5 IMAD.X R9, R10, 0x1, R25, P6 ;  /* 0x000000010a09d824 */ /* 0x004fe400030e0619 */
[----:B------:R-:W2:Y:S01]  /*4df0*/  LDL R25, [R1+0x30] ;  /* 0x0000300001197983 */ /* 0x000ea20000100800 */
[----:B------:R-:W-:-:S03]  /*4e00*/  ISETP.GE.AND P6, PT, R14, UR4, PT ;  /* 0x000000040e007c0c */ /* 0x000fc6000bfc6270 */
[----:B---3--:R1:W-:Y:S10]  /*4e10*/  @!P5 ST.E.128 desc[UR40][R8.64], R4 ;  /* 0x000000040800d985 */ /* 0x0083f4000c101d28 */
[----:B------:R-:W3:Y:S01]  /*4e20*/  @!P6 LDS.128 R4, [R13+0x8400] ;  /* 0x008400000d04e984 */ /* 0x000ee20000000c00 */
[----:B-1----:R-:W-:-:S05]  /*4e30*/  @!P6 LEA R8, P5, R224, R11, 0x1 ;  /* 0x0000000be008e211 */ /* 0x002fca00078a08ff */
[----:B-----5:R-:W-:Y:S02]  /*4e40*/  @!P6 IMAD.X R9, R10, 0x1, R24, P5 ;  /* 0x000000010a09e824 */ /* 0x020fe400028e0618 */
[----:B------:R-:W5:Y:S01]  /*4e50*/  LDL R24, [R1+0x34] ;  /* 0x0000340001187983 */ /* 0x000f620000100800 */
[----:B------:R-:W-:-:S05]  /*4e60*/  VIADD R14, R18, 0x120 ;  /* 0x00000120120e7836 */ /* 0x000fca0000000000 */
[----:B------:R-:W-:Y:S01]  /*4e70*/  ISETP.GE.AND P5, PT, R14, UR4, PT ;  /* 0x000000040e007c0c */ /* 0x000fe2000bfa6270 */
[----:B---3--:R1:W-:-:S12]  /*4e80*/  @!P6 ST.E.128 desc[UR40][R8.64], R4 ;  /* 0x000000040800e985 */ /* 0x0083d8000c101d28 */
[----:B------:R-:W3:Y:S01]  /*4e90*/  @!P5 LDS.128 R4, [R12+0x8400] ;  /* 0x008400000c04d984 */ /* 0x000ee20000000c00 */
[----:B-1----:R-:W-:-:S05]  /*4ea0*/  @!P5 LEA R8, P6, R221, R11, 0x1 ;  /* 0x0000000bdd08d211 */ /* 0x002fca00078c08ff */
[----:B----4-:R-:W-:Y:S02]  /*4eb0*/  @!P5 IMAD.X R9, R10, 0x1, R15, P6 ;  /* 0x000000010a09d824 */ /* 0x010fe400030e060f */
[----:B------:R-:W4:Y:S01]  /*4ec0*/  LDL R15, [R1+0x38] ;  /* 0x00003800010f7983 */ /* 0x000f220000100800 */
[----:B------:R-:W-:-:S05]  /*4ed0*/  VIADD R14, R18, 0x140 ;  /* 0x00000140120e7836 */ /* 0x000fca0000000000 */
[----:B------:R-:W-:Y:S01]  /*4ee0*/  ISETP.GE.AND P6, PT, R14, UR4, PT ;  /* 0x000000040e007c0c */ /* 0x000fe2000bfc6270 */
[----:B---3--:R1:W-:-:S12]  /*4ef0*/  @!P5 ST.E.128 desc[UR40][R8.64], R4 ;  /* 0x000000040800d985 */ /* 0x0083d8000c101d28 */
[----:B------:R-:W3:Y:S01]  /*4f00*/  @!P6 LDS.128 R4, [R13+0xa400] ;  /* 0x00a400000d04e984 */ /* 0x000ee20000000c00 */
[----:B------:R-:W-:Y:S01]  /*4f10*/  VIADD R14, R18, 0x160 ;  /* 0x00000160120e7836 */ /* 0x000fe20000000000 */
[----:B-1----:R-:W-:-:S05]  /*4f20*/  @!P6 LEA R8, P5, R217, R11, 0x1 ;  /* 0x0000000bd908e211 */ /* 0x002fca00078a08ff */
[----:B------:R-:W-:Y:S01]  /*4f30*/  @!P6 IMAD.X R9, R10, 0x1, R54, P5 ;  /* 0x000000010a09e824 */ /* 0x000fe200028e0636 */
[----:B------:R-:W-:-:S04]  /*4f40*/  ISETP.GE.AND P5, PT, R14, UR4, PT ;  /* 0x000000040e007c0c */ /* 0x000fc8000bfa6270 */
[----:B---3--:R1:W-:Y:S09]  /*4f50*/  @!P6 ST.E.128 desc[UR40][R8.64], R4 ;  /* 0x000000040800e985 */ /* 0x0083f2000c101d28 */
[----:B------:R-:W3:Y:S01]  /*4f60*/  @!P5 LDS.128 R4, [R12+0xa400] ;  /* 0x00a400000c04d984 */ /* 0x000ee20000000c00 */
[----:B------:R-:W-:Y:S01]  /*4f70*/  VIADD R14, R18, 0x180 ;  /* 0x00000180120e7836 */ /* 0x000fe20000000000 */
[----:B-1----:R-:W-:-:S04]  /*4f80*/  @!P5 LEA R8, P6, R216, R11, 0x1 ;  /* 0x0000000bd808d211 */ /* 0x002fc800078c08ff */
[----:B------:R-:W-:Y:S02]  /*4f90*/  @!P5 IADD3.X R9, R10, R27, RZ, P6, !PT ;  /* 0x0000001b0a09d210 */ /* 0x000fe400037fe4ff */
[----:B------:R-:W-:-:S03]  /*4fa0*/  ISETP.GE.AND P6, PT, R14, UR4, PT ;  /* 0x000000040e007c0c */ /* 0x000fc6000bfc6270 */
[----:B---3--:R1:W-:Y:S10]  /*4fb0*/  @!P5 ST.E.128 desc[UR40][R8.64], R4 ;  /* 0x000000040800d985 */ /* 0x0083f4000c101d28 */
        /* <DEDUP_REMOVED lines=8> */
[----:B-1----:R-:W-:-:S05]  /*5040*/  @!P5 LEA R8, P6, R214, R11, 0x1 ;  /* 0x0000000bd608d211 */ /* 0x002fca00078c08ff */
[----:B--2---:R-:W-:Y:S01]  /*5050*/  @!P5 IMAD.X R9, R10, 0x1, R25, P6 ;  /* 0x000000010a09d824 */ /* 0x004fe200030e0619 */
[----:B------:R-:W-:-:S04]  /*5060*/  ISETP.GE.AND P6, PT, R14, UR4, PT ;  /* 0x000000040e007c0c */ /* 0x000fc8000bfc6270 */
[----:B---3--:R1:W-:Y:S09]  /*5070*/  @!P5 ST.E.128 desc[UR40][R8.64], R4 ;  /* 0x000000040800d985 */ /* 0x0083f2000c101d28 */
[----:B------:R-:W2:Y:S01]  /*5080*/  @!P6 LDS.128 R4, [R13+0xe400] ;  /* 0x00e400000d04e984 */ /* 0x000ea20000000c00 */
[----:B------:R-:W-:Y:S01]  /*5090*/  VIADD R14, R18, 0x1e0 ;  /* 0x000001e0120e7836 */ /* 0x000fe20000000000 */
[----:B-1----:R-:W-:-:S05]  /*50a0*/  @!P6 LEA R8, P5, R212, R11, 0x1 ;  /* 0x0000000bd408e211 */ /* 0x002fca00078a08ff */
[----:B-----5:R-:W-:Y:S01]  /*50b0*/  @!P6 IMAD.X R9, R10, 0x1, R24, P5 ;  /* 0x000000010a09e824 */ /* 0x020fe200028e0618 */
[----:B------:R-:W-:-:S04]  /*50c0*/  ISETP.GE.AND P5, PT, R14, UR4, PT ;  /* 0x000000040e007c0c */ /* 0x000fc8000bfa6270 */
[----:B--2---:R1:W-:Y:S09]  /*50d0*/  @!P6 ST.E.128 desc[UR40][R8.64], R4 ;  /* 0x000000040800e985 */ /* 0x0043f2000c101d28 */
[----:B------:R-:W2:Y:S01]  /*50e0*/  @!P5 LDS.128 R4, [R12+0xe400] ;  /* 0x00e400000c04d984 */ /* 0x000ea20000000c00 */
[----:B-1----:R-:W-:-:S05]  /*50f0*/  @!P5 LEA R8, P6, R211, R11, 0x1 ;  /* 0x0000000bd308d211 */ /* 0x002fca00078c08ff */
[----:B----4-:R-:W-:-:S05]  /*5100*/  @!P5 IMAD.X R9, R10, 0x1, R15, P6 ;  /* 0x000000010a09d824 */ /* 0x010fca00030e060f */
[----:B--2---:R1:W-:Y:S03]  /*5110*/  @!P5 ST.E.128 desc[UR40][R8.64], R4 ;  /* 0x000000040800d985 */ /* 0x0043e6000c101d28 */
.L_x_4537:
[----:B------:R-:W-:Y:S05]  /*5120*/  BSYNC B0 ;  /* 0x0000000000007941 */ /* 0x000fea0003800000 */
.L_x_4536:
        /* <DEDUP_REMOVED lines=11> */
[----:B-1----:R-:W-:Y:S02]  /*51e0*/  SEL R4, RZ, 0x1, P5 ;  /* 0x00000001ff047807 */ /* 0x002fe40002800000 */
[----:B------:R-:W-:Y:S02]  /*51f0*/  SEL R184, R184, RZ, P5 ;  /* 0x000000ffb8b87207 */ /* 0x000fe40002800000 */
[----:B------:R-:W-:Y:S01]  /*5200*/  LOP3.LUT R191, R191, R4, RZ, 0x3c, !PT ;  /* 0x00000004bfbf7212 */ /* 0x000fe200078e3cff */
[----:B------:R0:W-:Y:S01]  /*5210*/  @!P0 SYNCS.ARRIVE.TRANS64.RED.A1T0 RZ, [R60+URZ], RZ ;  /* 0x000000ff3cff89a7 */ /* 0x0001e2000810043f */
[----:B------:R-:W-:Y:S01]  /*5220*/  PLOP3.LUT P0, PT, PT, PT, PT, 0x8, 0x0 ;  /* 0x000000000000781c */ /* 0x000fe20003f0e170 */
[----:B------:R-:W-:-:S12]  /*5230*/  @P4 BRA `(.L_x_4538) ;  /* 0xffffffd800184947 */ /* 0x000fd8000383ffff */
.L_x_4501:
[----:B------:R-:W2:Y:S01]  /*5240*/  LDL R4, [R1+0x60] ;  /* 0x0000600001047983 */ /* 0x000ea20000100800 */
[----:B------:R-:W-:Y:S01]  /*5250*/  BSSY B0, `(.L_x_4539) ;  /* 0x0000005000007945 */ /* 0x000fe20003800000 */
[----:B--2---:R-:W-:-:S03]  /*5260*/  ISETP.NE.AND P1, PT, R4, 0x1, PT ;  /* 0x000000010400780c */ /* 0x004fc60003f25270 */
[----:B------:R-:W-:Y:S10]  /*5270*/  @P0 BRA `(.L_x_4540) ;  /* 0x0000000000080947 */ /* 0x000ff40003800000 */
[----:B------:R-:W1:Y:S02]  /*5280*/  FENCE.VIEW.ASYNC.G ;  /* 0x00000000000073c6 */ /* 0x000e640000000100 */
[----:B-1----:R-:W-:Y:S06]  /*5290*/  BAR.ARV 0xc, 0x180 ;  /* 0x0306000000007b1d */ /* 0x002fec0000002000 */
.L_x_4540:
[----:B------:R-:W-:Y:S05]  /*52a0*/  BSYNC B0 ;  /* 0x0000000000007941 */ /* 0x000fea0003800000 */
.L_x_4539:
[----:B------:R-:W-:Y:S04]  /*52b0*/  BSSY B7, `(.L_x_4541) ;  /* 0x0000b65000077945 */ /* 0x000fe80003800000 */
[----:B------:R-:W-:Y:S05]  /*52c0*/  @!P1 BRA `(.L_x_4542) ;  /* 0x00000020006c9947 */ /* 0x000fea0003800000 */
[----:B------:R-:W1:Y:S01]  /*52d0*/  LDC R0, c[0x0][0x448] ;  /* 0x00011200ff007b82 */ /* 0x000e620000000800 */
[----:B------:R-:W-:Y:S01]  /*52e0*/  VIADD R3, R199, 0x3f ;  /* 0x0000003fc7037836 */ /* 0x000fe20000000000 */
[----:B------:R-:W-:Y:S01]  /*52f0*/  BSSY B0, `(.L_x_4543) ;  /* 0x000002c000007945 */ /* 0x000fe20003800000 */
[----:B-1----:R-:W-:-:S13]  /*5300*/  ISETP.NE.AND P0, PT, R0, 0x1, PT ;  /* 0x000000010000780c */ /* 0x002fda0003f05270 */
[----:B------:R-:W1:Y:S08]  /*5310*/  @P0 LDC R0, c[0x0][0x44c] ;  /* 0x00011300ff000b82 */ /* 0x000e700000000800 */
[----:B------:R-:W2:Y:S01]  /*5320*/  @P0 LDC R5, c[0x0][0x450] ;  /* 0x00011400ff050b82 */ /* 0x000ea20000000800 */
[----:B-1----:R-:W-:-:S05]  /*5330*/  @P0 IMAD.HI.U32 R0, R3, R0, RZ ;  /* 0x0000000003000227 */ /* 0x002fca00078e00ff */
[----:B--2---:R-:W-:-:S05]  /*5340*/  @P0 SHF.R.U32.HI R3, RZ, R5, R0 ;  /* 0x00000005ff030219 */ /* 0x004fca0000011600 */
[----:B------:R-:W-:-:S05]  /*5350*/  IMAD.IADD R3, R38, 0x1, R3 ;  /* 0x0000000126037824 */ /* 0x000fca00078e0203 */
[----:B------:R-:W-:-:S04]  /*5360*/  SHF.R.S32.HI R0, RZ, 0x1f, R3 ;  /* 0x0000001fff007819 */ /* 0x000fc80000011403 */
[----:B------:R-:W-:Y:S01]  /*5370*/  LEA.HI R0, R0, R3, RZ, 0x6 ;  /* 0x0000000300007211 */ /* 0x000fe200078f30ff */
[----:B------:R-:W-:-:S03]  /*5380*/  IMAD.MOV.U32 R3, RZ, RZ, RZ ;  /* 0x000000ffff037224 */ /* 0x000fc600078e00ff */
[----:B------:R-:W-:-:S04]  /*5390*/  SHF.R.S32.HI R0, RZ, 0x6, R0 ;  /* 0x00000006ff007819 */ /* 0x000fc80000011400 */
[----:B------:R-:W-:-:S04]  /*53a0*/  VIMNMX R37, R37, R0, PT ;  /* 0x0000000025257248 */ /* 0x000fc80003fe0100 */
[----:B------:R-:W-:-:S13]  /*53b0*/  ISETP.GE.AND P0, PT, R37, 0x1, PT ;  /* 0x000000012500780c */ /* 0x000fda0003f06270 */
[----:B------:R-:W-:Y:S05]  /*53c0*/  @!P0 BRA `(.L_x_4544) ;  /* 0x0000000000788947 */ /* 0x000fea0003800000 */
[----:B------:R-:W2:Y:S01]  /*53d0*/  LDL R4, [R1+0x3c] ;  /* 0x00003c0001047983 */ /* 0x000ea20000100800 */
[----:B------:R-:W-:Y:S01]  /*53e0*/  ULDC UR4, c[0x0][0x9f0] ;  /* 0x00027c0000047ab9 */ /* 0x000fe20000000800 */
[----:B--2---:R-:W-:-:S04]  /*53f0*/  ISETP.NE.AND P0, PT, R4, RZ, PT ;  /* 0x000000ff0400720c */ /* 0x004fc80003f05270 */
[----:B------:R-:W-:-:S04]  /*5400*/  SEL R9, R4, UR4, P0 ;  /* 0x0000000404097c07 */ /* 0x000fc80008000000 */
[-C--:B------:R-:W-:Y:S02]  /*5410*/  IABS R6, R9.reuse ;  /* 0x0000000900067213 */ /* 0x080fe40000000000 */
[----:B------:R-:W-:Y:S02]  /*5420*/  IADD3 R0, R9, -0x1, R37 ;  /* 0xffffffff09007810 */ /* 0x000fe40007ffe025 */
[----:B------:R-:W1:Y:S01]  /*5430*/  I2F.RP R3, R6 ;  /* 0x0000000600037306 */ /* 0x000e620000209400 */
[-C--:B----4-:R-:W-:Y:S02]  /*5440*/  IABS R10, R9.reuse ;  /* 0x00000009000a7213 */ /* 0x090fe40000000000 */
[----:B------:R-:W-:Y:S02]  /*5450*/  IABS R8, R0 ;  /* 0x0000000000087213 */ /* 0x000fe40000000000 */
[----:B------:R-:W-:-:S04]  /*5460*/  LOP3.LUT R0, R0, R9, RZ, 0x3c, !PT ;  /* 0x0000000900007212 */ /* 0x000fc800078e3cff */
[----:B------:R-:W-:Y:S01]  /*5470*/  ISETP.GE.AND P2, PT, R0, RZ, PT ;  /* 0x000000ff0000720c */ /* 0x000fe20003f46270 */
[----:B-1----:R-:W1:Y:S02]  /*5480*/  MUFU.RCP R3, R3 ;  /* 0x0000000300037308 */ /* 0x002e640000001000 */
[----:B-1----:R-:W-:Y:S02]  /*5490*/  VIADD R4, R3, 0xffffffe ;  /* 0x0ffffffe03047836 */ /* 0x002fe40000000000 */
[----:B------:R-:W-:-:S04]  /*54a0*/  IMAD.MOV R3, RZ, RZ, -R10 ;  /* 0x000000ffff037224 */ /* 0x000fc800078e0a0a */
[----:B------:R1:W2:Y:S02]  /*54b0*/  F2I.FTZ.U32.TRUNC.NTZ R5, R4 ;  /* 0x0000000400057305 */ /* 0x0002a4000021f000 */
[----:B-1----:R-:W-:Y:S02]  /*54c0*/  IMAD.MOV.U32 R4, RZ, RZ, RZ ;  /* 0x000000ffff047224 */ /* 0x002fe400078e00ff */
[----:B--2---:R-:W-:-:S04]  /*54d0*/  IMAD.MOV R7, RZ, RZ, -R5 ;  /* 0x000000ffff077224 */ /* 0x004fc800078e0a05 */
        /* <DEDUP_REMOVED lines=13> */
.L_x_4544:
[----:B------:R-:W-:Y:S05]  /*55b0*/  BSYNC B0 ;  /* 0x0000000000007941 */ /* 0x000fea0003800000 */
.L_x_4543:
        /* <DEDUP_REMOVED lines=48> */
[----:B0-----:R-:W-:-:S02]  /*58c0*/  CS2R R60, SRZ ;  /* 0x00000000003c7805 */ /* 0x001fc4000001ff00 */
        /* <DEDUP_REMOVED lines=17> */
[----:B--2---:R-:W-:-:S05]  /*59e0*/  IMAD R0, R0, R3, RZ ;  /* 0x0000000300007224 */ /* 0x004fca00078e02ff */
[----:B------:R-:W-:Y:S02]  /*59f0*/  VIADDMNMX R3, R0, R3, R37, PT ;  /* 0x0000000300037246 */ /* 0x000fe40003800125 */
[----:B------:R-:W-:Y:S02]  /*5a00*/  CS2R R36, SRZ ;  /* 0x0000000000247805 */ /* 0x000fe4000001ff00 */
[----:B------:R-:W-:-:S13]  /*5a10*/  ISETP.GT.AND P1, PT, R3, R0, PT ;  /* 0x000000000300720c */ /* 0x000fda0003f24270 */
[----:B------:R-:W-:Y:S05]  /*5a20*/  @!P1 BRA `(.L_x_4545) ;  /* 0x000000ac00b49947 */ /* 0x000fea0003800000 */
[----:B------:R-:W2:Y:S01]  /*5a30*/  LDL R4, [R1+0x58] ;  /* 0x0000580001047983 */ /* 0x000ea20000100800 */
[----:B------:R-:W-:-:S03]  /*5a40*/  ISETP.NE.AND P0, PT, R186, 0x3, PT ;  /* 0x00000003ba00780c */ /* 0x000fc60003f05270 */
[----:B--2---:R-:W0:Y:S02]  /*5a50*/  SHFL.IDX PT, R4, R4, RZ, 0x1f ;  /* 0x00001fff04047589 */ /* 0x004e2400000e0000 */
[----:B0-----:R-:W-:-:S04]  /*5a60*/  LEA.HI R5, R4, R4, RZ, 0x1 ;  /* 0x0000000404057211 */ /* 0x001fc800078f08ff */
[----:B------:R-:W-:-:S05]  /*5a70*/  LOP3.LUT R5, R5, 0x1fffe, RZ, 0xc0, !PT ;  /* 0x0001fffe05057812 */ /* 0x000fca00078ec0ff */
[----:B------:R-:W-:-:S05]  /*5a80*/  IMAD.IADD R5, R4, 0x1, -R5 ;  /* 0x0000000104057824 */ /* 0x000fca00078e0a05 */
[----:B------:R-:W-:-:S05]  /*5a90*/  LEA R5, R5, R2, 0xf ;  /* 0x0000000205057211 */ /* 0x000fca00078e78ff */
[----:B------:R-:W-:-:S05]  /*5aa0*/  VIADD R5, R5, 0x400 ;  /* 0x0000040005057836 */ /* 0x000fca0000000000 */
[----:B------:R-:W-:-:S04]  /*5ab0*/  SHF.R.U32.HI R5, RZ, 0x4, R5 ;  /* 0x00000004ff057819 */ /* 0x000fc80000011605 */
[----:B------:R-:W-:-:S04]  /*5ac0*/  LOP3.LUT R5, R5, 0x3fff, RZ, 0xc0, !PT ;  /* 0x00003fff05057812 */ /* 0x000fc800078ec0ff */
[----:B------:R-:W-:Y:S01]  /*5ad0*/  LOP3.LUT R20, R5, 0x2000000, RZ, 0xfc, !PT ;  /* 0x0200000005147812 */ /* 0x000fe200078efcff */
[----:B------:R-:W-:Y:S06]  /*5ae0*/  @!P0 BRA `(.L_x_4546) ;  /* 0x0000000000048947 */ /* 0x000fec0003800000 */
[----:B------:R-:W-:Y:S01]  /*5af0*/  BPT.TRAP 0x1 ;  /* 0x000000040000795c */ /* 0x000fe20000300000 */
.L_x_4546:
        /* <DEDUP_REMOVED lines=11> */
.L_x_4799:
[----:B------:R-:W-:Y:S05]  /*5bb0*/  BSYNC B0 ;  /* 0x0000000000007941 */ /* 0x000fea0003800000 */
.L_x_4547:
[----:B------:R-:W-:Y:S01]  /*5bc0*/  BAR.SYNC.DEFER_BLOCKING 0xe, 0x100 ;  /* 0x0384000000007b1d */ /* 0x000fe20000010000 */
[----:B0-----:R-:W-:Y:S01]  /*5bd0*/  IMAD.MOV.U32 R5, RZ, RZ, 0x40000040 ;  /* 0x40000040ff057424 */ /* 0x001fe200078e00ff */
[C---:B------:R-:W-:Y:S01]  /*5be0*/  R2UR UR6, R6.reuse ;  /* 0x00000000060672ca */ /* 0x040fe200000e0000 */
[----:B----4-:R-:W-:Y:S01]  /*5bf0*/  VIADD R10, R6, 0x100 ;  /* 0x00000100060a7836 */ /* 0x010fe20000000000 */
        /* <DEDUP_REMOVED lines=44> */
.L_x_4549:
[----:B------:R-:W-:Y:S01]  /*5ec0*/  VIADD R3, R3, 0xfffffffe ;  /* 0xfffffffe03037836 */ /* 0x000fe20000000000 */
[----:B------:R-:W-:Y:S01]  /*5ed0*/  BSSY B0, `(.L_x_4550) ;  /* 0x00000cc000007945 */ /* 0x000fe20003800000 */
[----:B------:R-:W-:-:S03]  /*5ee0*/  VIADD R12, R12, 0x28c60 ;  /* 0x00028c600c0c7836 */ /* 0x000fc60000000000 */
[----:B------:R-:W-:Y:S02]  /*5ef0*/  ISETP.GE.AND P1, PT, R3, R0, PT ;  /* 0x000000000300720c */ /* 0x000fe40003f26270 */
[----:B------:R-:W-:-:S04]  /*5f00*/  PRMT R12, R190, 0x654, R12 ;  /* 0x00000654be0c7816 */ /* 0x000fc8000000000c */
[----:B------:R0:W-:Y:S07]  /*5f10*/  SYNCS.ARRIVE.TRANS64.RED.A1T0 RZ, [R12+URZ], RZ ;  /* 0x000000ff0cff79a7 */ /* 0x0001ee000810043f */
[----:B------:R-:W-:Y:S05]  /*5f20*/  @!P1 BRA `(.L_x_4551) ;  /* 0x0000000c00189947 */ /* 0x000fea0003800000 */
.L_x_4558:
[----:B------:R-:W-:Y:S01]  /*5f30*/  BAR.SYNC.DEFER_BLOCKING 0xe, 0x100 ;  /* 0x0384000000007b1d */ /* 0x000fe20000010000 */
[C---:B0-----:R-:W-:Y:S01]  /*5f40*/  IMAD R12, R17.reuse, 0x40, R192 ;  /* 0x00000040110c7824 */ /* 0x041fe200078e02c0 */
[----:B------:R-:W-:Y:S02]  /*5f50*/  IADD3 R17, R17, 0x1, RZ ;  /* 0x0000000111117810 */ /* 0x000fe40007ffe0ff */
[----:B------:R-:W-:Y:S01]  /*5f60*/  ISETP.GT.AND P2, PT, R3, R0, PT ;  /* 0x000000000300720c */ /* 0x000fe20003f44270 */
[----:B------:R-:W-:Y:S01]  /*5f70*/  IMAD R12, R12, 0x4, R2 ;  /* 0x000000040c0c7824 */ /* 0x000fe200078e0202 */
[----:B------:R-:W-:Y:S01]  /*5f80*/  ISETP.NE.AND P1, PT, R17, 0x2, PT ;  /* 0x000000021100780c */ /* 0x000fe20003f25270 */
[----:B------:R-:W-:-:S03]  /*5f90*/  VIADD R3, R3, 0xffffffff ;  /* 0xffffffff03037836 */ /* 0x000fc60000000000 */
        /* <DEDUP_REMOVED lines=135> */
.L_x_4552:
[----:B------:R-:W-:Y:S01]  /*6810*/  IMAD R21, R17, 0x8, R2 ;  /* 0x0000000811157824 */ /* 0x000fe200078e0202 */
[----:B------:R-:W-:-:S04]  /*6820*/  SHF.L.U32 R12, R22, 0x1f, RZ ;  /* 0x0000001f160c7819 */ /* 0x000fc800000006ff */
[----:B------:R0:W1:Y:S01]  /*6830*/  SYNCS.PHASECHK.TRANS64.TRYWAIT P1, [R21+URZ+0x28c50], R12 ;  /* 0x028c500c150075a7 */ /* 0x000062000802017f */
[----:B------:R-:W-:Y:S05]  /*6840*/  @!P0 BRA `(.L_x_4553) ;  /* 0x0000000000048947 */ /* 0x000fea0003800000 */
[----:B------:R-:W-:Y:S01]  /*6850*/  BPT.TRAP 0x1 ;  /* 0x000000040000795c */ /* 0x000fe20000300000 */
.L_x_4553:
[----:B------:R-:W-:Y:S04]  /*6860*/  BSSY B1, `(.L_x_4554) ;  /* 0x0000004000017945 */ /* 0x000fe80003800000 */
[----:B-1----:R-:W-:Y:S05]  /*6870*/  @P1 BRA `(.L_x_4555) ;  /* 0x0000000000081947 */ /* 0x002fea0003800000 */
[----:B------:R-:W1:Y:S02]  /*6880*/  SYNCS.PHASECHK.TRANS64.TRYWAIT P1, [R21+URZ+0x28c50], R12 ;  /* 0x028c500c150075a7 */ /* 0x000e64000802017f */
[----:B-1----:R-:W-:Y:S05]  /*6890*/  @!P1 BRA `(.L_x_4556) ;  /* 0x0000017800009947 */ /* 0x002fea0003800000 */
.L_x_4555:
[----:B------:R-:W-:Y:S05]  /*68a0*/  BSYNC B1 ;  /* 0x0000000000017941 */ /* 0x000fea0003800000 */
.L_x_4554:
        /* <DEDUP_REMOVED lines=42> */
.L_x_4557:
[----:B------:R-:W-:-:S05]  /*6b50*/  VIADD R21, R21, 0x28c60 ;  /* 0x00028c6015157836 */ /* 0x000fca0000000000 */
[----:B------:R-:W-:-:S04]  /*6b60*/  PRMT R21, R190, 0x654, R21 ;  /* 0x00000654be157816 */ /* 0x000fc80000000015 */
[----:B------:R1:W-:Y:S01]  /*6b70*/  SYNCS.ARRIVE.TRANS64.RED.A1T0 RZ, [R21+URZ], RZ ;  /* 0x000000ff15ff79a7 */ /* 0x0003e2000810043f */
[----:B------:R-:W-:Y:S05]  /*6b80*/  @P2 BRA `(.L_x_4558) ;  /* 0xfffffff000e82947 */ /* 0x000fea000383ffff */
.L_x_4551:
[----:B------:R-:W-:Y:S05]  /*6b90*/  BSYNC B0 ;  /* 0x0000000000007941 */ /* 0x000fea0003800000 */
.L_x_4550:
        /* <DEDUP_REMOVED lines=142> */
.L_x_4542:
[----:B------:R-:W1:Y:S01]  /*7480*/  LDC R0, c[0x0][0x448] ;  /* 0x00011200ff007b82 */ /* 0x000e620000000800 */
[----:B------:R-:W-:Y:S01]  /*7490*/  VIADD R3, R199, 0x3f ;  /* 0x0000003fc7037836 */ /* 0x000fe20000000000 */
[----:B------:R-:W-:Y:S01]  /*74a0*/  BSSY B0, `(.L_x_4559) ;  /* 0x000002c000007945 */ /* 0x000fe20003800000 */
[----:B------:R-:W-:Y:S01]  /*74b0*/  IMAD.MOV.U32 R208, RZ, RZ, RZ ;  /* 0x000000ffffd07224 */ /* 0x000fe200078e00ff */
[----:B-1----:R-:W-:-:S13]  /*74c0*/  ISETP.NE.AND P0, PT, R0, 0x1, PT ;  /* 0x000000010000780c */ /* 0x002fda0003f05270 */
[----:B------:R-:W1:Y:S08]  /*74d0*/  @P0 LDC R0, c[0x0][0x44c] ;  /* 0x00011300ff000b82 */ /* 0x000e700000000800 */
[----:B------:R-:W2:Y:S01]  /*74e0*/  @P0 LDC R5, c[0x0][0x450] ;  /* 0x00011400ff050b82 */ /* 0x000ea20000000800 */
[----:B-1----:R-:W-:-:S05]  /*74f0*/  @P0 IMAD.HI.U32 R0, R3, R0, RZ ;  /* 0x0000000003000227 */ /* 0x002fca00078e00ff */
[----:B--2---:R-:W-:-:S05]  /*7500*/  @P0 SHF.R.U32.HI R3, RZ, R5, R0 ;  /* 0x00000005ff030219 */ /* 0x004fca0000011600 */
[----:B------:R-:W-:-:S05]  /*7510*/  IMAD.IADD R3, R38, 0x1, R3 ;  /* 0x0000000126037824 */ /* 0x000fca00078e0203 */
[----:B------:R-:W-:-:S04]  /*7520*/  SHF.R.S32.HI R0, RZ, 0x1f, R3 ;  /* 0x0000001fff007819 */ /* 0x000fc80000011403 */
[----:B------:R-:W-:-:S04]  /*7530*/  LEA.HI R0, R0, R3, RZ, 0x6 ;  /* 0x0000000300007211 */ /* 0x000fc800078f30ff */
        /* <DEDUP_REMOVED lines=31> */
[----:B------:R-:W-:Y:S01]  /*7730*/  @!P2 IMAD.MOV R5, RZ, RZ, -R5 ;  /* 0x000000ffff05a224 */ /* 0x000fe200078e0a05 */
[----:B------:R-:W-:-:S05]  /*7740*/  @!P1 LOP3.LUT R5, RZ, R9, RZ, 0x33, !PT ;  /* 0x00000009ff059212 */ /* 0x000fca00078e33ff */
[----:B------:R-:W-:-:S07]  /*7750*/  IMAD.MOV.U32 R208, RZ, RZ, R5 ;  /* 0x000000ffffd07224 */ /* 0x000fce00078e0005 */
.L_x_4560:
[----:B------:R-:W-:Y:S05]  /*7760*/  BSYNC B0 ;  /* 0x0000000000007941 */ /* 0x000fea0003800000 */
.L_x_4559:
        /* <DEDUP_REMOVED lines=94> */
[----:B------:R-:W-:Y:S02]  /*7d50*/  IMAD.U32 R11, RZ, RZ, UR5 ;  /* 0x00000005ff0b7e24 */ /* 0x000fe4000f8e00ff */
[----:B------:R-:W-:Y:S02]  /*7d60*/  IMAD.MOV.U32 R8, RZ, RZ, 0x70 ;  /* 0x00000070ff087424 */ /* 0x000fe400078e00ff */
[----:B------:R-:W-:Y:S02]  /*7d70*/  IMAD.MOV.U32 R12, RZ, RZ, 0x1 ;  /* 0x00000001ff0c7424 */ /* 0x000fe400078e00ff */
[----:B------:R-:W-:-:S07]  /*7d80*/  IMAD.MOV.U32 R13, RZ, RZ, RZ ;  /* 0x000000ffff0d7224 */ /* 0x000fce00078e00ff */
[----:B------:R-:W-:-:S07]  /*7d90*/  LEPC R20, `(.L_x_4562) ;  /* 0x000000001014794e */ /* 0x000fce0000000000 */
[----:B0----5:R-:W-:Y:S05]  /*7da0*/  CALL.ABS.NOINC R14 ;  /* 0x000000000e007343 */ /* 0x021fea0003c00000 */
.L_x_4562:
[----:B------:R-:W-:Y:S05]  /*7db0*/  BSYNC B6 ;  /* 0x0000000000067941 */ /* 0x000fea0003800000 */
.L_x_4561:
        /* <DEDUP_REMOVED lines=13> */
.L_x_4566:
[----:B-1----:R1:W2:Y:S02]  /*7e90*/  SYNCS.PHASECHK.TRANS64.TRYWAIT P0, [R2+URZ+0x28c00], R3 ;  /* 0x028c0003020075a7 */ /* 0x0022a4000800017f */
[----:B--2---:R-:W-:Y:S05]  /*7ea0*/  @!P0 NANOSLEEP.SYNCS 0x989680 ;  /* 0x009896800000895d */ /* 0x004fea0003900000 */
[----:B------:R-:W2:Y:S02]  /*7eb0*/  @!P0 SYNCS.PHASECHK.TRANS64 P0, [R2+URZ+0x28c00], R3 ;  /* 0x028c0003020085a7 */ /* 0x000ea4000800007f */
[----:B--2---:R-:W-:Y:S05]  /*7ec0*/  @!P0 BRA `(.L_x_4566) ;  /* 0xfffffffc00f08947 */ /* 0x004fea000383ffff */
.L_x_4565:
[----:B------:R-:W-:Y:S05]  /*7ed0*/  BSYNC B0 ;  /* 0x0000000000007941 */ /* 0x000fea0003800000 */
.L_x_4564:
[----:B------:R-:W-:Y:S05]  /*7ee0*/  BRA `(.L_x_4567) ;  /* 0x0000002c00347947 */ /* 0x000fea0003800000 */
.L_x_4563:
        /* <DEDUP_REMOVED lines=22> */
[----:B----4-:R-:W-:Y:S01]  /*8050*/  IMAD.U32 R10, RZ, RZ, UR6 ;  /* 0x00000006ff0a7e24 */ /* 0x010fe2000f8e00ff */
[----:B------:R-:W-:Y:S01]  /*8060*/  MOV R6, UR4 ;  /* 0x0000000400067c02 */ /* 0x000fe20008000f00 */
[----:B------:R-:W-:-:S02]  /*8070*/  IMAD.U32 R7, RZ, RZ, UR5 ;  /* 0x00000005ff077e24 */ /* 0x000fc4000f8e00ff */
[----:B------:R-:W-:Y:S02]  /*8080*/  IMAD.U32 R11, RZ, RZ, UR7 ;  /* 0x00000007ff0b7e24 */ /* 0x000fe4000f8e00ff */
[----:B------:R-:W-:Y:S02]  /*8090*/  IMAD.MOV.U32 R8, RZ, RZ, 0x70 ;  /* 0x00000070ff087424 */ /* 0x000fe400078e00ff */
[----:B------:R-:W-:Y:S02]  /*80a0*/  IMAD.MOV.U32 R12, RZ, RZ, 0x1 ;  /* 0x00000001ff0c7424 */ /* 0x000fe400078e00ff */
[----:B------:R-:W-:-:S07]  /*80b0*/  IMAD.MOV.U32 R13, RZ, RZ, RZ ;  /* 0x000000ffff0d7224 */ /* 0x000fce00078e00ff */
[----:B------:R-:W-:-:S07]  /*80c0*/  LEPC R20, `(.L_x_4569) ;  /* 0x000000001014794e */ /* 0x000fce0000000000 */
[----:B0-----:R-:W-:Y:S05]  /*80d0*/  CALL.ABS.NOINC R14 ;  /* 0x000000000e007343 */ /* 0x001fea0003c00000 */
.L_x_4569:
[----:B------:R-:W-:Y:S05]  /*80e0*/  BSYNC B6 ;  /* 0x0000000000067941 */ /* 0x000fea0003800000 */
.L_x_4568:
[----:B------:R-:W-:Y:S01]  /*80f0*/  ULDC.U8 UR4, c[0x0][0x410] ;  /* 0x0001040000047ab9 */ /* 0x000fe20000000000 */
[----:B------:R-:W-:Y:S01]  /*8100*/  BSSY B0, `(.L_x_4570) ;  /* 0x00002a3000007945 */ /* 0x000fe20003800000 */
[----:B------:R-:W-:Y:S01]  /*8110*/  ISETP.NE.AND P0, PT, RZ, UR4, PT ;  /* 0x00000004ff007c0c */ /* 0x000fe2000bf05270 */
[----:B------:R-:W-:-:S12]  /*8120*/  IMAD.IADD R35, R187, 0x1, R199 ;  /* 0x00000001bb237824 */ /* 0x000fd800078e02c7 */
[----:B------:R-:W-:Y:S05]  /*8130*/  @!P0 BRA `(.L_x_4571) ;  /* 0x0000001400708947 */ /* 0x000fea0003800000 */
[----:B------:R-:W0:Y:S01]  /*8140*/  LDC R5, c[0x0][0x448] ;  /* 0x00011200ff057b82 */ /* 0x000e220000000800 */
[----:B------:R-:W1:Y:S01]  /*8150*/  S2R R0, SR_TID.X ;  /* 0x0000000000007919 */ /* 0x000e620000002100 */
[----:B------:R-:W-:Y:S01]  /*8160*/  ULDC.64 UR4, c[0x0][0x3f8] ;  /* 0x0000fe0000047ab9 */ /* 0x000fe20000000a00 */
[----:B------:R-:W-:Y:S01]  /*8170*/  ULDC.64 UR6, c[0x0][0x408] ;  /* 0x0001020000067ab9 */ /* 0x000fe20000000a00 */
[----:B------:R-:W-:Y:S02]  /*8180*/  IMAD.MOV.U32 R25, RZ, RZ, R27 ;  /* 0x000000ffff197224 */ /* 0x000fe400078e001b */
[----:B------:R-:W-:Y:S01]  /*8190*/  IMAD.MOV.U32 R153, RZ, RZ, R29 ;  /* 0x000000ffff997224 */ /* 0x000fe200078e001d */
[----:B0-----:R-:W-:Y:S01]  /*81a0*/  ISETP.NE.AND P0, PT, R5, 0x1, PT ;  /* 0x000000010500780c */ /* 0x001fe20003f05270 */
[----:B-1----:R-:W-:-:S12]  /*81b0*/  VIADD R3, R0, 0xffffff80 ;  /* 0xffffff8000037836 */ /* 0x002fd80000000000 */
[----:B------:R-:W0:Y:S01]  /*81c0*/  @P0 LDC R0, c[0x0][0x44c] ;  /* 0x00011300ff000b82 */ /* 0x000e220000000800 */
[----:B------:R-:W-:-:S04]  /*81d0*/  SHF.R.S32.HI R4, RZ, 0x1f, R3 ;  /* 0x0000001fff047819 */ /* 0x000fc80000011403 */
[----:B------:R-:W-:-:S03]  /*81e0*/  LEA.HI R4, R4, R3, RZ, 0x2 ;  /* 0x0000000304047211 */ /* 0x000fc600078f10ff */
[----:B------:R-:W1:Y:S01]  /*81f0*/  @P0 LDC R7, c[0x0][0x450] ;  /* 0x00011400ff070b82 */ /* 0x000e620000000800 */
[----:B------:R-:W-:-:S05]  /*8200*/  LOP3.LUT R4, R4, 0xfffffffc, RZ, 0xc0, !PT ;  /* 0xfffffffc04047812 */ /* 0x000fca00078ec0ff */
[----:B------:R-:W-:-:S04]  /*8210*/  IMAD.IADD R4, R3, 0x1, -R4 ;  /* 0x0000000103047824 */ /* 0x000fc800078e0a04 */
[----:B------:R-:W-:-:S04]  /*8220*/  IMAD R3, R4, 0x20, R35 ;  /* 0x0000002004037824 */ /* 0x000fc800078e0223 */
[----:B0-----:R-:W-:-:S05]  /*8230*/  @P0 IMAD.HI.U32 R0, R3, R0, RZ ;  /* 0x0000000003000227 */ /* 0x001fca00078e00ff */
[----:B-1----:R-:W-:-:S04]  /*8240*/  @P0 SHF.R.U32.HI R3, RZ, R7, R0 ;  /* 0x00000007ff030219 */ /* 0x002fc80000011600 */
        /* <DEDUP_REMOVED lines=17> */
[----:B------:R0:W1:Y:S04]  /*8360*/  SHFL.IDX PT, R0, R31, RZ, 0x1c1f ;  /* 0x001c1fff1f007589 */ /* 0x00006800000e0000 */
[----:B------:R0:W2:Y:S04]  /*8370*/  SHFL.IDX PT, R3, R10, RZ, 0x1c1f ;  /* 0x001c1fff0a037589 */ /* 0x0000a800000e0000 */
[----:B------:R0:W3:Y:S04]  /*8380*/  SHFL.IDX PT, R7, R152, RZ, 0x1c1f ;  /* 0x001c1fff98077589 */ /* 0x0000e800000e0000 */
[----:B------:R0:W4:Y:S02]  /*8390*/  SHFL.IDX PT, R8, R30, RZ, 0x1c1f ;  /* 0x001c1fff1e087589 */ /* 0x00012400000e0000 */
.L_x_4805:
        /* <DEDUP_REMOVED lines=9> */
[----:B--2---:R-:W-:Y:S01]  /*8430*/  IMAD.MOV.U32 R4, RZ, RZ, R3 ;  /* 0x000000ffff047224 */ /* 0x004fe200078e0003 */
[----:B------:R-:W-:Y:S01]  /*8440*/  ISETP.GE.AND P2, PT, R188, UR4, PT ;  /* 0x00000004bc007c0c */ /* 0x000fe2000bf46270 */
[----:B-1----:R-:W-:Y:S01]  /*8450*/  IMAD.MOV.U32 R5, RZ, RZ, R0 ;  /* 0x000000ffff057224 */ /* 0x002fe200078e0000 */
[----:B------:R-:W-:Y:S02]  /*8460*/  ISETP.GE.AND P3, PT, R196, UR4, PT ;  /* 0x00000004c4007c0c */ /* 0x000fe4000bf66270 */
[----:B------:R-:W-:Y:S02]  /*8470*/  CS2R R28, SRZ ;  /* 0x00000000001c7805 */ /* 0x000fe4000001ff00 */
[----:B------:R-:W-:Y:S01]  /*8480*/  SHF.R.S32.HI R11, RZ, 0x1f, R196 ;  /* 0x0000001fff0b7819 */ /* 0x000fe200000114c4 */
[----:B---3--:R-:W-:-:S06]  /*8490*/  IMAD.MOV.U32 R9, RZ, RZ, R7 ;  /* 0x000000ffff097224 */ /* 0x008fcc00078e0007 */
[----:B------:R-:W-:Y:S02]  /*84a0*/  @!P2 IMAD.WIDE R4, R188, 0x2, R4 ;  /* 0x00000002bc04a825 */ /* 0x000fe400078e0204 */
[C---:B------:R-:W-:Y:S02]  /*84b0*/  @!P3 SHF.L.U64.HI R11, R196.reuse, 0x1, R11 ;  /* 0x00000001c40bb819 */ /* 0x040fe4000001020b */
[----:B------:R-:W-:Y:S01]  /*84c0*/  @!P3 IMAD.SHL.U32 R6, R196, 0x2, RZ ;  /* 0x00000002c406b824 */ /* 0x000fe200078e00ff */
[----:B------:R1:W5:Y:S01]  /*84d0*/  @!P2 LD.E.64 R28, desc[UR40][R4.64] ;  /* 0x00000028041ca980 */ /* 0x000362000c101b00 */
[----:B------:R-:W-:Y:S02]  /*84e0*/  CS2R R26, SRZ ;  /* 0x00000000001a7805 */ /* 0x000fe4000001ff00 */
[----:B------:R-:W-:Y:S02]  /*84f0*/  CS2R R20, SRZ ;  /* 0x0000000000147805 */ /* 0x000fe4000001ff00 */
[----:B------:R-:W-:-:S02]  /*8500*/  CS2R R24, SRZ ;  /* 0x0000000000187805 */ /* 0x000fc4000001ff00 */
[-C--:B-1----:R-:W-:Y:S02]  /*8510*/  @!P3 IADD3 R4, P0, R3, R6.reuse, RZ ;  /* 0x000000060304b210 */ /* 0x082fe40007f1e0ff */
[----:B----4-:R-:W-:Y:S01]  /*8520*/  @!P3 IADD3 R6, P1, R8, R6, RZ ;  /* 0x000000060806b210 */ /* 0x010fe20007f3e0ff */
[----:B------:R-:W-:-:S04]  /*8530*/  @!P2 IMAD.WIDE R8, R188, 0x2, R8 ;  /* 0x00000002bc08a825 */ /* 0x000fc800078e0208 */
[--C-:B------:R-:W-:Y:S01]  /*8540*/  @!P3 IMAD.X R5, R0, 0x1, R11.reuse, P0 ;  /* 0x000000010005b824 */ /* 0x100fe200000e060b */
[----:B------:R1:W5:Y:S01]  /*8550*/  @!P2 LD.E.64 R26, desc[UR40][R8.64] ;  /* 0x00000028081aa980 */ /* 0x000362000c101b00 */
[----:B------:R-:W-:-:S03]  /*8560*/  @!P3 IMAD.X R7, R7, 0x1, R11, P1 ;  /* 0x000000010707b824 */ /* 0x000fc600008e060b */
[----:B------:R1:W5:Y:S04]  /*8570*/  @!P3 LD.E.64 R20, desc[UR40][R4.64] ;  /* 0x000000280414b980 */ /* 0x000368000c101b00 */
[----:B------:R1:W5:Y:S02]  /*8580*/  @!P3 LD.E.64 R24, desc[UR40][R6.64] ;  /* 0x000000280618b980 */ /* 0x000364000c101b00 */
.L_x_4574:
[----:B------:R-:W-:Y:S05]  /*8590*/  BSYNC B1 ;  /* 0x0000000000017941 */ /* 0x000fea0003800000 */
.L_x_4573:
[----:B-1---5:R-:W-:Y:S01]  /*85a0*/  IMAD.MOV.U32 R0, RZ, RZ, R26 ;  /* 0x000000ffff007224 */ /* 0x022fe200078e001a */
[----:B------:R-:W-:Y:S01]  /*85b0*/  MOV R4, R24 ;  /* 0x0000001800047202 */ /* 0x000fe20000000f00 */
[----:B--2---:R-:W-:Y:S01]  /*85c0*/  IMAD.MOV.U32 R3, RZ, RZ, R27 ;  /* 0x000000ffff037224 */ /* 0x004fe200078e001b */
[----:B------:R-:W-:Y:S01]  /*85d0*/  UMOV UR4, 0xffffffff ;  /* 0xffffffff00047882 */ /* 0x000fe20000000000 */
[----:B------:R-:W-:Y:S01]  /*85e0*/  IMAD.MOV.U32 R5, RZ, RZ, R25 ;  /* 0x000000ffff057224 */ /* 0x000fe200078e0019 */
[----:B------:R-:W-:Y:S01]  /*85f0*/  PRMT R37, R0, 0x7610, R37 ;  /* 0x0000761000257816 */ /* 0x000fe20000000025 */
[----:B------:R-:W-:Y:S01]  /*8600*/  IMAD.MOV.U32 R0, RZ, RZ, R28 ;  /* 0x000000ffff007224 */ /* 0x000fe200078e001c */
[----:B------:R-:W-:Y:S01]  /*8610*/  PRMT R42, R3, 0x5410, R4 ;  /* 0x00005410032a7816 */ /* 0x000fe20000000004 */
[----:B------:R-:W-:Y:S01]  /*8620*/  IMAD.MOV.U32 R3, RZ, RZ, R29 ;  /* 0x000000ffff037224 */ /* 0x000fe200078e001d */
[----:B------:R-:W-:Y:S01]  /*8630*/  PRMT R43, R5, 0x7610, R43 ;  /* 0x00007610052b7816 */ /* 0x000fe2000000002b */
[----:B------:R-:W-:Y:S01]  /*8640*/  IMAD.MOV.U32 R4, RZ, RZ, R20 ;  /* 0x000000ffff047224 */ /* 0x000fe200078e0014 */
[----:B------:R-:W-:Y:S01]  /*8650*/  PRMT R37, R37, 0x5410, R0 ;  /* 0x0000541025257816 */ /* 0x000fe20000000000 */
[----:B------:R-:W-:Y:S01]  /*8660*/  IMAD.MOV.U32 R5, RZ, RZ, R21 ;  /* 0x000000ffff057224 */ /* 0x000fe200078e0015 */
[----:B------:R-:W-:-:S02]  /*8670*/  PRMT R43, R43, 0x5410, R3 ;  /* 0x000054102b2b7816 */ /* 0x000fc40000000003 */
[----:B----4-:R-:W-:Y:S02]  /*8680*/  CS2R R8, SRZ ;  /* 0x0000000000087805 */ /* 0x010fe4000001ff00 */
[----:B------:R-:W-:Y:S01]  /*8690*/  PRMT R44, R4, 0x5410, R5 ;  /* 0x00005410042c7816 */ /* 0x000fe20000000005 */
[----:B------:R-:W-:Y:S06]  /*86a0*/  BRA.DIV UR4, `(.L_x_4575) ;  /* 0x0000015e04047947 */ /* 0x000fec000b800000 */
[----:B------:R1:W2:Y:S04]  /*86b0*/  SHFL.IDX PT, R0, R31, 0x1, 0x1c1f ;  /* 0x003c1f001f007f89 */ /* 0x0002a800000e0000 */
[----:B------:R1:W4:Y:S04]  /*86c0*/  SHFL.IDX PT, R3, R10, 0x1, 0x1c1f ;  /* 0x003c1f000a037f89 */ /* 0x00032800000e0000 */
[----:B---3--:R1:W3:Y:S04]  /*86d0*/  SHFL.IDX PT, R7, R152, 0x1, 0x1c1f ;  /* 0x003c1f0098077f89 */ /* 0x0082e800000e0000 */
[----:B0-----:R-:W0:Y:S02]  /*86e0*/  SHFL.IDX PT, R30, R30, 0x1, 0x1c1f ;  /* 0x003c1f001e1e7f89 */ /* 0x001e2400000e0000 */
.L_x_4811:
[----:B------:R-:W5:Y:S01]  /*86f0*/  LDL R5, [R1+0x50] ;  /* 0x0000500001057983 */ /* 0x000f620000100800 */
[----:B------:R-:W-:Y:S01]  /*8700*/  VIADD R35, R35, 0x20 ;  /* 0x0000002023237836 */ /* 0x000fe20000000000 */
[----:B------:R-:W-:Y:S01]  /*8710*/  BSSY B1, `(.L_x_4576) ;  /* 0x0000023000017945 */ /* 0x000fe20003800000 */
[----:B------:R-:W-:Y:S01]  /*8720*/  IMAD.SHL.U32 R34, R193, 0x40, RZ ;  /* 0x00000040c1227824 */ /* 0x000fe200078e00ff */
[----:B-1----:R-:W-:Y:S02]  /*8730*/  CS2R R10, SRZ ;  /* 0x00000000000a7805 */ /* 0x002fe4000001ff00 */
[----:B------:R-:W-:Y:S02]  /*8740*/  CS2R R14, SRZ ;  /* 0x00000000000e7805 */ /* 0x000fe4000001ff00 */
[----:B------:R-:W-:Y:S02]  /*8750*/  ISETP.GE.AND P0, PT, R35, R32, PT ;  /* 0x000000202300720c */ /* 0x000fe40003f06270 */
[----:B------:R-:W-:-:S02]  /*8760*/  CS2R R12, SRZ ;  /* 0x00000000000c7805 */ /* 0x000fc4000001ff00 */
[----:B-----5:R-:W-:-:S04]  /*8770*/  LEA.HI R4, R5, R5, RZ, 0x1 ;  /* 0x0000000505047211 */ /* 0x020fc800078f08ff */
[----:B------:R-:W-:-:S05]  /*8780*/  LOP3.LUT R4, R4, 0xfffffffe, RZ, 0xc0, !PT ;  /* 0xfffffffe04047812 */ /* 0x000fca00078ec0ff */
[----:B------:R-:W-:-:S05]  /*8790*/  IMAD.IADD R4, R5, 0x1, -R4 ;  /* 0x0000000105047824 */ /* 0x000fca00078e0a04 */
[----:B------:R-:W-:Y:S01]  /*87a0*/  SHF.L.U32 R35, R4, 0x1f, RZ ;  /* 0x0000001f04237819 */ /* 0x000fe200000006ff */
[----:B------:R-:W-:Y:S06]  /*87b0*/  @P0 BRA `(.L_x_4577) ;  /* 0x0000000000600947 */ /* 0x000fec0003800000 */
[----:B------:R-:W-:Y:S01]  /*87c0*/  ULDC UR4, c[0x0][0x3f4] ;  /* 0x0000fd0000047ab9 */ /* 0x000fe20000000800 */
[----:B----4-:R-:W-:Y:S01]  /*87d0*/  IMAD.MOV.U32 R4, RZ, RZ, R3 ;  /* 0x000000ffff047224 */ /* 0x010fe200078e0003 */
[----:B------:R-:W-:Y:S01]  /*87e0*/  ISETP.GE.AND P2, PT, R188, UR4, PT ;  /* 0x00000004bc007c0c */ /* 0x000fe2000bf46270 */
[----:B--2---:R-:W-:Y:S01]  /*87f0*/  IMAD.MOV.U32 R5, RZ, RZ, R0 ;  /* 0x000000ffff057224 */ /* 0x004fe200078e0000 */
[----:B------:R-:W-:Y:S02]  /*8800*/  ISETP.GE.AND P3, PT, R196, UR4, PT ;  /* 0x00000004c4007c0c */ /* 0x000fe4000bf66270 */
[----:B------:R-:W-:Y:S02]  /*8810*/  CS2R R14, SRZ ;  /* 0x00000000000e7805 */ /* 0x000fe4000001ff00 */
[----:B------:R-:W-:Y:S01]  /*8820*/  SHF.R.S32.HI R33, RZ, 0x1f, R196 ;  /* 0x0000001fff217819 */ /* 0x000fe200000114c4 */
[----:B0-----:R-:W-:Y:S02]  /*8830*/  IMAD.MOV.U32 R10, RZ, RZ, R30 ;  /* 0x000000ffff0a7224 */ /* 0x001fe400078e001e */
[----:B---3--:R-:W-:-:S04]  /*8840*/  IMAD.MOV.U32 R11, RZ, RZ, R7 ;  /* 0x000000ffff0b7224 */ /* 0x008fc800078e0007 */
        /* <DEDUP_REMOVED lines=15> */
.L_x_4577:
[----:B------:R-:W-:Y:S05]  /*8940*/  BSYNC B1 ;  /* 0x0000000000017941 */ /* 0x000fea0003800000 */
.L_x_4576:
[----:B------:R-:W3:Y:S01]  /*8950*/  SYNCS.PHASECHK.TRANS64.TRYWAIT P0, [R2+URZ+0x28c00], R35 ;  /* 0x028c0023020075a7 */ /* 0x000ee2000800017f */
[----:B----4-:R-:W-:Y:S01]  /*8960*/  LOP3.LUT R3, R34, 0x1c0, RZ, 0xc0, !PT ;  /* 0x000001c022037812 */ /* 0x010fe200078ec0ff */
[----:B-1---5:R-:W-:Y:S01]  /*8970*/  IMAD.MOV.U32 R4, RZ, RZ, R8 ;  /* 0x000000ffff047224 */ /* 0x022fe200078e0008 */
[----:B0-----:R-:W-:Y:S01]  /*8980*/  VIADDMNMX R30, R32, -R199, 0x40, PT ;  /* 0x00000040201e7446 */ /* 0x001fe200038009c7 */
        /* <DEDUP_REMOVED lines=15> */
[----:B------:R-:W-:Y:S01]  /*8a80*/  MOV R4, R12 ;  /* 0x0000000c00047202 */ /* 0x000fe20000000f00 */
[----:B------:R-:W-:Y:S01]  /*8a90*/  IMAD R3, R3, 0x2, R2 ;  /* 0x0000000203037824 */ /* 0x000fe200078e0202 */
[----:B------:R-:W-:-:S02]  /*8aa0*/  LOP3.LUT P2, RZ, R193, 0x4, RZ, 0xc0, !PT ;  /* 0x00000004c1ff7812 */ /* 0x000fc4000784c0ff */
[----:B------:R-:W-:Y:S01]  /*8ab0*/  PRMT R46, R0, 0x5410, R4 ;  /* 0x00005410002e7816 */ /* 0x000fe20000000004 */
[----:B------:R-:W-:Y:S01]  /*8ac0*/  VIADD R4, R3, 0x20400 ;  /* 0x0002040003047836 */ /* 0x000fe20000000000 */
[----:B------:R-:W-:Y:S01]  /*8ad0*/  ISETP.GE.AND P1, PT, R187, R30, PT ;  /* 0x0000001ebb00720c */ /* 0x000fe20003f26270 */
[----:B------:R-:W-:Y:S01]  /*8ae0*/  VIADD R0, R3, 0x20440 ;  /* 0x0002044003007836 */ /* 0x000fe20000000000 */
[----:B---3--:R-:W-:Y:S11]  /*8af0*/  @!P0 BRA `(.L_x_4579) ;  /* 0x0000015800648947 */ /* 0x008ff60003800000 */
.L_x_4812:
[----:B------:R-:W-:Y:S05]  /*8b00*/  BSYNC B1 ;  /* 0x0000000000017941 */ /* 0x000fea0003800000 */
.L_x_4578:
        /* <DEDUP_REMOVED lines=12> */
[--C-:B------:R-:W-:Y:S01]  /*8bd0*/  SHF.R.U32.HI R34, RZ, 0x10, R29.reuse ;  /* 0x00000010ff227819 */ /* 0x100fe2000001161d */
        /* <DEDUP_REMOVED lines=13> */
[----:B------:R-:W-:Y:S01]  /*8cb0*/  FFMA.FTZ R39, R28, R34, -R37 ;  /* 0x000000221c277223 */ /* 0x000fe20000010825 */
[----:B------:R-:W-:-:S02]  /*8cc0*/  HADD2.F32 R27, -RZ, R6.H1_H1 ;  /* 0x30000006ff1b7230 */ /* 0x000fc40000004100 */
[-C--:B------:R-:W-:Y:S01]  /*8cd0*/  FMUL.FTZ R34, R4, R32.reuse ;  /* 0x0000002004227220 */ /* 0x080fe20000410000 */
[C---:B------:R-:W-:Y:S01]  /*8ce0*/  FFMA.FTZ R38, R7.reuse, R32, -R38 ;  /* 0x0000002007267223 */ /* 0x040fe20000010826 */
[--C-:B------:R-:W-:Y:S02]  /*8cf0*/  HADD2.F32 R6, -RZ, R5.reuse.H0_H0 ;  /* 0x20000005ff067230 */ /* 0x100fe40000004100 */
[----:B------:R-:W-:Y:S01]  /*8d00*/  FFMA.FTZ R36, R28, R36, R29 ;  /* 0x000000241c247223 */ /* 0x000fe2000001001d */
        /* <DEDUP_REMOVED lines=19> */
.L_x_4583:
[----:B------:R-:W-:Y:S05]  /*8e40*/  BSYNC B2 ;  /* 0x0000000000027941 */ /* 0x000fea0003800000 */
.L_x_4582:
        /* <DEDUP_REMOVED lines=15> */
[-C--:B0-----:R-:W-:Y:S01]  /*8f40*/  FMUL.FTZ R35, R25, R29.reuse ;  /* 0x0000001d19237220 */ /* 0x081fe20000410000 */
        /* <DEDUP_REMOVED lines=27> */
.L_x_4581:
[----:B------:R-:W-:Y:S05]  /*9100*/  BSYNC B1 ;  /* 0x0000000000017941 */ /* 0x000fea0003800000 */
.L_x_4580:
        /* <DEDUP_REMOVED lines=10> */
[----:B------:R-:W-:Y:S01]  /*91b0*/  HADD2.F32 R24, -RZ, R33.H1_H1 ;  /* 0x30000021ff187230 */ /* 0x000fe20000004100 */
        /* <DEDUP_REMOVED lines=39> */
.L_x_4586:
[----:B------:R-:W-:Y:S05]  /*9430*/  BSYNC B1 ;  /* 0x0000000000017941 */ /* 0x000fea0003800000 */
.L_x_4585:
[----:B------:R-:W-:Y:S05]  /*9440*/  @P1 BRA `(.L_x_4584) ;  /* 0x0000001400b81947 */ /* 0x000fea0003800000 */
[----:B-1----:R-:W1:Y:S01]  /*9450*/  LDS.128 R4, [R0+0x1000] ;  /* 0x0010000000047984 */ /* 0x002e620000000c00 */
[--C-:B------:R-:W-:Y:S01]  /*9460*/  SHF.R.U64 R24, R12, 0x10, R13.reuse ;  /* 0x000000100c187819 */ /* 0x100fe2000000120d */
[----:B------:R-:W-:Y:S01]  /*9470*/  HADD2.F32 R33, -RZ, R33.H0_H0 ;  /* 0x20000021ff217230 */ /* 0x000fe20000004100 */
[----:B------:R-:W-:Y:S02]  /*9480*/  SHF.R.U32.HI R12, RZ, 0x10, R13 ;  /* 0x00000010ff0c7819 */ /* 0x000fe4000001160d */
[--C-:B------:R-:W-:Y:S02]  /*9490*/  SHF.R.U32.HI R13, RZ, 0x10, R11.reuse ;  /* 0x00000010ff0d7819 */ /* 0x100fe4000001160b */
        /* <DEDUP_REMOVED lines=21> */
[CC--:B------:R-:W-:Y:S01]  /*95f0*/  FMUL.FTZ R14, R8.reuse, R10.reuse ;  /* 0x0000000a080e7220 */ /* 0x0c0fe20000410000 */
[----:B------:R-:W-:Y:S02]  /*9600*/  HADD2.F32 R5, -RZ, R5.H1_H1 ;  /* 0x30000005ff057230 */ /* 0x000fe40000004100 */
[----:B------:R-:W-:Y:S02]  /*9610*/  HADD2.F32 R9, -RZ, R21.H0_H0 ;  /* 0x20000015ff097230 */ /* 0x000fe40000004100 */
[-C--:B------:R-:W-:Y:S01]  /*9620*/  FMUL.FTZ R13, R8, R31.reuse ;  /* 0x0000001f080d7220 */ /* 0x080fe20000410000 */
[----:B------:R-:W-:Y:S02]  /*9630*/  HADD2.F32 R4, -RZ, R24.H0_H0 ;  /* 0x20000018ff047230 */ /* 0x000fe40000004100 */
[----:B------:R-:W-:Y:S01]  /*9640*/  FFMA.FTZ R14, R7, R31, -R14 ;  /* 0x0000001f070e7223 */ /* 0x000fe2000001080e */
[----:B------:R-:W-:Y:S01]  /*9650*/  FMUL.FTZ R3, R5, R9 ;  /* 0x0000000905037220 */ /* 0x000fe20000410000 */
[----:B------:R-:W-:Y:S01]  /*9660*/  FFMA.FTZ R13, R7, R10, R13 ;  /* 0x0000000a070d7223 */ /* 0x000fe2000001000d */
[-C--:B------:R-:W-:Y:S01]  /*9670*/  FMUL.FTZ R8, R5, R4.reuse ;  /* 0x0000000405087220 */ /* 0x080fe20000410000 */
        /* <DEDUP_REMOVED lines=8> */
.L_x_4571:
        /* <DEDUP_REMOVED lines=35> */
[----:B------:R-:W1:Y:S01]  /*9930*/  SHFL.IDX PT, R4, R26, RZ, 0x1c1f ;  /* 0x001c1fff1a047589 */ /* 0x000e6200000e0000 */
[----:B------:R-:W-:-:S03]  /*9940*/  IMAD R0, R198, R5, RZ ;  /* 0x00000005c6007224 */ /* 0x000fc600078e02ff */
[----:B------:R-:W2:Y:S04]  /*9950*/  SHFL.IDX PT, R3, R27, RZ, 0x1c1f ;  /* 0x001c1fff1b037589 */ /* 0x000ea800000e0000 */
[----:B------:R-:W3:Y:S04]  /*9960*/  SHFL.IDX PT, R14, R34, RZ, 0x1c1f ;  /* 0x001c1fff220e7589 */ /* 0x000ee800000e0000 */
[----:B------:R-:W5:Y:S01]  /*9970*/  SHFL.IDX PT, R5, R25, RZ, 0x1c1f ;  /* 0x001c1fff19057589 */ /* 0x000f6200000e0000 */
[----:B0-----:R-:W-:-:S04]  /*9980*/  ISETP.GE.AND P0, PT, R18, R37, PT ;  /* 0x000000251200720c */ /* 0x001fc80003f06270 */
[----:B------:R-:W-:-:S13]  /*9990*/  ISETP.GE.OR P1, PT, R35, R0, P0 ;  /* 0x000000002300720c */ /* 0x000fda0000726670 */
[C---:B------:R-:W-:Y:S01]  /*99a0*/  @!P1 IMAD.SHL.U32 R7, R18.reuse, 0x2, RZ ;  /* 0x0000000212079824 */ /* 0x040fe200078e00ff */
[----:B------:R-:W-:-:S04]  /*99b0*/  @!P1 SHF.L.U64.HI R6, R18, 0x1, R19 ;  /* 0x0000000112069819 */ /* 0x000fc80000010213 */
[----:B-1----:R-:W-:-:S05]  /*99c0*/  @!P1 IADD3 R8, P2, R4, R7, RZ ;  /* 0x0000000704089210 */ /* 0x002fca0007f5e0ff */
[----:B--2---:R-:W-:-:S06]  /*99d0*/  @!P1 IMAD.X R9, R3, 0x1, R6, P2 ;  /* 0x0000000103099824 */ /* 0x004fcc00010e0606 */
[----:B----4-:R-:W2:Y:S01]  /*99e0*/  @!P1 LD.E.128 R8, desc[UR40][R8.64] ;  /* 0x0000002808089980 */ /* 0x010ea2000c101d00 */
[----:B---3--:R-:W-:-:S05]  /*99f0*/  @!P1 IADD3 R4, P2, R14, R7, RZ ;  /* 0x000000070e049210 */ /* 0x008fca0007f5e0ff */
[----:B-----5:R-:W-:-:S06]  /*9a00*/  @!P1 IMAD.X R5, R5, 0x1, R6, P2 ;  /* 0x0000000105059824 */ /* 0x020fcc00010e0606 */
        /* <DEDUP_REMOVED lines=16> */
[----:B---3--:R-:W-:Y:S01]  /*9b10*/  @!P1 IMAD.MOV.U32 R30, RZ, RZ, R4 ;  /* 0x000000ffff1e9224 */ /* 0x008fe200078e0004 */
[----:B------:R-:W-:Y:S01]  /*9b20*/  MOV R8, R28 ;  /* 0x0000001c00087202 */ /* 0x000fe20000000f00 */
        /* <DEDUP_REMOVED lines=10> */
[----:B------:R-:W-:Y:S02]  /*9bd0*/  PRMT R54, R4, 0x5410, R6 ;  /* 0x0000541004367816 */ /* 0x000fe40000000006 */
[----:B------:R-:W-:-:S02]  /*9be0*/  CS2R R4, SRZ ;  /* 0x0000000000047805 */ /* 0x000fc4000001ff00 */
[----:B------:R-:W-:Y:S02]  /*9bf0*/  PRMT R36, R8, 0x5410, R9 ;  /* 0x0000541008247816 */ /* 0x000fe40000000009 */
[----:B012-4-:R-:W-:-:S07]  /*9c00*/  PRMT R53, R7, 0x7610, R53 ;  /* 0x0000761007357816 */ /* 0x017fce0000000035 */
.L_x_4822:
        /* <DEDUP_REMOVED lines=24> */
.L_x_4589:
[----:B------:R-:W-:Y:S05]  /*9d90*/  BSYNC B1 ;  /* 0x0000000000017941 */ /* 0x000fea0003800000 */
.L_x_4588:
        /* <DEDUP_REMOVED lines=19> */
.L_x_4823:
[----:B------:R-:W-:Y:S05]  /*9ed0*/  BSYNC B1 ;  /* 0x0000000000017941 */ /* 0x000fea0003800000 */
.L_x_4590:
[----:B------:R-:W-:Y:S01]  /*9ee0*/  BSSY B1, `(.L_x_4592) ;  /* 0x0000063000017945 */ /* 0x000fe20003800000 */
[----:B------:R-:W-:Y:S01]  /*9ef0*/  MOV R3, R10 ;  /* 0x0000000a00037202 */ /* 0x000fe20000000f00 */
[----:B------:R-:W-:Y:S01]  /*9f00*/  IMAD.MOV.U32 R34, RZ, RZ, R11 ;  /* 0x000000ffff227224 */ /* 0x000fe200078e000b */
[----:B------:R-:W-:Y:S01]  /*9f10*/  LOP3.LUT R35, R35, 0x38, RZ, 0xc0, !PT ;  /* 0x0000003823237812 */ /* 0x000fe200078ec0ff */
[----:B------:R-:W-:Y:S06]  /*9f20*/  @P2 BRA `(.L_x_4593) ;  /* 0x0000000400782947 */ /* 0x000fec0003800000 */
[----:B------:R-:W-:Y:S01]  /*9f30*/  IMAD.SHL.U32 R12, R193, 0x40, RZ ;  /* 0x00000040c10c7824 */ /* 0x000fe200078e00ff */
[--C-:B------:R-:W-:Y:S01]  /*9f40*/  SHF.R.U64 R30, R30, 0x10, R31.reuse ;  /* 0x000000101e1e7819 */ /* 0x100fe2000000121f */
[----:B------:R-:W-:Y:S01]  /*9f50*/  HADD2.F32 R48, -RZ, R48.H0_H0 ;  /* 0x20000030ff307230 */ /* 0x000fe20000004100 */
[----:B------:R-:W-:Y:S01]  /*9f60*/  SHF.R.U32.HI R49, RZ, 0x10, R31 ;  /* 0x00000010ff317819 */ /* 0x000fe2000001161f */
[----:B------:R-:W-:Y:S01]  /*9f70*/  HADD2.F32 R47, -RZ, R47.H0_H0 ;  /* 0x2000002fff2f7230 */ /* 0x000fe20000004100 */
[----:B------:R-:W-:Y:S02]  /*9f80*/  LOP3.LUT R25, R12, 0x1c0, RZ, 0xc0, !PT ;  /* 0x000001c00c197812 */ /* 0x000fe400078ec0ff */
[----:B------:R-:W-:Y:S01]  /*9f90*/  SHF.R.U64 R20, R20, 0x10, R21 ;  /* 0x0000001014147819 */ /* 0x000fe20000001215 */
[----:B------:R-:W-:Y:S01]  /*9fa0*/  HADD2.F32 R49, -RZ, R49.H0_H0 ;  /* 0x20000031ff317230 */ /* 0x000fe20000004100 */
[----:B------:R-:W-:Y:S02]  /*9fb0*/  LOP3.LUT R12, R25, 0x38, R18, 0xf8, !PT ;  /* 0x00000038190c7812 */ /* 0x000fe400078ef812 */
[----:B------:R-:W-:-:S02]  /*9fc0*/  SHF.R.U32.HI R14, RZ, 0x3, R25 ;  /* 0x00000003ff0e7819 */ /* 0x000fc40000011619 */
[----:B------:R-:W-:Y:S02]  /*9fd0*/  SHF.R.U32.HI R50, RZ, 0x10, R21 ;  /* 0x00000010ff327819 */ /* 0x000fe40000011615 */
[----:B0-----:R-:W-:Y:S02]  /*9fe0*/  LOP3.LUT R13, R12, R14, RZ, 0x3c, !PT ;  /* 0x0000000e0c0d7212 */ /* 0x001fe400078e3cff */
[----:B------:R-:W-:Y:S02]  /*9ff0*/  LOP3.LUT R25, R14, R35, R25, 0x1e, !PT ;  /* 0x000000230e197212 */ /* 0x000fe400078e1e19 */
[----:B------:R-:W-:Y:S01]  /*a000*/  SHF.R.U64 R21, R28, 0x10, R29 ;  /* 0x000000101c157819 */ /* 0x000fe2000000121d */
[----:B------:R-:W-:Y:S01]  /*a010*/  IMAD R13, R206, 0x200, R13 ;  /* 0x00000200ce0d7824 */ /* 0x000fe200078e020d */
[----:B------:R-:W-:Y:S01]  /*a020*/  SHF.R.U64 R28, R32, 0x10, R33 ;  /* 0x00000010201c7819 */ /* 0x000fe20000001221 */
[----:B------:R-:W-:Y:S01]  /*a030*/  IMAD R25, R206, 0x200, R25 ;  /* 0x00000200ce197824 */ /* 0x000fe200078e0219 */
[----:B------:R-:W-:Y:S01]  /*a040*/  SHF.R.U32.HI R52, RZ, 0x10, R33 ;  /* 0x00000010ff347819 */ /* 0x000fe20000011621 */
[--C-:B------:R-:W-:Y:S01]  /*a050*/  IMAD R37, R13, 0x2, R2.reuse ;  /* 0x000000020d257824 */ /* 0x100fe200078e0202 */
[----:B------:R-:W-:Y:S01]  /*a060*/  SHF.R.U32.HI R43, RZ, 0x10, R29 ;  /* 0x00000010ff2b7819 */ /* 0x000fe2000001161d */
[----:B------:R-:W-:-:S02]  /*a070*/  IMAD R38, R25, 0x2, R2 ;  /* 0x0000000219267824 */ /* 0x000fc400078e0202 */
[----:B------:R-:W-:Y:S01]  /*a080*/  HADD2.F32 R21, -RZ, R21.H0_H0 ;  /* 0x20000015ff157230 */ /* 0x000fe20000004100 */
[----:B------:R-:W0:Y:S01]  /*a090*/  LDS.128 R12, [R37+0x20400] ;  /* 0x02040000250c7984 */ /* 0x000e220000000c00 */
[----:B------:R-:W-:-:S03]  /*a0a0*/  HADD2.F32 R43, -RZ, R43.H0_H0 ;  /* 0x2000002bff2b7230 */ /* 0x000fc60000004100 */
[----:B------:R-:W1:Y:S01]  /*a0b0*/  LDS.128 R24, [R38+0x20400] ;  /* 0x0204000026187984 */ /* 0x000e620000000c00 */
[--C-:B0-----:R-:W-:Y:S02]  /*a0c0*/  HADD2.F32 R44, -RZ, R15.reuse.H0_H0 ;  /* 0x2000000fff2c7230 */ /* 0x101fe40000004100 */
[----:B------:R-:W-:Y:S02]  /*a0d0*/  HADD2.F32 R31, -RZ, R15.H1_H1 ;  /* 0x3000000fff1f7230 */ /* 0x000fe40000004100 */
[----:B-1----:R-:W-:Y:S02]  /*a0e0*/  HADD2.F32 R15, -RZ, R25.H0_H0 ;  /* 0x20000019ff0f7230 */ /* 0x002fe40000004100 */
[----:B------:R-:W-:Y:S02]  /*a0f0*/  HADD2.F32 R32, -RZ, R13.H0_H0 ;  /* 0x2000000dff207230 */ /* 0x000fe40000004100 */
[----:B------:R-:W-:Y:S02]  /*a100*/  HADD2.F32 R42, -RZ, R25.H1_H1 ;  /* 0x30000019ff2a7230 */ /* 0x000fe40000004100 */
[C---:B------:R-:W-:Y:S01]  /*a110*/  FMUL.FTZ R25, R15.reuse, R48 ;  /* 0x000000300f197220 */ /* 0x040fe20000410000 */
[----:B------:R-:W-:Y:S01]  /*a120*/  FMUL.FTZ R51, R15, R47 ;  /* 0x0000002f0f337220 */ /* 0x000fe20000410000 */
[----:B------:R-:W-:-:S02]  /*a130*/  HADD2.F32 R40, -RZ, R13.H1_H1 ;  /* 0x3000000dff287230 */ /* 0x000fc40000004100 */
[C---:B------:R-:W-:Y:S01]  /*a140*/  FFMA.FTZ R15, R32.reuse, R47, -R25 ;  /* 0x0000002f200f7223 */ /* 0x040fe20000010819 */
[----:B------:R-:W-:Y:S02]  /*a150*/  HADD2.F32 R47, -RZ, R50.H0_H0 ;  /* 0x20000032ff2f7230 */ /* 0x000fe40000004100 */
[----:B------:R-:W-:Y:S01]  /*a160*/  FFMA.FTZ R25, R32, R48, R51 ;  /* 0x0000003020197223 */ /* 0x000fe20000010033 */
[----:B------:R-:W-:Y:S02]  /*a170*/  HADD2.F32 R50, -RZ, R53.H0_H0 ;  /* 0x20000035ff327230 */ /* 0x000fe40000004100 */
[C---:B------:R-:W-:Y:S01]  /*a180*/  FMUL.FTZ R53, R42.reuse, R49 ;  /* 0x000000312a357220 */ /* 0x040fe20000410000 */
[----:B------:R-:W-:Y:S02]  /*a190*/  HADD2.F32 R45, -RZ, R27.H0_H0 ;  /* 0x2000001bff2d7230 */ /* 0x000fe40000004100 */
[----:B------:R-:W-:Y:S01]  /*a1a0*/  FMUL.FTZ R51, R42, R47 ;  /* 0x0000002f2a337220 */ /* 0x000fe20000410000 */
[----:B------:R-:W-:-:S02]  /*a1b0*/  HADD2.F32 R48, -RZ, R36.H1_H1 ;  /* 0x30000024ff307230 */ /* 0x000fc40000004100 */
[C---:B------:R-:W-:Y:S01]  /*a1c0*/  FFMA.FTZ R32, R40.reuse, R47, -R53 ;  /* 0x0000002f28207223 */ /* 0x040fe20000010835 */
[----:B------:R-:W-:Y:S02]  /*a1d0*/  HADD2.F32 R46, -RZ, R27.H1_H1 ;  /* 0x3000001bff2e7230 */ /* 0x000fe40000004100 */
[C---:B------:R-:W-:Y:S01]  /*a1e0*/  FMUL.FTZ R53, R45.reuse, R50 ;  /* 0x000000322d357220 */ /* 0x040fe20000410000 */
[----:B------:R-:W-:Y:S02]  /*a1f0*/  HADD2.F32 R47, -RZ, R52.H0_H0 ;  /* 0x20000034ff2f7230 */ /* 0x000fe40000004100 */
[-C--:B------:R-:W-:Y:S01]  /*a200*/  FMUL.FTZ R45, R45, R48.reuse ;  /* 0x000000302d2d7220 */ /* 0x080fe20000410000 */
[----:B------:R-:W-:Y:S01]  /*a210*/  FFMA.FTZ R40, R40, R49, R51 ;  /* 0x0000003128287223 */ /* 0x000fe20000010033 */
[C---:B------:R-:W-:Y:S01]  /*a220*/  FFMA.FTZ R42, R44.reuse, R48, -R53 ;  /* 0x000000302c2a7223 */ /* 0x040fe20000010835 */
[----:B------:R-:W-:Y:S02]  /*a230*/  HADD2.F32 R33, -RZ, R24.H0_H0 ;  /* 0x20000018ff217230 */ /* 0x000fe40000004100 */
[----:B------:R-:W-:Y:S01]  /*a240*/  FFMA.FTZ R49, R44, R50, R45 ;  /* 0x000000322c317223 */ /* 0x000fe2000001002d */
[----:B------:R-:W-:Y:S01]  /*a250*/  FMUL.FTZ R50, R46, R47 ;  /* 0x0000002f2e327220 */ /* 0x000fe20000410000 */
[----:B------:R-:W-:-:S02]  /*a260*/  HADD2.F32 R48, -RZ, R54.H0_H0 ;  /* 0x20000036ff307230 */ /* 0x000fc40000004100 */
[-C--:B------:R-:W-:Y:S01]  /*a270*/  FMUL.FTZ R52, R46, R43.reuse ;  /* 0x0000002b2e347220 */ /* 0x080fe20000410000 */
[----:B------:R-:W-:Y:S02]  /*a280*/  HADD2.F32 R44, -RZ, R55.H0_H0 ;  /* 0x20000037ff2c7230 */ /* 0x000fe40000004100 */
[----:B------:R-:W-:Y:S01]  /*a290*/  FFMA.FTZ R51, R31, R43, -R50 ;  /* 0x0000002b1f337223 */ /* 0x000fe20000010832 */
[----:B------:R-:W-:Y:S02]  /*a2a0*/  HADD2.F32 R29, -RZ, R12.H0_H0 ;  /* 0x2000000cff1d7230 */ /* 0x000fe40000004100 */
[C---:B------:R-:W-:Y:S01]  /*a2b0*/  FMUL.FTZ R50, R33.reuse, R48 ;  /* 0x0000003021327220 */ /* 0x040fe20000410000 */
[----:B------:R-:W-:Y:S02]  /*a2c0*/  HADD2.F32 R27, -RZ, R26.H0_H0 ;  /* 0x2000001aff1b7230 */ /* 0x000fe40000004100 */
[----:B------:R-:W-:Y:S01]  /*a2d0*/  FMUL.FTZ R33, R33, R44 ;  /* 0x0000002c21217220 */ /* 0x000fe20000410000 */
[----:B------:R-:W-:-:S02]  /*a2e0*/  HADD2.F32 R46, -RZ, R54.H1_H1 ;  /* 0x30000036ff2e7230 */ /* 0x000fc40000004100 */
[----:B------:R-:W-:Y:S01]  /*a2f0*/  FFMA.FTZ R54, R31, R47, R52 ;  /* 0x0000002f1f367223 */ /* 0x000fe20000010034 */
[----:B------:R-:W-:Y:S02]  /*a300*/  HADD2.F32 R36, -RZ, R36.H0_H0 ;  /* 0x20000024ff247230 */ /* 0x000fe40000004100 */
[C---:B------:R-:W-:Y:S01]  /*a310*/  FFMA.FTZ R50, R29.reuse, R44, -R50 ;  /* 0x0000002c1d327223 */ /* 0x040fe20000010832 */
[----:B------:R-:W-:Y:S02]  /*a320*/  HADD2.F32 R13, -RZ, R14.H0_H0 ;  /* 0x2000000eff0d7230 */ /* 0x000fe40000004100 */
[----:B------:R-:W-:Y:S01]  /*a330*/  FFMA.FTZ R33, R29, R48, R33 ;  /* 0x000000301d217223 */ /* 0x000fe20000010021 */
[----:B------:R-:W-:Y:S02]  /*a340*/  HADD2.F32 R24, -RZ, R24.H1_H1 ;  /* 0x30000018ff187230 */ /* 0x000fe40000004100 */
[----:B------:R-:W-:Y:S01]  /*a350*/  FMUL.FTZ R52, R27, R46 ;  /* 0x0000002e1b347220 */ /* 0x000fe20000410000 */
[----:B------:R-:W-:-:S02]  /*a360*/  HADD2.F32 R26, -RZ, R26.H1_H1 ;  /* 0x3000001aff1a7230 */ /* 0x000fc40000004100 */
[-C--:B------:R-:W-:Y:S01]  /*a370*/  FMUL.FTZ R44, R27, R36.reuse ;  /* 0x000000241b2c7220 */ /* 0x080fe20000410000 */
[----:B------:R-:W-:Y:S02]  /*a380*/  HADD2.F32 R29, -RZ, R30.H0_H0 ;  /* 0x2000001eff1d7230 */ /* 0x000fe40000004100 */
[C---:B------:R-:W-:Y:S01]  /*a390*/  FFMA.FTZ R52, R13.reuse, R36, -R52 ;  /* 0x000000240d347223 */ /* 0x040fe20000010834 */
[----:B------:R-:W-:Y:S02]  /*a3a0*/  HADD2.F32 R31, -RZ, R28.H0_H0 ;  /* 0x2000001cff1f7230 */ /* 0x000fe40000004100 */
[----:B------:R-:W-:Y:S01]  /*a3b0*/  FFMA.FTZ R44, R13, R46, R44 ;  /* 0x0000002e0d2c7223 */ /* 0x000fe2000001002c */
[----:B------:R-:W-:Y:S02]  /*a3c0*/  HADD2.F32 R27, -RZ, R20.H0_H0 ;  /* 0x20000014ff1b7230 */ /* 0x000fe40000004100 */
[----:B------:R-:W-:Y:S01]  /*a3d0*/  FMUL.FTZ R13, R24, R29 ;  /* 0x0000001d180d7220 */ /* 0x000fe20000410000 */
[----:B------:R-:W-:-:S02]  /*a3e0*/  HADD2.F32 R12, -RZ, R12.H1_H1 ;  /* 0x3000000cff0c7230 */ /* 0x000fc40000004100 */
        /* <DEDUP_REMOVED lines=18> */
.L_x_4593:
[----:B------:R-:W-:Y:S05]  /*a510*/  BSYNC B1 ;  /* 0x0000000000017941 */ /* 0x000fea0003800000 */
.L_x_4592:
[----:B------:R-:W-:Y:S01]  /*a520*/  PRMT R42, R3, 0x5410, R34 ;  /* 0x00005410032a7816 */ /* 0x000fe20000000022 */
[----:B------:R-:W-:Y:S06]  /*a530*/  @P0 BRA `(.L_x_4584) ;  /* 0x00000004007c0947 */ /* 0x000fec0003800000 */
[----:B------:R-:W0:Y:S01]  /*a540*/  LDL R43, [R1+0x5c] ;  /* 0x00005c00012b7983 */ /* 0x000e220000100800 */
[----:B-1----:R-:W-:Y:S01]  /*a550*/  IMAD.SHL.U32 R12, R0, 0x40, RZ ;  /* 0x00000040000c7824 */ /* 0x002fe200078e00ff */
[----:B------:R-:W-:Y:S01]  /*a560*/  SHF.R.S32.HI R3, RZ, 0x1f, R0 ;  /* 0x0000001fff037819 */ /* 0x000fe20000011400 */
[----:B------:R-:W-:Y:S01]  /*a570*/  HADD2.F32 R30, -RZ, R55.H1_H1 ;  /* 0x30000037ff1e7230 */ /* 0x000fe20000004100 */
[----:B------:R-:W-:Y:S01]  /*a580*/  SHF.R.U32.HI R32, RZ, 0x10, R5 ;  /* 0x00000010ff207819 */ /* 0x000fe20000011605 */
[----:B------:R-:W-:Y:S01]  /*a590*/  HADD2.F32 R29, -RZ, R57.H0_H0 ;  /* 0x20000039ff1d7230 */ /* 0x000fe20000004100 */
[----:B------:R-:W-:Y:S02]  /*a5a0*/  LEA.HI R3, R3, R0, RZ, 0x3 ;  /* 0x0000000003037211 */ /* 0x000fe400078f18ff */
[----:B------:R-:W-:Y:S01]  /*a5b0*/  LOP3.LUT R12, R12, 0x1c0, RZ, 0xc0, !PT ;  /* 0x000001c00c0c7812 */ /* 0x000fe200078ec0ff */
[----:B------:R-:W-:Y:S01]  /*a5c0*/  HADD2.F32 R32, -RZ, R32.H0_H0 ;  /* 0x20000020ff207230 */ /* 0x000fe20000004100 */
[----:B------:R-:W-:Y:S01]  /*a5d0*/  SHF.R.U32.HI R33, RZ, 0x10, R7 ;  /* 0x00000010ff217819 */ /* 0x000fe20000011607 */
[----:B------:R-:W-:Y:S01]  /*a5e0*/  IMAD.SHL.U32 R3, R3, 0x40, RZ ;  /* 0x0000004003037824 */ /* 0x000fe200078e00ff */
[----:B------:R-:W-:-:S02]  /*a5f0*/  SHF.R.U32.HI R0, RZ, 0x3, R12 ;  /* 0x00000003ff007819 */ /* 0x000fc4000001160c */
[--C-:B------:R-:W-:Y:S02]  /*a600*/  SHF.R.U32.HI R37, RZ, 0x10, R9.reuse ;  /* 0x00000010ff257819 */ /* 0x100fe40000011609 */
[----:B------:R-:W-:Y:S02]  /*a610*/  LOP3.LUT R35, R0, R35, R12, 0x1e, !PT ;  /* 0x0000002300237212 */ /* 0x000fe400078e1e0c */
[----:B------:R-:W-:Y:S02]  /*a620*/  LOP3.LUT R0, R3, 0xfffffe00, RZ, 0xc0, !PT ;  /* 0xfffffe0003007812 */ /* 0x000fe400078ec0ff */
[----:B------:R-:W-:Y:S02]  /*a630*/  SHF.R.U64 R3, R8, 0x10, R9 ;  /* 0x0000001008037819 */ /* 0x000fe40000001209 */
[----:B------:R-:W-:Y:S01]  /*a640*/  SHF.R.U64 R8, R4, 0x10, R5 ;  /* 0x0000001004087819 */ /* 0x000fe20000001205 */
[----:B------:R-:W-:Y:S01]  /*a650*/  IMAD.IADD R35, R0, 0x1, R35 ;  /* 0x0000000100237824 */ /* 0x000fe200078e0223 */
[----:B------:R-:W-:Y:S01]  /*a660*/  SHF.R.U64 R5, R6, 0x10, R7 ;  /* 0x0000001006057819 */ /* 0x000fe20000001207 */
[----:B------:R-:W-:Y:S01]  /*a670*/  HADD2.F32 R3, -RZ, R3.H0_H0 ;  /* 0x20000003ff037230 */ /* 0x000fe20000004100 */
[--C-:B------:R-:W-:Y:S01]  /*a680*/  SHF.R.U64 R4, R10, 0x10, R11.reuse ;  /* 0x000000100a047819 */ /* 0x100fe2000000120b */
[----:B------:R-:W-:Y:S01]  /*a690*/  IMAD R0, R35, 0x2, R2 ;  /* 0x0000000223007824 */ /* 0x000fe200078e0202 */
[----:B------:R-:W-:-:S04]  /*a6a0*/  SHF.R.U32.HI R35, RZ, 0x10, R11 ;  /* 0x00000010ff237819 */ /* 0x000fc8000001160b */
[----:B------:R-:W1:Y:S02]  /*a6b0*/  LDS.128 R24, [R0+0x20400] ;  /* 0x0204000000187984 */ /* 0x000e640000000c00 */
[--C-:B-1----:R-:W-:Y:S02]  /*a6c0*/  HADD2.F32 R20, -RZ, R25.reuse.H0_H0 ;  /* 0x20000019ff147230 */ /* 0x102fe40000004100 */
[----:B------:R-:W-:Y:S02]  /*a6d0*/  HADD2.F32 R25, -RZ, R25.H1_H1 ;  /* 0x30000019ff197230 */ /* 0x000fe40000004100 */
[----:B------:R-:W-:Y:S02]  /*a6e0*/  HADD2.F32 R11, -RZ, R24.H0_H0 ;  /* 0x20000018ff0b7230 */ /* 0x000fe40000004100 */
[C---:B------:R-:W-:Y:S01]  /*a6f0*/  FMUL.FTZ R34, R20.reuse, R30 ;  /* 0x0000001e14227220 */ /* 0x040fe20000410000 */
[----:B------:R-:W-:Y:S01]  /*a700*/  FMUL.FTZ R36, R20, R29 ;  /* 0x0000001d14247220 */ /* 0x000fe20000410000 */
[----:B------:R-:W-:-:S02]  /*a710*/  HADD2.F32 R20, -RZ, R37.H0_H0 ;  /* 0x20000025ff147230 */ /* 0x000fc40000004100 */
        /* <DEDUP_REMOVED lines=10> */
[----:B------:R-:W-:Y:S01]  /*a7c0*/  FFMA.FTZ R31, R7, R29, -R34 ;  /* 0x0000001d071f7223 */ /* 0x000fe20000010822 */
[--C-:B------:R-:W-:Y:S02]  /*a7d0*/  HADD2.F32 R29, -RZ, R41.reuse.H1_H1 ;  /* 0x30000029ff1d7230 */ /* 0x100fe40000004100 */
[----:B------:R-:W-:Y:S01]  /*a7e0*/  FMUL.FTZ R34, R25, R32 ;  /* 0x0000002019227220 */ /* 0x000fe20000410000 */
[----:B------:R-:W-:Y:S02]  /*a7f0*/  HADD2.F32 R41, -RZ, R41.H0_H0 ;  /* 0x20000029ff297230 */ /* 0x000fe40000004100 */
[----:B------:R-:W-:Y:S01]  /*a800*/  FFMA.FTZ R36, R7, R30, R36 ;  /* 0x0000001e07247223 */ /* 0x000fe20000010024 */
[----:B------:R-:W-:-:S02]  /*a810*/  HADD2.F32 R30, -RZ, R39.H1_H1 ;  /* 0x30000027ff1e7230 */ /* 0x000fc40000004100 */
[----:B------:R-:W-:Y:S01]  /*a820*/  FFMA.FTZ R38, R13, R20, -R34 ;  /* 0x000000140d267223 */ /* 0x000fe20000010822 */
[C---:B------:R-:W-:Y:S01]  /*a830*/  FMUL.FTZ R7, R11.reuse, R29 ;  /* 0x0000001d0b077220 */ /* 0x040fe20000410000 */
[-C--:B------:R-:W-:Y:S01]  /*a840*/  FMUL.FTZ R34, R11, R41.reuse ;  /* 0x000000290b227220 */ /* 0x080fe20000410000 */
[----:B------:R-:W-:Y:S02]  /*a850*/  HADD2.F32 R20, -RZ, R42.H0_H0 ;  /* 0x2000002aff147230 */ /* 0x000fe40000004100 */
[----:B------:R-:W-:Y:S01]  /*a860*/  FFMA.FTZ R13, R13, R32, R40 ;  /* 0x000000200d0d7223 */ /* 0x000fe20000010028 */
[----:B------:R-:W-:Y:S02]  /*a870*/  HADD2.F32 R9, -RZ, R14.H0_H0 ;  /* 0x2000000eff097230 */ /* 0x000fe40000004100 */
[C---:B------:R-:W-:Y:S01]  /*a880*/  FFMA.FTZ R41, R6.reuse, R41, -R7 ;  /* 0x0000002906297223 */ /* 0x040fe20000010807 */
[----:B------:R-:W-:Y:S01]  /*a890*/  FFMA.FTZ R34, R6, R29, R34 ;  /* 0x0000001d06227223 */ /* 0x000fe20000010022 */
[----:B------:R-:W-:-:S02]  /*a8a0*/  HADD2.F32 R39, -RZ, R39.H0_H0 ;  /* 0x20000027ff277230 */ /* 0x000fc40000004100 */
[C---:B------:R-:W-:Y:S01]  /*a8b0*/  FMUL.FTZ R6, R21.reuse, R30 ;  /* 0x0000001e15067220 */ /* 0x040fe20000410000 */
[----:B------:R-:W-:Y:S02]  /*a8c0*/  HADD2.F32 R7, -RZ, R42.H1_H1 ;  /* 0x3000002aff077230 */ /* 0x000fe40000004100 */
[-C--:B------:R-:W-:Y:S01]  /*a8d0*/  FMUL.FTZ R32, R21, R20.reuse ;  /* 0x0000001415207220 */ /* 0x080fe20000410000 */
[----:B------:R-:W-:Y:S02]  /*a8e0*/  HADD2.F32 R10, -RZ, R15.H0_H0 ;  /* 0x2000000fff0a7230 */ /* 0x000fe40000004100 */
[----:B------:R-:W-:Y:S01]  /*a8f0*/  FFMA.FTZ R21, R9, R20, -R6 ;  /* 0x0000001409157223 */ /* 0x000fe20000010806 */
[C---:B------:R-:W-:Y:S01]  /*a900*/  FMUL.FTZ R11, R28.reuse, R39 ;  /* 0x000000271c0b7220 */ /* 0x040fe20000410000 */
[----:B------:R-:W-:Y:S02]  /*a910*/  HADD2.F32 R20, -RZ, R33.H0_H0 ;  /* 0x20000021ff147230 */ /* 0x000fe40000004100 */
[----:B------:R-:W-:Y:S01]  /*a920*/  FMUL.FTZ R28, R28, R7 ;  /* 0x000000071c1c7220 */ /* 0x000fe20000410000 */
[----:B------:R-:W-:-:S02]  /*a930*/  HADD2.F32 R6, -RZ, R35.H0_H0 ;  /* 0x20000023ff067230 */ /* 0x000fc40000004100 */
[----:B------:R-:W-:Y:S01]  /*a940*/  FFMA.FTZ R32, R9, R30, R32 ;  /* 0x0000001e09207223 */ /* 0x000fe20000010020 */
[----:B------:R-:W-:Y:S02]  /*a950*/  HADD2.F32 R15, -RZ, R15.H1_H1 ;  /* 0x3000000fff0f7230 */ /* 0x000fe40000004100 */
        /* <DEDUP_REMOVED lines=29> */
.L_x_4584:
[----:B------:R-:W-:Y:S05]  /*ab30*/  BSYNC B0 ;  /* 0x0000000000007941 */ /* 0x000fea0003800000 */
.L_x_4570:
        /* <DEDUP_REMOVED lines=8> */
.L_x_4567:
[----:B------:R-:W-:-:S13]  /*abc0*/  ISETP.NE.AND P0, PT, R186, 0x3, PT ;  /* 0x00000003ba00780c */ /* 0x000fda0003f05270 */
[----:B------:R-:W-:Y:S05]  /*abd0*/  @!P0 BRA `(.L_x_4594) ;  /* 0x0000000000048947 */ /* 0x000fea0003800000 */
[----:B------:R-:W-:Y:S01]  /*abe0*/  BPT.TRAP 0x1 ;  /* 0x000000040000795c */ /* 0x000fe20000300000 */
.L_x_4594:
[----:B------:R-:W-:Y:S01]  /*abf0*/  IMAD R21, R17, 0x8, R2 ;  /* 0x0000000811157824 */ /* 0x000fe200078e0202 */
[----:B------:R-:W-:-:S04]  /*ac00*/  SHF.L.U32 R58, R22, 0x1f, RZ ;  /* 0x0000001f163a7819 */ /* 0x000fc800000006ff */
[----:B------:R0:W0:Y:S01]  /*ac10*/  SYNCS.PHASECHK.TRANS64.TRYWAIT P1, [R21+URZ+0x28c30], R58 ;  /* 0x028c303a150075a7 */ /* 0x000022000802017f */
[----:B------:R-:W-:Y:S05]  /*ac20*/  @!P0 BRA `(.L_x_4595) ;  /* 0x0000000000048947 */ /* 0x000fea0003800000 */
[----:B------:R-:W-:Y:S01]  /*ac30*/  BPT.TRAP 0x1 ;  /* 0x000000040000795c */ /* 0x000fe20000300000 */
.L_x_4595:
[C---:B--23--:R-:W-:Y:S02]  /*ac40*/  VIADD R0, R2.reuse, 0x22400 ;  /* 0x0002240002007836 */ /* 0x04cfe40000000000 */
[----:B01----:R-:W-:-:S03]  /*ac50*/  VIADD R3, R2, 0x20400 ;  /* 0x0002040002037836 */ /* 0x003fc60000000000 */
[----:B------:R-:W-:Y:S02]  /*ac60*/  SHF.R.U32.HI R0, RZ, 0x4, R0 ;  /* 0x00000004ff007819 */ /* 0x000fe40000011600 */
[----:B------:R-:W-:Y:S02]  /*ac70*/  SHF.R.U32.HI R3, RZ, 0x4, R3 ;  /* 0x00000004ff037819 */ /* 0x000fe40000011603 */
[----:B------:R-:W-:Y:S02]  /*ac80*/  LOP3.LUT R0, R0, 0x3fff, RZ, 0xc0, !PT ;  /* 0x00003fff00007812 */ /* 0x000fe400078ec0ff */
[----:B------:R-:W-:Y:S02]  /*ac90*/  LOP3.LUT R3, R3, 0x3fff, RZ, 0xc0, !PT ;  /* 0x00003fff03037812 */ /* 0x000fe400078ec0ff */
[----:B------:R-:W-:Y:S01]  /*aca0*/  LOP3.LUT R20, R0, 0x10000, RZ, 0xfc, !PT ;  /* 0x0001000000147812 */ /* 0x000fe200078efcff */
[----:B------:R-:W-:Y:S06]  /*acb0*/  @P1 BRA `(.L_x_4596) ;  /* 0x0000000000081947 */ /* 0x000fec0003800000 */
[----:B------:R-:W0:Y:S02]  /*acc0*/  SYNCS.PHASECHK.TRANS64.TRYWAIT P1, [R21+URZ+0x28c30], R58 ;  /* 0x028c303a150075a7 */ /* 0x000e24000802017f */
[----:B0-----:R-:W-:Y:S05]  /*acd0*/  @!P1 BRA `(.L_x_4597) ;  /* 0x0000013c00749947 */ /* 0x001fea0003800000 */
.L_x_4596:
        /* <DEDUP_REMOVED lines=8> */
[----:B----4-:R-:W-:Y:S01]  /*ad60*/  VIADD R10, R4, 0x2 ;  /* 0x00000002040a7836 */ /* 0x010fe20000000000 */
[C---:B------:R-:W-:Y:S01]  /*ad70*/  R2UR UR6, R12.reuse ;  /* 0x000000000c0672ca */ /* 0x040fe200000e0000 */
[----:B------:R-:W-:Y:S01]  /*ad80*/  VIADD R6, R12, 0x2 ;  /* 0x000000020c067836 */ /* 0x000fe20000000000 */
[----:B------:R-:W-:Y:S01]  /*ad90*/  R2UR UR7, R13 ;  /* 0x000000000d0772ca */ /* 0x000fe200000e0000 */
[----:B------:R-:W-:Y:S01]  /*ada0*/  IMAD.MOV.U32 R11, RZ, RZ, 0x40000040 ;  /* 0x40000040ff0b7424 */ /* 0x000fe200078e00ff */
[----:B------:R-:W-:Y:S01]  /*adb0*/  MOV R9, 0x40000040 ;  /* 0x4000004000097802 */ /* 0x000fe20000000f00 */
[----:B------:R-:W-:-:S02]  /*adc0*/  IMAD.MOV.U32 R7, RZ, RZ, 0x40000040 ;  /* 0x40000040ff077424 */ /* 0x000fc400078e00ff */
[----:B------:R-:W-:Y:S02]  /*add0*/  VIADD R8, R4, 0x4 ;  /* 0x0000000404087836 */ /* 0x000fe40000000000 */
[----:B------:R-:W-:-:S06]  /*ade0*/  IMAD.MOV.U32 R13, RZ, RZ, 0x40000040 ;  /* 0x40000040ff0d7424 */ /* 0x000fcc00078e00ff */
        /* <DEDUP_REMOVED lines=30> */
.L_x_4598:
[----:B------:R-:W1:Y:S01]  /*afd0*/  LDC R0, c[0x0][0x448] ;  /* 0x00011200ff007b82 */ /* 0x000e620000000800 */
[----:B------:R-:W-:Y:S01]  /*afe0*/  LOP3.LUT R16, R16, 0xffffffef, RZ, 0xc0, !PT ;  /* 0xffffffef10107812 */ /* 0x000fe200078ec0ff */
[----:B------:R-:W-:Y:S01]  /*aff0*/  ULDC UR4, c[0x0][0x988] ;  /* 0x0002620000047ab9 */ /* 0x000fe20000000800 */
[----:B-1----:R-:W-:Y:S01]  /*b000*/  ISETP.NE.AND P1, PT, R0, 0x1, PT ;  /* 0x000000010000780c */ /* 0x002fe20003f25270 */
[----:B------:R-:W-:-:S12]  /*b010*/  IMAD.IADD R0, R210, 0x1, R199 ;  /* 0x00000001d2007824 */ /* 0x000fd800078e02c7 */
[----:B------:R-:W1:Y:S01]  /*b020*/  @P1 LDC R3, c[0x0][0x44c] ;  /* 0x00011300ff031b82 */ /* 0x000e620000000800 */
[----:B------:R-:W-:-:S07]  /*b030*/  @P1 LOP3.LUT R16, R16, 0x10, RZ, 0xfc, !PT ;  /* 0x0000001010101812 */ /* 0x000fce00078efcff */
[----:B------:R-:W2:Y:S01]  /*b040*/  @P1 LDC R12, c[0x0][0x450] ;  /* 0x00011400ff0c1b82 */ /* 0x000ea20000000800 */
[----:B-1----:R-:W-:-:S05]  /*b050*/  @P1 IMAD.HI.U32 R3, R0, R3, RZ ;  /* 0x0000000300031227 */ /* 0x002fca00078e00ff */
[----:B--2---:R-:W-:Y:S01]  /*b060*/  @P1 SHF.R.U32.HI R0, RZ, R12, R3 ;  /* 0x0000000cff001219 */ /* 0x004fe20000011603 */
[----:B------:R-:W-:-:S04]  /*b070*/  IMAD.MOV.U32 R3, RZ, RZ, -0x40 ;  /* 0xffffffc0ff037424 */ /* 0x000fc800078e00ff */
[----:B------:R-:W1:Y:S01]  /*b080*/  SHFL.IDX PT, R13, R0, 0x1, 0x1c1f ;  /* 0x003c1f00000d7f89 */ /* 0x000e6200000e0000 */
[----:B------:R-:W-:-:S05]  /*b090*/  IMAD R3, R208, R3, 0x40 ;  /* 0x00000040d0037424 */ /* 0x000fca00078e0203 */
[----:B------:R-:W-:Y:S02]  /*b0a0*/  IADD3 R65, R200, 0x1, R3 ;  /* 0x00000001c8417810 */ /* 0x000fe40007ffe003 */
[----:B------:R-:W-:Y:S02]  /*b0b0*/  IADD3 R12, -R207, R3, R200 ;  /* 0x00000003cf0c7210 */ /* 0x000fe40007ffe1c8 */
[----:B------:R-:W-:-:S04]  /*b0c0*/  IADD3 R65, -R198, R65, -R207 ;  /* 0x00000041c6417210 */ /* 0x000fc80007ffe9cf */
[----:B-1----:R-:W-:-:S04]  /*b0d0*/  VIADDMNMX R14, R13, R65, R12, PT ;  /* 0x000000410d0e7246 */ /* 0x002fc8000380010c */
[C---:B------:R-:W-:Y:S02]  /*b0e0*/  ISETP.GT.AND P1, PT, R14.reuse, RZ, PT ;  /* 0x000000ff0e00720c */ /* 0x040fe40003f24270 */
[C---:B------:R-:W-:Y:S02]  /*b0f0*/  ISETP.GT.AND P2, PT, R14.reuse, 0x1, PT ;  /* 0x000000010e00780c */ /* 0x040fe40003f44270 */
[----:B------:R-:W-:Y:S02]  /*b100*/  ISETP.GT.AND P3, PT, R14, 0x8, PT ;  /* 0x000000080e00780c */ /* 0x000fe40003f64270 */
[----:B------:R-:W-:Y:S02]  /*b110*/  FSEL R26, R26, -INF , P1 ;  /* 0xff8000001a1a7808 */ /* 0x000fe40000800000 */
[----:B------:R-:W-:Y:S02]  /*b120*/  FSEL R27, R27, -INF , P2 ;  /* 0xff8000001b1b7808 */ /* 0x000fe40001000000 */
[----:B------:R-:W-:-:S02]  /*b130*/  FSEL R3, R30, -INF , P3 ;  /* 0xff8000001e037808 */ /* 0x000fc40001800000 */
[----:B------:R-:W-:Y:S02]  /*b140*/  ISETP.GT.AND P1, PT, R14, 0x9, PT ;  /* 0x000000090e00780c */ /* 0x000fe40003f24270 */
[----:B------:R-:W-:Y:S02]  /*b150*/  FMNMX.FTZ R30, R26, R27, !PT ;  /* 0x0000001b1a1e7209 */ /* 0x000fe40007810000 */
[C---:B------:R-:W-:Y:S02]  /*b160*/  ISETP.GT.AND P2, PT, R14.reuse, 0x10, PT ;  /* 0x000000100e00780c */ /* 0x040fe40003f44270 */
[----:B------:R-:W-:Y:S02]  /*b170*/  FSEL R31, R31, -INF , P1 ;  /* 0xff8000001f1f7808 */ /* 0x000fe40000800000 */
[----:B------:R-:W-:Y:S02]  /*b180*/  FMNMX.FTZ R30, R3, R30, !PT ;  /* 0x0000001e031e7209 */ /* 0x000fe40007810000 */
[----:B------:R-:W-:-:S02]  /*b190*/  ISETP.GT.AND P1, PT, R14, 0x11, PT ;  /* 0x000000110e00780c */ /* 0x000fc40003f24270 */
[----:B------:R-:W-:Y:S02]  /*b1a0*/  FSEL R13, R34, -INF , P2 ;  /* 0xff800000220d7808 */ /* 0x000fe40001000000 */
        /* <DEDUP_REMOVED lines=31> */
[----:B------:R-:W-:Y:S02]  /*b3a0*/  FSEL R55, R55, -INF , P1 ;  /* 0xff80000037377808 */ /* 0x000fe40000800000 */
[----:B------:R-:W-:-:S04]  /*b3b0*/  FMNMX.FTZ R30, R47, R30, !PT ;  /* 0x0000001e2f1e7209 */ /* 0x000fc80007810000 */
[----:B------:R-:W-:Y:S02]  /*b3c0*/  FMNMX.FTZ R14, R55, R30, !PT ;  /* 0x0000001e370e7209 */ /* 0x000fe40007810000 */
[----:B------:R-:W1:Y:S04]  /*b3d0*/  SHFL.IDX PT, R30, R0, RZ, 0x1c1f ;  /* 0x001c1fff001e7589 */ /* 0x000e6800000e0000 */
[----:B------:R-:W2:Y:S01]  /*b3e0*/  SHFL.BFLY PT, R67, R14, 0x2, 0x1f ;  /* 0x0c401f000e437f89 */ /* 0x000ea200000e0000 */
[----:B-1----:R-:W-:Y:S01]  /*b3f0*/  VIADDMNMX R30, R30, R65, R12, PT ;  /* 0x000000411e1e7246 */ /* 0x002fe2000380010c */
[----:B------:R-:W-:Y:S01]  /*b400*/  IMAD.U32 R12, RZ, RZ, UR4 ;  /* 0x00000004ff0c7e24 */ /* 0x000fe2000f8e00ff */
[----:B--2---:R-:W-:Y:S02]  /*b410*/  FMNMX.FTZ R34, R14, R67, !PT ;  /* 0x000000430e227209 */ /* 0x004fe40007810000 */
[----:B------:R-:W-:-:S02]  /*b420*/  ISETP.GT.AND P1, PT, R30, RZ, PT ;  /* 0x000000ff1e00720c */ /* 0x000fc40003f24270 */
[C---:B------:R-:W-:Y:S01]  /*b430*/  ISETP.GT.AND P2, PT, R30.reuse, 0x1, PT ;  /* 0x000000011e00780c */ /* 0x040fe20003f44270 */
[----:B------:R-:W1:Y:S01]  /*b440*/  SHFL.BFLY PT, R71, R34, 0x1, 0x1f ;  /* 0x0c201f0022477f89 */ /* 0x000e6200000e0000 */
[----:B------:R-:W-:Y:S02]  /*b450*/  ISETP.GT.AND P3, PT, R30, 0x8, PT ;  /* 0x000000081e00780c */ /* 0x000fe40003f64270 */
[----:B------:R-:W-:Y:S02]  /*b460*/  FSEL R65, R24, -INF , P1 ;  /* 0xff80000018417808 */ /* 0x000fe40000800000 */
[----:B------:R-:W-:Y:S02]  /*b470*/  FSEL R25, R25, -INF , P2 ;  /* 0xff80000019197808 */ /* 0x000fe40001000000 */
[----:B------:R-:W-:Y:S02]  /*b480*/  ISETP.GT.AND P1, PT, R30, 0x9, PT ;  /* 0x000000091e00780c */ /* 0x000fe40003f24270 */
[----:B------:R-:W-:-:S02]  /*b490*/  FSEL R67, R28, -INF , P3 ;  /* 0xff8000001c437808 */ /* 0x000fc40001800000 */
[----:B------:R-:W-:Y:S02]  /*b4a0*/  FMNMX.FTZ R0, R65, R25, !PT ;  /* 0x0000001941007209 */ /* 0x000fe40007810000 */
[C---:B------:R-:W-:Y:S02]  /*b4b0*/  ISETP.GT.AND P2, PT, R30.reuse, 0x10, PT ;  /* 0x000000101e00780c */ /* 0x040fe40003f44270 */
[----:B------:R-:W-:Y:S02]  /*b4c0*/  FSEL R29, R29, -INF , P1 ;  /* 0xff8000001d1d7808 */ /* 0x000fe40000800000 */
[----:B------:R-:W-:Y:S02]  /*b4d0*/  FMNMX.FTZ R0, R67, R0, !PT ;  /* 0x0000000043007209 */ /* 0x000fe40007810000 */
[----:B------:R-:W-:Y:S02]  /*b4e0*/  ISETP.GT.AND P1, PT, R30, 0x11, PT ;  /* 0x000000111e00780c */ /* 0x000fe40003f24270 */
[----:B------:R-:W-:-:S02]  /*b4f0*/  FSEL R69, R32, -INF , P2 ;  /* 0xff80000020457808 */ /* 0x000fc40001000000 */
[----:B------:R-:W-:Y:S02]  /*b500*/  FMNMX.FTZ R0, R29, R0, !PT ;  /* 0x000000001d007209 */ /* 0x000fe40007810000 */
[----:B------:R-:W-:Y:S02]  /*b510*/  ISETP.GT.AND P2, PT, R30, 0x18, PT ;  /* 0x000000181e00780c */ /* 0x000fe40003f44270 */
[----:B------:R-:W-:Y:S02]  /*b520*/  FSEL R33, R33, -INF , P1 ;  /* 0xff80000021217808 */ /* 0x000fe40000800000 */
[----:B------:R-:W-:Y:S02]  /*b530*/  FMNMX.FTZ R0, R69, R0, !PT ;  /* 0x0000000045007209 */ /* 0x000fe40007810000 */
[----:B-1----:R-:W-:Y:S02]  /*b540*/  FMNMX.FTZ R14, R34, R71, !PT ;  /* 0x00000047220e7209 */ /* 0x002fe40007810000 */
[----:B------:R-:W-:-:S02]  /*b550*/  ISETP.GT.AND P1, PT, R30, 0x19, PT ;  /* 0x000000191e00780c */ /* 0x000fc40003f24270 */
[----:B------:R-:W-:Y:S01]  /*b560*/  FSEL R71, R36, -INF , P2 ;  /* 0xff80000024477808 */ /* 0x000fe20001000000 */
[----:B------:R-:W-:Y:S01]  /*b570*/  FMUL.FTZ R36, R14, R12 ;  /* 0x0000000c0e247220 */ /* 0x000fe20000410000 */
        /* <DEDUP_REMOVED lines=25> */
[----:B------:R-:W-:Y:S02]  /*b710*/  FSETP.NEU.FTZ.AND P4, PT, R14, -INF , PT ;  /* 0xff8000000e00780b */ /* 0x000fe40003f9d000 */
[----:B------:R-:W-:Y:S02]  /*b720*/  FSEL R53, R53, -INF , P2 ;  /* 0xff80000035357808 */ /* 0x000fe40001000000 */
[----:B------:R-:W-:Y:S02]  /*b730*/  FMNMX.FTZ R0, R79, R0, !PT ;  /* 0x000000004f007209 */ /* 0x000fe40007810000 */
[----:B------:R-:W-:-:S02]  /*b740*/  FSEL R36, R36, RZ, P4 ;  /* 0x000000ff24247208 */ /* 0x000fc40002000000 */
[----:B------:R-:W-:-:S03]  /*b750*/  FMNMX.FTZ R0, R53, R0, !PT ;  /* 0x0000000035007209 */ /* 0x000fc60007810000 */
[-CC-:B------:R-:W-:Y:S01]  /*b760*/  FFMA.FTZ R167, R3, R12.reuse, -R36.reuse ;  /* 0x0000000c03a77223 */ /* 0x180fe20000010824 */
[-CC-:B------:R-:W-:Y:S01]  /*b770*/  FFMA.FTZ R161, R13, R12.reuse, -R36.reuse ;  /* 0x0000000c0da17223 */ /* 0x180fe20000010824 */
[----:B------:R-:W1:Y:S01]  /*b780*/  SHFL.BFLY PT, R3, R0, 0x2, 0x1f ;  /* 0x0c401f0000037f89 */ /* 0x000e6200000e0000 */
        /* <DEDUP_REMOVED lines=11> */
[----:B------:R-:W-:Y:S01]  /*b840*/  MUFU.EX2 R165, R165 ;  /* 0x000000a500a57308 */ /* 0x000fe20000000800 */
[----:B------:R-:W-:-:S05]  /*b850*/  VIADD R39, R21, 0x28c40 ;  /* 0x00028c4015277836 */ /* 0x000fca0000000000 */
[----:B------:R-:W-:Y:S02]  /*b860*/  PRMT R39, R190, 0x654, R39 ;  /* 0x00000654be277816 */ /* 0x000fe40000000027 */
[----:B------:R-:W2:Y:S02]  /*b870*/  MUFU.EX2 R28, R28 ;  /* 0x0000001c001c7308 */ /* 0x000ea40000000800 */
[----:B------:R3:W-:Y:S01]  /*b880*/  SYNCS.ARRIVE.TRANS64.RED.A1T0 RZ, [R39+URZ], RZ ;  /* 0x000000ff27ff79a7 */ /* 0x0007e2000810043f */
[----:B-1----:R-:W-:Y:S01]  /*b890*/  FMNMX.FTZ R13, R0, R3, !PT ;  /* 0x00000003000d7209 */ /* 0x002fe20007810000 */
[-CC-:B------:R-:W-:Y:S01]  /*b8a0*/  FFMA.FTZ R0, R63, R12.reuse, -R36.reuse ;  /* 0x0000000c3f007223 */ /* 0x180fe20000010824 */
[----:B------:R-:W-:-:S03]  /*b8b0*/  FFMA.FTZ R3, R61, R12, -R36 ;  /* 0x0000000c3d037223 */ /* 0x000fc60000010824 */
[----:B------:R-:W1:Y:S01]  /*b8c0*/  MUFU.EX2 R167, R167 ;  /* 0x000000a700a77308 */ /* 0x000e620000000800 */
[----:B------:R-:W4:Y:S07]  /*b8d0*/  SHFL.BFLY PT, R24, R13, 0x1, 0x1f ;  /* 0x0c201f000d187f89 */ /* 0x000f2e00000e0000 */
[----:B------:R-:W0:Y:S01]  /*b8e0*/  MUFU.EX2 R30, R30 ;  /* 0x0000001e001e7308 */ /* 0x000e220000000800 */
[----:B--2---:R-:W-:Y:S01]  /*b8f0*/  FADD.FTZ R40, R165, R28 ;  /* 0x0000001ca5287221 */ /* 0x004fe20000010000 */
[----:B------:R-:W-:-:S06]  /*b900*/  F2FP.F16.F32.PACK_AB R165, R28, R165 ;  /* 0x000000a51ca5723e */ /* 0x000fcc00000000ff */
[----:B------:R-:W-:Y:S01]  /*b910*/  MUFU.EX2 R161, R161 ;  /* 0x000000a100a17308 */ /* 0x000fe20000000800 */
[----:B-1----:R-:W-:-:S07]  /*b920*/  FADD.FTZ R43, R167, R40 ;  /* 0x00000028a72b7221 */ /* 0x002fce0000010000 */
[----:B------:R-:W-:Y:S01]  /*b930*/  MUFU.EX2 R32, R32 ;  /* 0x0000002000207308 */ /* 0x000fe20000000800 */
[----:B----4-:R-:W-:Y:S01]  /*b940*/  FMNMX.FTZ R15, R13, R24, !PT ;  /* 0x000000180d0f7209 */ /* 0x010fe20007810000 */
[-C--:B------:R-:W-:Y:S01]  /*b950*/  FFMA.FTZ R13, R47, R12.reuse, -R36 ;  /* 0x0000000c2f0d7223 */ /* 0x080fe20000010824 */
[C---:B0-----:R-:W-:Y:S01]  /*b960*/  FADD.FTZ R44, R30.reuse, R43 ;  /* 0x0000002b1e2c7221 */ /* 0x041fe20000010000 */
[----:B------:R-:W-:Y:S02]  /*b970*/  F2FP.F16.F32.PACK_AB R167, R30, R167 ;  /* 0x000000a71ea7723e */ /* 0x000fe400000000ff */
[C---:B------:R-:W-:Y:S01]  /*b980*/  FMUL.FTZ R26, R15.reuse, R12 ;  /* 0x0000000c0f1a7220 */ /* 0x040fe20000410000 */
[----:B------:R-:W-:Y:S01]  /*b990*/  FSETP.NEU.FTZ.AND P1, PT, R15, -INF , PT ;  /* 0xff8000000f00780b */ /* 0x000fe20003f3d000 */
        /* <DEDUP_REMOVED lines=21> */
[----:B------:R-:W3:Y:S01]  /*baf0*/  MUFU.EX2 R27, R27 ;  /* 0x0000001b001b7308 */ /* 0x000ee20000000800 */
[----:B0-----:R-:W-:Y:S01]  /*bb00*/  FADD.FTZ R41, R164, R25 ;  /* 0x00000019a4297221 */ /* 0x001fe20000010000 */
[----:B------:R-:W-:-:S06]  /*bb10*/  F2FP.F16.F32.PACK_AB R164, R25, R164 ;  /* 0x000000a419a4723e */ /* 0x000fcc00000000ff */
[----:B------:R-:W0:Y:S01]  /*bb20*/  MUFU.EX2 R160, R160 ;  /* 0x000000a000a07308 */ /* 0x000e220000000800 */
[----:B-1----:R-:W-:Y:S01]  /*bb30*/  FADD.FTZ R42, R166, R41 ;  /* 0x00000029a62a7221 */ /* 0x002fe20000010000 */
[----:B------:R-:W-:Y:S01]  /*bb40*/  FADD.FTZ R41, R161, R44 ;  /* 0x0000002ca1297221 */ /* 0x000fe20000010000 */
[----:B------:R-:W-:-:S03]  /*bb50*/  F2FP.F16.F32.PACK_AB R161, R32, R161 ;  /* 0x000000a120a1723e */ /* 0x000fc600000000ff */
[----:B------:R-:W-:Y:S02]  /*bb60*/  FADD.FTZ R44, R32, R41 ;  /* 0x00000029202c7221 */ /* 0x000fe40000010000 */
[----:B------:R-:W1:Y:S01]  /*bb70*/  MUFU.EX2 R29, R29 ;  /* 0x0000001d001d7308 */ /* 0x000e620000000800 */
[----:B---3--:R-:W-:Y:S01]  /*bb80*/  FADD.FTZ R39, R27, R42 ;  /* 0x0000002a1b277221 */ /* 0x008fe20000010000 */
[----:B------:R-:W-:Y:S01]  /*bb90*/  FADD.FTZ R41, R163, R44 ;  /* 0x0000002ca3297221 */ /* 0x000fe20000010000 */
[----:B------:R-:W-:Y:S01]  /*bba0*/  F2FP.F16.F32.PACK_AB R166, R27, R166 ;  /* 0x000000a61ba6723e */ /* 0x000fe200000000ff */
[----:B------:R-:W-:Y:S01]  /*bbb0*/  BAR.SYNC.DEFER_BLOCKING 0xf, 0x100 ;  /* 0x03c4000000007b1d */ /* 0x000fe20000010000 */
[----:B0-----:R-:W-:-:S05]  /*bbc0*/  FADD.FTZ R42, R160, R39 ;  /* 0x00000027a02a7221 */ /* 0x001fca0000010000 */
[----:B------:R-:W0:Y:S01]  /*bbd0*/  MUFU.EX2 R162, R162 ;  /* 0x000000a200a27308 */ /* 0x000e220000000800 */
[----:B-1----:R-:W-:-:S07]  /*bbe0*/  FADD.FTZ R39, R29, R42 ;  /* 0x0000002a1d277221 */ /* 0x002fce0000010000 */
[----:B------:R-:W1:Y:S01]  /*bbf0*/  MUFU.EX2 R34, R34 ;  /* 0x0000002200227308 */ /* 0x000e620000000800 */
[----:B------:R-:W-:-:S07]  /*bc00*/  F2FP.F16.F32.PACK_AB R160, R29, R160 ;  /* 0x000000a01da0723e */ /* 0x000fce00000000ff */
        /* <DEDUP_REMOVED lines=24> */
[----:B------:R-:W-:Y:S01]  /*bd90*/  MUFU.EX2 R3, R3 ;  /* 0x0000000300037308 */ /* 0x000fe20000000800 */
[C---:B---3--:R-:W-:Y:S01]  /*bda0*/  F2FP.F16.F32.PACK_AB R159, R0.reuse, R159 ;  /* 0x0000009f009f723e */ /* 0x048fe200000000ff */
        /* <DEDUP_REMOVED lines=12> */
[----:B-1---5:R-:W-:Y:S01]  /*be70*/  F2FP.F16.F32.PACK_AB R152, R40, R37 ;  /* 0x000000252898723e */ /* 0x022fe200000000ff */
        /* <DEDUP_REMOVED lines=13> */
.L_x_4599:
[----:B------:R1:W2:Y:S01]  /*bf50*/  SYNCS.PHASECHK.TRANS64.TRYWAIT P1, [R21+URZ+0x28c50], R58 ;  /* 0x028c503a150075a7 */ /* 0x0002a2000802017f */
[----:B------:R-:W-:Y:S05]  /*bf60*/  @!P0 BRA `(.L_x_4600) ;  /* 0x0000000000048947 */ /* 0x000fea0003800000 */
[----:B------:R-:W-:Y:S01]  /*bf70*/  BPT.TRAP 0x1 ;  /* 0x000000040000795c */ /* 0x000fe20000300000 */
.L_x_4600:
[----:B------:R-:W-:Y:S01]  /*bf80*/  LOP3.LUT R13, R56, 0x2000000, RZ, 0xfc, !PT ;  /* 0x02000000380d7812 */ /* 0x000fe200078efcff */
[----:B------:R-:W-:Y:S01]  /*bf90*/  ULDC UR36, c[0x0][0x988] ;  /* 0x0002620000247ab9 */ /* 0x000fe20000000800 */
[----:B------:R-:W-:Y:S01]  /*bfa0*/  ULDC UR37, c[0x0][0x988] ;  /* 0x0002620000257ab9 */ /* 0x000fe20000000800 */
[----:B------:R-:W-:Y:S01]  /*bfb0*/  BSSY B0, `(.L_x_4601) ;  /* 0x0000006000007945 */ /* 0x000fe20003800000 */
[----:B------:R-:W-:Y:S02]  /*bfc0*/  IMAD.MOV.U32 R29, RZ, RZ, 0x40000040 ;  /* 0x40000040ff1d7424 */ /* 0x000fe400078e00ff */
[----:B------:R-:W-:Y:S01]  /*bfd0*/  IMAD R28, R17, 0x1000, R13 ;  /* 0x00001000111c7824 */ /* 0x000fe200078e020d */
[----:B--2---:R-:W-:Y:S06]  /*bfe0*/  @P1 BRA `(.L_x_4602) ;  /* 0x0000000000081947 */ /* 0x004fec0003800000 */
[----:B------:R-:W2:Y:S02]  /*bff0*/  SYNCS.PHASECHK.TRANS64.TRYWAIT P1, [R21+URZ+0x28c50], R58 ;  /* 0x028c503a150075a7 */ /* 0x000ea4000802017f */
[----:B--2---:R-:W-:Y:S05]  /*c000*/  @!P1 BRA `(.L_x_4603) ;  /* 0x0000012800bc9947 */ /* 0x004fea0003800000 */
.L_x_4602:
[----:B------:R-:W-:Y:S05]  /*c010*/  BSYNC B0 ;  /* 0x0000000000007941 */ /* 0x000fea0003800000 */
.L_x_4601:
        /* <DEDUP_REMOVED lines=14> */
[----:B-12---:R-:W-:-:S06]  /*c100*/  WARPGROUP.ARRIVE ;  /* 0x00000000000079c5 */ /* 0x006fcc0000000000 */
        /* <DEDUP_REMOVED lines=24> */
.L_x_4604:
[----:B0-----:R-:W0:Y:S01]  /*c290*/  LDC R152, c[0x0][0x448] ;  /* 0x00011200ff987b82 */ /* 0x001e220000000800 */
[----:B------:R-:W-:Y:S01]  /*c2a0*/  VIADD R21, R21, 0x28c60 ;  /* 0x00028c6015157836 */ /* 0x000fe20000000000 */
[----:B------:R-:W-:Y:S01]  /*c2b0*/  BSSY B1, `(.L_x_4605) ;  /* 0x0000214000017945 */ /* 0x000fe20003800000 */
[----:B------:R-:W-:Y:S02]  /*c2c0*/  IMAD.MOV.U32 R153, RZ, RZ, R199 ;  /* 0x000000ffff997224 */ /* 0x000fe400078e00c7 */
[----:B------:R-:W-:Y:S01]  /*c2d0*/  VIADD R208, R208, 0xfffffffe ;  /* 0xfffffffed0d07836 */ /* 0x000fe20000000000 */
[----:B------:R-:W-:-:S04]  /*c2e0*/  PRMT R21, R190, 0x654, R21 ;  /* 0x00000654be157816 */ /* 0x000fc80000000015 */
[----:B------:R1:W-:Y:S01]  /*c2f0*/  SYNCS.ARRIVE.TRANS64.RED.A1T0 RZ, [R21+URZ], RZ ;  /* 0x000000ff15ff79a7 */ /* 0x0003e2000810043f */
[----:B0-----:R-:W-:-:S13]  /*c300*/  ISETP.NE.AND P1, PT, R152, 0x1, PT ;  /* 0x000000019800780c */ /* 0x001fda0003f25270 */
[----:B------:R-:W0:Y:S08]  /*c310*/  @P1 LDC R152, c[0x0][0x44c] ;  /* 0x00011300ff981b82 */ /* 0x000e300000000800 */
[----:B-1----:R-:W1:Y:S01]  /*c320*/  @P1 LDC R21, c[0x0][0x450] ;  /* 0x00011400ff151b82 */ /* 0x002e620000000800 */
[----:B0-----:R-:W-:-:S05]  /*c330*/  @P1 IMAD.HI.U32 R152, R199, R152, RZ ;  /* 0x00000098c7981227 */ /* 0x001fca00078e00ff */
[----:B-1----:R-:W-:-:S04]  /*c340*/  @P1 SHF.R.U32.HI R153, RZ, R21, R152 ;  /* 0x00000015ff991219 */ /* 0x002fc80000011698 */
[----:B------:R-:W-:-:S04]  /*c350*/  IADD3 R21, R153, R200, -R198 ;  /* 0x000000c899157210 */ /* 0x000fc80007ffe8c6 */
[----:B------:R-:W-:-:S04]  /*c360*/  SHF.R.S32.HI R152, RZ, 0x1f, R21 ;  /* 0x0000001fff987819 */ /* 0x000fc80000011415 */
[----:B------:R-:W-:-:S04]  /*c370*/  LEA.HI R21, R152, R21, RZ, 0x6 ;  /* 0x0000001598157211 */ /* 0x000fc800078f30ff */
[----:B------:R-:W-:-:S04]  /*c380*/  SHF.R.S32.HI R21, RZ, 0x6, R21 ;  /* 0x00000006ff157819 */ /* 0x000fc80000011415 */
[----:B------:R-:W-:-:S04]  /*c390*/  VIMNMX R21, R205, R21, !PT ;  /* 0x00000015cd157248 */ /* 0x000fc80007fe0100 */
[----:B------:R-:W-:-:S13]  /*c3a0*/  ISETP.GE.AND P1, PT, R208, R21, PT ;  /* 0x00000015d000720c */ /* 0x000fda0003f26270 */
[----:B------:R-:W-:Y:S05]  /*c3b0*/  @!P1 BRA `(.L_x_4606) ;  /* 0x00000020000c9947 */ /* 0x000fea0003800000 */
[----:B------:R-:W-:Y:S01]  /*c3c0*/  BSSY B0, `(.L_x_4606) ;  /* 0x0000202000007945 */ /* 0x000fe20003800000 */
[----:B------:R-:W-:Y:S01]  /*c3d0*/  IMAD.MOV.U32 R219, RZ, RZ, R14 ;  /* 0x000000ffffdb7224 */ /* 0x000fe200078e000e */
[----:B------:R-:W-:Y:S01]  /*c3e0*/  MOV R220, R17 ;  /* 0x0000001100dc7202 */ /* 0x000fe20000000f00 */
[----:B------:R-:W-:-:S07]  /*c3f0*/  IMAD.MOV.U32 R218, RZ, RZ, R15 ;  /* 0x000000ffffda7224 */ /* 0x000fce00078e000f */
.L_x_4619:
[----:B------:R-:W-:-:S05]  /*c400*/  VIADD R17, R220, 0x1 ;  /* 0x00000001dc117836 */ /* 0x000fca0000000000 */
[----:B------:R-:W-:-:S04]  /*c410*/  ISETP.NE.AND P1, PT, R17, 0x2, PT ;  /* 0x000000021100780c */ /* 0x000fc80003f25270 */
[----:B------:R-:W-:Y:S02]  /*c420*/  SEL R12, RZ, 0x1, P1 ;  /* 0x00000001ff0c7807 */ /* 0x000fe40000800000 */
[----:B------:R-:W-:Y:S02]  /*c430*/  SEL R17, R17, RZ, P1 ;  /* 0x000000ff11117207 */ /* 0x000fe40000800000 */
[----:B------:R-:W-:Y:S01]  /*c440*/  LOP3.LUT R22, R22, R12, RZ, 0x3c, !PT ;  /* 0x0000000c16167212 */ /* 0x000fe200078e3cff */
[----:B0-----:R-:W-:Y:S06]  /*c450*/  @!P0 BRA `(.L_x_4607) ;  /* 0x0000000000048947 */ /* 0x001fec0003800000 */
[----:B------:R-:W-:Y:S01]  /*c460*/  BPT.TRAP 0x1 ;  /* 0x000000040000795c */ /* 0x000fe20000300000 */
.L_x_4607:
[----:B------:R-:W-:Y:S01]  /*c470*/  IMAD R209, R17, 0x8, R2 ;  /* 0x0000000811d17824 */ /* 0x000fe200078e0202 */
[----:B------:R-:W-:-:S04]  /*c480*/  SHF.L.U32 R213, R22, 0x1f, RZ ;  /* 0x0000001f16d57819 */ /* 0x000fc800000006ff */
[----:B------:R0:W1:Y:S01]  /*c490*/  SYNCS.PHASECHK.TRANS64.TRYWAIT P1, [R209+URZ+0x28c30], R213 ;  /* 0x028c30d5d10075a7 */ /* 0x000062000802017f */
[----:B------:R-:W-:Y:S05]  /*c4a0*/  @!P0 BRA `(.L_x_4608) ;  /* 0x0000000000048947 */ /* 0x000fea0003800000 */
[----:B------:R-:W-:Y:S01]  /*c4b0*/  BPT.TRAP 0x1 ;  /* 0x000000040000795c */ /* 0x000fe20000300000 */
.L_x_4608:
[----:B------:R-:W-:Y:S01]  /*c4c0*/  BSSY B2, `(.L_x_4609) ;  /* 0x0000006000027945 */ /* 0x000fe20003800000 */
[----:B------:R-:W-:Y:S02]  /*c4d0*/  IMAD R154, R17, 0x200, R20 ;  /* 0x00000200119a7824 */ /* 0x000fe400078e0214 */
[----:B------:R-:W-:Y:S01]  /*c4e0*/  IMAD.MOV.U32 R155, RZ, RZ, 0x40000040 ;  /* 0x40000040ff9b7424 */ /* 0x000fe200078e00ff */
[----:B-1----:R-:W-:Y:S06]  /*c4f0*/  @P1 BRA `(.L_x_4610) ;  /* 0x0000000000081947 */ /* 0x002fec0003800000 */
[----:B------:R-:W1:Y:S02]  /*c500*/  SYNCS.PHASECHK.TRANS64.TRYWAIT P1, [R209+URZ+0x28c30], R213 ;  /* 0x028c30d5d10075a7 */ /* 0x000e64000802017f */
[----:B-1----:R-:W-:Y:S05]  /*c510*/  @!P1 BRA `(.L_x_4611) ;  /* 0x00000124008c9947 */ /* 0x002fea0003800000 */
.L_x_4610:
[----:B------:R-:W-:Y:S05]  /*c520*/  BSYNC B2 ;  /* 0x0000000000027941 */ /* 0x000fea0003800000 */
.L_x_4609:
        /* <DEDUP_REMOVED lines=36> */
.L_x_4612:
[----:B------:R-:W2:Y:S01]  /*c770*/  LDC R12, c[0x0][0x448] ;  /* 0x00011200ff0c7b82 */ /* 0x000ea20000000800 */
[----:B------:R-:W-:-:S04]  /*c780*/  LOP3.LUT R16, R16, 0xffffdfff, RZ, 0xc0, !PT ;  /* 0xffffdfff10107812 */ /* 0x000fc800078ec0ff */
[----:B------:R-:W-:-:S04]  /*c790*/  @P0 LOP3.LUT R16, R16, 0x2000, RZ, 0xfc, !PT ;  /* 0x0000200010100812 */ /* 0x000fc800078efcff */
[----:B------:R-:W-:Y:S02]  /*c7a0*/  LOP3.LUT R16, R16, 0xffffbfff, RZ, 0xc0, !PT ;  /* 0xffffbfff10107812 */ /* 0x000fe400078ec0ff */
[----:B--2---:R-:W-:Y:S01]  /*c7b0*/  ISETP.NE.AND P1, PT, R12, 0x1, PT ;  /* 0x000000010c00780c */ /* 0x004fe20003f25270 */
[----:B------:R-:W-:-:S12]  /*c7c0*/  IMAD.IADD R12, R210, 0x1, R199 ;  /* 0x00000001d20c7824 */ /* 0x000fd800078e02c7 */
[----:B------:R-:W2:Y:S08]  /*c7d0*/  @P1 LDC R15, c[0x0][0x44c] ;  /* 0x00011300ff0f1b82 */ /* 0x000eb00000000800 */
[----:B------:R-:W3:Y:S01]  /*c7e0*/  @P1 LDC R14, c[0x0][0x450] ;  /* 0x00011400ff0e1b82 */ /* 0x000ee20000000800 */
[----:B--2---:R-:W-:-:S05]  /*c7f0*/  @P1 IMAD.HI.U32 R15, R12, R15, RZ ;  /* 0x0000000f0c0f1227 */ /* 0x004fca00078e00ff */
[----:B---3--:R-:W-:Y:S01]  /*c800*/  @P1 SHF.R.U32.HI R12, RZ, R14, R15 ;  /* 0x0000000eff0c1219 */ /* 0x008fe2000001160f */
[----:B------:R-:W-:-:S04]  /*c810*/  IMAD.MOV.U32 R14, RZ, RZ, -0x40 ;  /* 0xffffffc0ff0e7424 */ /* 0x000fc800078e00ff */
[----:B------:R-:W2:Y:S01]  /*c820*/  SHFL.IDX PT, R15, R12, RZ, 0x1c1f ;  /* 0x001c1fff0c0f7589 */ /* 0x000ea200000e0000 */
[----:B------:R-:W-:-:S03]  /*c830*/  IMAD R14, R208, R14, 0x1 ;  /* 0x00000001d00e7424 */ /* 0x000fc600078e020e */
[----:B------:R-:W3:Y:S02]  /*c840*/  SHFL.IDX PT, R12, R12, 0x1, 0x1c1f ;  /* 0x003c1f000c0c7f89 */ /* 0x000ee400000e0000 */
[----:B------:R-:W-:-:S05]  /*c850*/  IADD3 R14, R200, R14, -R207 ;  /* 0x0000000ec80e7210 */ /* 0x000fca0007ffe8cf */
[----:B------:R-:W-:-:S04]  /*c860*/  IMAD.IADD R14, R14, 0x1, -R198 ;  /* 0x000000010e0e7824 */ /* 0x000fc800078e0ac6 */
[C---:B--2---:R-:W-:Y:S02]  /*c870*/  IMAD.IADD R15, R14.reuse, 0x1, R15 ;  /* 0x000000010e0f7824 */ /* 0x044fe400078e020f */
[----:B---3--:R-:W-:-:S03]  /*c880*/  IMAD.IADD R12, R14, 0x1, R12 ;  /* 0x000000010e0c7824 */ /* 0x008fc600078e020c */
[C---:B------:R-:W-:Y:S02]  /*c890*/  ISETP.GT.AND P3, PT, R15.reuse, RZ, PT ;  /* 0x000000ff0f00720c */ /* 0x040fe40003f64270 */
[C---:B------:R-:W-:Y:S02]  /*c8a0*/  ISETP.GT.AND P2, PT, R15.reuse, 0x1, PT ;  /* 0x000000010f00780c */ /* 0x040fe40003f44270 */
[----:B------:R-:W-:Y:S02]  /*c8b0*/  ISETP.GT.AND P1, PT, R15, 0x8, PT ;  /* 0x000000080f00780c */ /* 0x000fe40003f24270 */
[----:B------:R-:W-:Y:S02]  /*c8c0*/  FSEL R152, R152, -INF , P3 ;  /* 0xff80000098987808 */ /* 0x000fe40001800000 */
[----:B------:R-:W-:Y:S02]  /*c8d0*/  FSEL R222, R153, -INF , P2 ;  /* 0xff80000099de7808 */ /* 0x000fe40001000000 */
[----:B------:R-:W-:-:S02]  /*c8e0*/  FSEL R156, R156, -INF , P1 ;  /* 0xff8000009c9c7808 */ /* 0x000fc40000800000 */
[C---:B------:R-:W-:Y:S02]  /*c8f0*/  ISETP.GT.AND P5, PT, R15.reuse, 0x9, PT ;  /* 0x000000090f00780c */ /* 0x040fe40003fa4270 */
[C---:B------:R-:W-:Y:S02]  /*c900*/  ISETP.GT.AND P4, PT, R15.reuse, 0x10, PT ;  /* 0x000000100f00780c */ /* 0x040fe40003f84270 */
[C---:B------:R-:W-:Y:S02]  /*c910*/  ISETP.GT.AND P3, PT, R15.reuse, 0x11, PT ;  /* 0x000000110f00780c */ /* 0x040fe40003f64270 */
[----:B------:R-:W-:Y:S02]  /*c920*/  ISETP.GT.AND P2, PT, R15, 0x18, PT ;  /* 0x000000180f00780c */ /* 0x000fe40003f44270 */
[----:B------:R-:W-:Y:S02]  /*c930*/  ISETP.GT.AND P1, PT, R12, RZ, PT ;  /* 0x000000ff0c00720c */ /* 0x000fe40003f24270 */
[----:B------:R-:W-:-:S02]  /*c940*/  FSEL R157, R157, -INF , P5 ;  /* 0xff8000009d9d7808 */ /* 0x000fc40002800000 */
[----:B------:R-:W-:Y:S02]  /*c950*/  FSEL R160, R160, -INF , P4 ;  /* 0xff800000a0a07808 */ /* 0x000fe40002000000 */
[----:B------:R-:W-:Y:S02]  /*c960*/  FSEL R161, R161, -INF , P3 ;  /* 0xff800000a1a17808 */ /* 0x000fe40001800000 */
[----:B------:R-:W-:Y:S02]  /*c970*/  FSEL R164, R164, -INF , P2 ;  /* 0xff800000a4a47808 */ /* 0x000fe40001000000 */
[----:B------:R-:W-:Y:S02]  /*c980*/  FSEL R154, R154, -INF , P1 ;  /* 0xff8000009a9a7808 */ /* 0x000fe40000800000 */
[C---:B------:R-:W-:Y:S02]  /*c990*/  ISETP.GT.AND P5, PT, R12.reuse, 0x1, PT ;  /* 0x000000010c00780c */ /* 0x040fe40003fa4270 */
[----:B------:R-:W-:-:S02]  /*c9a0*/  ISETP.GT.AND P4, PT, R12, 0x8, PT ;  /* 0x000000080c00780c */ /* 0x000fc40003f84270 */
[C---:B------:R-:W-:Y:S02]  /*c9b0*/  ISETP.GT.AND P3, PT, R12.reuse, 0x9, PT ;  /* 0x000000090c00780c */ /* 0x040fe40003f64270 */
[C---:B------:R-:W-:Y:S02]  /*c9c0*/  ISETP.GT.AND P2, PT, R12.reuse, 0x10, PT ;  /* 0x000000100c00780c */ /* 0x040fe40003f44270 */
[----:B------:R-:W-:Y:S02]  /*c9d0*/  ISETP.GT.AND P1, PT, R12, 0x11, PT ;  /* 0x000000110c00780c */ /* 0x000fe40003f24270 */
[----:B------:R-:W-:Y:S02]  /*c9e0*/  FSEL R155, R155, -INF , P5 ;  /* 0xff8000009b9b7808 */ /* 0x000fe40002800000 */
[----:B------:R-:W-:Y:S02]  /*c9f0*/  FSEL R158, R158, -INF , P4 ;  /* 0xff8000009e9e7808 */ /* 0x000fe40002000000 */
[----:B------:R-:W-:-:S02]  /*ca00*/  FSEL R159, R159, -INF , P3 ;  /* 0xff8000009f9f7808 */ /* 0x000fc40001800000 */
[----:B------:R-:W-:Y:S02]  /*ca10*/  FSEL R162, R162, -INF , P2 ;  /* 0xff800000a2a27808 */ /* 0x000fe40001000000 */
[----:B------:R-:W-:Y:S02]  /*ca20*/  FSEL R163, R163, -INF , P1 ;  /* 0xff800000a3a37808 */ /* 0x000fe40000800000 */
[C---:B------:R-:W-:Y:S02]  /*ca30*/  ISETP.GT.AND P5, PT, R12.reuse, 0x18, PT ;  /* 0x000000180c00780c */ /* 0x040fe40003fa4270 */
[C---:B------:R-:W-:Y:S02]  /*ca40*/  ISETP.GT.AND P4, PT, R12.reuse, 0x19, PT ;  /* 0x000000190c00780c */ /* 0x040fe40003f84270 */
[C---:B------:R-:W-:Y:S02]  /*ca50*/  ISETP.GT.AND P3, PT, R12.reuse, 0x20, PT ;  /* 0x000000200c00780c */ /* 0x040fe40003f64270 */
[----:B------:R-:W-:-:S02]  /*ca60*/  ISETP.GT.AND P2, PT, R12, 0x21, PT ;  /* 0x000000210c00780c */ /* 0x000fc40003f44270 */
[----:B------:R-:W-:Y:S02]  /*ca70*/  ISETP.GT.AND P1, PT, R12, 0x28, PT ;  /* 0x000000280c00780c */ /* 0x000fe40003f24270 */
[----:B------:R-:W-:Y:S02]  /*ca80*/  FSEL R166, R166, -INF , P5 ;  /* 0xff800000a6a67808 */ /* 0x000fe40002800000 */
[----:B------:R-:W-:Y:S02]  /*ca90*/  FSEL R167, R167, -INF , P4 ;  /* 0xff800000a7a77808 */ /* 0x000fe40002000000 */
[----:B------:R-:W-:Y:S02]  /*caa0*/  FSEL R170, R170, -INF , P3 ;  /* 0xff800000aaaa7808 */ /* 0x000fe40001800000 */
[----:B------:R-:W-:Y:S02]  /*cab0*/  FSEL R171, R171, -INF , P2 ;  /* 0xff800000abab7808 */ /* 0x000fe40001000000 */
[----:B------:R-:W-:-:S02]  /*cac0*/  FSEL R174, R174, -INF , P1 ;  /* 0xff800000aeae7808 */ /* 0x000fc40000800000 */
[C---:B------:R-:W-:Y:S02]  /*cad0*/  ISETP.GT.AND P5, PT, R12.reuse, 0x29, PT ;  /* 0x000000290c00780c */ /* 0x040fe40003fa4270 */
[C---:B------:R-:W-:Y:S02]  /*cae0*/  ISETP.GT.AND P4, PT, R12.reuse, 0x30, PT ;  /* 0x000000300c00780c */ /* 0x040fe40003f84270 */
[C---:B------:R-:W-:Y:S02]  /*caf0*/  ISETP.GT.AND P3, PT, R12.reuse, 0x31, PT ;  /* 0x000000310c00780c */ /* 0x040fe40003f64270 */
[C---:B------:R-:W-:Y:S02]  /*cb00*/  ISETP.GT.AND P2, PT, R12.reuse, 0x38, PT ;  /* 0x000000380c00780c */ /* 0x040fe40003f44270 */
[----:B------:R-:W-:Y:S02]  /*cb10*/  ISETP.GT.AND P1, PT, R12, 0x39, PT ;  /* 0x000000390c00780c */ /* 0x000fe40003f24270 */
        /* <DEDUP_REMOVED lines=10> */
[----:B------:R-:W-:Y:S02]  /*cbc0*/  FMNMX.FTZ R12, R163, R12, !PT ;  /* 0x0000000ca30c7209 */ /* 0x000fe40007810000 */
[----:B------:R-:W-:Y:S02]  /*cbd0*/  ISETP.GT.AND P0, PT, R15, 0x21, PT ;  /* 0x000000210f00780c */ /* 0x000fe40003f04270 */
[----:B------:R-:W-:-:S02]  /*cbe0*/  FMNMX.FTZ R12, R166, R12, !PT ;  /* 0x0000000ca60c7209 */ /* 0x000fc40007810000 */
[----:B------:R-:W-:Y:S02]  /*cbf0*/  ISETP.GT.AND P1, PT, R15, 0x29, PT ;  /* 0x000000290f00780c */ /* 0x000fe40003f24270 */
[----:B------:R-:W-:Y:S02]  /*cc00*/  FMNMX.FTZ R12, R167, R12, !PT ;  /* 0x0000000ca70c7209 */ /* 0x000fe40007810000 */
[C---:B------:R-:W-:Y:S02]  /*cc10*/  ISETP.GT.AND P2, PT, R15.reuse, 0x30, PT ;  /* 0x000000300f00780c */ /* 0x040fe40003f44270 */
[----:B------:R-:W-:Y:S02]  /*cc20*/  FMNMX.FTZ R12, R170, R12, !PT ;  /* 0x0000000caa0c7209 */ /* 0x000fe40007810000 */
[----:B------:R-:W-:Y:S02]  /*cc30*/  ISETP.GT.AND P3, PT, R15, 0x31, PT ;  /* 0x000000310f00780c */ /* 0x000fe40003f64270 */
[----:B------:R-:W-:-:S02]  /*cc40*/  FMNMX.FTZ R12, R171, R12, !PT ;  /* 0x0000000cab0c7209 */ /* 0x000fc40007810000 */
[----:B------:R-:W-:Y:S02]  /*cc50*/  @P0 LOP3.LUT R16, R16, 0x4000, RZ, 0xfc, !PT ;  /* 0x0000400010100812 */ /* 0x000fe400078efcff */
[----:B------:R-:W-:Y:S02]  /*cc60*/  FMNMX.FTZ R12, R174, R12, !PT ;  /* 0x0000000cae0c7209 */ /* 0x000fe40007810000 */
[----:B------:R-:W-:Y:S02]  /*cc70*/  LOP3.LUT R16, R16, 0xffff7fff, RZ, 0xc0, !PT ;  /* 0xffff7fff10107812 */ /* 0x000fe400078ec0ff */
[----:B------:R-:W-:Y:S02]  /*cc80*/  FMNMX.FTZ R12, R175, R12, !PT ;  /* 0x0000000caf0c7209 */ /* 0x000fe40007810000 */
[----:B------:R-:W-:Y:S02]  /*cc90*/  @P1 LOP3.LUT R16, R16, 0x8000, RZ, 0xfc, !PT ;  /* 0x0000800010101812 */ /* 0x000fe400078efcff */
        /* <DEDUP_REMOVED lines=8> */
[----:B------:R-:W-:Y:S01]  /*cd20*/  FSEL R165, R165, -INF , P1 ;  /* 0xff800000a5a57808 */ /* 0x000fe20000800000 */
[----:B------:R-:W2:Y:S01]  /*cd30*/  SHFL.BFLY PT, R14, R12, 0x2, 0x1f ;  /* 0x0c401f000c0e7f89 */ /* 0x000ea200000e0000 */
[----:B------:R-:W-:Y:S02]  /*cd40*/  FSEL R168, R168, -INF , P0 ;  /* 0xff800000a8a87808 */ /* 0x000fe40000000000 */
[C---:B------:R-:W-:Y:S02]  /*cd50*/  LOP3.LUT P0, RZ, R16.reuse, 0x4000, RZ, 0xc0, !PT ;  /* 0x0000400010ff7812 */ /* 0x040fe4000780c0ff */
[----:B------:R-:W-:Y:S02]  /*cd60*/  LOP3.LUT P1, RZ, R16, 0x8000, RZ, 0xc0, !PT ;  /* 0x0000800010ff7812 */ /* 0x000fe4000782c0ff */
[----:B------:R-:W-:-:S02]  /*cd70*/  FSEL R169, R169, -INF , P0 ;  /* 0xff800000a9a97808 */ /* 0x000fc40000000000 */
[----:B------:R-:W-:Y:S02]  /*cd80*/  FSEL R176, R176, -INF , P2 ;  /* 0xff800000b0b07808 */ /* 0x000fe40001000000 */
[----:B------:R-:W-:Y:S02]  /*cd90*/  FSEL R177, R177, -INF , P3 ;  /* 0xff800000b1b17808 */ /* 0x000fe40001800000 */
[----:B------:R-:W-:Y:S02]  /*cda0*/  FSEL R180, R180, -INF , P4 ;  /* 0xff800000b4b47808 */ /* 0x000fe40002000000 */
[----:B------:R-:W-:Y:S02]  /*cdb0*/  FSEL R181, R181, -INF , P5 ;  /* 0xff800000b5b57808 */ /* 0x000fe40002800000 */
[----:B------:R-:W-:Y:S02]  /*cdc0*/  LOP3.LUT P0, RZ, R16, 0x2000, RZ, 0xc0, !PT ;  /* 0x0000200010ff7812 */ /* 0x000fe4000780c0ff */
[----:B--2---:R-:W-:-:S05]  /*cdd0*/  FMNMX.FTZ R14, R12, R14, !PT ;  /* 0x0000000e0c0e7209 */ /* 0x004fca0007810000 */
[----:B------:R-:W2:Y:S02]  /*cde0*/  SHFL.BFLY PT, R12, R14, 0x1, 0x1f ;  /* 0x0c201f000e0c7f89 */ /* 0x000ea400000e0000 */
[----:B--2---:R-:W-:-:S04]  /*cdf0*/  FMNMX.FTZ R14, R14, R12, !PT ;  /* 0x0000000c0e0e7209 */ /* 0x004fc80007810000 */
[----:B------:R-:W-:-:S04]  /*ce00*/  FSETP.NEU.FTZ.AND P6, PT, R14, -INF , PT ;  /* 0xff8000000e00780b */ /* 0x000fc80003fdd000 */
[----:B------:R-:W-:-:S05]  /*ce10*/  FSEL R12, R14, RZ, P6 ;  /* 0x000000ff0e0c7208 */ /* 0x000fca0003000000 */
[----:B------:R-:W-:Y:S01]  /*ce20*/  FADD.FTZ R219, -R12, R219 ;  /* 0x000000db0cdb7221 */ /* 0x000fe20000010100 */
[----:B------:R-:W-:-:S04]  /*ce30*/  IMAD.U32 R12, RZ, RZ, UR37 ;  /* 0x00000025ff0c7e24 */ /* 0x000fc8000f8e00ff */
[----:B------:R-:W-:-:S05]  /*ce40*/  FMUL.FTZ R153, R14, R12 ;  /* 0x0000000c0e997220 */ /* 0x000fca0000410000 */
[----:B------:R-:W-:Y:S02]  /*ce50*/  FSEL R153, R153, RZ, P6 ;  /* 0x000000ff99997208 */ /* 0x000fe40003000000 */
[----:B------:R-:W-:Y:S01]  /*ce60*/  ISETP.GT.AND P6, PT, R15, 0x28, PT ;  /* 0x000000280f00780c */ /* 0x000fe20003fc4270 */
[----:B------:R-:W-:Y:S02]  /*ce70*/  VIADD R15, R209, 0x28c40 ;  /* 0x00028c40d10f7836 */ /* 0x000fe40000000000 */
[-CC-:B------:R-:W-:Y:S01]  /*ce80*/  FFMA.FTZ R154, R154, R12.reuse, -R153.reuse ;  /* 0x0000000c9a9a7223 */ /* 0x180fe20000010899 */
[----:B------:R-:W-:Y:S01]  /*ce90*/  FSEL R172, R172, -INF , P6 ;  /* 0xff800000acac7808 */ /* 0x000fe20003000000 */
[-C--:B------:R-:W-:Y:S01]  /*cea0*/  FFMA.FTZ R223, R170, R12.reuse, -R153 ;  /* 0x0000000caadf7223 */ /* 0x080fe20000010899 */
[----:B------:R-:W-:Y:S01]  /*ceb0*/  PRMT R15, R190, 0x654, R15 ;  /* 0x00000654be0f7816 */ /* 0x000fe2000000000f */
[-C--:B------:R-:W-:Y:S01]  /*cec0*/  FMUL.FTZ R170, R219, R12.reuse ;  /* 0x0000000cdbaa7220 */ /* 0x080fe20000410000 */
[-CC-:B------:R-:W-:Y:S01]  /*ced0*/  FFMA.FTZ R155, R155, R12.reuse, -R153.reuse ;  /* 0x0000000c9b9b7223 */ /* 0x180fe20000010899 */
[-CC-:B------:R-:W-:Y:S01]  /*cee0*/  FFMA.FTZ R158, R158, R12.reuse, -R153.reuse ;  /* 0x0000000c9e9e7223 */ /* 0x180fe20000010899 */
[----:B------:R2:W-:Y:S01]  /*cef0*/  SYNCS.ARRIVE.TRANS64.RED.A1T0 RZ, [R15+URZ], RZ ;  /* 0x000000ff0fff79a7 */ /* 0x0005e2000810043f */
[-CC-:B------:R-:W-:Y:S01]  /*cf00*/  FFMA.FTZ R159, R159, R12.reuse, -R153.reuse ;  /* 0x0000000c9f9f7223 */ /* 0x180fe20000010899 */
[-CC-:B------:R-:W-:Y:S01]  /*cf10*/  FFMA.FTZ R162, R162, R12.reuse, -R153.reuse ;  /* 0x0000000ca2a27223 */ /* 0x180fe20000010899 */
[-CC-:B------:R-:W-:Y:S01]  /*cf20*/  FFMA.FTZ R163, R163, R12.reuse, -R153.reuse ;  /* 0x0000000ca3a37223 */ /* 0x180fe20000010899 */
[-CC-:B------:R-:W-:Y:S01]  /*cf30*/  FFMA.FTZ R166, R166, R12.reuse, -R153.reuse ;  /* 0x0000000ca6a67223 */ /* 0x180fe20000010899 */
[-CC-:B------:R-:W-:Y:S01]  /*cf40*/  FFMA.FTZ R167, R167, R12.reuse, -R153.reuse ;  /* 0x0000000ca7a77223 */ /* 0x180fe20000010899 */
[-CC-:B------:R-:W-:Y:S01]  /*cf50*/  FFMA.FTZ R171, R171, R12.reuse, -R153.reuse ;  /* 0x0000000cabab7223 */ /* 0x180fe20000010899 */
[--C-:B------:R-:W-:Y:S01]  /*cf60*/  FFMA.FTZ R174, R174, R12, -R153.reuse ;  /* 0x0000000caeae7223 */ /* 0x100fe20000010899 */
[----:B--2---:R-:W-:Y:S01]  /*cf70*/  FMNMX.FTZ R15, R152, R218, !PT ;  /* 0x000000da980f7209 */ /* 0x004fe20007810000 */
[-CC-:B------:R-:W-:Y:S01]  /*cf80*/  FFMA.FTZ R175, R175, R12.reuse, -R153.reuse ;  /* 0x0000000cafaf7223 */ /* 0x180fe20000010899 */
[-CC-:B------:R-:W-:Y:S01]  /*cf90*/  FFMA.FTZ R178, R178, R12.reuse, -R153.reuse ;  /* 0x0000000cb2b27223 */ /* 0x180fe20000010899 */
[-CC-:B------:R-:W-:Y:S01]  /*cfa0*/  FFMA.FTZ R179, R179, R12.reuse, -R153.reuse ;  /* 0x0000000cb3b37223 */ /* 0x180fe20000010899 */
[----:B------:R-:W-:Y:S01]  /*cfb0*/  FMNMX.FTZ R15, R222, R15, !PT ;  /* 0x0000000fde0f7209 */ /* 0x000fe20007810000 */
[-CC-:B------:R-:W-:Y:S01]  /*cfc0*/  FFMA.FTZ R182, R182, R12.reuse, -R153.reuse ;  /* 0x0000000cb6b67223 */ /* 0x180fe20000010899 */
[----:B------:R-:W-:Y:S01]  /*cfd0*/  FFMA.FTZ R183, R183, R12, -R153 ;  /* 0x0000000cb7b77223 */ /* 0x000fe20000010899 */
[----:B------:R-:W2:Y:S01]  /*cfe0*/  MUFU.EX2 R170, R170 ;  /* 0x000000aa00aa7308 */ /* 0x000ea20000000800 */
[----:B------:R-:W-:-:S04]  /*cff0*/  FMNMX.FTZ R15, R156, R15, !PT ;  /* 0x0000000f9c0f7209 */ /* 0x000fc80007810000 */
[----:B------:R-:W-:-:S03]  /*d000*/  FMNMX.FTZ R15, R157, R15, !PT ;  /* 0x0000000f9d0f7209 */ /* 0x000fc60007810000 */
[----:B------:R3:W4:Y:S01]  /*d010*/  MUFU.EX2 R153, R154 ;  /* 0x0000009a00997308 */ /* 0x0007220000000800 */
[----:B------:R-:W-:-:S04]  /*d020*/  FMNMX.FTZ R15, R160, R15, !PT ;  /* 0x0000000fa00f7209 */ /* 0x000fc80007810000 */
[----:B------:R-:W-:-:S03]  /*d030*/  FMNMX.FTZ R15, R161, R15, !PT ;  /* 0x0000000fa10f7209 */ /* 0x000fc60007810000 */
[----:B------:R-:W5:Y:S01]  /*d040*/  MUFU.EX2 R155, R155 ;  /* 0x0000009b009b7308 */ /* 0x000f620000000800 */
[----:B------:R-:W-:Y:S01]  /*d050*/  FMNMX.FTZ R15, R164, R15, !PT ;  /* 0x0000000fa40f7209 */ /* 0x000fe20007810000 */
[-C--:B--2---:R-:W-:Y:S01]  /*d060*/  FMUL.FTZ R26, R26, R170.reuse ;  /* 0x000000aa1a1a7220 */ /* 0x084fe20000410000 */
[----:B---3--:R-:W-:Y:S01]  /*d070*/  FSEL R154, R173, -INF , P1 ;  /* 0xff800000ad9a7808 */ /* 0x008fe20000800000 */
[-C--:B------:R-:W-:Y:S01]  /*d080*/  FMUL.FTZ R27, R27, R170.reuse ;  /* 0x000000aa1b1b7220 */ /* 0x080fe20000410000 */
[----:B------:R-:W-:Y:S01]  /*d090*/  FMNMX.FTZ R15, R165, R15, !PT ;  /* 0x0000000fa50f7209 */ /* 0x000fe20007810000 */
[-C--:B------:R-:W-:Y:S01]  /*d0a0*/  FMUL.FTZ R30, R30, R170.reuse ;  /* 0x000000aa1e1e7220 */ /* 0x080fe20000410000 */
[----:B------:R-:W-:Y:S01]  /*d0b0*/  ISETP.NE.AND P1, PT, R197, RZ, PT ;  /* 0x000000ffc500720c */ /* 0x000fe20003f25270 */
[----:B------:R-:W-:Y:S01]  /*d0c0*/  MUFU.EX2 R159, R159 ;  /* 0x0000009f009f7308 */ /* 0x000fe20000000800 */
[----:B------:R-:W-:Y:S01]  /*d0d0*/  FMNMX.FTZ R15, R168, R15, !PT ;  /* 0x0000000fa80f7209 */ /* 0x000fe20007810000 */
[----:B----4-:R-:W-:Y:S01]  /*d0e0*/  FFMA.FTZ R3, R170, R3, R153 ;  /* 0x00000003aa037223 */ /* 0x010fe20000010099 */
[-C--:B------:R-:W-:Y:S01]  /*d0f0*/  FMUL.FTZ R31, R31, R170.reuse ;  /* 0x000000aa1f1f7220 */ /* 0x080fe20000410000 */
[-C--:B------:R-:W-:Y:S01]  /*d100*/  FMUL.FTZ R34, R34, R170.reuse ;  /* 0x000000aa22227220 */ /* 0x080fe20000410000 */
[----:B------:R-:W-:Y:S01]  /*d110*/  FMNMX.FTZ R15, R169, R15, !PT ;  /* 0x0000000fa90f7209 */ /* 0x000fe20007810000 */
[-C--:B------:R-:W-:Y:S01]  /*d120*/  FMUL.FTZ R35, R35, R170.reuse ;  /* 0x000000aa23237220 */ /* 0x080fe20000410000 */
[-C--:B------:R-:W-:Y:S01]  /*d130*/  FMUL.FTZ R38, R38, R170.reuse ;  /* 0x000000aa26267220 */ /* 0x080fe20000410000 */
[----:B------:R-:W-:Y:S01]  /*d140*/  MUFU.EX2 R162, R162 ;  /* 0x000000a200a27308 */ /* 0x000fe20000000800 */
[----:B------:R-:W-:Y:S01]  /*d150*/  FMNMX.FTZ R15, R172, R15, !PT ;  /* 0x0000000fac0f7209 */ /* 0x000fe20007810000 */
[C---:B-----5:R-:W-:Y:S01]  /*d160*/  FADD.FTZ R3, R155.reuse, R3 ;  /* 0x000000039b037221 */ /* 0x060fe20000010000 */
[----:B------:R-:W-:Y:S01]  /*d170*/  F2FP.F16.F32.PACK_AB R153, R155, R153 ;  /* 0x000000999b99723e */ /* 0x000fe200000000ff */
[-C--:B------:R-:W-:Y:S01]  /*d180*/  FMUL.FTZ R39, R39, R170.reuse ;  /* 0x000000aa27277220 */ /* 0x080fe20000410000 */
[----:B------:R-:W-:Y:S01]  /*d190*/  FMNMX.FTZ R15, R154, R15, !PT ;  /* 0x0000000f9a0f7209 */ /* 0x000fe20007810000 */
[-C--:B------:R-:W-:Y:S01]  /*d1a0*/  FMUL.FTZ R42, R42, R170.reuse ;  /* 0x000000aa2a2a7220 */ /* 0x080fe20000410000 */
[-C--:B------:R-:W-:Y:S01]  /*d1b0*/  FMUL.FTZ R43, R43, R170.reuse ;  /* 0x000000aa2b2b7220 */ /* 0x080fe20000410000 */
[----:B------:R-:W-:Y:S01]  /*d1c0*/  MUFU.EX2 R166, R166 ;  /* 0x000000a600a67308 */ /* 0x000fe20000000800 */
[----:B------:R-:W-:Y:S01]  /*d1d0*/  FMNMX.FTZ R15, R176, R15, !PT ;  /* 0x0000000fb00f7209 */ /* 0x000fe20007810000 */
[-C--:B------:R-:W-:Y:S01]  /*d1e0*/  FMUL.FTZ R46, R46, R170.reuse ;  /* 0x000000aa2e2e7220 */ /* 0x080fe20000410000 */
[-C--:B------:R-:W-:Y:S01]  /*d1f0*/  FMUL.FTZ R47, R47, R170.reuse ;  /* 0x000000aa2f2f7220 */ /* 0x080fe20000410000 */
        /* <DEDUP_REMOVED lines=13> */
[-C--:B------:R-:W-:Y:S01]  /*d2d0*/  FMUL.FTZ R66, R66, R170.reuse ;  /* 0x000000aa42427220 */ /* 0x080fe20000410000 */
[----:B------:R-:W2:Y:S01]  /*d2e0*/  SHFL.BFLY PT, R155, R15, 0x2, 0x1f ;  /* 0x0c401f000f9b7f89 */ /* 0x000ea200000e0000 */
        /* <DEDUP_REMOVED lines=23> */
[----:B--2---:R-:W-:Y:S01]  /*d460*/  FMNMX.FTZ R15, R15, R155, !PT ;  /* 0x0000009b0f0f7209 */ /* 0x004fe20007810000 */
[-C--:B------:R-:W-:Y:S01]  /*d470*/  FMUL.FTZ R107, R107, R170.reuse ;  /* 0x000000aa6b6b7220 */ /* 0x080fe20000410000 */
[-C--:B------:R-:W-:Y:S01]  /*d480*/  FMUL.FTZ R110, R110, R170.reuse ;  /* 0x000000aa6e6e7220 */ /* 0x080fe20000410000 */
[-C--:B------:R-:W-:Y:S01]  /*d490*/  FMUL.FTZ R111, R111, R170.reuse ;  /* 0x000000aa6f6f7220 */ /* 0x080fe20000410000 */
[-C--:B------:R-:W-:Y:S01]  /*d4a0*/  FMUL.FTZ R114, R114, R170.reuse ;  /* 0x000000aa72727220 */ /* 0x080fe20000410000 */
[----:B------:R-:W2:Y:S01]  /*d4b0*/  SHFL.BFLY PT, R173, R15, 0x1, 0x1f ;  /* 0x0c201f000fad7f89 */ /* 0x000ea200000e0000 */
        /* <DEDUP_REMOVED lines=17> */
[----:B---3--:R-:W-:Y:S01]  /*d5d0*/  FADD.FTZ R3, R155, R3 ;  /* 0x000000039b037221 */ /* 0x008fe20000010000 */
[----:B------:R-:W-:Y:S01]  /*d5e0*/  F2FP.F16.F32.PACK_AB R155, R159, R155 ;  /* 0x0000009b9f9b723e */ /* 0x000fe200000000ff */
[-C--:B------:R-:W-:Y:S01]  /*d5f0*/  FMUL.FTZ R143, R143, R170.reuse ;  /* 0x000000aa8f8f7220 */ /* 0x080fe20000410000 */
[----:B------:R-:W-:Y:S01]  /*d600*/  FMUL.FTZ R146, R146, R170 ;  /* 0x000000aa92927220 */ /* 0x000fe20000410000 */
[----:B------:R-:W-:Y:S01]  /*d610*/  FADD.FTZ R3, R159, R3 ;  /* 0x000000039f037221 */ /* 0x000fe20000010000 */
[----:B------:R-:W-:Y:S01]  /*d620*/  F2FP.F16.F32.PACK_AB R159, R167, R166 ;  /* 0x000000a6a79f723e */ /* 0x000fe200000000ff */
[-C--:B------:R-:W-:Y:S01]  /*d630*/  FMUL.FTZ R147, R147, R170.reuse ;  /* 0x000000aa93937220 */ /* 0x080fe20000410000 */
[----:B--2---:R-:W-:Y:S01]  /*d640*/  FMNMX.FTZ R15, R15, R173, !PT ;  /* 0x000000ad0f0f7209 */ /* 0x004fe20007810000 */
[----:B------:R-:W-:Y:S01]  /*d650*/  FADD.FTZ R3, R162, R3 ;  /* 0x00000003a2037221 */ /* 0x000fe20000010000 */
[----:B------:R-:W-:Y:S01]  /*d660*/  MUFU.EX2 R182, R182 ;  /* 0x000000b600b67308 */ /* 0x000fe20000000800 */
[----:B------:R-:W-:Y:S01]  /*d670*/  FMUL.FTZ R150, R150, R170 ;  /* 0x000000aa96967220 */ /* 0x000fe20000410000 */
[C---:B------:R-:W-:Y:S01]  /*d680*/  FSETP.NEU.FTZ.AND P2, PT, R15.reuse, -INF , PT ;  /* 0xff8000000f00780b */ /* 0x040fe20003f5d000 */
[----:B------:R-:W-:Y:S01]  /*d690*/  FMUL.FTZ R219, R15, R12 ;  /* 0x0000000c0fdb7220 */ /* 0x000fe20000410000 */
[----:B----4-:R-:W-:Y:S01]  /*d6a0*/  FADD.FTZ R3, R158, R3 ;  /* 0x000000039e037221 */ /* 0x010fe20000010000 */
[----:B------:R-:W-:Y:S01]  /*d6b0*/  FMUL.FTZ R151, R151, R170 ;  /* 0x000000aa97977220 */ /* 0x000fe20000410000 */
[----:B------:R-:W-:-:S02]  /*d6c0*/  FSEL R163, R15, RZ, P2 ;  /* 0x000000ff0fa37208 */ /* 0x000fc40001000000 */
[----:B------:R-:W-:Y:S01]  /*d6d0*/  FSEL R219, R219, RZ, P2 ;  /* 0x000000ffdbdb7208 */ /* 0x000fe20001000000 */
[----:B------:R-:W-:Y:S02]  /*d6e0*/  FADD.FTZ R3, R166, R3 ;  /* 0x00000003a6037221 */ /* 0x000fe40000010000 */
[----:B------:R-:W-:Y:S01]  /*d6f0*/  FADD.FTZ R163, -R163, R218 ;  /* 0x000000daa3a37221 */ /* 0x000fe20000010100 */
[----:B------:R-:W-:Y:S02]  /*d700*/  @!P1 IMAD R218, R220, 0x40, R192 ;  /* 0x00000040dcda9824 */ /* 0x000fe400078e02c0 */
[-CC-:B------:R-:W-:Y:S01]  /*d710*/  FFMA.FTZ R152, R152, R12.reuse, -R219.reuse ;  /* 0x0000000c98987223 */ /* 0x180fe200000108db */
[-CC-:B------:R-:W-:Y:S01]  /*d720*/  FFMA.FTZ R222, R222, R12.reuse, -R219.reuse ;  /* 0x0000000cdede7223 */ /* 0x180fe200000108db */
[-C--:B------:R-:W-:Y:S01]  /*d730*/  FMUL.FTZ R163, R163, R12.reuse ;  /* 0x0000000ca3a37220 */ /* 0x080fe20000410000 */
        /* <DEDUP_REMOVED lines=12> */
[----:B------:R-:W-:Y:S01]  /*d800*/  FFMA.FTZ R176, R176, R12, -R219 ;  /* 0x0000000cb0b07223 */ /* 0x000fe200000108db */
[----:B------:R-:W-:-:S02]  /*d810*/  @!P1 IMAD R218, R218, 0x4, R2 ;  /* 0x00000004dada9824 */ /* 0x000fc400078e0202 */
[-CC-:B------:R-:W-:Y:S01]  /*d820*/  FFMA.FTZ R177, R177, R12.reuse, -R219.reuse ;  /* 0x0000000cb1b17223 */ /* 0x180fe200000108db */
[-CC-:B------:R-:W-:Y:S01]  /*d830*/  FFMA.FTZ R181, R181, R12.reuse, -R219.reuse ;  /* 0x0000000cb5b57223 */ /* 0x180fe200000108db */
[----:B------:R-:W-:Y:S01]  /*d840*/  FFMA.FTZ R180, R180, R12, -R219 ;  /* 0x0000000cb4b47223 */ /* 0x000fe200000108db */
[----:B------:R4:W-:Y:S01]  /*d850*/  @!P1 STS [R218+0x28820], R170 ;  /* 0x028820aada009388 */ /* 0x0009e20000000800 */
[----:B------:R-:W5:Y:S01]  /*d860*/  MUFU.EX2 R222, R222 ;  /* 0x000000de00de7308 */ /* 0x000f620000000800 */
[-C--:B--2---:R-:W-:Y:S01]  /*d870*/  FMUL.FTZ R24, R24, R173.reuse ;  /* 0x000000ad18187220 */ /* 0x084fe20000410000 */
[-C--:B------:R-:W-:Y:S01]  /*d880*/  FMUL.FTZ R25, R25, R173.reuse ;  /* 0x000000ad19197220 */ /* 0x080fe20000410000 */
[----:B------:R4:W-:Y:S01]  /*d890*/  @!P1 STS [R218+0x28800], R173 ;  /* 0x028800adda009388 */ /* 0x0009e20000000800 */
        /* <DEDUP_REMOVED lines=29> */
[----:B0-----:R-:W-:Y:S01]  /*da70*/  F2FP.F16.F32.PACK_AB R157, R158, R162 ;  /* 0x000000a29e9d723e */ /* 0x001fe200000000ff */
[----:B---3--:R-:W-:Y:S01]  /*da80*/  FFMA.FTZ R158, R173, R0, R152 ;  /* 0x00000000ad9e7223 */ /* 0x008fe20000010098 */
[----:B------:R-:W-:Y:S01]  /*da90*/  FADD.FTZ R0, R167, R3 ;  /* 0x00000003a7007221 */ /* 0x000fe20000010000 */
[C---:B-----5:R-:W-:Y:S01]  /*daa0*/  F2FP.F16.F32.PACK_AB R152, R222.reuse, R152 ;  /* 0x00000098de98723e */ /* 0x060fe200000000ff */
[-C--:B------:R-:W-:Y:S01]  /*dab0*/  FMUL.FTZ R77, R77, R173.reuse ;  /* 0x000000ad4d4d7220 */ /* 0x080fe20000410000 */
[----:B------:R-:W-:Y:S01]  /*dac0*/  FADD.FTZ R158, R222, R158 ;  /* 0x0000009ede9e7221 */ /* 0x000fe20000010000 */
[-C--:B------:R-:W-:Y:S01]  /*dad0*/  FMUL.FTZ R80, R80, R173.reuse ;  /* 0x000000ad50507220 */ /* 0x080fe20000410000 */
[----:B------:R-:W0:Y:S01]  /*dae0*/  MUFU.EX2 R161, R161 ;  /* 0x000000a100a17308 */ /* 0x000e220000000800 */
[-C--:B------:R-:W-:Y:S01]  /*daf0*/  FMUL.FTZ R81, R81, R173.reuse ;  /* 0x000000ad51517220 */ /* 0x080fe20000410000 */
[----:B--2---:R-:W-:Y:S01]  /*db00*/  FADD.FTZ R158, R156, R158 ;  /* 0x0000009e9c9e7221 */ /* 0x004fe20000010000 */
[-C--:B------:R-:W-:Y:S01]  /*db10*/  FMUL.FTZ R84, R84, R173.reuse ;  /* 0x000000ad54547220 */ /* 0x080fe20000410000 */
[-C--:B------:R-:W-:Y:S01]  /*db20*/  FMUL.FTZ R85, R85, R173.reuse ;  /* 0x000000ad55557220 */ /* 0x080fe20000410000 */
[-C--:B------:R-:W-:Y:S01]  /*db30*/  FMUL.FTZ R88, R88, R173.reuse ;  /* 0x000000ad58587220 */ /* 0x080fe20000410000 */
[----:B-1----:R-:W-:Y:S01]  /*db40*/  FADD.FTZ R158, R174, R158 ;  /* 0x0000009eae9e7221 */ /* 0x002fe20000010000 */
[-C--:B------:R-:W-:Y:S01]  /*db50*/  FMUL.FTZ R89, R89, R173.reuse ;  /* 0x000000ad59597220 */ /* 0x080fe20000410000 */
[----:B------:R-:W1:Y:S01]  /*db60*/  MUFU.EX2 R164, R164 ;  /* 0x000000a400a47308 */ /* 0x000e620000000800 */
[-C--:B------:R-:W-:Y:S01]  /*db70*/  FMUL.FTZ R92, R92, R173.reuse ;  /* 0x000000ad5c5c7220 */ /* 0x080fe20000410000 */
[----:B----4-:R-:W-:Y:S01]  /*db80*/  FADD.FTZ R158, R160, R158 ;  /* 0x0000009ea09e7221 */ /* 0x010fe20000010000 */
        /* <DEDUP_REMOVED lines=34> */
[----:B------:R-:W-:-:S03]  /*ddb0*/  FMUL.FTZ R149, R149, R173 ;  /* 0x000000ad95957220 */ /* 0x000fc60000410000 */
[----:B------:R4:W5:Y:S08]  /*ddc0*/  MUFU.EX2 R3, R154 ;  /* 0x0000009a00037308 */ /* 0x0009700000000800 */
[----:B------:R-:W5:Y:S01]  /*ddd0*/  MUFU.EX2 R176, R176 ;  /* 0x000000b000b07308 */ /* 0x000f620000000800 */
[----:B----4-:R-:W-:Y:S01]  /*dde0*/  F2FP.F16.F32.PACK_AB R154, R174, R156 ;  /* 0x0000009cae9a723e */ /* 0x010fe200000000ff */
[----:B------:R-:W-:Y:S01]  /*ddf0*/  BAR.SYNC.DEFER_BLOCKING 0xf, 0x100 ;  /* 0x03c4000000007b1d */ /* 0x000fe20000010000 */
[----:B------:R-:W-:Y:S01]  /*de00*/  F2FP.F16.F32.PACK_AB R156, R161, R160 ;  /* 0x000000a0a19c723e */ /* 0x000fe200000000ff */
[----:B--2---:R-:W-:Y:S01]  /*de10*/  FADD.FTZ R160, R165, R158 ;  /* 0x0000009ea5a07221 */ /* 0x004fe20000010000 */
[----:B------:R-:W-:Y:S01]  /*de20*/  FADD.FTZ R161, R223, R0 ;  /* 0x00000000dfa17221 */ /* 0x000fe20000010000 */
[----:B------:R-:W-:-:S02]  /*de30*/  F2FP.F16.F32.PACK_AB R158, R165, R164 ;  /* 0x000000a4a59e723e */ /* 0x000fc400000000ff */
[----:B0-----:R-:W-:Y:S01]  /*de40*/  FADD.FTZ R160, R168, R160 ;  /* 0x000000a0a8a07221 */ /* 0x001fe20000010000 */
[C---:B------:R-:W-:Y:S01]  /*de50*/  FADD.FTZ R164, R171.reuse, R161 ;  /* 0x000000a1aba47221 */ /* 0x040fe20000010000 */
[----:B------:R-:W0:Y:S01]  /*de60*/  MUFU.EX2 R177, R177 ;  /* 0x000000b100b17308 */ /* 0x000e220000000800 */
[----:B------:R-:W-:Y:S01]  /*de70*/  F2FP.F16.F32.PACK_AB R161, R171, R223 ;  /* 0x000000dfaba1723e */ /* 0x000fe200000000ff */
[----:B-1----:R-:W-:Y:S01]  /*de80*/  FADD.FTZ R0, R169, R160 ;  /* 0x000000a0a9007221 */ /* 0x002fe20000010000 */
[----:B------:R-:W-:Y:S01]  /*de90*/  FADD.FTZ R164, R163, R164 ;  /* 0x000000a4a3a47221 */ /* 0x000fe20000010000 */
[----:B------:R-:W-:Y:S02]  /*dea0*/  F2FP.F16.F32.PACK_AB R160, R169, R168 ;  /* 0x000000a8a9a0723e */ /* 0x000fe400000000ff */
[----:B---3--:R-:W-:Y:S01]  /*deb0*/  FADD.FTZ R0, R162, R0 ;  /* 0x00000000a2007221 */ /* 0x008fe20000010000 */
[----:B------:R-:W-:Y:S01]  /*dec0*/  FADD.FTZ R164, R175, R164 ;  /* 0x000000a4afa47221 */ /* 0x000fe20000010000 */
[----:B------:R-:W1:Y:S01]  /*ded0*/  MUFU.EX2 R166, R180 ;  /* 0x000000b400a67308 */ /* 0x000e620000000800 */
[C---:B-----5:R-:W-:Y:S01]  /*dee0*/  F2FP.F16.F32.PACK_AB R162, R3.reuse, R162 ;  /* 0x000000a203a2723e */ /* 0x060fe200000000ff */
[----:B------:R-:W-:Y:S01]  /*def0*/  FADD.FTZ R0, R3, R0 ;  /* 0x0000000003007221 */ /* 0x000fe20000010000 */
[----:B------:R-:W-:Y:S01]  /*df00*/  FADD.FTZ R3, R178, R164 ;  /* 0x000000a4b2037221 */ /* 0x000fe20000010000 */
[----:B------:R-:W-:-:S02]  /*df10*/  F2FP.F16.F32.PACK_AB R163, R175, R163 ;  /* 0x000000a3afa3723e */ /* 0x000fc400000000ff */
[----:B------:R-:W-:Y:S01]  /*df20*/  FADD.FTZ R0, R176, R0 ;  /* 0x00000000b0007221 */ /* 0x000fe20000010000 */
[----:B------:R-:W-:Y:S01]  /*df30*/  FADD.FTZ R3, R179, R3 ;  /* 0x00000003b3037221 */ /* 0x000fe20000010000 */
[----:B------:R-:W2:Y:S01]  /*df40*/  MUFU.EX2 R167, R183 ;  /* 0x000000b700a77308 */ /* 0x000ea20000000800 */
[C---:B0-----:R-:W-:Y:S01]  /*df50*/  F2FP.F16.F32.PACK_AB R164, R177.reuse, R176 ;  /* 0x000000b0b1a4723e */ /* 0x041fe200000000ff */
[----:B------:R-:W-:Y:S01]  /*df60*/  FADD.FTZ R0, R177, R0 ;  /* 0x00000000b1007221 */ /* 0x000fe20000010000 */
[----:B------:R-:W-:Y:S01]  /*df70*/  FADD.FTZ R3, R182, R3 ;  /* 0x00000003b6037221 */ /* 0x000fe20000010000 */
[----:B------:R-:W-:Y:S01]  /*df80*/  F2FP.F16.F32.PACK_AB R165, R179, R178 ;  /* 0x000000b2b3a5723e */ /* 0x000fe200000000ff */
[----:B------:R0:W-:Y:S03]  /*df90*/  STSM.16.M88.4 [R201+0x26800], R152 ;  /* 0x02680098c9007844 */ /* 0x0001e60000000200 */
[----:B------:R-:W3:Y:S01]  /*dfa0*/  MUFU.EX2 R181, R181 ;  /* 0x000000b500b57308 */ /* 0x000ee20000000800 */
[----:B-1----:R-:W-:Y:S01]  /*dfb0*/  FADD.FTZ R0, R166, R0 ;  /* 0x00000000a6007221 */ /* 0x002fe20000010000 */
[----:B------:R0:W-:Y:S04]  /*dfc0*/  STSM.16.M88.4 [R202], R156 ;  /* 0x0000009cca007844 */ /* 0x0001e80000000200 */
[----:B------:R0:W-:Y:S01]  /*dfd0*/  STSM.16.M88.4 [R204], R160 ;  /* 0x000000a0cc007844 */ /* 0x0001e20000000200 */
[C---:B--2---:R-:W-:Y:S01]  /*dfe0*/  FADD.FTZ R3, R167.reuse, R3 ;  /* 0x00000003a7037221 */ /* 0x044fe20000010000 */
[----:B------:R-:W-:-:S02]  /*dff0*/  F2FP.F16.F32.PACK_AB R167, R167, R182 ;  /* 0x000000b6a7a7723e */ /* 0x000fc400000000ff */
[C---:B---3--:R-:W-:Y:S01]  /*e000*/  F2FP.F16.F32.PACK_AB R166, R181.reuse, R166 ;  /* 0x000000a6b5a6723e */ /* 0x048fe200000000ff */
[----:B------:R-:W-:-:S04]  /*e010*/  FADD.FTZ R0, R181, R0 ;  /* 0x00000000b5007221 */ /* 0x000fc80000010000 */
[----:B------:R0:W-:Y:S01]  /*e020*/  STSM.16.M88.4 [R203], R164 ;  /* 0x000000a4cb007844 */ /* 0x0001e20000000200 */
[----:B------:R-:W-:Y:S05]  /*e030*/  @!P0 BRA `(.L_x_4613) ;  /* 0x0000000000048947 */ /* 0x000fea0003800000 */
[----:B------:R-:W-:Y:S01]  /*e040*/  BPT.TRAP 0x1 ;  /* 0x000000040000795c */ /* 0x000fe20000300000 */
.L_x_4613:
[----:B------:R1:W2:Y:S01]  /*e050*/  SYNCS.PHASECHK.TRANS64.TRYWAIT P1, [R209+URZ+0x28c50], R213 ;  /* 0x028c50d5d10075a7 */ /* 0x0002a2000802017f */
[----:B------:R-:W-:Y:S05]  /*e060*/  @!P0 BRA `(.L_x_4614) ;  /* 0x0000000000048947 */ /* 0x000fea0003800000 */
[----:B------:R-:W-:Y:S01]  /*e070*/  BPT.TRAP 0x1 ;  /* 0x000000040000795c */ /* 0x000fe20000300000 */
.L_x_4614:
[----:B------:R-:W-:Y:S04]  /*e080*/  BSSY B2, `(.L_x_4615) ;  /* 0x0000004000027945 */ /* 0x000fe80003800000 */
[----:B--2---:R-:W-:Y:S05]  /*e090*/  @P1 BRA `(.L_x_4616) ;  /* 0x0000000000081947 */ /* 0x004fea0003800000 */
[----:B------:R-:W2:Y:S02]  /*e0a0*/  SYNCS.PHASECHK.TRANS64.TRYWAIT P1, [R209+URZ+0x28c50], R213 ;  /* 0x028c50d5d10075a7 */ /* 0x000ea4000802017f */
[----:B--2---:R-:W-:Y:S05]  /*e0b0*/  @!P1 BRA `(.L_x_4617) ;  /* 0x0000010800b89947 */ /* 0x004fea0003800000 */
.L_x_4616:
[----:B------:R-:W-:Y:S05]  /*e0c0*/  BSYNC B2 ;  /* 0x0000000000027941 */ /* 0x000fea0003800000 */
.L_x_4615:
        /* <DEDUP_REMOVED lines=8> */
[----:B0-----:R-:W-:Y:S01]  /*e150*/  VIADD R152, R168, 0x80 ;  /* 0x00000080a8987836 */ /* 0x001fe20000000000 */
[----:B------:R-:W-:Y:S01]  /*e160*/  MOV R153, 0x40000040 ;  /* 0x4000004000997802 */ /* 0x000fe20000000f00 */
[----:B------:R-:W-:-:S03]  /*e170*/  WARPGROUP.ARRIVE ;  /* 0x00000000000079c5 */ /* 0x000fc60000000000 */
        /* <DEDUP_REMOVED lines=29> */
.L_x_4618:
[C---:B------:R-:W-:Y:S01]  /*e350*/  ISETP.GT.AND P1, PT, R208.reuse, R21, PT ;  /* 0x00000015d000720c */ /* 0x040fe20003f24270 */
[----:B-12---:R-:W-:Y:S02]  /*e360*/  VIADD R209, R209, 0x28c60 ;  /* 0x00028c60d1d17836 */ /* 0x006fe40000000000 */
        /* <DEDUP_REMOVED lines=8> */
.L_x_4606:
[----:B------:R-:W-:Y:S05]  /*e3f0*/  BSYNC B1 ;  /* 0x0000000000017941 */ /* 0x000fea0003800000 */
.L_x_4605:
[----:B------:R-:W-:Y:S01]  /*e400*/  ISETP.GE.AND P1, PT, R208, R205, PT ;  /* 0x000000cdd000720c */ /* 0x000fe20003f26270 */
[----:B------:R-:W-:-:S12]  /*e410*/  BSSY B0, `(.L_x_4620) ;  /* 0x00001a5000007945 */ /* 0x000fd80003800000 */
[----:B------:R-:W-:Y:S05]  /*e420*/  @!P1 BRA `(.L_x_4621) ;  /* 0x00000018008c9947 */ /* 0x000fea0003800000 */
[----:B------:R-:W-:Y:S02]  /*e430*/  IMAD.MOV.U32 R200, RZ, RZ, R14 ;  /* 0x000000ffffc87224 */ /* 0x000fe400078e000e */
[----:B------:R-:W-:Y:S02]  /*e440*/  IMAD.MOV.U32 R213, RZ, RZ, R15 ;  /* 0x000000ffffd57224 */ /* 0x000fe400078e000f */
[----:B0-----:R-:W-:-:S07]  /*e450*/  IMAD.MOV.U32 R209, RZ, RZ, R17 ;  /* 0x000000ffffd17224 */ /* 0x001fce00078e0011 */
.L_x_4634:
[----:B------:R-:W-:-:S05]  /*e460*/  VIADD R17, R209, 0x1 ;  /* 0x00000001d1117836 */ /* 0x000fca0000000000 */
[----:B------:R-:W-:-:S04]  /*e470*/  ISETP.NE.AND P1, PT, R17, 0x2, PT ;  /* 0x000000021100780c */ /* 0x000fc80003f25270 */
[----:B------:R-:W-:Y:S02]  /*e480*/  SEL R12, RZ, 0x1, P1 ;  /* 0x00000001ff0c7807 */ /* 0x000fe40000800000 */
[----:B------:R-:W-:Y:S02]  /*e490*/  SEL R17, R17, RZ, P1 ;  /* 0x000000ff11117207 */ /* 0x000fe40000800000 */
[----:B------:R-:W-:Y:S01]  /*e4a0*/  LOP3.LUT R22, R22, R12, RZ, 0x3c, !PT ;  /* 0x0000000c16167212 */ /* 0x000fe200078e3cff */
[----:B-1----:R-:W-:Y:S06]  /*e4b0*/  @!P0 BRA `(.L_x_4622) ;  /* 0x0000000000048947 */ /* 0x002fec0003800000 */
[----:B------:R-:W-:Y:S01]  /*e4c0*/  BPT.TRAP 0x1 ;  /* 0x000000040000795c */ /* 0x000fe20000300000 */
.L_x_4622:
[----:B------:R-:W-:Y:S01]  /*e4d0*/  IMAD R21, R17, 0x8, R2 ;  /* 0x0000000811157824 */ /* 0x000fe200078e0202 */
[----:B------:R-:W-:-:S04]  /*e4e0*/  SHF.L.U32 R198, R22, 0x1f, RZ ;  /* 0x0000001f16c67819 */ /* 0x000fc800000006ff */
[----:B------:R0:W1:Y:S01]  /*e4f0*/  SYNCS.PHASECHK.TRANS64.TRYWAIT P1, [R21+URZ+0x28c30], R198 ;  /* 0x028c30c6150075a7 */ /* 0x000062000802017f */
[----:B------:R-:W-:Y:S05]  /*e500*/  @!P0 BRA `(.L_x_4623) ;  /* 0x0000000000048947 */ /* 0x000fea0003800000 */
[----:B------:R-:W-:Y:S01]  /*e510*/  BPT.TRAP 0x1 ;  /* 0x000000040000795c */ /* 0x000fe20000300000 */
.L_x_4623:
[----:B------:R-:W-:Y:S01]  /*e520*/  BSSY B1, `(.L_x_4624) ;  /* 0x0000006000017945 */ /* 0x000fe20003800000 */
[----:B------:R-:W-:Y:S02]  /*e530*/  IMAD R154, R17, 0x200, R20 ;  /* 0x00000200119a7824 */ /* 0x000fe400078e0214 */
[----:B------:R-:W-:Y:S01]  /*e540*/  IMAD.MOV.U32 R155, RZ, RZ, 0x40000040 ;  /* 0x40000040ff9b7424 */ /* 0x000fe200078e00ff */
[----:B-1----:R-:W-:Y:S06]  /*e550*/  @P1 BRA `(.L_x_4625) ;  /* 0x0000000000081947 */ /* 0x002fec0003800000 */
[----:B------:R-:W1:Y:S02]  /*e560*/  SYNCS.PHASECHK.TRANS64.TRYWAIT P1, [R21+URZ+0x28c30], R198 ;  /* 0x028c30c6150075a7 */ /* 0x000e64000802017f */
[----:B-1----:R-:W-:Y:S05]  /*e570*/  @!P1 BRA `(.L_x_4626) ;  /* 0x00000104009c9947 */ /* 0x002fea0003800000 */
.L_x_4625:
[----:B------:R-:W-:Y:S05]  /*e580*/  BSYNC B1 ;  /* 0x0000000000017941 */ /* 0x000fea0003800000 */
.L_x_4624:
        /* <DEDUP_REMOVED lines=36> */
.L_x_4627:
        /* <DEDUP_REMOVED lines=18> */
[----:B--2---:R-:W-:Y:S02]  /*e8f0*/  FMNMX.FTZ R14, R12, R14, !PT ;  /* 0x0000000e0c0e7209 */ /* 0x004fe40007810000 */
[----:B------:R-:W-:-:S03]  /*e900*/  MOV R12, UR36 ;  /* 0x00000024000c7c02 */ /* 0x000fc60008000f00 */
[----:B------:R-:W2:Y:S02]  /*e910*/  SHFL.BFLY PT, R15, R14, 0x1, 0x1f ;  /* 0x0c201f000e0f7f89 */ /* 0x000ea400000e0000 */
[----:B--2---:R-:W-:-:S05]  /*e920*/  FMNMX.FTZ R15, R14, R15, !PT ;  /* 0x0000000f0e0f7209 */ /* 0x004fca0007810000 */
        /* <DEDUP_REMOVED lines=125> */
[----:B------:R-:W4:Y:S01]  /*f100*/  MUFU.EX2 R160, R213 ;  /* 0x000000d500a07308 */ /* 0x000f220000000800 */
[----:B---3--:R-:W-:Y:S01]  /*f110*/  FADD.FTZ R0, R153, R0 ;  /* 0x0000000099007221 */ /* 0x008fe20000010000 */
[----:B--2---:R-:W-:-:S03]  /*f120*/  FMNMX.FTZ R14, R14, R219, !PT ;  /* 0x000000db0e0e7209 */ /* 0x004fc60007810000 */
[----:B------:R-:W-:Y:S02]  /*f130*/  FADD.FTZ R0, R218, R0 ;  /* 0x00000000da007221 */ /* 0x000fe40000010000 */
[----:B------:R-:W-:Y:S01]  /*f140*/  FADD.FTZ R169, -R14, R200 ;  /* 0x000000c80ea97221 */ /* 0x000fe20000010100 */
[----:B------:R-:W-:Y:S02]  /*f150*/  @!P1 IMAD R200, R209, 0x40, R192 ;  /* 0x00000040d1c89824 */ /* 0x000fe400078e02c0 */
[----:B------:R-:W-:Y:S01]  /*f160*/  FADD.FTZ R0, R164, R0 ;  /* 0x00000000a4007221 */ /* 0x000fe20000010000 */
[----:B------:R-:W-:Y:S01]  /*f170*/  FMUL.FTZ R169, R169, R12 ;  /* 0x0000000ca9a97220 */ /* 0x000fe20000410000 */
[----:B------:R-:W-:Y:S02]  /*f180*/  @!P1 IMAD R200, R200, 0x4, R2 ;  /* 0x00000004c8c89824 */ /* 0x000fe400078e0202 */
[----:B------:R-:W-:-:S03]  /*f190*/  FADD.FTZ R0, R165, R0 ;  /* 0x00000000a5007221 */ /* 0x000fc60000010000 */
[----:B------:R-:W2:Y:S01]  /*f1a0*/  MUFU.EX2 R169, R169 ;  /* 0x000000a900a97308 */ /* 0x000ea20000000800 */
[----:B------:R-:W-:Y:S01]  /*f1b0*/  @!P1 STS [R200+0x28800], R168 ;  /* 0x028800a8c8009388 */ /* 0x000fe20000000800 */
[----:B----4-:R-:W-:Y:S01]  /*f1c0*/  FADD.FTZ R0, R160, R0 ;  /* 0x00000000a0007221 */ /* 0x010fe20000010000 */
[----:B------:R-:W-:-:S03]  /*f1d0*/  F2FP.F16.F32.PACK_AB R160, R161, R160 ;  /* 0x000000a0a1a0723e */ /* 0x000fc600000000ff */
[----:B------:R-:W-:-:S04]  /*f1e0*/  FADD.FTZ R0, R161, R0 ;  /* 0x00000000a1007221 */ /* 0x000fc80000010000 */
[----:B------:R-:W-:-:S04]  /*f1f0*/  FADD.FTZ R0, R172, R0 ;  /* 0x00000000ac007221 */ /* 0x000fc80000010000 */
[----:B------:R-:W-:Y:S01]  /*f200*/  FADD.FTZ R0, R173, R0 ;  /* 0x00000000ad007221 */ /* 0x000fe20000010000 */
[----:B--2---:R2:W-:Y:S03]  /*f210*/  @!P1 STS [R200+0x28820], R169 ;  /* 0x028820a9c8009388 */ /* 0x0045e60000000800 */
[----:B------:R-:W-:Y:S01]  /*f220*/  FADD.FTZ R0, R176, R0 ;  /* 0x00000000b0007221 */ /* 0x000fe20000010000 */
[-C--:B------:R-:W-:Y:S01]  /*f230*/  FMUL.FTZ R26, R26, R169.reuse ;  /* 0x000000a91a1a7220 */ /* 0x080fe20000410000 */
[-C--:B------:R-:W-:Y:S01]  /*f240*/  FMUL.FTZ R27, R27, R169.reuse ;  /* 0x000000a91b1b7220 */ /* 0x080fe20000410000 */
[-C--:B------:R-:W-:Y:S01]  /*f250*/  FMUL.FTZ R30, R30, R169.reuse ;  /* 0x000000a91e1e7220 */ /* 0x080fe20000410000 */
[----:B------:R-:W-:Y:S01]  /*f260*/  FADD.FTZ R0, R177, R0 ;  /* 0x00000000b1007221 */ /* 0x000fe20000010000 */
[-C--:B------:R-:W-:Y:S01]  /*f270*/  FMUL.FTZ R31, R31, R169.reuse ;  /* 0x000000a91f1f7220 */ /* 0x080fe20000410000 */
[-C--:B------:R-:W-:Y:S01]  /*f280*/  FMUL.FTZ R34, R34, R169.reuse ;  /* 0x000000a922227220 */ /* 0x080fe20000410000 */
[-C--:B------:R-:W-:Y:S01]  /*f290*/  FMUL.FTZ R35, R35, R169.reuse ;  /* 0x000000a923237220 */ /* 0x080fe20000410000 */
[----:B------:R-:W-:Y:S01]  /*f2a0*/  FADD.FTZ R0, R180, R0 ;  /* 0x00000000b4007221 */ /* 0x000fe20000010000 */
[-C--:B--2---:R-:W-:Y:S01]  /*f2b0*/  FMUL.FTZ R200, R14, R12.reuse ;  /* 0x0000000c0ec87220 */ /* 0x084fe20000410000 */
[-C--:B------:R-:W-:Y:S01]  /*f2c0*/  FMUL.FTZ R38, R38, R169.reuse ;  /* 0x000000a926267220 */ /* 0x080fe20000410000 */
[-C--:B------:R-:W-:Y:S01]  /*f2d0*/  FMUL.FTZ R39, R39, R169.reuse ;  /* 0x000000a927277220 */ /* 0x080fe20000410000 */
[-C--:B------:R-:W-:Y:S01]  /*f2e0*/  FMUL.FTZ R42, R42, R169.reuse ;  /* 0x000000a92a2a7220 */ /* 0x080fe20000410000 */
        /* <DEDUP_REMOVED lines=27> */
[----:B------:R-:W-:Y:S01]  /*f4a0*/  FMUL.FTZ R51, R51, R169 ;  /* 0x000000a933337220 */ /* 0x000fe20000410000 */
        /* <DEDUP_REMOVED lines=79> */
[-C--:B------:R-:W-:Y:S01]  /*f9a0*/  FMUL.FTZ R150, R150, R169.reuse ;  /* 0x000000a996967220 */ /* 0x080fe20000410000 */
[----:B------:R-:W-:Y:S01]  /*f9b0*/  FMUL.FTZ R151, R151, R169 ;  /* 0x000000a997977220 */ /* 0x000fe20000410000 */
        /* <DEDUP_REMOVED lines=17> */
.L_x_4628:
[----:B------:R2:W4:Y:S01]  /*fad0*/  SYNCS.PHASECHK.TRANS64.TRYWAIT P1, [R21+URZ+0x28c50], R198 ;  /* 0x028c50c6150075a7 */ /* 0x000522000802017f */
[----:B------:R-:W-:Y:S05]  /*fae0*/  @!P0 BRA `(.L_x_4629) ;  /* 0x0000000000048947 */ /* 0x000fea0003800000 */
[----:B------:R-:W-:Y:S01]  /*faf0*/  BPT.TRAP 0x1 ;  /* 0x000000040000795c */ /* 0x000fe20000300000 */
.L_x_4629:
[----:B------:R-:W-:Y:S04]  /*fb00*/  BSSY B1, `(.L_x_4630) ;  /* 0x0000004000017945 */ /* 0x000fe80003800000 */
[----:B----4-:R-:W-:Y:S05]  /*fb10*/  @P1 BRA `(.L_x_4631) ;  /* 0x0000000000081947 */ /* 0x010fea0003800000 */
[----:B------:R-:W4:Y:S02]  /*fb20*/  SYNCS.PHASECHK.TRANS64.TRYWAIT P1, [R21+URZ+0x28c50], R198 ;  /* 0x028c50c6150075a7 */ /* 0x000f24000802017f */
[----:B----4-:R-:W-:Y:S05]  /*fb30*/  @!P1 BRA `(.L_x_4632) ;  /* 0x000000f000409947 */ /* 0x010fea0003800000 */
.L_x_4631:
[----:B------:R-:W-:Y:S05]  /*fb40*/  BSYNC B1 ;  /* 0x0000000000017941 */ /* 0x000fea0003800000 */
.L_x_4630:
        /* <DEDUP_REMOVED lines=40> */
.L_x_4633:
[C---:B------:R-:W-:Y:S01]  /*fdd0*/  ISETP.GT.AND P1, PT, R208.reuse, R205, PT ;  /* 0x000000cdd000720c */ /* 0x040fe20003f24270 */
[----:B012-4-:R-:W-:Y:S02]  /*fde0*/  VIADD R21, R21, 0x28c60 ;  /* 0x00028c6015157836 */ /* 0x017fe40000000000 */
[----:B------:R-:W-:Y:S02]  /*fdf0*/  VIADD R208, R208, 0xffffffff ;  /* 0xffffffffd0d07836 */ /* 0x000fe40000000000 */
[----:B------:R-:W-:Y:S01]  /*fe00*/  IMAD.MOV.U32 R200, RZ, RZ, R14 ;  /* 0x000000ffffc87224 */ /* 0x000fe200078e000e */
[----:B------:R-:W-:Y:S01]  /*fe10*/  PRMT R21, R190, 0x654, R21 ;  /* 0x00000654be157816 */ /* 0x000fe20000000015 */
[----:B------:R-:W-:Y:S02]  /*fe20*/  IMAD.MOV.U32 R213, RZ, RZ, R15 ;  /* 0x000000ffffd57224 */ /* 0x000fe400078e000f */
[----:B------:R-:W-:Y:S01]  /*fe30*/  IMAD.MOV.U32 R209, RZ, RZ, R17 ;  /* 0x000000ffffd17224 */ /* 0x000fe200078e0011 */
[----:B------:R1:W-:Y:S03]  /*fe40*/  SYNCS.ARRIVE.TRANS64.RED.A1T0 RZ, [R21+URZ], RZ ;  /* 0x000000ff15ff79a7 */ /* 0x0003e6000810043f */
[----:B------:R-:W-:Y:S05]  /*fe50*/  @P1 BRA `(.L_x_4634) ;  /* 0xffffffe400801947 */ /* 0x000fea000383ffff */
.L_x_4621:
[----:B------:R-:W-:Y:S05]  /*fe60*/  BSYNC B0 ;  /* 0x0000000000007941 */ /* 0x000fea0003800000 */
.L_x_4620:
        /* <DEDUP_REMOVED lines=115> */
[C---:B------:R-:W-:Y:S01]  /*105a0*/  @!P0 IMAD R3, R17.reuse, 0x40, R192 ;  /* 0x0000004011038824 */ /* 0x040fe200078e02c0 */
[----:B------:R-:W-:Y:S01]  /*105b0*/  IADD3 R17, R17, 0x1, RZ ;  /* 0x0000000111117810 */ /* 0x000fe20007ffe0ff */
[-C--:B------:R-:W-:Y:S01]  /*105c0*/  FMUL.FTZ R71, R71, R0.reuse ;  /* 0x0000000047477220 */ /* 0x080fe20000410000 */
[-C--:B------:R-:W-:Y:S01]  /*105d0*/  FMUL.FTZ R74, R74, R0.reuse ;  /* 0x000000004a4a7220 */ /* 0x080fe20000410000 */
[----:B------:R-:W-:Y:S01]  /*105e0*/  @!P0 IMAD R3, R3, 0x4, R2 ;  /* 0x0000000403038824 */ /* 0x000fe200078e0202 */
[----:B------:R-:W-:Y:S01]  /*105f0*/  ISETP.NE.AND P1, PT, R17, 0x2, PT ;  /* 0x000000021100780c */ /* 0x000fe20003f25270 */
[-C--:B------:R-:W-:Y:S01]  /*10600*/  FMUL.FTZ R75, R75, R0.reuse ;  /* 0x000000004b4b7220 */ /* 0x080fe20000410000 */
[-C--:B------:R-:W-:Y:S01]  /*10610*/  FMUL.FTZ R78, R78, R0.reuse ;  /* 0x000000004e4e7220 */ /* 0x080fe20000410000 */
        /* <DEDUP_REMOVED lines=46> */
.L_x_4545:
[----:B------:R-:W-:Y:S05]  /*10900*/  BSYNC B7 ;  /* 0x0000000000077941 */ /* 0x000fea0003800000 */
.L_x_4541:
[----:B------:R-:W2:Y:S08]  /*10910*/  S2UR UR4, SR_CgaCtaId ;  /* 0x00000000000479c3 */ /* 0x000eb00000008800 */
[----:B------:R-:W-:Y:S01]  /*10920*/  BAR.SYNC.DEFER_BLOCKING 0x5, 0x180 ;  /* 0x0146000000007b1d */ /* 0x000fe20000010000 */
[----:B------:R-:W-:-:S05]  /*10930*/  MOV R2, 0x400 ;  /* 0x0000040000027802 */ /* 0x000fca0000000f00 */
[----:B------:R-:W-:Y:S01]  /*10940*/  BSSY B0, `(.L_x_4635) ;  /* 0x00004f4000007945 */ /* 0x000fe20003800000 */
[----:B--2---:R-:W-:-:S05]  /*10950*/  IMAD.U32 R190, RZ, RZ, UR4 ;  /* 0x00000004ffbe7e24 */ /* 0x004fca000f8e00ff */
[----:B------:R-:W-:-:S05]  /*10960*/  LEA R2, R190, R2, 0x18 ;  /* 0x00000002be027211 */ /* 0x000fca00078ec0ff */
[----:B------:R2:W3:Y:S01]  /*10970*/  LDS.128 R4, [R2+0x28cd0] ;  /* 0x028cd00002047984 */ /* 0x0004e20000000c00 */
[----:B------:R-:W-:Y:S06]  /*10980*/  BAR.ARV 0x4, 0x180 ;  /* 0x0106000000007b1d */ /* 0x000fec0000002000 */
[----:B------:R-:W-:Y:S05]  /*10990*/  @P0 BRA `(.L_x_4636) ;  /* 0x0000003c00ac0947 */ /* 0x000fea0003800000 */
[----:B------:R-:W1:Y:S01]  /*109a0*/  LDL R3, [R1+0x68] ;  /* 0x0000680001037983 */ /* 0x000e620000100800 */
[----:B------:R-:W2:Y:S01]  /*109b0*/  S2R R0, SR_SWINHI ;  /* 0x0000000000007919 */ /* 0x000ea20000002f00 */
[----:B----4-:R-:W-:Y:S01]  /*109c0*/  F2FP.F16.F32.PACK_AB R10, R29, R28 ;  /* 0x0000001c1d0a723e */ /* 0x010fe200000000ff */
[----:B------:R-:W-:Y:S01]  /*109d0*/  ULDC.64 UR6, c[0x0][0xc00] ;  /* 0x0003000000067ab9 */ /* 0x000fe20000000a00 */
[----:B------:R-:W-:Y:S01]  /*109e0*/  F2FP.F16.F32.PACK_AB R11, R31, R30 ;  /* 0x0000001e1f0b723e */ /* 0x000fe200000000ff */
[----:B------:R-:W4:Y:S01]  /*109f0*/  LDL.LU R157, [R1+0x44] ;  /* 0x00004400019d7983 */ /* 0x000f220000300800 */
[----:B0-----:R-:W-:Y:S01]  /*10a00*/  F2FP.F16.F32.PACK_AB R12, R33, R32 ;  /* 0x00000020210c723e */ /* 0x001fe200000000ff */
[----:B------:R-:W-:Y:S01]  /*10a10*/  ULDC.64 UR4, c[0x0][0xc08] ;  /* 0x0003020000047ab9 */ /* 0x000fe20000000a00 */
[----:B------:R-:W-:Y:S01]  /*10a20*/  F2FP.F16.F32.PACK_AB R13, R35, R34 ;  /* 0x00000022230d723e */ /* 0x000fe200000000ff */
[----:B------:R-:W3:Y:S01]  /*10a30*/  LDL.LU R156, [R1+0x48] ;  /* 0x00004800019c7983 */ /* 0x000ee20000300800 */
[----:B-----5:R-:W-:-:S02]  /*10a40*/  MOV R152, R2 ;  /* 0x0000000200987202 */ /* 0x020fc40000000f00 */
[----:B--2---:R-:W-:Y:S02]  /*10a50*/  MOV R153, R0 ;  /* 0x0000000000997202 */ /* 0x004fe40000000f00 */
[----:B------:R-:W-:Y:S02]  /*10a60*/  F2FP.F16.F32.PACK_AB R14, R37, R36 ;  /* 0x00000024250e723e */ /* 0x000fe400000000ff */
[----:B------:R-:W-:Y:S01]  /*10a70*/  F2FP.F16.F32.PACK_AB R15, R39, R38 ;  /* 0x00000026270f723e */ /* 0x000fe200000000ff */
[----:B------:R-:W-:Y:S01]  /*10a80*/  BAR.SYNC.DEFER_BLOCKING 0x1, 0x100 ;  /* 0x0044000000007b1d */ /* 0x000fe20000010000 */
[----:B-1----:R-:W-:-:S03]  /*10a90*/  IMAD.WIDE R20, R3, 0x2, R152 ;  /* 0x0000000203147825 */ /* 0x002fc600078e0298 */
        /* <DEDUP_REMOVED lines=164> */
[----:B----4-:R-:W-:Y:S02]  /*114e0*/  IADD3 R8, P0, R157, UR6, RZ ;  /* 0x000000069d087c10 */ /* 0x010fe4000ff1e0ff */
[----:B------:R-:W-:Y:S02]  /*114f0*/  MOV R20, R20 ;  /* 0x0000001400147202 */ /* 0x000fe40000000f00 */
[----:B------:R-:W-:Y:S02]  /*11500*/  F2FP.F16.F32.PACK_AB R13, R147, R146 ;  /* 0x00000092930d723e */ /* 0x000fe400000000ff */
[----:B------:R-:W-:Y:S02]  /*11510*/  F2FP.F16.F32.PACK_AB R14, R149, R148 ;  /* 0x00000094950e723e */ /* 0x000fe400000000ff */
[----:B------:R-:W-:-:S02]  /*11520*/  F2FP.F16.F32.PACK_AB R15, R151, R150 ;  /* 0x00000096970f723e */ /* 0x000fc400000000ff */
[----:B---3--:R-:W-:Y:S02]  /*11530*/  IADD3.X R9, R156, UR7, RZ, P0, !PT ;  /* 0x000000079c097c10 */ /* 0x008fe400087fe4ff */
[----:B------:R-:W-:Y:S01]  /*11540*/  ISETP.NE.U32.AND P0, PT, RZ, UR4, PT ;  /* 0x00000004ff007c0c */ /* 0x000fe2000bf05070 */
[----:B------:R0:W-:Y:S01]  /*11550*/  STSM.16.M88.4 [R20], R12 ;  /* 0x0000000c14007844 */ /* 0x0001e20000000200 */
[----:B------:R-:W-:Y:S02]  /*11560*/  BAR.SYNC.DEFER_BLOCKING 0x1, 0x100 ;  /* 0x0044000000007b1d */ /* 0x000fe40000010000 */
[----:B------:R-:W-:Y:S02]  /*11570*/  ISETP.NE.AND.EX P0, PT, RZ, UR5, PT, P0 ;  /* 0x00000005ff007c0c */ /* 0x000fe4000bf05300 */
[----:B------:R-:W-:-:S04]  /*11580*/  ISETP.NE.U32.AND P1, PT, RZ, UR6, PT ;  /* 0x00000006ff007c0c */ /* 0x000fc8000bf25070 */
[----:B------:R-:W-:Y:S01]  /*11590*/  ISETP.NE.AND.EX P1, PT, RZ, UR7, PT, P1 ;  /* 0x00000007ff007c0c */ /* 0x000fe2000bf25310 */
[----:B------:R-:W-:-:S06]  /*115a0*/  IMAD.MOV.U32 R4, RZ, RZ, RZ ;  /* 0x000000ffff047224 */ /* 0x000fcc00078e00ff */
[----:B------:R-:W-:Y:S01]  /*115b0*/  @P0 IADD3 R10, P2, R157, UR4, RZ ;  /* 0x000000049d0a0c10 */ /* 0x000fe2000ff5e0ff */
        /* <DEDUP_REMOVED lines=10> */
.L_x_4637:
[----:B------:R-:W2:Y:S01]  /*11660*/  LDL R0, [R1+0x58] ;  /* 0x0000580001007983 */ /* 0x000ea20000100800 */
[----:B------:R-:W-:-:S03]  /*11670*/  ULDC UR4, c[0x0][0xad4] ;  /* 0x0002b50000047ab9 */ /* 0x000fc60000000800 */
[----:B0-----:R-:W3:Y:S04]  /*11680*/  LDL.LU R8, [R1+0x3c] ;  /* 0x00003c0001087983 */ /* 0x001ee80000300800 */
[----:B------:R0:W5:Y:S02]  /*11690*/  LDL R158, [R1+0x40] ;  /* 0x00004000019e7983 */ /* 0x0001640000100800 */
[----:B-----5:R-:W-:Y:S02]  /*116a0*/  SHF.R.S32.HI R20, RZ, 0x1f, R4 ;  /* 0x0000001fff147819 */ /* 0x020fe40000011404 */
[----:B--2---:R-:W1:Y:S01]  /*116b0*/  SHFL.IDX PT, R0, R0, RZ, 0x1f ;  /* 0x00001fff00007589 */ /* 0x004e6200000e0000 */
[----:B---3--:R-:W-:Y:S02]  /*116c0*/  ISETP.NE.AND P1, PT, R8, RZ, PT ;  /* 0x000000ff0800720c */ /* 0x008fe40003f25270 */
[----:B-1----:R-:W-:-:S02]  /*116d0*/  ISETP.NE.AND P0, PT, R0, RZ, PT ;  /* 0x000000ff0000720c */ /* 0x002fc40003f05270 */
[----:B------:R-:W-:-:S11]  /*116e0*/  SEL R0, R8, UR4, P1 ;  /* 0x0000000408007c07 */ /* 0x000fd60008800000 */
[----:B0-----:R-:W-:Y:S05]  /*116f0*/  @P0 BRA `(.L_x_4638) ;  /* 0x0000000000fc0947 */ /* 0x001fea0003800000 */
[----:B------:R-:W2:Y:S01]  /*11700*/  LDL.LU R13, [R1+0x54] ;  /* 0x00005400010d7983 */ /* 0x000ea20000300800 */
[----:B------:R-:W-:Y:S01]  /*11710*/  IMAD.MOV.U32 R12, RZ, RZ, 0x9b8 ;  /* 0x000009b8ff0c7424 */ /* 0x000fe200078e00ff */
[----:B------:R-:W-:Y:S01]  /*11720*/  ISETP.GT.AND P1, PT, R0, 0x1, PT ;  /* 0x000000010000780c */ /* 0x000fe20003f24270 */
[----:B------:R-:W0:Y:S01]  /*11730*/  LDC R157, c[0x0][0xbe8] ;  /* 0x0002fa00ff9d7b82 */ /* 0x000e220000000800 */
[----:B------:R-:W3:Y:S01]  /*11740*/  LDL R156, [R1+0x4c] ;  /* 0x00004c00019c7983 */ /* 0x000ee20000100800 */
[----:B------:R-:W-:Y:S02]  /*11750*/  ISETP.NE.U32.AND P0, PT, RZ, UR6, PT ;  /* 0x00000006ff007c0c */ /* 0x000fe4000bf05070 */
[----:B------:R-:W-:Y:S01]  /*11760*/  SEL R12, R12, 0x978, P1 ;  /* 0x000009780c0c7807 */ /* 0x000fe20000800000 */
[----:B------:R-:W4:Y:S01]  /*11770*/  LDL R159, [R1+0x64] ;  /* 0x00006400019f7983 */ /* 0x000f220000100800 */
[----:B------:R-:W-:Y:S02]  /*11780*/  ISETP.NE.AND.EX P0, PT, RZ, UR7, PT, P0 ;  /* 0x00000007ff007c0c */ /* 0x000fe4000bf05300 */
[----:B------:R-:W1:Y:S02]  /*11790*/  LDC.64 R10, c[0x0][R12+0x220] ;  /* 0x000088000c0a7b82 */ /* 0x000e640000000a00 */
[----:B------:R-:W-:-:S06]  /*117a0*/  SEL R14, R158, RZ, !P0 ;  /* 0x000000ff9e0e7207 */ /* 0x000fcc0004000000 */
[----:B------:R-:W5:Y:S01]  /*117b0*/  LDC.64 R8, c[0x0][R12+0x218] ;  /* 0x000086000c087b82 */ /* 0x000f620000000a00 */
[----:B------:R-:W-:Y:S02]  /*117c0*/  IMAD.IADD R21, R210, 0x1, R199 ;  /* 0x00000001d2157824 */ /* 0x000fe400078e02c7 */
[----:B-1----:R-:W-:Y:S01]  /*117d0*/  IMAD R11, R11, R14, RZ ;  /* 0x0000000e0b0b7224 */ /* 0x002fe200078e02ff */
[----:B--2---:R-:W-:Y:S02]  /*117e0*/  SEL R13, R13, RZ, !P0 ;  /* 0x000000ff0d0d7207 */ /* 0x004fe40004000000 */
[----:B0-----:R-:W-:-:S03]  /*117f0*/  ISETP.NE.AND P0, PT, R157, 0x1, PT ;  /* 0x000000019d00780c */ /* 0x001fc60003f05270 */
[C---:B------:R-:W-:Y:S02]  /*11800*/  IMAD R13, R10.reuse, R13, R11 ;  /* 0x0000000d0a0d7224 */ /* 0x040fe400078e020b */
[----:B------:R-:W-:-:S04]  /*11810*/  IMAD.WIDE.U32 R10, R10, R14, RZ ;  /* 0x0000000e0a0a7225 */ /* 0x000fc800078e00ff */
[-C--:B-----5:R-:W-:Y:S02]  /*11820*/  IMAD R14, R9, R185.reuse, RZ ;  /* 0x000000b9090e7224 */ /* 0x0a0fe400078e02ff */
[----:B------:R-:W-:-:S04]  /*11830*/  IMAD.WIDE.U32 R8, R8, R185, RZ ;  /* 0x000000b908087225 */ /* 0x000fc800078e00ff */
[----:B------:R-:W-:Y:S02]  /*11840*/  IMAD.IADD R14, R9, 0x1, R14 ;  /* 0x00000001090e7824 */ /* 0x000fe400078e020e */
[----:B------:R-:W0:Y:S01]  /*11850*/  @P0 LDC R9, c[0x0][0xbec] ;  /* 0x0002fb00ff090b82 */ /* 0x000e220000000800 */
[----:B------:R-:W-:-:S07]  /*11860*/  IADD3 R15, P2, P3, R10, R8, R4 ;  /* 0x000000080a0f7210 */ /* 0x000fce0007b5e004 */
[----:B------:R-:W1:Y:S01]  /*11870*/  @P0 LDC R8, c[0x0][0xbf0] ;  /* 0x0002fc00ff080b82 */ /* 0x000e620000000800 */
[----:B------:R-:W-:-:S04]  /*11880*/  IADD3 R13, R11, R13, RZ ;  /* 0x0000000d0b0d7210 */ /* 0x000fc80007ffe0ff */
[----:B------:R-:W-:Y:S01]  /*11890*/  IADD3.X R13, R13, R14, R20, P2, P3 ;  /* 0x0000000e0d0d7210 */ /* 0x000fe200017e6414 */
[----:B------:R-:W-:Y:S02]  /*118a0*/  IMAD.MOV.U32 R14, RZ, RZ, R21 ;  /* 0x000000ffff0e7224 */ /* 0x000fe400078e0015 */
[----:B0-----:R-:W-:-:S05]  /*118b0*/  @P0 IMAD.HI.U32 R9, R21, R9, RZ ;  /* 0x0000000915090227 */ /* 0x001fca00078e00ff */
[----:B-1----:R-:W-:Y:S02]  /*118c0*/  @P0 SHF.R.U32.HI R14, RZ, R8, R9 ;  /* 0x00000008ff0e0219 */ /* 0x002fe40000011609 */
[----:B------:R-:W0:Y:S01]  /*118d0*/  LDC.64 R8, c[0x0][R12+0x228] ;  /* 0x00008a000c087b82 */ /* 0x000e220000000a00 */
[----:B---3--:R-:W-:-:S05]  /*118e0*/  SEL R156, R156, RZ, P1 ;  /* 0x000000ff9c9c7207 */ /* 0x008fca0000800000 */
[----:B0-----:R-:W-:-:S04]  /*118f0*/  IMAD.WIDE.U32 R10, R8, R156, RZ ;  /* 0x0000009c080a7225 */ /* 0x001fc800078e00ff */
[----:B------:R-:W-:-:S04]  /*11900*/  IMAD R8, R9, R156, RZ ;  /* 0x0000009c09087224 */ /* 0x000fc800078e02ff */
[----:B------:R-:W-:Y:S02]  /*11910*/  IMAD.IADD R11, R11, 0x1, R8 ;  /* 0x000000010b0b7824 */ /* 0x000fe400078e0208 */
[----:B------:R0:W1:Y:S01]  /*11920*/  LDC.64 R8, c[0x0][R12+0x210] ;  /* 0x000084000c087b82 */ /* 0x0000620000000a00 */
[----:B------:R-:W-:Y:S01]  /*11930*/  IADD3 R10, P0, P2, R14, R15, R10 ;  /* 0x0000000f0e0a7210 */ /* 0x000fe20007a1e00a */
[--C-:B------:R-:W-:Y:S01]  /*11940*/  IMAD.MOV R15, RZ, RZ, -R14.reuse ;  /* 0x000000ffff0f7224 */ /* 0x100fe200078e0a0e */
[----:B------:R-:W-:-:S03]  /*11950*/  SHF.R.S32.HI R14, RZ, 0x1f, R14 ;  /* 0x0000001fff0e7819 */ /* 0x000fc6000001140e */
[----:B------:R-:W-:Y:S01]  /*11960*/  IMAD R15, R157, R15, R21 ;  /* 0x0000000f9d0f7224 */ /* 0x000fe200078e0215 */
[----:B------:R-:W-:-:S04]  /*11970*/  IADD3.X R11, R14, R13, R11, P0, P2 ;  /* 0x0000000d0e0b7210 */ /* 0x000fc800007e440b */
[----:B0-----:R-:W-:Y:S01]  /*11980*/  SHF.R.S32.HI R12, RZ, 0x1f, R15 ;  /* 0x0000001fff0c7819 */ /* 0x001fe2000001140f */
[-C--:B-1----:R-:W-:Y:S02]  /*11990*/  IMAD R9, R9, R15.reuse, RZ ;  /* 0x0000000f09097224 */ /* 0x082fe400078e02ff */
[----:B------:R-:W-:-:S04]  /*119a0*/  IMAD.WIDE.U32 R10, R8, R15, R10 ;  /* 0x0000000f080a7225 */ /* 0x000fc800078e000a */
[----:B------:R-:W-:Y:S02]  /*119b0*/  IMAD R12, R8, R12, R9 ;  /* 0x0000000c080c7224 */ /* 0x000fe400078e0209 */
[----:B------:R-:W0:Y:S08]  /*119c0*/  LDC.64 R8, c[0x0][0xba8] ;  /* 0x0002ea00ff087b82 */ /* 0x000e300000000a00 */
[----:B0-----:R-:W0:Y:S08]  /*119d0*/  @!P1 LDC R8, c[0x0][0xb50] ;  /* 0x0002d400ff089b82 */ /* 0x001e300000000800 */
[----:B------:R-:W1:Y:S01]  /*119e0*/  @!P1 LDC R9, c[0x0][0xb54] ;  /* 0x0002d500ff099b82 */ /* 0x000e620000000800 */
[----:B------:R-:W-:-:S02]  /*119f0*/  IMAD.IADD R12, R11, 0x1, R12 ;  /* 0x000000010b0c7824 */ /* 0x000fc400078e020c */
[----:B------:R-:W-:Y:S01]  /*11a00*/  IMAD.IADD R13, R192, 0x1, R199 ;  /* 0x00000001c00d7824 */ /* 0x000fe200078e02c7 */
[----:B0-----:R-:W-:Y:S01]  /*11a10*/  LEA R11, P0, R10, R8, 0x2 ;  /* 0x000000080a0b7211 */ /* 0x001fe200078010ff */
[----:B----4-:R-:W-:-:S03]  /*11a20*/  IMAD.MOV R8, RZ, RZ, -R159 ;  /* 0x000000ffff087224 */ /* 0x010fc600078e0a9f */
        /* <DEDUP_REMOVED lines=12> */
.L_x_4638:
[----:B------:R-:W-:Y:S02]  /*11af0*/  ISETP.GT.AND P1, PT, R0, 0x1, PT ;  /* 0x000000010000780c */ /* 0x000fe40003f24270 */
[----:B------:R-:W-:-:S04]  /*11b00*/  ISETP.NE.U32.AND P0, PT, RZ, UR6, PT ;  /* 0x00000006ff007c0c */ /* 0x000fc8000bf05070 */
[----:B------:R-:W-:-:S04]  /*11b10*/  ISETP.NE.AND.EX P0, PT, RZ, UR7, PT, P0 ;  /* 0x00000007ff007c0c */ /* 0x000fc8000bf05300 */
[----:B------:R-:W-:-:S03]  /*11b20*/  SEL R0, R158, RZ, !P0 ;  /* 0x000000ff9e007207 */ /* 0x000fc60004000000 */
[----:B------:R-:W-:Y:S06]  /*11b30*/  @P1 BRA `(.L_x_4639) ;  /* 0x0000001000601947 */ /* 0x000fec0003800000 */
[----:B------:R-:W1:Y:S01]  /*11b40*/  S2R R82, SR_TID.X ;  /* 0x0000000000527919 */ /* 0x000e620000002100 */
[----:B------:R-:W2:Y:S01]  /*11b50*/  LDC R83, c[0x0][0xbe8] ;  /* 0x0002fa00ff537b82 */ /* 0x000ea20000000800 */
[----:B------:R-:W-:Y:S01]  /*11b60*/  ULDC.64 UR4, c[0x0][0xaa0] ;  /* 0x0002a80000047ab9 */ /* 0x000fe20000000a00 */
[----:B-1----:R-:W-:-:S05]  /*11b70*/  VIADD R82, R82, 0xffffff80 ;  /* 0xffffff8052527836 */ /* 0x002fca0000000000 */
[----:B------:R-:W-:-:S04]  /*11b80*/  SHF.R.S32.HI R81, RZ, 0x1f, R82 ;  /* 0x0000001fff517819 */ /* 0x000fc80000011452 */
[----:B------:R-:W-:-:S04]  /*11b90*/  LEA.HI R81, R81, R82, RZ, 0x3 ;  /* 0x0000005251517211 */ /* 0x000fc800078f18ff */
[----:B------:R-:W-:-:S05]  /*11ba0*/  SHF.R.S32.HI R80, RZ, 0x3, R81 ;  /* 0x00000003ff507819 */ /* 0x000fca0000011451 */
[----:B0-----:R-:W-:-:S04]  /*11bb0*/  IMAD R9, R80, 0x40, R194 ;  /* 0x0000004050097824 */ /* 0x001fc800078e02c2 */
[----:B------:R-:W-:-:S03]  /*11bc0*/  IMAD.WIDE R152, R9, 0x2, R152 ;  /* 0x0000000209987825 */ /* 0x000fc600078e0298 */
[----:B------:R-:W-:Y:S01]  /*11bd0*/  IADD3 R37, P0, R152, 0x5000, RZ ;  /* 0x0000500098257810 */ /* 0x000fe20007f1e0ff */
[----:B------:R-:W-:Y:S01]  /*11be0*/  IMAD R21, R20, UR4, RZ ;  /* 0x0000000414157c24 */ /* 0x000fe2000f8e02ff */
[----:B------:R-:W-:Y:S02]  /*11bf0*/  LOP3.LUT R81, R81, 0xfffffff8, RZ, 0xc0, !PT ;  /* 0xfffffff851517812 */ /* 0x000fe400078ec0ff */
[----:B------:R-:W-:Y:S02]  /*11c00*/  LOP3.LUT R36, R37, 0x380, RZ, 0xc0, !PT ;  /* 0x0000038025247812 */ /* 0x000fe400078ec0ff */
[----:B------:R-:W-:Y:S02]  /*11c10*/  IADD3 R13, P3, R152, 0x1000, RZ ;  /* 0x00001000980d7810 */ /* 0x000fe40007f7e0ff */
[----:B------:R-:W-:Y:S01]  /*11c20*/  SHF.R.U64 R36, R36, 0x3, RZ ;  /* 0x0000000324247819 */ /* 0x000fe200000012ff */
[----:B------:R-:W-:Y:S01]  /*11c30*/  IMAD R85, R4, UR5, R21 ;  /* 0x0000000504557c24 */ /* 0x000fe2000f8e0215 */
[----:B------:R-:W-:-:S02]  /*11c40*/  IADD3 R41, P1, R152, 0x6000, RZ ;  /* 0x0000600098297810 */ /* 0x000fc40007f3e0ff */
[----:B------:R-:W-:Y:S01]  /*11c50*/  LOP3.LUT R36, R36, R37, RZ, 0x3c, !PT ;  /* 0x0000002524247212 */ /* 0x000fe200078e3cff */
[----:B------:R-:W-:Y:S01]  /*11c60*/  IMAD.X R37, RZ, RZ, R153, P0 ;  /* 0x000000ffff257224 */ /* 0x000fe200000e0699 */
[----:B------:R-:W-:Y:S01]  /*11c70*/  IADD3 R65, P0, R152, 0xc000, RZ ;  /* 0x0000c00098417810 */ /* 0x000fe20007f1e0ff */
[----:B------:R-:W-:Y:S01]  /*11c80*/  IMAD.WIDE.U32 R20, R4, UR4, RZ ;  /* 0x0000000404147c25 */ /* 0x000fe2000f8e00ff */
[----:B------:R-:W-:Y:S01]  /*11c90*/  ULDC.64 UR4, c[0x0][0xae8] ;  /* 0x0002ba0000047ab9 */ /* 0x000fe20000000a00 */
[----:B------:R-:W-:Y:S02]  /*11ca0*/  LOP3.LUT R12, R13, 0x380, RZ, 0xc0, !PT ;  /* 0x000003800d0c7812 */ /* 0x000fe400078ec0ff */
[----:B------:R-:W-:Y:S01]  /*11cb0*/  LOP3.LUT R64, R65, 0x380, RZ, 0xc0, !PT ;  /* 0x0000038041407812 */ /* 0x000fe200078ec0ff */
[----:B------:R-:W-:Y:S01]  /*11cc0*/  IMAD.IADD R21, R21, 0x1, R85 ;  /* 0x0000000115157824 */ /* 0x000fe200078e0255 */
[----:B------:R-:W-:Y:S01]  /*11cd0*/  LOP3.LUT R40, R41, 0x380, RZ, 0xc0, !PT ;  /* 0x0000038029287812 */ /* 0x000fe200078ec0ff */
[----:B------:R-:W-:Y:S01]  /*11ce0*/  IMAD.IADD R87, R82, 0x1, -R81 ;  /* 0x0000000152577824 */ /* 0x000fe200078e0a51 */
[----:B------:R-:W-:Y:S01]  /*11cf0*/  SHF.R.U64 R64, R64, 0x3, RZ ;  /* 0x0000000340407819 */ /* 0x000fe200000012ff */
[----:B------:R-:W-:Y:S01]  /*11d00*/  IMAD.WIDE.U32 R20, R185, UR4, R20 ;  /* 0x00000004b9147c25 */ /* 0x000fe2000f8e0014 */
[----:B------:R-:W-:Y:S01]  /*11d10*/  SHF.R.U64 R12, R12, 0x3, RZ ;  /* 0x000000030c0c7819 */ /* 0x000fe200000012ff */
[----:B------:R-:W5:Y:S01]  /*11d20*/  LD.E.128 R36, desc[UR40][R36.64] ;  /* 0x0000002824247980 */ /* 0x000f62000c101d00 */
[----:B------:R-:W-:-:S02]  /*11d30*/  LOP3.LUT R64, R64, R65, RZ, 0x3c, !PT ;  /* 0x0000004140407212 */ /* 0x000fc400078e3cff */
[----:B------:R-:W-:Y:S02]  /*11d40*/  IADD3.X R65, RZ, R153, RZ, P0, !PT ;  /* 0x00000099ff417210 */ /* 0x000fe400007fe4ff */
[----:B--2---:R-:W-:Y:S01]  /*11d50*/  ISETP.NE.AND P0, PT, R83, 0x1, PT ;  /* 0x000000015300780c */ /* 0x004fe20003f05270 */
[----:B------:R-:W-:Y:S01]  /*11d60*/  IMAD R82, R87, 0x20, R80 ;  /* 0x0000002057527824 */ /* 0x000fe200078e0250 */
[----:B------:R-:W-:Y:S01]  /*11d70*/  SHF.R.S32.HI R81, RZ, 0x1f, R0 ;  /* 0x0000001fff517819 */ /* 0x000fe20000011400 */
[----:B------:R-:W-:Y:S01]  /*11d80*/  IMAD R21, R185, UR5, R21 ;  /* 0x00000005b9157c24 */ /* 0x000fe2000f8e0215 */
[----:B------:R-:W-:Y:S01]  /*11d90*/  ULDC.64 UR4, c[0x0][0xaf0] ;  /* 0x0002bc0000047ab9 */ /* 0x000fe20000000a00 */
[----:B------:R-:W-:Y:S01]  /*11da0*/  SHF.R.U64 R40, R40, 0x3, RZ ;  /* 0x0000000328287819 */ /* 0x000fe200000012ff */
[----:B------:R-:W-:Y:S01]  /*11db0*/  VIADD R166, R194, 0x40 ;  /* 0x00000040c2a67836 */ /* 0x000fe20000000000 */
[----:B------:R-:W-:Y:S01]  /*11dc0*/  LOP3.LUT R12, R12, R13, RZ, 0x3c, !PT ;  /* 0x0000000d0c0c7212 */ /* 0x000fe200078e3cff */
[----:B------:R-:W-:Y:S01]  /*11dd0*/  VIADD R164, R194, 0x80 ;  /* 0x00000080c2a47836 */ /* 0x000fe20000000000 */
[----:B------:R-:W-:Y:S01]  /*11de0*/  IADD3 R25, P4, R152, 0x2000, RZ ;  /* 0x0000200098197810 */ /* 0x000fe20007f9e0ff */
[----:B------:R-:W-:Y:S01]  /*11df0*/  VIADD R162, R194, 0xc0 ;  /* 0x000000c0c2a27836 */ /* 0x000fe20000000000 */
[----:B------:R-:W-:Y:S01]  /*11e00*/  IADD3 R29, P5, R152, 0x3000, RZ ;  /* 0x00003000981d7810 */ /* 0x000fe20007fbe0ff */
[----:B------:R-:W-:Y:S01]  /*11e10*/  VIADD R160, R194, 0x100 ;  /* 0x00000100c2a07836 */ /* 0x000fe20000000000 */
[----:B------:R-:W0:Y:S01]  /*11e20*/  @P0 LDC R85, c[0x0][0xbec] ;  /* 0x0002fb00ff550b82 */ /* 0x000e220000000800 */
[----:B------:R-:W-:Y:S01]  /*11e30*/  IADD3 R33, P6, R152, 0x4000, RZ ;  /* 0x0000400098217810 */ /* 0x000fe20007fde0ff */
[----:B------:R-:W-:Y:S01]  /*11e40*/  VIADD R158, R194, 0x140 ;  /* 0x00000140c29e7836 */ /* 0x000fe20000000000 */
[----:B------:R-:W-:Y:S01]  /*11e50*/  LOP3.LUT R40, R40, R41, RZ, 0x3c, !PT ;  /* 0x0000002928287212 */ /* 0x000fe200078e3cff */
[----:B------:R-:W5:Y:S01]  /*11e60*/  LD.E.128 R64, desc[UR40][R64.64] ;  /* 0x0000002840407980 */ /* 0x000f62000c101d00 */
[----:B------:R-:W-:-:S02]  /*11e70*/  IADD3 R45, P2, R152, 0x7000, RZ ;  /* 0x00007000982d7810 */ /* 0x000fc40007f5e0ff */
[----:B------:R-:W-:Y:S01]  /*11e80*/  LOP3.LUT R9, R152, 0x380, RZ, 0xc0, !PT ;  /* 0x0000038098097812 */ /* 0x000fe200078ec0ff */
[----:B------:R-:W1:Y:S01]  /*11e90*/  @P0 LDC R4, c[0x0][0xbf0] ;  /* 0x0002fc00ff040b82 */ /* 0x000e620000000800 */
[----:B------:R-:W-:Y:S01]  /*11ea0*/  IMAD.IADD R82, R199, 0x1, R82 ;  /* 0x00000001c7527824 */ /* 0x000fe200078e0252 */
[----:B------:R-:W-:Y:S01]  /*11eb0*/  LOP3.LUT R24, R25, 0x380, RZ, 0xc0, !PT ;  /* 0x0000038019187812 */ /* 0x000fe200078ec0ff */
[----:B------:R-:W-:Y:S01]  /*11ec0*/  IMAD R81, R81, UR4, RZ ;  /* 0x0000000451517c24 */ /* 0x000fe2000f8e02ff */
[----:B------:R-:W-:Y:S01]  /*11ed0*/  LOP3.LUT R28, R29, 0x380, RZ, 0xc0, !PT ;  /* 0x000003801d1c7812 */ /* 0x000fe200078ec0ff */
[C---:B------:R-:W-:Y:S01]  /*11ee0*/  IMAD.WIDE.U32 R20, R0.reuse, UR4, R20 ;  /* 0x0000000400147c25 */ /* 0x040fe2000f8e0014 */
[----:B------:R-:W-:Y:S02]  /*11ef0*/  LOP3.LUT R32, R33, 0x380, RZ, 0xc0, !PT ;  /* 0x0000038021207812 */ /* 0x000fe400078ec0ff */
[----:B------:R-:W-:Y:S01]  /*11f00*/  LOP3.LUT R44, R45, 0x380, RZ, 0xc0, !PT ;  /* 0x000003802d2c7812 */ /* 0x000fe200078ec0ff */
[----:B------:R-:W-:Y:S01]  /*11f10*/  IMAD R87, R0, UR5, R81 ;  /* 0x0000000500577c24 */ /* 0x000fe2000f8e0251 */
[----:B------:R-:W-:Y:S01]  /*11f20*/  ULDC.64 UR4, c[0x0][0xae0] ;  /* 0x0002b80000047ab9 */ /* 0x000fe20000000a00 */
[----:B------:R-:W-:Y:S01]  /*11f30*/  IMAD.MOV.U32 R81, RZ, RZ, R82 ;  /* 0x000000ffff517224 */ /* 0x000fe200078e0052 */
[----:B------:R-:W-:Y:S01]  /*11f40*/  SHF.R.U64 R24, R24, 0x3, RZ ;  /* 0x0000000318187819 */ /* 0x000fe200000012ff */
[--C-:B------:R-:W-:Y:S01]  /*11f50*/  IMAD.X R13, RZ, RZ, R153.reuse, P3 ;  /* 0x000000ffff0d7224 */ /* 0x100fe200018e0699 */
[C---:B------:R-:W-:Y:S01]  /*11f60*/  IADD3 R49, P3, R152.reuse, 0x8000, RZ ;  /* 0x0000800098317810 */ /* 0x040fe20007f7e0ff */
[----:B------:R-:W-:Y:S01]  /*11f70*/  IMAD.X R41, RZ, RZ, R153, P1 ;  /* 0x000000ffff297224 */ /* 0x000fe200008e0699 */
[----:B------:R-:W-:Y:S01]  /*11f80*/  IADD3 R69, P1, R152, 0xd000, RZ ;  /* 0x0000d00098457810 */ /* 0x000fe20007f3e0ff */
[----:B0-----:R-:W-:Y:S01]  /*11f90*/  @P0 IMAD.HI.U32 R85, R82, R85, RZ ;  /* 0x0000005552550227 */ /* 0x001fe200078e00ff */
[----:B------:R-:W-:Y:S01]  /*11fa0*/  LOP3.LUT R48, R49, 0x380, RZ, 0xc0, !PT ;  /* 0x0000038031307812 */ /* 0x000fe200078ec0ff */
[----:B------:R-:W5:Y:S01]  /*11fb0*/  LD.E.128 R12, desc[UR40][R12.64] ;  /* 0x000000280c0c7980 */ /* 0x000f62000c101d00 */
[----:B------:R-:W-:Y:S01]  /*11fc0*/  LOP3.LUT R68, R69, 0x380, RZ, 0xc0, !PT ;  /* 0x0000038045447812 */ /* 0x000fe200078ec0ff */
[----:B------:R-:W-:Y:S01]  /*11fd0*/  IMAD.IADD R21, R21, 0x1, R87 ;  /* 0x0000000115157824 */ /* 0x000fe200078e0257 */
[----:B------:R-:W-:Y:S01]  /*11fe0*/  SHF.R.U64 R28, R28, 0x3, RZ ;  /* 0x000000031c1c7819 */ /* 0x000fe200000012ff */
[----:B------:R-:W5:Y:S01]  /*11ff0*/  LD.E.128 R40, desc[UR40][R40.64] ;  /* 0x0000002828287980 */ /* 0x000f62000c101d00 */
[----:B-1----:R-:W-:-:S02]  /*12000*/  @P0 SHF.R.U32.HI R81, RZ, R4, R85 ;  /* 0x00000004ff510219 */ /* 0x002fc40000011655 */
[----:B------:R-:W-:Y:S02]  /*12010*/  SHF.R.U64 R32, R32, 0x3, RZ ;  /* 0x0000000320207819 */ /* 0x000fe400000012ff */
[--C-:B------:R-:W-:Y:S01]  /*12020*/  SHF.R.S32.HI R0, RZ, 0x1f, R81.reuse ;  /* 0x0000001fff007819 */ /* 0x100fe20000011451 */
[----:B------:R-:W-:Y:S01]  /*12030*/  IMAD.MOV R4, RZ, RZ, -R81 ;  /* 0x000000ffff047224 */ /* 0x000fe200078e0a51 */
[----:B------:R-:W-:Y:S01]  /*12040*/  SHF.R.U64 R44, R44, 0x3, RZ ;  /* 0x000000032c2c7819 */ /* 0x000fe200000012ff */
[----:B------:R-:W-:Y:S01]  /*12050*/  IMAD.WIDE.U32 R20, R81, UR4, R20 ;  /* 0x0000000451147c25 */ /* 0x000fe2000f8e0014 */
[----:B------:R-:W-:Y:S02]  /*12060*/  SHF.R.U64 R48, R48, 0x3, RZ ;  /* 0x0000000330307819 */ /* 0x000fe400000012ff */
[----:B------:R-:W-:Y:S01]  /*12070*/  SHF.R.U64 R68, R68, 0x3, RZ ;  /* 0x0000000344447819 */ /* 0x000fe200000012ff */
[----:B------:R-:W-:Y:S01]  /*12080*/  IMAD R85, R83, R4, R82 ;  /* 0x0000000453557224 */ /* 0x000fe200078e0252 */
[----:B------:R-:W-:Y:S01]  /*12090*/  LOP3.LUT R24, R24, R25, RZ, 0x3c, !PT ;  /* 0x0000001918187212 */ /* 0x000fe200078e3cff */
[----:B------:R-:W-:Y:S01]  /*120a0*/  IMAD R0, R0, UR4, RZ ;  /* 0x0000000400007c24 */ /* 0x000fe2000f8e02ff */
[----:B------:R-:W0:Y:S01]  /*120b0*/  LDC R4, c[0x0][0xac8] ;  /* 0x0002b200ff047b82 */ /* 0x000e220000000800 */
[----:B------:R-:W-:Y:S01]  /*120c0*/  LOP3.LUT R28, R28, R29, RZ, 0x3c, !PT ;  /* 0x0000001d1c1c7212 */ /* 0x000fe200078e3cff */
[----:B------:R-:W-:Y:S01]  /*120d0*/  IMAD.X R25, RZ, RZ, R153, P4 ;  /* 0x000000ffff197224 */ /* 0x000fe200020e0699 */
[----:B------:R-:W-:Y:S01]  /*120e0*/  LOP3.LUT R32, R32, R33, RZ, 0x3c, !PT ;  /* 0x0000002120207212 */ /* 0x000fe200078e3cff */
[----:B------:R-:W-:Y:S01]  /*120f0*/  IMAD R81, R81, UR5, R0 ;  /* 0x0000000551517c24 */ /* 0x000fe2000f8e0200 */
[----:B------:R-:W-:Y:S01]  /*12100*/  SHF.R.S32.HI R0, RZ, 0x1f, R85 ;  /* 0x0000001fff007819 */ /* 0x000fe20000011455 */
[----:B------:R-:W-:Y:S01]  /*12110*/  ULDC.64 UR4, c[0x0][0xad8] ;  /* 0x0002b60000047ab9 */ /* 0x000fe20000000a00 */
[----:B------:R-:W-:Y:S01]  /*12120*/  LOP3.LUT R44, R44, R45, RZ, 0x3c, !PT ;  /* 0x0000002d2c2c7212 */ /* 0x000fe200078e3cff */
[----:B------:R-:W-:Y:S01]  /*12130*/  IMAD.IADD R21, R21, 0x1, R81 ;  /* 0x0000000115157824 */ /* 0x000fe200078e0251 */
[----:B------:R-:W-:Y:S01]  /*12140*/  LOP3.LUT R48, R48, R49, RZ, 0x3c, !PT ;  /* 0x0000003130307212 */ /* 0x000fe200078e3cff */
[----:B------:R-:W-:Y:S01]  /*12150*/  IMAD R0, R0, UR4, RZ ;  /* 0x0000000400007c24 */ /* 0x000fe2000f8e02ff */
[----:B------:R-:W-:Y:S01]  /*12160*/  IADD3 R53, P4, R152, 0x9000, RZ ;  /* 0x0000900098357810 */ /* 0x000fe20007f9e0ff */
[----:B------:R-:W-:Y:S01]  /*12170*/  IMAD.WIDE.U32 R20, R85, UR4, R20 ;  /* 0x0000000455147c25 */ /* 0x000fe2000f8e0014 */
[----:B------:R-:W-:Y:S01]  /*12180*/  LOP3.LUT R68, R68, R69, RZ, 0x3c, !PT ;  /* 0x0000004544447212 */ /* 0x000fe200078e3cff */
[----:B------:R-:W5:Y:S01]  /*12190*/  LD.E.128 R24, desc[UR40][R24.64] ;  /* 0x0000002818187980 */ /* 0x000f62000c101d00 */
[----:B------:R-:W-:Y:S01]  /*121a0*/  LOP3.LUT R52, R53, 0x380, RZ, 0xc0, !PT ;  /* 0x0000038035347812 */ /* 0x000fe200078ec0ff */
[----:B------:R-:W-:Y:S01]  /*121b0*/  IMAD R81, R85, UR5, R0 ;  /* 0x0000000555517c24 */ /* 0x000fe2000f8e0200 */
[----:B------:R-:W-:Y:S01]  /*121c0*/  ULDC.64 UR4, c[0x0][0xa80] ;  /* 0x0002a00000047ab9 */ /* 0x000fe20000000a00 */
[----:B------:R-:W-:Y:S01]  /*121d0*/  IMAD.X R29, RZ, RZ, R153, P5 ;  /* 0x000000ffff1d7224 */ /* 0x000fe200028e0699 */
[----:B------:R-:W-:Y:S01]  /*121e0*/  LEA R82, P0, R20, UR4, 0x1 ;  /* 0x0000000414527c11 */ /* 0x000fe2000f8008ff */
[----:B------:R-:W-:Y:S01]  /*121f0*/  IMAD.IADD R21, R21, 0x1, R81 ;  /* 0x0000000115157824 */ /* 0x000fe200078e0251 */
[C---:B------:R-:W-:Y:S01]  /*12200*/  IADD3 R57, P5, R152.reuse, 0xa000, RZ ;  /* 0x0000a00098397810 */ /* 0x040fe20007fbe0ff */
[--C-:B------:R-:W-:Y:S01]  /*12210*/  IMAD.X R33, RZ, RZ, R153.reuse, P6 ;  /* 0x000000ffff217224 */ /* 0x100fe200030e0699 */
[----:B------:R-:W-:Y:S01]  /*12220*/  IADD3 R61, P6, R152, 0xb000, RZ ;  /* 0x0000b000983d7810 */ /* 0x000fe20007fde0ff */
[----:B------:R-:W-:Y:S01]  /*12230*/  IMAD.X R45, RZ, RZ, R153, P2 ;  /* 0x000000ffff2d7224 */ /* 0x000fe200010e0699 */
[----:B------:R-:W-:Y:S01]  /*12240*/  LEA.HI.X R84, R20, UR5, R21, 0x1, P0 ;  /* 0x0000000514547c11 */ /* 0x000fe200080f0c15 */
[--C-:B------:R-:W-:Y:S01]  /*12250*/  IMAD.X R49, RZ, RZ, R153.reuse, P3 ;  /* 0x000000ffff317224 */ /* 0x100fe200018e0699 */
[----:B0-----:R-:W-:Y:S01]  /*12260*/  ISETP.GE.AND P0, PT, R166, R4, PT ;  /* 0x00000004a600720c */ /* 0x001fe20003f06270 */
[----:B------:R-:W-:Y:S01]  /*12270*/  IMAD.X R69, RZ, RZ, R153, P1 ;  /* 0x000000ffff457224 */ /* 0x000fe200008e0699 */
[----:B------:R-:W-:Y:S01]  /*12280*/  IADD3 R73, P2, R152, 0xe000, RZ ;  /* 0x0000e00098497810 */ /* 0x000fe20007f5e0ff */
[----:B------:R-:W5:Y:S01]  /*12290*/  LD.E.128 R28, desc[UR40][R28.64] ;  /* 0x000000281c1c7980 */ /* 0x000f62000c101d00 */
[----:B------:R-:W-:-:S02]  /*122a0*/  SEL R0, RZ, 0xffffffff, P0 ;  /* 0xffffffffff007807 */ /* 0x000fc40000000000 */
[----:B------:R-:W-:Y:S01]  /*122b0*/  IADD3 R11, P3, R152, 0xf000, RZ ;  /* 0x0000f000980b7810 */ /* 0x000fe20007f7e0ff */
[----:B------:R-:W5:Y:S01]  /*122c0*/  LD.E.128 R32, desc[UR40][R32.64] ;  /* 0x0000002820207980 */ /* 0x000f62000c101d00 */
[-C--:B------:R-:W-:Y:S02]  /*122d0*/  ISETP.GE.AND P1, PT, R194, R4.reuse, PT ;  /* 0x00000004c200720c */ /* 0x080fe40003f26270 */
[----:B------:R-:W-:Y:S01]  /*122e0*/  ISETP.GE.AND P0, PT, R164, R4, PT ;  /* 0x00000004a400720c */ /* 0x000fe20003f06270 */
[----:B------:R-:W-:Y:S01]  /*122f0*/  IMAD.SHL.U32 R21, R0, 0x2, RZ ;  /* 0x0000000200157824 */ /* 0x000fe200078e00ff */
[----:B------:R-:W-:Y:S01]  /*12300*/  LOP3.LUT R56, R57, 0x380, RZ, 0xc0, !PT ;  /* 0x0000038039387812 */ /* 0x000fe200078ec0ff */
[----:B------:R-:W-:Y:S01]  /*12310*/  IMAD.X R77, RZ, RZ, R153, P3 ;  /* 0x000000ffff4d7224 */ /* 0x000fe200018e0699 */
[----:B------:R-:W-:Y:S01]  /*12320*/  LOP3.LUT R60, R61, 0x380, RZ, 0xc0, !PT ;  /* 0x000003803d3c7812 */ /* 0x000fe200078ec0ff */
[----:B------:R-:W5:Y:S01]  /*12330*/  LD.E.128 R44, desc[UR40][R44.64] ;  /* 0x000000282c2c7980 */ /* 0x000f62000c101d00 */
[----:B------:R-:W-:-:S02]  /*12340*/  LOP3.LUT R72, R73, 0x380, RZ, 0xc0, !PT ;  /* 0x0000038049487812 */ /* 0x000fc400078ec0ff */
[----:B------:R-:W-:Y:S01]  /*12350*/  LOP3.LUT R10, R11, 0x380, RZ, 0xc0, !PT ;  /* 0x000003800b0a7812 */ /* 0x000fe200078ec0ff */
[----:B------:R-:W5:Y:S01]  /*12360*/  LD.E.128 R48, desc[UR40][R48.64] ;  /* 0x0000002830307980 */ /* 0x000f62000c101d00 */
[----:B------:R-:W-:Y:S02]  /*12370*/  SEL R0, RZ, 0x1, P1 ;  /* 0x00000001ff007807 */ /* 0x000fe40000800000 */
[----:B------:R-:W-:Y:S01]  /*12380*/  SEL R20, RZ, 0xffffffff, P0 ;  /* 0xffffffffff147807 */ /* 0x000fe20000000000 */
[----:B------:R-:W5:Y:S01]  /*12390*/  LD.E.128 R68, desc[UR40][R68.64] ;  /* 0x0000002844447980 */ /* 0x000f62000c101d00 */
[----:B------:R-:W-:Y:S02]  /*123a0*/  SHF.R.U64 R52, R52, 0x3, RZ ;  /* 0x0000000334347819 */ /* 0x000fe400000012ff */
[----:B------:R-:W-:Y:S02]  /*123b0*/  SHF.R.U64 R56, R56, 0x3, RZ ;  /* 0x0000000338387819 */ /* 0x000fe400000012ff */
[----:B------:R-:W-:-:S02]  /*123c0*/  SHF.R.U64 R60, R60, 0x3, RZ ;  /* 0x000000033c3c7819 */ /* 0x000fc400000012ff */
[----:B------:R-:W-:Y:S02]  /*123d0*/  SHF.R.U64 R72, R72, 0x3, RZ ;  /* 0x0000000348487819 */ /* 0x000fe400000012ff */
[----:B------:R-:W-:Y:S02]  /*123e0*/  SHF.R.U64 R9, R9, 0x3, RZ ;  /* 0x0000000309097819 */ /* 0x000fe400000012ff */
[----:B------:R-:W-:Y:S02]  /*123f0*/  ISETP.GE.AND P0, PT, R162, R4, PT ;  /* 0x00000004a200720c */ /* 0x000fe40003f06270 */
[----:B------:R-:W-:Y:S02]  /*12400*/  SHF.R.U64 R10, R10, 0x3, RZ ;  /* 0x000000030a0a7819 */ /* 0x000fe400000012ff */
[----:B------:R-:W-:Y:S01]  /*12410*/  LOP3.LUT R0, R21, 0x2, R0, 0xe2, !PT ;  /* 0x0000000215007812 */ /* 0x000fe200078ee200 */
        /* <DEDUP_REMOVED lines=11> */
[----:B------:R-:W-:Y:S01]  /*124d0*/  SEL R20, RZ, 0xffffffff, P0 ;  /* 0xffffffffff147807 */ /* 0x000fe20000000000 */
[----:B------:R-:W5:Y:S01]  /*124e0*/  LD.E.128 R52, desc[UR40][R52.64] ;  /* 0x0000002834347980 */ /* 0x000f62000c101d00 */
[----:B------:R-:W-:-:S02]  /*124f0*/  LOP3.LUT R76, R10, R11, RZ, 0x3c, !PT ;  /* 0x0000000b0a4c7212 */ /* 0x000fc400078e3cff */
[-C--:B------:R-:W-:Y:S01]  /*12500*/  ISETP.GE.AND P0, PT, R160, R4.reuse, PT ;  /* 0x00000004a000720c */ /* 0x080fe20003f06270 */
[----:B------:R-:W5:Y:S01]  /*12510*/  LD.E.128 R8, desc[UR40][R8.64] ;  /* 0x0000002808087980 */ /* 0x000f62000c101d00 */
[----:B------:R-:W-:Y:S01]  /*12520*/  LOP3.LUT R0, R21, 0x4, R0, 0xe2, !PT ;  /* 0x0000000415007812 */ /* 0x000fe200078ee200 */
[----:B------:R-:W-:Y:S01]  /*12530*/  IMAD.SHL.U32 R21, R20, 0x8, RZ ;  /* 0x0000000814157824 */ /* 0x000fe200078e00ff */
[----:B------:R-:W-:Y:S01]  /*12540*/  SEL R20, RZ, 0xffffffff, P0 ;  /* 0xffffffffff147807 */ /* 0x000fe20000000000 */
[----:B------:R-:W5:Y:S01]  /*12550*/  LD.E.128 R56, desc[UR40][R56.64] ;  /* 0x0000002838387980 */ /* 0x000f62000c101d00 */
[----:B------:R-:W-:-:S03]  /*12560*/  ISETP.GE.AND P0, PT, R158, R4, PT ;  /* 0x000000049e00720c */ /* 0x000fc60003f06270 */
[----:B------:R-:W5:Y:S01]  /*12570*/  LD.E.128 R60, desc[UR40][R60.64] ;  /* 0x000000283c3c7980 */ /* 0x000f62000c101d00 */
[----:B------:R-:W-:-:S03]  /*12580*/  LOP3.LUT R0, R21, 0x8, R0, 0xe2, !PT ;  /* 0x0000000815007812 */ /* 0x000fc600078ee200 */
[----:B------:R-:W5:Y:S04]  /*12590*/  LD.E.128 R72, desc[UR40][R72.64] ;  /* 0x0000002848487980 */ /* 0x000f68000c101d00 */
[----:B------:R-:W5:Y:S01]  /*125a0*/  LD.E.128 R76, desc[UR40][R76.64] ;  /* 0x000000284c4c7980 */ /* 0x000f62000c101d00 */
[----:B------:R-:W-:Y:S01]  /*125b0*/  SHF.L.U32 R21, R20, 0x4, RZ ;  /* 0x0000000414157819 */ /* 0x000fe200000006ff */
[----:B------:R-:W-:Y:S01]  /*125c0*/  @!PT LDS RZ, [RZ] ;  /* 0x00000000fffff984 */ /* 0x000fe20000000800 */
[----:B------:R-:W-:Y:S01]  /*125d0*/  @!PT LDS RZ, [RZ] ;  /* 0x00000000fffff984 */ /* 0x000fe20000000800 */
[----:B------:R-:W-:Y:S01]  /*125e0*/  @!PT LDS RZ, [RZ] ;  /* 0x00000000fffff984 */ /* 0x000fe20000000800 */
[----:B------:R-:W-:Y:S01]  /*125f0*/  @!PT LDS RZ, [RZ] ;  /* 0x00000000fffff984 */ /* 0x000fe20000000800 */
[----:B------:R0:W-:Y:S06]  /*12600*/  MEMBAR.ALL.CTA ;  /* 0x0000000000007992 */ /* 0x0001ec0000008000 */
[----:B0-----:R-:W0:Y:S01]  /*12610*/  FENCE.VIEW.ASYNC.S ;  /* 0x00000000000073c6 */ /* 0x001e220000000000 */
[----:B------:R-:W-:Y:S01]  /*12620*/  SEL R20, RZ, 0xffffffff, P0 ;  /* 0xffffffffff147807 */ /* 0x000fe20000000000 */
[----:B------:R-:W-:Y:S01]  /*12630*/  VIADD R156, R194, 0x180 ;  /* 0x00000180c29c7836 */ /* 0x000fe20000000000 */
[----:B------:R-:W-:Y:S01]  /*12640*/  LOP3.LUT R0, R21, 0x10, R0, 0xe2, !PT ;  /* 0x0000001015007812 */ /* 0x000fe200078ee200 */
[----:B------:R-:W-:-:S02]  /*12650*/  IMAD.IADD R199, R80, 0x1, R199 ;  /* 0x0000000150c77824 */ /* 0x000fc400078e02c7 */
[----:B------:R-:W-:Y:S02]  /*12660*/  IMAD.SHL.U32 R21, R20, 0x20, RZ ;  /* 0x0000002014157824 */ /* 0x000fe400078e00ff */
[----:B------:R-:W-:Y:S01]  /*12670*/  IMAD R83, R3, R83, RZ ;  /* 0x0000005303537224 */ /* 0x000fe200078e02ff */
[-C--:B------:R-:W-:Y:S01]  /*12680*/  ISETP.GE.AND P0, PT, R156, R4.reuse, PT ;  /* 0x000000049c00720c */ /* 0x080fe20003f06270 */
[----:B------:R-:W-:Y:S01]  /*12690*/  VIADD R154, R194, 0x1c0 ;  /* 0x000001c0c29a7836 */ /* 0x000fe20000000000 */
[----:B------:R-:W-:Y:S01]  /*126a0*/  LOP3.LUT R3, R21, 0x20, R0, 0xe2, !PT ;  /* 0x0000002015037812 */ /* 0x000fe200078ee200 */
[----:B------:R-:W-:Y:S01]  /*126b0*/  VIADD R0, R2, 0x28c20 ;  /* 0x00028c2002007836 */ /* 0x000fe20000000000 */
        /* <DEDUP_REMOVED lines=11> */
[C---:B------:R-:W-:Y:S01]  /*12770*/  VIADD R163, R194.reuse, 0xc0 ;  /* 0x000000c0c2a37836 */ /* 0x040fe20000000000 */
        /* <DEDUP_REMOVED lines=27> */
[----:B------:R-:W-:-:S02]  /*12930*/  ISETP.GE.AND P1, PT, R158, R4, PT ;  /* 0x000000049e00720c */ /* 0x000fc40003f26270 */
[----:B0-----:R-:W-:-:S11]  /*12940*/  @!P5 LEA R8, P4, R164, R20, 0x1 ;  /* 0x00000014a408d211 */ /* 0x001fd600078808ff */
[-C--:B------:R-:W-:Y:S02]  /*12950*/  @!P1 LEA R24, P6, R158, R20.reuse, 0x1 ;  /* 0x000000149e189211 */ /* 0x080fe400078c08ff */
[-C--:B------:R-:W-:Y:S02]  /*12960*/  @!P5 LEA.HI.X R9, R164, R21.reuse, R165, 0x1, P4 ;  /* 0x00000015a409d211 */ /* 0x080fe400020f0ca5 */
[----:B------:R-:W-:Y:S02]  /*12970*/  LOP3.LUT P4, RZ, R0, 0x80, RZ, 0xc0, !PT ;  /* 0x0000008000ff7812 */ /* 0x000fe4000788c0ff */
[----:B------:R-:W-:Y:S01]  /*12980*/  @!P1 LEA.HI.X R25, R158, R21, R159, 0x1, P6 ;  /* 0x000000159e199211 */ /* 0x000fe200030f0c9f */
[----:B------:R0:W-:Y:S04]  /*12990*/  @!P5 ST.E.128 desc[UR40][R8.64], R32 ;  /* 0x000000200800d985 */ /* 0x0001e8000c101d28 */
[----:B------:R1:W-:Y:S01]  /*129a0*/  @!P3 ST.E.128 desc[UR40][R10.64], R40 ;  /* 0x000000280a00b985 */ /* 0x0003e2000c101d28 */
[----:B0-----:R-:W-:-:S02]  /*129b0*/  @!P2 LEA R8, P5, R160, R20, 0x1 ;  /* 0x00000014a008a211 */ /* 0x001fc400078a08ff */
[-C--:B-1----:R-:W-:Y:S02]  /*129c0*/  @P0 LEA R10, P3, R156, R20.reuse, 0x1 ;  /* 0x000000149c0a0211 */ /* 0x082fe400078608ff */
[-C--:B------:R-:W-:Y:S02]  /*129d0*/  @!P2 LEA.HI.X R9, R160, R21.reuse, R161, 0x1, P5 ;  /* 0x00000015a009a211 */ /* 0x080fe400028f0ca1 */
[----:B------:R-:W-:Y:S02]  /*129e0*/  @P4 LEA R20, P5, R154, R20, 0x1 ;  /* 0x000000149a144211 */ /* 0x000fe400078a08ff */
[-C--:B------:R-:W-:Y:S01]  /*129f0*/  @P0 LEA.HI.X R11, R156, R21.reuse, R157, 0x1, P3 ;  /* 0x000000159c0b0211 */ /* 0x080fe200018f0c9d */
[----:B------:R0:W-:Y:S01]  /*12a00*/  @!P2 ST.E.128 desc[UR40][R8.64], R48 ;  /* 0x000000300800a985 */ /* 0x0001e2000c101d28 */
[----:B------:R-:W-:-:S03]  /*12a10*/  @P4 LEA.HI.X R21, R154, R21, R155, 0x1, P5 ;  /* 0x000000159a154211 */ /* 0x000fc600028f0c9b */
[----:B------:R0:W-:Y:S04]  /*12a20*/  @!P1 ST.E.128 desc[UR40][R24.64], R56 ;  /* 0x0000003818009985 */ /* 0x0001e8000c101d28 */
[----:B------:R0:W-:Y:S04]  /*12a30*/  @P0 ST.E.128 desc[UR40][R10.64], R64 ;  /* 0x000000400a000985 */ /* 0x0001e8000c101d28 */
[----:B------:R0:W-:Y:S02]  /*12a40*/  @P4 ST.E.128 desc[UR40][R20.64], R72 ;  /* 0x0000004814004985 */ /* 0x0001e4000c101d28 */
.L_x_4641:
[----:B------:R-:W-:Y:S05]  /*12a50*/  BSYNC B1 ;  /* 0x0000000000017941 */ /* 0x000fea0003800000 */
.L_x_4640:
        /* <DEDUP_REMOVED lines=17> */
[-C--:B0-----:R-:W-:Y:S02]  /*12b70*/  @!P3 LEA R10, P6, R164, R8.reuse, 0x1 ;  /* 0x00000008a40ab211 */ /* 0x081fe400078c08ff */
[----:B------:R-:W-:Y:S02]  /*12b80*/  @!P2 LEA R12, P5, R162, R8, 0x1 ;  /* 0x00000008a20ca211 */ /* 0x000fe400078a08ff */
[-C--:B------:R-:W-:Y:S02]  /*12b90*/  @!P3 LEA.HI.X R11, R164, R9.reuse, R165, 0x1, P6 ;  /* 0x00000009a40bb211 */ /* 0x080fe400030f0ca5 */
[----:B------:R-:W-:-:S03]  /*12ba0*/  @!P2 LEA.HI.X R13, R162, R9, R163, 0x1, P5 ;  /* 0x00000009a20da211 */ /* 0x000fc600028f0ca3 */
[-C--:B-1----:R-:W-:Y:S01]  /*12bb0*/  @P4 LEA R20, P5, R156, R8.reuse, 0x1 ;  /* 0x000000089c144211 */ /* 0x082fe200078a08ff */
[----:B------:R0:W-:Y:S01]  /*12bc0*/  @!P3 ST.E.128 desc[UR40][R10.64], R36 ;  /* 0x000000240a00b985 */ /* 0x0001e2000c101d28 */
[-C--:B------:R-:W-:Y:S02]  /*12bd0*/  @!P0 LEA R14, P3, R158, R8.reuse, 0x1 ;  /* 0x000000089e0e8211 */ /* 0x080fe400078608ff */
[-C--:B------:R-:W-:Y:S01]  /*12be0*/  @P4 LEA.HI.X R21, R156, R9.reuse, R157, 0x1, P5 ;  /* 0x000000099c154211 */ /* 0x080fe200028f0c9d */
[----:B------:R1:W-:Y:S01]  /*12bf0*/  @!P2 ST.E.128 desc[UR40][R12.64], R44 ;  /* 0x0000002c0c00a985 */ /* 0x0003e2000c101d28 */
[----:B------:R-:W-:Y:S02]  /*12c00*/  @!P0 LEA.HI.X R15, R158, R9, R159, 0x1, P3 ;  /* 0x000000099e0f8211 */ /* 0x000fe400018f0c9f */
        /* <DEDUP_REMOVED lines=11> */
.L_x_4639:
[----:B0-----:R-:W2:Y:S01]  /*12cc0*/  LDL.LU R11, [R1+0x4c] ;  /* 0x00004c00010b7983 */ /* 0x001ea20000300800 */
[----:B------:R-:W-:Y:S01]  /*12cd0*/  ULDC.64 UR4, c[0x0][0xb08] ;  /* 0x0002c20000047ab9 */ /* 0x000fe20000000a00 */
[----:B------:R-:W0:Y:S01]  /*12ce0*/  LDC R12, c[0x0][0xbe8] ;  /* 0x0002fa00ff0c7b82 */ /* 0x000e220000000800 */
[----:B------:R-:W-:Y:S01]  /*12cf0*/  IMAD R10, R20, UR4, RZ ;  /* 0x00000004140a7c24 */ /* 0x000fe2000f8e02ff */
[C---:B------:R-:W-:Y:S01]  /*12d00*/  IADD3 R153, R197.reuse, 0xf8, RZ ;  /* 0x000000f8c5997810 */ /* 0x040fe20007ffe0ff */
[C---:B------:R-:W-:Y:S01]  /*12d10*/  IMAD.WIDE.U32 R8, R4.reuse, UR4, RZ ;  /* 0x0000000404087c25 */ /* 0x040fe2000f8e00ff */
[----:B------:R-:W-:Y:S01]  /*12d20*/  BSSY B1, `(.L_x_4643) ;  /* 0x000010e000017945 */ /* 0x000fe20003800000 */
[C---:B------:R-:W-:Y:S02]  /*12d30*/  IADD3 R176, R197.reuse, 0x98, RZ ;  /* 0x00000098c5b07810 */ /* 0x040fe40007ffe0ff */
[----:B------:R-:W-:Y:S01]  /*12d40*/  IMAD R10, R4, UR5, R10 ;  /* 0x00000005040a7c24 */ /* 0x000fe2000f8e020a */
[----:B------:R-:W-:Y:S01]  /*12d50*/  ULDC.64 UR4, c[0x0][0xb38] ;  /* 0x0002ce0000047ab9 */ /* 0x000fe20000000a00 */
[----:B------:R-:W-:Y:S01]  /*12d60*/  SHF.R.S32.HI R4, RZ, 0x1f, R0 ;  /* 0x0000001fff047819 */ /* 0x000fe20000011400 */
[----:B------:R-:W-:Y:S01]  /*12d70*/  VIADD R155, R197, 0xf0 ;  /* 0x000000f0c59b7836 */ /* 0x000fe20000000000 */
[----:B------:R-:W-:Y:S01]  /*12d80*/  SHF.R.S32.HI R153, RZ, 0x1f, R153 ;  /* 0x0000001fff997819 */ /* 0x000fe20000011499 */
[----:B------:R-:W-:-:S02]  /*12d90*/  IMAD.IADD R9, R9, 0x1, R10 ;  /* 0x0000000109097824 */ /* 0x000fc400078e020a */
[----:B------:R-:W-:Y:S01]  /*12da0*/  IMAD.IADD R10, R210, 0x1, R199 ;  /* 0x00000001d20a7824 */ /* 0x000fe200078e02c7 */
[----:B------:R-:W-:Y:S01]  /*12db0*/  SHF.R.S32.HI R155, RZ, 0x1f, R155 ;  /* 0x0000001fff9b7819 */ /* 0x000fe2000001149b */
[----:B------:R-:W-:-:S04]  /*12dc0*/  IMAD.WIDE.U32 R8, R185, UR4, R8 ;  /* 0x00000004b9087c25 */ /* 0x000fc8000f8e0008 */
[----:B------:R-:W-:Y:S01]  /*12dd0*/  IMAD R9, R185, UR5, R9 ;  /* 0x00000005b9097c24 */ /* 0x000fe2000f8e0209 */
[----:B------:R-:W-:Y:S01]  /*12de0*/  ULDC.64 UR4, c[0x0][0xb40] ;  /* 0x0002d00000047ab9 */ /* 0x000fe20000000a00 */
[----:B------:R-:W-:Y:S02]  /*12df0*/  IMAD.IADD R199, R192, 0x1, R199 ;  /* 0x00000001c0c77824 */ /* 0x000fe400078e02c7 */
[----:B------:R-:W-:Y:S01]  /*12e00*/  IMAD R4, R4, UR4, RZ ;  /* 0x0000000404047c24 */ /* 0x000fe2000f8e02ff */
[----:B0-----:R-:W-:Y:S01]  /*12e10*/  ISETP.NE.AND P0, PT, R12, 0x1, PT ;  /* 0x000000010c00780c */ /* 0x001fe20003f05270 */
[----:B------:R-:W-:-:S04]  /*12e20*/  IMAD.WIDE.U32 R8, R0, UR4, R8 ;  /* 0x0000000400087c25 */ /* 0x000fc8000f8e0008 */
[----:B------:R-:W-:Y:S01]  /*12e30*/  IMAD R4, R0, UR5, R4 ;  /* 0x0000000500047c24 */ /* 0x000fe2000f8e0204 */
[----:B------:R-:W-:Y:S01]  /*12e40*/  ULDC.64 UR4, c[0x0][0xb48] ;  /* 0x0002d20000047ab9 */ /* 0x000fe20000000a00 */
[----:B------:R-:W-:Y:S02]  /*12e50*/  IMAD R3, R3, R12, RZ ;  /* 0x0000000c03037224 */ /* 0x000fe400078e02ff */
[----:B------:R-:W-:Y:S02]  /*12e60*/  IMAD.IADD R9, R9, 0x1, R4 ;  /* 0x0000000109097824 */ /* 0x000fe400078e0204 */
[----:B------:R-:W-:Y:S02]  /*12e70*/  IMAD.MOV.U32 R4, RZ, RZ, R10 ;  /* 0x000000ffff047224 */ /* 0x000fe400078e000a */
[----:B------:R-:W0:Y:S01]  /*12e80*/  @P0 LDC R0, c[0x0][0xbf0] ;  /* 0x0002fc00ff000b82 */ /* 0x000e220000000800 */
[C---:B------:R-:W-:Y:S02]  /*12e90*/  VIADD R157, R197.reuse, 0xe8 ;  /* 0x000000e8c59d7836 */ /* 0x040fe40000000000 */
        /* <DEDUP_REMOVED lines=68> */
[----:B------:R-:W-:Y:S01]  /*132e0*/  IMAD R0, R12, R0, R10 ;  /* 0x000000000c007224 */ /* 0x000fe200078e020a */
        /* <DEDUP_REMOVED lines=25> */
[C---:B------:R-:W-:Y:S01]  /*13480*/  IADD3 R21, R197.reuse, 0x18, RZ ;  /* 0x00000018c5157810 */ /* 0x040fe20007ffe0ff */
[----:B------:R-:W-:Y:S01]  /*13490*/  VIADD R10, R197, 0x30 ;  /* 0x00000030c50a7836 */ /* 0x000fe20000000000 */
[----:B------:R-:W-:Y:S01]  /*134a0*/  ISETP.GE.AND P3, PT, R213, UR4, PT ;  /* 0x00000004d5007c0c */ /* 0x000fe2000bf66270 */
[----:B------:R-:W-:Y:S01]  /*134b0*/  VIADD R12, R197, 0x38 ;  /* 0x00000038c50c7836 */ /* 0x000fe20000000000 */
[----:B------:R-:W-:Y:S02]  /*134c0*/  SHF.R.S32.HI R11, RZ, 0x1f, R11 ;  /* 0x0000001fff0b7819 */ /* 0x000fe4000001140b */
[----:B------:R-:W-:-:S05]  /*134d0*/  ISETP.GE.AND P4, PT, R208, UR4, PT ;  /* 0x00000004d0007c0c */ /* 0x000fca000bf86270 */
        /* <DEDUP_REMOVED lines=146> */
.L_x_4644:
[----:B------:R-:W-:Y:S05]  /*13e00*/  BSYNC B1 ;  /* 0x0000000000017941 */ /* 0x000fea0003800000 */
.L_x_4643:
[----:B0--3--:R-:W-:Y:S01]  /*13e10*/  VIADD R8, R199, 0x8 ;  /* 0x00000008c7087836 */ /* 0x009fe20000000000 */
[----:B------:R-:W0:Y:S04]  /*13e20*/  SHFL.IDX PT, R4, R4, 0x1, 0x1c1f ;  /* 0x003c1f0004047f89 */ /* 0x000e2800000e0000 */
        /* <DEDUP_REMOVED lines=8> */
[C---:B--2---:R-:W-:Y:S01]  /*13eb0*/  VIADD R14, R197.reuse, 0x18 ;  /* 0x00000018c50e7836 */ /* 0x044fe20000000000 */
[----:B------:R-:W-:Y:S01]  /*13ec0*/  ISETP.GE.AND P2, PT, R12, UR4, PT ;  /* 0x000000040c007c0c */ /* 0x000fe2000bf46270 */
[C---:B------:R-:W-:Y:S01]  /*13ed0*/  VIADD R24, R197.reuse, 0x20 ;  /* 0x00000020c5187836 */ /* 0x040fe20000000000 */
[----:B------:R-:W-:Y:S01]  /*13ee0*/  ISETP.GE.AND P1, PT, R20, UR4, PT ;  /* 0x0000000414007c0c */ /* 0x000fe2000bf26270 */
[C---:B------:R-:W-:Y:S01]  /*13ef0*/  VIADD R13, R197.reuse, 0x8 ;  /* 0x00000008c50d7836 */ /* 0x040fe20000000000 */
[----:B------:R-:W-:Y:S01]  /*13f00*/  ISETP.GE.AND P0, PT, R14, UR4, PT ;  /* 0x000000040e007c0c */ /* 0x000fe2000bf06270 */
[C---:B------:R-:W-:Y:S01]  /*13f10*/  VIADD R21, R197.reuse, 0x30 ;  /* 0x00000030c5157836 */ /* 0x040fe20000000000 */
[C---:B------:R-:W-:Y:S01]  /*13f20*/  IADD3 R28, R197.reuse, 0x10, RZ ;  /* 0x00000010c51c7810 */ /* 0x040fe20007ffe0ff */
[C---:B-1----:R-:W-:Y:S01]  /*13f30*/  VIADD R15, R197.reuse, 0x18 ;  /* 0x00000018c50f7836 */ /* 0x042fe20000000000 */
[----:B------:R-:W-:Y:S01]  /*13f40*/  SHF.R.S32.HI R13, RZ, 0x1f, R13 ;  /* 0x0000001fff0d7819 */ /* 0x000fe2000001140d */
[C---:B------:R-:W-:Y:S01]  /*13f50*/  VIADD R25, R197.reuse, 0x28 ;  /* 0x00000028c5197836 */ /* 0x040fe20000000000 */
[----:B---3--:R-:W-:-:S02]  /*13f60*/  @!P4 LEA R8, P3, R197, R0, 0x2 ;  /* 0x00000000c508c211 */ /* 0x008fc400078610ff */
[----:B------:R-:W-:Y:S02]  /*13f70*/  SHF.R.S32.HI R28, RZ, 0x1f, R28 ;  /* 0x0000001fff1c7819 */ /* 0x000fe4000001141c */
[C---:B0-----:R-:W-:Y:S02]  /*13f80*/  @!P4 LEA.HI.X R9, R197.reuse, R4, R10, 0x2, P3 ;  /* 0x00000004c509c211 */ /* 0x041fe400018f140a */
[----:B------:R-:W-:Y:S02]  /*13f90*/  ISETP.GE.AND P3, PT, R24, UR4, PT ;  /* 0x0000000418007c0c */ /* 0x000fe4000bf66270 */
[C---:B------:R-:W-:Y:S01]  /*13fa0*/  @!P1 LEA R10, P5, R20.reuse, R0, 0x2 ;  /* 0x00000000140a9211 */ /* 0x040fe200078a10ff */
[----:B------:R0:W-:Y:S01]  /*13fb0*/  @!P4 ST.E.64 desc[UR40][R8.64], R26 ;  /* 0x0000001a0800c985 */ /* 0x0001e2000c101b28 */
[----:B------:R-:W-:Y:S02]  /*13fc0*/  SHF.R.S32.HI R15, RZ, 0x1f, R15 ;  /* 0x0000001fff0f7819 */ /* 0x000fe4000001140f */
[----:B------:R-:W-:Y:S01]  /*13fd0*/  @!P1 LEA.HI.X R11, R20, R4, R28, 0x2, P5 ;  /* 0x00000004140b9211 */ /* 0x000fe200028f141c */
[----:B------:R-:W-:Y:S01]  /*13fe0*/  VIADD R28, R197, 0x20 ;  /* 0x00000020c51c7836 */ /* 0x000fe20000000000 */
[----:B------:R-:W-:Y:S01]  /*13ff0*/  ISETP.GE.AND P5, PT, R21, UR4, PT ;  /* 0x0000000415007c0c */ /* 0x000fe2000bfa6270 */
[----:B------:R-:W-:Y:S01]  /*14000*/  VIADD R20, R197, 0x40 ;  /* 0x00000040c5147836 */ /* 0x000fe20000000000 */
[----:B------:R-:W-:-:S02]  /*14010*/  ISETP.GE.AND P4, PT, R25, UR4, PT ;  /* 0x0000000419007c0c */ /* 0x000fc4000bf86270 */
[----:B------:R-:W-:Y:S02]  /*14020*/  SHF.R.S32.HI R28, RZ, 0x1f, R28 ;  /* 0x0000001fff1c7819 */ /* 0x000fe4000001141c */
[----:B0-----:R-:W-:-:S04]  /*14030*/  @!P2 LEA R8, P6, R12, R0, 0x2 ;  /* 0x000000000c08a211 */ /* 0x001fc800078c10ff */
[----:B------:R-:W-:Y:S02]  /*14040*/  @!P2 LEA.HI.X R9, R12, R4, R13, 0x2, P6 ;  /* 0x000000040c09a211 */ /* 0x000fe400030f140d */
[----:B------:R-:W-:-:S03]  /*14050*/  @!P0 LEA R12, P6, R14, R0, 0x2 ;  /* 0x000000000e0c8211 */ /* 0x000fc600078c10ff */
[----:B------:R0:W-:Y:S01]  /*14060*/  @!P2 ST.E.64 desc[UR40][R8.64], R30 ;  /* 0x0000001e0800a985 */ /* 0x0001e2000c101b28 */
[----:B------:R-:W-:Y:S01]  /*14070*/  @!P0 LEA.HI.X R13, R14, R4, R15, 0x2, P6 ;  /* 0x000000040e0d8211 */ /* 0x000fe200030f140f */
[C---:B------:R-:W-:Y:S02]  /*14080*/  VIADD R15, R197.reuse, 0x38 ;  /* 0x00000038c50f7836 */ /* 0x040fe40000000000 */
[----:B------:R1:W-:Y:S01]  /*14090*/  @!P1 ST.E.64 desc[UR40][R10.64], R34 ;  /* 0x000000220a009985 */ /* 0x0003e2000c101b28 */
[----:B------:R-:W-:-:S03]  /*140a0*/  VIADD R14, R197, 0x48 ;  /* 0x00000048c50e7836 */ /* 0x000fc60000000000 */
[----:B------:R2:W-:Y:S01]  /*140b0*/  @!P0 ST.E.64 desc[UR40][R12.64], R38 ;  /* 0x000000260c008985 */ /* 0x0005e2000c101b28 */
[----:B------:R-:W-:Y:S02]  /*140c0*/  ISETP.GE.AND P0, PT, R15, UR4, PT ;  /* 0x000000040f007c0c */ /* 0x000fe4000bf06270 */
[----:B0-----:R-:W-:-:S04]  /*140d0*/  @!P3 LEA R8, P1, R24, R0, 0x2 ;  /* 0x000000001808b211 */ /* 0x001fc800078210ff */
[----:B------:R-:W-:Y:S01]  /*140e0*/  @!P3 LEA.HI.X R9, R24, R4, R28, 0x2, P1 ;  /* 0x000000041809b211 */ /* 0x000fe200008f141c */
[----:B------:R-:W-:Y:S01]  /*140f0*/  VIADD R24, R197, 0x30 ;  /* 0x00000030c5187836 */ /* 0x000fe20000000000 */
[-C--:B-1----:R-:W-:Y:S01]  /*14100*/  @!P4 LEA R10, P2, R25, R0.reuse, 0x2 ;  /* 0x00000000190ac211 */ /* 0x082fe200078410ff */
[----:B------:R-:W-:Y:S01]  /*14110*/  VIADD R28, R197, 0x28 ;  /* 0x00000028c51c7836 */ /* 0x000fe20000000000 */
[C---:B--2---:R-:W-:Y:S01]  /*14120*/  @!P5 LEA R12, P6, R21.reuse, R0, 0x2 ;  /* 0x00000000150cd211 */ /* 0x044fe200078c10ff */
[----:B------:R0:W-:Y:S01]  /*14130*/  @!P3 ST.E.64 desc[UR40][R8.64], R42 ;  /* 0x0000002a0800b985 */ /* 0x0001e2000c101b28 */
[----:B------:R-:W-:Y:S02]  /*14140*/  SHF.R.S32.HI R24, RZ, 0x1f, R24 ;  /* 0x0000001fff187819 */ /* 0x000fe40000011418 */
[----:B------:R-:W-:Y:S02]  /*14150*/  SHF.R.S32.HI R28, RZ, 0x1f, R28 ;  /* 0x0000001fff1c7819 */ /* 0x000fe4000001141c */
[----:B------:R-:W-:Y:S01]  /*14160*/  @!P5 LEA.HI.X R13, R21, R4, R24, 0x2, P6 ;  /* 0x00000004150dd211 */ /* 0x000fe200030f1418 */
[----:B------:R-:W-:Y:S01]  /*14170*/  VIADD R21, R197, 0x38 ;  /* 0x00000038c5157836 */ /* 0x000fe20000000000 */
[----:B------:R-:W-:-:S02]  /*14180*/  ISETP.GE.AND P1, PT, R20, UR4, PT ;  /* 0x0000000414007c0c */ /* 0x000fc4000bf26270 */
[----:B------:R-:W-:Y:S02]  /*14190*/  @!P4 LEA.HI.X R11, R25, R4, R28, 0x2, P2 ;  /* 0x00000004190bc211 */ /* 0x000fe400010f141c */
[----:B------:R-:W-:Y:S02]  /*141a0*/  ISETP.GE.AND P2, PT, R14, UR4, PT ;  /* 0x000000040e007c0c */ /* 0x000fe4000bf46270 */
[----:B------:R-:W-:Y:S01]  /*141b0*/  SHF.R.S32.HI R21, RZ, 0x1f, R21 ;  /* 0x0000001fff157819 */ /* 0x000fe20000011415 */
[----:B------:R1:W-:Y:S01]  /*141c0*/  @!P4 ST.E.64 desc[UR40][R10.64], R46 ;  /* 0x0000002e0a00c985 */ /* 0x0003e2000c101b28 */
[C---:B0-----:R-:W-:Y:S02]  /*141d0*/  @!P0 LEA R8, P6, R15.reuse, R0, 0x2 ;  /* 0x000000000f088211 */ /* 0x041fe400078c10ff */
[----:B------:R-:W-:Y:S01]  /*141e0*/  ISETP.GE.AND P3, PT, R222, UR4, PT ;  /* 0x00000004de007c0c */ /* 0x000fe2000bf66270 */
[----:B------:R0:W-:Y:S01]  /*141f0*/  @!P5 ST.E.64 desc[UR40][R12.64], R50 ;  /* 0x000000320c00d985 */ /* 0x0001e2000c101b28 */
[----:B------:R-:W-:Y:S01]  /*14200*/  @!P0 LEA.HI.X R9, R15, R4, R21, 0x2, P6 ;  /* 0x000000040f098211 */ /* 0x000fe200030f1415 */
[----:B------:R-:W-:Y:S01]  /*14210*/  VIADD R21, R197, 0x40 ;  /* 0x00000040c5157836 */ /* 0x000fe20000000000 */
[----:B------:R-:W-:Y:S01]  /*14220*/  ISETP.GE.AND P4, PT, R219, UR4, PT ;  /* 0x00000004db007c0c */ /* 0x000fe2000bf86270 */
[----:B------:R-:W-:-:S02]  /*14230*/  VIADD R15, R197, 0x48 ;  /* 0x00000048c50f7836 */ /* 0x000fc40000000000 */
[----:B------:R2:W-:Y:S01]  /*14240*/  @!P0 ST.E.64 desc[UR40][R8.64], R54 ;  /* 0x0000003608008985 */ /* 0x0005e2000c101b28 */
[----:B------:R-:W-:Y:S02]  /*14250*/  SHF.R.S32.HI R21, RZ, 0x1f, R21 ;  /* 0x0000001fff157819 */ /* 0x000fe40000011415 */
[----:B------:R-:W-:Y:S02]  /*14260*/  SHF.R.S32.HI R15, RZ, 0x1f, R15 ;  /* 0x0000001fff0f7819 */ /* 0x000fe4000001140f */
[-C--:B-1----:R-:W-:Y:S02]  /*14270*/  @!P1 LEA R10, P5, R20, R0.reuse, 0x2 ;  /* 0x00000000140a9211 */ /* 0x082fe400078a10ff */
[----:B------:R-:W-:Y:S02]  /*14280*/  ISETP.GE.AND P0, PT, R208, UR4, PT ;  /* 0x00000004d0007c0c */ /* 0x000fe4000bf06270 */
[----:B0-----:R-:W-:Y:S02]  /*14290*/  @!P2 LEA R12, P6, R14, R0, 0x2 ;  /* 0x000000000e0ca211 */ /* 0x001fe400078c10ff */
[----:B------:R-:W-:-:S02]  /*142a0*/  @!P1 LEA.HI.X R11, R20, R4, R21, 0x2, P5 ;  /* 0x00000004140b9211 */ /* 0x000fc400028f1415 */
[----:B------:R-:W-:Y:S02]  /*142b0*/  ISETP.GE.AND P5, PT, R213, UR4, PT ;  /* 0x00000004d5007c0c */ /* 0x000fe4000bfa6270 */
[----:B------:R-:W-:Y:S01]  /*142c0*/  @!P2 LEA.HI.X R13, R14, R4, R15, 0x2, P6 ;  /* 0x000000040e0da211 */ /* 0x000fe200030f140f */
[----:B------:R0:W-:Y:S01]  /*142d0*/  @!P1 ST.E.64 desc[UR40][R10.64], R58 ;  /* 0x0000003a0a009985 */ /* 0x0001e2000c101b28 */
[----:B--2---:R-:W-:Y:S02]  /*142e0*/  @!P3 LEA R8, P6, R222, R0, 0x2 ;  /* 0x00000000de08b211 */ /* 0x004fe400078c10ff */
[----:B------:R-:W-:Y:S01]  /*142f0*/  ISETP.GE.AND P1, PT, R200, UR4, PT ;  /* 0x00000004c8007c0c */ /* 0x000fe2000bf26270 */
[----:B------:R1:W-:Y:S01]  /*14300*/  @!P2 ST.E.64 desc[UR40][R12.64], R62 ;  /* 0x0000003e0c00a985 */ /* 0x0003e2000c101b28 */
[----:B------:R-:W-:-:S05]  /*14310*/  @!P3 LEA.HI.X R9, R222, R4, R223, 0x2, P6 ;  /* 0x00000004de09b211 */ /* 0x000fca00030f14df */
[----:B------:R2:W-:Y:S01]  /*14320*/  @!P3 ST.E.64 desc[UR40][R8.64], R66 ;  /* 0x000000420800b985 */ /* 0x0005e2000c101b28 */
[----:B0-----:R-:W-:-:S04]  /*14330*/  @!P4 LEA R10, P2, R219, R0, 0x2 ;  /* 0x00000000db0ac211 */ /* 0x001fc800078410ff */
[----:B------:R-:W-:Y:S02]  /*14340*/  @!P4 LEA.HI.X R11, R219, R4, R220, 0x2, P2 ;  /* 0x00000004db0bc211 */ /* 0x000fe400010f14dc */
[----:B------:R-:W-:Y:S02]  /*14350*/  ISETP.GE.AND P2, PT, R185, UR4, PT ;  /* 0x00000004b9007c0c */ /* 0x000fe4000bf46270 */
[CC--:B-1----:R-:W-:Y:S01]  /*14360*/  @!P5 LEA R12, P6, R213.reuse, R0.reuse, 0x2 ;  /* 0x00000000d50cd211 */ /* 0x0c2fe200078c10ff */
[----:B------:R0:W-:Y:S01]  /*14370*/  @!P4 ST.E.64 desc[UR40][R10.64], R70 ;  /* 0x000000460a00c985 */ /* 0x0001e2000c101b28 */
[C---:B--2---:R-:W-:Y:S02]  /*14380*/  @!P0 LEA R8, P4, R208.reuse, R0, 0x2 ;  /* 0x00000000d0088211 */ /* 0x044fe400078810ff */
[-C--:B------:R-:W-:Y:S02]  /*14390*/  @!P5 LEA.HI.X R13, R213, R4.reuse, R218, 0x2, P6 ;  /* 0x00000004d50dd211 */ /* 0x080fe400030f14da */
[----:B------:R-:W-:-:S02]  /*143a0*/  @!P0 LEA.HI.X R9, R208, R4, R209, 0x2, P4 ;  /* 0x00000004d0098211 */ /* 0x000fc400020f14d1 */
[----:B------:R-:W-:Y:S01]  /*143b0*/  ISETP.GE.AND P4, PT, R180, UR4, PT ;  /* 0x00000004b4007c0c */ /* 0x000fe2000bf86270 */
[----:B------:R1:W-:Y:S01]  /*143c0*/  @!P5 ST.E.64 desc[UR40][R12.64], R74 ;  /* 0x0000004a0c00d985 */ /* 0x0003e2000c101b28 */
[----:B------:R-:W-:-:S03]  /*143d0*/  ISETP.GE.AND P5, PT, R182, UR4, PT ;  /* 0x00000004b6007c0c */ /* 0x000fc6000bfa6270 */
[----:B------:R2:W-:Y:S01]  /*143e0*/  @!P0 ST.E.64 desc[UR40][R8.64], R78 ;  /* 0x0000004e08008985 */ /* 0x0005e2000c101b28 */
[----:B0-----:R-:W-:-:S04]  /*143f0*/  @!P1 LEA R10, P3, R200, R0, 0x2 ;  /* 0x00000000c80a9211 */ /* 0x001fc800078610ff */
[----:B------:R-:W-:Y:S02]  /*14400*/  @!P1 LEA.HI.X R11, R200, R4, R205, 0x2, P3 ;  /* 0x00000004c80b9211 */ /* 0x000fe400018f14cd */
[----:B------:R-:W-:Y:S02]  /*14410*/  ISETP.GE.AND P3, PT, R178, UR4, PT ;  /* 0x00000004b2007c0c */ /* 0x000fe4000bf66270 */
[C---:B-1----:R-:W-:Y:S01]  /*14420*/  @!P2 LEA R12, P6, R185.reuse, R0, 0x2 ;  /* 0x00000000b90ca211 */ /* 0x042fe200078c10ff */
[----:B------:R0:W-:Y:S01]  /*14430*/  @!P1 ST.E.64 desc[UR40][R10.64], R82 ;  /* 0x000000520a009985 */ /* 0x0001e2000c101b28 */
[----:B------:R-:W-:Y:S02]  /*14440*/  ISETP.GE.AND P1, PT, R174, UR4, PT ;  /* 0x00000004ae007c0c */ /* 0x000fe4000bf26270 */
[----:B------:R-:W-:Y:S02]  /*14450*/  @!P2 LEA.HI.X R13, R185, R4, R198, 0x2, P6 ;  /* 0x00000004b90da211 */ /* 0x000fe400030f14c6 */
[----:B--2---:R-:W-:-:S03]  /*14460*/  @!P5 LEA R8, P6, R182, R0, 0x2 ;  /* 0x00000000b608d211 */ /* 0x004fc600078c10ff */
[----:B------:R1:W-:Y:S01]  /*14470*/  @!P2 ST.E.64 desc[UR40][R12.64], R86 ;  /* 0x000000560c00a985 */ /* 0x0003e2000c101b28 */
[----:B------:R-:W-:Y:S02]  /*14480*/  ISETP.GE.AND P2, PT, R176, UR4, PT ;  /* 0x00000004b0007c0c */ /* 0x000fe4000bf46270 */
        /* <DEDUP_REMOVED lines=60> */
.L_x_4636:
[----:B---3--:R-:W3:Y:S01]  /*14850*/  LDL.LU R4, [R1+0x44] ;  /* 0x0000440001047983 */ /* 0x008ee20000300800 */
[----:B------:R-:W-:Y:S01]  /*14860*/  ULDC.64 UR6, c[0x0][0xc08] ;  /* 0x0003020000067ab9 */ /* 0x000fe20000000a00 */
[----:B------:R-:W-:Y:S02]  /*14870*/  ULDC.64 UR4, c[0x0][0xc00] ;  /* 0x0003000000047ab9 */ /* 0x000fe40000000a00 */
[----:B------:R-:W4:Y:S04]  /*14880*/  LDL.LU R0, [R1+0x48] ;  /* 0x0000480001007983 */ /* 0x000f280000300800 */
[----:B------:R-:W2:Y:S01]  /*14890*/  LDL R13, [R1+0x3c] ;  /* 0x00003c00010d7983 */ /* 0x000ea20000100800 */
[----:B------:R-:W-:Y:S01]  /*148a0*/  ISETP.NE.U32.AND P1, PT, RZ, UR6, PT ;  /* 0x00000006ff007c0c */ /* 0x000fe2000bf25070 */
[----:B------:R-:W-:Y:S01]  /*148b0*/  IMAD.MOV.U32 R3, RZ, RZ, RZ ;  /* 0x000000ffff037224 */ /* 0x000fe200078e00ff */
[----:B------:R-:W-:-:S02]  /*148c0*/  ISETP.NE.U32.AND P0, PT, RZ, UR4, PT ;  /* 0x00000004ff007c0c */ /* 0x000fc4000bf05070 */
[----:B------:R-:W-:Y:S02]  /*148d0*/  ISETP.NE.AND.EX P1, PT, RZ, UR7, PT, P1 ;  /* 0x00000007ff007c0c */ /* 0x000fe4000bf25310 */
[----:B------:R-:W-:Y:S01]  /*148e0*/  ISETP.NE.AND.EX P0, PT, RZ, UR5, PT, P0 ;  /* 0x00000005ff007c0c */ /* 0x000fe2000bf05300 */
[----:B0-----:R-:W0:Y:S01]  /*148f0*/  S2R R12, SR_TID.X ;  /* 0x00000000000c7919 */ /* 0x001e220000002100 */
[----:B---3--:R-:W-:-:S04]  /*14900*/  IADD3 R8, P2, R4, UR4, RZ ;  /* 0x0000000404087c10 */ /* 0x008fc8000ff5e0ff */
[----:B----4-:R-:W-:-:S05]  /*14910*/  IADD3.X R9, R0, UR5, RZ, P2, !PT ;  /* 0x0000000500097c10 */ /* 0x010fca00097fe4ff */
[----:B------:R-:W-:Y:S01]  /*14920*/  @P1 IADD3 R10, P2, R4, UR6, RZ ;  /* 0x00000006040a1c10 */ /* 0x000fe2000ff5e0ff */
[----:B------:R-:W-:Y:S01]  /*14930*/  ULDC UR4, c[0x0][0xa88] ;  /* 0x0002a20000047ab9 */ /* 0x000fe20000000800 */
[----:B------:R3:W5:Y:S02]  /*14940*/  @P0 LDG.E R3, desc[UR40][R8.64] ;  /* 0x0000002808030981 */ /* 0x000764000c1e1900 */
[----:B------:R-:W-:Y:S01]  /*14950*/  @P1 IADD3.X R11, R0, UR7, RZ, P2, !PT ;  /* 0x00000007000b1c10 */ /* 0x000fe200097fe4ff */
[----:B------:R-:W-:-:S06]  /*14960*/  IMAD.U32 R0, RZ, RZ, UR4 ;  /* 0x00000004ff007e24 */ /* 0x000fcc000f8e00ff */
[----:B------:R3:W5:Y:S01]  /*14970*/  @P1 LDG.E R0, desc[UR40][R10.64] ;  /* 0x000000280a001981 */ /* 0x000762000c1e1900 */
[----:B--2---:R-:W-:Y:S01]  /*14980*/  ISETP.NE.AND P2, PT, R13, RZ, PT ;  /* 0x000000ff0d00720c */ /* 0x004fe20003f45270 */
[----:B0-----:R-:W-:-:S05]  /*14990*/  VIADD R4, R12, 0xffffff80 ;  /* 0xffffff800c047836 */ /* 0x001fca0000000000 */
[----:B------:R-:W-:-:S07]  /*149a0*/  ISETP.GT.AND P3, PT, R4, 0x3f, PT ;  /* 0x0000003f0400780c */ /* 0x000fce0003f64270 */
[----:B------:R-:W0:Y:S02]  /*149b0*/  @!P2 LDC R13, c[0x0][0xad4] ;  /* 0x0002b500ff0dab82 */ /* 0x000e240000000800 */
[----:B0-----:R3:W-:Y:S01]  /*149c0*/  @!P2 STL [R1+0x3c], R13 ;  /* 0x00003c0d0100a387 */ /* 0x0017e20000100800 */
[----:B------:R-:W-:Y:S01]  /*149d0*/  ISETP.GT.AND P2, PT, R13, 0x1, PT ;  /* 0x000000010d00780c */ /* 0x000fe20003f44270 */
[----:B------:R-:W-:-:S12]  /*149e0*/  @P1 BRA `(.L_x_4645) ;  /* 0x0000000000101947 */ /* 0x000fd80003800000 */
[----:B------:R-:W-:Y:S05]  /*149f0*/  @!P0 BRA `(.L_x_4645) ;  /* 0x00000000000c8947 */ /* 0x000fea0003800000 */
[----:B---3--:R-:W2:Y:S04]  /*14a00*/  LDG.E R11, desc[UR40][R8.64] ;  /* 0x00000028080b7981 */ /* 0x008ea8000c1e1900 */
[----:B-----5:R-:W2:Y:S02]  /*14a10*/  LDG.E R0, desc[UR40][R8.64+0x4] ;  /* 0x0000042808007981 */ /* 0x020ea4000c1e1900 */
[----:B--2---:R-:W-:-:S07]  /*14a20*/  IMAD.IADD R0, R0, 0x1, -R11 ;  /* 0x0000000100007824 */ /* 0x004fce00078e0a0b */
.L_x_4645:
[----:B---3--:R-:W2:Y:S04]  /*14a30*/  LDL.LU R8, [R1+0x40] ;  /* 0x0000400001087983 */ /* 0x008ea80000300800 */
[----:B------:R-:W3:Y:S01]  /*14a40*/  LDL.LU R4, [R1+0x54] ;  /* 0x0000540001047983 */ /* 0x000ee20000300800 */
[----:B------:R-:W-:Y:S01]  /*14a50*/  BSSY B1, `(.L_x_4646) ;  /* 0x0000036000017945 */ /* 0x000fe20003800000 */
[----:B-----5:R-:W-:Y:S02]  /*14a60*/  SHF.R.S32.HI R28, RZ, 0x1f, R3 ;  /* 0x0000001fff1c7819 */ /* 0x020fe40000011403 */
[----:B--2---:R-:W-:Y:S02]  /*14a70*/  SEL R33, R8, RZ, !P0 ;  /* 0x000000ff08217207 */ /* 0x004fe40004000000 */
[----:B---3--:R-:W-:Y:S01]  /*14a80*/  SEL R30, R4, RZ, !P0 ;  /* 0x000000ff041e7207 */ /* 0x008fe20004000000 */
        /* <DEDUP_REMOVED lines=50> */
.L_x_4647:
[----:B------:R-:W-:Y:S05]  /*14db0*/  BSYNC B1 ;  /* 0x0000000000017941 */ /* 0x000fea0003800000 */
.L_x_4646:
[----:B------:R-:W-:Y:S05]  /*14dc0*/  @P2 BRA `(.L_x_4642) ;  /* 0x0000000800ac2947 */ /* 0x000fea0003800000 */
[----:B------:R-:W2:Y:S01]  /*14dd0*/  S2R R10, SR_TID.X ;  /* 0x00000000000a7919 */ /* 0x000ea20000002100 */
[----:B0-----:R-:W0:Y:S01]  /*14de0*/  LDC R15, c[0x0][0xbe8] ;  /* 0x0002fa00ff0f7b82 */ /* 0x001e220000000800 */
[----:B------:R-:W-:Y:S01]  /*14df0*/  ULDC.64 UR4, c[0x0][0xaa0] ;  /* 0x0002a80000047ab9 */ /* 0x000fe20000000a00 */
[C---:B------:R-:W-:Y:S01]  /*14e00*/  VIADD R42, R194.reuse, 0x40 ;  /* 0x00000040c22a7836 */ /* 0x040fe20000000000 */
[----:B------:R-:W-:Y:S01]  /*14e10*/  IADD3 R29, R194, 0x1c0, RZ ;  /* 0x000001c0c21d7810 */ /* 0x000fe20007ffe0ff */
[----:B------:R-:W-:Y:S01]  /*14e20*/  IMAD R4, R28, UR4, RZ ;  /* 0x000000041c047c24 */ /* 0x000fe2000f8e02ff */
[----:B------:R-:W-:Y:S01]  /*14e30*/  BSSY B1, `(.L_x_4648) ;  /* 0x0000080000017945 */ /* 0x000fe20003800000 */
[----:B------:R-:W-:Y:S01]  /*14e40*/  IMAD.WIDE.U32 R8, R3, UR4, RZ ;  /* 0x0000000403087c25 */ /* 0x000fe2000f8e00ff */
[----:B------:R-:W-:-:S03]  /*14e50*/  SHF.R.S32.HI R29, RZ, 0x1f, R29 ;  /* 0x0000001fff1d7819 */ /* 0x000fc6000001141d */
[----:B------:R-:W-:Y:S01]  /*14e60*/  IMAD R11, R3, UR5, R4 ;  /* 0x00000005030b7c24 */ /* 0x000fe2000f8e0204 */
[----:B------:R-:W-:Y:S01]  /*14e70*/  ULDC.64 UR4, c[0x0][0xae8] ;  /* 0x0002ba0000047ab9 */ /* 0x000fe20000000a00 */
[----:B------:R-:W3:Y:S01]  /*14e80*/  LDC R3, c[0x0][0xac8] ;  /* 0x0002b200ff037b82 */ /* 0x000ee20000000800 */
[C---:B------:R-:W-:Y:S02]  /*14e90*/  VIADD R40, R194.reuse, 0x80 ;  /* 0x00000080c2287836 */ /* 0x040fe40000000000 */
[----:B------:R-:W-:Y:S02]  /*14ea0*/  IMAD.IADD R9, R9, 0x1, R11 ;  /* 0x0000000109097824 */ /* 0x000fe400078e020b */
[----:B------:R-:W-:Y:S02]  /*14eb0*/  VIADD R38, R194, 0xc0 ;  /* 0x000000c0c2267836 */ /* 0x000fe40000000000 */
[----:B------:R-:W-:-:S04]  /*14ec0*/  IMAD.WIDE.U32 R8, R185, UR4, R8 ;  /* 0x00000004b9087c25 */ /* 0x000fc8000f8e0008 */
[----:B------:R-:W-:Y:S01]  /*14ed0*/  IMAD R9, R185, UR5, R9 ;  /* 0x00000005b9097c24 */ /* 0x000fe2000f8e0209 */
[----:B0-----:R-:W-:Y:S01]  /*14ee0*/  ISETP.NE.AND P0, PT, R15, 0x1, PT ;  /* 0x000000010f00780c */ /* 0x001fe20003f05270 */
[----:B------:R-:W-:Y:S01]  /*14ef0*/  ULDC.64 UR4, c[0x0][0xaf0] ;  /* 0x0002bc0000047ab9 */ /* 0x000fe20000000a00 */
[----:B------:R-:W-:Y:S02]  /*14f00*/  VIADD R36, R194, 0x100 ;  /* 0x00000100c2247836 */ /* 0x000fe40000000000 */
[----:B------:R-:W-:Y:S02]  /*14f10*/  IMAD R4, R30, UR4, RZ ;  /* 0x000000041e047c24 */ /* 0x000fe4000f8e02ff */
[----:B------:R-:W-:Y:S01]  /*14f20*/  IMAD.WIDE.U32 R8, R33, UR4, R8 ;  /* 0x0000000421087c25 */ /* 0x000fe2000f8e0008 */
[----:B--2---:R-:W-:-:S03]  /*14f30*/  IADD3 R10, R10, -0x80, RZ ;  /* 0xffffff800a0a7810 */ /* 0x004fc60007ffe0ff */
[C---:B------:R-:W-:Y:S01]  /*14f40*/  VIADD R34, R194.reuse, 0x140 ;  /* 0x00000140c2227836 */ /* 0x040fe20000000000 */
[----:B------:R-:W-:Y:S01]  /*14f50*/  SHF.R.S32.HI R13, RZ, 0x1f, R10 ;  /* 0x0000001fff0d7819 */ /* 0x000fe2000001140a */
[----:B------:R-:W-:Y:S01]  /*14f60*/  VIADD R31, R194, 0x180 ;  /* 0x00000180c21f7836 */ /* 0x000fe20000000000 */
[----:B-1----:R-:W0:Y:S01]  /*14f70*/  @P0 LDC R21, c[0x0][0xbec] ;  /* 0x0002fb00ff150b82 */ /* 0x002e220000000800 */
[-C--:B---3--:R-:W-:Y:S01]  /*14f80*/  ISETP.GE.AND P1, PT, R42, R3.reuse, PT ;  /* 0x000000032a00720c */ /* 0x088fe20003f26270 */
[C---:B------:R-:W-:Y:S01]  /*14f90*/  VIADD R27, R194.reuse, 0x1c0 ;  /* 0x000001c0c21b7836 */ /* 0x040fe20000000000 */
[----:B------:R-:W-:Y:S01]  /*14fa0*/  LEA.HI R13, R13, R10, RZ, 0x3 ;  /* 0x0000000a0d0d7211 */ /* 0x000fe200078f18ff */
[C---:B------:R-:W-:Y:S01]  /*14fb0*/  VIADD R32, R194.reuse, 0x180 ;  /* 0x00000180c2207836 */ /* 0x040fe20000000000 */
[----:B------:R-:W-:Y:S01]  /*14fc0*/  SEL R14, RZ, 0xffffffff, P1 ;  /* 0xffffffffff0e7807 */ /* 0x000fe20000800000 */
[C---:B------:R-:W-:Y:S01]  /*14fd0*/  VIADD R35, R194.reuse, 0x140 ;  /* 0x00000140c2237836 */ /* 0x040fe20000000000 */
[----:B------:R-:W-:Y:S01]  /*14fe0*/  LOP3.LUT R11, R13, 0xfffffff8, RZ, 0xc0, !PT ;  /* 0xfffffff80d0b7812 */ /* 0x000fe200078ec0ff */
[----:B------:R-:W1:Y:S01]  /*14ff0*/  @P0 LDC R25, c[0x0][0xbf0] ;  /* 0x0002fc00ff190b82 */ /* 0x000e620000000800 */
[----:B------:R-:W-:Y:S01]  /*15000*/  SHF.R.S32.HI R26, RZ, 0x3, R13 ;  /* 0x00000003ff1a7819 */ /* 0x000fe2000001140d */
[----:B------:R-:W-:Y:S01]  /*15010*/  IMAD R13, R33, UR5, R4 ;  /* 0x00000005210d7c24 */ /* 0x000fe2000f8e0204 */
[-C--:B------:R-:W-:Y:S01]  /*15020*/  ISETP.GE.AND P2, PT, R194, R3.reuse, PT ;  /* 0x00000003c200720c */ /* 0x080fe20003f46270 */
[----:B------:R-:W-:Y:S01]  /*15030*/  IMAD.IADD R11, R10, 0x1, -R11 ;  /* 0x000000010a0b7824 */ /* 0x000fe200078e0a0b */
[-C--:B------:R-:W-:Y:S01]  /*15040*/  ISETP.GE.AND P1, PT, R40, R3.reuse, PT ;  /* 0x000000032800720c */ /* 0x080fe20003f26270 */
[----:B------:R-:W-:Y:S01]  /*15050*/  IMAD.IADD R9, R9, 0x1, R13 ;  /* 0x0000000109097824 */ /* 0x000fe200078e020d */
[----:B------:R-:W-:Y:S01]  /*15060*/  SEL R12, RZ, 0x1, P2 ;  /* 0x00000001ff0c7807 */ /* 0x000fe20001000000 */
[----:B------:R-:W-:Y:S01]  /*15070*/  IMAD R10, R11, 0x20, R26 ;  /* 0x000000200b0a7824 */ /* 0x000fe200078e021a */
[----:B------:R-:W-:Y:S01]  /*15080*/  ULDC.64 UR4, c[0x0][0xae0] ;  /* 0x0002b80000047ab9 */ /* 0x000fe20000000a00 */
[----:B------:R-:W-:Y:S01]  /*15090*/  IMAD.SHL.U32 R13, R14, 0x2, RZ ;  /* 0x000000020e0d7824 */ /* 0x000fe200078e00ff */
[----:B------:R-:W-:Y:S01]  /*150a0*/  ISETP.GE.AND P2, PT, R27, R3, PT ;  /* 0x000000031b00720c */ /* 0x000fe20003f46270 */
[----:B------:R-:W-:Y:S01]  /*150b0*/  IMAD.IADD R10, R199, 0x1, R10 ;  /* 0x00000001c70a7824 */ /* 0x000fe200078e020a */
[----:B------:R-:W-:Y:S01]  /*150c0*/  SHF.R.S32.HI R32, RZ, 0x1f, R32 ;  /* 0x0000001fff207819 */ /* 0x000fe20000011420 */
[----:B------:R-:W-:Y:S01]  /*150d0*/  IMAD.IADD R26, R26, 0x1, R199 ;  /* 0x000000011a1a7824 */ /* 0x000fe200078e02c7 */
[----:B------:R-:W-:Y:S01]  /*150e0*/  LOP3.LUT R12, R13, 0x2, R12, 0xe2, !PT ;  /* 0x000000020d0c7812 */ /* 0x000fe200078ee20c */
[----:B0-----:R-:W-:Y:S01]  /*150f0*/  @P0 IMAD.HI.U32 R4, R10, R21, RZ ;  /* 0x000000150a040227 */ /* 0x001fe200078e00ff */
[----:B------:R-:W-:-:S03]  /*15100*/  SHF.R.S32.HI R35, RZ, 0x1f, R35 ;  /* 0x0000001fff237819 */ /* 0x000fc60000011423 */
[----:B------:R-:W-:Y:S02]  /*15110*/  IMAD.MOV.U32 R11, RZ, RZ, R10 ;  /* 0x000000ffff0b7224 */ /* 0x000fe400078e000a */
[----:B------:R-:W-:Y:S01]  /*15120*/  VIADD R37, R194, 0x100 ;  /* 0x00000100c2257836 */ /* 0x000fe20000000000 */
[----:B-1----:R-:W-:Y:S01]  /*15130*/  @P0 SHF.R.U32.HI R11, RZ, R25, R4 ;  /* 0x00000019ff0b0219 */ /* 0x002fe20000011604 */
[----:B------:R-:W-:Y:S01]  /*15140*/  IMAD R25, R0, R15, RZ ;  /* 0x0000000f00197224 */ /* 0x000fe200078e02ff */
[----:B------:R-:W-:Y:S01]  /*15150*/  SEL R4, RZ, 0xffffffff, P1 ;  /* 0xffffffffff047807 */ /* 0x000fe20000800000 */
[----:B------:R-:W-:Y:S01]  /*15160*/  VIADD R39, R194, 0xc0 ;  /* 0x000000c0c2277836 */ /* 0x000fe20000000000 */
[----:B------:R-:W-:Y:S01]  /*15170*/  ISETP.GE.AND P0, PT, R38, R3, PT ;  /* 0x000000032600720c */ /* 0x000fe20003f06270 */
[--C-:B------:R-:W-:Y:S01]  /*15180*/  IMAD.MOV R13, RZ, RZ, -R11.reuse ;  /* 0x000000ffff0d7224 */ /* 0x100fe200078e0a0b */
[----:B------:R-:W-:Y:S01]  /*15190*/  SHF.R.S32.HI R0, RZ, 0x1f, R11 ;  /* 0x0000001fff007819 */ /* 0x000fe2000001140b */
[----:B------:R-:W-:Y:S01]  /*151a0*/  IMAD.SHL.U32 R21, R4, 0x4, RZ ;  /* 0x0000000404157824 */ /* 0x000fe200078e00ff */
[----:B------:R-:W-:Y:S01]  /*151b0*/  SEL R4, RZ, 0xffffffff, P0 ;  /* 0xffffffffff047807 */ /* 0x000fe20000000000 */
[----:B------:R-:W-:Y:S01]  /*151c0*/  IMAD R13, R15, R13, R10 ;  /* 0x0000000d0f0d7224 */ /* 0x000fe200078e020a */
[-C--:B------:R-:W-:Y:S01]  /*151d0*/  ISETP.GE.AND P1, PT, R36, R3.reuse, PT ;  /* 0x000000032400720c */ /* 0x080fe20003f26270 */
[----:B------:R-:W-:Y:S01]  /*151e0*/  IMAD R0, R0, UR4, RZ ;  /* 0x0000000400007c24 */ /* 0x000fe2000f8e02ff */
[----:B------:R-:W-:Y:S01]  /*151f0*/  LOP3.LUT R12, R21, 0x4, R12, 0xe2, !PT ;  /* 0x00000004150c7812 */ /* 0x000fe200078ee20c */
[----:B------:R-:W-:Y:S01]  /*15200*/  IMAD.SHL.U32 R15, R4, 0x8, RZ ;  /* 0x00000008040f7824 */ /* 0x000fe200078e00ff */
[----:B------:R-:W-:Y:S01]  /*15210*/  SEL R4, RZ, 0xffffffff, P1 ;  /* 0xffffffffff047807 */ /* 0x000fe20000800000 */
[----:B------:R-:W-:Y:S01]  /*15220*/  IMAD.WIDE.U32 R8, R11, UR4, R8 ;  /* 0x000000040b087c25 */ /* 0x000fe2000f8e0008 */
[----:B------:R-:W-:-:S02]  /*15230*/  ISETP.GE.AND P0, PT, R34, R3, PT ;  /* 0x000000032200720c */ /* 0x000fc40003f06270 */
[----:B------:R-:W-:Y:S01]  /*15240*/  LOP3.LUT R12, R15, 0x8, R12, 0xe2, !PT ;  /* 0x000000080f0c7812 */ /* 0x000fe200078ee20c */
[----:B------:R-:W-:Y:S01]  /*15250*/  IMAD R11, R11, UR5, R0 ;  /* 0x000000050b0b7c24 */ /* 0x000fe2000f8e0200 */
[----:B------:R-:W-:Y:S01]  /*15260*/  SHF.R.S32.HI R0, RZ, 0x1f, R13 ;  /* 0x0000001fff007819 */ /* 0x000fe2000001140d */
[----:B------:R-:W-:Y:S01]  /*15270*/  ULDC.64 UR4, c[0x0][0xad8] ;  /* 0x0002b60000047ab9 */ /* 0x000fe20000000a00 */
[----:B------:R-:W-:Y:S01]  /*15280*/  VIADD R41, R194, 0x80 ;  /* 0x00000080c2297836 */ /* 0x000fe20000000000 */
[----:B------:R-:W-:Y:S01]  /*15290*/  SHF.R.S32.HI R37, RZ, 0x1f, R37 ;  /* 0x0000001fff257819 */ /* 0x000fe20000011425 */
[----:B------:R-:W-:Y:S01]  /*152a0*/  IMAD.IADD R9, R9, 0x1, R11 ;  /* 0x0000000109097824 */ /* 0x000fe200078e020b */
[----:B------:R-:W-:Y:S01]  /*152b0*/  SHF.R.S32.HI R39, RZ, 0x1f, R39 ;  /* 0x0000001fff277819 */ /* 0x000fe20000011427 */
[----:B------:R-:W-:Y:S01]  /*152c0*/  IMAD.SHL.U32 R11, R4, 0x10, RZ ;  /* 0x00000010040b7824 */ /* 0x000fe200078e00ff */
[----:B------:R-:W-:Y:S01]  /*152d0*/  SEL R4, RZ, 0xffffffff, P0 ;  /* 0xffffffffff047807 */ /* 0x000fe20000000000 */
[----:B------:R-:W-:Y:S01]  /*152e0*/  IMAD R0, R0, UR4, RZ ;  /* 0x0000000400007c24 */ /* 0x000fe2000f8e02ff */
[----:B------:R-:W-:Y:S01]  /*152f0*/  ISETP.GE.AND P0, PT, R31, R3, PT ;  /* 0x000000031f00720c */ /* 0x000fe20003f06270 */
[----:B------:R-:W-:Y:S01]  /*15300*/  IMAD.WIDE.U32 R8, R13, UR4, R8 ;  /* 0x000000040d087c25 */ /* 0x000fe2000f8e0008 */
[----:B------:R-:W-:-:S02]  /*15310*/  LOP3.LUT R12, R11, 0x10, R12, 0xe2, !PT ;  /* 0x000000100b0c7812 */ /* 0x000fc400078ee20c */
[----:B------:R-:W-:Y:S01]  /*15320*/  SHF.R.S32.HI R41, RZ, 0x1f, R41 ;  /* 0x0000001fff297819 */ /* 0x000fe20000011429 */
[----:B------:R-:W-:Y:S01]  /*15330*/  IMAD R11, R13, UR5, R0 ;  /* 0x000000050d0b7c24 */ /* 0x000fe2000f8e0200 */
[----:B------:R-:W-:Y:S01]  /*15340*/  SEL R13, RZ, 0x40, P0 ;  /* 0x00000040ff0d7807 */ /* 0x000fe20000000000 */
[----:B------:R-:W-:Y:S01]  /*15350*/  ULDC.64 UR4, c[0x0][0xa80] ;  /* 0x0002a00000047ab9 */ /* 0x000fe20000000a00 */
[----:B------:R-:W-:Y:S01]  /*15360*/  ISETP.GE.AND P0, PT, R26, R25, PT ;  /* 0x000000191a00720c */ /* 0x000fe20003f06270 */
[----:B------:R-:W-:Y:S01]  /*15370*/  IMAD.SHL.U32 R15, R4, 0x20, RZ ;  /* 0x00000020040f7824 */ /* 0x000fe200078e00ff */
[----:B------:R-:W-:Y:S01]  /*15380*/  LEA R4, P1, R8, UR4, 0x1 ;  /* 0x0000000408047c11 */ /* 0x000fe2000f8208ff */
[----:B------:R-:W-:Y:S01]  /*15390*/  IMAD.IADD R9, R9, 0x1, R11 ;  /* 0x0000000109097824 */ /* 0x000fe200078e020b */
[----:B------:R-:W-:Y:S01]  /*153a0*/  SEL R0, RZ, 0x80, P2 ;  /* 0x00000080ff007807 */ /* 0x000fe20001000000 */
[----:B------:R-:W-:Y:S01]  /*153b0*/  VIADD R43, R194, 0x40 ;  /* 0x00000040c22b7836 */ /* 0x000fe20000000000 */
[----:B------:R-:W-:Y:S01]  /*153c0*/  LOP3.LUT R12, R15, 0x20, R12, 0xe2, !PT ;  /* 0x000000200f0c7812 */ /* 0x000fe200078ee20c */
[----:B------:R0:W1:Y:S01]  /*153d0*/  SHFL.IDX PT, R14, R4, RZ, 0x181f ;  /* 0x00181fff040e7589 */ /* 0x00006200000e0000 */
[----:B------:R-:W-:-:S02]  /*153e0*/  LEA.HI.X R20, R8, UR5, R9, 0x1, P1 ;  /* 0x0000000508147c11 */ /* 0x000fc400088f0c09 */
[----:B------:R-:W-:Y:S02]  /*153f0*/  LOP3.LUT R21, R12, R13, RZ, 0xfc, !PT ;  /* 0x0000000d0c157212 */ /* 0x000fe400078efcff */
[----:B------:R-:W-:Y:S01]  /*15400*/  SHF.R.S32.HI R43, RZ, 0x1f, R43 ;  /* 0x0000001fff2b7819 */ /* 0x000fe2000001142b */
[----:B------:R0:W2:Y:S01]  /*15410*/  SHFL.IDX PT, R15, R20, RZ, 0x181f ;  /* 0x00181fff140f7589 */ /* 0x0000a200000e0000 */
        /* <DEDUP_REMOVED lines=33> */
.L_x_4649:
[----:B------:R-:W-:Y:S05]  /*15630*/  BSYNC B1 ;  /* 0x0000000000017941 */ /* 0x000fea0003800000 */
.L_x_4648:
        /* <DEDUP_REMOVED lines=36> */
.L_x_4642:
[----:B------:R-:W-:Y:S05]  /*15880*/  BSYNC B0 ;  /* 0x0000000000007941 */ /* 0x000fea0003800000 */
.L_x_4635:
[----:B------:R-:W-:Y:S02]  /*15890*/  ULDC UR4, c[0x0][0xc3c] ;  /* 0x00030f0000047ab9 */ /* 0x000fe40000000800 */
[----:B------:R-:W-:-:S13]  /*158a0*/  ISETP.GE.AND P0, PT, R7, UR4, PT ;  /* 0x0000000407007c0c */ /* 0x000fda000bf06270 */
[----:B------:R-:W-:Y:S05]  /*158b0*/  @!P0 BRA `(.L_x_4650) ;  /* 0xfffffec000388947 */ /* 0x000fea000383ffff */
[----:B------:R-:W-:Y:S05]  /*158c0*/  BRA `(.L_x_4495) ;  /* 0x0000008000ac7947 */ /* 0x000fea0003800000 */
.L_x_4493:
[----:B------:R-:W-:-:S08]  /*158d0*/  NOP ;  /* 0x0000000000007918 */ /* 0x000fd00000000000 */
[----:B---3--:R-:W0:-:S00]  /*158e0*/  USETMAXREG.DEALLOC.CTAPOOL 0x28 ;  /* 0x00000028000079c8 */ /* 0x008e0000080e0500 */
        /* <DEDUP_REMOVED lines=14> */
.L_x_4651:
        /* <DEDUP_REMOVED lines=43> */
.L_x_4655:
[----:B------:R-:W0:Y:S01]  /*15c80*/  LDC R2, c[0x0][0xc3c] ;  /* 0x00030f00ff027b82 */ /* 0x000e220000000800 */
[----:B------:R-:W-:Y:S01]  /*15c90*/  UIADD3 UR4, UR4, 0x1f, URZ ;  /* 0x0000001f04047890 */ /* 0x000fe2000fffe03f */
[----:B------:R-:W-:Y:S02]  /*15ca0*/  ULDC UR7, c[0x0][0xc3c] ;  /* 0x00030f0000077ab9 */ /* 0x000fe40000000800 */
[----:B------:R-:W-:-:S03]  /*15cb0*/  IMAD.U32 R27, RZ, RZ, UR7 ;  /* 0x00000007ff1b7e24 */ /* 0x000fc6000f8e00ff */
[----:B0-----:R-:W-:-:S13]  /*15cc0*/  ISETP.LE.AND P6, PT, R2, UR4, PT ;  /* 0x0000000402007c0c */ /* 0x001fda000bfc3270 */
[----:B------:R-:W-:Y:S05]  /*15cd0*/  @P6 BRA `(.L_x_4654) ;  /* 0x0000000800a86947 */ /* 0x000fea0003800000 */
[----:B------:R-:W-:Y:S02]  /*15ce0*/  VIADD R11, R6, UR4 ;  /* 0x00000004060b7c36 */ /* 0x000fe40008000000 */
[----:B------:R-:W-:Y:S02]  /*15cf0*/  IMAD.MOV.U32 R7, RZ, RZ, RZ ;  /* 0x000000ffff077224 */ /* 0x000fe400078e00ff */
[----:B------:R-:W-:Y:S01]  /*15d00*/  IMAD.MOV.U32 R8, RZ, RZ, RZ ;  /* 0x000000ffff087224 */ /* 0x000fe200078e00ff */
[----:B------:R-:W-:-:S13]  /*15d10*/  ISETP.GE.OR P6, PT, R11, R2, !P0 ;  /* 0x000000020b00720c */ /* 0x000fda00047c6670 */
[----:B------:R-:W0:Y:S08]  /*15d20*/  @!P6 LDC.64 R4, c[0x0][0xc80] ;  /* 0x00032000ff04eb82 */ /* 0x000e300000000a00 */
[----:B------:R-:W1:Y:S01]  /*15d30*/  @!P6 LDC.64 R2, c[0x0][0xc78] ;  /* 0x00031e00ff02eb82 */ /* 0x000e620000000a00 */
[----:B0-----:R-:W-:-:S05]  /*15d40*/  @!P6 IMAD.WIDE R4, R11, 0x4, R4 ;  /* 0x000000040b04e825 */ /* 0x001fca00078e0204 */
[----:B------:R-:W2:Y:S01]  /*15d50*/  @!P6 LDG.E R7, desc[UR40][R4.64] ;  /* 0x000000280407e981 */ /* 0x000ea2000c1e1900 */
[----:B-1----:R-:W-:-:S05]  /*15d60*/  @!P6 IMAD.WIDE R2, R11, 0x4, R2 ;  /* 0x000000040b02e825 */ /* 0x002fca00078e0202 */
[----:B------:R-:W2:Y:S02]  /*15d70*/  @!P6 LDG.E R8, desc[UR40][R2.64] ;  /* 0x000000280208e981 */ /* 0x000ea4000c1e1900 */
[----:B--2---:R-:W-:-:S05]  /*15d80*/  IMAD R13, R7, R8, RZ ;  /* 0x00000008070d7224 */ /* 0x004fca00078e02ff */
[----:B------:R-:W0:Y:S02]  /*15d90*/  SHFL.UP PT, R10, R13, 0x1, RZ ;  /* 0x042000000d0a7989 */ /* 0x000e2400000e00ff */
[----:B0-----:R-:W-:-:S05]  /*15da0*/  SEL R10, R10, RZ, P1 ;  /* 0x000000ff0a0a7207 */ /* 0x001fca0000800000 */
[----:B------:R-:W-:-:S05]  /*15db0*/  IMAD.IADD R10, R13, 0x1, R10 ;  /* 0x000000010d0a7824 */ /* 0x000fca00078e020a */
[----:B------:R-:W0:Y:S02]  /*15dc0*/  SHFL.UP PT, R11, R10, 0x2, RZ ;  /* 0x044000000a0b7989 */ /* 0x000e2400000e00ff */
[----:B0-----:R-:W-:-:S04]  /*15dd0*/  SEL R11, R11, RZ, P2 ;  /* 0x000000ff0b0b7207 */ /* 0x001fc80001000000 */
[----:B------:R-:W-:-:S05]  /*15de0*/  IADD3 R11, R10, R11, RZ ;  /* 0x0000000b0a0b7210 */ /* 0x000fca0007ffe0ff */
        /* <DEDUP_REMOVED lines=14> */
.L_x_4653:
        /* <DEDUP_REMOVED lines=11> */
[----:B------:R-:W-:-:S05]  /*15f80*/  VIADD R3, R27, 0xffffffff ;  /* 0xffffffff1b037836 */ /* 0x000fca0000000000 */
[----:B------:R0:W1:Y:S02]  /*15f90*/  SHFL.IDX PT, R24, R2, R3, 0x1f ;  /* 0x00001f0302187589 */ /* 0x00006400000e0000 */
.L_x_4656:
[----:B-1----:R-:W-:Y:S02]  /*15fa0*/  IMAD R24, R24, UR5, R5 ;  /* 0x0000000518187c24 */ /* 0x002fe4000f8e0205 */
[----:B------:R-:W-:-:S03]  /*15fb0*/  VIADD R27, R27, UR4 ;  /* 0x000000041b1b7c36 */ /* 0x000fc60008000000 */
[----:B------:R-:W-:Y:S01]  /*15fc0*/  IADD3 R4, -R24, UR6, RZ ;  /* 0x0000000618047c10 */ /* 0x000fe2000fffe1ff */
[----:B------:R-:W-:Y:S06]  /*15fd0*/  @!P1 BRA `(.L_x_4657) ;  /* 0x0000000000e89947 */ /* 0x000fec0003800000 */
[-C--:B--2---:R-:W-:Y:S02]  /*15fe0*/  IABS R12, R7.reuse ;  /* 0x00000007000c7213 */ /* 0x084fe40000000000 */
[----:B------:R-:W-:Y:S02]  /*15ff0*/  IABS R5, R8 ;  /* 0x0000000800057213 */ /* 0x000fe40000000000 */
[----:B------:R-:W1:Y:S01]  /*16000*/  I2F.RP R9, R12 ;  /* 0x0000000c00097306 */ /* 0x000e620000209400 */
[----:B------:R-:W-:-:S07]  /*16010*/  IABS R13, R7 ;  /* 0x00000007000d7213 */ /* 0x000fce0000000000 */
[----:B------:R-:W2:Y:S08]  /*16020*/  I2F.RP R10, R5 ;  /* 0x00000005000a7306 */ /* 0x000eb00000209400 */
[----:B-1----:R-:W0:Y:S08]  /*16030*/  MUFU.RCP R9, R9 ;  /* 0x0000000900097308 */ /* 0x002e300000001000 */
[----:B--2---:R-:W-:Y:S01]  /*16040*/  MUFU.RCP R10, R10 ;  /* 0x0000000a000a7308 */ /* 0x004fe20000001000 */
        /* <DEDUP_REMOVED lines=18> */
[----:B------:R-:W0:Y:S01]  /*16170*/  F2I.FTZ.U32.TRUNC.NTZ R3, R11 ;  /* 0x0000000b00037305 */ /* 0x000e22000021f000 */
[----:B------:R-:W-:-:S05]  /*16180*/  IABS R12, R8 ;  /* 0x00000008000c7213 */ /* 0x000fca0000000000 */
[----:B------:R-:W-:-:S05]  /*16190*/  IMAD.MOV R12, RZ, RZ, -R12 ;  /* 0x000000ffff0c7224 */ /* 0x000fca00078e0a0c */
[----:B------:R-:W-:-:S04]  /*161a0*/  @P0 VIADD R2, R2, 0x1 ;  /* 0x0000000102020836 */ /* 0x000fc80000000000 */
[----:B------:R-:W-:Y:S02]  /*161b0*/  IMAD.MOV.U32 R13, RZ, RZ, R2 ;  /* 0x000000ffff0d7224 */ /* 0x000fe400078e0002 */
[----:B0-----:R-:W-:Y:S02]  /*161c0*/  IMAD.MOV R2, RZ, RZ, -R3 ;  /* 0x000000ffff027224 */ /* 0x001fe400078e0a03 */
[----:B------:R-:W-:Y:S01]  /*161d0*/  @!P2 IMAD.MOV R13, RZ, RZ, -R13 ;  /* 0x000000ffff0da224 */ /* 0x000fe200078e0a0d */
[----:B------:R-:W-:Y:S01]  /*161e0*/  @!P1 LOP3.LUT R13, RZ, R7, RZ, 0x33, !PT ;  /* 0x00000007ff0d9212 */ /* 0x000fe200078e33ff */
[----:B------:R-:W-:Y:S02]  /*161f0*/  IMAD R9, R2, R5, RZ ;  /* 0x0000000502097224 */ /* 0x000fe400078e02ff */
[----:B------:R-:W-:Y:S01]  /*16200*/  IMAD.MOV.U32 R2, RZ, RZ, RZ ;  /* 0x000000ffff027224 */ /* 0x000fe200078e00ff */
[----:B------:R-:W-:-:S03]  /*16210*/  IABS R10, R13 ;  /* 0x0000000d000a7213 */ /* 0x000fc60000000000 */
[----:B------:R-:W-:Y:S01]  /*16220*/  IMAD.HI.U32 R2, R3, R9, R2 ;  /* 0x0000000903027227 */ /* 0x000fe200078e0002 */
[----:B------:R-:W-:-:S03]  /*16230*/  MOV R3, R10 ;  /* 0x0000000a00037202 */ /* 0x000fc60000000f00 */
[----:B------:R-:W-:Y:S02]  /*16240*/  IMAD.MOV.U32 R10, RZ, RZ, R12 ;  /* 0x000000ffff0a7224 */ /* 0x000fe400078e000c */
        /* <DEDUP_REMOVED lines=9> */
[----:B------:R-:W-:-:S12]  /*162e0*/  IMAD.MOV R5, RZ, RZ, -R13 ;  /* 0x000000ffff057224 */ /* 0x000fd800078e0a0d */
[----:B------:R-:W-:-:S04]  /*162f0*/  @P0 VIADD R2, R2, 0x1 ;  /* 0x0000000102020836 */ /* 0x000fc80000000000 */
        /* <DEDUP_REMOVED lines=8> */
.L_x_4657:
[----:B0-----:R-:W0:Y:S02]  /*16380*/  LDC.64 R2, c[0x0][0xc90] ;  /* 0x00032400ff027b82 */ /* 0x001e240000000a00 */
        /* <DEDUP_REMOVED lines=32> */
[----:B------:R-:W-:Y:S02]  /*16590*/  VIADDMNMX R8, R8, UR5, R13, PT ;  /* 0x0000000508087c46 */ /* 0x000fe4000b80010d */
[----:B------:R-:W-:-:S02]  /*165a0*/  IADD3 R9, R9, 0x1000000, R4 ;  /* 0x0100000009097810 */ /* 0x000fc40007ffe004 */
[-C--:B------:R-:W-:Y:S01]  /*165b0*/  IABS R12, R8.reuse ;  /* 0x00000008000c7213 */ /* 0x080fe20000000000 */
[----:B------:R-:W-:Y:S01]  /*165c0*/  IMAD.MOV R26, RZ, RZ, -R8 ;  /* 0x000000ffff1a7224 */ /* 0x000fe200078e0a08 */
[----:B------:R-:W-:Y:S02]  /*165d0*/  IABS R13, R8 ;  /* 0x00000008000d7213 */ /* 0x000fe40000000000 */
[----:B------:R-:W0:Y:S08]  /*165e0*/  I2F.RP R10, R12 ;  /* 0x0000000c000a7306 */ /* 0x000e300000209400 */
[----:B0-----:R-:W0:Y:S02]  /*165f0*/  MUFU.RCP R10, R10 ;  /* 0x0000000a000a7308 */ /* 0x001e240000001000 */
[----:B0-----:R-:W-:-:S06]  /*16600*/  VIADD R3, R10, 0xffffffe ;  /* 0x0ffffffe0a037836 */ /* 0x001fcc0000000000 */
[----:B------:R-:W0:Y:S02]  /*16610*/  F2I.FTZ.U32.TRUNC.NTZ R3, R3 ;  /* 0x0000000300037305 */ /* 0x000e24000021f000 */
[----:B0-----:R-:W-:-:S05]  /*16620*/  IMAD.MOV R11, RZ, RZ, -R3 ;  /* 0x000000ffff0b7224 */ /* 0x001fca00078e0a03 */
[----:B------:R-:W-:Y:S02]  /*16630*/  MOV R5, R11 ;  /* 0x0000000b00057202 */ /* 0x000fe40000000f00 */
        /* <DEDUP_REMOVED lines=16> */
[----:B------:R-:W-:-:S07]  /*16740*/  IMAD R26, R2, R26, R9 ;  /* 0x0000001a021a7224 */ /* 0x000fce00078e0209 */
.L_x_4658:
[----:B------:R-:W-:-:S05]  /*16750*/  LOP3.LUT R2, RZ, R2, RZ, 0x33, !PT ;  /* 0x00000002ff027212 */ /* 0x000fca00078e33ff */
[----:B------:R-:W-:Y:S01]  /*16760*/  IMAD.IADD R25, R7, 0x1, R2 ;  /* 0x0000000107197824 */ /* 0x000fe200078e0202 */
[----:B------:R-:W-:Y:S06]  /*16770*/  BRA `(.L_x_4659) ;  /* 0x00000000000c7947 */ /* 0x000fec0003800000 */
.L_x_4654:
[----:B------:R-:W-:Y:S02]  /*16780*/  IMAD.MOV.U32 R25, RZ, RZ, RZ ;  /* 0x000000ffff197224 */ /* 0x000fe400078e00ff */
[----:B------:R-:W-:Y:S02]  /*16790*/  IMAD.U32 R24, RZ, RZ, UR6 ;  /* 0x00000006ff187e24 */ /* 0x000fe4000f8e00ff */
[----:B------:R-:W-:-:S07]  /*167a0*/  IMAD.MOV.U32 R26, RZ, RZ, RZ ;  /* 0x000000ffff1a7224 */ /* 0x000fce00078e00ff */
.L_x_4659:
[----:B------:R-:W-:-:S13]  /*167b0*/  ISETP.NE.AND P0, PT, R6, RZ, PT ;  /* 0x000000ff0600720c */ /* 0x000fda0003f05270 */
[----:B------:R-:W0:Y:S01]  /*167c0*/  @!P0 S2R R3, SR_CgaCtaId ;  /* 0x0000000000038919 */ /* 0x000e220000008800 */
[----:B------:R-:W-:-:S04]  /*167d0*/  @!P0 MOV R2, 0x400 ;  /* 0x0000040000028802 */ /* 0x000fc80000000f00 */
[----:B0-----:R-:W-:-:S05]  /*167e0*/  @!P0 LEA R2, R3, R2, 0x18 ;  /* 0x0000000203028211 */ /* 0x001fca00078ec0ff */
[----:B------:R1:W-:Y:S01]  /*167f0*/  @!P0 STS.128 [R2+0x28cd0], R24 ;  /* 0x028cd01802008388 */ /* 0x0003e20000000c00 */
[----:B------:R-:W-:Y:S06]  /*16800*/  BAR.ARV 0x5, 0x180 ;  /* 0x0146000000007b1d */ /* 0x000fec0000002000 */
.L_x_4652:
[----:B------:R2:W-:Y:S01]  /*16810*/  STL [R1+0x24], RZ ;  /* 0x000024ff01007387 */ /* 0x0005e20000100800 */
[----:B------:R-:W-:Y:S01]  /*16820*/  ULDC UR4, c[0x0][0xc3c] ;  /* 0x00030f0000047ab9 */ /* 0x000fe20000000800 */
[----:B------:R-:W-:Y:S01]  /*16830*/  IMAD.MOV.U32 R28, RZ, RZ, 0x1 ;  /* 0x00000001ff1c7424 */ /* 0x000fe200078e00ff */
[----:B0-----:R-:W-:Y:S01]  /*16840*/  ISETP.GE.AND P0, PT, R27, UR4, PT ;  /* 0x000000041b007c0c */ /* 0x001fe2000bf06270 */
[----:B------:R-:W-:-:S12]  /*16850*/  IMAD.MOV.U32 R22, RZ, RZ, RZ ;  /* 0x000000ffff167224 */ /* 0x000fd800078e00ff */
[----:B--2---:R-:W-:Y:S05]  /*16860*/  @P0 BRA `(.L_x_4660) ;  /* 0x0000006c00e80947 */ /* 0x004fea0003800000 */
[----:B------:R-:W2:Y:S01]  /*16870*/  LDL R5, [R1] ;  /* 0x0000000001057983 */ /* 0x000ea20000100800 */
[----:B------:R-:W0:Y:S01]  /*16880*/  S2UR UR5, SR_CgaCtaId ;  /* 0x00000000000579c3 */ /* 0x000e220000008800 */
[C---:B-1----:R-:W-:Y:S01]  /*16890*/  IMAD.SHL.U32 R2, R0.reuse, 0x8, RZ ;  /* 0x0000000800027824 */ /* 0x042fe200078e00ff */
[----:B------:R-:W-:Y:S01]  /*168a0*/  LOP3.LUT R6, R0, 0x7f, RZ, 0xc0, !PT ;  /* 0x0000007f00067812 */ /* 0x000fe200078ec0ff */
[----:B------:R-:W-:Y:S01]  /*168b0*/  UMOV UR4, 0x400 ;  /* 0x0000040000047882 */ /* 0x000fe20000000000 */
[----:B------:R-:W-:Y:S01]  /*168c0*/  BSSY B8, `(.L_x_4660) ;  /* 0x00006f4000087945 */ /* 0x000fe20003800000 */
[----:B------:R-:W-:Y:S01]  /*168d0*/  IMAD.MOV.U32 R29, RZ, RZ, 0x1 ;  /* 0x00000001ff1d7424 */ /* 0x000fe200078e00ff */
[----:B------:R-:W-:Y:S01]  /*168e0*/  LOP3.LUT R3, R2, 0x1f8, RZ, 0xc0, !PT ;  /* 0x000001f802037812 */ /* 0x000fe200078ec0ff */
[----:B------:R-:W-:Y:S01]  /*168f0*/  IMAD.SHL.U32 R35, R6, 0x8, RZ ;  /* 0x0000000806237824 */ /* 0x000fe200078e00ff */
[----:B------:R-:W-:Y:S01]  /*16900*/  LOP3.LUT R2, R2, 0x38, RZ, 0xc0, !PT ;  /* 0x0000003802027812 */ /* 0x000fe200078ec0ff */
[----:B------:R-:W-:Y:S01]  /*16910*/  IMAD.MOV.U32 R19, RZ, RZ, RZ ;  /* 0x000000ffff137224 */ /* 0x000fe200078e00ff */
[----:B------:R-:W-:Y:S01]  /*16920*/  LOP3.LUT R4, R3, 0x38, R0, 0x78, !PT ;  /* 0x0000003803047812 */ /* 0x000fe200078e7800 */
[----:B------:R-:W-:Y:S01]  /*16930*/  IMAD.SHL.U32 R0, R0, 0x10, RZ ;  /* 0x0000001000007824 */ /* 0x000fe200078e00ff */
[----:B------:R-:W-:Y:S01]  /*16940*/  SHF.R.U32.HI R3, RZ, 0x3, R6 ;  /* 0x00000003ff037819 */ /* 0x000fe20000011606 */
[----:B------:R-:W-:Y:S01]  /*16950*/  IMAD.MOV.U32 R22, RZ, RZ, RZ ;  /* 0x000000ffff167224 */ /* 0x000fe200078e00ff */
[----:B------:R-:W-:Y:S01]  /*16960*/  LOP3.LUT R35, R4, 0x200, R35, 0xf8, !PT ;  /* 0x0000020004237812 */ /* 0x000fe200078ef823 */
[----:B------:R-:W-:Y:S01]  /*16970*/  IMAD.MOV.U32 R28, RZ, RZ, 0x1 ;  /* 0x00000001ff1c7424 */ /* 0x000fe200078e00ff */
[----:B------:R-:W-:Y:S01]  /*16980*/  LOP3.LUT R0, R3, 0x70, R0, 0xf8, !PT ;  /* 0x0000007003007812 */ /* 0x000fe200078ef800 */
[----:B------:R-:W-:Y:S01]  /*16990*/  ULDC.64 UR38, c[0x0][0x198] ;  /* 0x0000660000267ab9 */ /* 0x000fe20000000a00 */
[C---:B------:R-:W-:Y:S01]  /*169a0*/  LOP3.LUT R0, R2.reuse, 0xc0, RZ, 0xfc, !PT ;  /* 0x000000c002007812 */ /* 0x040fe200078efcff */
[----:B------:R-:W-:Y:S01]  /*169b0*/  ULDC UR36, c[0x0][0xc] ;  /* 0x0000030000247ab9 */ /* 0x000fe20000000800 */
[----:B------:R-:W-:-:S02]  /*169c0*/  LOP3.LUT R0, R2, 0x140, RZ, 0xfc, !PT ;  /* 0x0000014002007812 */ /* 0x000fc400078efcff */
[C---:B------:R-:W-:Y:S01]  /*169d0*/  LOP3.LUT R3, R2.reuse, 0x40, RZ, 0xfc, !PT ;  /* 0x0000004002037812 */ /* 0x040fe200078efcff */
[----:B0-----:R-:W-:Y:S01]  /*169e0*/  ULEA UR4, UR5, UR4, 0x18 ;  /* 0x0000000405047291 */ /* 0x001fe2000f8ec03f */
[C---:B------:R-:W-:Y:S02]  /*169f0*/  LOP3.LUT R3, R2.reuse, 0x100, RZ, 0xfc, !PT ;  /* 0x0000010002037812 */ /* 0x040fe400078efcff */
[----:B------:R-:W-:-:S03]  /*16a00*/  LOP3.LUT R3, R2, 0x180, RZ, 0xfc, !PT ;  /* 0x0000018002037812 */ /* 0x000fc600078efcff */
[----:B------:R-:W-:-:S05]  /*16a10*/  IMAD.U32 R18, RZ, RZ, UR4 ;  /* 0x00000004ff127e24 */ /* 0x000fca000f8e00ff */
[----:B------:R-:W-:Y:S02]  /*16a20*/  LEA R0, R35, R18, 0x1 ;  /* 0x0000001223007211 */ /* 0x000fe400078e08ff */
[----:B--2---:R-:W-:-:S05]  /*16a30*/  LOP3.LUT R4, R5, 0x2, RZ, 0xfc, !PT ;  /* 0x0000000205047812 */ /* 0x004fca00078efcff */
[----:B------:R0:W-:Y:S04]  /*16a40*/  STL [R1+0x48], R4 ;  /* 0x0000480401007387 */ /* 0x0001e80000100800 */
[----:B------:R1:W-:Y:S04]  /*16a50*/  STL [R1+0x24], RZ ;  /* 0x000024ff01007387 */ /* 0x0003e80000100800 */
[----:B------:R1:W-:Y:S01]  /*16a60*/  STL [R1+0x3c], R0 ;  /* 0x00003c0001007387 */ /* 0x0003e20000100800 */
[C---:B0-----:R-:W-:Y:S02]  /*16a70*/  LOP3.LUT R4, R2.reuse, 0x80, RZ, 0xfc, !PT ;  /* 0x0000008002047812 */ /* 0x041fe400078efcff */
[----:B------:R-:W-:-:S07]  /*16a80*/  LOP3.LUT R2, R2, 0x1c0, RZ, 0xfc, !PT ;  /* 0x000001c002027812 */ /* 0x000fce00078efcff */
.L_x_4771:
[----:B------:R-:W0:Y:S02]  /*16a90*/  LDC.64 R2, c[0x0][0xc88] ;  /* 0x00032200ff027b82 */ /* 0x000e240000000a00 */
        /* <DEDUP_REMOVED lines=45> */
[----:B0-----:R-:W-:Y:S02]  /*16d70*/  IMAD.U32 R6, RZ, RZ, UR5 ;  /* 0x00000005ff067e24 */ /* 0x001fe4000f8e00ff */
[----:B------:R-:W-:Y:S01]  /*16d80*/  IMAD.U32 R9, RZ, RZ, UR4 ;  /* 0x00000004ff097e24 */ /* 0x000fe2000f8e00ff */
[----:B--2---:R0:W-:Y:S01]  /*16d90*/  STL [R1+0x14], R8 ;  /* 0x0000140801007387 */ /* 0x0041e20000100800 */
[----:B------:R-:W-:Y:S01]  /*16da0*/  IMAD.MOV.U32 R10, RZ, RZ, R8 ;  /* 0x000000ffff0a7224 */ /* 0x000fe200078e0008 */
[----:B----4-:R-:W-:Y:S06]  /*16db0*/  @P2 BRA `(.L_x_4661) ;  /* 0x0000000000142947 */ /* 0x010fec0003800000 */
[----:B------:R-:W-:Y:S05]  /*16dc0*/  @!P0 BRA `(.L_x_4661) ;  /* 0x0000000000108947 */ /* 0x000fea0003800000 */
[----:B------:R-:W2:Y:S04]  /*16dd0*/  LDG.E R7, desc[UR40][R2.64] ;  /* 0x0000002802077981 */ /* 0x000ea8000c1e1900 */
[----:B------:R-:W2:Y:S02]  /*16de0*/  LDG.E R2, desc[UR40][R2.64+0x4] ;  /* 0x0000042802027981 */ /* 0x000ea4000c1e1900 */
[----:B--2---:R-:W-:-:S05]  /*16df0*/  IMAD.IADD R10, R2, 0x1, -R7 ;  /* 0x00000001020a7824 */ /* 0x004fca00078e0a07 */
[----:B------:R1:W-:Y:S02]  /*16e00*/  STL [R1+0x14], R10 ;  /* 0x0000140a01007387 */ /* 0x0003e40000100800 */
.L_x_4661:
[----:B------:R-:W-:Y:S01]  /*16e10*/  ULDC.64 UR4, c[0x0][0xa20] ;  /* 0x0002880000047ab9 */ /* 0x000fe20000000a00 */
[C---:B0-----:R-:W-:Y:S02]  /*16e20*/  LOP3.LUT R8, R26.reuse, 0xff000000, RZ, 0xc0, !PT ;  /* 0xff0000001a087812 */ /* 0x041fe400078ec0ff */
[----:B------:R-:W-:Y:S02]  /*16e30*/  ISETP.NE.U32.AND P0, PT, RZ, UR4, PT ;  /* 0x00000004ff007c0c */ /* 0x000fe4000bf05070 */
[----:B------:R-:W-:Y:S02]  /*16e40*/  SHF.R.U32.HI R8, RZ, 0x8, R8 ;  /* 0x00000008ff087819 */ /* 0x000fe40000011608 */
[----:B------:R-:W-:Y:S02]  /*16e50*/  ISETP.NE.AND.EX P0, PT, RZ, UR5, PT, P0 ;  /* 0x00000005ff007c0c */ /* 0x000fe4000bf05300 */
[C---:B------:R-:W-:Y:S02]  /*16e60*/  LOP3.LUT R2, R26.reuse, 0xff0000, RZ, 0xc0, !PT ;  /* 0x00ff00001a027812 */ /* 0x040fe400078ec0ff */
        /* <DEDUP_REMOVED lines=8> */
.L_x_4662:
        /* <DEDUP_REMOVED lines=9> */
.L_x_4663:
[----:B0-----:R-:W2:Y:S01]  /*16f80*/  @P1 LDG.E R2, desc[UR40][R4.64] ;  /* 0x0000002804021981 */ /* 0x001ea2000c1e1900 */
[----:B------:R-:W0:Y:S03]  /*16f90*/  LDC R3, c[0x0][0x448] ;  /* 0x00011200ff037b82 */ /* 0x000e260000000800 */
[----:B------:R3:W2:Y:S01]  /*16fa0*/  @P1 LDG.E R5, desc[UR40][R4.64+0x4] ;  /* 0x0000042804051981 */ /* 0x0006a2000c1e1900 */
[----:B-----5:R-:W-:Y:S01]  /*16fb0*/  IMAD.IADD R9, R9, 0x1, -R33 ;  /* 0x0000000109097824 */ /* 0x020fe200078e0a21 */
[----:B------:R-:W-:Y:S01]  /*16fc0*/  BSSY B0, `(.L_x_4664) ;  /* 0x0000036000007945 */ /* 0x000fe20003800000 */
[----:B------:R-:W-:Y:S01]  /*16fd0*/  LOP3.LUT R32, R8, 0xff, RZ, 0xc0, !PT ;  /* 0x000000ff08207812 */ /* 0x000fe200078ec0ff */
[----:B------:R-:W-:Y:S01]  /*16fe0*/  IMAD.MOV.U32 R13, RZ, RZ, RZ ;  /* 0x000000ffff0d7224 */ /* 0x000fe200078e00ff */
[----:B0-----:R-:W-:-:S13]  /*16ff0*/  ISETP.NE.AND P0, PT, R3, 0x1, PT ;  /* 0x000000010300780c */ /* 0x001fda0003f05270 */
[----:B---3--:R-:W0:Y:S08]  /*17000*/  @P0 LDC R4, c[0x0][0x44c] ;  /* 0x00011300ff040b82 */ /* 0x008e300000000800 */
[----:B------:R-:W3:Y:S01]  /*17010*/  @P0 LDC R3, c[0x0][0x450] ;  /* 0x00011400ff030b82 */ /* 0x000ee20000000800 */
[----:B--2---:R-:W-:Y:S02]  /*17020*/  @P1 IMAD.IADD R6, R5, 0x1, -R2 ;  /* 0x0000000105061824 */ /* 0x004fe400078e0a02 */
[----:B------:R-:W-:-:S02]  /*17030*/  IMAD.SHL.U32 R2, R25, 0x40, RZ ;  /* 0x0000004019027824 */ /* 0x000fc400078e00ff */
[----:B------:R-:W-:Y:S02]  /*17040*/  IMAD.IADD R7, R9, 0x1, R6 ;  /* 0x0000000109077824 */ /* 0x000fe400078e0206 */
[----:B------:R-:W-:-:S03]  /*17050*/  VIADD R2, R2, 0x3f ;  /* 0x0000003f02027836 */ /* 0x000fc60000000000 */
[C---:B------:R-:W-:Y:S01]  /*17060*/  IADD3 R5, R7.reuse, 0x40, -R10 ;  /* 0x0000004007057810 */ /* 0x040fe20007ffe80a */
[----:B0-----:R-:W-:Y:S01]  /*17070*/  @P0 IMAD.HI.U32 R4, R2, R4, RZ ;  /* 0x0000000402040227 */ /* 0x001fe200078e00ff */
[----:B------:R0:W-:Y:S04]  /*17080*/  STL [R1+0x4], R7 ;  /* 0x0000040701007387 */ /* 0x0001e80000100800 */
[----:B---3--:R-:W-:Y:S01]  /*17090*/  @P0 SHF.R.U32.HI R2, RZ, R3, R4 ;  /* 0x00000003ff020219 */ /* 0x008fe20000011604 */
[----:B------:R-:W-:-:S04]  /*170a0*/  VIADD R3, R7, 0x3f ;  /* 0x0000003f07037836 */ /* 0x000fc80000000000 */
[----:B------:R-:W-:Y:S01]  /*170b0*/  IMAD.IADD R2, R5, 0x1, R2 ;  /* 0x0000000105027824 */ /* 0x000fe200078e0202 */
[----:B------:R-:W-:-:S04]  /*170c0*/  SHF.R.S32.HI R4, RZ, 0x1f, R3 ;  /* 0x0000001fff047819 */ /* 0x000fc80000011403 */
[----:B------:R-:W-:Y:S02]  /*170d0*/  LEA.HI R4, R4, R3, RZ, 0x6 ;  /* 0x0000000304047211 */ /* 0x000fe400078f30ff */
[----:B------:R-:W-:Y:S02]  /*170e0*/  SHF.R.S32.HI R3, RZ, 0x1f, R2 ;  /* 0x0000001fff037819 */ /* 0x000fe40000011402 */
[----:B0-----:R-:W-:Y:S02]  /*170f0*/  SHF.R.S32.HI R7, RZ, 0x6, R4 ;  /* 0x00000006ff077819 */ /* 0x001fe40000011404 */
[----:B------:R-:W-:Y:S02]  /*17100*/  LEA.HI R3, R3, R2, RZ, 0x6 ;  /* 0x0000000203037211 */ /* 0x000fe400078f30ff */
[----:B------:R-:W-:Y:S02]  /*17110*/  SHF.R.U32.HI R4, RZ, 0x10, R8 ;  /* 0x00000010ff047819 */ /* 0x000fe40000011608 */
[----:B------:R-:W-:-:S04]  /*17120*/  SHF.R.S32.HI R3, RZ, 0x6, R3 ;  /* 0x00000006ff037819 */ /* 0x000fc80000011403 */
[----:B-1----:R-:W-:-:S04]  /*17130*/  VIMNMX R10, R7, R3, PT ;  /* 0x00000003070a7248 */ /* 0x002fc80003fe0100 */
[----:B------:R-:W-:-:S13]  /*17140*/  ISETP.GE.AND P0, PT, R10, 0x1, PT ;  /* 0x000000010a00780c */ /* 0x000fda0003f06270 */
[----:B------:R-:W-:Y:S05]  /*17150*/  @!P0 BRA `(.L_x_4665) ;  /* 0x0000000000708947 */ /* 0x000fea0003800000 */
        /* <DEDUP_REMOVED lines=12> */
[----:B------:R-:W-:Y:S01]  /*17220*/  IMAD R13, R2, R12, RZ ;  /* 0x0000000c020d7224 */ /* 0x000fe200078e02ff */
[----:B------:R-:W-:-:S05]  /*17230*/  MOV R2, RZ ;  /* 0x000000ff00027202 */ /* 0x000fca0000000f00 */
        /* <DEDUP_REMOVED lines=14> */
.L_x_4665:
[----:B------:R-:W-:Y:S05]  /*17320*/  BSYNC B0 ;  /* 0x0000000000007941 */ /* 0x000fea0003800000 */
.L_x_4664:
        /* <DEDUP_REMOVED lines=24> */
.L_x_4826:
[----:B-1----:R-:W-:Y:S02]  /*174b0*/  ISETP.NE.AND P0, PT, R14, RZ, PT ;  /* 0x000000ff0e00720c */ /* 0x002fe40003f05270 */
[----:B------:R-:W-:-:S11]  /*174c0*/  PLOP3.LUT P6, PT, PT, PT, PT, 0x8, 0x0 ;  /* 0x000000000000781c */ /* 0x000fd60003fce170 */
[----:B------:R-:W-:Y:S05]  /*174d0*/  @P0 BRA `(.L_x_4669) ;  /* 0x00000000000c0947 */ /* 0x000fea0003800000 */
[----:B------:R-:W-:-:S03]  /*174e0*/  UMOV UR4, 0xffffffff ;  /* 0xffffffff00047882 */ /* 0x000fc60000000000 */
[----:B------:R-:W-:Y:S05]  /*174f0*/  BRA.DIV UR4, `(.L_x_4670) ;  /* 0x0000007a04187947 */ /* 0x000fea000b800000 */
[----:B------:R-:W-:-:S13]  /*17500*/  ELECT P6, URZ, PT ;  /* 0x00000000003f782f */ /* 0x000fda00038c0000 */
.L_x_4669:
        /* <DEDUP_REMOVED lines=9> */
.L_x_4829:
[----:B------:R-:W-:Y:S05]  /*175a0*/  BSYNC B1 ;  /* 0x0000000000017941 */ /* 0x000fea0003800000 */
.L_x_4671:
        /* <DEDUP_REMOVED lines=10> */
.L_x_4830:
[----:B------:R-:W-:Y:S05]  /*17650*/  BSYNC B2 ;  /* 0x0000000000027941 */ /* 0x000fea0003800000 */
.L_x_4675:
        /* <DEDUP_REMOVED lines=9> */
.L_x_4678:
[----:B------:R-:W-:Y:S05]  /*176f0*/  BSYNC B2 ;  /* 0x0000000000027941 */ /* 0x000fea0003800000 */
.L_x_4677:
        /* <DEDUP_REMOVED lines=12> */
.L_x_4679:
        /* <DEDUP_REMOVED lines=13> */
.L_x_4831:
[----:B------:R-:W-:Y:S05]  /*17890*/  BSYNC B2 ;  /* 0x0000000000027941 */ /* 0x000fea0003800000 */
.L_x_4680:
[----:B------:R-:W-:Y:S01]  /*178a0*/  BSSY B2, `(.L_x_4682) ;  /* 0x000000b000027945 */ /* 0x000fe20003800000 */
[----:B------:R-:W-:Y:S02]  /*178b0*/  IMAD.MOV.U32 R12, RZ, RZ, 0x0 ;  /* 0x00000000ff0c7424 */ /* 0x000fe400078e00ff */
[----:B------:R-:W-:Y:S01]  /*178c0*/  IMAD.MOV.U32 R13, RZ, RZ, 0x12f00000 ;  /* 0x12f00000ff0d7424 */ /* 0x000fe200078e00ff */
[----:B------:R-:W-:Y:S06]  /*178d0*/  @P1 BRA `(.L_x_4683) ;  /* 0x00000000001c1947 */ /* 0x000fec0003800000 */
[----:B------:R-:W2:Y:S01]  /*178e0*/  S2R R11, SR_TID.X ;  /* 0x00000000000b7919 */ /* 0x000ea20000002100 */
[----:B01----:R-:W-:-:S04]  /*178f0*/  MOV R9, 0x10000 ;  /* 0x0001000000097802 */ /* 0x003fc80000000f00 */
[----:B------:R3:W-:Y:S01]  /*17900*/  SYNCS.ARRIVE.TRANS64 RZ, [R3+URZ+0x28cb0], R9 ;  /* 0x028cb00903ff79a7 */ /* 0x0007e2000800003f */
[----:B--2---:R-:W-:-:S04]  /*17910*/  LOP3.LUT R11, R11, 0x1f, RZ, 0xc0, !PT ;  /* 0x0000001f0b0b7812 */ /* 0x004fc800078ec0ff */
[----:B------:R-:W-:-:S13]  /*17920*/  ISETP.NE.AND P0, PT, R11, RZ, PT ;  /* 0x000000ff0b00720c */ /* 0x000fda0003f05270 */
[----:B---3--:R-:W-:Y:S05]  /*17930*/  @!P0 BRA `(.L_x_4683) ;  /* 0x0000000000048947 */ /* 0x008fea0003800000 */
[----:B------:R-:W-:Y:S01]  /*17940*/  BPT.TRAP 0x1 ;  /* 0x000000040000795c */ /* 0x000fe20000300000 */
.L_x_4683:
[----:B------:R-:W-:Y:S05]  /*17950*/  BSYNC B2 ;  /* 0x0000000000027941 */ /* 0x000fea0003800000 */
.L_x_4682:
        /* <DEDUP_REMOVED lines=9> */
.L_x_4684:
        /* <DEDUP_REMOVED lines=15> */
.L_x_4685:
        /* <DEDUP_REMOVED lines=15> */
.L_x_4686:
        /* <DEDUP_REMOVED lines=15> */
.L_x_4687:
        /* <DEDUP_REMOVED lines=15> */
.L_x_4688:
        /* <DEDUP_REMOVED lines=15> */
.L_x_4689:
        /* <DEDUP_REMOVED lines=15> */
.L_x_4690:
        /* <DEDUP_REMOVED lines=15> */
.L_x_4691:
        /* <DEDUP_REMOVED lines=10> */
.L_x_4674:
[----:B------:R-:W-:Y:S05]  /*18120*/  BSYNC B1 ;  /* 0x0000000000017941 */ /* 0x000fea0003800000 */
.L_x_4673:
        /* <DEDUP_REMOVED lines=9> */
.L_x_4711:
        /* <DEDUP_REMOVED lines=11> */
.L_x_4832:
[----:B------:R-:W-:Y:S05]  /*18270*/  BSYNC B2 ;  /* 0x0000000000027941 */ /* 0x000fea0003800000 */
.L_x_4694:
        /* <DEDUP_REMOVED lines=9> */
.L_x_4697:
[----:B------:R-:W-:Y:S05]  /*18310*/  BSYNC B2 ;  /* 0x0000000000027941 */ /* 0x000fea0003800000 */
.L_x_4696:
        /* <DEDUP_REMOVED lines=11> */
.L_x_4698:
        /* <DEDUP_REMOVED lines=13> */
.L_x_4833:
[----:B------:R-:W-:Y:S05]  /*184a0*/  BSYNC B2 ;  /* 0x0000000000027941 */ /* 0x000fea0003800000 */
.L_x_4699:
[----:B------:R-:W-:Y:S01]  /*184b0*/  BSSY B2, `(.L_x_4701) ;  /* 0x000000b000027945 */ /* 0x000fe20003800000 */
[----:B01----:R-:W-:Y:S02]  /*184c0*/  IMAD.MOV.U32 R2, RZ, RZ, 0x0 ;  /* 0x00000000ff027424 */ /* 0x003fe400078e00ff */
[----:B------:R-:W-:Y:S01]  /*184d0*/  IMAD.MOV.U32 R3, RZ, RZ, 0x12f00000 ;  /* 0x12f00000ff037424 */ /* 0x000fe200078e00ff */
[----:B------:R-:W-:Y:S06]  /*184e0*/  @P2 BRA `(.L_x_4702) ;  /* 0x00000000001c2947 */ /* 0x000fec0003800000 */
[----:B------:R-:W0:Y:S01]  /*184f0*/  S2R R14, SR_TID.X ;  /* 0x00000000000e7919 */ /* 0x000e220000002100 */
[----:B------:R-:W-:-:S04]  /*18500*/  MOV R10, 0x10000 ;  /* 0x00010000000a7802 */ /* 0x000fc80000000f00 */
[----:B------:R1:W-:Y:S01]  /*18510*/  SYNCS.ARRIVE.TRANS64 RZ, [R9+URZ+0x28cb0], R10 ;  /* 0x028cb00a09ff79a7 */ /* 0x0003e2000800003f */
[----:B0-----:R-:W-:-:S04]  /*18520*/  LOP3.LUT R14, R14, 0x1f, RZ, 0xc0, !PT ;  /* 0x0000001f0e0e7812 */ /* 0x001fc800078ec0ff */
[----:B------:R-:W-:-:S13]  /*18530*/  ISETP.NE.AND P1, PT, R14, RZ, PT ;  /* 0x000000ff0e00720c */ /* 0x000fda0003f25270 */
[----:B-1----:R-:W-:Y:S05]  /*18540*/  @!P1 BRA `(.L_x_4702) ;  /* 0x0000000000049947 */ /* 0x002fea0003800000 */
[----:B------:R-:W-:Y:S01]  /*18550*/  BPT.TRAP 0x1 ;  /* 0x000000040000795c */ /* 0x000fe20000300000 */
.L_x_4702:
[----:B------:R-:W-:Y:S05]  /*18560*/  BSYNC B2 ;  /* 0x0000000000027941 */ /* 0x000fea0003800000 */
.L_x_4701:
        /* <DEDUP_REMOVED lines=9> */
.L_x_4703:
        /* <DEDUP_REMOVED lines=15> */
.L_x_4704:
        /* <DEDUP_REMOVED lines=15> */
.L_x_4705:
        /* <DEDUP_REMOVED lines=15> */
.L_x_4706:
        /* <DEDUP_REMOVED lines=15> */
.L_x_4707:
        /* <DEDUP_REMOVED lines=15> */
.L_x_4708:
        /* <DEDUP_REMOVED lines=15> */
.L_x_4709:
        /* <DEDUP_REMOVED lines=15> */
.L_x_4710:
        /* <DEDUP_REMOVED lines=10> */
.L_x_4693:
[----:B------:R-:W-:Y:S05]  /*18d30*/  BSYNC B1 ;  /* 0x0000000000017941 */ /* 0x000fea0003800000 */
.L_x_4692:
        /* <DEDUP_REMOVED lines=8> */
.L_x_4667:
[----:B------:R-:W-:Y:S05]  /*18dc0*/  BSYNC B0 ;  /* 0x0000000000007941 */ /* 0x000fea0003800000 */
.L_x_4666:
[----:B------:R-:W1:Y:S01]  /*18dd0*/  LDC R0, c[0x0][0x448] ;  /* 0x00011200ff007b82 */ /* 0x000e620000000800 */
[----:B------:R-:W-:Y:S01]  /*18de0*/  LEA R2, R25, 0x3f, 0x6 ;  /* 0x0000003f19027811 */ /* 0x000fe200078e30ff */
[----:B------:R-:W-:Y:S06]  /*18df0*/  @!P0 WARPSYNC.ALL ;  /* 0x0000000000008948 */ /* 0x000fec0003800000 */
[----:B------:R-:W-:Y:S01]  /*18e00*/  @!P0 BAR.SYNC.DEFER_BLOCKING 0xc, 0x180 ;  /* 0x0306000000008b1d */ /* 0x000fe20000010000 */
[----:B------:R-:W-:-:S05]  /*18e10*/  ISETP.NE.AND P2, PT, R4, RZ, PT ;  /* 0x000000ff0400720c */ /* 0x000fca0003f45270 */
[----:B------:R-:W-:Y:S08]  /*18e20*/  BSSY B0, `(.L_x_4712) ;  /* 0x0000029000007945 */ /* 0x000ff00003800000 */
[----:B------:R-:W2:Y:S01]  /*18e30*/  @!P2 LDC R4, c[0x0][0x9f0] ;  /* 0x00027c00ff04ab82 */ /* 0x000ea20000000800 */
[----:B-1----:R-:W-:-:S13]  /*18e40*/  ISETP.NE.AND P1, PT, R0, 0x1, PT ;  /* 0x000000010000780c */ /* 0x002fda0003f25270 */
[----:B0-----:R-:W0:Y:S08]  /*18e50*/  @P1 LDC R3, c[0x0][0x44c] ;  /* 0x00011300ff031b82 */ /* 0x001e300000000800 */
[----:B------:R-:W1:Y:S01]  /*18e60*/  @P1 LDC R0, c[0x0][0x450] ;  /* 0x00011400ff001b82 */ /* 0x000e620000000800 */
[----:B0-----:R-:W-:-:S05]  /*18e70*/  @P1 IMAD.HI.U32 R3, R2, R3, RZ ;  /* 0x0000000302031227 */ /* 0x001fca00078e00ff */
[----:B-1----:R-:W-:-:S05]  /*18e80*/  @P1 SHF.R.U32.HI R2, RZ, R0, R3 ;  /* 0x00000000ff021219 */ /* 0x002fca0000011603 */
[----:B------:R-:W-:-:S05]  /*18e90*/  IMAD.IADD R2, R5, 0x1, R2 ;  /* 0x0000000105027824 */ /* 0x000fca00078e0202 */
[----:B------:R-:W-:-:S04]  /*18ea0*/  SHF.R.S32.HI R0, RZ, 0x1f, R2 ;  /* 0x0000001fff007819 */ /* 0x000fc80000011402 */
[----:B------:R-:W-:-:S04]  /*18eb0*/  LEA.HI R0, R0, R2, RZ, 0x6 ;  /* 0x0000000200007211 */ /* 0x000fc800078f30ff */
[----:B------:R-:W-:-:S04]  /*18ec0*/  SHF.R.S32.HI R0, RZ, 0x6, R0 ;  /* 0x00000006ff007819 */ /* 0x000fc80000011400 */
[----:B------:R-:W-:Y:S01]  /*18ed0*/  VIMNMX R7, R7, R0, PT ;  /* 0x0000000007077248 */ /* 0x000fe20003fe0100 */
[----:B------:R-:W-:-:S03]  /*18ee0*/  IMAD.MOV.U32 R0, RZ, RZ, RZ ;  /* 0x000000ffff007224 */ /* 0x000fc600078e00ff */
[----:B------:R-:W-:-:S13]  /*18ef0*/  ISETP.GE.AND P1, PT, R7, 0x1, PT ;  /* 0x000000010700780c */ /* 0x000fda0003f26270 */
[----:B--2---:R-:W-:Y:S05]  /*18f00*/  @!P1 BRA `(.L_x_4713) ;  /* 0x0000000000689947 */ /* 0x004fea0003800000 */
[-C--:B------:R-:W-:Y:S02]  /*18f10*/  IABS R0, R4.reuse ;  /* 0x0000000400007213 */ /* 0x080fe40000000000 */
        /* <DEDUP_REMOVED lines=21> */
[----:B------:R-:W-:-:S05]  /*19070*/  @P0 VIADD R5, R5, 0x1 ;  /* 0x0000000105050836 */ /* 0x000fca0000000000 */
[----:B------:R-:W-:-:S05]  /*19080*/  MOV R0, R5 ;  /* 0x0000000500007202 */ /* 0x000fca0000000f00 */
[----:B------:R-:W-:Y:S01]  /*19090*/  @!P2 IMAD.MOV R0, RZ, RZ, -R0 ;  /* 0x000000ffff00a224 */ /* 0x000fe200078e0a00 */
[----:B------:R-:W-:-:S07]  /*190a0*/  @!P1 LOP3.LUT R0, RZ, R4, RZ, 0x33, !PT ;  /* 0x00000004ff009212 */ /* 0x000fce00078e33ff */
.L_x_4713:
[----:B------:R-:W-:Y:S05]  /*190b0*/  BSYNC B0 ;  /* 0x0000000000007941 */ /* 0x000fea0003800000 */
.L_x_4712:
[-C--:B------:R-:W-:Y:S01]  /*190c0*/  IMAD R32, R32, R0.reuse, RZ ;  /* 0x0000000020207224 */ /* 0x080fe200078e02ff */
        /* <DEDUP_REMOVED lines=22> */
.L_x_4715:
        /* <DEDUP_REMOVED lines=20> */
.L_x_4718:
[----:B------:R-:W-:Y:S05]  /*19370*/  BSYNC B6 ;  /* 0x0000000000067941 */ /* 0x000fea0003800000 */
.L_x_4717:
        /* <DEDUP_REMOVED lines=20> */
.L_x_4721:
[----:B------:R0:W1:Y:S01]  /*194c0*/  LDC.64 R2, c[0x4][R34] ;  /* 0x0100000022027b82 */ /* 0x0000620000000a00 */
[----:B------:R-:W-:Y:S01]  /*194d0*/  ULDC.64 UR4, c[0x4][0x90] ;  /* 0x0100240000047ab9 */ /* 0x000fe20000000a00 */
[----:B------:R-:W-:Y:S01]  /*194e0*/  ULDC.64 UR6, c[0x4][0x98] ;  /* 0x0100260000067ab9 */ /* 0x000fe20000000a00 */
[----:B------:R-:W-:Y:S01]  /*194f0*/  ULDC.64 UR8, c[0x4][0x18] ;  /* 0x0100060000087ab9 */ /* 0x000fe20000000a00 */
[----:B------:R-:W-:Y:S01]  /*19500*/  MOV R4, UR4 ;  /* 0x0000000400047c02 */ /* 0x000fe20008000f00 */
[----:B------:R-:W-:Y:S02]  /*19510*/  IMAD.U32 R5, RZ, RZ, UR5 ;  /* 0x00000005ff057e24 */ /* 0x000fe4000f8e00ff */
        /* <DEDUP_REMOVED lines=9> */
.L_x_4720:
[----:B------:R-:W-:Y:S05]  /*195b0*/  BSYNC B6 ;  /* 0x0000000000067941 */ /* 0x000fea0003800000 */
.L_x_4719:
[----:B------:R-:W2:Y:S01]  /*195c0*/  LDL R34, [R1+0x20] ;  /* 0x0000200001227983 */ /* 0x000ea20000100800 */
[----:B------:R-:W-:Y:S01]  /*195d0*/  ULDC.64 UR4, c[0x0][0x9f8] ;  /* 0x00027e0000047ab9 */ /* 0x000fe20000000a00 */
[----:B------:R-:W0:Y:S02]  /*195e0*/  LDC R8, c[0x0][0x430] ;  /* 0x00010c00ff087b82 */ /* 0x000e240000000800 */
[----:B------:R-:W3:Y:S01]  /*195f0*/  LDL R20, [R1+0x4] ;  /* 0x0000040001147983 */ /* 0x000ee20000100800 */
[----:B------:R-:W-:Y:S01]  /*19600*/  ISETP.NE.U32.AND P0, PT, RZ, UR4, PT ;  /* 0x00000004ff007c0c */ /* 0x000fe2000bf05070 */
[----:B------:R-:W1:Y:S03]  /*19610*/  S2R R21, SR_TID.X ;  /* 0x0000000000157919 */ /* 0x000e660000002100 */
[----:B------:R-:W-:-:S13]  /*19620*/  ISETP.NE.AND.EX P0, PT, RZ, UR5, PT, P0 ;  /* 0x00000005ff007c0c */ /* 0x000fda000bf05300 */
[----:B------:R-:W-:Y:S01]  /*19630*/  @P0 IADD3 R2, P1, R23, UR4, RZ ;  /* 0x0000000417020c10 */ /* 0x000fe2000ff3e0ff */
[----:B------:R-:W-:-:S03]  /*19640*/  ULDC UR4, c[0x0][0x320] ;  /* 0x0000c80000047ab9 */ /* 0x000fc60000000800 */
[----:B------:R-:W-:-:S05]  /*19650*/  @P0 IADD3.X R3, R30, UR5, RZ, P1, !PT ;  /* 0x000000051e030c10 */ /* 0x000fca0008ffe4ff */
[----:B------:R4:W3:Y:S01]  /*19660*/  @P0 LDG.E R26, desc[UR40][R2.64] ;  /* 0x00000028021a0981 */ /* 0x0008e2000c1e1900 */
[----:B-1----:R-:W-:-:S04]  /*19670*/  LOP3.LUT R21, R21, 0x7f, RZ, 0xc0, !PT ;  /* 0x0000007f15157812 */ /* 0x002fc800078ec0ff */
[----:B------:R-:W-:Y:S02]  /*19680*/  SHF.R.U32.HI R0, RZ, 0x3, R21 ;  /* 0x00000003ff007819 */ /* 0x000fe40000011615 */
[----:B------:R-:W1:Y:S01]  /*19690*/  S2R R21, SR_TID.X ;  /* 0x0000000000157919 */ /* 0x000e620000002100 */
[----:B0-----:R-:W-:Y:S01]  /*196a0*/  ISETP.NE.AND P1, PT, R8, 0x1, PT ;  /* 0x000000010800780c */ /* 0x001fe20003f25270 */
[----:B------:R-:W0:Y:S01]  /*196b0*/  S2R R4, SR_TID.X ;  /* 0x0000000000047919 */ /* 0x000e220000002100 */
[----:B------:R-:W0:Y:S11]  /*196c0*/  S2R R9, SR_TID.X ;  /* 0x0000000000097919 */ /* 0x000e360000002100 */
[----:B----4-:R-:W4:Y:S08]  /*196d0*/  @P1 LDC R3, c[0x0][0x434] ;  /* 0x00010d00ff031b82 */ /* 0x010f300000000800 */
[----:B------:R-:W4:Y:S01]  /*196e0*/  @P1 LDC R2, c[0x0][0x438] ;  /* 0x00010e00ff021b82 */ /* 0x000f220000000800 */
[----:B-1----:R-:W-:-:S05]  /*196f0*/  IMAD.SHL.U32 R21, R21, 0x10, RZ ;  /* 0x0000001015157824 */ /* 0x002fca00078e00ff */
[----:B------:R-:W-:Y:S01]  /*19700*/  LOP3.LUT R21, R0, 0x70, R21, 0xf8, !PT ;  /* 0x0000007000157812 */ /* 0x000fe200078ef815 */
[----:B0-----:R-:W-:Y:S02]  /*19710*/  IMAD.SHL.U32 R4, R4, 0x8, RZ ;  /* 0x0000000804047824 */ /* 0x001fe400078e00ff */
[----:B------:R-:W-:-:S03]  /*19720*/  IMAD.SHL.U32 R9, R9, 0x8, RZ ;  /* 0x0000000809097824 */ /* 0x000fc600078e00ff */
[----:B------:R-:W-:Y:S02]  /*19730*/  LOP3.LUT R4, R4, 0x38, RZ, 0xc0, !PT ;  /* 0x0000003804047812 */ /* 0x000fe400078ec0ff */
[----:B------:R-:W-:Y:S02]  /*19740*/  LOP3.LUT R9, R9, 0x38, RZ, 0xc0, !PT ;  /* 0x0000003809097812 */ /* 0x000fe400078ec0ff */
[----:B------:R-:W-:Y:S02]  /*19750*/  LOP3.LUT R16, R16, 0xffffffbf, RZ, 0xc0, !PT ;  /* 0xffffffbf10107812 */ /* 0x000fe400078ec0ff */
[----:B------:R-:W-:Y:S02]  /*19760*/  LOP3.LUT R4, R4, 0x80, RZ, 0xfc, !PT ;  /* 0x0000008004047812 */ /* 0x000fe400078efcff */
[C---:B------:R-:W-:Y:S01]  /*19770*/  ISETP.GE.AND P3, PT, R9.reuse, UR4, PT ;  /* 0x0000000409007c0c */ /* 0x040fe2000bf66270 */
[----:B------:R-:W0:Y:S01]  /*19780*/  S2R R10, SR_TID.X ;  /* 0x00000000000a7919 */ /* 0x000e220000002100 */
[----:B------:R-:W-:Y:S01]  /*19790*/  IMAD.MOV.U32 R36, RZ, RZ, RZ ;  /* 0x000000ffff247224 */ /* 0x000fe200078e00ff */
[----:B------:R-:W-:Y:S01]  /*197a0*/  LOP3.LUT R11, R9, 0x1c0, RZ, 0xfc, !PT ;  /* 0x000001c0090b7812 */ /* 0x000fe200078efcff */
[----:B0-----:R-:W-:-:S05]  /*197b0*/  IMAD.SHL.U32 R10, R10, 0x8, RZ ;  /* 0x000000080a0a7824 */ /* 0x001fca00078e00ff */
[----:B------:R-:W-:-:S04]  /*197c0*/  LOP3.LUT R10, R10, 0x38, RZ, 0xc0, !PT ;  /* 0x000000380a0a7812 */ /* 0x000fc800078ec0ff */
[----:B------:R-:W-:Y:S02]  /*197d0*/  LOP3.LUT R10, R10, 0x180, RZ, 0xfc, !PT ;  /* 0x000001800a0a7812 */ /* 0x000fe400078efcff */
[----:B--2---:R-:W-:Y:S02]  /*197e0*/  LEA R23, R34, 0xffffffc0, 0x6 ;  /* 0xffffffc022177811 */ /* 0x004fe400078e30ff */
[----:B------:R-:W0:Y:S03]  /*197f0*/  S2R R34, SR_TID.X ;  /* 0x0000000000227919 */ /* 0x000e260000002100 */
[----:B------:R-:W-:Y:S02]  /*19800*/  IMAD.IADD R37, R21, 0x1, R23 ;  /* 0x0000000115257824 */ /* 0x000fe400078e0217 */
[----:B0-----:R-:W-:-:S05]  /*19810*/  IMAD.SHL.U32 R34, R34, 0x8, RZ ;  /* 0x0000000822227824 */ /* 0x001fca00078e00ff */
[----:B------:R-:W-:-:S04]  /*19820*/  LOP3.LUT R34, R34, 0x38, RZ, 0xc0, !PT ;  /* 0x0000003822227812 */ /* 0x000fc800078ec0ff */
[----:B------:R-:W-:-:S04]  /*19830*/  LOP3.LUT R34, R34, 0x40, RZ, 0xfc, !PT ;  /* 0x0000004022227812 */ /* 0x000fc800078efcff */
[----:B------:R-:W-:Y:S02]  /*19840*/  ISETP.GE.AND P2, PT, R34, UR4, PT ;  /* 0x0000000422007c0c */ /* 0x000fe4000bf46270 */
[----:B------:R-:W0:Y:S01]  /*19850*/  S2R R34, SR_TID.X ;  /* 0x0000000000227919 */ /* 0x000e220000002100 */
[C---:B---3--:R-:W-:Y:S01]  /*19860*/  ISETP.GE.AND P0, PT, R37.reuse, R20, PT ;  /* 0x000000142500720c */ /* 0x048fe20003f06270 */
[----:B------:R-:W-:-:S03]  /*19870*/  IMAD.IADD R37, R37, 0x1, R33 ;  /* 0x0000000125257824 */ /* 0x000fc600078e0221 */
[----:B------:R-:W-:Y:S01]  /*19880*/  ISETP.GT.U32.OR P0, PT, R21, 0x3f, P0 ;  /* 0x0000003f1500780c */ /* 0x000fe20000704470 */
[----:B----4-:R-:W-:-:S04]  /*19890*/  @P1 IMAD.HI.U32 R3, R37, R3, RZ ;  /* 0x0000000325031227 */ /* 0x010fc800078e00ff */
[----:B------:R-:W-:Y:S01]  /*198a0*/  IMAD.MOV.U32 R0, RZ, RZ, R37 ;  /* 0x000000ffff007224 */ /* 0x000fe200078e0025 */
[----:B------:R-:W-:-:S07]  /*198b0*/  @P1 SHF.R.U32.HI R0, RZ, R2, R3 ;  /* 0x00000002ff001219 */ /* 0x000fce0000011603 */
[----:B------:R-:W1:Y:S01]  /*198c0*/  @!P0 LDC.64 R2, c[0x0][0x428] ;  /* 0x00010a00ff028b82 */ /* 0x000e620000000a00 */
[----:B------:R-:W-:Y:S02]  /*198d0*/  SEL R7, RZ, 0xffffffff, P2 ;  /* 0xffffffffff077807 */ /* 0x000fe40001000000 */
[----:B------:R-:W-:Y:S01]  /*198e0*/  @P2 LOP3.LUT R16, R16, 0x40, RZ, 0xfc, !PT ;  /* 0x0000004010102812 */ /* 0x000fe200078efcff */
[----:B0-----:R-:W-:-:S05]  /*198f0*/  IMAD.SHL.U32 R34, R34, 0x8, RZ ;  /* 0x0000000822227824 */ /* 0x001fca00078e00ff */
[----:B------:R-:W-:Y:S01]  /*19900*/  LOP3.LUT R34, R34, 0x38, RZ, 0xc0, !PT ;  /* 0x0000003822227812 */ /* 0x000fe200078ec0ff */
[----:B------:R-:W-:Y:S01]  /*19910*/  IMAD.SHL.U32 R7, R7, 0x2, RZ ;  /* 0x0000000207077824 */ /* 0x000fe200078e00ff */
[----:B------:R-:W-:Y:S02]  /*19920*/  ISETP.GE.AND P2, PT, R4, UR4, PT ;  /* 0x0000000404007c0c */ /* 0x000fe4000bf46270 */
[----:B------:R-:W-:Y:S02]  /*19930*/  LOP3.LUT R34, R34, 0xc0, RZ, 0xfc, !PT ;  /* 0x000000c022227812 */ /* 0x000fe400078efcff */
[----:B------:R-:W-:Y:S02]  /*19940*/  SEL R4, RZ, 0x1, P3 ;  /* 0x00000001ff047807 */ /* 0x000fe40001800000 */
        /* <DEDUP_REMOVED lines=8> */
[----:B-1----:R-:W-:-:S04]  /*199d0*/  @!P0 IMAD R6, R34, R2, RZ ;  /* 0x0000000222068224 */ /* 0x002fc800078e02ff */
        /* <DEDUP_REMOVED lines=18> */
[----:B------:R-:W-:-:S02]  /*19b00*/  SEL R4, RZ, 0x10, P3 ;  /* 0x00000010ff047807 */ /* 0x000fc40001800000 */
[----:B------:R-:W-:Y:S02]  /*19b10*/  SEL R5, RZ, 0x20, P2 ;  /* 0x00000020ff057807 */ /* 0x000fe40001000000 */
[----:B0-----:R-:W-:Y:S02]  /*19b20*/  SEL R3, RZ, 0x40, P0 ;  /* 0x00000040ff037807 */ /* 0x001fe40000000000 */
[----:B------:R-:W-:-:S04]  /*19b30*/  LOP3.LUT R4, R5, R7, R4, 0xfe, !PT ;  /* 0x0000000705047212 */ /* 0x000fc800078efe04 */
[----:B------:R-:W-:-:S05]  /*19b40*/  LOP3.LUT R3, R4, R3, RZ, 0xfc, !PT ;  /* 0x0000000304037212 */ /* 0x000fca00078efcff */
[----:B------:R0:W-:Y:S01]  /*19b50*/  STL [R1+0x30], R3 ;  /* 0x0000300301007387 */ /* 0x0001e20000100800 */
[----:B------:R-:W-:Y:S02]  /*19b60*/  LOP3.LUT R16, R16, 0xfffffff7, RZ, 0xc0, !PT ;  /* 0xfffffff710107812 */ /* 0x000fe400078ec0ff */
[----:B------:R-:W-:Y:S02]  /*19b70*/  ISETP.GE.AND P0, PT, R11, UR4, PT ;  /* 0x000000040b007c0c */ /* 0x000fe4000bf06270 */
[----:B------:R-:W-:Y:S01]  /*19b80*/  @P3 LOP3.LUT R16, R16, 0x8, RZ, 0xfc, !PT ;  /* 0x0000000810103812 */ /* 0x000fe200078efcff */
[----:B------:R-:W-:Y:S01]  /*19b90*/  UMOV UR4, 0xffffffff ;  /* 0xffffffff00047882 */ /* 0x000fe20000000000 */
[----:B------:R-:W-:Y:S02]  /*19ba0*/  IADD3 R0, -R0, RZ, RZ ;  /* 0x000000ff00007210 */ /* 0x000fe40007ffe1ff */
[----:B------:R-:W-:Y:S02]  /*19bb0*/  LOP3.LUT R16, R16, 0xfffffffb, RZ, 0xc0, !PT ;  /* 0xfffffffb10107812 */ /* 0x000fe400078ec0ff */
[----:B------:R-:W-:Y:S01]  /*19bc0*/  SEL R2, RZ, 0x80, P0 ;  /* 0x00000080ff027807 */ /* 0x000fe20000000000 */
[----:B------:R-:W-:Y:S01]  /*19bd0*/  IMAD R37, R8, R0, R37 ;  /* 0x0000000008257224 */ /* 0x000fe200078e0225 */
[----:B------:R-:W-:Y:S01]  /*19be0*/  @P2 LOP3.LUT R16, R16, 0x4, RZ, 0xfc, !PT ;  /* 0x0000000410102812 */ /* 0x000fe200078efcff */
[----:B0-----:R-:W-:Y:S06]  /*19bf0*/  BRA.DIV UR4, `(.L_x_4722) ;  /* 0x0000005204dc7947 */ /* 0x001fec000b800000 */
.L_x_4836:
[----:B------:R-:W2:Y:S01]  /*19c00*/  LDL R0, [R1+0x48] ;  /* 0x0000480001007983 */ /* 0x000ea20000100800 */
[----:B------:R-:W-:Y:S02]  /*19c10*/  LOP3.LUT R2, R3, R2, RZ, 0xfc, !PT ;  /* 0x0000000203027212 */ /* 0x000fe400078efcff */
[----:B------:R-:W-:Y:S02]  /*19c20*/  ISETP.GT.U32.AND P1, PT, R21, 0x3f, PT ;  /* 0x0000003f1500780c */ /* 0x000fe40003f24070 */
[----:B------:R-:W-:Y:S01]  /*19c30*/  LOP3.LUT R16, R16, 0xfffffeff, RZ, 0xc0, !PT ;  /* 0xfffffeff10107812 */ /* 0x000fe200078ec0ff */
[----:B------:R0:W-:Y:S03]  /*19c40*/  STL [R1+0xc], R2 ;  /* 0x00000c0201007387 */ /* 0x0001e60000100800 */
[----:B------:R-:W-:-:S07]  /*19c50*/  LOP3.LUT R16, R16, 0xfffffffe, RZ, 0xc0, !PT ;  /* 0xfffffffe10107812 */ /* 0x000fce00078ec0ff */
[----:B------:R-:W-:Y:S02]  /*19c60*/  @P1 LOP3.LUT R16, R16, 0x1, RZ, 0xfc, !PT ;  /* 0x0000000110101812 */ /* 0x000fe400078efcff */
[----:B--2---:R-:W-:-:S13]  /*19c70*/  ISETP.NE.AND P0, PT, R0, 0x3, PT ;  /* 0x000000030000780c */ /* 0x004fda0003f05270 */
[----:B------:R-:W-:Y:S01]  /*19c80*/  @P0 LOP3.LUT R16, R16, 0x100, RZ, 0xfc, !PT ;  /* 0x0000010010100812 */ /* 0x000fe200078efcff */
[----:B0-----:R-:W-:Y:S06]  /*19c90*/  @!P0 BRA `(.L_x_4723) ;  /* 0x0000000000048947 */ /* 0x001fec0003800000 */
[----:B------:R-:W-:Y:S01]  /*19ca0*/  BPT.TRAP 0x1 ;  /* 0x000000040000795c */ /* 0x000fe20000300000 */
.L_x_4723:
        /* <DEDUP_REMOVED lines=9> */
.L_x_4837:
[----:B------:R-:W-:Y:S05]  /*19d40*/  BSYNC B0 ;  /* 0x0000000000007941 */ /* 0x000fea0003800000 */
.L_x_4724:
[----:B------:R-:W1:Y:S01]  /*19d50*/  S2R R7, SR_TID.X ;  /* 0x0000000000077919 */ /* 0x000e620000002100 */
[----:B0-----:R-:W-:Y:S01]  /*19d60*/  SHF.R.S32.HI R0, RZ, 0x1f, R37 ;  /* 0x0000001fff007819 */ /* 0x001fe20000011425 */
[----:B------:R-:W-:Y:S01]  /*19d70*/  ULDC.64 UR4, c[0x0][0x300] ;  /* 0x0000c00000047ab9 */ /* 0x000fe20000000a00 */
[----:B-----5:R-:W-:Y:S01]  /*19d80*/  SHF.R.S32.HI R4, RZ, 0x1f, R36 ;  /* 0x0000001fff047819 */ /* 0x020fe20000011424 */
[----:B------:R-:W-:Y:S01]  /*19d90*/  IMAD.WIDE.U32 R2, R37, UR4, RZ ;  /* 0x0000000425027c25 */ /* 0x000fe2000f8e00ff */
[----:B------:R-:W-:Y:S01]  /*19da0*/  ULDC.64 UR6, c[0x0][0x2e8] ;  /* 0x0000ba0000067ab9 */ /* 0x000fe20000000a00 */
[----:B------:R0:W-:Y:S01]  /*19db0*/  STL [R1+0x28], R0 ;  /* 0x0000280001007387 */ /* 0x0001e20000100800 */
[----:B------:R-:W-:Y:S01]  /*19dc0*/  LOP3.LUT R16, R16, 0xfffffffd, RZ, 0xc0, !PT ;  /* 0xfffffffd10107812 */ /* 0x000fe200078ec0ff */
[----:B------:R-:W-:Y:S02]  /*19dd0*/  IMAD R5, R22, 0x1000, R35 ;  /* 0x0000100016057824 */ /* 0x000fe400078e0223 */
        /* <DEDUP_REMOVED lines=10> */
[----:B------:R-:W-:-:S03]  /*19e80*/  IMAD.IADD R3, R3, 0x1, R0 ;  /* 0x0000000103037824 */ /* 0x000fc600078e0200 */
[----:B------:R-:W-:Y:S01]  /*19e90*/  LOP3.LUT R7, R7, 0x38, RZ, 0xc0, !PT ;  /* 0x0000003807077812 */ /* 0x000fe200078ec0ff */
[----:B------:R-:W-:Y:S01]  /*19ea0*/  IMAD.WIDE.U32 R2, R17, UR4, R2 ;  /* 0x0000000411027c25 */ /* 0x000fe2000f8e0002 */
[----:B------:R-:W-:Y:S02]  /*19eb0*/  ULDC UR4, c[0x0][0x2f4] ;  /* 0x0000bd0000047ab9 */ /* 0x000fe40000000800 */
[----:B------:R-:W-:Y:S01]  /*19ec0*/  ISETP.GE.AND P2, PT, R7, UR4, PT ;  /* 0x0000000407007c0c */ /* 0x000fe2000bf46270 */
[----:B--2---:R-:W-:Y:S01]  /*19ed0*/  IMAD R4, R17, UR5, R3 ;  /* 0x0000000511047c24 */ /* 0x004fe2000f8e0203 */
        /* <DEDUP_REMOVED lines=38> */
.L_x_4847:
        /* <DEDUP_REMOVED lines=10> */
.L_x_4727:
        /* <DEDUP_REMOVED lines=11> */
.L_x_4728:
[----:B------:R1:W5:Y:S01]  /*1a290*/  LDL.LU R0, [R1+0x18] ;  /* 0x0000180001007983 */ /* 0x0003620000300800 */
[----:B------:R1:W-:Y:S03]  /*1a2a0*/  SYNCS.ARRIVE.TRANS64.A1T0 RZ, [R30+URZ+0x28c30], RZ ;  /* 0x028c30ff1eff79a7 */ /* 0x0003e6000810003f */
[----:B------:R1:W5:Y:S04]  /*1a2b0*/  LDL.LU R4, [R1+0x8] ;  /* 0x0000080001047983 */ /* 0x0003680000300800 */
[----:B0-----:R1:W5:Y:S02]  /*1a2c0*/  LDL R3, [R1+0xc] ;  /* 0x00000c0001037983 */ /* 0x0013640000100800 */
        /* <DEDUP_REMOVED lines=18> */
[----:B------:R0:W-:Y:S01]  /*1a3f0*/  STL.64 [R1+0x18], R4 ;  /* 0x0000180401007387 */ /* 0x0001e20000100a00 */
        /* <DEDUP_REMOVED lines=8> */
[----:B------:R-:W-:Y:S01]  /*1a480*/  IMAD.U32 R4, RZ, RZ, UR4 ;  /* 0x00000004ff047e24 */ /* 0x000fe2000f8e00ff */
[----:B------:R-:W-:Y:S01]  /*1a490*/  MOV R8, 0x70 ;  /* 0x0000007000087802 */ /* 0x000fe20000000f00 */
[----:B------:R-:W0:Y:S01]  /*1a4a0*/  LDC.64 R2, c[0x4][R2] ;  /* 0x0100000002027b82 */ /* 0x000e220000000a00 */
[----:B------:R-:W-:Y:S02]  /*1a4b0*/  IMAD.U32 R5, RZ, RZ, UR5 ;  /* 0x00000005ff057e24 */ /* 0x000fe4000f8e00ff */
[----:B------:R-:W-:Y:S02]  /*1a4c0*/  IMAD.U32 R6, RZ, RZ, UR6 ;  /* 0x00000006ff067e24 */ /* 0x000fe4000f8e00ff */
[----:B------:R-:W-:-:S02]  /*1a4d0*/  IMAD.U32 R7, RZ, RZ, UR7 ;  /* 0x00000007ff077e24 */ /* 0x000fc4000f8e00ff */
[----:B------:R-:W-:Y:S02]  /*1a4e0*/  IMAD.U32 R10, RZ, RZ, UR8 ;  /* 0x00000008ff0a7e24 */ /* 0x000fe4000f8e00ff */
[----:B------:R-:W-:Y:S02]  /*1a4f0*/  IMAD.U32 R11, RZ, RZ, UR9 ;  /* 0x00000009ff0b7e24 */ /* 0x000fe4000f8e00ff */
[----:B------:R-:W-:Y:S02]  /*1a500*/  IMAD.MOV.U32 R12, RZ, RZ, 0x1 ;  /* 0x00000001ff0c7424 */ /* 0x000fe400078e00ff */
[----:B------:R-:W-:-:S07]  /*1a510*/  IMAD.MOV.U32 R13, RZ, RZ, RZ ;  /* 0x000000ffff0d7224 */ /* 0x000fce00078e00ff */
[----:B------:R-:W-:-:S07]  /*1a520*/  LEPC R20, `(.L_x_4730) ;  /* 0x000000001014794e */ /* 0x000fce0000000000 */
[----:B01----:R-:W-:Y:S05]  /*1a530*/  CALL.ABS.NOINC R2 ;  /* 0x0000000002007343 */ /* 0x003fea0003c00000 */
.L_x_4730:
[----:B------:R-:W-:Y:S05]  /*1a540*/  BSYNC B6 ;  /* 0x0000000000067941 */ /* 0x000fea0003800000 */
.L_x_4729:
[----:B------:R-:W2:Y:S01]  /*1a550*/  LDL.LU R0, [R1+0x8] ;  /* 0x0000080001007983 */ /* 0x000ea20000300800 */
[----:B------:R-:W-:Y:S01]  /*1a560*/  ULDC.64 UR4, c[0x0][0x2d8] ;  /* 0x0000b60000047ab9 */ /* 0x000fe20000000a00 */
[----:B------:R-:W0:Y:S02]  /*1a570*/  LDC R7, c[0x0][0x448] ;  /* 0x00011200ff077b82 */ /* 0x000e240000000800 */
[----:B------:R-:W2:Y:S04]  /*1a580*/  LDL.LU.64 R2, [R1+0x18] ;  /* 0x0000180001027983 */ /* 0x000ea80000300a00 */
        /* <DEDUP_REMOVED lines=86> */
.L_x_4856:
        /* <DEDUP_REMOVED lines=10> */
.L_x_4732:
        /* <DEDUP_REMOVED lines=18> */
.L_x_4857:
[----:B------:R-:W-:Y:S05]  /*1acb0*/  BSYNC B0 ;  /* 0x0000000000007941 */ /* 0x000fea0003800000 */
.L_x_4733:
[----:B------:R-:W2:Y:S02]  /*1acc0*/  LDL R2, [R1+0x48] ;  /* 0x0000480001027983 */ /* 0x000ea40000100800 */
[----:B--2---:R-:W-:-:S13]  /*1acd0*/  ISETP.NE.AND P0, PT, R2, 0x3, PT ;  /* 0x000000030200780c */ /* 0x004fda0003f05270 */
[----:B------:R-:W-:Y:S05]  /*1ace0*/  @!P0 BRA `(.L_x_4735) ;  /* 0x0000000000048947 */ /* 0x000fea0003800000 */
[----:B------:R-:W-:Y:S01]  /*1acf0*/  BPT.TRAP 0x1 ;  /* 0x000000040000795c */ /* 0x000fe20000300000 */
.L_x_4735:
[----:B0-----:R-:W-:Y:S01]  /*1ad00*/  SHF.L.U32 R0, R28, 0x1f, RZ ;  /* 0x0000001f1c007819 */ /* 0x001fe200000006ff */
[----:B------:R-:W-:Y:S03]  /*1ad10*/  BSSY B0, `(.L_x_4736) ;  /* 0x0000003000007945 */ /* 0x000fe60003800000 */
[----:B------:R-:W0:Y:S02]  /*1ad20*/  SYNCS.PHASECHK.TRANS64.TRYWAIT P0, [R30+URZ+0x28c60], R0 ;  /* 0x028c60001e0075a7 */ /* 0x000e24000800017f */
[----:B0-----:R-:W-:Y:S05]  /*1ad30*/  @!P0 BRA `(.L_x_4737) ;  /* 0x0000004c007c8947 */ /* 0x001fea0003800000 */
.L_x_4858:
[----:B------:R-:W-:Y:S05]  /*1ad40*/  BSYNC B0 ;  /* 0x0000000000007941 */ /* 0x000fea0003800000 */
.L_x_4736:
[----:B------:R-:W0:Y:S01]  /*1ad50*/  LDL.LU R2, [R1+0x28] ;  /* 0x0000280001027983 */ /* 0x000e220000300800 */
[----:B------:R-:W-:Y:S01]  /*1ad60*/  ULDC.64 UR4, c[0x0][0x328] ;  /* 0x0000ca0000047ab9 */ /* 0x000fe20000000a00 */
[----:B------:R-:W-:Y:S02]  /*1ad70*/  ULDC.64 UR6, c[0x0][0x318] ;  /* 0x0000c60000067ab9 */ /* 0x000fe40000000a00 */
[----:B------:R-:W2:Y:S01]  /*1ad80*/  LDL.LU R4, [R1+0x2c] ;  /* 0x00002c0001047983 */ /* 0x000ea20000300800 */
[----:B0-----:R-:W-:Y:S02]  /*1ad90*/  IMAD R0, R2, UR4, RZ ;  /* 0x0000000402007c24 */ /* 0x001fe4000f8e02ff */
[----:B------:R-:W-:-:S04]  /*1ada0*/  IMAD.WIDE.U32 R2, R37, UR4, RZ ;  /* 0x0000000425027c25 */ /* 0x000fc8000f8e00ff */
[----:B------:R-:W-:Y:S01]  /*1adb0*/  IMAD R0, R37, UR5, R0 ;  /* 0x0000000525007c24 */ /* 0x000fe2000f8e0200 */
[----:B------:R-:W-:-:S04]  /*1adc0*/  ULDC.64 UR4, c[0x0][0x338] ;  /* 0x0000ce0000047ab9 */ /* 0x000fc80000000a00 */
[----:B------:R-:W-:Y:S01]  /*1add0*/  IADD3 R3, R3, R0, RZ ;  /* 0x0000000003037210 */ /* 0x000fe20007ffe0ff */
[----:B--2---:R-:W-:Y:S02]  /*1ade0*/  IMAD R0, R4, UR4, RZ ;  /* 0x0000000404007c24 */ /* 0x004fe4000f8e02ff */
[----:B------:R-:W-:Y:S02]  /*1adf0*/  IMAD R4, R22, 0x8000, R35 ;  /* 0x0000800016047824 */ /* 0x000fe400078e0223 */
        /* <DEDUP_REMOVED lines=98> */
.L_x_4868:
        /* <DEDUP_REMOVED lines=34> */
.L_x_4739:
        /* <DEDUP_REMOVED lines=11> */
.L_x_4740:
        /* <DEDUP_REMOVED lines=12> */
.L_x_4755:
[----:B--2---:R-:W2:Y:S01]  /*1b7b0*/  LDL R10, [R1+0x48] ;  /* 0x00004800010a7983 */ /* 0x004ea20000100800 */
[----:B0-----:R-:W0:Y:S01]  /*1b7c0*/  LDC R5, c[0x0][0x430] ;  /* 0x00010c00ff057b82 */ /* 0x001e220000000800 */
[----:B-1----:R-:W1:Y:S01]  /*1b7d0*/  S2R R2, SR_TID.X ;  /* 0x0000000000027919 */ /* 0x002e620000002100 */
[----:B---3--:R-:W3:Y:S01]  /*1b7e0*/  S2R R8, SR_TID.X ;  /* 0x0000000000087919 */ /* 0x008ee20000002100 */
[----:B0-----:R-:W-:Y:S02]  /*1b7f0*/  ISETP.NE.AND P0, PT, R5, 0x1, PT ;  /* 0x000000010500780c */ /* 0x001fe40003f05270 */
[----:B-1----:R-:W-:-:S11]  /*1b800*/  LOP3.LUT R2, R2, 0x7f, RZ, 0xc0, !PT ;  /* 0x0000007f02027812 */ /* 0x002fd600078ec0ff */
[----:B------:R-:W0:Y:S01]  /*1b810*/  @P0 LDC R6, c[0x0][0x434] ;  /* 0x00010d00ff060b82 */ /* 0x000e220000000800 */
[----:B---3--:R-:W-:Y:S01]  /*1b820*/  IMAD.SHL.U32 R8, R8, 0x10, RZ ;  /* 0x0000001008087824 */ /* 0x008fe200078e00ff */
[----:B------:R-:W-:-:S04]  /*1b830*/  SHF.R.U32.HI R2, RZ, 0x3, R2 ;  /* 0x00000003ff027819 */ /* 0x000fc80000011602 */
[----:B------:R-:W-:Y:S02]  /*1b840*/  LOP3.LUT R8, R2, 0x70, R8, 0xf8, !PT ;  /* 0x0000007002087812 */ /* 0x000fe400078ef808 */
[----:B------:R-:W1:Y:S02]  /*1b850*/  @P0 LDC R3, c[0x0][0x438] ;  /* 0x00010e00ff030b82 */ /* 0x000e640000000800 */
[----:B------:R-:W-:Y:S01]  /*1b860*/  ISETP.GT.U32.AND P1, PT, R8, 0x3f, PT ;  /* 0x0000003f0800780c */ /* 0x000fe20003f24070 */
[----:B------:R-:W-:-:S04]  /*1b870*/  IMAD R4, R7, 0x40, R33 ;  /* 0x0000004007047824 */ /* 0x000fc800078e0221 */
[----:B------:R-:W-:-:S08]  /*1b880*/  IMAD.IADD R4, R8, 0x1, R4 ;  /* 0x0000000108047824 */ /* 0x000fd000078e0204 */
[----:B------:R-:W3:Y:S01]  /*1b890*/  @!P1 LDC.64 R8, c[0x0][0x428] ;  /* 0x00010a00ff089b82 */ /* 0x000ee20000000a00 */
[----:B0-----:R-:W-:-:S04]  /*1b8a0*/  @P0 IMAD.HI.U32 R6, R4, R6, RZ ;  /* 0x0000000604060227 */ /* 0x001fc800078e00ff */
[----:B------:R-:W-:Y:S01]  /*1b8b0*/  IMAD.MOV.U32 R2, RZ, RZ, R4 ;  /* 0x000000ffff027224 */ /* 0x000fe200078e0004 */
[----:B-1----:R-:W-:-:S05]  /*1b8c0*/  @P0 SHF.R.U32.HI R2, RZ, R3, R6 ;  /* 0x00000003ff020219 */ /* 0x002fca0000011606 */
[----:B------:R-:W-:-:S04]  /*1b8d0*/  IMAD.MOV R3, RZ, RZ, -R2 ;  /* 0x000000ffff037224 */ /* 0x000fc800078e0a02 */
[----:B------:R-:W-:Y:S01]  /*1b8e0*/  IMAD R5, R5, R3, R4 ;  /* 0x0000000305057224 */ /* 0x000fe200078e0204 */
[--C-:B------:R-:W-:Y:S01]  /*1b8f0*/  @!P1 SHF.R.S32.HI R3, RZ, 0x1f, R2.reuse ;  /* 0x0000001fff039819 */ /* 0x100fe20000011402 */
[-C--:B---3--:R-:W-:Y:S02]  /*1b900*/  @!P1 IMAD R4, R34, R8.reuse, RZ ;  /* 0x0000000822049224 */ /* 0x088fe400078e02ff */
[----:B------:R-:W-:-:S04]  /*1b910*/  @!P1 IMAD.WIDE.U32 R2, R26, R8, R2 ;  /* 0x000000081a029225 */ /* 0x000fc800078e0002 */
[----:B------:R-:W-:Y:S02]  /*1b920*/  @!P1 IMAD R4, R26, R9, R4 ;  /* 0x000000091a049224 */ /* 0x000fe400078e0204 */
[----:B------:R-:W0:Y:S02]  /*1b930*/  @!P1 LDC.64 R8, c[0x0][0x418] ;  /* 0x00010600ff089b82 */ /* 0x000e240000000a00 */
[----:B------:R-:W-:Y:S02]  /*1b940*/  @!P1 IMAD.IADD R3, R4, 0x1, R3 ;  /* 0x0000000104039824 */ /* 0x000fe400078e0203 */
[----:B------:R-:W-:Y:S02]  /*1b950*/  IMAD.MOV.U32 R4, RZ, RZ, RZ ;  /* 0x000000ffff047224 */ /* 0x000fe400078e00ff */
[----:B------:R-:W-:Y:S01]  /*1b960*/  VIADD R22, R22, 0x1 ;  /* 0x0000000116167836 */ /* 0x000fe20000000000 */
[----:B0-----:R-:W-:-:S04]  /*1b970*/  @!P1 LEA R8, P0, R2, R8, 0x2 ;  /* 0x0000000802089211 */ /* 0x001fc800078010ff */
[----:B------:R-:W-:Y:S02]  /*1b980*/  @!P1 LEA.HI.X R9, R2, R9, R3, 0x2, P0 ;  /* 0x0000000902099211 */ /* 0x000fe400000f1403 */
[----:B------:R-:W-:-:S03]  /*1b990*/  ISETP.NE.AND P0, PT, R22, 0x2, PT ;  /* 0x000000021600780c */ /* 0x000fc60003f05270 */
[----:B------:R0:W5:Y:S01]  /*1b9a0*/  @!P1 LDG.E R4, desc[UR40][R8.64] ;  /* 0x0000002808049981 */ /* 0x000162000c1e1900 */
[----:B------:R-:W-:Y:S01]  /*1b9b0*/  SEL R2, RZ, 0x1, P0 ;  /* 0x00000001ff027807 */ /* 0x000fe20000000000 */
[----:B------:R-:W-:Y:S05]  /*1b9c0*/  YIELD ;  /* 0x0000000000007946 */ /* 0x000fea0003800000 */
[----:B------:R-:W-:Y:S01]  /*1b9d0*/  LOP3.LUT R28, R28, R2, RZ, 0x3c, !PT ;  /* 0x000000021c1c7212 */ /* 0x000fe200078e3cff */
[----:B------:R-:W-:Y:S01]  /*1b9e0*/  IMAD.MOV.U32 R2, RZ, RZ, R7 ;  /* 0x000000ffff027224 */ /* 0x000fe200078e0007 */
[----:B------:R-:W-:Y:S01]  /*1b9f0*/  SEL R22, R22, RZ, P0 ;  /* 0x000000ff16167207 */ /* 0x000fe20000000000 */
[----:B------:R-:W-:-:S03]  /*1ba00*/  VIADD R7, R7, 0xffffffff ;  /* 0xffffffff07077836 */ /* 0x000fc60000000000 */
[----:B------:R-:W-:Y:S02]  /*1ba10*/  ISETP.GT.AND P3, PT, R2, R32, PT ;  /* 0x000000200200720c */ /* 0x000fe40003f64270 */
[----:B--2---:R-:W-:-:S13]  /*1ba20*/  ISETP.NE.AND P1, PT, R10, 0x3, PT ;  /* 0x000000030a00780c */ /* 0x004fda0003f25270 */
[----:B0-----:R-:W-:Y:S05]  /*1ba30*/  @!P1 BRA `(.L_x_4743) ;  /* 0x0000000000049947 */ /* 0x001fea0003800000 */
[----:B------:R-:W-:Y:S01]  /*1ba40*/  BPT.TRAP 0x1 ;  /* 0x000000040000795c */ /* 0x000fe20000300000 */
.L_x_4743:
[----:B------:R-:W-:Y:S01]  /*1ba50*/  LEA R6, R22, R18, 0x3 ;  /* 0x0000001216067211 */ /* 0x000fe200078e18ff */
[----:B------:R-:W-:Y:S01]  /*1ba60*/  BSSY B1, `(.L_x_4744) ;  /* 0x0000005000017945 */ /* 0x000fe20003800000 */
[----:B------:R-:W-:Y:S02]  /*1ba70*/  SHF.L.U32 R20, R28, 0x1f, RZ ;  /* 0x0000001f1c147819 */ /* 0x000fe400000006ff */
[----:B------:R-:W-:Y:S02]  /*1ba80*/  SHF.R.S32.HI R9, RZ, 0x1f, R5 ;  /* 0x0000001fff097819 */ /* 0x000fe40000011405 */
[----:B------:R-:W0:Y:S02]  /*1ba90*/  SYNCS.PHASECHK.TRANS64.TRYWAIT P0, [R6+URZ+0x28c40], R20 ;  /* 0x028c4014060075a7 */ /* 0x000e24000800017f */
[----:B0-----:R-:W-:Y:S05]  /*1baa0*/  @!P0 BRA `(.L_x_4745) ;  /* 0x0000004800608947 */ /* 0x001fea0003800000 */
.L_x_4869:
[----:B------:R-:W-:Y:S05]  /*1bab0*/  BSYNC B1 ;  /* 0x0000000000017941 */ /* 0x000fea0003800000 */
.L_x_4744:
        /* <DEDUP_REMOVED lines=40> */
.L_x_4879:
        /* <DEDUP_REMOVED lines=8> */
.L_x_4747:
        /* <DEDUP_REMOVED lines=11> */
.L_x_4748:
[----:B------:R2:W-:Y:S01]  /*1be70*/  SYNCS.ARRIVE.TRANS64.A1T0 RZ, [R6+URZ+0x28c30], RZ ;  /* 0x028c30ff06ff79a7 */ /* 0x0005e2000810003f */
[----:B------:R-:W-:Y:S05]  /*1be80*/  @!P2 BRA `(.L_x_4749) ;  /* 0x000000000004a947 */ /* 0x000fea0003800000 */
[----:B------:R-:W-:Y:S01]  /*1be90*/  BPT.TRAP 0x1 ;  /* 0x000000040000795c */ /* 0x000fe20000300000 */
.L_x_4749:
[----:B------:R-:W3:Y:S01]  /*1bea0*/  SYNCS.PHASECHK.TRANS64.TRYWAIT P0, [R6+URZ+0x28c60], R20 ;  /* 0x028c6014060075a7 */ /* 0x000ee2000800017f */
[----:B------:R-:W-:Y:S04]  /*1beb0*/  BSSY B1, `(.L_x_4750) ;  /* 0x0000002000017945 */ /* 0x000fe80003800000 */
[----:B---3--:R-:W-:Y:S05]  /*1bec0*/  @!P0 BRA `(.L_x_4751) ;  /* 0x0000004800888947 */ /* 0x008fea0003800000 */
.L_x_4880:
[----:B------:R-:W-:Y:S05]  /*1bed0*/  BSYNC B1 ;  /* 0x0000000000017941 */ /* 0x000fea0003800000 */
.L_x_4750:
        /* <DEDUP_REMOVED lines=79> */
.L_x_4890:
        /* <DEDUP_REMOVED lines=25> */
.L_x_4753:
        /* <DEDUP_REMOVED lines=11> */
.L_x_4754:
[----:B------:R1:W-:Y:S01]  /*1c610*/  SYNCS.ARRIVE.TRANS64.A1T0 RZ, [R6+URZ+0x28c50], RZ ;  /* 0x028c50ff06ff79a7 */ /* 0x0003e2000810003f */
[----:B------:R-:W-:Y:S05]  /*1c620*/  @P3 BRA `(.L_x_4755) ;  /* 0xfffffff000603947 */ /* 0x000fea000383ffff */
.L_x_4742:
[----:B------:R-:W-:Y:S05]  /*1c630*/  BSYNC B0 ;  /* 0x0000000000007941 */ /* 0x000fea0003800000 */
.L_x_4741:
        /* <DEDUP_REMOVED lines=21> */
.L_x_4757:
[----:B------:R-:W-:Y:S05]  /*1c790*/  BSYNC B0 ;  /* 0x0000000000007941 */ /* 0x000fea0003800000 */
.L_x_4756:
[----:B------:R-:W-:-:S07]  /*1c7a0*/  SEL R22, R22, RZ, P0 ;  /* 0x000000ff16167207 */ /* 0x000fce0000000000 */
.L_x_4716:
[----:B------:R-:W-:Y:S05]  /*1c7b0*/  BSYNC B7 ;  /* 0x0000000000077941 */ /* 0x000fea0003800000 */
.L_x_4714:
        /* <DEDUP_REMOVED lines=11> */
.L_x_4758:
        /* <DEDUP_REMOVED lines=43> */
.L_x_4900:
[----:B------:R-:W-:Y:S02]  /*1cb20*/  ULDC UR4, c[0x0][0xc38] ;  /* 0x00030e0000047ab9 */ /* 0x000fe40000000800 */
[----:B------:R-:W-:-:S04]  /*1cb30*/  IMAD.U32 R4, RZ, RZ, UR4 ;  /* 0x00000004ff047e24 */ /* 0x000fc8000f8e00ff */
[----:B-1----:R-:W-:-:S04]  /*1cb40*/  IMAD R3, R14, R4, RZ ;  /* 0x000000040e037224 */ /* 0x002fc800078e02ff */
[----:B------:R-:W-:-:S05]  /*1cb50*/  IMAD.IADD R6, R6, 0x1, R3 ;  /* 0x0000000106067824 */ /* 0x000fca00078e0203 */
[----:B------:R-:W-:-:S13]  /*1cb60*/  ISETP.GT.AND P6, PT, R6, R0, PT ;  /* 0x000000000600720c */ /* 0x000fda0003fc4270 */
[----:B------:R-:W-:Y:S05]  /*1cb70*/  @P6 BRA `(.L_x_4761) ;  /* 0x0000000000a46947 */ /* 0x000fea0003800000 */
.L_x_4764:
        /* <DEDUP_REMOVED lines=35> */
.L_x_4908:
[----:B------:R-:W-:Y:S02]  /*1cdb0*/  ULDC UR4, c[0x0][0xc38] ;  /* 0x00030e0000047ab9 */ /* 0x000fe40000000800 */
[----:B------:R-:W-:-:S04]  /*1cdc0*/  IMAD.U32 R4, RZ, RZ, UR4 ;  /* 0x00000004ff047e24 */ /* 0x000fc8000f8e00ff */
[----:B-1----:R-:W-:-:S04]  /*1cdd0*/  IMAD R3, R14, R4, RZ ;  /* 0x000000040e037224 */ /* 0x002fc800078e02ff */
[----:B------:R-:W-:-:S05]  /*1cde0*/  IMAD.IADD R6, R3, 0x1, R6 ;  /* 0x0000000103067824 */ /* 0x000fca00078e0206 */
[----:B------:R-:W-:-:S13]  /*1cdf0*/  ISETP.GT.AND P6, PT, R6, R0, PT ;  /* 0x000000000600720c */ /* 0x000fda0003fc4270 */
[----:B------:R-:W-:Y:S05]  /*1ce00*/  @!P6 BRA `(.L_x_4764) ;  /* 0xfffffffc005ce947 */ /* 0x000fea000383ffff */
.L_x_4761:
        /* <DEDUP_REMOVED lines=10> */
.L_x_4913:
[----:B------:R-:W-:-:S13]  /*1ceb0*/  ISETP.NE.AND P0, PT, R3, RZ, PT ;  /* 0x000000ff0300720c */ /* 0x000fda0003f05270 */
[----:B------:R-:W-:Y:S05]  /*1cec0*/  @!P0 BRA `(.L_x_4766) ;  /* 0x0000000000108947 */ /* 0x000fea0003800000 */
[----:B------:R-:W-:Y:S01]  /*1ced0*/  UMOV UR4, 0xffffffff ;  /* 0xffffffff00047882 */ /* 0x000fe20000000000 */
[----:B------:R-:W-:Y:S02]  /*1cee0*/  IADD3 R12, R7, -0x1, RZ ;  /* 0xffffffff070c7810 */ /* 0x000fe40007ffe0ff */
[----:B------:R-:W-:Y:S05]  /*1cef0*/  BRA.DIV UR4, `(.L_x_4767) ;  /* 0x0000004a04bc7947 */ /* 0x000fea000b800000 */
[----:B------:R4:W0:Y:S02]  /*1cf00*/  SHFL.IDX PT, R24, R2, R12, 0x1f ;  /* 0x00001f0c02187589 */ /* 0x00082400000e0000 */
.L_x_4766:
        /* <DEDUP_REMOVED lines=10> */
[----:B0-----:R-:W-:Y:S01]  /*1cfb0*/  VIADD R8, R7, 0xffffffe ;  /* 0x0ffffffe07087836 */ /* 0x001fe20000000000 */
[----:B------:R-:W-:-:S05]  /*1cfc0*/  IABS R7, R25 ;  /* 0x0000001900077213 */ /* 0x000fca0000000000 */
[----:B------:R0:W1:Y:S02]  /*1cfd0*/  F2I.FTZ.U32.TRUNC.NTZ R3, R8 ;  /* 0x0000000800037305 */ /* 0x000064000021f000 */
[----:B0-----:R-:W-:Y:S01]  /*1cfe0*/  IABS R8, R0 ;  /* 0x0000000000087213 */ /* 0x001fe20000000000 */
[----:B-1----:R-:W-:-:S04]  /*1cff0*/  IMAD.MOV R9, RZ, RZ, -R3 ;  /* 0x000000ffff097224 */ /* 0x002fc800078e0a03 */
[----:B------:R-:W-:-:S04]  /*1d000*/  IMAD R9, R9, R4, RZ ;  /* 0x0000000409097224 */ /* 0x000fc800078e02ff */
[----:B------:R-:W-:Y:S02]  /*1d010*/  IMAD.HI.U32 R3, R3, R9, R2 ;  /* 0x0000000903037227 */ /* 0x000fe400078e0002 */
[----:B------:R-:W0:Y:S02]  /*1d020*/  MUFU.RCP R2, R10 ;  /* 0x0000000a00027308 */ /* 0x000e240000001000 */
[----:B------:R-:W-:Y:S02]  /*1d030*/  IMAD.MOV R9, RZ, RZ, -R7 ;  /* 0x000000ffff097224 */ /* 0x000fe400078e0a07 */
[----:B------:R-:W-:-:S04]  /*1d040*/  IMAD.HI.U32 R7, R3, R8, RZ ;  /* 0x0000000803077227 */ /* 0x000fc800078e00ff */
[----:B------:R-:W-:-:S05]  /*1d050*/  IMAD R9, R7, R9, R8 ;  /* 0x0000000907097224 */ /* 0x000fca00078e0208 */
[----:B------:R-:W-:Y:S01]  /*1d060*/  ISETP.GT.U32.AND P1, PT, R4, R9, PT ;  /* 0x000000090400720c */ /* 0x000fe20003f24070 */
[----:B0-----:R-:W-:Y:S02]  /*1d070*/  VIADD R8, R2, 0xffffffe ;  /* 0x0ffffffe02087836 */ /* 0x001fe40000000000 */
[----:B------:R-:W-:Y:S02]  /*1d080*/  IMAD.MOV.U32 R2, RZ, RZ, RZ ;  /* 0x000000ffff027224 */ /* 0x000fe400078e00ff */
[----:B------:R-:W0:Y:S08]  /*1d090*/  F2I.FTZ.U32.TRUNC.NTZ R3, R8 ;  /* 0x0000000800037305 */ /* 0x000e30000021f000 */
[----:B------:R-:W-:-:S02]  /*1d0a0*/  @!P1 IMAD.IADD R9, R9, 0x1, -R4 ;  /* 0x0000000109099824 */ /* 0x000fc400078e0a04 */
[----:B------:R-:W-:Y:S01]  /*1d0b0*/  @!P1 VIADD R7, R7, 0x1 ;  /* 0x0000000107079836 */ /* 0x000fe20000000000 */
[----:B------:R-:W-:Y:S02]  /*1d0c0*/  ISETP.NE.AND P1, PT, R25, RZ, PT ;  /* 0x000000ff1900720c */ /* 0x000fe40003f25270 */
[----:B------:R-:W-:Y:S02]  /*1d0d0*/  ISETP.GE.U32.AND P0, PT, R9, R4, PT ;  /* 0x000000040900720c */ /* 0x000fe40003f06070 */
[----:B------:R-:W-:Y:S01]  /*1d0e0*/  IABS R4, R5 ;  /* 0x0000000500047213 */ /* 0x000fe20000000000 */
[----:B0-----:R-:W-:-:S04]  /*1d0f0*/  IMAD.MOV R9, RZ, RZ, -R3 ;  /* 0x000000ffff097224 */ /* 0x001fc800078e0a03 */
[----:B------:R-:W-:Y:S02]  /*1d100*/  IMAD.MOV R4, RZ, RZ, -R4 ;  /* 0x000000ffff047224 */ /* 0x000fe400078e0a04 */
[----:B------:R-:W-:-:S04]  /*1d110*/  IMAD R9, R9, R6, RZ ;  /* 0x0000000609097224 */ /* 0x000fc800078e02ff */
[----:B------:R-:W-:Y:S01]  /*1d120*/  IMAD.HI.U32 R2, R3, R9, R2 ;  /* 0x0000000903027227 */ /* 0x000fe200078e0002 */
[----:B------:R-:W-:-:S03]  /*1d130*/  LOP3.LUT R3, R0, R25, RZ, 0x3c, !PT ;  /* 0x0000001900037212 */ /* 0x000fc600078e3cff */
[----:B------:R-:W-:Y:S01]  /*1d140*/  @P0 VIADD R7, R7, 0x1 ;  /* 0x0000000107070836 */ /* 0x000fe20000000000 */
[----:B------:R-:W-:-:S13]  /*1d150*/  ISETP.GE.AND P2, PT, R3, RZ, PT ;  /* 0x000000ff0300720c */ /* 0x000fda0003f46270 */
        /* <DEDUP_REMOVED lines=22> */
.L_x_4768:
[----:B----4-:R-:W0:Y:S02]  /*1d2c0*/  LDC.64 R2, c[0x0][0xc90] ;  /* 0x00032400ff027b82 */ /* 0x010e240000000a00 */
[----:B0-----:R-:W-:-:S05]  /*1d2d0*/  IMAD.WIDE R2, R27, 0x4, R2 ;  /* 0x000000041b027825 */ /* 0x001fca00078e0202 */
[----:B-1----:R0:W2:Y:S02]  /*1d2e0*/  LDG.E R7, desc[UR40][R2.64] ;  /* 0x0000002802077981 */ /* 0x0020a4000c1e1900 */
[----:B0-----:R-:W-:Y:S02]  /*1d2f0*/  IMAD.MOV.U32 R2, RZ, RZ, RZ ;  /* 0x000000ffff027224 */ /* 0x001fe400078e00ff */
[----:B--2---:R-:W-:-:S05]  /*1d300*/  IMAD R5, R25, R7, RZ ;  /* 0x0000000719057224 */ /* 0x004fca00078e02ff */
[-C--:B------:R-:W-:Y:S02]  /*1d310*/  IABS R6, R5.reuse ;  /* 0x0000000500067213 */ /* 0x080fe40000000000 */
[----:B------:R-:W-:Y:S02]  /*1d320*/  IABS R10, R5 ;  /* 0x00000005000a7213 */ /* 0x000fe40000000000 */
[----:B------:R-:W0:Y:S08]  /*1d330*/  I2F.RP R8, R6 ;  /* 0x0000000600087306 */ /* 0x000e300000209400 */
[----:B0-----:R-:W0:Y:S02]  /*1d340*/  MUFU.RCP R8, R8 ;  /* 0x0000000800087308 */ /* 0x001e240000001000 */
[----:B0-----:R-:W-:Y:S01]  /*1d350*/  IADD3 R9, R8, 0xffffffe, RZ ;  /* 0x0ffffffe08097810 */ /* 0x001fe20007ffe0ff */
[----:B------:R-:W-:-:S05]  /*1d360*/  IMAD.MOV R8, RZ, RZ, -R10 ;  /* 0x000000ffff087224 */ /* 0x000fca00078e0a0a */
[----:B------:R-:W0:Y:S02]  /*1d370*/  F2I.FTZ.U32.TRUNC.NTZ R3, R9 ;  /* 0x0000000900037305 */ /* 0x000e24000021f000 */
[----:B0-----:R-:W-:-:S04]  /*1d380*/  IMAD.MOV R11, RZ, RZ, -R3 ;  /* 0x000000ffff0b7224 */ /* 0x001fc800078e0a03 */
[----:B------:R-:W-:-:S04]  /*1d390*/  IMAD R11, R11, R6, RZ ;  /* 0x000000060b0b7224 */ /* 0x000fc800078e02ff */
[----:B------:R-:W-:Y:S01]  /*1d3a0*/  IMAD.HI.U32 R3, R3, R11, R2 ;  /* 0x0000000b03037227 */ /* 0x000fe200078e0002 */
        /* <DEDUP_REMOVED lines=9> */
[----:B------:R-:W-:-:S13]  /*1d440*/  ISETP.GE.U32.AND P0, PT, R9, R6, PT ;  /* 0x000000060900720c */ /* 0x000fda0003f06070 */
[----:B------:R-:W-:-:S04]  /*1d450*/  @P0 VIADD R3, R3, 0x1 ;  /* 0x0000000103030836 */ /* 0x000fc80000000000 */
[----:B------:R-:W-:-:S04]  /*1d460*/  IMAD.MOV.U32 R2, RZ, RZ, R3 ;  /* 0x000000ffff027224 */ /* 0x000fc800078e0003 */
[----:B------:R-:W-:Y:S01]  /*1d470*/  @!P2 IMAD.MOV R2, RZ, RZ, -R2 ;  /* 0x000000ffff02a224 */ /* 0x000fe200078e0a02 */
[----:B------:R-:W-:-:S05]  /*1d480*/  @!P1 LOP3.LUT R2, RZ, R5, RZ, 0x33, !PT ;  /* 0x00000005ff029212 */ /* 0x000fca00078e33ff */
[----:B------:R-:W-:Y:S02]  /*1d490*/  IMAD R6, R7, R2, RZ ;  /* 0x0000000207067224 */ /* 0x000fe400078e02ff */
[----:B------:R-:W-:Y:S02]  /*1d4a0*/  IMAD.MOV R2, RZ, RZ, -R2 ;  /* 0x000000ffff027224 */ /* 0x000fe400078e0a02 */
[----:B------:R-:W-:Y:S02]  /*1d4b0*/  IMAD.MOV R3, RZ, RZ, -R6 ;  /* 0x000000ffff037224 */ /* 0x000fe400078e0a06 */
[----:B------:R-:W-:Y:S02]  /*1d4c0*/  IMAD R5, R5, R2, R0 ;  /* 0x0000000205057224 */ /* 0x000fe400078e0200 */
[----:B------:R-:W-:Y:S01]  /*1d4d0*/  IMAD.MOV.U32 R2, RZ, RZ, RZ ;  /* 0x000000ffff027224 */ /* 0x000fe200078e00ff */
[----:B------:R-:W-:-:S04]  /*1d4e0*/  VIADDMNMX R4, R3, R4, R7, PT ;  /* 0x0000000403047246 */ /* 0x000fc80003800107 */
        /* <DEDUP_REMOVED lines=18> */
[----:B------:R-:W-:Y:S02]  /*1d610*/  LOP3.LUT R0, R5, R4, RZ, 0x3c, !PT ;  /* 0x0000000405007212 */ /* 0x000fe400078e3cff */
[----:B------:R-:W-:Y:S02]  /*1d620*/  IADD3 R5, R6, 0x1000000, R5 ;  /* 0x0100000006057810 */ /* 0x000fe40007ffe005 */
[----:B------:R-:W-:-:S07]  /*1d630*/  ISETP.GE.AND P2, PT, R0, RZ, PT ;  /* 0x000000ff0000720c */ /* 0x000fce0003f46270 */
[----:B------:R-:W-:-:S06]  /*1d640*/  @P0 VIADD R2, R2, 0x1 ;  /* 0x0000000102020836 */ /* 0x000fcc0000000000 */
[----:B------:R-:W-:Y:S01]  /*1d650*/  @!P2 IMAD.MOV R2, RZ, RZ, -R2 ;  /* 0x000000ffff02a224 */ /* 0x000fe200078e0a02 */
[----:B------:R-:W-:Y:S01]  /*1d660*/  @!P1 LOP3.LUT R2, RZ, R4, RZ, 0x33, !PT ;  /* 0x00000004ff029212 */ /* 0x000fe200078e33ff */
[----:B------:R-:W-:-:S04]  /*1d670*/  IMAD.MOV R4, RZ, RZ, -R4 ;  /* 0x000000ffff047224 */ /* 0x000fc800078e0a04 */
[----:B------:R-:W-:-:S07]  /*1d680*/  IMAD R26, R2, R4, R5 ;  /* 0x00000004021a7224 */ /* 0x000fce00078e0205 */
.L_x_4769:
[----:B------:R-:W-:-:S05]  /*1d690*/  LOP3.LUT R2, RZ, R2, RZ, 0x33, !PT ;  /* 0x00000002ff027212 */ /* 0x000fca00078e33ff */
[----:B------:R-:W-:Y:S01]  /*1d6a0*/  IMAD.IADD R25, R25, 0x1, R2 ;  /* 0x0000000119197824 */ /* 0x000fe200078e0202 */
[----:B------:R-:W-:Y:S06]  /*1d6b0*/  BRA `(.L_x_4770) ;  /* 0x00000000001c7947 */ /* 0x000fec0003800000 */
.L_x_4762:
[----:B------:R-:W-:Y:S01]  /*1d6c0*/  UMOV UR4, URZ ;  /* 0x0000003f00047c82 */ /* 0x000fe20008000000 */
[----:B------:R-:W-:Y:S01]  /*1d6d0*/  UMOV UR5, URZ ;  /* 0x0000003f00057c82 */ /* 0x000fe20008000000 */
[----:B------:R-:W-:Y:S01]  /*1d6e0*/  ULDC UR6, c[0x0][0xc3c] ;  /* 0x00030f0000067ab9 */ /* 0x000fe20000000800 */
[----:B------:R-:W-:Y:S01]  /*1d6f0*/  IMAD.MOV.U32 R24, RZ, RZ, R0 ;  /* 0x000000ffff187224 */ /* 0x000fe200078e0000 */
[----:B------:R-:W-:Y:S01]  /*1d700*/  MOV R25, UR4 ;  /* 0x0000000400197c02 */ /* 0x000fe20008000f00 */
[----:B------:R-:W-:Y:S02]  /*1d710*/  IMAD.U32 R26, RZ, RZ, UR5 ;  /* 0x00000005ff1a7e24 */ /* 0x000fe4000f8e00ff */
[----:B------:R-:W-:-:S07]  /*1d720*/  IMAD.U32 R27, RZ, RZ, UR6 ;  /* 0x00000006ff1b7e24 */ /* 0x000fce000f8e00ff */
.L_x_4770:
        /* <DEDUP_REMOVED lines=10> */
.L_x_4759:
[----:B------:R-:W-:Y:S02]  /*1d7d0*/  ULDC UR4, c[0x0][0xc3c] ;  /* 0x00030f0000047ab9 */ /* 0x000fe40000000800 */
[----:B0-----:R-:W-:-:S13]  /*1d7e0*/  ISETP.GE.AND P0, PT, R27, UR4, PT ;  /* 0x000000041b007c0c */ /* 0x001fda000bf06270 */
[----:B------:R-:W-:Y:S05]  /*1d7f0*/  @!P0 BRA `(.L_x_4771) ;  /* 0xffffff9000a48947 */ /* 0x000fea000383ffff */
[----:B------:R-:W-:Y:S05]  /*1d800*/  BSYNC B8 ;  /* 0x0000000000087941 */ /* 0x000fea0003800000 */
.L_x_4660:
        /* <DEDUP_REMOVED lines=12> */
.L_x_4916:
[----:B------:R-:W-:Y:S05]  /*1d8d0*/  BSYNC B0 ;  /* 0x0000000000007941 */ /* 0x000fea0003800000 */
.L_x_4772:
[----:B------:R-:W-:-:S03]  /*1d8e0*/  UMOV UR4, 0xffffffff ;  /* 0xffffffff00047882 */ /* 0x000fc60000000000 */
[----:B------:R-:W-:Y:S05]  /*1d8f0*/  BRA.DIV UR4, `(.L_x_4774) ;  /* 0x0000004204787947 */ /* 0x000fea000b800000 */
[----:B0-----:R-:W0:Y:S02]  /*1d900*/  S2R R0, SR_TID.X ;  /* 0x0000000000007919 */ /* 0x001e240000002100 */
[----:B0-----:R-:W-:-:S04]  /*1d910*/  SHF.R.U32.HI R0, RZ, 0x5, R0 ;  /* 0x00000005ff007819 */ /* 0x001fc80000011600 */
[----:B------:R-:W-:-:S05]  /*1d920*/  LOP3.LUT R0, R0, 0x3, RZ, 0xc0, !PT ;  /* 0x0000000300007812 */ /* 0x000fca00078ec0ff */
[----:B------:R0:W1:Y:S02]  /*1d930*/  SHFL.IDX PT, R14, R0, RZ, 0x1f ;  /* 0x00001fff000e7589 */ /* 0x00006400000e0000 */
.L_x_4919:
[----:B-1----:R-:W-:-:S13]  /*1d940*/  ISETP.NE.AND P0, PT, R14, RZ, PT ;  /* 0x000000ff0e00720c */ /* 0x002fda0003f05270 */
[----:B------:R-:W-:Y:S05]  /*1d950*/  @P0 BRA `(.L_x_4495) ;  /* 0x0000000000880947 */ /* 0x000fea0003800000 */
[----:B------:R-:W-:-:S03]  /*1d960*/  UMOV UR4, 0xffffffff ;  /* 0xffffffff00047882 */ /* 0x000fc60000000000 */
[----:B------:R-:W-:Y:S05]  /*1d970*/  BRA.DIV UR4, `(.L_x_4775) ;  /* 0x00000042048c7947 */ /* 0x000fea000b800000 */
[----:B------:R-:W-:-:S13]  /*1d980*/  ELECT P6, URZ, PT ;  /* 0x00000000003f782f */ /* 0x000fda00038c0000 */
.L_x_4922:
[----:B------:R-:W-:Y:S05]  /*1d990*/  @!P6 BRA `(.L_x_4495) ;  /* 0x000000000078e947 */ /* 0x000fea0003800000 */
[----:B0-----:R-:W5:Y:S02]  /*1d9a0*/  LDL.LU R0, [R1] ;  /* 0x0000000001007983 */ /* 0x001f640000300800 */
[----:B-----5:R-:W-:-:S04]  /*1d9b0*/  LOP3.LUT R0, R0, 0x2, RZ, 0xfc, !PT ;  /* 0x0000000200007812 */ /* 0x020fc800078efcff */
[----:B------:R-:W-:-:S13]  /*1d9c0*/  ISETP.NE.AND P0, PT, R0, 0x3, PT ;  /* 0x000000030000780c */ /* 0x000fda0003f05270 */
[----:B------:R-:W-:Y:S05]  /*1d9d0*/  @!P0 BRA `(.L_x_4776) ;  /* 0x0000000000048947 */ /* 0x000fea0003800000 */
[----:B------:R-:W-:Y:S01]  /*1d9e0*/  BPT.TRAP 0x1 ;  /* 0x000000040000795c */ /* 0x000fe20000300000 */
.L_x_4776:
[----:B------:R-:W-:Y:S01]  /*1d9f0*/  IMAD R5, R22, 0x8, R7 ;  /* 0x0000000816057824 */ /* 0x000fe200078e0207 */
[----:B------:R-:W-:Y:S01]  /*1da00*/  SHF.L.U32 R0, R28, 0x1f, RZ ;  /* 0x0000001f1c007819 */ /* 0x000fe200000006ff */
[----:B------:R-:W-:-:S03]  /*1da10*/  VIADD R22, R22, 0x1 ;  /* 0x0000000116167836 */ /* 0x000fc60000000000 */
[----:B------:R-:W0:Y:S02]  /*1da20*/  SYNCS.PHASECHK.TRANS64.TRYWAIT P1, [R5+URZ+0x28c40], R0 ;  /* 0x028c4000050075a7 */ /* 0x000e24000802017f */
[----:B------:R-:W-:-:S04]  /*1da30*/  ISETP.NE.AND P2, PT, R22, 0x2, PT ;  /* 0x000000021600780c */ /* 0x000fc80003f45270 */
[----:B------:R-:W-:Y:S01]  /*1da40*/  SEL R3, RZ, 0x1, P2 ;  /* 0x00000001ff037807 */ /* 0x000fe20001000000 */
[----:B0-----:R-:W-:Y:S08]  /*1da50*/  @!P1 BRA `(.L_x_4777) ;  /* 0x0000004000749947 */ /* 0x001ff00003800000 */
.L_x_4923:
[----:B------:R-:W-:Y:S02]  /*1da60*/  SEL R22, R22, RZ, P2 ;  /* 0x000000ff16167207 */ /* 0x000fe40001000000 */
[----:B------:R-:W-:Y:S01]  /*1da70*/  LOP3.LUT R2, R28, R3, RZ, 0x3c, !PT ;  /* 0x000000031c027212 */ /* 0x000fe200078e3cff */
[----:B------:R-:W-:Y:S06]  /*1da80*/  @!P0 BRA `(.L_x_4778) ;  /* 0x0000000000048947 */ /* 0x000fec0003800000 */
[----:B------:R-:W-:Y:S01]  /*1da90*/  BPT.TRAP 0x1 ;  /* 0x000000040000795c */ /* 0x000fe20000300000 */
.L_x_4778:
[----:B------:R-:W-:Y:S01]  /*1daa0*/  IMAD R3, R22, 0x8, R7 ;  /* 0x0000000816037824 */ /* 0x000fe200078e0207 */
[----:B------:R-:W-:-:S04]  /*1dab0*/  SHF.L.U32 R2, R2, 0x1f, RZ ;  /* 0x0000001f02027819 */ /* 0x000fc800000006ff */
[----:B------:R-:W1:Y:S02]  /*1dac0*/  SYNCS.PHASECHK.TRANS64.TRYWAIT P1, [R3+URZ+0x28c40], R2 ;  /* 0x028c4002030075a7 */ /* 0x000e64000802017f */
[----:B-1----:R-:W-:Y:S05]  /*1dad0*/  @!P1 BRA `(.L_x_4779) ;  /* 0x0000004000689947 */ /* 0x002fea0003800000 */
.L_x_4924:
[----:B------:R-:W-:Y:S05]  /*1dae0*/  @!P0 BRA `(.L_x_4780) ;  /* 0x0000000000048947 */ /* 0x000fea0003800000 */
[----:B------:R-:W-:Y:S01]  /*1daf0*/  BPT.TRAP 0x1 ;  /* 0x000000040000795c */ /* 0x000fe20000300000 */
.L_x_4780:
[----:B------:R-:W5:Y:S02]  /*1db00*/  SYNCS.PHASECHK.TRANS64.TRYWAIT P1, [R5+URZ+0x28c60], R0 ;  /* 0x028c6000050075a7 */ /* 0x000f64000802017f */
[----:B-----5:R-:W-:Y:S05]  /*1db10*/  @!P1 BRA `(.L_x_4781) ;  /* 0x00000040006c9947 */ /* 0x020fea0003800000 */
.L_x_4925:
[----:B------:R-:W-:Y:S05]  /*1db20*/  @!P0 BRA `(.L_x_4782) ;  /* 0x0000000000048947 */ /* 0x000fea0003800000 */
[----:B------:R-:W-:Y:S01]  /*1db30*/  BPT.TRAP 0x1 ;  /* 0x000000040000795c */ /* 0x000fe20000300000 */
.L_x_4782:
[----:B------:R0:W0:Y:S02]  /*1db40*/  SYNCS.PHASECHK.TRANS64.TRYWAIT P0, [R3+URZ+0x28c60], R2 ;  /* 0x028c6002030075a7 */ /* 0x000024000800017f */
[----:B0-----:R-:W-:Y:S05]  /*1db50*/  @!P0 NANOSLEEP.SYNCS 0x989680 ;  /* 0x009896800000895d */ /* 0x001fea0003900000 */
[----:B------:R-:W0:Y:S02]  /*1db60*/  @!P0 SYNCS.PHASECHK.TRANS64 P0, [R3+URZ+0x28c60], R2 ;  /* 0x028c6002030085a7 */ /* 0x000e24000800007f */
[----:B0-----:R-:W-:Y:S05]  /*1db70*/  @!P0 BRA `(.L_x_4782) ;  /* 0xfffffffc00f08947 */ /* 0x001fea000383ffff */
.L_x_4495:
[----:B------:R-:W-:Y:S05]  /*1db80*/  BSYNC B9 ;  /* 0x0000000000097941 */ /* 0x000fea0003800000 */
.L_x_4492:
[----:B------:R-:W-:Y:S05]  /*1db90*/  EXIT ;  /* 0x000000000000794d */ /* 0x000fea0003800000 */
.L_x_4513:
[----:B0-----:R0:W1:Y:S02]  /*1dba0*/  SYNCS.PHASECHK.TRANS64.TRYWAIT P6, [R60+URZ+0x28c90], R67 ;  /* 0x028c90433c0075a7 */ /* 0x00106400080c017f */
[----:B-1----:R-:W-:Y:S05]  /*1dbb0*/  @!P6 NANOSLEEP.SYNCS 0x989680 ;  /* 0x009896800000e95d */ /* 0x002fea0003900000 */
[----:B------:R-:W1:Y:S02]  /*1dbc0*/  @!P6 SYNCS.PHASECHK.TRANS64 P6, [R60+URZ+0x28c90], R67 ;  /* 0x028c90433c00e5a7 */ /* 0x000e6400080c007f */
[----:B-1----:R-:W-:Y:S05]  /*1dbd0*/  @!P6 BRA `(.L_x_4513) ;  /* 0xfffffffc00f0e947 */ /* 0x002fea000383ffff */
[----:B------:R-:W-:Y:S05]  /*1dbe0*/  BRA `(.L_x_4783) ;  /* 0xfffffe54006c7947 */ /* 0x000fea000383ffff */
.L_x_4514:
        /* <DEDUP_REMOVED lines=8> */
.L_x_4785:
[----:B------:R-:W-:Y:S05]  /*1dc70*/  BSYNC B1 ;  /* 0x0000000000017941 */ /* 0x000fea0003800000 */
.L_x_4784:
        /* <DEDUP_REMOVED lines=8> */
.L_x_4786:
[----:B------:R-:W-:Y:S01]  /*1dd00*/  IMAD.MOV.U32 R68, RZ, RZ, R14 ;  /* 0x000000ffff447224 */ /* 0x000fe200078e000e */
[----:B------:R-:W-:Y:S06]  /*1dd10*/  BRA `(.L_x_4787) ;  /* 0xfffffe5400347947 */ /* 0x000fec000383ffff */
.L_x_4524:
[----:B0-----:R0:W1:Y:S02]  /*1dd20*/  SYNCS.PHASECHK.TRANS64.TRYWAIT P6, [R60+URZ+0x28c90], R67 ;  /* 0x028c90433c0075a7 */ /* 0x00106400080c017f */
[----:B-1----:R-:W-:Y:S05]  /*1dd30*/  @!P6 NANOSLEEP.SYNCS 0x989680 ;  /* 0x009896800000e95d */ /* 0x002fea0003900000 */
[----:B------:R-:W1:Y:S02]  /*1dd40*/  @!P6 SYNCS.PHASECHK.TRANS64 P6, [R60+URZ+0x28c90], R67 ;  /* 0x028c90433c00e5a7 */ /* 0x000e6400080c007f */
[----:B-1----:R-:W-:Y:S05]  /*1dd50*/  @!P6 BRA `(.L_x_4524) ;  /* 0xfffffffc00f0e947 */ /* 0x002fea000383ffff */
[----:B------:R-:W-:Y:S05]  /*1dd60*/  BRA `(.L_x_4788) ;  /* 0xfffffe5c00907947 */ /* 0x000fea000383ffff */
.L_x_4525:
        /* <DEDUP_REMOVED lines=8> */
.L_x_4790:
[----:B------:R-:W-:Y:S05]  /*1ddf0*/  BSYNC B1 ;  /* 0x0000000000017941 */ /* 0x000fea0003800000 */
.L_x_4789:
[----:B------:R-:W-:Y:S01]  /*1de00*/  IMAD.MOV.U32 R13, RZ, RZ, R68 ;  /* 0x000000ffff0d7224 */ /* 0x000fe200078e0044 */
[----:B------:R-:W-:Y:S01]  /*1de10*/  MOV R54, R14 ;  /* 0x0000000e00367202 */ /* 0x000fe20000000f00 */
[----:B------:R-:W-:Y:S02]  /*1de20*/  IMAD.MOV.U32 R12, RZ, RZ, RZ ;  /* 0x000000ffff0c7224 */ /* 0x000fe400078e00ff */
[----:B------:R-:W-:Y:S02]  /*1de30*/  IMAD.MOV.U32 R11, RZ, RZ, 0x1c1f ;  /* 0x00001c1fff0b7424 */ /* 0x000fe400078e00ff */
[----:B------:R-:W-:-:S07]  /*1de40*/  IMAD.MOV.U32 R15, RZ, RZ, -0x1 ;  /* 0xffffffffff0f7424 */ /* 0x000fce00078e00ff */
[----:B------:R-:W-:Y:S05]  /*1de50*/  WARPSYNC.COLLECTIVE R15, `(.L_x_4791) ;  /* 0x000000000f087348 */ /* 0x000fea0003c00000 */
[----:B------:R0:W1:Y:S02]  /*1de60*/  SHFL.IDX P6, R14, R13, R12, R11 ;  /* 0x0000000c0d0e7389 */ /* 0x00006400000c000b */
[----:B01----:R-:W-:Y:S01]  /*1de70*/  ENDCOLLECTIVE ;  /* 0x000000000000791b */ /* 0x003fe20003800000 */
.L_x_4791:
[----:B------:R-:W-:Y:S01]  /*1de80*/  IMAD.MOV.U32 R68, RZ, RZ, R14 ;  /* 0x000000ffff447224 */ /* 0x000fe200078e000e */
[----:B------:R-:W-:Y:S06]  /*1de90*/  BRA `(.L_x_4792) ;  /* 0xfffffe5c00587947 */ /* 0x000fec000383ffff */
.L_x_4530:
[----:B0-----:R0:W1:Y:S02]  /*1dea0*/  SYNCS.PHASECHK.TRANS64.TRYWAIT P0, [R60+URZ+0x28c90], R67 ;  /* 0x028c90433c0075a7 */ /* 0x001064000800017f */
[----:B-1----:R-:W-:Y:S05]  /*1deb0*/  @!P0 NANOSLEEP.SYNCS 0x989680 ;  /* 0x009896800000895d */ /* 0x002fea0003900000 */
[----:B------:R-:W1:Y:S02]  /*1dec0*/  @!P0 SYNCS.PHASECHK.TRANS64 P0, [R60+URZ+0x28c90], R67 ;  /* 0x028c90433c0085a7 */ /* 0x000e64000800007f */
[----:B-1----:R-:W-:Y:S05]  /*1ded0*/  @!P0 BRA `(.L_x_4530) ;  /* 0xfffffffc00f08947 */ /* 0x002fea000383ffff */
[----:B------:R-:W-:Y:S05]  /*1dee0*/  BRA `(.L_x_4793) ;  /* 0xfffffe6400607947 */ /* 0x000fea000383ffff */
.L_x_4531:
[----:B------:R-:W-:Y:S01]  /*1def0*/  BSSY B1, `(.L_x_4794) ;  /* 0x0000007000017945 */ /* 0x000fe20003800000 */
[----:B------:R-:W-:Y:S02]  /*1df00*/  IMAD.MOV.U32 R12, RZ, RZ, RZ ;  /* 0x000000ffff0c7224 */ /* 0x000fe400078e00ff */
[----:B------:R-:W-:Y:S02]  /*1df10*/  IMAD.MOV.U32 R11, RZ, RZ, 0x1c1f ;  /* 0x00001c1fff0b7424 */ /* 0x000fe400078e00ff */
[----:B------:R-:W-:-:S07]  /*1df20*/  IMAD.MOV.U32 R15, RZ, RZ, -0x1 ;  /* 0xffffffffff0f7424 */ /* 0x000fce00078e00ff */
[----:B0-----:R-:W-:Y:S05]  /*1df30*/  WARPSYNC.COLLECTIVE R15, `(.L_x_4795) ;  /* 0x000000000f087348 */ /* 0x001fea0003c00000 */
[----:B------:R1:W2:Y:S02]  /*1df40*/  SHFL.IDX P6, R14, R13, R12, R11 ;  /* 0x0000000c0d0e7389 */ /* 0x0002a400000c000b */
[----:B012---:R-:W-:Y:S01]  /*1df50*/  ENDCOLLECTIVE ;  /* 0x000000000000791b */ /* 0x007fe20003800000 */
.L_x_4795:
[----:B------:R-:W-:Y:S05]  /*1df60*/  BSYNC B1 ;  /* 0x0000000000017941 */ /* 0x000fea0003800000 */
.L_x_4794:
        /* <DEDUP_REMOVED lines=8> */
.L_x_4796:
[----:B------:R-:W-:Y:S05]  /*1dff0*/  BRA `(.L_x_4797) ;  /* 0xfffffe6400807947 */ /* 0x000fea000383ffff */
.L_x_4535:
[----:B--2---:R2:W4:Y:S02]  /*1e000*/  SYNCS.PHASECHK.TRANS64.TRYWAIT P5, [R60+URZ+0x28cb0], R67 ;  /* 0x028cb0433c0075a7 */ /* 0x00452400080a017f */
[----:B----4-:R-:W-:Y:S05]  /*1e010*/  @!P5 NANOSLEEP.SYNCS 0x989680 ;  /* 0x009896800000d95d */ /* 0x010fea0003900000 */
[----:B------:R-:W4:Y:S02]  /*1e020*/  @!P5 SYNCS.PHASECHK.TRANS64 P5, [R60+URZ+0x28cb0], R67 ;  /* 0x028cb0433c00d5a7 */ /* 0x000f2400080a007f */
[----:B----4-:R-:W-:Y:S05]  /*1e030*/  @!P5 BRA `(.L_x_4535) ;  /* 0xfffffffc00f0d947 */ /* 0x010fea000383ffff */
[----:B------:R-:W-:Y:S05]  /*1e040*/  BRA `(.L_x_4798) ;  /* 0xfffffe68000c7947 */ /* 0x000fea000383ffff */
.L_x_4548:
[----:B0-----:R0:W1:Y:S02]  /*1e050*/  SYNCS.PHASECHK.TRANS64.TRYWAIT P1, [R12+URZ+0x28c50], R5 ;  /* 0x028c50050c0075a7 */ /* 0x001064000802017f */
[----:B-1----:R-:W-:Y:S05]  /*1e060*/  @!P1 NANOSLEEP.SYNCS 0x989680 ;  /* 0x009896800000995d */ /* 0x002fea0003900000 */
[----:B------:R-:W1:Y:S02]  /*1e070*/  @!P1 SYNCS.PHASECHK.TRANS64 P1, [R12+URZ+0x28c50], R5 ;  /* 0x028c50050c0095a7 */ /* 0x000e64000802007f */
[----:B-1----:R-:W-:Y:S05]  /*1e080*/  @!P1 BRA `(.L_x_4548) ;  /* 0xfffffffc00f09947 */ /* 0x002fea000383ffff */
[----:B------:R-:W-:Y:S05]  /*1e090*/  BRA `(.L_x_4799) ;  /* 0xfffffe7800c47947 */ /* 0x000fea000383ffff */
.L_x_4556:
[----:B-1----:R1:W2:Y:S02]  /*1e0a0*/  SYNCS.PHASECHK.TRANS64.TRYWAIT P1, [R21+URZ+0x28c50], R12 ;  /* 0x028c500c150075a7 */ /* 0x0022a4000802017f */
[----:B--2---:R-:W-:Y:S05]  /*1e0b0*/  @!P1 NANOSLEEP.SYNCS 0x989680 ;  /* 0x009896800000995d */ /* 0x004fea0003900000 */
[----:B------:R-:W2:Y:S02]  /*1e0c0*/  @!P1 SYNCS.PHASECHK.TRANS64 P1, [R21+URZ+0x28c50], R12 ;  /* 0x028c500c150095a7 */ /* 0x000ea4000802007f */
[----:B--2---:R-:W-:Y:S05]  /*1e0d0*/  @!P1 BRA `(.L_x_4556) ;  /* 0xfffffffc00f09947 */ /* 0x004fea000383ffff */
[----:B------:R-:W-:Y:S05]  /*1e0e0*/  BRA `(.L_x_4555) ;  /* 0xfffffe8400ec7947 */ /* 0x000fea000383ffff */
.L_x_4572:
        /* <DEDUP_REMOVED lines=8> */
.L_x_4801:
[----:B------:R-:W-:Y:S05]  /*1e170*/  BSYNC B1 ;  /* 0x0000000000017941 */ /* 0x000fea0003800000 */
.L_x_4800:
[----:B------:R-:W-:Y:S01]  /*1e180*/  IMAD.MOV.U32 R13, RZ, RZ, R10 ;  /* 0x000000ffff0d7224 */ /* 0x000fe200078e000a */
[----:B------:R-:W-:Y:S01]  /*1e190*/  MOV R15, 0xffffffff ;  /* 0xffffffff000f7802 */ /* 0x000fe20000000f00 */
[----:B------:R-:W-:Y:S02]  /*1e1a0*/  IMAD.MOV.U32 R12, RZ, RZ, RZ ;  /* 0x000000ffff0c7224 */ /* 0x000fe400078e00ff */
[----:B------:R-:W-:Y:S02]  /*1e1b0*/  IMAD.MOV.U32 R11, RZ, RZ, 0x1c1f ;  /* 0x00001c1fff0b7424 */ /* 0x000fe400078e00ff */
[----:B------:R-:W-:-:S07]  /*1e1c0*/  IMAD.MOV.U32 R0, RZ, RZ, R14 ;  /* 0x000000ffff007224 */ /* 0x000fce00078e000e */
[----:B------:R-:W-:Y:S05]  /*1e1d0*/  WARPSYNC.COLLECTIVE R15, `(.L_x_4802) ;  /* 0x000000000f087348 */ /* 0x000fea0003c00000 */
[----:B------:R0:W1:Y:S02]  /*1e1e0*/  SHFL.IDX P6, R14, R13, R12, R11 ;  /* 0x0000000c0d0e7389 */ /* 0x00006400000c000b */
[----:B01----:R-:W-:Y:S01]  /*1e1f0*/  ENDCOLLECTIVE ;  /* 0x000000000000791b */ /* 0x003fe20003800000 */
.L_x_4802:
[----:B------:R-:W-:Y:S02]  /*1e200*/  IMAD.MOV.U32 R13, RZ, RZ, R152 ;  /* 0x000000ffff0d7224 */ /* 0x000fe400078e0098 */
[----:B------:R-:W-:-:S07]  /*1e210*/  IMAD.MOV.U32 R3, RZ, RZ, R14 ;  /* 0x000000ffff037224 */ /* 0x000fce00078e000e */
[----:B------:R-:W-:Y:S05]  /*1e220*/  WARPSYNC.COLLECTIVE R15, `(.L_x_4803) ;  /* 0x000000000f087348 */ /* 0x000fea0003c00000 */
[----:B------:R0:W1:Y:S02]  /*1e230*/  SHFL.IDX P6, R14, R13, R12, R11 ;  /* 0x0000000c0d0e7389 */ /* 0x00006400000c000b */
[----:B01----:R-:W-:Y:S01]  /*1e240*/  ENDCOLLECTIVE ;  /* 0x000000000000791b */ /* 0x003fe20003800000 */
.L_x_4803:
[----:B------:R-:W-:Y:S02]  /*1e250*/  IMAD.MOV.U32 R13, RZ, RZ, R30 ;  /* 0x000000ffff0d7224 */ /* 0x000fe400078e001e */
[----:B------:R-:W-:-:S07]  /*1e260*/  IMAD.MOV.U32 R7, RZ, RZ, R14 ;  /* 0x000000ffff077224 */ /* 0x000fce00078e000e */
[----:B------:R-:W-:Y:S05]  /*1e270*/  WARPSYNC.COLLECTIVE R15, `(.L_x_4804) ;  /* 0x000000000f087348 */ /* 0x000fea0003c00000 */
[----:B------:R0:W1:Y:S02]  /*1e280*/  SHFL.IDX P6, R14, R13, R12, R11 ;  /* 0x0000000c0d0e7389 */ /* 0x00006400000c000b */
[----:B01----:R-:W-:Y:S01]  /*1e290*/  ENDCOLLECTIVE ;  /* 0x000000000000791b */ /* 0x003fe20003800000 */
.L_x_4804:
[----:B------:R-:W-:Y:S01]  /*1e2a0*/  IMAD.MOV.U32 R8, RZ, RZ, R14 ;  /* 0x000000ffff087224 */ /* 0x000fe200078e000e */
[----:B------:R-:W-:Y:S06]  /*1e2b0*/  BRA `(.L_x_4805) ;  /* 0xfffffea000387947 */ /* 0x000fec000383ffff */
.L_x_4575:
[----:B------:R-:W-:Y:S01]  /*1e2c0*/  BSSY B1, `(.L_x_4806) ;  /* 0x0000008000017945 */ /* 0x000fe20003800000 */
[----:B------:R-:W-:Y:S02]  /*1e2d0*/  IMAD.MOV.U32 R13, RZ, RZ, R31 ;  /* 0x000000ffff0d7224 */ /* 0x000fe400078e001f */
[----:B------:R-:W-:Y:S02]  /*1e2e0*/  IMAD.MOV.U32 R12, RZ, RZ, 0x1 ;  /* 0x00000001ff0c7424 */ /* 0x000fe400078e00ff */
[----:B------:R-:W-:Y:S02]  /*1e2f0*/  IMAD.MOV.U32 R11, RZ, RZ, 0x1c1f ;  /* 0x00001c1fff0b7424 */ /* 0x000fe400078e00ff */
[----:B------:R-:W-:-:S07]  /*1e300*/  IMAD.MOV.U32 R15, RZ, RZ, -0x1 ;  /* 0xffffffffff0f7424 */ /* 0x000fce00078e00ff */
[----:B0--3--:R-:W-:Y:S05]  /*1e310*/  WARPSYNC.COLLECTIVE R15, `(.L_x_4807) ;  /* 0x000000000f087348 */ /* 0x009fea0003c00000 */
[----:B------:R1:W2:Y:S02]  /*1e320*/  SHFL.IDX P6, R14, R13, R12, R11 ;  /* 0x0000000c0d0e7389 */ /* 0x0002a400000c000b */
[----:B0123--:R-:W-:Y:S01]  /*1e330*/  ENDCOLLECTIVE ;  /* 0x000000000000791b */ /* 0x00ffe20003800000 */
.L_x_4807:
[----:B------:R-:W-:Y:S05]  /*1e340*/  BSYNC B1 ;  /* 0x0000000000017941 */ /* 0x000fea0003800000 */
.L_x_4806:
        /* <DEDUP_REMOVED lines=8> */
.L_x_4808:
[----:B------:R-:W-:Y:S02]  /*1e3d0*/  IMAD.MOV.U32 R13, RZ, RZ, R152 ;  /* 0x000000ffff0d7224 */ /* 0x000fe400078e0098 */
[----:B------:R-:W-:-:S07]  /*1e3e0*/  IMAD.MOV.U32 R3, RZ, RZ, R14 ;  /* 0x000000ffff037224 */ /* 0x000fce00078e000e */
[----:B------:R-:W-:Y:S05]  /*1e3f0*/  WARPSYNC.COLLECTIVE R15, `(.L_x_4809) ;  /* 0x000000000f087348 */ /* 0x000fea0003c00000 */
[----:B------:R0:W1:Y:S02]  /*1e400*/  SHFL.IDX P6, R14, R13, R12, R11 ;  /* 0x0000000c0d0e7389 */ /* 0x00006400000c000b */
[----:B01----:R-:W-:Y:S01]  /*1e410*/  ENDCOLLECTIVE ;  /* 0x000000000000791b */ /* 0x003fe20003800000 */
.L_x_4809:
[----:B------:R-:W-:Y:S02]  /*1e420*/  IMAD.MOV.U32 R13, RZ, RZ, R30 ;  /* 0x000000ffff0d7224 */ /* 0x000fe400078e001e */
[----:B------:R-:W-:-:S07]  /*1e430*/  IMAD.MOV.U32 R7, RZ, RZ, R14 ;  /* 0x000000ffff077224 */ /* 0x000fce00078e000e */
[----:B------:R-:W-:Y:S05]  /*1e440*/  WARPSYNC.COLLECTIVE R15, `(.L_x_4810) ;  /* 0x000000000f087348 */ /* 0x000fea0003c00000 */
[----:B------:R0:W1:Y:S02]  /*1e450*/  SHFL.IDX P6, R14, R13, R12, R11 ;  /* 0x0000000c0d0e7389 */ /* 0x00006400000c000b */
[----:B01----:R-:W-:Y:S01]  /*1e460*/  ENDCOLLECTIVE ;  /* 0x000000000000791b */ /* 0x003fe20003800000 */
.L_x_4810:
[----:B------:R-:W-:Y:S01]  /*1e470*/  IMAD.MOV.U32 R30, RZ, RZ, R14 ;  /* 0x000000ffff1e7224 */ /* 0x000fe200078e000e */
[----:B------:R-:W-:Y:S06]  /*1e480*/  BRA `(.L_x_4811) ;  /* 0xfffffea000987947 */ /* 0x000fec000383ffff */
.L_x_4579:
[----:B0-----:R0:W1:Y:S02]  /*1e490*/  SYNCS.PHASECHK.TRANS64.TRYWAIT P0, [R2+URZ+0x28c00], R35 ;  /* 0x028c0023020075a7 */ /* 0x001064000800017f */
[----:B-1----:R-:W-:Y:S05]  /*1e4a0*/  @!P0 NANOSLEEP.SYNCS 0x989680 ;  /* 0x009896800000895d */ /* 0x002fea0003900000 */
[----:B------:R-:W1:Y:S02]  /*1e4b0*/  @!P0 SYNCS.PHASECHK.TRANS64 P0, [R2+URZ+0x28c00], R35 ;  /* 0x028c0023020085a7 */ /* 0x000e64000800007f */
[----:B-1----:R-:W-:Y:S05]  /*1e4c0*/  @!P0 BRA `(.L_x_4579) ;  /* 0xfffffffc00f08947 */ /* 0x002fea000383ffff */
[----:B------:R-:W-:Y:S05]  /*1e4d0*/  BRA `(.L_x_4812) ;  /* 0xfffffea400887947 */ /* 0x000fea000383ffff */
.L_x_4587:
[----:B------:R-:W0:Y:S01]  /*1e4e0*/  LDC R37, c[0x0][0x3f4] ;  /* 0x0000fd00ff257b82 */ /* 0x000e220000000800 */
[----:B------:R-:W-:Y:S01]  /*1e4f0*/  BSSY B1, `(.L_x_4813) ;  /* 0x0000008000017945 */ /* 0x000fe20003800000 */
[----:B------:R-:W-:Y:S01]  /*1e500*/  IMAD.MOV.U32 R13, RZ, RZ, R27 ;  /* 0x000000ffff0d7224 */ /* 0x000fe200078e001b */
[----:B------:R-:W-:Y:S01]  /*1e510*/  MOV R11, 0x1c1f ;  /* 0x00001c1f000b7802 */ /* 0x000fe20000000f00 */
[----:B------:R-:W-:Y:S02]  /*1e520*/  IMAD.MOV.U32 R12, RZ, RZ, RZ ;  /* 0x000000ffff0c7224 */ /* 0x000fe400078e00ff */
[----:B------:R-:W-:-:S07]  /*1e530*/  IMAD.MOV.U32 R15, RZ, RZ, -0x1 ;  /* 0xffffffffff0f7424 */ /* 0x000fce00078e00ff */
[----:B0---4-:R-:W-:Y:S05]  /*1e540*/  WARPSYNC.COLLECTIVE R15, `(.L_x_4814) ;  /* 0x000000000f087348 */ /* 0x011fea0003c00000 */
[----:B------:R1:W2:Y:S02]  /*1e550*/  SHFL.IDX P6, R14, R13, R12, R11 ;  /* 0x0000000c0d0e7389 */ /* 0x0002a400000c000b */
[----:B012-4-:R-:W-:Y:S01]  /*1e560*/  ENDCOLLECTIVE ;  /* 0x000000000000791b */ /* 0x017fe20003800000 */
.L_x_4814:
[----:B------:R-:W-:Y:S05]  /*1e570*/  BSYNC B1 ;  /* 0x0000000000017941 */ /* 0x000fea0003800000 */
.L_x_4813:
        /* <DEDUP_REMOVED lines=10> */
.L_x_4815:
        /* <DEDUP_REMOVED lines=8> */
.L_x_4816:
[----:B------:R-:W-:-:S05]  /*1e6a0*/  @!P1 IADD3 R8, P2, R4, R7, RZ ;  /* 0x0000000704089210 */ /* 0x000fca0007f5e0ff */
[----:B------:R-:W-:Y:S02]  /*1e6b0*/  @!P1 IMAD.X R9, R3, 0x1, R6, P2 ;  /* 0x0000000103099824 */ /* 0x000fe400010e0606 */
[----:B------:R-:W-:Y:S02]  /*1e6c0*/  IMAD.MOV.U32 R13, RZ, RZ, R34 ;  /* 0x000000ffff0d7224 */ /* 0x000fe400078e0022 */
[----:B------:R-:W-:-:S07]  /*1e6d0*/  IMAD.MOV.U32 R5, RZ, RZ, R14 ;  /* 0x000000ffff057224 */ /* 0x000fce00078e000e */
[----:B------:R-:W-:Y:S05]  /*1e6e0*/  WARPSYNC.COLLECTIVE R15, `(.L_x_4817) ;  /* 0x000000000f087348 */ /* 0x000fea0003c00000 */
[----:B------:R0:W1:Y:S02]  /*1e6f0*/  SHFL.IDX P6, R14, R13, R12, R11 ;  /* 0x0000000c0d0e7389 */ /* 0x00006400000c000b */
[----:B01----:R-:W-:Y:S01]  /*1e700*/  ENDCOLLECTIVE ;  /* 0x000000000000791b */ /* 0x003fe20003800000 */
.L_x_4817:
        /* <DEDUP_REMOVED lines=10> */
[----:B------:R-:W-:Y:S01]  /*1e7b0*/  @!P1 IMAD.MOV.U32 R29, RZ, RZ, R11 ;  /* 0x000000ffff1d9224 */ /* 0x000fe200078e000b */
[----:B------:R-:W-:Y:S01]  /*1e7c0*/  MOV R11, 0x1c1f ;  /* 0x00001c1f000b7802 */ /* 0x000fe20000000f00 */
[----:B------:R-:W-:-:S02]  /*1e7d0*/  IMAD.MOV.U32 R12, RZ, RZ, R21 ;  /* 0x000000ffff0c7224 */ /* 0x000fc400078e0015 */
[----:B------:R-:W-:Y:S02]  /*1e7e0*/  @!P1 IMAD.MOV.U32 R20, RZ, RZ, R8 ;  /* 0x000000ffff149224 */ /* 0x000fe400078e0008 */
[----:B------:R-:W-:Y:S01]  /*1e7f0*/  @!P1 IMAD.MOV.U32 R28, RZ, RZ, R10 ;  /* 0x000000ffff1c9224 */ /* 0x000fe200078e000a */
[----:B------:R-:W-:Y:S01]  /*1e800*/  PRMT R47, R12, 0x7610, R47 ;  /* 0x000076100c2f7816 */ /* 0x000fe2000000002f */
[----:B------:R-:W-:Y:S02]  /*1e810*/  IMAD.MOV.U32 R12, RZ, RZ, 0x1 ;  /* 0x00000001ff0c7424 */ /* 0x000fe400078e00ff */
[----:B------:R-:W-:Y:S02]  /*1e820*/  IMAD.MOV.U32 R3, RZ, RZ, R20 ;  /* 0x000000ffff037224 */ /* 0x000fe400078e0014 */
[----:B------:R-:W-:-:S07]  /*1e830*/  IMAD.MOV.U32 R8, RZ, RZ, R28 ;  /* 0x000000ffff087224 */ /* 0x000fce00078e001c */
[----:B-----5:R-:W-:Y:S05]  /*1e840*/  WARPSYNC.COLLECTIVE R15, `(.L_x_4818) ;  /* 0x000000000f087348 */ /* 0x020fea0003c00000 */
[----:B------:R0:W1:Y:S02]  /*1e850*/  SHFL.IDX P6, R14, R13, R12, R11 ;  /* 0x0000000c0d0e7389 */ /* 0x00006400000c000b */
[----:B01---5:R-:W-:Y:S01]  /*1e860*/  ENDCOLLECTIVE ;  /* 0x000000000000791b */ /* 0x023fe20003800000 */
.L_x_4818:
[----:B------:R-:W-:Y:S01]  /*1e870*/  IMAD.MOV.U32 R9, RZ, RZ, R29 ;  /* 0x000000ffff097224 */ /* 0x000fe200078e001d */
[----:B------:R-:W-:Y:S01]  /*1e880*/  PRMT R55, R3, 0x7610, R55 ;  /* 0x0000761003377816 */ /* 0x000fe20000000037 */
[----:B------:R-:W-:-:S03]  /*1e890*/  @!P1 IMAD.MOV.U32 R30, RZ, RZ, R4 ;  /* 0x000000ffff1e9224 */ /* 0x000fc600078e0004 */
[----:B------:R-:W-:Y:S01]  /*1e8a0*/  PRMT R36, R8, 0x5410, R9 ;  /* 0x0000541008247816 */ /* 0x000fe20000000009 */
[----:B------:R-:W-:Y:S02]  /*1e8b0*/  @!P1 IMAD.MOV.U32 R31, RZ, RZ, R5 ;  /* 0x000000ffff1f9224 */ /* 0x000fe400078e0005 */
[----:B------:R-:W-:Y:S02]  /*1e8c0*/  @!P1 IMAD.MOV.U32 R32, RZ, RZ, R6 ;  /* 0x000000ffff209224 */ /* 0x000fe400078e0006 */
[----:B------:R-:W-:Y:S02]  /*1e8d0*/  @!P1 IMAD.MOV.U32 R33, RZ, RZ, R7 ;  /* 0x000000ffff219224 */ /* 0x000fe400078e0007 */
[----:B------:R-:W-:Y:S02]  /*1e8e0*/  IMAD.MOV.U32 R13, RZ, RZ, R26 ;  /* 0x000000ffff0d7224 */ /* 0x000fe400078e001a */
[----:B------:R-:W-:Y:S02]  /*1e8f0*/  IMAD.MOV.U32 R4, RZ, RZ, R30 ;  /* 0x000000ffff047224 */ /* 0x000fe400078e001e */
[----:B------:R-:W-:-:S02]  /*1e900*/  IMAD.MOV.U32 R5, RZ, RZ, R31 ;  /* 0x000000ffff057224 */ /* 0x000fc400078e001f */
[----:B------:R-:W-:Y:S02]  /*1e910*/  IMAD.MOV.U32 R6, RZ, RZ, R32 ;  /* 0x000000ffff067224 */ /* 0x000fe400078e0020 */
[----:B------:R-:W-:Y:S01]  /*1e920*/  IMAD.MOV.U32 R7, RZ, RZ, R33 ;  /* 0x000000ffff077224 */ /* 0x000fe200078e0021 */
[----:B------:R-:W-:Y:S01]  /*1e930*/  PRMT R48, R5, 0x7610, R48 ;  /* 0x0000761005307816 */ /* 0x000fe20000000030 */
[----:B------:R-:W-:Y:S01]  /*1e940*/  IMAD.MOV.U32 R3, RZ, RZ, R14 ;  /* 0x000000ffff037224 */ /* 0x000fe200078e000e */
[----:B------:R-:W-:-:S07]  /*1e950*/  PRMT R54, R4, 0x5410, R6 ;  /* 0x0000541004367816 */ /* 0x000fce0000000006 */
[----:B------:R-:W-:Y:S05]  /*1e960*/  WARPSYNC.COLLECTIVE R15, `(.L_x_4819) ;  /* 0x000000000f087348 */ /* 0x000fea0003c00000 */
[----:B------:R0:W1:Y:S02]  /*1e970*/  SHFL.IDX P6, R14, R13, R12, R11 ;  /* 0x0000000c0d0e7389 */ /* 0x00006400000c000b */
[----:B01----:R-:W-:Y:S01]  /*1e980*/  ENDCOLLECTIVE ;  /* 0x000000000000791b */ /* 0x003fe20003800000 */
.L_x_4819:
[----:B------:R-:W-:Y:S02]  /*1e990*/  PRMT R53, R7, 0x7610, R53 ;  /* 0x0000761007357816 */ /* 0x000fe40000000035 */
[----:B------:R-:W-:Y:S01]  /*1e9a0*/  CS2R R4, SRZ ;  /* 0x0000000000047805 */ /* 0x000fe2000001ff00 */
[----:B------:R-:W-:Y:S02]  /*1e9b0*/  IMAD.MOV.U32 R13, RZ, RZ, R25 ;  /* 0x000000ffff0d7224 */ /* 0x000fe400078e0019 */
[----:B------:R-:W-:-:S07]  /*1e9c0*/  IMAD.MOV.U32 R24, RZ, RZ, R14 ;  /* 0x000000ffff187224 */ /* 0x000fce00078e000e */
[----:B------:R-:W-:Y:S05]  /*1e9d0*/  WARPSYNC.COLLECTIVE R15, `(.L_x_4820) ;  /* 0x000000000f087348 */ /* 0x000fea0003c00000 */
[----:B------:R0:W1:Y:S02]  /*1e9e0*/  SHFL.IDX P6, R14, R13, R12, R11 ;  /* 0x0000000c0d0e7389 */ /* 0x00006400000c000b */
[----:B01----:R-:W-:Y:S01]  /*1e9f0*/  ENDCOLLECTIVE ;  /* 0x000000000000791b */ /* 0x003fe20003800000 */
.L_x_4820:
[----:B------:R-:W-:Y:S02]  /*1ea00*/  IMAD.MOV.U32 R13, RZ, RZ, R34 ;  /* 0x000000ffff0d7224 */ /* 0x000fe400078e0022 */
[----:B------:R-:W-:-:S07]  /*1ea10*/  IMAD.MOV.U32 R25, RZ, RZ, R14 ;  /* 0x000000ffff197224 */ /* 0x000fce00078e000e */
[----:B------:R-:W-:Y:S05]  /*1ea20*/  WARPSYNC.COLLECTIVE R15, `(.L_x_4821) ;  /* 0x000000000f087348 */ /* 0x000fea0003c00000 */
[----:B------:R0:W1:Y:S02]  /*1ea30*/  SHFL.IDX P6, R14, R13, R12, R11 ;  /* 0x0000000c0d0e7389 */ /* 0x00006400000c000b */
[----:B01----:R-:W-:Y:S01]  /*1ea40*/  ENDCOLLECTIVE ;  /* 0x000000000000791b */ /* 0x003fe20003800000 */
.L_x_4821:
[----:B------:R-:W-:Y:S05]  /*1ea50*/  BRA `(.L_x_4822) ;  /* 0xfffffeb0006c7947 */ /* 0x000fea000383ffff */
.L_x_4591:
[----:B0-----:R0:W1:Y:S02]  /*1ea60*/  SYNCS.PHASECHK.TRANS64.TRYWAIT P1, [R2+URZ+0x28c00], R13 ;  /* 0x028c000d020075a7 */ /* 0x001064000802017f */
[----:B-1----:R-:W-:Y:S05]  /*1ea70*/  @!P1 NANOSLEEP.SYNCS 0x989680 ;  /* 0x009896800000995d */ /* 0x002fea0003900000 */
[----:B------:R-:W1:Y:S02]  /*1ea80*/  @!P1 SYNCS.PHASECHK.TRANS64 P1, [R2+URZ+0x28c00], R13 ;  /* 0x028c000d020095a7 */ /* 0x000e64000802007f */
[----:B-1----:R-:W-:Y:S05]  /*1ea90*/  @!P1 BRA `(.L_x_4591) ;  /* 0xfffffffc00f09947 */ /* 0x002fea000383ffff */
[----:B------:R-:W-:Y:S05]  /*1eaa0*/  BRA `(.L_x_4823) ;  /* 0xfffffeb400087947 */ /* 0x000fea000383ffff */
.L_x_4597:
[----:B0-----:R0:W1:Y:S02]  /*1eab0*/  SYNCS.PHASECHK.TRANS64.TRYWAIT P1, [R21+URZ+0x28c30], R58 ;  /* 0x028c303a150075a7 */ /* 0x001064000802017f */
[----:B-1----:R-:W-:Y:S05]  /*1eac0*/  @!P1 NANOSLEEP.SYNCS 0x989680 ;  /* 0x009896800000995d */ /* 0x002fea0003900000 */
[----:B------:R-:W1:Y:S02]  /*1ead0*/  @!P1 SYNCS.PHASECHK.TRANS64 P1, [R21+URZ+0x28c30], R58 ;  /* 0x028c303a150095a7 */ /* 0x000e64000802007f */
[----:B-1----:R-:W-:Y:S05]  /*1eae0*/  @!P1 BRA `(.L_x_4597) ;  /* 0xfffffffc00f09947 */ /* 0x002fea000383ffff */
[----:B------:R-:W-:Y:S05]  /*1eaf0*/  BRA `(.L_x_4596) ;  /* 0xfffffec000787947 */ /* 0x000fea000383ffff */
.L_x_4603:
[----:B--2---:R2:W3:Y:S02]  /*1eb00*/  SYNCS.PHASECHK.TRANS64.TRYWAIT P1, [R21+URZ+0x28c50], R58 ;  /* 0x028c503a150075a7 */ /* 0x0044e4000802017f */
[----:B---3--:R-:W-:Y:S05]  /*1eb10*/  @!P1 NANOSLEEP.SYNCS 0x989680 ;  /* 0x009896800000995d */ /* 0x008fea0003900000 */
[----:B------:R-:W3:Y:S02]  /*1eb20*/  @!P1 SYNCS.PHASECHK.TRANS64 P1, [R21+URZ+0x28c50], R58 ;  /* 0x028c503a150095a7 */ /* 0x000ee4000802007f */
[----:B---3--:R-:W-:Y:S05]  /*1eb30*/  @!P1 BRA `(.L_x_4603) ;  /* 0xfffffffc00f09947 */ /* 0x008fea000383ffff */
[----:B------:R-:W-:Y:S05]  /*1eb40*/  BRA `(.L_x_4602) ;  /* 0xfffffed400307947 */ /* 0x000fea000383ffff */
.L_x_4611:
[----:B-1----:R1:W2:Y:S02]  /*1eb50*/  SYNCS.PHASECHK.TRANS64.TRYWAIT P1, [R209+URZ+0x28c30], R213 ;  /* 0x028c30d5d10075a7 */ /* 0x0022a4000802017f */
[----:B--2---:R-:W-:Y:S05]  /*1eb60*/  @!P1 NANOSLEEP.SYNCS 0x989680 ;  /* 0x009896800000995d */ /* 0x004fea0003900000 */
[----:B------:R-:W2:Y:S02]  /*1eb70*/  @!P1 SYNCS.PHASECHK.TRANS64 P1, [R209+URZ+0x28c30], R213 ;  /* 0x028c30d5d10095a7 */ /* 0x000ea4000802007f */
[----:B--2---:R-:W-:Y:S05]  /*1eb80*/  @!P1 BRA `(.L_x_4611) ;  /* 0xfffffffc00f09947 */ /* 0x004fea000383ffff */
[----:B------:R-:W-:Y:S05]  /*1eb90*/  BRA `(.L_x_4610) ;  /* 0xfffffed800607947 */ /* 0x000fea000383ffff */
.L_x_4617:
[----:B--2---:R2:W3:Y:S02]  /*1eba0*/  SYNCS.PHASECHK.TRANS64.TRYWAIT P1, [R209+URZ+0x28c50], R213 ;  /* 0x028c50d5d10075a7 */ /* 0x0044e4000802017f */
[----:B---3--:R-:W-:Y:S05]  /*1ebb0*/  @!P1 NANOSLEEP.SYNCS 0x989680 ;  /* 0x009896800000995d */ /* 0x008fea0003900000 */
[----:B------:R-:W3:Y:S02]  /*1ebc0*/  @!P1 SYNCS.PHASECHK.TRANS64 P1, [R209+URZ+0x28c50], R213 ;  /* 0x028c50d5d10095a7 */ /* 0x000ee4000802007f */
[----:B---3--:R-:W-:Y:S05]  /*1ebd0*/  @!P1 BRA `(.L_x_4617) ;  /* 0xfffffffc00f09947 */ /* 0x008fea000383ffff */
[----:B------:R-:W-:Y:S05]  /*1ebe0*/  BRA `(.L_x_4616) ;  /* 0xfffffef400347947 */ /* 0x000fea000383ffff */
.L_x_4626:
[----:B-1----:R1:W2:Y:S02]  /*1ebf0*/  SYNCS.PHASECHK.TRANS64.TRYWAIT P1, [R21+URZ+0x28c30], R198 ;  /* 0x028c30c6150075a7 */ /* 0x0022a4000802017f */
[----:B--2---:R-:W-:Y:S05]  /*1ec00*/  @!P1 NANOSLEEP.SYNCS 0x989680 ;  /* 0x009896800000995d */ /* 0x004fea0003900000 */
[----:B------:R-:W2:Y:S02]  /*1ec10*/  @!P1 SYNCS.PHASECHK.TRANS64 P1, [R21+URZ+0x28c30], R198 ;  /* 0x028c30c6150095a7 */ /* 0x000ea4000802007f */
[----:B--2---:R-:W-:Y:S05]  /*1ec20*/  @!P1 BRA `(.L_x_4626) ;  /* 0xfffffffc00f09947 */ /* 0x004fea000383ffff */
[----:B------:R-:W-:Y:S05]  /*1ec30*/  BRA `(.L_x_4625) ;  /* 0xfffffef800507947 */ /* 0x000fea000383ffff */
.L_x_4632:
[----:B----4-:R4:W0:Y:S02]  /*1ec40*/  SYNCS.PHASECHK.TRANS64.TRYWAIT P1, [R21+URZ+0x28c50], R198 ;  /* 0x028c50c6150075a7 */ /* 0x010824000802017f */
[----:B0-----:R-:W-:Y:S05]  /*1ec50*/  @!P1 NANOSLEEP.SYNCS 0x989680 ;  /* 0x009896800000995d */ /* 0x001fea0003900000 */
[----:B------:R-:W0:Y:S02]  /*1ec60*/  @!P1 SYNCS.PHASECHK.TRANS64 P1, [R21+URZ+0x28c50], R198 ;  /* 0x028c50c6150095a7 */ /* 0x000e24000802007f */
[----:B0-----:R-:W-:Y:S05]  /*1ec70*/  @!P1 BRA `(.L_x_4632) ;  /* 0xfffffffc00f09947 */ /* 0x001fea000383ffff */
[----:B------:R-:W-:Y:S05]  /*1ec80*/  BRA `(.L_x_4631) ;  /* 0xffffff0c00ac7947 */ /* 0x000fea000383ffff */
.L_x_4668:
[----:B------:R-:W0:Y:S01]  /*1ec90*/  S2R R11, SR_TID.X ;  /* 0x00000000000b7919 */ /* 0x000e220000002100 */
[----:B------:R-:W-:Y:S01]  /*1eca0*/  BSSY B1, `(.L_x_4824) ;  /* 0x000000a000017945 */ /* 0x000fe20003800000 */
[----:B------:R-:W-:Y:S02]  /*1ecb0*/  IMAD.MOV.U32 R12, RZ, RZ, RZ ;  /* 0x000000ffff0c7224 */ /* 0x000fe400078e00ff */
[----:B------:R-:W-:Y:S01]  /*1ecc0*/  IMAD.MOV.U32 R15, RZ, RZ, -0x1 ;  /* 0xffffffffff0f7424 */ /* 0x000fe200078e00ff */
[----:B0-----:R-:W-:-:S04]  /*1ecd0*/  SHF.R.U32.HI R11, RZ, 0x5, R11 ;  /* 0x00000005ff0b7819 */ /* 0x001fc8000001160b */
[----:B------:R-:W-:-:S05]  /*1ece0*/  LOP3.LUT R11, R11, 0x3, RZ, 0xc0, !PT ;  /* 0x000000030b0b7812 */ /* 0x000fca00078ec0ff */
[----:B------:R-:W-:Y:S02]  /*1ecf0*/  IMAD.MOV.U32 R13, RZ, RZ, R11 ;  /* 0x000000ffff0d7224 */ /* 0x000fe400078e000b */
[----:B------:R-:W-:-:S07]  /*1ed00*/  IMAD.MOV.U32 R11, RZ, RZ, 0x1f ;  /* 0x0000001fff0b7424 */ /* 0x000fce00078e00ff */
[----:B------:R-:W-:Y:S05]  /*1ed10*/  WARPSYNC.COLLECTIVE R15, `(.L_x_4825) ;  /* 0x000000000f087348 */ /* 0x000fea0003c00000 */
[----:B------:R0:W1:Y:S02]  /*1ed20*/  SHFL.IDX P6, R14, R13, R12, R11 ;  /* 0x0000000c0d0e7389 */ /* 0x00006400000c000b */
[----:B01----:R-:W-:Y:S01]  /*1ed30*/  ENDCOLLECTIVE ;  /* 0x000000000000791b */ /* 0x003fe20003800000 */
.L_x_4825:
[----:B------:R-:W-:Y:S05]  /*1ed40*/  BSYNC B1 ;  /* 0x0000000000017941 */ /* 0x000fea0003800000 */
.L_x_4824:
[----:B------:R-:W-:Y:S05]  /*1ed50*/  BRA `(.L_x_4826) ;  /* 0xffffff8400d47947 */ /* 0x000fea000383ffff */
.L_x_4670:
[----:B------:R-:W-:Y:S01]  /*1ed60*/  BSSY B1, `(.L_x_4827) ;  /* 0x0000006000017945 */ /* 0x000fe20003800000 */
[----:B------:R-:W-:-:S07]  /*1ed70*/  IMAD.MOV.U32 R15, RZ, RZ, -0x1 ;  /* 0xffffffffff0f7424 */ /* 0x000fce00078e00ff */
[----:B0-----:R-:W-:Y:S05]  /*1ed80*/  WARPSYNC.COLLECTIVE R15, `(.L_x_4828) ;  /* 0x000000000f0c7348 */ /* 0x001fea0003c00000 */
[----:B------:R-:W-:Y:S02]  /*1ed90*/  ELECT P6, UR62, PT ;  /* 0x00000000003e782f */ /* 0x000fe400038c0000 */
[----:B------:R-:W-:Y:S01]  /*1eda0*/  MOV R14, UR62 ;  /* 0x0000003e000e7c02 */ /* 0x000fe20008000f00 */
[----:B0-----:R-:W-:Y:S10]  /*1edb0*/  ENDCOLLECTIVE ;  /* 0x000000000000791b */ /* 0x001ff40003800000 */
.L_x_4828:
[----:B------:R-:W-:Y:S05]  /*1edc0*/  BSYNC B1 ;  /* 0x0000000000017941 */ /* 0x000fea0003800000 */
.L_x_4827:
[----:B------:R-:W-:Y:S05]  /*1edd0*/  BRA `(.L_x_4669) ;  /* 0xffffff8400cc7947 */ /* 0x000fea000383ffff */
.L_x_4672:
[----:B0-----:R0:W1:Y:S02]  /*1ede0*/  SYNCS.PHASECHK.TRANS64.TRYWAIT P0, [R18+URZ+0x28c20], R3 ;  /* 0x028c2003120075a7 */ /* 0x001064000800017f */
[----:B-1----:R-:W-:Y:S05]  /*1edf0*/  @!P0 NANOSLEEP.SYNCS 0x989680 ;  /* 0x009896800000895d */ /* 0x002fea0003900000 */
[----:B------:R-:W1:Y:S02]  /*1ee00*/  @!P0 SYNCS.PHASECHK.TRANS64 P0, [R18+URZ+0x28c20], R3 ;  /* 0x028c2003120085a7 */ /* 0x000e64000800007f */
[----:B-1----:R-:W-:Y:S05]  /*1ee10*/  @!P0 BRA `(.L_x_4672) ;  /* 0xfffffffc00f08947 */ /* 0x002fea000383ffff */
[----:B------:R-:W-:Y:S05]  /*1ee20*/  BRA `(.L_x_4829) ;  /* 0xffffff8400dc7947 */ /* 0x000fea000383ffff */
.L_x_4676:
[----:B0-----:R0:W1:Y:S02]  /*1ee30*/  SYNCS.PHASECHK.TRANS64.TRYWAIT P0, [R3+URZ+0x28ca0], R9 ;  /* 0x028ca009030075a7 */ /* 0x001064000800017f */
[----:B-1----:R-:W-:Y:S05]  /*1ee40*/  @!P0 NANOSLEEP.SYNCS 0x989680 ;  /* 0x009896800000895d */ /* 0x002fea0003900000 */
[----:B------:R-:W1:Y:S02]  /*1ee50*/  @!P0 SYNCS.PHASECHK.TRANS64 P0, [R3+URZ+0x28ca0], R9 ;  /* 0x028ca009030085a7 */ /* 0x000e64000800007f */
[----:B-1----:R-:W-:Y:S05]  /*1ee60*/  @!P0 BRA `(.L_x_4676) ;  /* 0xfffffffc00f08947 */ /* 0x002fea000383ffff */
[----:B------:R-:W-:Y:S05]  /*1ee70*/  BRA `(.L_x_4830) ;  /* 0xffffff8400f47947 */ /* 0x000fea000383ffff */
.L_x_4681:
[----:B-1----:R1:W2:Y:S02]  /*1ee80*/  SYNCS.PHASECHK.TRANS64.TRYWAIT P0, [R3+URZ+0x28cc0], R9 ;  /* 0x028cc009030075a7 */ /* 0x0022a4000800017f */
[----:B--2---:R-:W-:Y:S05]  /*1ee90*/  @!P0 NANOSLEEP.SYNCS 0x989680 ;  /* 0x009896800000895d */ /* 0x004fea0003900000 */
[----:B------:R-:W2:Y:S02]  /*1eea0*/  @!P0 SYNCS.PHASECHK.TRANS64 P0, [R3+URZ+0x28cc0], R9 ;  /* 0x028cc009030085a7 */ /* 0x000ea4000800007f */
[----:B--2---:R-:W-:Y:S05]  /*1eeb0*/  @!P0 BRA `(.L_x_4681) ;  /* 0xfffffffc00f08947 */ /* 0x004fea000383ffff */
[----:B------:R-:W-:Y:S05]  /*1eec0*/  BRA `(.L_x_4831) ;  /* 0xffffff8800707947 */ /* 0x000fea000383ffff */
.L_x_4695:
[----:B0-----:R0:W1:Y:S02]  /*1eed0*/  SYNCS.PHASECHK.TRANS64.TRYWAIT P1, [R9+URZ+0x28ca0], R2 ;  /* 0x028ca002090075a7 */ /* 0x001064000802017f */
[----:B-1----:R-:W-:Y:S05]  /*1eee0*/  @!P1 NANOSLEEP.SYNCS 0x989680 ;  /* 0x009896800000995d */ /* 0x002fea0003900000 */
[----:B------:R-:W1:Y:S02]  /*1eef0*/  @!P1 SYNCS.PHASECHK.TRANS64 P1, [R9+URZ+0x28ca0], R2 ;  /* 0x028ca002090095a7 */ /* 0x000e64000802007f */
[----:B-1----:R-:W-:Y:S05]  /*1ef00*/  @!P1 BRA `(.L_x_4695) ;  /* 0xfffffffc00f09947 */ /* 0x002fea000383ffff */
[----:B------:R-:W-:Y:S05]  /*1ef10*/  BRA `(.L_x_4832) ;  /* 0xffffff9000d47947 */ /* 0x000fea000383ffff */
.L_x_4700:
[----:B-1----:R1:W2:Y:S02]  /*1ef20*/  SYNCS.PHASECHK.TRANS64.TRYWAIT P1, [R9+URZ+0x28cc0], R2 ;  /* 0x028cc002090075a7 */ /* 0x0022a4000802017f */
[----:B--2---:R-:W-:Y:S05]  /*1ef30*/  @!P1 NANOSLEEP.SYNCS 0x989680 ;  /* 0x009896800000995d */ /* 0x004fea0003900000 */
[----:B------:R-:W2:Y:S02]  /*1ef40*/  @!P1 SYNCS.PHASECHK.TRANS64 P1, [R9+URZ+0x28cc0], R2 ;  /* 0x028cc002090095a7 */ /* 0x000ea4000802007f */
[----:B--2---:R-:W-:Y:S05]  /*1ef50*/  @!P1 BRA `(.L_x_4700) ;  /* 0xfffffffc00f09947 */ /* 0x004fea000383ffff */
[----:B------:R-:W-:Y:S05]  /*1ef60*/  BRA `(.L_x_4833) ;  /* 0xffffff94004c7947 */ /* 0x000fea000383ffff */
.L_x_4722:
[----:B------:R-:W0:Y:S01]  /*1ef70*/  S2R R9, SR_TID.X ;  /* 0x0000000000097919 */ /* 0x000e220000002100 */
[----:B------:R-:W-:Y:S01]  /*1ef80*/  BSSY B0, `(.L_x_4834) ;  /* 0x000000a000007945 */ /* 0x000fe20003800000 */
[----:B------:R-:W-:Y:S02]  /*1ef90*/  IMAD.MOV.U32 R12, RZ, RZ, RZ ;  /* 0x000000ffff0c7224 */ /* 0x000fe400078e00ff */
[----:B------:R-:W-:Y:S02]  /*1efa0*/  IMAD.MOV.U32 R11, RZ, RZ, 0x1f ;  /* 0x0000001fff0b7424 */ /* 0x000fe400078e00ff */
[----:B------:R-:W-:Y:S01]  /*1efb0*/  IMAD.MOV.U32 R15, RZ, RZ, -0x1 ;  /* 0xffffffffff0f7424 */ /* 0x000fe200078e00ff */
[----:B0-----:R-:W-:-:S04]  /*1efc0*/  SHF.R.U32.HI R9, RZ, 0x5, R9 ;  /* 0x00000005ff097819 */ /* 0x001fc80000011609 */
[----:B------:R-:W-:-:S04]  /*1efd0*/  LOP3.LUT R9, R9, 0x3, RZ, 0xc0, !PT ;  /* 0x0000000309097812 */ /* 0x000fc800078ec0ff */
[----:B------:R-:W-:-:S07]  /*1efe0*/  MOV R13, R9 ;  /* 0x00000009000d7202 */ /* 0x000fce0000000f00 */
[----:B-----5:R-:W-:Y:S05]  /*1eff0*/  WARPSYNC.COLLECTIVE R15, `(.L_x_4835) ;  /* 0x000000000f087348 */ /* 0x020fea0003c00000 */
[----:B------:R0:W1:Y:S02]  /*1f000*/  SHFL.IDX P6, R14, R13, R12, R11 ;  /* 0x0000000c0d0e7389 */ /* 0x00006400000c000b */
[----:B01---5:R-:W-:Y:S01]  /*1f010*/  ENDCOLLECTIVE ;  /* 0x000000000000791b */ /* 0x023fe20003800000 */
.L_x_4835:
[----:B------:R-:W-:Y:S05]  /*1f020*/  BSYNC B0 ;  /* 0x0000000000007941 */ /* 0x000fea0003800000 */
.L_x_4834:
[----:B------:R-:W-:Y:S05]  /*1f030*/  BRA `(.L_x_4836) ;  /* 0xffffffa800f07947 */ /* 0x000fea000383ffff */
.L_x_4725:
[----:B0-----:R0:W1:Y:S02]  /*1f040*/  SYNCS.PHASECHK.TRANS64.TRYWAIT P0, [R30+URZ+0x28c40], R0 ;  /* 0x028c40001e0075a7 */ /* 0x001064000800017f */
[----:B-1----:R-:W-:Y:S05]  /*1f050*/  @!P0 NANOSLEEP.SYNCS 0x989680 ;  /* 0x009896800000895d */ /* 0x002fea0003900000 */
[----:B------:R-:W1:Y:S02]  /*1f060*/  @!P0 SYNCS.PHASECHK.TRANS64 P0, [R30+URZ+0x28c40], R0 ;  /* 0x028c40001e0085a7 */ /* 0x000e64000800007f */
[----:B-1----:R-:W-:Y:S05]  /*1f070*/  @!P0 BRA `(.L_x_4725) ;  /* 0xfffffffc00f08947 */ /* 0x002fea000383ffff */
[----:B------:R-:W-:Y:S05]  /*1f080*/  BRA `(.L_x_4837) ;  /* 0xffffffac002c7947 */ /* 0x000fea000383ffff */
.L_x_4726:
        /* <DEDUP_REMOVED lines=8> */
.L_x_4839:
[----:B------:R-:W-:Y:S05]  /*1f110*/  BSYNC B0 ;  /* 0x0000000000007941 */ /* 0x000fea0003800000 */
.L_x_4838:
        /* <DEDUP_REMOVED lines=9> */
.L_x_4840:
[----:B------:R-:W-:Y:S02]  /*1f1b0*/  IMAD.MOV.U32 R13, RZ, RZ, R4 ;  /* 0x000000ffff0d7224 */ /* 0x000fe400078e0004 */
[----:B------:R-:W-:Y:S02]  /*1f1c0*/  IMAD.MOV.U32 R12, RZ, RZ, 0x1 ;  /* 0x00000001ff0c7424 */ /* 0x000fe400078e00ff */
[----:B------:R-:W-:-:S07]  /*1f1d0*/  IMAD.MOV.U32 R3, RZ, RZ, R14 ;  /* 0x000000ffff037224 */ /* 0x000fce00078e000e */
[----:B------:R-:W-:Y:S05]  /*1f1e0*/  WARPSYNC.COLLECTIVE R15, `(.L_x_4841) ;  /* 0x000000000f087348 */ /* 0x000fea0003c00000 */
[----:B------:R0:W1:Y:S02]  /*1f1f0*/  SHFL.IDX P6, R14, R13, R12, R11 ;  /* 0x0000000c0d0e7389 */ /* 0x00006400000c000b */
[----:B01----:R-:W-:Y:S01]  /*1f200*/  ENDCOLLECTIVE ;  /* 0x000000000000791b */ /* 0x003fe20003800000 */
.L_x_4841:
        /* <DEDUP_REMOVED lines=15> */
.L_x_4842:
[----:B------:R-:W-:Y:S01]  /*1f300*/  @P0 LEA R6, R5, R18, 0x1 ;  /* 0x0000001205060211 */ /* 0x000fe200078e08ff */
[----:B------:R-:W-:Y:S02]  /*1f310*/  IMAD.MOV.U32 R13, RZ, RZ, R4 ;  /* 0x000000ffff0d7224 */ /* 0x000fe400078e0004 */
[----:B------:R-:W-:Y:S02]  /*1f320*/  IMAD.MOV.U32 R12, RZ, RZ, 0x2 ;  /* 0x00000002ff0c7424 */ /* 0x000fe400078e00ff */
[----:B------:R-:W-:-:S07]  /*1f330*/  IMAD.MOV.U32 R3, RZ, RZ, R14 ;  /* 0x000000ffff037224 */ /* 0x000fce00078e000e */
[----:B------:R-:W-:Y:S05]  /*1f340*/  WARPSYNC.COLLECTIVE R15, `(.L_x_4843) ;  /* 0x000000000f087348 */ /* 0x000fea0003c00000 */
[----:B------:R0:W1:Y:S02]  /*1f350*/  SHFL.IDX P6, R14, R13, R12, R11 ;  /* 0x0000000c0d0e7389 */ /* 0x00006400000c000b */
[----:B01----:R-:W-:Y:S01]  /*1f360*/  ENDCOLLECTIVE ;  /* 0x000000000000791b */ /* 0x003fe20003800000 */
.L_x_4843:
        /* <DEDUP_REMOVED lines=15> */
.L_x_4844:
[----:B------:R-:W-:Y:S02]  /*1f460*/  @P0 IMAD R6, R5, 0x2, R18 ;  /* 0x0000000205060824 */ /* 0x000fe400078e0212 */
[----:B------:R-:W-:Y:S02]  /*1f470*/  IMAD.MOV.U32 R13, RZ, RZ, R4 ;  /* 0x000000ffff0d7224 */ /* 0x000fe400078e0004 */
[----:B------:R-:W-:Y:S02]  /*1f480*/  IMAD.MOV.U32 R12, RZ, RZ, 0x3 ;  /* 0x00000003ff0c7424 */ /* 0x000fe400078e00ff */
[----:B------:R-:W-:-:S07]  /*1f490*/  IMAD.MOV.U32 R3, RZ, RZ, R14 ;  /* 0x000000ffff037224 */ /* 0x000fce00078e000e */
[----:B------:R-:W-:Y:S05]  /*1f4a0*/  WARPSYNC.COLLECTIVE R15, `(.L_x_4845) ;  /* 0x000000000f087348 */ /* 0x000fea0003c00000 */
[----:B------:R0:W1:Y:S02]  /*1f4b0*/  SHFL.IDX P6, R14, R13, R12, R11 ;  /* 0x0000000c0d0e7389 */ /* 0x00006400000c000b */
[----:B01----:R-:W-:Y:S01]  /*1f4c0*/  ENDCOLLECTIVE ;  /* 0x000000000000791b */ /* 0x003fe20003800000 */
.L_x_4845:
        /* <DEDUP_REMOVED lines=10> */
.L_x_4846:
[----:B------:R-:W-:Y:S01]  /*1f570*/  @!PT LDS RZ, [RZ] ;  /* 0x00000000fffff984 */ /* 0x000fe20000000800 */
[----:B------:R-:W-:Y:S01]  /*1f580*/  @!PT LDS RZ, [RZ] ;  /* 0x00000000fffff984 */ /* 0x000fe20000000800 */
[----:B------:R-:W-:Y:S01]  /*1f590*/  @!PT LDS RZ, [RZ] ;  /* 0x00000000fffff984 */ /* 0x000fe20000000800 */
[----:B------:R1:W-:Y:S01]  /*1f5a0*/  @P0 LDGSTS.E.BYPASS.LTC128B.128 [R6+0x23400], desc[UR40][R2.64], !P2 ;  /* 0x2340000002060fae */ /* 0x0003e2000d101d68 */
[----:B------:R-:W-:Y:S01]  /*1f5b0*/  IMAD.MOV.U32 R0, RZ, RZ, R14 ;  /* 0x000000ffff007224 */ /* 0x000fe200078e000e */
[----:B------:R-:W-:Y:S06]  /*1f5c0*/  BRA `(.L_x_4847) ;  /* 0xffffffa800dc7947 */ /* 0x000fec000383ffff */
.L_x_4731:
        /* <DEDUP_REMOVED lines=9> */
.L_x_4848:
[C---:B------:R-:W-:Y:S02]  /*1f660*/  ISETP.GE.AND P0, PT, R25.reuse, R3, PT ;  /* 0x000000031900720c */ /* 0x040fe40003f06270 */
[----:B------:R-:W-:Y:S01]  /*1f670*/  IADD3 R6, R25, 0x10, RZ ;  /* 0x0000001019067810 */ /* 0x000fe20007ffe0ff */
[----:B------:R-:W-:Y:S02]  /*1f680*/  IMAD.MOV.U32 R13, RZ, RZ, R0 ;  /* 0x000000ffff0d7224 */ /* 0x000fe400078e0000 */
[----:B------:R-:W-:-:S08]  /*1f690*/  IMAD.MOV.U32 R4, RZ, RZ, R14 ;  /* 0x000000ffff047224 */ /* 0x000fd000078e000e */
[----:B------:R-:W-:Y:S05]  /*1f6a0*/  WARPSYNC.COLLECTIVE R15, `(.L_x_4849) ;  /* 0x000000000f087348 */ /* 0x000fea0003c00000 */
[----:B------:R0:W1:Y:S02]  /*1f6b0*/  SHFL.IDX P6, R14, R13, R12, R11 ;  /* 0x0000000c0d0e7389 */ /* 0x00006400000c000b */
[----:B01----:R-:W-:Y:S01]  /*1f6c0*/  ENDCOLLECTIVE ;  /* 0x000000000000791b */ /* 0x003fe20003800000 */
.L_x_4849:
[----:B------:R-:W-:Y:S02]  /*1f6d0*/  IMAD.MOV.U32 R13, RZ, RZ, R2 ;  /* 0x000000ffff0d7224 */ /* 0x000fe400078e0002 */
[----:B------:R-:W-:Y:S02]  /*1f6e0*/  IMAD.MOV.U32 R12, RZ, RZ, 0x1 ;  /* 0x00000001ff0c7424 */ /* 0x000fe400078e00ff */
[----:B------:R-:W-:-:S07]  /*1f6f0*/  IMAD.MOV.U32 R5, RZ, RZ, R14 ;  /* 0x000000ffff057224 */ /* 0x000fce00078e000e */
[----:B------:R-:W-:Y:S05]  /*1f700*/  WARPSYNC.COLLECTIVE R15, `(.L_x_4850) ;  /* 0x000000000f087348 */ /* 0x000fea0003c00000 */
[----:B------:R0:W1:Y:S02]  /*1f710*/  SHFL.IDX P6, R14, R13, R12, R11 ;  /* 0x0000000c0d0e7389 */ /* 0x00006400000c000b */
[----:B01----:R-:W-:Y:S01]  /*1f720*/  ENDCOLLECTIVE ;  /* 0x000000000000791b */ /* 0x003fe20003800000 */
.L_x_4850:
        /* <DEDUP_REMOVED lines=15> */
.L_x_4851:
[----:B------:R-:W-:Y:S02]  /*1f820*/  IMAD.MOV.U32 R13, RZ, RZ, R2 ;  /* 0x000000ffff0d7224 */ /* 0x000fe400078e0002 */
[----:B------:R-:W-:Y:S02]  /*1f830*/  IMAD.MOV.U32 R12, RZ, RZ, 0x2 ;  /* 0x00000002ff0c7424 */ /* 0x000fe400078e00ff */
[----:B------:R-:W-:-:S07]  /*1f840*/  IMAD.MOV.U32 R5, RZ, RZ, R14 ;  /* 0x000000ffff057224 */ /* 0x000fce00078e000e */
[----:B------:R-:W-:Y:S05]  /*1f850*/  WARPSYNC.COLLECTIVE R15, `(.L_x_4852) ;  /* 0x000000000f087348 */ /* 0x000fea0003c00000 */
[----:B------:R0:W1:Y:S02]  /*1f860*/  SHFL.IDX P6, R14, R13, R12, R11 ;  /* 0x0000000c0d0e7389 */ /* 0x00006400000c000b */
[----:B01----:R-:W-:Y:S01]  /*1f870*/  ENDCOLLECTIVE ;  /* 0x000000000000791b */ /* 0x003fe20003800000 */
.L_x_4852:
        /* <DEDUP_REMOVED lines=16> */
.L_x_4853:
[----:B------:R-:W-:Y:S02]  /*1f980*/  IMAD.MOV.U32 R13, RZ, RZ, R2 ;  /* 0x000000ffff0d7224 */ /* 0x000fe400078e0002 */
[----:B------:R-:W-:Y:S02]  /*1f990*/  IMAD.MOV.U32 R12, RZ, RZ, 0x3 ;  /* 0x00000003ff0c7424 */ /* 0x000fe400078e00ff */
[----:B------:R-:W-:-:S07]  /*1f9a0*/  IMAD.MOV.U32 R5, RZ, RZ, R14 ;  /* 0x000000ffff057224 */ /* 0x000fce00078e000e */
[----:B------:R-:W-:Y:S05]  /*1f9b0*/  WARPSYNC.COLLECTIVE R15, `(.L_x_4854) ;  /* 0x000000000f087348 */ /* 0x000fea0003c00000 */
[----:B------:R0:W1:Y:S02]  /*1f9c0*/  SHFL.IDX P6, R14, R13, R12, R11 ;  /* 0x0000000c0d0e7389 */ /* 0x00006400000c000b */
[----:B01----:R-:W-:Y:S01]  /*1f9d0*/  ENDCOLLECTIVE ;  /* 0x000000000000791b */ /* 0x003fe20003800000 */
.L_x_4854:
        /* <DEDUP_REMOVED lines=14> */
.L_x_4855:
[----:B------:R-:W-:Y:S01]  /*1fac0*/  IMAD.MOV.U32 R0, RZ, RZ, R14 ;  /* 0x000000ffff007224 */ /* 0x000fe200078e000e */
[----:B------:R-:W-:Y:S06]  /*1fad0*/  BRA `(.L_x_4856) ;  /* 0xffffffb000047947 */ /* 0x000fec000383ffff */
.L_x_4734:
[----:B0-----:R0:W1:Y:S02]  /*1fae0*/  SYNCS.PHASECHK.TRANS64.TRYWAIT P0, [R18+URZ+0x28c20], R0 ;  /* 0x028c2000120075a7 */ /* 0x001064000800017f */
[----:B-1----:R-:W-:Y:S05]  /*1faf0*/  @!P0 NANOSLEEP.SYNCS 0x989680 ;  /* 0x009896800000895d */ /* 0x002fea0003900000 */
[----:B------:R-:W1:Y:S02]  /*1fb00*/  @!P0 SYNCS.PHASECHK.TRANS64 P0, [R18+URZ+0x28c20], R0 ;  /* 0x028c2000120085a7 */ /* 0x000e64000800007f */
[----:B-1----:R-:W-:Y:S05]  /*1fb10*/  @!P0 BRA `(.L_x_4734) ;  /* 0xfffffffc00f08947 */ /* 0x002fea000383ffff */
[----:B------:R-:W-:Y:S05]  /*1fb20*/  BRA `(.L_x_4857) ;  /* 0xffffffb000607947 */ /* 0x000fea000383ffff */
.L_x_4737:
[----:B0-----:R0:W1:Y:S02]  /*1fb30*/  SYNCS.PHASECHK.TRANS64.TRYWAIT P0, [R30+URZ+0x28c60], R0 ;  /* 0x028c60001e0075a7 */ /* 0x001064000800017f */
[----:B-1----:R-:W-:Y:S05]  /*1fb40*/  @!P0 NANOSLEEP.SYNCS 0x989680 ;  /* 0x009896800000895d */ /* 0x002fea0003900000 */
[----:B------:R-:W1:Y:S02]  /*1fb50*/  @!P0 SYNCS.PHASECHK.TRANS64 P0, [R30+URZ+0x28c60], R0 ;  /* 0x028c60001e0085a7 */ /* 0x000e64000800007f */
[----:B-1----:R-:W-:Y:S05]  /*1fb60*/  @!P0 BRA `(.L_x_4737) ;  /* 0xfffffffc00f08947 */ /* 0x002fea000383ffff */
[----:B------:R-:W-:Y:S05]  /*1fb70*/  BRA `(.L_x_4858) ;  /* 0xffffffb000707947 */ /* 0x000fea000383ffff */
.L_x_4738:
[----:B------:R-:W-:Y:S01]  /*1fb80*/  BSSY B0, `(.L_x_4859) ;  /* 0x0000008000007945 */ /* 0x000fe20003800000 */
[----:B------:R-:W-:Y:S01]  /*1fb90*/  IMAD.MOV.U32 R13, RZ, RZ, R6 ;  /* 0x000000ffff0d7224 */ /* 0x000fe200078e0006 */
[----:B------:R-:W-:Y:S01]  /*1fba0*/  MOV R15, 0xffffffff ;  /* 0xffffffff000f7802 */ /* 0x000fe20000000f00 */
[----:B------:R-:W-:Y:S02]  /*1fbb0*/  IMAD.MOV.U32 R12, RZ, RZ, RZ ;  /* 0x000000ffff0c7224 */ /* 0x000fe400078e00ff */
[----:B------:R-:W-:-:S07]  /*1fbc0*/  IMAD.MOV.U32 R11, RZ, RZ, 0x181f ;  /* 0x0000181fff0b7424 */ /* 0x000fce00078e00ff */
[----:B------:R-:W-:Y:S05]  /*1fbd0*/  WARPSYNC.COLLECTIVE R15, `(.L_x_4860) ;  /* 0x000000000f087348 */ /* 0x000fea0003c00000 */
[----:B------:R0:W1:Y:S02]  /*1fbe0*/  SHFL.IDX P6, R14, R13, R12, R11 ;  /* 0x0000000c0d0e7389 */ /* 0x00006400000c000b */
[----:B01----:R-:W-:Y:S01]  /*1fbf0*/  ENDCOLLECTIVE ;  /* 0x000000000000791b */ /* 0x003fe20003800000 */
.L_x_4860:
[----:B------:R-:W-:Y:S05]  /*1fc00*/  BSYNC B0 ;  /* 0x0000000000007941 */ /* 0x000fea0003800000 */
.L_x_4859:
        /* <DEDUP_REMOVED lines=15> */
.L_x_4861:
        /* <DEDUP_REMOVED lines=40> */
.L_x_4862:
[----:B------:R-:W-:Y:S02]  /*1ff80*/  IMAD.MOV.U32 R13, RZ, RZ, R5 ;  /* 0x000000ffff0d7224 */ /* 0x000fe400078e0005 */
[----:B------:R-:W-:-:S07]  /*1ff90*/  IMAD.MOV.U32 R3, RZ, RZ, R14 ;  /* 0x000000ffff037224 */ /* 0x000fce00078e000e */
[----:B------:R-:W-:Y:S05]  /*1ffa0*/  WARPSYNC.COLLECTIVE R15, `(.L_x_4863) ;  /* 0x000000000f087348 */ /* 0x000fea0003c00000 */
[----:B------:R0:W1:Y:S02]  /*1ffb0*/  SHFL.IDX P6, R14, R13, R12, R11 ;  /* 0x0000000c0d0e7389 */ /* 0x00006400000c000b */
[----:B01----:R-:W-:Y:S01]  /*1ffc0*/  ENDCOLLECTIVE ;  /* 0x000000000000791b */ /* 0x003fe20003800000 */
.L_x_4863:
        /* <DEDUP_REMOVED lines=29> */
.L_x_4864:
[----:B------:R-:W-:Y:S02]  /*201a0*/  IMAD.MOV.U32 R13, RZ, RZ, R5 ;  /* 0x000000ffff0d7224 */ /* 0x000fe400078e0005 */
[----:B------:R-:W-:-:S07]  /*201b0*/  IMAD.MOV.U32 R7, RZ, RZ, R14 ;  /* 0x000000ffff077224 */ /* 0x000fce00078e000e */
[----:B------:R-:W-:Y:S05]  /*201c0*/  WARPSYNC.COLLECTIVE R15, `(.L_x_4865) ;  /* 0x000000000f087348 */ /* 0x000fea0003c00000 */
[----:B------:R0:W1:Y:S02]  /*201d0*/  SHFL.IDX P6, R14, R13, R12, R11 ;  /* 0x0000000c0d0e7389 */ /* 0x00006400000c000b */
[----:B01----:R-:W-:Y:S01]  /*201e0*/  ENDCOLLECTIVE ;  /* 0x000000000000791b */ /* 0x003fe20003800000 */
.L_x_4865:
[----:B------:R-:W-:Y:S02]  /*201f0*/  IMAD.MOV.U32 R13, RZ, RZ, R6 ;  /* 0x000000ffff0d7224 */ /* 0x000fe400078e0006 */
[----:B------:R-:W-:Y:S02]  /*20200*/  IMAD.MOV.U32 R12, RZ, RZ, 0x3 ;  /* 0x00000003ff0c7424 */ /* 0x000fe400078e00ff */
[----:B------:R-:W-:-:S05]  /*20210*/  IMAD.MOV.U32 R2, RZ, RZ, R14 ;  /* 0x000000ffff027224 */ /* 0x000fca00078e000e */
        /* <DEDUP_REMOVED lines=26> */
.L_x_4866:
[----:B------:R-:W-:Y:S02]  /*203c0*/  IMAD.MOV.U32 R13, RZ, RZ, R5 ;  /* 0x000000ffff0d7224 */ /* 0x000fe400078e0005 */
[----:B------:R-:W-:-:S07]  /*203d0*/  IMAD.MOV.U32 R6, RZ, RZ, R14 ;  /* 0x000000ffff067224 */ /* 0x000fce00078e000e */
[----:B------:R-:W-:Y:S05]  /*203e0*/  WARPSYNC.COLLECTIVE R15, `(.L_x_4867) ;  /* 0x000000000f087348 */ /* 0x000fea0003c00000 */
[----:B------:R0:W1:Y:S02]  /*203f0*/  SHFL.IDX P6, R14, R13, R12, R11 ;  /* 0x0000000c0d0e7389 */ /* 0x00006400000c000b */
[----:B01----:R-:W-:Y:S01]  /*20400*/  ENDCOLLECTIVE ;  /* 0x000000000000791b */ /* 0x003fe20003800000 */
.L_x_4867:
[----:B------:R-:W-:Y:S01]  /*20410*/  IMAD.MOV.U32 R2, RZ, RZ, R14 ;  /* 0x000000ffff027224 */ /* 0x000fe200078e000e */
[----:B------:R-:W-:Y:S06]  /*20420*/  BRA `(.L_x_4868) ;  /* 0xffffffac00fc7947 */ /* 0x000fec000383ffff */
.L_x_4745:
[----:B0-----:R0:W1:Y:S02]  /*20430*/  SYNCS.PHASECHK.TRANS64.TRYWAIT P0, [R6+URZ+0x28c40], R20 ;  /* 0x028c4014060075a7 */ /* 0x001064000800017f */
[----:B-1----:R-:W-:Y:S05]  /*20440*/  @!P0 NANOSLEEP.SYNCS 0x989680 ;  /* 0x009896800000895d */ /* 0x002fea0003900000 */
[----:B------:R-:W1:Y:S02]  /*20450*/  @!P0 SYNCS.PHASECHK.TRANS64 P0, [R6+URZ+0x28c40], R20 ;  /* 0x028c4014060085a7 */ /* 0x000e64000800007f */
[----:B-1----:R-:W-:Y:S05]  /*20460*/  @!P0 BRA `(.L_x_4745) ;  /* 0xfffffffc00f08947 */ /* 0x002fea000383ffff */
[----:B------:R-:W-:Y:S05]  /*20470*/  BRA `(.L_x_4869) ;  /* 0xffffffb4008c7947 */ /* 0x000fea000383ffff */
.L_x_4746:
        /* <DEDUP_REMOVED lines=8> */
.L_x_4871:
[----:B------:R-:W-:Y:S05]  /*20500*/  BSYNC B1 ;  /* 0x0000000000017941 */ /* 0x000fea0003800000 */
.L_x_4870:
        /* <DEDUP_REMOVED lines=9> */
.L_x_4872:
[----:B------:R-:W-:Y:S02]  /*205a0*/  IMAD.MOV.U32 R13, RZ, RZ, R25 ;  /* 0x000000ffff0d7224 */ /* 0x000fe400078e0019 */
[----:B------:R-:W-:Y:S02]  /*205b0*/  IMAD.MOV.U32 R12, RZ, RZ, 0x1 ;  /* 0x00000001ff0c7424 */ /* 0x000fe400078e00ff */
[----:B------:R-:W-:-:S07]  /*205c0*/  IMAD.MOV.U32 R2, RZ, RZ, R14 ;  /* 0x000000ffff027224 */ /* 0x000fce00078e000e */
[----:B------:R-:W-:Y:S05]  /*205d0*/  WARPSYNC.COLLECTIVE R15, `(.L_x_4873) ;  /* 0x000000000f087348 */ /* 0x000fea0003c00000 */
[----:B------:R0:W1:Y:S02]  /*205e0*/  SHFL.IDX P6, R14, R13, R12, R11 ;  /* 0x0000000c0d0e7389 */ /* 0x00006400000c000b */
[----:B01----:R-:W-:Y:S01]  /*205f0*/  ENDCOLLECTIVE ;  /* 0x000000000000791b */ /* 0x003fe20003800000 */
.L_x_4873:
        /* <DEDUP_REMOVED lines=11> */
.L_x_4874:
[----:B------:R-:W-:Y:S02]  /*206b0*/  IMAD.MOV.U32 R13, RZ, RZ, R25 ;  /* 0x000000ffff0d7224 */ /* 0x000fe400078e0019 */
[----:B------:R-:W-:Y:S01]  /*206c0*/  IMAD.MOV.U32 R12, RZ, RZ, 0x2 ;  /* 0x00000002ff0c7424 */ /* 0x000fe200078e00ff */
[----:B------:R-:W-:-:S07]  /*206d0*/  MOV R2, R14 ;  /* 0x0000000e00027202 */ /* 0x000fce0000000f00 */
[----:B------:R-:W-:Y:S05]  /*206e0*/  WARPSYNC.COLLECTIVE R15, `(.L_x_4875) ;  /* 0x000000000f087348 */ /* 0x000fea0003c00000 */
[----:B------:R0:W1:Y:S02]  /*206f0*/  SHFL.IDX P6, R14, R13, R12, R11 ;  /* 0x0000000c0d0e7389 */ /* 0x00006400000c000b */
[----:B01----:R-:W-:Y:S01]  /*20700*/  ENDCOLLECTIVE ;  /* 0x000000000000791b */ /* 0x003fe20003800000 */
.L_x_4875:
        /* <DEDUP_REMOVED lines=11> */
.L_x_4876:
[----:B------:R-:W-:Y:S02]  /*207c0*/  IMAD.MOV.U32 R13, RZ, RZ, R25 ;  /* 0x000000ffff0d7224 */ /* 0x000fe400078e0019 */
[----:B------:R-:W-:Y:S02]  /*207d0*/  IMAD.MOV.U32 R12, RZ, RZ, 0x3 ;  /* 0x00000003ff0c7424 */ /* 0x000fe400078e00ff */
[----:B------:R-:W-:-:S07]  /*207e0*/  IMAD.MOV.U32 R2, RZ, RZ, R14 ;  /* 0x000000ffff027224 */ /* 0x000fce00078e000e */
[----:B------:R-:W-:Y:S05]  /*207f0*/  WARPSYNC.COLLECTIVE R15, `(.L_x_4877) ;  /* 0x000000000f087348 */ /* 0x000fea0003c00000 */
[----:B------:R0:W1:Y:S02]  /*20800*/  SHFL.IDX P6, R14, R13, R12, R11 ;  /* 0x0000000c0d0e7389 */ /* 0x00006400000c000b */
[----:B01----:R-:W-:Y:S01]  /*20810*/  ENDCOLLECTIVE ;  /* 0x000000000000791b */ /* 0x003fe20003800000 */
.L_x_4877:
        /* <DEDUP_REMOVED lines=11> */
.L_x_4878:
[----:B------:R-:W-:Y:S01]  /*208d0*/  IMAD.MOV.U32 R2, RZ, RZ, R14 ;  /* 0x000000ffff027224 */ /* 0x000fe200078e000e */
[----:B------:R-:W-:Y:S06]  /*208e0*/  BRA `(.L_x_4879) ;  /* 0xffffffb400147947 */ /* 0x000fec000383ffff */
.L_x_4751:
[----:B---3--:R3:W4:Y:S02]  /*208f0*/  SYNCS.PHASECHK.TRANS64.TRYWAIT P0, [R6+URZ+0x28c60], R20 ;  /* 0x028c6014060075a7 */ /* 0x008724000800017f */
[----:B----4-:R-:W-:Y:S05]  /*20900*/  @!P0 NANOSLEEP.SYNCS 0x989680 ;  /* 0x009896800000895d */ /* 0x010fea0003900000 */
[----:B------:R-:W4:Y:S02]  /*20910*/  @!P0 SYNCS.PHASECHK.TRANS64 P0, [R6+URZ+0x28c60], R20 ;  /* 0x028c6014060085a7 */ /* 0x000f24000800007f */
[----:B----4-:R-:W-:Y:S05]  /*20920*/  @!P0 BRA `(.L_x_4751) ;  /* 0xfffffffc00f08947 */ /* 0x010fea000383ffff */
[----:B------:R-:W-:Y:S05]  /*20930*/  BRA `(.L_x_4880) ;  /* 0xffffffb400647947 */ /* 0x000fea000383ffff */
.L_x_4752:
        /* <DEDUP_REMOVED lines=8> */
.L_x_4882:
[----:B------:R-:W-:Y:S05]  /*209c0*/  BSYNC B1 ;  /* 0x0000000000017941 */ /* 0x000fea0003800000 */
.L_x_4881:
        /* <DEDUP_REMOVED lines=13> */
.L_x_4883:
[C---:B------:R-:W-:Y:S01]  /*20aa0*/  LOP3.LUT P3, RZ, R16.reuse, 0x10, RZ, 0xc0, !PT ;  /* 0x0000001010ff7812 */ /* 0x040fe2000786c0ff */
[----:B------:R-:W-:Y:S02]  /*20ab0*/  IMAD.MOV.U32 R13, RZ, RZ, R10 ;  /* 0x000000ffff0d7224 */ /* 0x000fe400078e000a */
[----:B------:R-:W-:Y:S01]  /*20ac0*/  IMAD.MOV.U32 R12, RZ, RZ, 0x1 ;  /* 0x00000001ff0c7424 */ /* 0x000fe200078e00ff */
[----:B------:R-:W-:Y:S02]  /*20ad0*/  MOV R2, R14 ;  /* 0x0000000e00027202 */ /* 0x000fe40000000f00 */
[----:B------:R-:W-:Y:S02]  /*20ae0*/  LOP3.LUT P6, RZ, R16, 0x80, RZ, 0xc0, !PT ;  /* 0x0000008010ff7812 */ /* 0x000fe400078cc0ff */
[----:B------:R-:W-:Y:S02]  /*20af0*/  IADD3 R2, P0, R2, R0, RZ ;  /* 0x0000000002027210 */ /* 0x000fe40007f1e0ff */
[----:B------:R-:W-:-:S03]  /*20b00*/  LOP3.LUT R16, R16, 0xffff7fff, RZ, 0xc0, !PT ;  /* 0xffff7fff10107812 */ /* 0x000fc600078ec0ff */
[----:B------:R-:W-:Y:S01]  /*20b10*/  IMAD.X R3, RZ, RZ, R3, P0 ;  /* 0x000000ffff037224 */ /* 0x000fe200000e0603 */
[----:B------:R-:W-:Y:S02]  /*20b20*/  ISETP.NE.U32.AND P0, PT, R31, RZ, PT ;  /* 0x000000ff1f00720c */ /* 0x000fe40003f05070 */
[----:B------:R-:W-:-:S03]  /*20b30*/  @P3 LOP3.LUT R16, R16, 0x8000, RZ, 0xfc, !PT ;  /* 0x0000800010103812 */ /* 0x000fc600078efcff */
[----:B------:R-:W-:Y:S01]  /*20b40*/  @!PT LDS RZ, [RZ] ;  /* 0x00000000fffff984 */ /* 0x000fe20000000800 */
[----:B------:R-:W-:Y:S01]  /*20b50*/  @!PT LDS RZ, [RZ] ;  /* 0x00000000fffff984 */ /* 0x000fe20000000800 */
[----:B------:R-:W-:Y:S01]  /*20b60*/  @!PT LDS RZ, [RZ] ;  /* 0x00000000fffff984 */ /* 0x000fe20000000800 */
[----:B------:R0:W-:Y:S08]  /*20b70*/  LDGSTS.E.BYPASS.LTC128B.128 [R21+0x400], desc[UR40][R2.64], !P6 ;  /* 0x0040000002157fae */ /* 0x0001f0000f101d68 */
[----:B0-----:R-:W-:Y:S05]  /*20b80*/  WARPSYNC.COLLECTIVE R15, `(.L_x_4884) ;  /* 0x000000000f087348 */ /* 0x001fea0003c00000 */
[----:B------:R1:W2:Y:S02]  /*20b90*/  SHFL.IDX P6, R14, R13, R12, R11 ;  /* 0x0000000c0d0e7389 */ /* 0x0002a400000c000b */
[----:B012---:R-:W-:Y:S01]  /*20ba0*/  ENDCOLLECTIVE ;  /* 0x000000000000791b */ /* 0x007fe20003800000 */
.L_x_4884:
        /* <DEDUP_REMOVED lines=16> */
.L_x_4885:
        /* <DEDUP_REMOVED lines=19> */
.L_x_4886:
        /* <DEDUP_REMOVED lines=14> */
.L_x_4887:
        /* <DEDUP_REMOVED lines=16> */
.L_x_4888:
        /* <DEDUP_REMOVED lines=14> */
.L_x_4889:
[----:B------:R-:W-:Y:S05]  /*210a0*/  BRA `(.L_x_4890) ;  /* 0xffffffb000c87947 */ /* 0x000fea000383ffff */
.L_x_4760:
        /* <DEDUP_REMOVED lines=8> */
.L_x_4892:
[----:B------:R-:W-:Y:S05]  /*21130*/  BSYNC B0 ;  /* 0x0000000000007941 */ /* 0x000fea0003800000 */
.L_x_4891:
[----:B------:R-:W-:Y:S01]  /*21140*/  MOV R13, R24 ;  /* 0x00000018000d7202 */ /* 0x000fe20000000f00 */
        /* <DEDUP_REMOVED lines=8> */
.L_x_4893:
        /* <DEDUP_REMOVED lines=23> */
.L_x_4894:
[----:B------:R-:W-:Y:S01]  /*21340*/  IMAD.MOV.U32 R12, RZ, RZ, 0x2 ;  /* 0x00000002ff0c7424 */ /* 0x000fe200078e00ff */
[----:B------:R-:W-:-:S05]  /*21350*/  SEL R4, R14, RZ, P1 ;  /* 0x000000ff0e047207 */ /* 0x000fca0000800000 */
[----:B------:R-:W-:-:S04]  /*21360*/  IMAD.IADD R4, R13, 0x1, R4 ;  /* 0x000000010d047824 */ /* 0x000fc800078e0204 */
[----:B------:R-:W-:-:S07]  /*21370*/  IMAD.MOV.U32 R13, RZ, RZ, R4 ;  /* 0x000000ffff0d7224 */ /* 0x000fce00078e0004 */
[----:B------:R-:W-:Y:S05]  /*21380*/  WARPSYNC.COLLECTIVE R15, `(.L_x_4895) ;  /* 0x000000000f087348 */ /* 0x000fea0003c00000 */
[----:B------:R0:W1:Y:S02]  /*21390*/  SHFL.UP P6, R14, R13, R12, R11 ;  /* 0x0400000c0d0e7389 */ /* 0x00006400000c000b */
[----:B01----:R-:W-:Y:S01]  /*213a0*/  ENDCOLLECTIVE ;  /* 0x000000000000791b */ /* 0x003fe20003800000 */
.L_x_4895:
[----:B------:R-:W-:Y:S01]  /*213b0*/  IMAD.MOV.U32 R12, RZ, RZ, 0x4 ;  /* 0x00000004ff0c7424 */ /* 0x000fe200078e00ff */
[----:B------:R-:W-:-:S05]  /*213c0*/  SEL R3, R14, RZ, P2 ;  /* 0x000000ff0e037207 */ /* 0x000fca0001000000 */
[----:B------:R-:W-:-:S04]  /*213d0*/  IMAD.IADD R2, R4, 0x1, R3 ;  /* 0x0000000104027824 */ /* 0x000fc800078e0203 */
[----:B------:R-:W-:-:S07]  /*213e0*/  IMAD.MOV.U32 R13, RZ, RZ, R2 ;  /* 0x000000ffff0d7224 */ /* 0x000fce00078e0002 */
[----:B------:R-:W-:Y:S05]  /*213f0*/  WARPSYNC.COLLECTIVE R15, `(.L_x_4896) ;  /* 0x000000000f087348 */ /* 0x000fea0003c00000 */
[----:B------:R0:W1:Y:S02]  /*21400*/  SHFL.UP P6, R14, R13, R12, R11 ;  /* 0x0400000c0d0e7389 */ /* 0x00006400000c000b */
[----:B01----:R-:W-:Y:S01]  /*21410*/  ENDCOLLECTIVE ;  /* 0x000000000000791b */ /* 0x003fe20003800000 */
.L_x_4896:
[----:B------:R-:W-:Y:S01]  /*21420*/  IMAD.MOV.U32 R12, RZ, RZ, 0x8 ;  /* 0x00000008ff0c7424 */ /* 0x000fe200078e00ff */
[----:B------:R-:W-:-:S05]  /*21430*/  SEL R3, R14, RZ, P3 ;  /* 0x000000ff0e037207 */ /* 0x000fca0001800000 */
[----:B------:R-:W-:-:S04]  /*21440*/  IMAD.IADD R3, R2, 0x1, R3 ;  /* 0x0000000102037824 */ /* 0x000fc800078e0203 */
[----:B------:R-:W-:-:S07]  /*21450*/  IMAD.MOV.U32 R13, RZ, RZ, R3 ;  /* 0x000000ffff0d7224 */ /* 0x000fce00078e0003 */
[----:B------:R-:W-:Y:S05]  /*21460*/  WARPSYNC.COLLECTIVE R15, `(.L_x_4897) ;  /* 0x000000000f087348 */ /* 0x000fea0003c00000 */
[----:B------:R0:W1:Y:S02]  /*21470*/  SHFL.UP P6, R14, R13, R12, R11 ;  /* 0x0400000c0d0e7389 */ /* 0x00006400000c000b */
[----:B01----:R-:W-:Y:S01]  /*21480*/  ENDCOLLECTIVE ;  /* 0x000000000000791b */ /* 0x003fe20003800000 */
.L_x_4897:
[----:B------:R-:W-:Y:S01]  /*21490*/  IMAD.MOV.U32 R12, RZ, RZ, 0x10 ;  /* 0x00000010ff0c7424 */ /* 0x000fe200078e00ff */
[----:B------:R-:W-:-:S05]  /*214a0*/  SEL R4, R14, RZ, P4 ;  /* 0x000000ff0e047207 */ /* 0x000fca0002000000 */
[----:B------:R-:W-:-:S04]  /*214b0*/  IMAD.IADD R4, R3, 0x1, R4 ;  /* 0x0000000103047824 */ /* 0x000fc800078e0204 */
[----:B------:R-:W-:-:S07]  /*214c0*/  IMAD.MOV.U32 R13, RZ, RZ, R4 ;  /* 0x000000ffff0d7224 */ /* 0x000fce00078e0004 */
[----:B------:R-:W-:Y:S05]  /*214d0*/  WARPSYNC.COLLECTIVE R15, `(.L_x_4898) ;  /* 0x000000000f087348 */ /* 0x000fea0003c00000 */
[----:B------:R0:W1:Y:S02]  /*214e0*/  SHFL.UP P6, R14, R13, R12, R11 ;  /* 0x0400000c0d0e7389 */ /* 0x00006400000c000b */
[----:B01----:R-:W-:Y:S01]  /*214f0*/  ENDCOLLECTIVE ;  /* 0x000000000000791b */ /* 0x003fe20003800000 */
.L_x_4898:
[----:B------:R-:W-:Y:S02]  /*21500*/  IMAD.MOV.U32 R12, RZ, RZ, 0x1f ;  /* 0x0000001fff0c7424 */ /* 0x000fe400078e00ff */
[----:B------:R-:W-:Y:S01]  /*21510*/  IMAD.MOV.U32 R11, RZ, RZ, 0x1f ;  /* 0x0000001fff0b7424 */ /* 0x000fe200078e00ff */
[----:B------:R-:W-:-:S04]  /*21520*/  SEL R3, R14, RZ, P5 ;  /* 0x000000ff0e037207 */ /* 0x000fc80002800000 */
[----:B------:R-:W-:-:S05]  /*21530*/  IADD3 R2, R4, R3, RZ ;  /* 0x0000000304027210 */ /* 0x000fca0007ffe0ff */
[----:B------:R-:W-:-:S07]  /*21540*/  IMAD.MOV.U32 R13, RZ, RZ, R2 ;  /* 0x000000ffff0d7224 */ /* 0x000fce00078e0002 */
[----:B------:R-:W-:Y:S05]  /*21550*/  WARPSYNC.COLLECTIVE R15, `(.L_x_4899) ;  /* 0x000000000f087348 */ /* 0x000fea0003c00000 */
[----:B------:R0:W1:Y:S02]  /*21560*/  SHFL.IDX P6, R14, R13, R12, R11 ;  /* 0x0000000c0d0e7389 */ /* 0x00006400000c000b */
[----:B01----:R-:W-:Y:S01]  /*21570*/  ENDCOLLECTIVE ;  /* 0x000000000000791b */ /* 0x003fe20003800000 */
.L_x_4899:
[----:B------:R-:W-:Y:S05]  /*21580*/  BRA `(.L_x_4900) ;  /* 0xffffffb400647947 */ /* 0x000fea000383ffff */
.L_x_4763:
[----:B------:R-:W-:Y:S01]  /*21590*/  BSSY B0, `(.L_x_4901) ;  /* 0x0000007000007945 */ /* 0x000fe20003800000 */
[----:B------:R-:W-:Y:S02]  /*215a0*/  IMAD.MOV.U32 R12, RZ, RZ, 0x1 ;  /* 0x00000001ff0c7424 */ /* 0x000fe400078e00ff */
[----:B------:R-:W-:Y:S02]  /*215b0*/  IMAD.MOV.U32 R11, RZ, RZ, RZ ;  /* 0x000000ffff0b7224 */ /* 0x000fe400078e00ff */
[----:B------:R-:W-:-:S07]  /*215c0*/  IMAD.MOV.U32 R15, RZ, RZ, -0x1 ;  /* 0xffffffffff0f7424 */ /* 0x000fce00078e00ff */
[----:B------:R-:W-:Y:S05]  /*215d0*/  WARPSYNC.COLLECTIVE R15, `(.L_x_4902) ;  /* 0x000000000f087348 */ /* 0x000fea0003c00000 */
[----:B------:R0:W1:Y:S02]  /*215e0*/  SHFL.UP P6, R14, R13, R12, R11 ;  /* 0x0400000c0d0e7389 */ /* 0x00006400000c000b */
[----:B01----:R-:W-:Y:S01]  /*215f0*/  ENDCOLLECTIVE ;  /* 0x000000000000791b */ /* 0x003fe20003800000 */
.L_x_4902:
[----:B------:R-:W-:Y:S05]  /*21600*/  BSYNC B0 ;  /* 0x0000000000007941 */ /* 0x000fea0003800000 */
.L_x_4901:
        /* <DEDUP_REMOVED lines=8> */
.L_x_4903:
[----:B------:R-:W-:Y:S01]  /*21690*/  IMAD.MOV.U32 R12, RZ, RZ, 0x4 ;  /* 0x00000004ff0c7424 */ /* 0x000fe200078e00ff */
[----:B------:R-:W-:-:S05]  /*216a0*/  SEL R2, R14, RZ, P2 ;  /* 0x000000ff0e027207 */ /* 0x000fca0001000000 */
[----:B------:R-:W-:-:S04]  /*216b0*/  IMAD.IADD R2, R13, 0x1, R2 ;  /* 0x000000010d027824 */ /* 0x000fc800078e0202 */
[----:B------:R-:W-:-:S07]  /*216c0*/  IMAD.MOV.U32 R13, RZ, RZ, R2 ;  /* 0x000000ffff0d7224 */ /* 0x000fce00078e0002 */
[----:B------:R-:W-:Y:S05]  /*216d0*/  WARPSYNC.COLLECTIVE R15, `(.L_x_4904) ;  /* 0x000000000f087348 */ /* 0x000fea0003c00000 */
[----:B------:R0:W1:Y:S02]  /*216e0*/  SHFL.UP P6, R14, R13, R12, R11 ;  /* 0x0400000c0d0e7389 */ /* 0x00006400000c000b */
[----:B01----:R-:W-:Y:S01]  /*216f0*/  ENDCOLLECTIVE ;  /* 0x000000000000791b */ /* 0x003fe20003800000 */
.L_x_4904:
[----:B------:R-:W-:Y:S01]  /*21700*/  IMAD.MOV.U32 R12, RZ, RZ, 0x8 ;  /* 0x00000008ff0c7424 */ /* 0x000fe200078e00ff */
[----:B------:R-:W-:-:S05]  /*21710*/  SEL R3, R14, RZ, P3 ;  /* 0x000000ff0e037207 */ /* 0x000fca0001800000 */
[----:B------:R-:W-:-:S04]  /*21720*/  IMAD.IADD R3, R2, 0x1, R3 ;  /* 0x0000000102037824 */ /* 0x000fc800078e0203 */
[----:B------:R-:W-:-:S07]  /*21730*/  IMAD.MOV.U32 R13, RZ, RZ, R3 ;  /* 0x000000ffff0d7224 */ /* 0x000fce00078e0003 */
[----:B------:R-:W-:Y:S05]  /*21740*/  WARPSYNC.COLLECTIVE R15, `(.L_x_4905) ;  /* 0x000000000f087348 */ /* 0x000fea0003c00000 */
[----:B------:R0:W1:Y:S02]  /*21750*/  SHFL.UP P6, R14, R13, R12, R11 ;  /* 0x0400000c0d0e7389 */ /* 0x00006400000c000b */
[----:B01----:R-:W-:Y:S01]  /*21760*/  ENDCOLLECTIVE ;  /* 0x000000000000791b */ /* 0x003fe20003800000 */
.L_x_4905:
[----:B------:R-:W-:Y:S01]  /*21770*/  IMAD.MOV.U32 R12, RZ, RZ, 0x10 ;  /* 0x00000010ff0c7424 */ /* 0x000fe200078e00ff */
[----:B------:R-:W-:-:S05]  /*21780*/  SEL R4, R14, RZ, P4 ;  /* 0x000000ff0e047207 */ /* 0x000fca0002000000 */
[----:B------:R-:W-:-:S04]  /*21790*/  IMAD.IADD R4, R3, 0x1, R4 ;  /* 0x0000000103047824 */ /* 0x000fc800078e0204 */
[----:B------:R-:W-:-:S07]  /*217a0*/  IMAD.MOV.U32 R13, RZ, RZ, R4 ;  /* 0x000000ffff0d7224 */ /* 0x000fce00078e0004 */
[----:B------:R-:W-:Y:S05]  /*217b0*/  WARPSYNC.COLLECTIVE R15, `(.L_x_4906) ;  /* 0x000000000f087348 */ /* 0x000fea0003c00000 */
[----:B------:R0:W1:Y:S02]  /*217c0*/  SHFL.UP P6, R14, R13, R12, R11 ;  /* 0x0400000c0d0e7389 */ /* 0x00006400000c000b */
[----:B01----:R-:W-:Y:S01]  /*217d0*/  ENDCOLLECTIVE ;  /* 0x000000000000791b */ /* 0x003fe20003800000 */
.L_x_4906:
[----:B------:R-:W-:Y:S01]  /*217e0*/  MOV R12, 0x1f ;  /* 0x0000001f000c7802 */ /* 0x000fe20000000f00 */
[----:B------:R-:W-:Y:S01]  /*217f0*/  IMAD.MOV.U32 R11, RZ, RZ, 0x1f ;  /* 0x0000001fff0b7424 */ /* 0x000fe200078e00ff */
[----:B------:R-:W-:-:S05]  /*21800*/  SEL R3, R14, RZ, P5 ;  /* 0x000000ff0e037207 */ /* 0x000fca0002800000 */
[----:B------:R-:W-:-:S04]  /*21810*/  IMAD.IADD R2, R4, 0x1, R3 ;  /* 0x0000000104027824 */ /* 0x000fc800078e0203 */
[----:B------:R-:W-:-:S07]  /*21820*/  IMAD.MOV.U32 R13, RZ, RZ, R2 ;  /* 0x000000ffff0d7224 */ /* 0x000fce00078e0002 */
[----:B------:R-:W-:Y:S05]  /*21830*/  WARPSYNC.COLLECTIVE R15, `(.L_x_4907) ;  /* 0x000000000f087348 */ /* 0x000fea0003c00000 */
[----:B------:R0:W1:Y:S02]  /*21840*/  SHFL.IDX P6, R14, R13, R12, R11 ;  /* 0x0000000c0d0e7389 */ /* 0x00006400000c000b */
[----:B01----:R-:W-:Y:S01]  /*21850*/  ENDCOLLECTIVE ;  /* 0x000000000000791b */ /* 0x003fe20003800000 */
.L_x_4907:
[----:B------:R-:W-:Y:S05]  /*21860*/  BRA `(.L_x_4908) ;  /* 0xffffffb400507947 */ /* 0x000fea000383ffff */
.L_x_4765:
[----:B------:R-:W-:Y:S01]  /*21870*/  BSSY B0, `(.L_x_4909) ;  /* 0x0000006000007945 */ /* 0x000fe20003800000 */
[----:B------:R-:W-:Y:S01]  /*21880*/  PLOP3.LUT P6, PT, P6, PT, PT, 0x8, 0x0 ;  /* 0x000000000000781c */ /* 0x000fe200037ce170 */
[----:B------:R-:W-:-:S12]  /*21890*/  IMAD.MOV.U32 R15, RZ, RZ, -0x1 ;  /* 0xffffffffff0f7424 */ /* 0x000fd800078e00ff */
[----:B0-----:R-:W-:Y:S05]  /*218a0*/  WARPSYNC.COLLECTIVE R15, `(.L_x_4910) ;  /* 0x000000000f087348 */ /* 0x001fea0003c00000 */
[----:B------:R-:W-:Y:S01]  /*218b0*/  VOTE.ANY R14, PT, P6 ;  /* 0x00000000000e7806 */ /* 0x000fe200030e0100 */
[----:B0-----:R-:W-:Y:S06]  /*218c0*/  ENDCOLLECTIVE ;  /* 0x000000000000791b */ /* 0x001fec0003800000 */
.L_x_4910:
[----:B------:R-:W-:Y:S05]  /*218d0*/  BSYNC B0 ;  /* 0x0000000000007941 */ /* 0x000fea0003800000 */
.L_x_4909:
        /* <DEDUP_REMOVED lines=10> */
.L_x_4911:
[----:B------:R-:W-:Y:S02]  /*21980*/  IMAD.MOV.U32 R13, RZ, RZ, R5 ;  /* 0x000000ffff0d7224 */ /* 0x000fe400078e0005 */
[----:B------:R-:W-:-:S07]  /*21990*/  IMAD.MOV.U32 R25, RZ, RZ, R14 ;  /* 0x000000ffff197224 */ /* 0x000fce00078e000e */
[----:B------:R-:W-:Y:S05]  /*219a0*/  WARPSYNC.COLLECTIVE R15, `(.L_x_4912) ;  /* 0x000000000f087348 */ /* 0x000fea0003c00000 */
[----:B------:R0:W1:Y:S02]  /*219b0*/  SHFL.IDX P6, R14, R13, R12, R11 ;  /* 0x0000000c0d0e7389 */ /* 0x00006400000c000b */
[----:B01----:R-:W-:Y:S01]  /*219c0*/  ENDCOLLECTIVE ;  /* 0x000000000000791b */ /* 0x003fe20003800000 */
.L_x_4912:
[----:B------:R-:W-:Y:S01]  /*219d0*/  IMAD.MOV.U32 R5, RZ, RZ, R14 ;  /* 0x000000ffff057224 */ /* 0x000fe200078e000e */
[----:B------:R-:W-:Y:S06]  /*219e0*/  BRA `(.L_x_4913) ;  /* 0xffffffb400307947 */ /* 0x000fec000383ffff */
.L_x_4767:
[----:B------:R-:W-:Y:S01]  /*219f0*/  BSSY B0, `(.L_x_4914) ;  /* 0x0000007000007945 */ /* 0x000fe20003800000 */
[----:B------:R-:W-:Y:S02]  /*21a00*/  IMAD.MOV.U32 R13, RZ, RZ, R2 ;  /* 0x000000ffff0d7224 */ /* 0x000fe400078e0002 */
[----:B------:R-:W-:Y:S02]  /*21a10*/  IMAD.MOV.U32 R11, RZ, RZ, 0x1f ;  /* 0x0000001fff0b7424 */ /* 0x000fe400078e00ff */
[----:B------:R-:W-:-:S07]  /*21a20*/  IMAD.MOV.U32 R15, RZ, RZ, -0x1 ;  /* 0xffffffffff0f7424 */ /* 0x000fce00078e00ff */
[----:B0123--:R-:W-:Y:S05]  /*21a30*/  WARPSYNC.COLLECTIVE R15, `(.L_x_4915) ;  /* 0x000000000f087348 */ /* 0x00ffea0003c00000 */
[----:B------:R4:W0:Y:S02]  /*21a40*/  SHFL.IDX P6, R14, R13, R12, R11 ;  /* 0x0000000c0d0e7389 */ /* 0x00082400000c000b */
[----:B01234-:R-:W-:Y:S01]  /*21a50*/  ENDCOLLECTIVE ;  /* 0x000000000000791b */ /* 0x01ffe20003800000 */
.L_x_4915:
[----:B------:R-:W-:Y:S05]  /*21a60*/  BSYNC B0 ;  /* 0x0000000000007941 */ /* 0x000fea0003800000 */
.L_x_4914:
[----:B------:R-:W-:Y:S01]  /*21a70*/  IMAD.MOV.U32 R24, RZ, RZ, R14 ;  /* 0x000000ffff187224 */ /* 0x000fe200078e000e */
[----:B------:R-:W-:Y:S06]  /*21a80*/  BRA `(.L_x_4766) ;  /* 0xffffffb400207947 */ /* 0x000fec000383ffff */
.L_x_4773:
[----:B0-----:R0:W1:Y:S02]  /*21a90*/  SYNCS.PHASECHK.TRANS64.TRYWAIT P0, [R7+URZ+0x28c20], R0 ;  /* 0x028c2000070075a7 */ /* 0x001064000800017f */
[----:B-1----:R-:W-:Y:S05]  /*21aa0*/  @!P0 NANOSLEEP.SYNCS 0x989680 ;  /* 0x009896800000895d */ /* 0x002fea0003900000 */
[----:B------:R-:W1:Y:S02]  /*21ab0*/  @!P0 SYNCS.PHASECHK.TRANS64 P0, [R7+URZ+0x28c20], R0 ;  /* 0x028c2000070085a7 */ /* 0x000e64000800007f */
[----:B-1----:R-:W-:Y:S05]  /*21ac0*/  @!P0 BRA `(.L_x_4773) ;  /* 0xfffffffc00f08947 */ /* 0x002fea000383ffff */
[----:B------:R-:W-:Y:S05]  /*21ad0*/  BRA `(.L_x_4916) ;  /* 0xffffffbc007c7947 */ /* 0x000fea000383ffff */
.L_x_4774:
        /* <DEDUP_REMOVED lines=11> */
.L_x_4918:
[----:B------:R-:W-:Y:S05]  /*21b90*/  BSYNC B0 ;  /* 0x0000000000007941 */ /* 0x000fea0003800000 */
.L_x_4917:
[----:B------:R-:W-:Y:S05]  /*21ba0*/  BRA `(.L_x_4919) ;  /* 0xffffffbc00647947 */ /* 0x000fea000383ffff */
.L_x_4775:
[----:B------:R-:W-:Y:S01]  /*21bb0*/  BSSY B0, `(.L_x_4920) ;  /* 0x0000006000007945 */ /* 0x000fe20003800000 */
[----:B------:R-:W-:-:S07]  /*21bc0*/  IMAD.MOV.U32 R15, RZ, RZ, -0x1 ;  /* 0xffffffffff0f7424 */ /* 0x000fce00078e00ff */
[----:B0-234-:R-:W-:Y:S05]  /*21bd0*/  WARPSYNC.COLLECTIVE R15, `(.L_x_4921) ;  /* 0x000000000f0c7348 */ /* 0x01dfea0003c00000 */
[----:B------:R-:W-:Y:S02]  /*21be0*/  ELECT P6, UR62, PT ;  /* 0x00000000003e782f */ /* 0x000fe400038c0000 */
[----:B------:R-:W-:Y:S01]  /*21bf0*/  MOV R14, UR62 ;  /* 0x0000003e000e7c02 */ /* 0x000fe20008000f00 */
[----:B0-234-:R-:W-:Y:S10]  /*21c00*/  ENDCOLLECTIVE ;  /* 0x000000000000791b */ /* 0x01dff40003800000 */
.L_x_4921:
[----:B------:R-:W-:Y:S05]  /*21c10*/  BSYNC B0 ;  /* 0x0000000000007941 */ /* 0x000fea0003800000 */
.L_x_4920:
[----:B------:R-:W-:Y:S05]  /*21c20*/  BRA `(.L_x_4922) ;  /* 0xffffffbc00587947 */ /* 0x000fea000383ffff */
.L_x_4777:
[----:B0-----:R0:W1:Y:S02]  /*21c30*/  SYNCS.PHASECHK.TRANS64.TRYWAIT P1, [R5+URZ+0x28c40], R0 ;  /* 0x028c4000050075a7 */ /* 0x001064000802017f */
[----:B-1----:R-:W-:Y:S05]  /*21c40*/  @!P1 NANOSLEEP.SYNCS 0x989680 ;  /* 0x009896800000995d */ /* 0x002fea0003900000 */
[----:B------:R-:W1:Y:S02]  /*21c50*/  @!P1 SYNCS.PHASECHK.TRANS64 P1, [R5+URZ+0x28c40], R0 ;  /* 0x028c4000050095a7 */ /* 0x000e64000802007f */
[----:B-1----:R-:W-:Y:S05]  /*21c60*/  @!P1 BRA `(.L_x_4777) ;  /* 0xfffffffc00f09947 */ /* 0x002fea000383ffff */
[----:B------:R-:W-:Y:S05]  /*21c70*/  BRA `(.L_x_4923) ;  /* 0xffffffbc00787947 */ /* 0x000fea000383ffff */
.L_x_4779:
[----:B-1----:R1:W0:Y:S02]  /*21c80*/  SYNCS.PHASECHK.TRANS64.TRYWAIT P1, [R3+URZ+0x28c40], R2 ;  /* 0x028c4002030075a7 */ /* 0x002224000802017f */
[----:B0-----:R-:W-:Y:S05]  /*21c90*/  @!P1 NANOSLEEP.SYNCS 0x989680 ;  /* 0x009896800000995d */ /* 0x001fea0003900000 */
[----:B------:R-:W0:Y:S02]  /*21ca0*/  @!P1 SYNCS.PHASECHK.TRANS64 P1, [R3+URZ+0x28c40], R2 ;  /* 0x028c4002030095a7 */ /* 0x000e24000802007f */
[----:B0-----:R-:W-:Y:S05]  /*21cb0*/  @!P1 BRA `(.L_x_4779) ;  /* 0xfffffffc00f09947 */ /* 0x001fea000383ffff */
[----:B------:R-:W-:Y:S05]  /*21cc0*/  BRA `(.L_x_4924) ;  /* 0xffffffbc00847947 */ /* 0x000fea000383ffff */
.L_x_4781:
[----:B------:R0:W0:Y:S02]  /*21cd0*/  SYNCS.PHASECHK.TRANS64.TRYWAIT P1, [R5+URZ+0x28c60], R0 ;  /* 0x028c6000050075a7 */ /* 0x000024000802017f */
[----:B0-----:R-:W-:Y:S05]  /*21ce0*/  @!P1 NANOSLEEP.SYNCS 0x989680 ;  /* 0x009896800000995d */ /* 0x001fea0003900000 */
[----:B------:R-:W0:Y:S02]  /*21cf0*/  @!P1 SYNCS.PHASECHK.TRANS64 P1, [R5+URZ+0x28c60], R0 ;  /* 0x028c6000050095a7 */ /* 0x000e24000802007f */
[----:B0-----:R-:W-:Y:S05]  /*21d00*/  @!P1 BRA `(.L_x_4781) ;  /* 0xfffffffc00f09947 */ /* 0x001fea000383ffff */
[----:B------:R-:W-:Y:S05]  /*21d10*/  BRA `(.L_x_4925) ;  /* 0xffffffbc00807947 */ /* 0x000fea000383ffff */
.L_x_4926:
        /* <DEDUP_REMOVED lines=14> */
.L_x_5661:


//--------------------- .text._ZN7cutlass13device_kernelIN5flash11enable_sm90INS1_16FlashAttnFwdSm90INS1_25CollectiveMainloopFwdSm90ILi2EN4cute5tupleIJNS5_1CILi1EEES8_S8_EEENS6_IJNS7_ILi64EEESA_SA_EEELi512ENS_6half_tEfNS_4arch4Sm90ELb1ELb0ELb0ELb1ELb1ELb0ELb1ELb0ELb0ELb1ELb1ELb0EEENS1_21CollectiveEpilogueFwdINS6_IJSA_NS7_ILi512EEESA_EEES9_SC_SE_Li256ELb1ELb1ELb1ELb0EEENS1_36VarlenDynamicPersistentTileSchedulerILi64ELi64ELi256ELi128ELb1ELb1ELb1ELb1ELb1ELb1EEEEEEEEEvNT_6ParamsE --------------------------
	.section	.text._ZN7cutlass13device_kernelIN5flash11enable_sm90INS1_16FlashAttnFwdSm90INS1_25CollectiveMainloopFwdSm90ILi2EN4cute5tupleIJNS5_1CILi1EEES8_S8_EEENS6_IJNS7_ILi64EEESA_SA_EEELi512ENS_6half_tEfNS_4arch4Sm90ELb1ELb0ELb0ELb1ELb1ELb0ELb1ELb0ELb0ELb1ELb1ELb0EEENS1_21CollectiveEpilogueFwdINS6_IJSA_NS7_ILi512EEESA_EEES9_SC_SE_Li256ELb1ELb1ELb1ELb0EEENS1_36VarlenDynamicPersistentTileSchedulerILi64ELi64ELi256ELi128ELb1ELb1ELb1ELb1ELb1ELb1EEEEEEEEEvNT_6ParamsE,"ax",@progbits
	.align	128
.text._ZN7cutlass13device_kernelIN5flash11enable_sm90INS1_16FlashAttnFwdSm90INS1_25CollectiveMainloopFwdSm90ILi2EN4cute5tupleIJNS5_1CILi1EEES8_S8_EEENS6_IJNS7_ILi64EEESA_SA_EEELi512ENS_6half_tEfNS_4arch4Sm90ELb1ELb0ELb0ELb1ELb1ELb0ELb1ELb0ELb0ELb1ELb1ELb0EEENS1_21CollectiveEpilogueFwdINS6_IJSA_NS7_ILi512EEESA_EEES9_SC_SE_Li256ELb1ELb1ELb1ELb0EEENS1_36VarlenDynamicPersistentTileSchedulerILi64ELi64ELi256ELi128ELb1ELb1ELb1ELb1ELb1ELb1EEEEEEEEEvNT_6ParamsE:
        .type           _ZN7cutlass13device_kernelIN5flash11enable_sm90INS1_16FlashAttnFwdSm90INS1_25CollectiveMainloopFwdSm90ILi2EN4cute5tupleIJNS5_1CILi1EEES8_S8_EEENS6_IJNS7_ILi64EEESA_SA_EEELi512ENS_6half_tEfNS_4arch4Sm90ELb1ELb0ELb0ELb1ELb1ELb0ELb1ELb0ELb0ELb1ELb1ELb0EEENS1_21CollectiveEpilogueFwdINS6_IJSA_NS7_ILi512EEESA_EEES9_SC_SE_Li256ELb1ELb1ELb1ELb0EEENS1_36VarlenDynamicPersistentTileSchedulerILi64ELi64ELi256ELi128ELb1ELb1ELb1ELb1ELb1ELb1EEEEEEEEEvNT_6ParamsE,@function
        .size           _ZN7cutlass13device_kernelIN5flash11enable_sm90INS1_16FlashAttnFwdSm90INS1_25CollectiveMainloopFwdSm90ILi2EN4cute5tupleIJNS5_1CILi1EEES8_S8_EEENS6_IJNS7_ILi64EEESA_SA_EEELi512ENS_6half_tEfNS_4arch4Sm90ELb1ELb0ELb0ELb1ELb1ELb0ELb1ELb0ELb0ELb1ELb1ELb0EEENS1_21CollectiveEpilogueFwdINS6_IJSA_NS7_ILi512EEESA_EEES9_SC_SE_Li256ELb1ELb1ELb1ELb0EEENS1_36VarlenDynamicPersistentTileSchedulerILi64ELi64ELi256ELi128ELb1ELb1ELb1ELb1ELb1ELb1EEEEEEEEEvNT_6ParamsE,(.L_x_5662 - _ZN7cutlass13device_kernelIN5flash11enable_sm90INS1_16FlashAttnFwdSm90INS1_25CollectiveMainloopFwdSm90ILi2EN4cute5tupleIJNS5_1CILi1EEES8_S8_EEENS6_IJNS7_ILi64EEESA_SA_EEELi512ENS_6half_tEfNS_4arch4Sm90ELb1ELb0ELb0ELb1ELb1ELb0ELb1ELb0ELb0ELb1ELb1ELb0EEENS1_21CollectiveEpilogueFwdINS6_IJSA_NS7_ILi512EEESA_EEES9_SC_SE_Li256ELb1ELb1ELb1ELb0EEENS1_36VarlenDynamicPersistentTileSchedulerILi64ELi64ELi256ELi128ELb1ELb1ELb1ELb1ELb1ELb1EEEEEEEEEvNT_6ParamsE)
        .other          _ZN7cutlass13device_kernelIN5flash11enable_sm90INS1_16FlashAttnFwdSm90INS1_25CollectiveMainloopFwdSm90ILi2EN4cute5tupleIJNS5_1CILi1EEES8_S8_EEENS6_IJNS7_ILi64EEESA_SA_EEELi512ENS_6half_tEfNS_4arch4Sm90ELb1ELb0ELb0ELb1ELb1ELb0ELb1ELb0ELb0ELb1ELb1ELb0EEENS1_21CollectiveEpilogueFwdINS6_IJSA_NS7_ILi512EEESA_EEES9_SC_SE_Li256ELb1ELb1ELb1ELb0EEENS1_36VarlenDynamicPersistentTileSchedulerILi64ELi64ELi256ELi128ELb1ELb1ELb1ELb1ELb1ELb1EEEEEEEEEvNT_6ParamsE,@"STO_CUDA_ENTRY STV_DEFAULT"
_ZN7cutlass13device_kernelIN5flash11enable_sm90INS1_16FlashAttnFwdSm90INS1_25CollectiveMainloopFwdSm90ILi2EN4cute5tupleIJNS5_1CILi1EEES8_S8_EEENS6_IJNS7_ILi64EEESA_SA_EEELi512ENS_6half_tEfNS_4arch4Sm90ELb1ELb0ELb0ELb1ELb1ELb0ELb1ELb0ELb0ELb1ELb1ELb0EEENS1_21CollectiveEpilogueFwdINS6_IJSA_NS7_ILi512EEESA_EEES9_SC_SE_Li256ELb1ELb1ELb1ELb0EEENS1_36VarlenDynamicPersistentTileSchedulerILi64ELi64ELi256ELi128ELb1ELb1ELb1ELb1ELb1ELb1EEEEEEEEEvNT_6ParamsE:
        /* <DEDUP_REMOVED lines=43> */
.L_x_4927:
        /* <DEDUP_REMOVED lines=22> */
.L_x_4928:
        /* <DEDUP_REMOVED lines=18> */
.L_x_4929:
        /* <DEDUP_REMOVED lines=22> */
.L_x_4930:
        /* <DEDUP_REMOVED lines=23> */
.L_x_4931:
        /* <DEDUP_REMOVED lines=8> */
.L_x_4933:
[----:B------:R-:W-:-:S08]  /*0880*/  NOP ;  /* 0x0000000000007918 */ /* 0x000fd00000000000 */
[----:B------:R-:W0:Y:S02]  /*0890*/  USETMAXREG.TRY_ALLOC.CTAPOOL UP0, 0xe8 ;  /* 0x000000e8000079c8 */ /* 0x000e240008000600 */
[----:B0-----:R-:W-:-:S13]  /*08a0*/  PLOP3.LUT P0, PT, PT, PT, UP0, 0x80, 0x0 ;  /* 0x000000000000781c */ /* 0x001fda0003f0f008 */
[----:B------:R-:W-:Y:S05]  /*08b0*/  @!P0 BRA `(.L_x_4933) ;  /* 0xfffffffc00f08947 */ /* 0x000fea000383ffff */
[----:B------:R-:W-:Y:S01]  /*08c0*/  LOP3.LUT R2, R0, 0xffffff80, RZ, 0xc0, !PT ;  /* 0xffffff8000027812 */ /* 0x000fe200078ec0ff */
[----:B------:R-:W0:Y:S01]  /*08d0*/  S2R R3, SR_CgaCtaId ;  /* 0x0000000000037919 */ /* 0x000e220000008800 */
[----:B------:R-:W-:Y:S01]  /*08e0*/  MOV R17, 0x400 ;  /* 0x0000040000117802 */ /* 0x000fe20000000f00 */
[----:B------:R-:W-:Y:S01]  /*08f0*/  ULDC UR4, c[0x0][0xd3c] ;  /* 0x00034f0000047ab9 */ /* 0x000fe20000000800 */
[----:B------:R-:W-:-:S13]  /*0900*/  ISETP.NE.AND P0, PT, R2, 0x80, PT ;  /* 0x000000800200780c */ /* 0x000fda0003f05270 */
[----:B------:R-:W-:Y:S06]  /*0910*/  @!P0 BAR.ARV 0x8, 0x100 ;  /* 0x0204000000008b1d */ /* 0x000fec0000002000 */
[----:B------:R-:W-:Y:S02]  /*0920*/  ISETP.GE.U32.AND P0, PT, R0, 0x100, PT ;  /* 0x000001000000780c */ /* 0x000fe40003f06070 */
[----:B0-----:R-:W-:-:S11]  /*0930*/  LEA R17, R3, R17, 0x18 ;  /* 0x0000001103117211 */ /* 0x001fd600078ec0ff */
[----:B------:R-:W-:Y:S08]  /*0940*/  @P0 BAR.ARV 0xf, 0x100 ;  /* 0x03c4000000000b1d */ /* 0x000ff00000002000 */
[----:B------:R-:W-:Y:S06]  /*0950*/  BAR.SYNC.DEFER_BLOCKING 0x5, 0x180 ;  /* 0x0146000000007b1d */ /* 0x000fec0000010000 */
[----:B------:R-:W0:Y:S02]  /*0960*/  LDS.128 R12, [R17+0x388d0] ;  /* 0x0388d000110c7984 */ /* 0x000e240000000c00 */
        /* <DEDUP_REMOVED lines=19> */
[C---:B------:R-:W-:Y:S01]  /*0aa0*/  IMAD.IADD R13, R0.reuse, 0x1, -R13 ;  /* 0x00000001000d7824 */ /* 0x040fe200078e0a0d */
[----:B------:R-:W-:Y:S01]  /*0ab0*/  SHF.R.S32.HI R5, RZ, 0x4, R4 ;  /* 0x00000004ff057819 */ /* 0x000fe20000011404 */
[----:B------:R-:W-:Y:S01]  /*0ac0*/  IMAD.IADD R3, R0, 0x1, -R3 ;  /* 0x0000000100037824 */ /* 0x000fe200078e0a03 */
[----:B------:R-:W-:Y:S02]  /*0ad0*/  LOP3.LUT R9, R2, 0xffffff80, RZ, 0xc0, !PT ;  /* 0xffffff8002097812 */ /* 0x000fe400078ec0ff */
[----:B------:R-:W-:-:S02]  /*0ae0*/  LOP3.LUT R11, R8, 0xfffffff8, RZ, 0xc0, !PT ;  /* 0xfffffff8080b7812 */ /* 0x000fc400078ec0ff */
[----:B------:R-:W-:Y:S01]  /*0af0*/  SHF.R.S32.HI R8, RZ, 0x1f, R3 ;  /* 0x0000001fff087819 */ /* 0x000fe20000011403 */
[----:B------:R-:W-:Y:S01]  /*0b00*/  IMAD.IADD R9, R0, 0x1, -R9 ;  /* 0x0000000100097824 */ /* 0x000fe200078e0a09 */
[----:B------:R-:W-:Y:S01]  /*0b10*/  LEA.HI R4, R4, R5, RZ, 0x1 ;  /* 0x0000000504047211 */ /* 0x000fe200078f08ff */
[----:B------:R-:W-:Y:S01]  /*0b20*/  IMAD.IADD R11, R0, 0x1, -R11 ;  /* 0x00000001000b7824 */ /* 0x000fe200078e0a0b */
[----:B------:R-:W-:Y:S02]  /*0b30*/  LEA.HI R7, R7, R6, RZ, 0x2 ;  /* 0x0000000607077211 */ /* 0x000fe400078f10ff */
[----:B------:R-:W-:Y:S01]  /*0b40*/  LEA.HI R10, R13, R13, RZ, 0x1 ;  /* 0x0000000d0d0a7211 */ /* 0x000fe200078f08ff */
[----:B------:R-:W-:Y:S01]  /*0b50*/  IMAD.SHL.U32 R18, R11, 0x8, RZ ;  /* 0x000000080b127824 */ /* 0x000fe200078e00ff */
[----:B------:R-:W-:Y:S02]  /*0b60*/  LEA.HI R8, R8, R3, RZ, 0x3 ;  /* 0x0000000308087211 */ /* 0x000fe400078f18ff */
[----:B------:R-:W-:Y:S01]  /*0b70*/  LOP3.LUT R4, R4, 0x1ffffffe, RZ, 0xc0, !PT ;  /* 0x1ffffffe04047812 */ /* 0x000fe200078ec0ff */
[C---:B------:R-:W-:Y:S01]  /*0b80*/  VIADD R200, R18.reuse, 0x40 ;  /* 0x0000004012c87836 */ /* 0x040fe20000000000 */
[----:B------:R-:W-:Y:S01]  /*0b90*/  SHF.R.S32.HI R20, RZ, 0x7, R2 ;  /* 0x00000007ff147819 */ /* 0x000fe20000011402 */
[----:B------:R-:W-:Y:S01]  /*0ba0*/  VIADD R199, R18, 0x80 ;  /* 0x0000008012c77836 */ /* 0x000fe20000000000 */
[----:B------:R-:W-:Y:S01]  /*0bb0*/  LOP3.LUT R7, R7, 0x3ffffc, RZ, 0xc0, !PT ;  /* 0x003ffffc07077812 */ /* 0x000fe200078ec0ff */
[----:B------:R-:W-:Y:S01]  /*0bc0*/  IMAD.IADD R4, R5, 0x1, -R4 ;  /* 0x0000000105047824 */ /* 0x000fe200078e0a04 */
[----:B------:R-:W-:Y:S01]  /*0bd0*/  SHF.R.S32.HI R0, RZ, 0x1f, R9 ;  /* 0x0000001fff007819 */ /* 0x000fe20000011409 */
[----:B------:R-:W-:Y:S01]  /*0be0*/  IMAD R12, R20, 0x100, R3 ;  /* 0x00000100140c7824 */ /* 0x000fe200078e0203 */
[----:B------:R-:W-:Y:S01]  /*0bf0*/  LOP3.LUT R16, R10, 0x1ffffffe, RZ, 0xc0, !PT ;  /* 0x1ffffffe0a107812 */ /* 0x000fe200078ec0ff */
[----:B------:R-:W-:Y:S01]  /*0c00*/  IMAD.IADD R7, R6, 0x1, -R7 ;  /* 0x0000000106077824 */ /* 0x000fe200078e0a07 */
[C---:B------:R-:W-:Y:S01]  /*0c10*/  LOP3.LUT R10, R8.reuse, 0xfffffff8, RZ, 0xc0, !PT ;  /* 0xfffffff8080a7812 */ /* 0x040fe200078ec0ff */
[----:B------:R-:W-:Y:S01]  /*0c20*/  IMAD.SHL.U32 R8, R8, 0x40, RZ ;  /* 0x0000004008087824 */ /* 0x000fe200078e00ff */
[-C--:B------:R-:W-:Y:S01]  /*0c30*/  LEA.HI R5, R0, R9.reuse, RZ, 0x2 ;  /* 0x0000000900057211 */ /* 0x080fe200078f10ff */
[----:B------:R-:W-:Y:S01]  /*0c40*/  IMAD R15, R7, 0x10, R12 ;  /* 0x00000010070f7824 */ /* 0x000fe200078e020c */
[----:B------:R-:W-:Y:S01]  /*0c50*/  LEA.HI R2, R2, R20, RZ, 0x1 ;  /* 0x0000001402027211 */ /* 0x000fe200078f08ff */
[----:B------:R-:W-:Y:S01]  /*0c60*/  IMAD.IADD R10, R3, 0x1, -R10 ;  /* 0x00000001030a7824 */ /* 0x000fe200078e0a0a */
[----:B------:R-:W-:Y:S01]  /*0c70*/  LEA.HI R3, R0, R9, RZ, 0x5 ;  /* 0x0000000900037211 */ /* 0x000fe200078f28ff */
[----:B------:R-:W-:Y:S01]  /*0c80*/  IMAD.SHL.U32 R4, R4, 0x8, RZ ;  /* 0x0000000804047824 */ /* 0x000fe200078e00ff */
[----:B------:R-:W-:Y:S01]  /*0c90*/  LOP3.LUT R12, R5, 0x7ffffffc, RZ, 0xc0, !PT ;  /* 0x7ffffffc050c7812 */ /* 0x000fe200078ec0ff */
[----:B------:R-:W-:Y:S01]  /*0ca0*/  IMAD.SHL.U32 R7, R10, 0x40, RZ ;  /* 0x000000400a077824 */ /* 0x000fe200078e00ff */
[--C-:B------:R-:W-:Y:S01]  /*0cb0*/  SHF.R.S32.HI R0, RZ, 0x2, R5.reuse ;  /* 0x00000002ff007819 */ /* 0x100fe20000011405 */
[----:B------:R-:W-:Y:S01]  /*0cc0*/  STL [R1+0xc], R20 ;  /* 0x00000c1401007387 */ /* 0x000fe20000100800 */
[----:B------:R-:W-:Y:S01]  /*0cd0*/  SHF.R.S32.HI R5, RZ, 0x1f, R5 ;  /* 0x0000001fff057819 */ /* 0x000fe20000011405 */
[----:B------:R-:W-:Y:S01]  /*0ce0*/  IMAD.IADD R12, R9, 0x1, -R12 ;  /* 0x00000001090c7824 */ /* 0x000fe200078e0a0c */
[----:B------:R-:W-:Y:S01]  /*0cf0*/  SHF.R.S32.HI R3, RZ, 0x5, R3 ;  /* 0x00000005ff037819 */ /* 0x000fe20000011403 */
[----:B------:R-:W-:Y:S01]  /*0d00*/  IMAD.IADD R16, R13, 0x1, -R16 ;  /* 0x000000010d107824 */ /* 0x000fe200078e0a10 */
[----:B------:R-:W-:Y:S01]  /*0d10*/  LEA.HI R5, R5, R0, RZ, 0x3 ;  /* 0x0000000005057211 */ /* 0x000fe200078f18ff */
[----:B------:R-:W-:Y:S01]  /*0d20*/  IMAD.SHL.U32 R192, R12, 0x2, RZ ;  /* 0x000000020cc07824 */ /* 0x000fe200078e00ff */
[----:B------:R-:W-:Y:S01]  /*0d30*/  LOP3.LUT R7, R7, 0x1c0, RZ, 0xc0, !PT ;  /* 0x000001c007077812 */ /* 0x000fe200078ec0ff */
[C---:B------:R-:W-:Y:S01]  /*0d40*/  VIADD R198, R18.reuse, 0xc0 ;  /* 0x000000c012c67836 */ /* 0x040fe20000000000 */
[----:B------:R-:W-:Y:S01]  /*0d50*/  LOP3.LUT R5, R5, 0xfffffff8, RZ, 0xc0, !PT ;  /* 0xfffffff805057812 */ /* 0x000fe200078ec0ff */
[----:B------:R-:W-:Y:S01]  /*0d60*/  VIADD R197, R18, 0x100 ;  /* 0x0000010012c57836 */ /* 0x000fe20000000000 */
[----:B------:R-:W-:Y:S01]  /*0d70*/  LOP3.LUT R9, R8, 0x7ffffe00, RZ, 0xc0, !PT ;  /* 0x7ffffe0008097812 */ /* 0x000fe200078ec0ff */
[--C-:B------:R-:W-:Y:S01]  /*0d80*/  IMAD.U32 R8, R15, 0x40, R4.reuse ;  /* 0x000000400f087824 */ /* 0x100fe200078e0004 */
[----:B------:R-:W-:Y:S01]  /*0d90*/  LOP3.LUT R4, R7, 0x8, R4, 0xf8, !PT ;  /* 0x0000000807047812 */ /* 0x000fe200078ef804 */
[----:B------:R-:W-:Y:S01]  /*0da0*/  IMAD.IADD R0, R0, 0x1, -R5 ;  /* 0x0000000100007824 */ /* 0x000fe200078e0a05 */
[----:B------:R-:W-:Y:S01]  /*0db0*/  SHF.R.U32.HI R7, RZ, 0x3, R7 ;  /* 0x00000003ff077819 */ /* 0x000fe20000011607 */
[----:B------:R-:W-:Y:S01]  /*0dc0*/  IMAD R9, R6, 0x400, R9 ;  /* 0x0000040006097824 */ /* 0x000fe200078e0209 */
[----:B------:R0:W-:Y:S01]  /*0dd0*/  STL [R1+0x2c], R8 ;  /* 0x00002c0801007387 */ /* 0x0001e20000100800 */
[----:B------:R-:W-:Y:S01]  /*0de0*/  IMAD R19, R3, 0x10, R0 ;  /* 0x0000001003137824 */ /* 0x000fe200078e0200 */
[----:B------:R-:W-:Y:S01]  /*0df0*/  LOP3.LUT R0, R2, 0xfffffe, RZ, 0xc0, !PT ;  /* 0x00fffffe02007812 */ /* 0x000fe200078ec0ff */
[----:B------:R-:W-:Y:S01]  /*0e00*/  VIADD R5, R18, 0x180 ;  /* 0x0000018012057836 */ /* 0x000fe20000000000 */
[----:B------:R-:W-:Y:S01]  /*0e10*/  LOP3.LUT R4, R4, R7, RZ, 0x3c, !PT ;  /* 0x0000000704047212 */ /* 0x000fe200078e3cff */
[----:B------:R-:W-:Y:S01]  /*0e20*/  IMAD.MOV.U32 R6, RZ, RZ, R14 ;  /* 0x000000ffff067224 */ /* 0x000fe200078e000e */
[----:B------:R-:W-:Y:S01]  /*0e30*/  R2P PR, R10, 0x6 ;  /* 0x000000060a007804 */ /* 0x000fe20000000000 */
[----:B------:R-:W-:-:S02]  /*0e40*/  IMAD.IADD R0, R20, 0x1, -R0 ;  /* 0x0000000114007824 */ /* 0x000fc400078e0a00 */
[----:B------:R-:W-:Y:S02]  /*0e50*/  IMAD.IADD R4, R9, 0x1, R4 ;  /* 0x0000000109047824 */ /* 0x000fe400078e0204 */
[----:B------:R-:W-:Y:S01]  /*0e60*/  IMAD.SHL.U32 R3, R0, 0x100, RZ ;  /* 0x0000010000037824 */ /* 0x000fe200078e00ff */
[----:B------:R-:W-:Y:S01]  /*0e70*/  SEL R190, R190, 0xffffffc0, !P2 ;  /* 0xffffffc0bebe7807 */ /* 0x000fe20005000000 */
[----:B------:R-:W-:Y:S02]  /*0e80*/  VIADD R0, R18, 0x1c0 ;  /* 0x000001c012007836 */ /* 0x000fe40000000000 */
[----:B------:R-:W-:Y:S01]  /*0e90*/  IMAD.IADD R23, R192, 0x1, R3 ;  /* 0x00000001c0177824 */ /* 0x000fe200078e0203 */
[----:B------:R1:W-:Y:S01]  /*0ea0*/  STL [R1+0x28], R3 ;  /* 0x0000280301007387 */ /* 0x0003e20000100800 */
[----:B------:R-:W-:Y:S02]  /*0eb0*/  IMAD R188, R4, 0x2, R17 ;  /* 0x0000000204bc7824 */ /* 0x000fe400078e0211 */
[C---:B------:R-:W-:Y:S01]  /*0ec0*/  VIADD R7, R23.reuse, 0x8 ;  /* 0x0000000817077836 */ /* 0x040fe20000000000 */
[----:B------:R-:W-:Y:S01]  /*0ed0*/  SHF.R.S32.HI R0, RZ, 0x1f, R23 ;  /* 0x0000001fff007819 */ /* 0x000fe20000011417 */
[----:B------:R-:W-:-:S02]  /*0ee0*/  VIADD R5, R23, 0x10 ;  /* 0x0000001017057836 */ /* 0x000fc40000000000 */
[C---:B------:R-:W-:Y:S01]  /*0ef0*/  VIADD R0, R23.reuse, 0x20 ;  /* 0x0000002017007836 */ /* 0x040fe20000000000 */
[----:B0-----:R-:W-:Y:S01]  /*0f00*/  SHF.R.S32.HI R8, RZ, 0x1f, R7 ;  /* 0x0000001fff087819 */ /* 0x001fe20000011407 */
[C---:B------:R-:W-:Y:S01]  /*0f10*/  VIADD R229, R23.reuse, 0x28 ;  /* 0x0000002817e57836 */ /* 0x040fe20000000000 */
[----:B-1----:R-:W-:Y:S01]  /*0f20*/  SHF.R.S32.HI R3, RZ, 0x1f, R200 ;  /* 0x0000001fff037819 */ /* 0x002fe200000114c8 */
        /* <DEDUP_REMOVED lines=61> */
[----:B------:R-:W-:-:S02]  /*1300*/  IMAD.MOV.U32 R2, RZ, RZ, RZ ;  /* 0x000000ffff027224 */ /* 0x000fc400078e00ff */
[----:B------:R-:W-:Y:S02]  /*1310*/  VIADD R196, R18, 0x140 ;  /* 0x0000014012c47836 */ /* 0x000fe40000000000 */
[----:B------:R-:W-:Y:S02]  /*1320*/  IMAD R193, R16, 0x8, R19 ;  /* 0x0000000810c17824 */ /* 0x000fe400078e0213 */
[----:B------:R-:W-:-:S07]  /*1330*/  IMAD.IADD R190, R190, 0x1, R189 ;  /* 0x00000001bebe7824 */ /* 0x000fce00078e02bd */
.L_x_4997:
[----:B------:R-:W-:Y:S01]  /*1340*/  ULDC.64 UR6, c[0x0][0xd88] ;  /* 0x0003620000067ab9 */ /* 0x000fe20000000a00 */
[----:B------:R-:W-:Y:S01]  /*1350*/  ULDC.64 UR8, c[0x0][0xb10] ;  /* 0x0002c40000087ab9 */ /* 0x000fe20000000a00 */
[----:B------:R-:W-:Y:S01]  /*1360*/  UIMAD.WIDE UR6, UR5, 0x4, UR6 ;  /* 0x00000004050678a5 */ /* 0x000fe2000f8e0206 */
[----:B012---:R-:W0:Y:S05]  /*1370*/  LDC.64 R10, c[0x0][0x418] ;  /* 0x00010600ff0a7b82 */ /* 0x007e2a0000000a00 */
[----:B------:R-:W-:Y:S02]  /*1380*/  IMAD.U32 R194, RZ, RZ, UR6 ;  /* 0x00000006ffc27e24 */ /* 0x000fe4000f8e00ff */
[----:B------:R-:W-:Y:S01]  /*1390*/  IMAD.U32 R195, RZ, RZ, UR7 ;  /* 0x00000007ffc37e24 */ /* 0x000fe2000f8e00ff */
[----:B------:R-:W-:Y:S01]  /*13a0*/  ULDC.64 UR6, c[0x0][0xb20] ;  /* 0x0002c80000067ab9 */ /* 0x000fe20000000a00 */
[----:B------:R-:W1:Y:S03]  /*13b0*/  LDC R3, c[0x0][0x424] ;  /* 0x00010900ff037b82 */ /* 0x000e660000000800 */
[----:B------:R-:W2:Y:S01]  /*13c0*/  LDG.E R194, desc[UR42][R194.64] ;  /* 0x0000002ac2c27981 */ /* 0x000ea2000c1e1900 */
[----:B------:R-:W-:Y:S01]  /*13d0*/  ISETP.NE.U32.AND P1, PT, RZ, UR6, PT ;  /* 0x00000006ff007c0c */ /* 0x000fe2000bf25070 */
[----:B------:R-:W-:Y:S01]  /*13e0*/  IMAD.MOV.U32 R8, RZ, RZ, RZ ;  /* 0x000000ffff087224 */ /* 0x000fe200078e00ff */
[----:B------:R-:W-:-:S02]  /*13f0*/  ISETP.NE.U32.AND P0, PT, RZ, UR8, PT ;  /* 0x00000008ff007c0c */ /* 0x000fc4000bf05070 */
[----:B------:R-:W-:Y:S01]  /*1400*/  ISETP.NE.AND.EX P1, PT, RZ, UR7, PT, P1 ;  /* 0x00000007ff007c0c */ /* 0x000fe2000bf25310 */
[----:B---3-5:R-:W3:Y:S01]  /*1410*/  LDC R12, c[0x0][0x2f0] ;  /* 0x0000bc00ff0c7b82 */ /* 0x028ee20000000800 */
[----:B------:R-:W-:Y:S02]  /*1420*/  ISETP.NE.AND.EX P0, PT, RZ, UR9, PT, P0 ;  /* 0x00000009ff007c0c */ /* 0x000fe4000bf05300 */
[----:B--2---:R-:W-:-:S09]  /*1430*/  SHF.R.S32.HI R202, RZ, 0x1f, R194 ;  /* 0x0000001fffca7819 */ /* 0x004fd200000114c2 */
[----:B----4-:R-:W-:-:S04]  /*1440*/  @P1 LEA R4, P2, R194, UR6, 0x2 ;  /* 0x00000006c2041c11 */ /* 0x010fc8000f8410ff */
[C---:B------:R-:W-:Y:S02]  /*1450*/  @P1 LEA.HI.X R5, R194.reuse, UR7, R202, 0x2, P2 ;  /* 0x00000007c2051c11 */ /* 0x040fe400090f14ca */
[----:B------:R-:W-:-:S03]  /*1460*/  @P0 LEA R184, P2, R194, UR8, 0x2 ;  /* 0x00000008c2b80c11 */ /* 0x000fc6000f8410ff */
[----:B------:R2:W5:Y:S01]  /*1470*/  @P1 LDG.E R8, desc[UR42][R4.64] ;  /* 0x0000002a04081981 */ /* 0x000562000c1e1900 */
[----:B------:R-:W-:Y:S01]  /*1480*/  @P0 LEA.HI.X R185, R194, UR9, R202, 0x2, P2 ;  /* 0x00000009c2b90c11 */ /* 0x000fe200090f14ca */
[----:B------:R-:W-:-:S04]  /*1490*/  ULDC.64 UR8, c[0x0][0xb18] ;  /* 0x0002c60000087ab9 */ /* 0x000fc80000000a00 */
[----:B------:R2:W5:Y:S01]  /*14a0*/  @P0 LDG.E R184, desc[UR42][R184.64] ;  /* 0x0000002ab8b80981 */ /* 0x000562000c1e1900 */
[----:B0-----:R-:W-:Y:S02]  /*14b0*/  ISETP.NE.U32.AND P1, PT, R10, RZ, PT ;  /* 0x000000ff0a00720c */ /* 0x001fe40003f25070 */
[----:B------:R-:W-:Y:S02]  /*14c0*/  ISETP.NE.U32.AND P2, PT, RZ, UR8, PT ;  /* 0x00000008ff007c0c */ /* 0x000fe4000bf45070 */
[C---:B------:R-:W-:Y:S02]  /*14d0*/  LOP3.LUT R0, R6.reuse, 0xff000000, RZ, 0xc0, !PT ;  /* 0xff00000006007812 */ /* 0x040fe400078ec0ff */
[----:B------:R-:W-:Y:S02]  /*14e0*/  ISETP.NE.AND.EX P1, PT, R11, RZ, PT, P1 ;  /* 0x000000ff0b00720c */ /* 0x000fe40003f25310 */
[----:B------:R-:W-:Y:S02]  /*14f0*/  ISETP.NE.AND.EX P2, PT, RZ, UR9, PT, P2 ;  /* 0x00000009ff007c0c */ /* 0x000fe4000bf45320 */
[----:B------:R-:W-:-:S02]  /*1500*/  LOP3.LUT R195, R6, 0xffff, RZ, 0xc0, !PT ;  /* 0x0000ffff06c37812 */ /* 0x000fc400078ec0ff */
[----:B------:R-:W-:Y:S02]  /*1510*/  LOP3.LUT R201, R6, 0xff0000, RZ, 0xc0, !PT ;  /* 0x00ff000006c97812 */ /* 0x000fe400078ec0ff */
[----:B------:R-:W-:Y:S02]  /*1520*/  SHF.R.U32.HI R0, RZ, 0x8, R0 ;  /* 0x00000008ff007819 */ /* 0x000fe40000011600 */
[----:B-1----:R-:W-:Y:S01]  /*1530*/  SEL R3, R3, 0x1, P1 ;  /* 0x0000000103037807 */ /* 0x002fe20000800000 */
[----:B--23--:R-:W-:Y:S06]  /*1540*/  @P0 BRA `(.L_x_4934) ;  /* 0x0000000000280947 */ /* 0x00cfec0003800000 */
        /* <DEDUP_REMOVED lines=10> */
.L_x_4934:
[----:B------:R-:W-:Y:S01]  /*15f0*/  LEA.HI R201, R201, R0, RZ, 0x10 ;  /* 0x00000000c9c97211 */ /* 0x000fe200078f80ff */
[----:B------:R-:W-:Y:S01]  /*1600*/  IMAD R185, R3, R12, RZ ;  /* 0x0000000c03b97224 */ /* 0x000fe200078e02ff */
[----:B------:R-:W-:Y:S06]  /*1610*/  @!P2 BRA `(.L_x_4935) ;  /* 0x000000000010a947 */ /* 0x000fec0003800000 */
[----:B------:R-:W-:-:S04]  /*1620*/  LEA R4, P0, R194, UR8, 0x2 ;  /* 0x00000008c2047c11 */ /* 0x000fc8000f8010ff */
[----:B------:R-:W-:-:S05]  /*1630*/  LEA.HI.X R5, R194, UR9, R202, 0x2, P0 ;  /* 0x00000009c2057c11 */ /* 0x000fca00080f14ca */
[----:B------:R1:W5:Y:S01]  /*1640*/  LDG.E R185, desc[UR42][R4.64] ;  /* 0x0000002a04b97981 */ /* 0x000362000c1e1900 */
[----:B------:R-:W-:Y:S05]  /*1650*/  BRA `(.L_x_4936) ;  /* 0x0000000000247947 */ /* 0x000fea0003800000 */
.L_x_4935:
        /* <DEDUP_REMOVED lines=9> */
.L_x_4936:
[----:B------:R-:W-:Y:S01]  /*16f0*/  UISETP.NE.AND UP0, UPT, UR41, 0x1, UPT ;  /* 0x000000012900788c */ /* 0x000fe2000bf05270 */
[----:B-----5:R-:W-:Y:S01]  /*1700*/  IMAD.IADD R185, R185, 0x1, -R8 ;  /* 0x00000001b9b97824 */ /* 0x020fe200078e0a08 */
[----:B------:R-:W-:-:S03]  /*1710*/  USHF.L.U32 UR39, UR4, 0x6, URZ ;  /* 0x0000000604277899 */ /* 0x000fc6000800063f */
[----:B------:R-:W-:Y:S01]  /*1720*/  VIADD R0, R185, 0x3f ;  /* 0x0000003fb9007836 */ /* 0x000fe20000000000 */
[----:B------:R-:W-:-:S04]  /*1730*/  PLOP3.LUT P0, PT, PT, PT, UP0, 0x80, 0x0 ;  /* 0x000000000000781c */ /* 0x000fc80003f0f008 */
[----:B------:R-:W-:-:S04]  /*1740*/  SHF.R.S32.HI R3, RZ, 0x1f, R0 ;  /* 0x0000001fff037819 */ /* 0x000fc80000011400 */
[----:B------:R-:W-:-:S04]  /*1750*/  LEA.HI R3, R3, R0, RZ, 0x6 ;  /* 0x0000000003037211 */ /* 0x000fc800078f30ff */
[----:B------:R-:W-:Y:S01]  /*1760*/  SHF.R.S32.HI R6, RZ, 0x6, R3 ;  /* 0x00000006ff067819 */ /* 0x000fe20000011403 */
[----:B------:R-:W-:Y:S06]  /*1770*/  @!P0 BRA `(.L_x_4937) ;  /* 0x0000001c00fc8947 */ /* 0x000fec0003800000 */
[----:B------:R-:W2:Y:S01]  /*1780*/  LDC R0, c[0x0][0x448] ;  /* 0x00011200ff007b82 */ /* 0x000ea20000000800 */
[----:B------:R-:W-:Y:S01]  /*1790*/  UIADD3 UR4, UR39, 0x3f, URZ ;  /* 0x0000003f27047890 */ /* 0x000fe2000fffe03f */
[----:B0-----:R-:W-:Y:S02]  /*17a0*/  IADD3 R185, R185, 0x40, -R184 ;  /* 0x00000040b9b97810 */ /* 0x001fe40007ffe8b8 */
[----:B------:R-:W-:Y:S02]  /*17b0*/  LOP3.LUT R8, R201, 0xff, RZ, 0xc0, !PT ;  /* 0x000000ffc9087812 */ /* 0x000fe400078ec0ff */
[----:B--2---:R-:W-:Y:S01]  /*17c0*/  ISETP.NE.AND P0, PT, R0, 0x1, PT ;  /* 0x000000010000780c */ /* 0x004fe20003f05270 */
[----:B------:R-:W-:-:S12]  /*17d0*/  IMAD.U32 R0, RZ, RZ, UR4 ;  /* 0x00000004ff007e24 */ /* 0x000fd8000f8e00ff */
[----:B------:R-:W0:Y:S08]  /*17e0*/  @P0 LDC R3, c[0x0][0x44c] ;  /* 0x00011300ff030b82 */ /* 0x000e300000000800 */
[----:B-1----:R-:W1:Y:S01]  /*17f0*/  @P0 LDC R4, c[0x0][0x450] ;  /* 0x00011400ff040b82 */ /* 0x002e620000000800 */
[----:B0-----:R-:W-:-:S05]  /*1800*/  @P0 IMAD.HI.U32 R3, R3, UR4, RZ ;  /* 0x0000000403030c27 */ /* 0x001fca000f8e00ff */
        /* <DEDUP_REMOVED lines=8> */
[----:B------:R-:W-:Y:S05]  /*1890*/  @!P0 BRA `(.L_x_4938) ;  /* 0x0000000000788947 */ /* 0x000fea0003800000 */
[----:B------:R-:W-:-:S04]  /*18a0*/  SHF.R.U32.HI R0, RZ, 0x10, R201 ;  /* 0x00000010ff007819 */ /* 0x000fc800000116c9 */
[----:B------:R-:W-:-:S13]  /*18b0*/  ISETP.NE.AND P0, PT, R0, RZ, PT ;  /* 0x000000ff0000720c */ /* 0x000fda0003f05270 */
[----:B------:R-:W0:Y:S02]  /*18c0*/  @!P0 LDC R0, c[0x0][0xae8] ;  /* 0x0002ba00ff008b82 */ /* 0x000e240000000800 */
[-C--:B0-----:R-:W-:Y:S02]  /*18d0*/  IABS R7, R0.reuse ;  /* 0x0000000000077213 */ /* 0x081fe40000000000 */
        /* <DEDUP_REMOVED lines=26> */
.L_x_4938:
[-C--:B------:R-:W-:Y:S01]  /*1a80*/  IMAD R0, R8, R3.reuse, RZ ;  /* 0x0000000308007224 */ /* 0x080fe200078e02ff */
[----:B------:R-:W-:Y:S01]  /*1a90*/  PLOP3.LUT P0, PT, PT, PT, PT, 0x80, 0x0 ;  /* 0x000000000000781c */ /* 0x000fe20003f0f070 */
[----:B------:R-:W-:Y:S01]  /*1aa0*/  IMAD.MOV.U32 R20, RZ, RZ, RZ ;  /* 0x000000ffff147224 */ /* 0x000fe200078e00ff */
[----:B------:R-:W-:Y:S02]  /*1ab0*/  CS2R R150, SRZ ;  /* 0x0000000000967805 */ /* 0x000fe4000001ff00 */
[----:B------:R-:W-:Y:S02]  /*1ac0*/  CS2R R148, SRZ ;  /* 0x0000000000947805 */ /* 0x000fe4000001ff00 */
[----:B------:R-:W-:Y:S01]  /*1ad0*/  VIADDMNMX R11, R0, R3, R11, PT ;  /* 0x00000003000b7246 */ /* 0x000fe2000380010b */
[----:B------:R-:W-:Y:S01]  /*1ae0*/  IMAD.MOV.U32 R3, RZ, RZ, RZ ;  /* 0x000000ffff037224 */ /* 0x000fe200078e00ff */
[----:B------:R-:W-:Y:S02]  /*1af0*/  CS2R R146, SRZ ;  /* 0x0000000000927805 */ /* 0x000fe4000001ff00 */
[----:B------:R-:W-:-:S02]  /*1b00*/  CS2R R144, SRZ ;  /* 0x0000000000907805 */ /* 0x000fc4000001ff00 */
[----:B------:R-:W-:Y:S02]  /*1b10*/  R2UR UR20, R11 ;  /* 0x000000000b1472ca */ /* 0x000fe400000e0000 */
        /* <DEDUP_REMOVED lines=72> */
[----:B------:R-:W-:Y:S01]  /*1fa0*/  UMOV UR7, 0x40000040 ;  /* 0x4000004000077882 */ /* 0x000fe20000000000 */
[----:B------:R-:W-:Y:S01]  /*1fb0*/  WARPGROUP.ARRIVE ;  /* 0x00000000000079c5 */ /* 0x000fe20000000000 */
        /* <DEDUP_REMOVED lines=12> */
[C---:B------:R-:W-:Y:S01]  /*2080*/  R2UR UR16, R5.reuse ;  /* 0x00000000051072ca */ /* 0x040fe200000e0000 */
[----:B------:R-:W-:Y:S01]  /*2090*/  VIADD R6, R5, 0x2 ;  /* 0x0000000205067836 */ /* 0x000fe20000000000 */
[----:B------:R-:W-:-:S04]  /*20a0*/  LOP3.LUT R3, R3, 0x2000000, RZ, 0xfc, !PT ;  /* 0x0200000003037812 */ /* 0x000fc800078efcff */
[----:B------:R-:W-:Y:S01]  /*20b0*/  R2UR UR12, R6 ;  /* 0x00000000060c72ca */ /* 0x000fe200000e0000 */
[----:B------:R-:W-:-:S04]  /*20c0*/  IMAD R4, R2, 0x1000, R3 ;  /* 0x0000100002047824 */ /* 0x000fc800078e0203 */
[C---:B------:R-:W-:Y:S01]  /*20d0*/  VIADD R6, R4.reuse, 0x80 ;  /* 0x0000008004067836 */ /* 0x040fe20000000000 */
[----:B------:R-:W-:-:S04]  /*20e0*/  R2UR UR18, R4 ;  /* 0x00000000041272ca */ /* 0x000fc800000e0000 */
[----:B------:R-:W-:Y:S01]  /*20f0*/  R2UR UR14, R6 ;  /* 0x00000000060e72ca */ /* 0x000fe200000e0000 */
[C---:B------:R-:W-:Y:S02]  /*2100*/  VIADD R6, R5.reuse, 0x4 ;  /* 0x0000000405067836 */ /* 0x040fe40000000000 */
[----:B------:R-:W-:-:S03]  /*2110*/  VIADD R5, R5, 0x6 ;  /* 0x0000000605057836 */ /* 0x000fc60000000000 */
[----:B------:R-:W-:Y:S01]  /*2120*/  R2UR UR8, R6 ;  /* 0x00000000060872ca */ /* 0x000fe200000e0000 */
[C---:B------:R-:W-:Y:S01]  /*2130*/  VIADD R6, R4.reuse, 0x100 ;  /* 0x0000010004067836 */ /* 0x040fe20000000000 */
[----:B------:R-:W-:Y:S01]  /*2140*/  R2UR UR4, R5 ;  /* 0x00000000050472ca */ /* 0x000fe200000e0000 */
[----:B------:R-:W-:Y:S01]  /*2150*/  HGMMA.64x256x16.F32 R24, gdesc[UR16].tnspB, RZ, !UPT, gsb0 ;  /* 0x43e00000101879f0 */ /* 0x000fe2000c0008ff */
[----:B------:R-:W-:Y:S02]  /*2160*/  VIADD R4, R4, 0x180 ;  /* 0x0000018004047836 */ /* 0x000fe40000000000 */
[----:B------:R-:W-:-:S03]  /*2170*/  R2UR UR10, R6 ;  /* 0x00000000060a72ca */ /* 0x000fc600000e0000 */
[----:B------:R-:W-:Y:S01]  /*2180*/  R2UR UR6, R4 ;  /* 0x00000000040672ca */ /* 0x000fe200000e0000 */
[----:B------:R-:W-:-:S05]  /*2190*/  IMAD.MOV.U32 R4, RZ, RZ, 0x1 ;  /* 0x00000001ff047424 */ /* 0x000fca00078e00ff */
[----:B------:R-:W-:-:S04]  /*21a0*/  SEL R4, R4, 0x2, !P0 ;  /* 0x0000000204047807 */ /* 0x000fc80004000000 */
[----:B------:R-:W-:-:S04]  /*21b0*/  LOP3.LUT R4, R4, 0x1, RZ, 0xfc, !PT ;  /* 0x0000000104047812 */ /* 0x000fc800078efcff */
[----:B------:R-:W-:Y:S01]  /*21c0*/  ISETP.NE.AND P1, PT, R4, 0x3, PT ;  /* 0x000000030400780c */ /* 0x000fe20003f25270 */
        /* <DEDUP_REMOVED lines=15> */
.L_x_4940:
[----:B------:R-:W0:Y:S01]  /*22c0*/  S2R R5, SR_CgaCtaId ;  /* 0x0000000000057919 */ /* 0x000e220000008800 */
[----:B------:R-:W-:Y:S01]  /*22d0*/  UIADD3 UR6, UR20, -0x2, URZ ;  /* 0xfffffffe14067890 */ /* 0x000fe2000fffe03f */
[----:B------:R-:W-:-:S04]  /*22e0*/  IMAD R4, R2, 0x8, R17 ;  /* 0x0000000802047824 */ /* 0x000fc800078e0211 */
[----:B------:R-:W-:Y:S01]  /*22f0*/  VIADD R4, R4, 0x38860 ;  /* 0x0003886004047836 */ /* 0x000fe20000000000 */
[----:B------:R-:W-:-:S04]  /*2300*/  ISETP.LE.AND P0, PT, R0, UR6, PT ;  /* 0x0000000600007c0c */ /* 0x000fc8000bf03270 */
[----:B0-----:R-:W-:-:S04]  /*2310*/  PRMT R4, R5, 0x654, R4 ;  /* 0x0000065405047816 */ /* 0x001fc80000000004 */
[----:B------:R0:W-:Y:S05]  /*2320*/  SYNCS.ARRIVE.TRANS64.RED.A1T0 RZ, [R4+URZ], RZ ;  /* 0x000000ff04ff79a7 */ /* 0x0001ea000810043f */
[----:B------:R-:W-:Y:S05]  /*2330*/  @!P0 BRA `(.L_x_4941) ;  /* 0x0000000800cc8947 */ /* 0x000fea0003800000 */
[----:B------:R-:W-:-:S05]  /*2340*/  UMOV UR20, UR6 ;  /* 0x0000000600147c82 */ /* 0x000fca0008000000 */
.L_x_4943:
        /* <DEDUP_REMOVED lines=9> */
[----:B------:R-:W-:Y:S01]  /*23e0*/  SEL R2, R2, RZ, P0 ;  /* 0x000000ff02027207 */ /* 0x000fe20000000000 */
        /* <DEDUP_REMOVED lines=139> */
[----:B------:R-:W-:Y:S02]  /*2ca0*/  R2UR UR6, R4 ;  /* 0x00000000040672ca */ /* 0x000fe400000e0000 */
[----:B------:R-:W-:Y:S01]  /*2cb0*/  SEL R4, RZ, 0x1, P0 ;  /* 0x00000001ff047807 */ /* 0x000fe20000000000 */
[----:B------:R-:W-:-:S02]  /*2cc0*/  WARPGROUP.DEPBAR.LE gsb0, 0x0 ;  /* 0x00008000000079c5 */ /* 0x000fc40000010000 */
[----:B------:R-:W-:-:S15]  /*2cd0*/  WARPGROUP.ARRIVE ;  /* 0x00000000000079c5 */ /* 0x000fde0000000000 */
[----:B------:R-:W-:-:S05]  /*2ce0*/  NOP ;  /* 0x0000000000007918 */ /* 0x000fca0000000000 */
        /* <DEDUP_REMOVED lines=9> */
[----:B------:R-:W-:Y:S01]  /*2d80*/  R2UR UR7, R4 ;  /* 0x00000000040772ca */ /* 0x000fe200000e0000 */
[----:B------:R-:W-:Y:S01]  /*2d90*/  UMOV UR6, UR20 ;  /* 0x0000001400067c82 */ /* 0x000fe20008000000 */
[----:B------:R-:W-:Y:S01]  /*2da0*/  UIADD3 UR20, UR20, -0x1, URZ ;  /* 0xffffffff14147890 */ /* 0x000fe2000fffe03f */
[----:B------:R-:W-:-:S10]  /*2db0*/  ISETP.LT.AND P0, PT, R0, UR6, PT ;  /* 0x0000000600007c0c */ /* 0x000fd4000bf01270 */
[----:B------:R-:W-:Y:S01]  /*2dc0*/  ULOP3.LUT UR37, UR37, UR7, URZ, 0x3c, !UPT ;  /* 0x0000000725257292 */ /* 0x000fe2000f8e3c3f */
[----:B------:R-:W-:Y:S02]  /*2dd0*/  WARPGROUP.DEPBAR.LE gsb0, 0x0 ;  /* 0x00008000000079c5 */ /* 0x000fe40000010000 */
[----:B------:R-:W-:Y:S06]  /*2de0*/  BAR.ARV 0xf, 0x100 ;  /* 0x03c4000000007b1d */ /* 0x000fec0000002000 */
[----:B------:R-:W-:Y:S05]  /*2df0*/  @!P1 BRA `(.L_x_4942) ;  /* 0x0000000000049947 */ /* 0x000fea0003800000 */
[----:B------:R-:W-:Y:S01]  /*2e00*/  BPT.TRAP 0x1 ;  /* 0x000000040000795c */ /* 0x000fe20000300000 */
.L_x_4942:
[----:B------:R-:W0:Y:S01]  /*2e10*/  S2R R5, SR_CgaCtaId ;  /* 0x0000000000057919 */ /* 0x000e220000008800 */
[----:B------:R-:W-:-:S04]  /*2e20*/  IMAD R4, R2, 0x8, R17 ;  /* 0x0000000802047824 */ /* 0x000fc800078e0211 */
[----:B------:R-:W-:-:S05]  /*2e30*/  VIADD R4, R4, 0x38860 ;  /* 0x0003886004047836 */ /* 0x000fca0000000000 */
[----:B0-----:R-:W-:-:S04]  /*2e40*/  PRMT R4, R5, 0x654, R4 ;  /* 0x0000065405047816 */ /* 0x001fc80000000004 */
[----:B------:R1:W-:Y:S01]  /*2e50*/  SYNCS.ARRIVE.TRANS64.RED.A1T0 RZ, [R4+URZ], RZ ;  /* 0x000000ff04ff79a7 */ /* 0x0003e2000810043f */
[----:B------:R-:W-:Y:S05]  /*2e60*/  @P0 BRA `(.L_x_4943) ;  /* 0xfffffff400380947 */ /* 0x000fea000383ffff */
.L_x_4941:
[----:B------:R-:W-:Y:S01]  /*2e70*/  BAR.SYNC.DEFER_BLOCKING 0xe, 0x100 ;  /* 0x0384000000007b1d */ /* 0x000fe20000010000 */
[C---:B------:R-:W-:Y:S01]  /*2e80*/  IMAD R0, R2.reuse, 0x40, R19 ;  /* 0x0000004002007824 */ /* 0x040fe200078e0213 */
[----:B------:R-:W-:Y:S01]  /*2e90*/  PLOP3.LUT P0, PT, PT, PT, PT, 0x8, 0x0 ;  /* 0x000000000000781c */ /* 0x000fe20003f0e170 */
[----:B------:R-:W-:Y:S02]  /*2ea0*/  VIADD R2, R2, 0x1 ;  /* 0x0000000102027836 */ /* 0x000fe40000000000 */
[----:B------:R-:W-:Y:S02]  /*2eb0*/  IMAD R17, R0, 0x4, R17 ;  /* 0x0000000400117824 */ /* 0x000fe400078e0211 */
[----:B------:R-:W-:Y:S01]  /*2ec0*/  IMAD.MOV.U32 R20, RZ, RZ, RZ ;  /* 0x000000ffff147224 */ /* 0x000fe200078e00ff */
        /* <DEDUP_REMOVED lines=72> */
[----:B------:R-:W-:Y:S01]  /*3350*/  R2UR UR4, R3 ;  /* 0x00000000030472ca */ /* 0x000fe200000e0000 */
        /* <DEDUP_REMOVED lines=62> */
[----:B------:R-:W-:Y:S01]  /*3740*/  ULOP3.LUT UR37, UR37, UR4, URZ, 0x3c, !UPT ;  /* 0x0000000425257292 */ /* 0x000fe2000f8e3c3f */
[----:B------:R-:W-:Y:S06]  /*3750*/  BAR.ARV 0xf, 0x100 ;  /* 0x03c4000000007b1d */ /* 0x000fec0000002000 */
[----:B------:R-:W-:Y:S05]  /*3760*/  BRA `(.L_x_4939) ;  /* 0x000000a000987947 */ /* 0x000fea0003800000 */
.L_x_4937:
[----:B------:R-:W2:Y:S01]  /*3770*/  LDC R186, c[0x0][0x448] ;  /* 0x00011200ffba7b82 */ /* 0x000ea20000000800 */
[----:B------:R-:W-:Y:S01]  /*3780*/  UIADD3 UR4, UR39, 0x3f, URZ ;  /* 0x0000003f27047890 */ /* 0x000fe2000fffe03f */
[----:B01----:R-:W-:Y:S02]  /*3790*/  IADD3 R5, R185, 0x40, -R184 ;  /* 0x00000040b9057810 */ /* 0x003fe40007ffe8b8 */
[----:B------:R-:W-:Y:S02]  /*37a0*/  LOP3.LUT R16, R16, 0xffffffef, RZ, 0xc0, !PT ;  /* 0xffffffef10107812 */ /* 0x000fe400078ec0ff */
[----:B--2---:R-:W-:-:S13]  /*37b0*/  ISETP.NE.AND P0, PT, R186, 0x1, PT ;  /* 0x00000001ba00780c */ /* 0x004fda0003f05270 */
[----:B------:R-:W0:Y:S01]  /*37c0*/  @P0 LDC R0, c[0x0][0x44c] ;  /* 0x00011300ff000b82 */ /* 0x000e220000000800 */
[----:B------:R-:W-:-:S07]  /*37d0*/  @P0 LOP3.LUT R16, R16, 0x10, RZ, 0xfc, !PT ;  /* 0x0000001010100812 */ /* 0x000fce00078efcff */
[----:B------:R-:W1:Y:S01]  /*37e0*/  @P0 LDC R4, c[0x0][0x450] ;  /* 0x00011400ff040b82 */ /* 0x000e620000000800 */
[----:B0-----:R-:W-:-:S04]  /*37f0*/  @P0 IMAD.HI.U32 R3, R0, UR4, RZ ;  /* 0x0000000400030c27 */ /* 0x001fc8000f8e00ff */
[----:B------:R-:W-:Y:S01]  /*3800*/  IMAD.U32 R0, RZ, RZ, UR4 ;  /* 0x00000004ff007e24 */ /* 0x000fe2000f8e00ff */
[----:B------:R-:W-:Y:S01]  /*3810*/  UMOV UR4, URZ ;  /* 0x0000003f00047c82 */ /* 0x000fe20008000000 */
[----:B-1----:R-:W-:-:S05]  /*3820*/  @P0 SHF.R.U32.HI R0, RZ, R4, R3 ;  /* 0x00000004ff000219 */ /* 0x002fca0000011603 */
[----:B------:R-:W-:-:S05]  /*3830*/  IMAD.IADD R0, R5, 0x1, R0 ;  /* 0x0000000105007824 */ /* 0x000fca00078e0200 */
[----:B------:R-:W-:-:S04]  /*3840*/  SHF.R.S32.HI R3, RZ, 0x1f, R0 ;  /* 0x0000001fff037819 */ /* 0x000fc80000011400 */
[----:B------:R-:W-:Y:S02]  /*3850*/  LEA.HI R3, R3, R0, RZ, 0x6 ;  /* 0x0000000003037211 */ /* 0x000fe400078f30ff */
[----:B------:R-:W-:Y:S02]  /*3860*/  LOP3.LUT R0, R201, 0xff, RZ, 0xc0, !PT ;  /* 0x000000ffc9007812 */ /* 0x000fe400078ec0ff */
[----:B------:R-:W-:Y:S02]  /*3870*/  SHF.R.S32.HI R3, RZ, 0x6, R3 ;  /* 0x00000006ff037819 */ /* 0x000fe40000011403 */
[----:B------:R-:W-:Y:S02]  /*3880*/  R2UR UR38, R0 ;  /* 0x00000000002672ca */ /* 0x000fe400000e0000 */
[----:B------:R-:W-:-:S04]  /*3890*/  VIMNMX R6, R6, R3, PT ;  /* 0x0000000306067248 */ /* 0x000fc80003fe0100 */
[----:B------:R-:W-:-:S13]  /*38a0*/  ISETP.GE.AND P0, PT, R6, 0x1, PT ;  /* 0x000000010600780c */ /* 0x000fda0003f06270 */
[----:B------:R-:W-:Y:S05]  /*38b0*/  @!P0 BRA `(.L_x_4944) ;  /* 0x0000000000948947 */ /* 0x000fea0003800000 */
[----:B------:R-:W-:Y:S01]  /*38c0*/  SHF.R.U32.HI R5, RZ, 0x10, R201 ;  /* 0x00000010ff057819 */ /* 0x000fe200000116c9 */
[----:B------:R-:W-:-:S03]  /*38d0*/  UMOV UR4, URZ ;  /* 0x0000003f00047c82 */ /* 0x000fc60008000000 */
[----:B------:R-:W-:-:S13]  /*38e0*/  ISETP.NE.AND P0, PT, R5, RZ, PT ;  /* 0x000000ff0500720c */ /* 0x000fda0003f05270 */
[----:B------:R-:W0:Y:S02]  /*38f0*/  @!P0 LDC R5, c[0x0][0xae8] ;  /* 0x0002ba00ff058b82 */ /* 0x000e240000000800 */
[-C--:B0-----:R-:W-:Y:S02]  /*3900*/  IABS R0, R5.reuse ;  /* 0x0000000500007213 */ /* 0x081fe40000000000 */
[----:B------:R-:W-:Y:S02]  /*3910*/  IABS R8, R5 ;  /* 0x0000000500087213 */ /* 0x000fe40000000000 */
[----:B------:R-:W-:Y:S02]  /*3920*/  R2UR UR8, R0 ;  /* 0x00000000000872ca */ /* 0x000fe400000e0000 */
[C---:B------:R-:W-:Y:S02]  /*3930*/  IADD3 R0, R5.reuse, -0x1, R6 ;  /* 0xffffffff05007810 */ /* 0x040fe40007ffe006 */
[----:B------:R-:W-:-:S02]  /*3940*/  R2UR UR9, R5 ;  /* 0x00000000050972ca */ /* 0x000fc400000e0000 */
[----:B------:R-:W-:Y:S02]  /*3950*/  IABS R7, R0 ;  /* 0x0000000000077213 */ /* 0x000fe40000000000 */
[----:B------:R-:W-:Y:S02]  /*3960*/  LOP3.LUT R0, R0, R5, RZ, 0x3c, !PT ;  /* 0x0000000500007212 */ /* 0x000fe400078e3cff */
[----:B------:R-:W-:-:S03]  /*3970*/  R2UR UR7, R7 ;  /* 0x00000000070772ca */ /* 0x000fc600000e0000 */
[----:B------:R-:W0:Y:S04]  /*3980*/  I2F.RP R3, UR8 ;  /* 0x0000000800037d06 */ /* 0x000e280008209400 */
        /* <DEDUP_REMOVED lines=24> */
.L_x_4944:
        /* <DEDUP_REMOVED lines=72> */
[----:B------:R-:W2:Y:S04]  /*3f90*/  LDL R0, [R1+0xc] ;  /* 0x00000c0001007983 */ /* 0x000ea80000100800 */
        /* <DEDUP_REMOVED lines=28> */
.L_x_4945:
        /* <DEDUP_REMOVED lines=10> */
[----:B------:R-:W0:Y:S02]  /*4200*/  SYNCS.PHASECHK.TRANS64.TRYWAIT P1, [R17+URZ+0x38800], R6 ;  /* 0x03880006110075a7 */ /* 0x000e24000802017f */
[----:B0-----:R-:W-:Y:S05]  /*4210*/  @!P1 BRA `(.L_x_4946) ;  /* 0x0000015000ac9947 */ /* 0x001fea0003800000 */
.L_x_5090:
[----:B------:R-:W-:Y:S05]  /*4220*/  @!P0 BRA `(.L_x_4947) ;  /* 0x0000000000048947 */ /* 0x000fea0003800000 */
[----:B------:R-:W-:Y:S01]  /*4230*/  BPT.TRAP 0x1 ;  /* 0x000000040000795c */ /* 0x000fe20000300000 */
.L_x_4947:
[----:B------:R-:W-:Y:S02]  /*4240*/  IMAD.U32 R8, RZ, RZ, UR37 ;  /* 0x00000025ff087e24 */ /* 0x000fe4000f8e00ff */
[----:B------:R-:W-:-:S03]  /*4250*/  IMAD R9, R2, 0x8, R17 ;  /* 0x0000000802097824 */ /* 0x000fc600078e0211 */
[----:B------:R-:W-:-:S04]  /*4260*/  SHF.L.U32 R8, R8, 0x1f, RZ ;  /* 0x0000001f08087819 */ /* 0x000fc800000006ff */
[----:B------:R1:W2:Y:S01]  /*4270*/  SYNCS.PHASECHK.TRANS64.TRYWAIT P1, [R9+URZ+0x38830], R8 ;  /* 0x03883008090075a7 */ /* 0x0002a2000802017f */
[----:B------:R-:W-:Y:S05]  /*4280*/  @!P0 BRA `(.L_x_4948) ;  /* 0x0000000000048947 */ /* 0x000fea0003800000 */
[----:B------:R-:W-:Y:S01]  /*4290*/  BPT.TRAP 0x1 ;  /* 0x000000040000795c */ /* 0x000fe20000300000 */
.L_x_4948:
[----:B------:R-:W-:-:S05]  /*42a0*/  VIADD R0, R17, 0x22400 ;  /* 0x0002240011007836 */ /* 0x000fca0000000000 */
[----:B------:R-:W-:-:S04]  /*42b0*/  SHF.R.U32.HI R0, RZ, 0x4, R0 ;  /* 0x00000004ff007819 */ /* 0x000fc80000011600 */
[----:B------:R-:W-:Y:S01]  /*42c0*/  LOP3.LUT R0, R0, 0x3fff, RZ, 0xc0, !PT ;  /* 0x00003fff00007812 */ /* 0x000fe200078ec0ff */
[----:B--2---:R-:W-:Y:S06]  /*42d0*/  @P1 BRA `(.L_x_4949) ;  /* 0x0000000000081947 */ /* 0x004fec0003800000 */
[----:B------:R-:W2:Y:S02]  /*42e0*/  SYNCS.PHASECHK.TRANS64.TRYWAIT P1, [R9+URZ+0x38830], R8 ;  /* 0x03883008090075a7 */ /* 0x000ea4000802017f */
[----:B--2---:R-:W-:Y:S05]  /*42f0*/  @!P1 BRA `(.L_x_4950) ;  /* 0x0000015000889947 */ /* 0x004fea0003800000 */
.L_x_4949:
[----:B------:R-:W-:Y:S05]  /*4300*/  WARPSYNC.ALL ;  /* 0x0000000000007948 */ /* 0x000fea0003800000 */
[----:B------:R-:W-:Y:S01]  /*4310*/  LOP3.LUT R4, R0, 0x10000, RZ, 0xfc, !PT ;  /* 0x0001000000047812 */ /* 0x000fe200078efcff */
[----:B------:R-:W-:Y:S01]  /*4320*/  VIADD R0, R17, 0x20400 ;  /* 0x0002040011007836 */ /* 0x000fe20000000000 */
[----:B------:R-:W-:-:S03]  /*4330*/  WARPGROUP.ARRIVE ;  /* 0x00000000000079c5 */ /* 0x000fc60000000000 */
[----:B------:R-:W-:Y:S01]  /*4340*/  IMAD R3, R2, 0x200, R4 ;  /* 0x0000020002037824 */ /* 0x000fe200078e0204 */
[----:B------:R-:W-:Y:S01]  /*4350*/  UMOV UR11, 0x40000040 ;  /* 0x40000040000b7882 */ /* 0x000fe20000000000 */
[----:B------:R-:W-:Y:S01]  /*4360*/  UMOV UR9, 0x40000040 ;  /* 0x4000004000097882 */ /* 0x000fe20000000000 */
[----:B------:R-:W-:Y:S01]  /*4370*/  SHF.R.U32.HI R0, RZ, 0x4, R0 ;  /* 0x00000004ff007819 */ /* 0x000fe20000011600 */
[----:B------:R-:W-:Y:S01]  /*4380*/  UMOV UR15, 0x40000040 ;  /* 0x40000040000f7882 */ /* 0x000fe20000000000 */
[----:B------:R-:W-:Y:S01]  /*4390*/  R2UR UR10, R3 ;  /* 0x00000000030a72ca */ /* 0x000fe200000e0000 */
[----:B------:R-:W-:Y:S01]  /*43a0*/  UMOV UR13, 0x40000040 ;  /* 0x40000040000d7882 */ /* 0x000fe20000000000 */
[----:B------:R-:W-:Y:S01]  /*43b0*/  LOP3.LUT R0, R0, 0x3fff, RZ, 0xc0, !PT ;  /* 0x00003fff00007812 */ /* 0x000fe200078ec0ff */
[----:B------:R-:W-:Y:S01]  /*43c0*/  UMOV UR19, 0x40000040 ;  /* 0x4000004000137882 */ /* 0x000fe20000000000 */
[----:B------:R-:W-:Y:S01]  /*43d0*/  UMOV UR17, 0x40000040 ;  /* 0x4000004000117882 */ /* 0x000fe20000000000 */
[----:B------:R-:W-:Y:S01]  /*43e0*/  UMOV UR23, 0x40000040 ;  /* 0x4000004000177882 */ /* 0x000fe20000000000 */
[----:B------:R-:W-:Y:S01]  /*43f0*/  LOP3.LUT R0, R0, 0x10000, RZ, 0xfc, !PT ;  /* 0x0001000000007812 */ /* 0x000fe200078efcff */
[----:B------:R-:W-:-:S03]  /*4400*/  UMOV UR21, 0x40000040 ;  /* 0x4000004000157882 */ /* 0x000fc60000000000 */
[C---:B------:R-:W-:Y:S01]  /*4410*/  R2UR UR8, R0.reuse ;  /* 0x00000000000872ca */ /* 0x040fe200000e0000 */
[C---:B------:R-:W-:Y:S02]  /*4420*/  VIADD R3, R0.reuse, 0x2 ;  /* 0x0000000200037836 */ /* 0x040fe40000000000 */
[----:B------:R-:W-:Y:S02]  /*4430*/  UIADD3 UR14, UR10, 0x2, URZ ;  /* 0x000000020a0e7890 */ /* 0x000fe4000fffe03f */
[----:B------:R-:W-:Y:S01]  /*4440*/  UIADD3 UR18, UR10, 0x4, URZ ;  /* 0x000000040a127890 */ /* 0x000fe2000fffe03f */
[----:B------:R-:W-:Y:S01]  /*4450*/  R2UR UR12, R3 ;  /* 0x00000000030c72ca */ /* 0x000fe200000e0000 */
[C---:B------:R-:W-:Y:S01]  /*4460*/  VIADD R3, R0.reuse, 0x4 ;  /* 0x0000000400037836 */ /* 0x040fe20000000000 */
[----:B------:R-:W-:Y:S01]  /*4470*/  UIADD3 UR22, UR10, 0x6, URZ ;  /* 0x000000060a167890 */ /* 0x000fe2000fffe03f */
[----:B------:R-:W-:-:S03]  /*4480*/  VIADD R0, R0, 0x6 ;  /* 0x0000000600007836 */ /* 0x000fc60000000000 */
[----:B------:R-:W-:Y:S01]  /*4490*/  R2UR UR16, R3 ;  /* 0x00000000031072ca */ /* 0x000fe200000e0000 */
[----:B------:R-:W-:Y:S01]  /*44a0*/  HGMMA.64x64x16.F32 R24, gdesc[UR8], RZ, !UPT, gsb0 ;  /* 0x00e00000081879f0 */ /* 0x000fe2000c0008ff */
[----:B------:R-:W-:Y:S02]  /*44b0*/  R2UR UR20, R0 ;  /* 0x00000000001472ca */ /* 0x000fe400000e0000 */
        /* <DEDUP_REMOVED lines=10> */
[----:B------:R-:W3:Y:S02]  /*4560*/  SYNCS.PHASECHK.TRANS64.TRYWAIT P1, [R17+URZ+0x38810], R6 ;  /* 0x03881006110075a7 */ /* 0x000ee4000802017f */
[----:B---3--:R-:W-:Y:S05]  /*4570*/  @!P1 BRA `(.L_x_4951) ;  /* 0x0000014c00fc9947 */ /* 0x008fea0003800000 */
.L_x_5091:
[----:B------:R-:W-:Y:S05]  /*4580*/  @!P0 BRA `(.L_x_4952) ;  /* 0x0000000000048947 */ /* 0x000fea0003800000 */
[----:B------:R-:W-:Y:S01]  /*4590*/  BPT.TRAP 0x1 ;  /* 0x000000040000795c */ /* 0x000fe20000300000 */
.L_x_4952:
[----:B------:R4:W0:Y:S01]  /*45a0*/  SYNCS.PHASECHK.TRANS64.TRYWAIT P1, [R9+URZ+0x38850], R8 ;  /* 0x03885008090075a7 */ /* 0x000822000802017f */
[----:B------:R-:W-:Y:S05]  /*45b0*/  @!P0 BRA `(.L_x_4953) ;  /* 0x0000000000048947 */ /* 0x000fea0003800000 */
[----:B------:R-:W-:Y:S01]  /*45c0*/  BPT.TRAP 0x1 ;  /* 0x000000040000795c */ /* 0x000fe20000300000 */
.L_x_4953:
[C---:B------:R-:W-:Y:S02]  /*45d0*/  VIADD R0, R17.reuse, 0x400 ;  /* 0x0000040011007836 */ /* 0x040fe40000000000 */
[----:B------:R-:W-:-:S03]  /*45e0*/  VIADD R3, R17, 0x26400 ;  /* 0x0002640011037836 */ /* 0x000fc60000000000 */
[----:B------:R-:W-:Y:S02]  /*45f0*/  SHF.R.U32.HI R0, RZ, 0x4, R0 ;  /* 0x00000004ff007819 */ /* 0x000fe40000011600 */
[----:B------:R-:W-:Y:S02]  /*4600*/  SHF.R.U32.HI R3, RZ, 0x4, R3 ;  /* 0x00000004ff037819 */ /* 0x000fe40000011603 */
[----:B------:R-:W-:Y:S02]  /*4610*/  LOP3.LUT R0, R0, 0x3fff, RZ, 0xc0, !PT ;  /* 0x00003fff00007812 */ /* 0x000fe400078ec0ff */
[----:B------:R-:W-:Y:S02]  /*4620*/  LOP3.LUT R3, R3, 0x3fff, RZ, 0xc0, !PT ;  /* 0x00003fff03037812 */ /* 0x000fe400078ec0ff */
[----:B------:R-:W-:Y:S02]  /*4630*/  LOP3.LUT R0, R0, 0x10000, RZ, 0xfc, !PT ;  /* 0x0001000000007812 */ /* 0x000fe400078efcff */
[----:B------:R-:W-:-:S03]  /*4640*/  LOP3.LUT R3, R3, 0x10000, RZ, 0xfc, !PT ;  /* 0x0001000003037812 */ /* 0x000fc600078efcff */
[----:B------:R-:W-:Y:S01]  /*4650*/  IMAD R5, R2, 0x1000, R0 ;  /* 0x0000100002057824 */ /* 0x000fe200078e0200 */
[----:B0-----:R-:W-:Y:S06]  /*4660*/  @P1 BRA `(.L_x_4954) ;  /* 0x0000000000081947 */ /* 0x001fec0003800000 */
[----:B------:R-:W0:Y:S02]  /*4670*/  SYNCS.PHASECHK.TRANS64.TRYWAIT P1, [R9+URZ+0x38850], R8 ;  /* 0x03885008090075a7 */ /* 0x000e24000802017f */
[----:B0-----:R-:W-:Y:S05]  /*4680*/  @!P1 BRA `(.L_x_4955) ;  /* 0x0000014c00cc9947 */ /* 0x001fea0003800000 */
.L_x_4954:
[----:B------:R-:W-:Y:S01]  /*4690*/  R2UR UR24, R3 ;  /* 0x00000000031872ca */ /* 0x000fe200000e0000 */
[----:B------:R-:W-:Y:S01]  /*46a0*/  WARPGROUP.ARRIVE ;  /* 0x00000000000079c5 */ /* 0x000fe20000000000 */
[----:B------:R-:W-:Y:S01]  /*46b0*/  R2UR UR26, R5 ;  /* 0x00000000051a72ca */ /* 0x000fe200000e0000 */
[----:B------:R-:W-:Y:S01]  /*46c0*/  UMOV UR25, 0x40000040 ;  /* 0x4000004000197882 */ /* 0x000fe20000000000 */
[----:B------:R-:W-:Y:S01]  /*46d0*/  UMOV UR27, 0x40000040 ;  /* 0x40000040001b7882 */ /* 0x000fe20000000000 */
[----:B------:R-:W-:Y:S01]  /*46e0*/  VIADD R7, R3, 0x2 ;  /* 0x0000000203077836 */ /* 0x000fe20000000000 */
[----:B------:R-:W-:Y:S01]  /*46f0*/  UMOV UR5, 0x40000040 ;  /* 0x4000004000057882 */ /* 0x000fe20000000000 */
[----:B---3--:R-:W-:Y:S01]  /*4700*/  VIADD R6, R5, 0x2 ;  /* 0x0000000205067836 */ /* 0x008fe20000000000 */
[----:B------:R-:W-:Y:S01]  /*4710*/  UMOV UR7, 0x40000040 ;  /* 0x4000004000077882 */ /* 0x000fe20000000000 */
[----:B------:R-:W0:Y:S01]  /*4720*/  S2R R10, SR_TID.X ;  /* 0x00000000000a7919 */ /* 0x000e220000002100 */
[----:B------:R-:W-:Y:S01]  /*4730*/  R2UR UR4, R7 ;  /* 0x00000000070472ca */ /* 0x000fe200000e0000 */
[----:B------:R-:W-:Y:S01]  /*4740*/  VIADD R7, R3, 0x4 ;  /* 0x0000000403077836 */ /* 0x000fe20000000000 */
[----:B------:R-:W-:Y:S01]  /*4750*/  R2UR UR6, R6 ;  /* 0x00000000060672ca */ /* 0x000fe200000e0000 */
[----:B------:R-:W-:-:S02]  /*4760*/  VIADD R6, R5, 0x4 ;  /* 0x0000000405067836 */ /* 0x000fc40000000000 */
[----:B------:R-:W-:Y:S01]  /*4770*/  HGMMA.64x64x16.F32 R24, gdesc[UR24], R24, gsb0 ;  /* 0x00e00000181879f0 */ /* 0x000fe20008000818 */
[----:B------:R-:W-:Y:S01]  /*4780*/  VIADD R11, R5, 0x800 ;  /* 0x00000800050b7836 */ /* 0x000fe20000000000 */
[----:B0-----:R-:W-:Y:S01]  /*4790*/  SHF.R.U32.HI R10, RZ, 0x7, R10 ;  /* 0x00000007ff0a7819 */ /* 0x001fe2000001160a */
        /* <DEDUP_REMOVED lines=8> */
[----:B------:R-:W-:Y:S01]  /*4820*/  VIADD R6, R5, 0x6 ;  /* 0x0000000605067836 */ /* 0x000fe20000000000 */
        /* <DEDUP_REMOVED lines=115> */
[----:B------:R-:W0:Y:S01]  /*4f60*/  SHFL.IDX PT, R6, R10, RZ, 0x1f ;  /* 0x00001fff0a067589 */ /* 0x000e2200000e0000 */
[----:B------:R-:W-:Y:S01]  /*4f70*/  VIADD R7, R3, 0x800 ;  /* 0x0000080003077836 */ /* 0x000fe20000000000 */
[----:B0-----:R-:W-:-:S04]  /*4f80*/  ISETP.GT.AND P1, PT, R6, 0x7f, PT ;  /* 0x0000007f0600780c */ /* 0x001fc80003f24270 */
[----:B------:R-:W-:-:S05]  /*4f90*/  SEL R6, RZ, 0x2, !P1 ;  /* 0x00000002ff067807 */ /* 0x000fca0004800000 */
[C---:B-12-4-:R-:W-:Y:S02]  /*4fa0*/  IMAD.IADD R8, R6.reuse, 0x1, R7 ;  /* 0x0000000106087824 */ /* 0x056fe400078e0207 */
        /* <DEDUP_REMOVED lines=12> */
[----:B------:R-:W-:Y:S02]  /*5070*/  IMAD.IADD R13, R11, 0x1, R8 ;  /* 0x000000010b0d7824 */ /* 0x000fe400078e0208 */
[--C-:B------:R-:W-:Y:S02]  /*5080*/  IMAD.IADD R7, R7, 0x1, R10.reuse ;  /* 0x0000000107077824 */ /* 0x100fe400078e020a */
        /* <DEDUP_REMOVED lines=132> */
[----:B------:R-:W-:-:S02]  /*58d0*/  IMAD.IADD R10, R10, 0x1, R11 ;  /* 0x000000010a0a7824 */ /* 0x000fc400078e020b */
        /* <DEDUP_REMOVED lines=35> */
.L_x_4956:
[----:B------:R-:W-:Y:S01]  /*5b10*/  ISETP.NE.AND P5, PT, R186, 0x1, PT ;  /* 0x00000001ba00780c */ /* 0x000fe20003fa5270 */
[----:B------:R-:W-:Y:S01]  /*5b20*/  VIADD R5, R193, UR39 ;  /* 0x00000027c1057c36 */ /* 0x000fe20008000000 */
[----:B------:R-:W-:Y:S01]  /*5b30*/  ULDC UR5, c[0x0][0xa80] ;  /* 0x0002a00000057ab9 */ /* 0x000fe20000000800 */
[----:B------:R-:W0:Y:S01]  /*5b40*/  S2R R14, SR_CgaCtaId ;  /* 0x00000000000e7919 */ /* 0x000e220000008800 */
[----:B------:R-:W-:Y:S01]  /*5b50*/  UMOV UR19, 0x40000040 ;  /* 0x4000004000137882 */ /* 0x000fe20000000000 */
[----:B------:R-:W-:Y:S01]  /*5b60*/  UMOV UR7, 0x40000040 ;  /* 0x4000004000077882 */ /* 0x000fe20000000000 */
[----:B------:R-:W-:Y:S01]  /*5b70*/  UMOV UR11, 0x40000040 ;  /* 0x40000040000b7882 */ /* 0x000fe20000000000 */
[----:B------:R-:W-:-:S06]  /*5b80*/  UMOV UR15, 0x40000040 ;  /* 0x40000040000f7882 */ /* 0x000fcc0000000000 */
[----:B------:R-:W1:Y:S08]  /*5b90*/  @P5 LDC R6, c[0x0][0x44c] ;  /* 0x00011300ff065b82 */ /* 0x000e700000000800 */
[----:B------:R-:W2:Y:S01]  /*5ba0*/  @P5 LDC R7, c[0x0][0x450] ;  /* 0x00011400ff075b82 */ /* 0x000ea20000000800 */
[----:B-1----:R-:W-:-:S05]  /*5bb0*/  @P5 IMAD.HI.U32 R6, R5, R6, RZ ;  /* 0x0000000605065227 */ /* 0x002fca00078e00ff */
[----:B--2---:R-:W-:Y:S01]  /*5bc0*/  @P5 SHF.R.U32.HI R5, RZ, R7, R6 ;  /* 0x00000007ff055219 */ /* 0x004fe20000011606 */
[----:B------:R-:W-:-:S04]  /*5bd0*/  IMAD R6, R168, -0x40, R11 ;  /* 0xffffffc0a8067824 */ /* 0x000fc800078e020b */
[----:B------:R-:W1:Y:S01]  /*5be0*/  SHFL.IDX PT, R8, R5, RZ, 0x1c1f ;  /* 0x001c1fff05087589 */ /* 0x000e6200000e0000 */
[----:B------:R-:W-:Y:S02]  /*5bf0*/  IADD3 R7, R185, 0x1, R6 ;  /* 0x00000001b9077810 */ /* 0x000fe40007ffe006 */
[----:B------:R-:W-:Y:S01]  /*5c00*/  IADD3 R6, -R192, R6, R185 ;  /* 0x00000006c0067210 */ /* 0x000fe20007ffe1b9 */
[----:B------:R-:W2:Y:S01]  /*5c10*/  SHFL.IDX PT, R5, R5, 0x1, 0x1c1f ;  /* 0x003c1f0005057f89 */ /* 0x000ea200000e0000 */
[----:B------:R-:W-:-:S04]  /*5c20*/  IADD3 R7, -R184, R7, -R192 ;  /* 0x00000007b8077210 */ /* 0x000fc80007ffe9c0 */
[----:B-1----:R-:W-:-:S04]  /*5c30*/  VIADDMNMX R8, R8, R7, R6, PT ;  /* 0x0000000708087246 */ /* 0x002fc80003800106 */
        /* <DEDUP_REMOVED lines=46> */
[----:B--2---:R-:W-:Y:S02]  /*5f20*/  VIADDMNMX R6, R5, R7, R6, PT ;  /* 0x0000000705067246 */ /* 0x004fe40003800106 */
[----:B------:R-:W-:-:S02]  /*5f30*/  FMNMX.FTZ R8, R53, R8, !PT ;  /* 0x0000000835087209 */ /* 0x000fc40007810000 */
[C---:B------:R-:W-:Y:S02]  /*5f40*/  ISETP.GT.AND P1, PT, R6.reuse, RZ, PT ;  /* 0x000000ff0600720c */ /* 0x040fe40003f24270 */
[C---:B------:R-:W-:Y:S01]  /*5f50*/  ISETP.GT.AND P2, PT, R6.reuse, 0x1, PT ;  /* 0x000000010600780c */ /* 0x040fe20003f44270 */
[----:B------:R-:W1:Y:S01]  /*5f60*/  SHFL.BFLY PT, R11, R8, 0x2, 0x1f ;  /* 0x0c401f00080b7f89 */ /* 0x000e6200000e0000 */
        /* <DEDUP_REMOVED lines=12> */
[----:B-1----:R-:W-:Y:S02]  /*6030*/  FMNMX.FTZ R11, R8, R11, !PT ;  /* 0x0000000b080b7209 */ /* 0x002fe40007810000 */
[----:B------:R-:W-:Y:S02]  /*6040*/  FMNMX.FTZ R8, R30, R5, !PT ;  /* 0x000000051e087209 */ /* 0x000fe40007810000 */
[----:B------:R-:W-:Y:S01]  /*6050*/  ISETP.GT.AND P1, PT, R6, 0x19, PT ;  /* 0x000000190600780c */ /* 0x000fe20003f24270 */
[----:B------:R-:W1:Y:S01]  /*6060*/  SHFL.BFLY PT, R10, R11, 0x1, 0x1f ;  /* 0x0c201f000b0a7f89 */ /* 0x000e6200000e0000 */
        /* <DEDUP_REMOVED lines=58> */
[----:B--2---:R-:W-:Y:S01]  /*6410*/  FADD.FTZ R13, R24, R25 ;  /* 0x00000019180d7221 */ /* 0x004fe20000010000 */
[----:B------:R-:W-:-:S06]  /*6420*/  F2FP.F16.F32.PACK_AB R152, R25, R24 ;  /* 0x000000181998723e */ /* 0x000fcc00000000ff */
[----:B------:R-:W2:Y:S01]  /*6430*/  MUFU.EX2 R32, R32 ;  /* 0x0000002000207308 */ /* 0x000ea20000000800 */
[----:B-1----:R-:W-:-:S07]  /*6440*/  FMNMX.FTZ R8, R5, R8, !PT ;  /* 0x0000000805087209 */ /* 0x002fce0007810000 */
[----:B------:R1:W-:Y:S01]  /*6450*/  MUFU.EX2 R11, R10 ;  /* 0x0000000a000b7308 */ /* 0x0003e20000000800 */
[----:B---3--:R-:W-:Y:S02]  /*6460*/  F2FP.F16.F32.PACK_AB R154, R29, R28 ;  /* 0x0000001c1d9a723e */ /* 0x008fe400000000ff */
[C---:B------:R-:W-:Y:S01]  /*6470*/  FSETP.NEU.FTZ.AND P1, PT, R8.reuse, -INF , PT ;  /* 0xff8000000800780b */ /* 0x040fe20003f3d000 */
[----:B------:R-:W-:-:S04]  /*6480*/  FMUL.FTZ R5, R8, UR5 ;  /* 0x0000000508057c20 */ /* 0x000fc80008410000 */
[----:B------:R-:W-:Y:S01]  /*6490*/  MUFU.EX2 R33, R33 ;  /* 0x0000002100217308 */ /* 0x000fe20000000800 */
[----:B------:R-:W-:Y:S01]  /*64a0*/  FSEL R6, R5, RZ, P1 ;  /* 0x000000ff05067208 */ /* 0x000fe20000800000 */
[----:B------:R-:W-:-:S04]  /*64b0*/  IMAD R5, R2, 0x1000, R22 ;  /* 0x0000100002057824 */ /* 0x000fc800078e0216 */
        /* <DEDUP_REMOVED lines=8> */
[----:B------:R-:W-:Y:S02]  /*6540*/  VIADD R12, R5, 0x100 ;  /* 0x00000100050c7836 */ /* 0x000fe40000000000 */
[--C-:B------:R-:W-:Y:S01]  /*6550*/  FFMA.FTZ R39, R39, UR5, -R6.reuse ;  /* 0x0000000527277c23 */ /* 0x100fe20008010806 */
[C---:B-1----:R-:W-:Y:S01]  /*6560*/  VIADD R10, R5.reuse, 0x80 ;  /* 0x00000080050a7836 */ /* 0x042fe20000000000 */
[C---:B------:R-:W-:Y:S01]  /*6570*/  R2UR UR4, R5.reuse ;  /* 0x00000000050472ca */ /* 0x040fe200000e0000 */
[----:B------:R-:W-:Y:S01]  /*6580*/  VIADD R5, R5, 0x180 ;  /* 0x0000018005057836 */ /* 0x000fe20000000000 */
[----:B------:R-:W-:Y:S01]  /*6590*/  R2UR UR10, R12 ;  /* 0x000000000c0a72ca */ /* 0x000fe200000e0000 */
[----:B------:R-:W1:Y:S01]  /*65a0*/  MUFU.EX2 R27, R27 ;  /* 0x0000001b001b7308 */ /* 0x000e620000000800 */
[--C-:B------:R-:W-:Y:S01]  /*65b0*/  FFMA.FTZ R42, R42, UR5, -R6.reuse ;  /* 0x000000052a2a7c23 */ /* 0x100fe20008010806 */
[----:B------:R-:W-:Y:S01]  /*65c0*/  R2UR UR6, R10 ;  /* 0x000000000a0672ca */ /* 0x000fe200000e0000 */
[----:B------:R-:W-:Y:S01]  /*65d0*/  FADD.FTZ R10, R28, R13 ;  /* 0x0000000d1c0a7221 */ /* 0x000fe20000010000 */
[----:B------:R-:W-:Y:S01]  /*65e0*/  R2UR UR14, R5 ;  /* 0x00000000050e72ca */ /* 0x000fe200000e0000 */
[----:B------:R-:W-:Y:S01]  /*65f0*/  FFMA.FTZ R43, R43, UR5, -R6 ;  /* 0x000000052b2b7c23 */ /* 0x000fe20008010806 */
[----:B------:R-:W-:-:S02]  /*6600*/  VIADD R5, R9, 0x38840 ;  /* 0x0003884009057836 */ /* 0x000fc40000000000 */
[----:B------:R-:W-:Y:S01]  /*6610*/  FADD.FTZ R13, R29, R10 ;  /* 0x0000000a1d0d7221 */ /* 0x000fe20000010000 */
[----:B------:R-:W3:Y:S01]  /*6620*/  MUFU.EX2 R30, R30 ;  /* 0x0000001e001e7308 */ /* 0x000ee20000000800 */
[--C-:B------:R-:W-:Y:S01]  /*6630*/  FFMA.FTZ R46, R46, UR5, -R6.reuse ;  /* 0x000000052e2e7c23 */ /* 0x100fe20008010806 */
[--C-:B------:R-:W-:Y:S01]  /*6640*/  FFMA.FTZ R47, R47, UR5, -R6.reuse ;  /* 0x000000052f2f7c23 */ /* 0x100fe20008010806 */
[----:B0-----:R-:W-:Y:S01]  /*6650*/  PRMT R5, R14, 0x654, R5 ;  /* 0x000006540e057816 */ /* 0x001fe20000000005 */
[----:B--2---:R-:W-:Y:S01]  /*6660*/  FADD.FTZ R10, R32, R13 ;  /* 0x0000000d200a7221 */ /* 0x004fe20000010000 */
[--C-:B------:R-:W-:Y:S01]  /*6670*/  FFMA.FTZ R50, R50, UR5, -R6.reuse ;  /* 0x0000000532327c23 */ /* 0x100fe20008010806 */
[--C-:B------:R-:W-:Y:S01]  /*6680*/  FFMA.FTZ R51, R51, UR5, -R6.reuse ;  /* 0x0000000533337c23 */ /* 0x100fe20008010806 */
[----:B------:R0:W-:Y:S01]  /*6690*/  SYNCS.ARRIVE.TRANS64.RED.A1T0 RZ, [R5+URZ], RZ ;  /* 0x000000ff05ff79a7 */ /* 0x0001e2000810043f */
[----:B------:R-:W2:Y:S01]  /*66a0*/  MUFU.EX2 R31, R31 ;  /* 0x0000001f001f7308 */ /* 0x000ea20000000800 */
[----:B-1----:R-:W-:Y:S01]  /*66b0*/  FADD.FTZ R15, R26, R27 ;  /* 0x0000001b1a0f7221 */ /* 0x002fe20000010000 */
[--C-:B------:R-:W-:Y:S01]  /*66c0*/  FFMA.FTZ R54, R54, UR5, -R6.reuse ;  /* 0x0000000536367c23 */ /* 0x100fe20008010806 */
[----:B------:R-:W-:Y:S01]  /*66d0*/  FFMA.FTZ R6, R55, UR5, -R6 ;  /* 0x0000000537067c23 */ /* 0x000fe20008010806 */
[----:B------:R-:W-:Y:S01]  /*66e0*/  F2FP.F16.F32.PACK_AB R153, R27, R26 ;  /* 0x0000001a1b99723e */ /* 0x000fe200000000ff */
[----:B------:R-:W-:Y:S01]  /*66f0*/  UMOV UR18, UR4 ;  /* 0x0000000400127c82 */ /* 0x000fe20008000000 */
[C---:B------:R-:W-:Y:S01]  /*6700*/  F2FP.F16.F32.PACK_AB R156, R33.reuse, R32 ;  /* 0x00000020219c723e */ /* 0x040fe200000000ff */
[----:B0-----:R-:W-:Y:S01]  /*6710*/  FADD.FTZ R5, R33, R10 ;  /* 0x0000000a21057221 */ /* 0x001fe20000010000 */
[----:B------:R-:W0:Y:S01]  /*6720*/  MUFU.EX2 R34, R34 ;  /* 0x0000002200227308 */ /* 0x000e220000000800 */
[----:B---3--:R-:W-:-:S07]  /*6730*/  FADD.FTZ R12, R30, R15 ;  /* 0x0000000f1e0c7221 */ /* 0x008fce0000010000 */
[----:B------:R-:W1:Y:S01]  /*6740*/  MUFU.EX2 R35, R35 ;  /* 0x0000002300237308 */ /* 0x000e620000000800 */
[C---:B--2---:R-:W-:Y:S01]  /*6750*/  FADD.FTZ R15, R31.reuse, R12 ;  /* 0x0000000c1f0f7221 */ /* 0x044fe20000010000 */
[----:B------:R-:W-:Y:S01]  /*6760*/  F2FP.F16.F32.PACK_AB R155, R31, R30 ;  /* 0x0000001e1f9b723e */ /* 0x000fe200000000ff */
[----:B------:R-:W-:Y:S06]  /*6770*/  BAR.SYNC.DEFER_BLOCKING 0xf, 0x100 ;  /* 0x03c4000000007b1d */ /* 0x000fec0000010000 */
[----:B------:R-:W2:Y:S01]  /*6780*/  MUFU.EX2 R38, R38 ;  /* 0x0000002600267308 */ /* 0x000ea20000000800 */
[----:B0-----:R-:W-:-:S07]  /*6790*/  FADD.FTZ R12, R34, R15 ;  /* 0x0000000f220c7221 */ /* 0x001fce0000010000 */
[----:B------:R-:W0:Y:S01]  /*67a0*/  MUFU.EX2 R36, R36 ;  /* 0x0000002400247308 */ /* 0x000e220000000800 */
[C---:B-1----:R-:W-:Y:S01]  /*67b0*/  FADD.FTZ R13, R35.reuse, R12 ;  /* 0x0000000c230d7221 */ /* 0x042fe20000010000 */
[----:B------:R-:W-:-:S06]  /*67c0*/  F2FP.F16.F32.PACK_AB R157, R35, R34 ;  /* 0x00000022239d723e */ /* 0x000fcc00000000ff */
[----:B------:R-:W1:Y:S01]  /*67d0*/  MUFU.EX2 R39, R39 ;  /* 0x0000002700277308 */ /* 0x000e620000000800 */
[----:B--2---:R-:W-:Y:S01]  /*67e0*/  FADD.FTZ R12, R38, R13 ;  /* 0x0000000d260c7221 */ /* 0x004fe20000010000 */
[----:B------:R2:W-:Y:S06]  /*67f0*/  STSM.16.M88.4 [R188+0x36400], R152 ;  /* 0x03640098bc007844 */ /* 0x0005ec0000000200 */
[----:B------:R-:W3:Y:S01]  /*6800*/  MUFU.EX2 R37, R37 ;  /* 0x0000002500257308 */ /* 0x000ee20000000800 */
[----:B0-----:R-:W-:-:S07]  /*6810*/  FADD.FTZ R10, R36, R5 ;  /* 0x00000005240a7221 */ /* 0x001fce0000010000 */
[----:B------:R-:W0:Y:S01]  /*6820*/  MUFU.EX2 R42, R42 ;  /* 0x0000002a002a7308 */ /* 0x000e220000000800 */
[C---:B-1----:R-:W-:Y:S01]  /*6830*/  FADD.FTZ R13, R39.reuse, R12 ;  /* 0x0000000c270d7221 */ /* 0x042fe20000010000 */
[----:B------:R-:W-:-:S06]  /*6840*/  F2FP.F16.F32.PACK_AB R159, R39, R38 ;  /* 0x00000026279f723e */ /* 0x000fcc00000000ff */
[----:B------:R-:W1:Y:S01]  /*6850*/  MUFU.EX2 R40, R40 ;  /* 0x0000002800287308 */ /* 0x000e620000000800 */
[C---:B---3--:R-:W-:Y:S01]  /*6860*/  FADD.FTZ R5, R37.reuse, R10 ;  /* 0x0000000a25057221 */ /* 0x048fe20000010000 */
[----:B------:R-:W-:-:S05]  /*6870*/  F2FP.F16.F32.PACK_AB R158, R37, R36 ;  /* 0x00000024259e723e */ /* 0x000fca00000000ff */
[----:B------:R2:W-:Y:S01]  /*6880*/  STSM.16.M88.4 [R189], R156 ;  /* 0x0000009cbd007844 */ /* 0x0005e20000000200 */
[----:B------:R-:W3:Y:S01]  /*6890*/  MUFU.EX2 R43, R43 ;  /* 0x0000002b002b7308 */ /* 0x000ee20000000800 */
[----:B0-----:R-:W-:-:S07]  /*68a0*/  FADD.FTZ R12, R42, R13 ;  /* 0x0000000d2a0c7221 */ /* 0x001fce0000010000 */
[----:B------:R-:W0:Y:S01]  /*68b0*/  MUFU.EX2 R41, R41 ;  /* 0x0000002900297308 */ /* 0x000e220000000800 */
[----:B-1----:R-:W-:-:S07]  /*68c0*/  FADD.FTZ R10, R40, R5 ;  /* 0x00000005280a7221 */ /* 0x002fce0000010000 */
[----:B------:R-:W1:Y:S01]  /*68d0*/  MUFU.EX2 R46, R46 ;  /* 0x0000002e002e7308 */ /* 0x000e620000000800 */
[C---:B---3--:R-:W-:Y:S01]  /*68e0*/  FADD.FTZ R13, R43.reuse, R12 ;  /* 0x0000000c2b0d7221 */ /* 0x048fe20000010000 */
[----:B------:R-:W-:-:S06]  /*68f0*/  F2FP.F16.F32.PACK_AB R161, R43, R42 ;  /* 0x0000002a2ba1723e */ /* 0x000fcc00000000ff */
[----:B------:R-:W3:Y:S01]  /*6900*/  MUFU.EX2 R44, R44 ;  /* 0x0000002c002c7308 */ /* 0x000ee20000000800 */
[C---:B0-----:R-:W-:Y:S01]  /*6910*/  FADD.FTZ R5, R41.reuse, R10 ;  /* 0x0000000a29057221 */ /* 0x041fe20000010000 */
[----:B------:R-:W-:-:S06]  /*6920*/  F2FP.F16.F32.PACK_AB R160, R41, R40 ;  /* 0x0000002829a0723e */ /* 0x000fcc00000000ff */
[----:B------:R-:W0:Y:S01]  /*6930*/  MUFU.EX2 R47, R47 ;  /* 0x0000002f002f7308 */ /* 0x000e220000000800 */
[----:B-1----:R-:W-:-:S07]  /*6940*/  FADD.FTZ R12, R46, R13 ;  /* 0x0000000d2e0c7221 */ /* 0x002fce0000010000 */
[----:B------:R-:W1:Y:S01]  /*6950*/  MUFU.EX2 R45, R45 ;  /* 0x0000002d002d7308 */ /* 0x000e620000000800 */
[----:B---3--:R-:W-:-:S07]  /*6960*/  FADD.FTZ R10, R44, R5 ;  /* 0x000000052c0a7221 */ /* 0x008fce0000010000 */
[----:B------:R-:W3:Y:S01]  /*6970*/  MUFU.EX2 R50, R50 ;  /* 0x0000003200327308 */ /* 0x000ee20000000800 */
[C---:B0-----:R-:W-:Y:S01]  /*6980*/  FADD.FTZ R13, R47.reuse, R12 ;  /* 0x0000000c2f0d7221 */ /* 0x041fe20000010000 */
[----:B------:R-:W-:-:S06]  /*6990*/  F2FP.F16.F32.PACK_AB R163, R47, R46 ;  /* 0x0000002e2fa3723e */ /* 0x000fcc00000000ff */
[----:B------:R-:W0:Y:S01]  /*69a0*/  MUFU.EX2 R48, R48 ;  /* 0x0000003000307308 */ /* 0x000e220000000800 */
[C---:B-1----:R-:W-:Y:S01]  /*69b0*/  FADD.FTZ R5, R45.reuse, R10 ;  /* 0x0000000a2d057221 */ /* 0x042fe20000010000 */
[----:B------:R-:W-:-:S05]  /*69c0*/  F2FP.F16.F32.PACK_AB R162, R45, R44 ;  /* 0x0000002c2da2723e */ /* 0x000fca00000000ff */
[----:B------:R2:W-:Y:S01]  /*69d0*/  STSM.16.M88.4 [R191], R160 ;  /* 0x000000a0bf007844 */ /* 0x0005e20000000200 */
[----:B------:R-:W1:Y:S01]  /*69e0*/  MUFU.EX2 R51, R51 ;  /* 0x0000003300337308 */ /* 0x000e620000000800 */
[----:B---3--:R-:W-:-:S07]  /*69f0*/  FADD.FTZ R12, R50, R13 ;  /* 0x0000000d320c7221 */ /* 0x008fce0000010000 */
[----:B------:R-:W3:Y:S01]  /*6a00*/  MUFU.EX2 R49, R49 ;  /* 0x0000003100317308 */ /* 0x000ee20000000800 */
[----:B0-----:R-:W-:-:S07]  /*6a10*/  FADD.FTZ R10, R48, R5 ;  /* 0x00000005300a7221 */ /* 0x001fce0000010000 */
[----:B------:R-:W0:Y:S01]  /*6a20*/  MUFU.EX2 R54, R54 ;  /* 0x0000003600367308 */ /* 0x000e220000000800 */
[C---:B-1----:R-:W-:Y:S01]  /*6a30*/  FADD.FTZ R13, R51.reuse, R12 ;  /* 0x0000000c330d7221 */ /* 0x042fe20000010000 */
[----:B------:R-:W-:-:S06]  /*6a40*/  F2FP.F16.F32.PACK_AB R165, R51, R50 ;  /* 0x0000003233a5723e */ /* 0x000fcc00000000ff */
[----:B------:R-:W1:Y:S01]  /*6a50*/  MUFU.EX2 R52, R52 ;  /* 0x0000003400347308 */ /* 0x000e620000000800 */
[C---:B---3--:R-:W-:Y:S01]  /*6a60*/  FADD.FTZ R5, R49.reuse, R10 ;  /* 0x0000000a31057221 */ /* 0x048fe20000010000 */
[----:B------:R-:W-:-:S06]  /*6a70*/  F2FP.F16.F32.PACK_AB R164, R49, R48 ;  /* 0x0000003031a4723e */ /* 0x000fcc00000000ff */
[----:B------:R1:W3:Y:S01]  /*6a80*/  MUFU.EX2 R167, R6 ;  /* 0x0000000600a77308 */ /* 0x0002e20000000800 */
[----:B0-----:R-:W-:Y:S01]  /*6a90*/  FADD.FTZ R10, R54, R13 ;  /* 0x0000000d360a7221 */ /* 0x001fe20000010000 */
[----:B-1----:R-:W-:Y:S01]  /*6aa0*/  FADD.FTZ R6, R52, R5 ;  /* 0x0000000534067221 */ /* 0x002fe20000010000 */
[----:B------:R-:W-:-:S03]  /*6ab0*/  F2FP.F16.F32.PACK_AB R166, R11, R52 ;  /* 0x000000340ba6723e */ /* 0x000fc600000000ff */
[----:B------:R-:W-:Y:S01]  /*6ac0*/  FADD.FTZ R6, R11, R6 ;  /* 0x000000060b067221 */ /* 0x000fe20000010000 */
[C---:B---3--:R-:W-:Y:S01]  /*6ad0*/  FADD.FTZ R5, R167.reuse, R10 ;  /* 0x0000000aa7057221 */ /* 0x048fe20000010000 */
[----:B------:R-:W-:-:S05]  /*6ae0*/  F2FP.F16.F32.PACK_AB R167, R167, R54 ;  /* 0x00000036a7a7723e */ /* 0x000fca00000000ff */
[----:B------:R2:W-:Y:S01]  /*6af0*/  STSM.16.M88.4 [R190], R164 ;  /* 0x000000a4be007844 */ /* 0x0005e20000000200 */
        /* <DEDUP_REMOVED lines=25> */
.L_x_4957:
[----:B------:R-:W-:Y:S01]  /*6c90*/  VIADD R9, R9, 0x38860 ;  /* 0x0003886009097836 */ /* 0x000fe20000000000 */
[----:B------:R-:W0:Y:S01]  /*6ca0*/  @P5 LDC R10, c[0x0][0x44c] ;  /* 0x00011300ff0a5b82 */ /* 0x000e220000000800 */
[----:B------:R-:W-:Y:S02]  /*6cb0*/  IMAD.U32 R11, RZ, RZ, UR39 ;  /* 0x00000027ff0b7e24 */ /* 0x000fe4000f8e00ff */
[----:B------:R-:W-:Y:S01]  /*6cc0*/  VIADD R168, R168, 0xfffffffe ;  /* 0xfffffffea8a87836 */ /* 0x000fe20000000000 */
[----:B------:R-:W-:-:S04]  /*6cd0*/  PRMT R9, R14, 0x654, R9 ;  /* 0x000006540e097816 */ /* 0x000fc80000000009 */
[----:B------:R1:W-:Y:S01]  /*6ce0*/  SYNCS.ARRIVE.TRANS64.RED.A1T0 RZ, [R9+URZ], RZ ;  /* 0x000000ff09ff79a7 */ /* 0x0003e2000810043f */
[----:B------:R-:W-:Y:S01]  /*6cf0*/  R2UR UR10, R168 ;  /* 0x00000000a80a72ca */ /* 0x000fe200000e0000 */
[----:B-1----:R-:W1:Y:S01]  /*6d00*/  @P5 LDC R9, c[0x0][0x450] ;  /* 0x00011400ff095b82 */ /* 0x002e620000000800 */
[----:B0-----:R-:W-:-:S05]  /*6d10*/  @P5 IMAD.HI.U32 R10, R10, UR39, RZ ;  /* 0x000000270a0a5c27 */ /* 0x001fca000f8e00ff */
[----:B-1----:R-:W-:-:S04]  /*6d20*/  @P5 SHF.R.U32.HI R11, RZ, R9, R10 ;  /* 0x00000009ff0b5219 */ /* 0x002fc8000001160a */
[----:B------:R-:W-:-:S04]  /*6d30*/  IADD3 R11, R11, R185, -R184 ;  /* 0x000000b90b0b7210 */ /* 0x000fc80007ffe8b8 */
[C---:B------:R-:W-:Y:S02]  /*6d40*/  R2UR UR4, R11.reuse ;  /* 0x000000000b0472ca */ /* 0x040fe400000e0000 */
[----:B------:R-:W-:-:S11]  /*6d50*/  R2UR UR6, R11 ;  /* 0x000000000b0672ca */ /* 0x000fd600000e0000 */
        /* <DEDUP_REMOVED lines=12> */
[----:B------:R-:W-:-:S07]  /*6e20*/  IMAD.MOV.U32 R10, RZ, RZ, R2 ;  /* 0x000000ffff0a7224 */ /* 0x000fce00078e0002 */
.L_x_4969:
[----:B------:R-:W-:-:S05]  /*6e30*/  VIADD R2, R10, 0x1 ;  /* 0x000000010a027836 */ /* 0x000fca0000000000 */
[----:B------:R-:W-:-:S04]  /*6e40*/  ISETP.NE.AND P1, PT, R2, 0x2, PT ;  /* 0x000000020200780c */ /* 0x000fc80003f25270 */
[----:B------:R-:W-:Y:S02]  /*6e50*/  SEL R7, RZ, 0x1, P1 ;  /* 0x00000001ff077807 */ /* 0x000fe40000800000 */
[----:B------:R-:W-:Y:S02]  /*6e60*/  SEL R2, R2, RZ, P1 ;  /* 0x000000ff02027207 */ /* 0x000fe40000800000 */
[----:B------:R-:W-:-:S13]  /*6e70*/  R2UR UR7, R7 ;  /* 0x00000000070772ca */ /* 0x000fda00000e0000 */
[----:B------:R-:W-:Y:S01]  /*6e80*/  ULOP3.LUT UR37, UR37, UR7, URZ, 0x3c, !UPT ;  /* 0x0000000725257292 */ /* 0x000fe2000f8e3c3f */
[----:B0-----:R-:W-:Y:S11]  /*6e90*/  @!P0 BRA `(.L_x_4959) ;  /* 0x0000000000048947 */ /* 0x001ff60003800000 */
[----:B------:R-:W-:Y:S01]  /*6ea0*/  BPT.TRAP 0x1 ;  /* 0x000000040000795c */ /* 0x000fe20000300000 */
.L_x_4959:
[----:B------:R-:W-:Y:S02]  /*6eb0*/  IMAD.U32 R7, RZ, RZ, UR37 ;  /* 0x00000025ff077e24 */ /* 0x000fe4000f8e00ff */
[----:B------:R-:W-:-:S03]  /*6ec0*/  IMAD R9, R2, 0x8, R17 ;  /* 0x0000000802097824 */ /* 0x000fc600078e0211 */
[----:B------:R-:W-:-:S04]  /*6ed0*/  SHF.L.U32 R7, R7, 0x1f, RZ ;  /* 0x0000001f07077819 */ /* 0x000fc800000006ff */
[----:B------:R0:W1:Y:S01]  /*6ee0*/  SYNCS.PHASECHK.TRANS64.TRYWAIT P1, [R9+URZ+0x38830], R7 ;  /* 0x03883007090075a7 */ /* 0x000062000802017f */
[----:B------:R-:W-:Y:S05]  /*6ef0*/  @!P0 BRA `(.L_x_4960) ;  /* 0x0000000000048947 */ /* 0x000fea0003800000 */
[----:B------:R-:W-:Y:S01]  /*6f00*/  BPT.TRAP 0x1 ;  /* 0x000000040000795c */ /* 0x000fe20000300000 */
.L_x_4960:
[----:B------:R-:W-:Y:S01]  /*6f10*/  IMAD R8, R2, 0x200, R4 ;  /* 0x0000020002087824 */ /* 0x000fe200078e0204 */
[----:B-1----:R-:W-:Y:S06]  /*6f20*/  @P1 BRA `(.L_x_4961) ;  /* 0x0000000000081947 */ /* 0x002fec0003800000 */
[----:B------:R-:W1:Y:S02]  /*6f30*/  SYNCS.PHASECHK.TRANS64.TRYWAIT P1, [R9+URZ+0x38830], R7 ;  /* 0x03883007090075a7 */ /* 0x000e64000802017f */
[----:B-1----:R-:W-:Y:S05]  /*6f40*/  @!P1 BRA `(.L_x_4962) ;  /* 0x0000012400b09947 */ /* 0x002fea0003800000 */
.L_x_4961:
[----:B------:R-:W-:Y:S01]  /*6f50*/  R2UR UR10, R8 ;  /* 0x00000000080a72ca */ /* 0x000fe200000e0000 */
[----:B------:R-:W-:Y:S01]  /*6f60*/  WARPGROUP.ARRIVE ;  /* 0x00000000000079c5 */ /* 0x000fe20000000000 */
[----:B------:R-:W-:Y:S01]  /*6f70*/  UMOV UR11, 0x40000040 ;  /* 0x40000040000b7882 */ /* 0x000fe20000000000 */
[----:B------:R-:W-:Y:S01]  /*6f80*/  UMOV UR15, 0x40000040 ;  /* 0x40000040000f7882 */ /* 0x000fe20000000000 */
[----:B------:R-:W-:Y:S01]  /*6f90*/  UMOV UR19, 0x40000040 ;  /* 0x4000004000137882 */ /* 0x000fe20000000000 */
[----:B------:R-:W-:-:S08]  /*6fa0*/  UMOV UR23, 0x40000040 ;  /* 0x4000004000177882 */ /* 0x000fd00000000000 */
[----:B------:R-:W-:Y:S01]  /*6fb0*/  HGMMA.64x64x16.F32 R152, gdesc[UR8], RZ, !UPT, gsb0 ;  /* 0x00e00000089879f0 */ /* 0x000fe2000c0008ff */
[----:B------:R-:W-:Y:S02]  /*6fc0*/  UIADD3 UR14, UR10, 0x2, URZ ;  /* 0x000000020a0e7890 */ /* 0x000fe4000fffe03f */
[----:B------:R-:W-:Y:S02]  /*6fd0*/  UIADD3 UR18, UR10, 0x4, URZ ;  /* 0x000000040a127890 */ /* 0x000fe4000fffe03f */
[----:B------:R-:W-:Y:S01]  /*6fe0*/  UIADD3 UR22, UR10, 0x6, URZ ;  /* 0x000000060a167890 */ /* 0x000fe2000fffe03f */
        /* <DEDUP_REMOVED lines=12> */
.L_x_4963:
[----:B------:R2:W3:Y:S01]  /*70b0*/  SYNCS.PHASECHK.TRANS64.TRYWAIT P1, [R9+URZ+0x38850], R7 ;  /* 0x03885007090075a7 */ /* 0x0004e2000802017f */
[----:B------:R-:W-:Y:S05]  /*70c0*/  @!P0 BRA `(.L_x_4964) ;  /* 0x0000000000048947 */ /* 0x000fea0003800000 */
[----:B------:R-:W-:Y:S01]  /*70d0*/  BPT.TRAP 0x1 ;  /* 0x000000040000795c */ /* 0x000fe20000300000 */
.L_x_4964:
[----:B---3--:R-:W-:Y:S05]  /*70e0*/  @P1 BRA `(.L_x_4965) ;  /* 0x0000000000081947 */ /* 0x008fea0003800000 */
[----:B------:R-:W3:Y:S02]  /*70f0*/  SYNCS.PHASECHK.TRANS64.TRYWAIT P1, [R9+URZ+0x38850], R7 ;  /* 0x03885007090075a7 */ /* 0x000ee4000802017f */
[----:B---3--:R-:W-:Y:S05]  /*7100*/  @!P1 BRA `(.L_x_4966) ;  /* 0x0000012400549947 */ /* 0x008fea0003800000 */
.L_x_4965:
[----:B0123--:R-:W-:Y:S01]  /*7110*/  IMAD R7, R2, 0x1000, R0 ;  /* 0x0000100002077824 */ /* 0x00ffe200078e0200 */
[----:B------:R-:W-:Y:S01]  /*7120*/  WARPGROUP.ARRIVE ;  /* 0x00000000000079c5 */ /* 0x000fe20000000000 */
[----:B------:R-:W-:Y:S01]  /*7130*/  UMOV UR27, 0x40000040 ;  /* 0x40000040001b7882 */ /* 0x000fe20000000000 */
[----:B------:R-:W-:Y:S01]  /*7140*/  VIADD R8, R3, 0x2 ;  /* 0x0000000203087836 */ /* 0x000fe20000000000 */
[----:B------:R-:W-:Y:S01]  /*7150*/  UMOV UR29, 0x40000040 ;  /* 0x40000040001d7882 */ /* 0x000fe20000000000 */
[C---:B------:R-:W-:Y:S01]  /*7160*/  R2UR UR26, R7.reuse ;  /* 0x00000000071a72ca */ /* 0x040fe200000e0000 */
[----:B------:R-:W-:Y:S01]  /*7170*/  UMOV UR31, 0x40000040 ;  /* 0x40000040001f7882 */ /* 0x000fe20000000000 */
[----:B------:R-:W0:Y:S01]  /*7180*/  S2R R13, SR_TID.X ;  /* 0x00000000000d7919 */ /* 0x000e220000002100 */
[----:B------:R-:W-:Y:S01]  /*7190*/  R2UR UR28, R8 ;  /* 0x00000000081c72ca */ /* 0x000fe200000e0000 */
[C---:B------:R-:W-:Y:S02]  /*71a0*/  VIADD R8, R7.reuse, 0x2 ;  /* 0x0000000207087836 */ /* 0x040fe40000000000 */
[----:B------:R-:W-:-:S02]  /*71b0*/  VIADD R20, R7, 0x800 ;  /* 0x0000080007147836 */ /* 0x000fc40000000000 */
[----:B------:R-:W-:Y:S01]  /*71c0*/  IMAD.MOV.U32 R15, RZ, RZ, 0x4 ;  /* 0x00000004ff0f7424 */ /* 0x000fe200078e00ff */
[----:B------:R-:W-:Y:S01]  /*71d0*/  R2UR UR30, R8 ;  /* 0x00000000081e72ca */ /* 0x000fe200000e0000 */
[----:B------:R-:W-:-:S03]  /*71e0*/  VIADD R8, R3, 0x4 ;  /* 0x0000000403087836 */ /* 0x000fc60000000000 */
[----:B------:R-:W-:Y:S01]  /*71f0*/  HGMMA.64x64x16.F32 R152, gdesc[UR24], R152, gsb0 ;  /* 0x00e00000189879f0 */ /* 0x000fe20008000898 */
[----:B0-----:R-:W-:Y:S02]  /*7200*/  SHF.R.U32.HI R13, RZ, 0x7, R13 ;  /* 0x00000007ff0d7819 */ /* 0x001fe4000001160d */
[----:B------:R-:W-:Y:S02]  /*7210*/  WARPGROUP.DEPBAR.LE gsb0, 0x0 ;  /* 0x00008000000079c5 */ /* 0x000fe40000010000 */
[----:B------:R-:W-:-:S06]  /*7220*/  WARPGROUP.ARRIVE ;  /* 0x00000000000079c5 */ /* 0x000fcc0000000000 */
[----:B------:R-:W-:Y:S01]  /*7230*/  HGMMA.64x64x16.F32 R152, gdesc[UR28], R152, gsb0 ;  /* 0x00e000001c9879f0 */ /* 0x000fe20008000898 */
[----:B------:R-:W-:Y:S01]  /*7240*/  R2UR UR28, R8 ;  /* 0x00000000081c72ca */ /* 0x000fe200000e0000 */
[----:B------:R-:W-:Y:S01]  /*7250*/  VIADD R8, R7, 0x4 ;  /* 0x0000000407087836 */ /* 0x000fe20000000000 */
[----:B------:R-:W-:Y:S01]  /*7260*/  UMOV UR29, 0x40000040 ;  /* 0x40000040001d7882 */ /* 0x000fe20000000000 */
[----:B------:R-:W-:-:S03]  /*7270*/  UMOV UR31, 0x40000040 ;  /* 0x40000040001f7882 */ /* 0x000fc60000000000 */
[----:B------:R-:W-:Y:S01]  /*7280*/  R2UR UR30, R8 ;  /* 0x00000000081e72ca */ /* 0x000fe200000e0000 */
[----:B------:R-:W-:Y:S01]  /*7290*/  VIADD R8, R3, 0x6 ;  /* 0x0000000603087836 */ /* 0x000fe20000000000 */
[----:B------:R-:W-:Y:S02]  /*72a0*/  WARPGROUP.DEPBAR.LE gsb0, 0x0 ;  /* 0x00008000000079c5 */ /* 0x000fe40000010000 */
[----:B------:R-:W-:-:S09]  /*72b0*/  WARPGROUP.ARRIVE ;  /* 0x00000000000079c5 */ /* 0x000fd20000000000 */
        /* <DEDUP_REMOVED lines=113> */
[----:B------:R-:W-:Y:S02]  /*79d0*/  R2UR UR30, R8 ;  /* 0x00000000081e72ca */ /* 0x000fe400000e0000 */
[----:B------:R0:W1:Y:S02]  /*79e0*/  SHFL.IDX PT, R8, R13, RZ, 0x1f ;  /* 0x00001fff0d087589 */ /* 0x00006400000e0000 */
[----:B0-----:R-:W-:Y:S01]  /*79f0*/  VIADD R13, R3, 0x800 ;  /* 0x00000800030d7836 */ /* 0x001fe20000000000 */
[----:B-1----:R-:W-:-:S04]  /*7a00*/  ISETP.GT.AND P1, PT, R8, 0x7f, PT ;  /* 0x0000007f0800780c */ /* 0x002fc80003f24270 */
[----:B------:R-:W-:-:S05]  /*7a10*/  SEL R14, RZ, 0x2, !P1 ;  /* 0x00000002ff0e7807 */ /* 0x000fca0004800000 */
[----:B------:R-:W-:Y:S01]  /*7a20*/  IMAD.IADD R8, R13, 0x1, R14 ;  /* 0x000000010d087824 */ /* 0x000fe200078e020e */
[----:B------:R-:W-:Y:S02]  /*7a30*/  WARPGROUP.DEPBAR.LE gsb0, 0x0 ;  /* 0x00008000000079c5 */ /* 0x000fe40000010000 */
[----:B------:R-:W-:-:S06]  /*7a40*/  WARPGROUP.ARRIVE ;  /* 0x00000000000079c5 */ /* 0x000fcc0000000000 */
[----:B------:R-:W-:Y:S01]  /*7a50*/  HGMMA.64x64x16.F32 R152, gdesc[UR28], R152, gsb0 ;  /* 0x00e000001c9879f0 */ /* 0x000fe20008000898 */
[----:B------:R-:W-:Y:S01]  /*7a60*/  R2UR UR28, R8 ;  /* 0x00000000081c72ca */ /* 0x000fe200000e0000 */
[----:B------:R-:W-:Y:S01]  /*7a70*/  IMAD.IADD R8, R14, 0x1, R20 ;  /* 0x000000010e087824 */ /* 0x000fe200078e0214 */
[----:B------:R-:W-:Y:S01]  /*7a80*/  UMOV UR29, 0x40000040 ;  /* 0x40000040001d7882 */ /* 0x000fe20000000000 */
[----:B------:R-:W-:-:S03]  /*7a90*/  UMOV UR31, 0x40000040 ;  /* 0x40000040001f7882 */ /* 0x000fc60000000000 */
[----:B------:R-:W-:Y:S02]  /*7aa0*/  R2UR UR30, R8 ;  /* 0x00000000081e72ca */ /* 0x000fe400000e0000 */
[C---:B------:R-:W-:Y:S02]  /*7ab0*/  SEL R8, R15.reuse, 0x2, P1 ;  /* 0x000000020f087807 */ /* 0x040fe40000800000 */
[----:B------:R-:W-:-:S03]  /*7ac0*/  SEL R15, R15, 0x6, !P1 ;  /* 0x000000060f0f7807 */ /* 0x000fc60004800000 */
[C---:B------:R-:W-:Y:S02]  /*7ad0*/  IMAD.IADD R21, R13.reuse, 0x1, R8 ;  /* 0x000000010d157824 */ /* 0x040fe400078e0208 */
[----:B------:R-:W-:Y:S01]  /*7ae0*/  IMAD.IADD R13, R13, 0x1, R15 ;  /* 0x000000010d0d7824 */ /* 0x000fe200078e020f */
[----:B------:R-:W-:Y:S02]  /*7af0*/  WARPGROUP.DEPBAR.LE gsb0, 0x0 ;  /* 0x00008000000079c5 */ /* 0x000fe40000010000 */
[----:B------:R-:W-:-:S06]  /*7b00*/  WARPGROUP.ARRIVE ;  /* 0x00000000000079c5 */ /* 0x000fcc0000000000 */
[----:B------:R-:W-:Y:S01]  /*7b10*/  HGMMA.64x64x16.F32 R152, gdesc[UR28], R152, gsb0 ;  /* 0x00e000001c9879f0 */ /* 0x000fe20008000898 */
[----:B------:R-:W-:Y:S01]  /*7b20*/  R2UR UR28, R21 ;  /* 0x00000000151c72ca */ /* 0x000fe200000e0000 */
[C---:B------:R-:W-:Y:S01]  /*7b30*/  IMAD.IADD R21, R20.reuse, 0x1, R8 ;  /* 0x0000000114157824 */ /* 0x040fe200078e0208 */
[----:B------:R-:W-:Y:S01]  /*7b40*/  UMOV UR29, 0x40000040 ;  /* 0x40000040001d7882 */ /* 0x000fe20000000000 */
[----:B------:R-:W-:Y:S01]  /*7b50*/  UMOV UR31, 0x40000040 ;  /* 0x40000040001f7882 */ /* 0x000fe20000000000 */
[----:B------:R-:W-:Y:S02]  /*7b60*/  IMAD.IADD R20, R20, 0x1, R15 ;  /* 0x0000000114147824 */ /* 0x000fe400078e020f */
[----:B------:R-:W-:Y:S01]  /*7b70*/  R2UR UR30, R21 ;  /* 0x00000000151e72ca */ /* 0x000fe200000e0000 */
[----:B------:R-:W-:Y:S02]  /*7b80*/  WARPGROUP.DEPBAR.LE gsb0, 0x0 ;  /* 0x00008000000079c5 */ /* 0x000fe40000010000 */
[----:B------:R-:W-:-:S10]  /*7b90*/  WARPGROUP.ARRIVE ;  /* 0x00000000000079c5 */ /* 0x000fd40000000000 */
        /* <DEDUP_REMOVED lines=26> */
[----:B------:R-:W-:Y:S01]  /*7d40*/  VIADD R20, R7, 0xa00 ;  /* 0x00000a0007147836 */ /* 0x000fe20000000000 */
[----:B------:R-:W-:Y:S01]  /*7d50*/  UMOV UR29, 0x40000040 ;  /* 0x40000040001d7882 */ /* 0x000fe20000000000 */
[----:B------:R-:W-:Y:S02]  /*7d60*/  UMOV UR31, 0x40000040 ;  /* 0x40000040001f7882 */ /* 0x000fe40000000000 */
[----:B------:R-:W-:-:S05]  /*7d70*/  IMAD.IADD R21, R14, 0x1, R20 ;  /* 0x000000010e157824 */ /* 0x000fca00078e0214 */
[----:B------:R-:W-:Y:S01]  /*7d80*/  R2UR UR30, R21 ;  /* 0x00000000151e72ca */ /* 0x000fe200000e0000 */
[C---:B------:R-:W-:Y:S02]  /*7d90*/  IMAD.IADD R21, R13.reuse, 0x1, R8 ;  /* 0x000000010d157824 */ /* 0x040fe400078e0208 */
[----:B------:R-:W-:Y:S01]  /*7da0*/  IMAD.IADD R13, R13, 0x1, R15 ;  /* 0x000000010d0d7824 */ /* 0x000fe200078e020f */
[----:B------:R-:W-:Y:S02]  /*7db0*/  WARPGROUP.DEPBAR.LE gsb0, 0x0 ;  /* 0x00008000000079c5 */ /* 0x000fe40000010000 */
[----:B------:R-:W-:-:S07]  /*7dc0*/  WARPGROUP.ARRIVE ;  /* 0x00000000000079c5 */ /* 0x000fce0000000000 */
[----:B------:R-:W-:Y:S01]  /*7dd0*/  HGMMA.64x64x16.F32 R152, gdesc[UR28], R152, gsb0 ;  /* 0x00e000001c9879f0 */ /* 0x000fe20008000898 */
[----:B------:R-:W-:Y:S01]  /*7de0*/  R2UR UR28, R21 ;  /* 0x00000000151c72ca */ /* 0x000fe200000e0000 */
[--C-:B------:R-:W-:Y:S01]  /*7df0*/  IMAD.IADD R21, R8, 0x1, R20.reuse ;  /* 0x0000000108157824 */ /* 0x100fe200078e0214 */
        /* <DEDUP_REMOVED lines=82> */
[--C-:B------:R-:W-:Y:S02]  /*8320*/  IMAD.IADD R8, R8, 0x1, R20.reuse ;  /* 0x0000000108087824 */ /* 0x100fe400078e0214 */
        /* <DEDUP_REMOVED lines=37> */
.L_x_4967:
[----:B------:R-:W-:Y:S01]  /*8580*/  ISETP.NE.AND P1, PT, R186, 0x1, PT ;  /* 0x00000001ba00780c */ /* 0x000fe20003f25270 */
[----:B------:R-:W-:Y:S01]  /*8590*/  VIADD R8, R193, UR39 ;  /* 0x00000027c1087c36 */ /* 0x000fe20008000000 */
[----:B------:R-:W-:Y:S01]  /*85a0*/  UMOV UR7, 0xffffffc0 ;  /* 0xffffffc000077882 */ /* 0x000fe20000000000 */
[----:B------:R-:W-:Y:S01]  /*85b0*/  LOP3.LUT R16, R16, 0xffbfffff, RZ, 0xc0, !PT ;  /* 0xffbfffff10107812 */ /* 0x000fe200078ec0ff */
[----:B------:R-:W-:Y:S01]  /*85c0*/  UIMAD UR7, UR6, UR7, 0x1 ;  /* 0x00000001060774a4 */ /* 0x000fe2000f8e0207 */
[----:B------:R-:W0:Y:S01]  /*85d0*/  S2R R187, SR_CgaCtaId ;  /* 0x0000000000bb7919 */ /* 0x000e220000008800 */
[----:B------:R-:W-:Y:S01]  /*85e0*/  UMOV UR11, 0x40000040 ;  /* 0x40000040000b7882 */ /* 0x000fe20000000000 */
[----:B------:R-:W-:-:S04]  /*85f0*/  @P0 LOP3.LUT R16, R16, 0x400000, RZ, 0xfc, !PT ;  /* 0x0040000010100812 */ /* 0x000fc800078efcff */
[----:B------:R-:W-:Y:S02]  /*8600*/  LOP3.LUT R16, R16, 0xff7fffff, RZ, 0xc0, !PT ;  /* 0xff7fffff10107812 */ /* 0x000fe400078ec0ff */
[----:B------:R-:W1:Y:S08]  /*8610*/  @P1 LDC R13, c[0x0][0x44c] ;  /* 0x00011300ff0d1b82 */ /* 0x000e700000000800 */
[----:B------:R-:W2:Y:S01]  /*8620*/  @P1 LDC R7, c[0x0][0x450] ;  /* 0x00011400ff071b82 */ /* 0x000ea20000000800 */
[----:B-1----:R-:W-:-:S05]  /*8630*/  @P1 IMAD.HI.U32 R13, R8, R13, RZ ;  /* 0x0000000d080d1227 */ /* 0x002fca00078e00ff */
[----:B--2---:R-:W-:Y:S02]  /*8640*/  @P1 SHF.R.U32.HI R8, RZ, R7, R13 ;  /* 0x00000007ff081219 */ /* 0x004fe4000001160d */
[----:B------:R-:W-:-:S03]  /*8650*/  IADD3 R13, R185, UR7, -R192 ;  /* 0x00000007b90d7c10 */ /* 0x000fc6000fffe8c0 */
[----:B------:R-:W1:Y:S02]  /*8660*/  SHFL.IDX PT, R7, R8, RZ, 0x1c1f ;  /* 0x001c1fff08077589 */ /* 0x000e6400000e0000 */
[----:B------:R-:W-:Y:S02]  /*8670*/  IMAD.IADD R13, R13, 0x1, -R184 ;  /* 0x000000010d0d7824 */ /* 0x000fe400078e0ab8 */
[----:B------:R-:W2:Y:S02]  /*8680*/  SHFL.IDX PT, R8, R8, 0x1, 0x1c1f ;  /* 0x003c1f0008087f89 */ /* 0x000ea400000e0000 */
[C---:B-1----:R-:W-:Y:S02]  /*8690*/  IMAD.IADD R7, R13.reuse, 0x1, R7 ;  /* 0x000000010d077824 */ /* 0x042fe400078e0207 */
[----:B--2---:R-:W-:-:S03]  /*86a0*/  IMAD.IADD R8, R13, 0x1, R8 ;  /* 0x000000010d087824 */ /* 0x004fc600078e0208 */
[C---:B------:R-:W-:Y:S02]  /*86b0*/  ISETP.GT.AND P0, PT, R7.reuse, 0x21, PT ;  /* 0x000000210700780c */ /* 0x040fe40003f04270 */
[----:B------:R-:W-:Y:S02]  /*86c0*/  ISETP.GT.AND P5, PT, R7, 0x8, PT ;  /* 0x000000080700780c */ /* 0x000fe40003fa4270 */
[----:B------:R-:W-:Y:S02]  /*86d0*/  ISETP.GT.AND P6, PT, R8, RZ, PT ;  /* 0x000000ff0800720c */ /* 0x000fe40003fc4270 */
[----:B------:R-:W-:Y:S02]  /*86e0*/  FSEL R156, R156, -INF , P5 ;  /* 0xff8000009c9c7808 */ /* 0x000fe40002800000 */
[----:B------:R-:W-:Y:S02]  /*86f0*/  FSEL R154, R154, -INF , P6 ;  /* 0xff8000009a9a7808 */ /* 0x000fe40003000000 */
[----:B------:R-:W-:-:S02]  /*8700*/  ISETP.GT.AND P6, PT, R8, 0x1, PT ;  /* 0x000000010800780c */ /* 0x000fc40003fc4270 */
[----:B------:R-:W-:Y:S02]  /*8710*/  ISETP.GT.AND P5, PT, R7, 0x29, PT ;  /* 0x000000290700780c */ /* 0x000fe40003fa4270 */
[----:B------:R-:W-:Y:S02]  /*8720*/  FSEL R155, R155, -INF , P6 ;  /* 0xff8000009b9b7808 */ /* 0x000fe40003000000 */
[----:B------:R-:W-:Y:S02]  /*8730*/  ISETP.GT.AND P6, PT, R8, 0x8, PT ;  /* 0x000000080800780c */ /* 0x000fe40003fc4270 */
[----:B------:R-:W-:Y:S02]  /*8740*/  ISETP.GT.AND P2, PT, R7, RZ, PT ;  /* 0x000000ff0700720c */ /* 0x000fe40003f44270 */
[----:B------:R-:W-:Y:S02]  /*8750*/  FSEL R158, R158, -INF , P6 ;  /* 0xff8000009e9e7808 */ /* 0x000fe40003000000 */
[----:B------:R-:W-:-:S02]  /*8760*/  ISETP.GT.AND P6, PT, R8, 0x9, PT ;  /* 0x000000090800780c */ /* 0x000fc40003fc4270 */
[----:B------:R-:W-:Y:S02]  /*8770*/  ISETP.GT.AND P1, PT, R7, 0x1, PT ;  /* 0x000000010700780c */ /* 0x000fe40003f24270 */
[----:B------:R-:W-:Y:S02]  /*8780*/  FSEL R159, R159, -INF , P6 ;  /* 0xff8000009f9f7808 */ /* 0x000fe40003000000 */
[----:B------:R-:W-:Y:S02]  /*8790*/  ISETP.GT.AND P6, PT, R8, 0x10, PT ;  /* 0x000000100800780c */ /* 0x000fe40003fc4270 */
[----:B------:R-:W-:Y:S02]  /*87a0*/  @P0 LOP3.LUT R16, R16, 0x800000, RZ, 0xfc, !PT ;  /* 0x0080000010100812 */ /* 0x000fe400078efcff */
[----:B------:R-:W-:Y:S02]  /*87b0*/  FSEL R162, R162, -INF , P6 ;  /* 0xff800000a2a27808 */ /* 0x000fe40003000000 */
[----:B------:R-:W-:-:S02]  /*87c0*/  ISETP.GT.AND P6, PT, R8, 0x11, PT ;  /* 0x000000110800780c */ /* 0x000fc40003fc4270 */
[----:B------:R-:W-:Y:S02]  /*87d0*/  FSEL R152, R152, -INF , P2 ;  /* 0xff80000098987808 */ /* 0x000fe40001000000 */
[----:B------:R-:W-:Y:S02]  /*87e0*/  FSEL R163, R163, -INF , P6 ;  /* 0xff800000a3a37808 */ /* 0x000fe40003000000 */
[----:B------:R-:W-:Y:S02]  /*87f0*/  ISETP.GT.AND P6, PT, R8, 0x18, PT ;  /* 0x000000180800780c */ /* 0x000fe40003fc4270 */
[----:B------:R-:W-:Y:S02]  /*8800*/  FSEL R13, R153, -INF , P1 ;  /* 0xff800000990d7808 */ /* 0x000fe40000800000 */
[----:B------:R-:W-:Y:S02]  /*8810*/  FSEL R166, R166, -INF , P6 ;  /* 0xff800000a6a67808 */ /* 0x000fe40003000000 */
[----:B------:R-:W-:-:S02]  /*8820*/  ISETP.GT.AND P6, PT, R8, 0x19, PT ;  /* 0x000000190800780c */ /* 0x000fc40003fc4270 */
[----:B------:R-:W-:Y:S02]  /*8830*/  ISETP.GT.AND P4, PT, R7, 0x9, PT ;  /* 0x000000090700780c */ /* 0x000fe40003f84270 */
[----:B------:R-:W-:Y:S02]  /*8840*/  FSEL R167, R167, -INF , P6 ;  /* 0xff800000a7a77808 */ /* 0x000fe40003000000 */
[----:B------:R-:W-:Y:S02]  /*8850*/  ISETP.GT.AND P6, PT, R8, 0x20, PT ;  /* 0x000000200800780c */ /* 0x000fe40003fc4270 */
[----:B------:R-:W-:Y:S02]  /*8860*/  ISETP.GT.AND P3, PT, R7, 0x10, PT ;  /* 0x000000100700780c */ /* 0x000fe40003f64270 */
        /* <DEDUP_REMOVED lines=8> */
[----:B------:R-:W-:Y:S02]  /*88f0*/  LOP3.LUT R16, R16, 0xfeffffff, RZ, 0xc0, !PT ;  /* 0xfeffffff10107812 */ /* 0x000fe400078ec0ff */
[----:B------:R-:W-:Y:S02]  /*8900*/  FSEL R175, R175, -INF , P6 ;  /* 0xff800000afaf7808 */ /* 0x000fe40003000000 */
[----:B------:R-:W-:Y:S02]  /*8910*/  ISETP.GT.AND P6, PT, R8, 0x30, PT ;  /* 0x000000300800780c */ /* 0x000fe40003fc4270 */
[----:B------:R-:W-:Y:S02]  /*8920*/  FSEL R157, R157, -INF , P4 ;  /* 0xff8000009d9d7808 */ /* 0x000fe40002000000 */
        /* <DEDUP_REMOVED lines=8> */
[----:B------:R-:W-:Y:S02]  /*89b0*/  FMNMX.FTZ R8, R154, R12, !PT ;  /* 0x0000000c9a087209 */ /* 0x000fe40007810000 */
[----:B------:R-:W-:Y:S02]  /*89c0*/  FSEL R183, R183, -INF , P6 ;  /* 0xff800000b7b77808 */ /* 0x000fe40003000000 */
[----:B------:R-:W-:Y:S02]  /*89d0*/  FMNMX.FTZ R8, R155, R8, !PT ;  /* 0x000000089b087209 */ /* 0x000fe40007810000 */
[----:B------:R-:W-:Y:S02]  /*89e0*/  FSEL R164, R164, -INF , P1 ;  /* 0xff800000a4a47808 */ /* 0x000fe40000800000 */
[----:B------:R-:W-:Y:S02]  /*89f0*/  FMNMX.FTZ R8, R158, R8, !PT ;  /* 0x000000089e087209 */ /* 0x000fe40007810000 */
[----:B------:R-:W-:-:S02]  /*8a00*/  @P5 LOP3.LUT R16, R16, 0x1000000, RZ, 0xfc, !PT ;  /* 0x0100000010105812 */ /* 0x000fc400078efcff */
[----:B------:R-:W-:Y:S02]  /*8a10*/  FMNMX.FTZ R8, R159, R8, !PT ;  /* 0x000000089f087209 */ /* 0x000fe40007810000 */
[C---:B------:R-:W-:Y:S02]  /*8a20*/  ISETP.GT.AND P4, PT, R7.reuse, 0x30, PT ;  /* 0x000000300700780c */ /* 0x040fe40003f84270 */
[----:B------:R-:W-:Y:S02]  /*8a30*/  FMNMX.FTZ R8, R162, R8, !PT ;  /* 0x00000008a2087209 */ /* 0x000fe40007810000 */
[----:B------:R-:W-:Y:S02]  /*8a40*/  ISETP.GT.AND P3, PT, R7, 0x31, PT ;  /* 0x000000310700780c */ /* 0x000fe40003f64270 */
[----:B------:R-:W-:Y:S02]  /*8a50*/  FMNMX.FTZ R8, R163, R8, !PT ;  /* 0x00000008a3087209 */ /* 0x000fe40007810000 */
[----:B------:R-:W-:-:S02]  /*8a60*/  ISETP.GT.AND P2, PT, R7, 0x38, PT ;  /* 0x000000380700780c */ /* 0x000fc40003f44270 */
[----:B------:R-:W-:Y:S02]  /*8a70*/  FMNMX.FTZ R8, R166, R8, !PT ;  /* 0x00000008a6087209 */ /* 0x000fe40007810000 */
[----:B------:R-:W-:Y:S02]  /*8a80*/  ISETP.GT.AND P1, PT, R7, 0x39, PT ;  /* 0x000000390700780c */ /* 0x000fe40003f24270 */
[----:B------:R-:W-:Y:S02]  /*8a90*/  FMNMX.FTZ R8, R167, R8, !PT ;  /* 0x00000008a7087209 */ /* 0x000fe40007810000 */
[C---:B------:R-:W-:Y:S02]  /*8aa0*/  ISETP.GT.AND P5, PT, R7.reuse, 0x19, PT ;  /* 0x000000190700780c */ /* 0x040fe40003fa4270 */
[----:B------:R-:W-:Y:S02]  /*8ab0*/  FMNMX.FTZ R8, R170, R8, !PT ;  /* 0x00000008aa087209 */ /* 0x000fe40007810000 */
[----:B------:R-:W-:-:S02]  /*8ac0*/  ISETP.GT.AND P0, PT, R7, 0x20, PT ;  /* 0x000000200700780c */ /* 0x000fc40003f04270 */
[----:B------:R-:W-:Y:S02]  /*8ad0*/  FMNMX.FTZ R8, R171, R8, !PT ;  /* 0x00000008ab087209 */ /* 0x000fe40007810000 */
[----:B------:R-:W-:Y:S02]  /*8ae0*/  FSEL R165, R165, -INF , P5 ;  /* 0xff800000a5a57808 */ /* 0x000fe40002800000 */
[----:B------:R-:W-:Y:S02]  /*8af0*/  FMNMX.FTZ R8, R174, R8, !PT ;  /* 0x00000008ae087209 */ /* 0x000fe40007810000 */
[----:B------:R-:W-:Y:S02]  /*8b00*/  FSEL R168, R168, -INF , P0 ;  /* 0xff800000a8a87808 */ /* 0x000fe40000000000 */
[----:B------:R-:W-:Y:S02]  /*8b10*/  FMNMX.FTZ R8, R175, R8, !PT ;  /* 0x00000008af087209 */ /* 0x000fe40007810000 */
[----:B------:R-:W-:-:S02]  /*8b20*/  LOP3.LUT P0, RZ, R16, 0x800000, RZ, 0xc0, !PT ;  /* 0x0080000010ff7812 */ /* 0x000fc4000780c0ff */
[----:B------:R-:W-:Y:S02]  /*8b30*/  FMNMX.FTZ R8, R178, R8, !PT ;  /* 0x00000008b2087209 */ /* 0x000fe40007810000 */
[----:B------:R-:W-:Y:S02]  /*8b40*/  FSEL R169, R169, -INF , P0 ;  /* 0xff800000a9a97808 */ /* 0x000fe40000000000 */
[----:B------:R-:W-:Y:S02]  /*8b50*/  FMNMX.FTZ R8, R179, R8, !PT ;  /* 0x00000008b3087209 */ /* 0x000fe40007810000 */
[----:B------:R-:W-:Y:S02]  /*8b60*/  LOP3.LUT P5, RZ, R16, 0x1000000, RZ, 0xc0, !PT ;  /* 0x0100000010ff7812 */ /* 0x000fe400078ac0ff */
[----:B------:R-:W-:Y:S02]  /*8b70*/  FMNMX.FTZ R8, R182, R8, !PT ;  /* 0x00000008b6087209 */ /* 0x000fe40007810000 */
[----:B------:R-:W-:-:S02]  /*8b80*/  FSEL R173, R173, -INF , P5 ;  /* 0xff800000adad7808 */ /* 0x000fc40002800000 */
[----:B------:R-:W-:Y:S02]  /*8b90*/  FMNMX.FTZ R8, R183, R8, !PT ;  /* 0x00000008b7087209 */ /* 0x000fe40007810000 */
[----:B------:R-:W-:Y:S02]  /*8ba0*/  FSEL R176, R176, -INF , P4 ;  /* 0xff800000b0b07808 */ /* 0x000fe40002000000 */
[----:B------:R-:W-:Y:S01]  /*8bb0*/  FSEL R177, R177, -INF , P3 ;  /* 0xff800000b1b17808 */ /* 0x000fe20001800000 */
[----:B------:R-:W1:Y:S01]  /*8bc0*/  SHFL.BFLY PT, R14, R8, 0x2, 0x1f ;  /* 0x0c401f00080e7f89 */ /* 0x000e6200000e0000 */
[----:B------:R-:W-:Y:S02]  /*8bd0*/  FSEL R180, R180, -INF , P2 ;  /* 0xff800000b4b47808 */ /* 0x000fe40001000000 */
[----:B------:R-:W-:Y:S02]  /*8be0*/  FSEL R181, R181, -INF , P1 ;  /* 0xff800000b5b57808 */ /* 0x000fe40000800000 */
[----:B------:R-:W-:-:S02]  /*8bf0*/  ISETP.NE.AND P1, PT, R23, RZ, PT ;  /* 0x000000ff1700720c */ /* 0x000fc40003f25270 */
[----:B------:R-:W-:-:S11]  /*8c00*/  LOP3.LUT P0, RZ, R16, 0x400000, RZ, 0xc0, !PT ;  /* 0x0040000010ff7812 */ /* 0x000fd6000780c0ff */
[----:B------:R-:W-:-:S04]  /*8c10*/  @!P1 IMAD R10, R10, 0x40, R19 ;  /* 0x000000400a0a9824 */ /* 0x000fc800078e0213 */
[----:B------:R-:W-:Y:S01]  /*8c20*/  @!P1 IMAD R10, R10, 0x4, R17 ;  /* 0x000000040a0a9824 */ /* 0x000fe200078e0211 */
        /* <DEDUP_REMOVED lines=8> */
[----:B------:R-:W-:Y:S01]  /*8cb0*/  ISETP.GT.AND P6, PT, R7, 0x28, PT ;  /* 0x000000280700780c */ /* 0x000fe20003fc4270 */
[----:B------:R-:W-:Y:S02]  /*8cc0*/  VIADD R7, R9, 0x38840 ;  /* 0x0003884009077836 */ /* 0x000fe40000000000 */
[--C-:B------:R-:W-:Y:S01]  /*8cd0*/  FFMA.FTZ R154, R154, UR5, -R12.reuse ;  /* 0x000000059a9a7c23 */ /* 0x100fe2000801080c */
[----:B------:R-:W-:Y:S01]  /*8ce0*/  FSEL R172, R172, -INF , P6 ;  /* 0xff800000acac7808 */ /* 0x000fe20003000000 */
[--C-:B------:R-:W-:Y:S01]  /*8cf0*/  FFMA.FTZ R155, R155, UR5, -R12.reuse ;  /* 0x000000059b9b7c23 */ /* 0x100fe2000801080c */
[----:B0-----:R-:W-:Y:S01]  /*8d00*/  PRMT R7, R187, 0x654, R7 ;  /* 0x00000654bb077816 */ /* 0x001fe20000000007 */
[--C-:B------:R-:W-:Y:S01]  /*8d10*/  FFMA.FTZ R158, R158, UR5, -R12.reuse ;  /* 0x000000059e9e7c23 */ /* 0x100fe2000801080c */
[--C-:B------:R-:W-:Y:S01]  /*8d20*/  FFMA.FTZ R159, R159, UR5, -R12.reuse ;  /* 0x000000059f9f7c23 */ /* 0x100fe2000801080c */
[--C-:B------:R-:W-:Y:S01]  /*8d30*/  FFMA.FTZ R162, R162, UR5, -R12.reuse ;  /* 0x00000005a2a27c23 */ /* 0x100fe2000801080c */
[----:B------:R0:W-:Y:S01]  /*8d40*/  SYNCS.ARRIVE.TRANS64.RED.A1T0 RZ, [R7+URZ], RZ ;  /* 0x000000ff07ff79a7 */ /* 0x0001e2000810043f */
[--C-:B------:R-:W-:Y:S01]  /*8d50*/  FFMA.FTZ R163, R163, UR5, -R12.reuse ;  /* 0x00000005a3a37c23 */ /* 0x100fe2000801080c */
[--C-:B------:R-:W-:Y:S01]  /*8d60*/  FFMA.FTZ R166, R166, UR5, -R12.reuse ;  /* 0x00000005a6a67c23 */ /* 0x100fe2000801080c */
[--C-:B------:R-:W-:Y:S01]  /*8d70*/  FFMA.FTZ R167, R167, UR5, -R12.reuse ;  /* 0x00000005a7a77c23 */ /* 0x100fe2000801080c */
[--C-:B------:R-:W-:Y:S01]  /*8d80*/  FFMA.FTZ R170, R170, UR5, -R12.reuse ;  /* 0x00000005aaaa7c23 */ /* 0x100fe2000801080c */
[--C-:B------:R-:W-:Y:S01]  /*8d90*/  FFMA.FTZ R171, R171, UR5, -R12.reuse ;  /* 0x00000005abab7c23 */ /* 0x100fe2000801080c */
[--C-:B------:R-:W-:Y:S01]  /*8da0*/  FFMA.FTZ R174, R174, UR5, -R12.reuse ;  /* 0x00000005aeae7c23 */ /* 0x100fe2000801080c */
[--C-:B------:R-:W-:Y:S01]  /*8db0*/  FFMA.FTZ R175, R175, UR5, -R12.reuse ;  /* 0x00000005afaf7c23 */ /* 0x100fe2000801080c */
[----:B0-----:R-:W-:Y:S01]  /*8dc0*/  FMNMX.FTZ R7, R152, R11, !PT ;  /* 0x0000000b98077209 */ /* 0x001fe20007810000 */
[--C-:B------:R-:W-:Y:S01]  /*8dd0*/  FFMA.FTZ R178, R178, UR5, -R12.reuse ;  /* 0x00000005b2b27c23 */ /* 0x100fe2000801080c */
[--C-:B------:R-:W-:Y:S01]  /*8de0*/  FFMA.FTZ R179, R179, UR5, -R12.reuse ;  /* 0x00000005b3b37c23 */ /* 0x100fe2000801080c */
[--C-:B------:R-:W-:Y:S01]  /*8df0*/  FFMA.FTZ R182, R182, UR5, -R12.reuse ;  /* 0x00000005b6b67c23 */ /* 0x100fe2000801080c */
[----:B------:R-:W-:Y:S01]  /*8e00*/  FMNMX.FTZ R7, R13, R7, !PT ;  /* 0x000000070d077209 */ /* 0x000fe20007810000 */
[----:B------:R-:W-:Y:S01]  /*8e10*/  FFMA.FTZ R183, R183, UR5, -R12 ;  /* 0x00000005b7b77c23 */ /* 0x000fe2000801080c */
[----:B------:R-:W-:Y:S01]  /*8e20*/  FMUL.FTZ R12, R14, UR5 ;  /* 0x000000050e0c7c20 */ /* 0x000fe20008410000 */
[----:B------:R-:W-:Y:S01]  /*8e30*/  MUFU.EX2 R153, R154 ;  /* 0x0000009a00997308 */ /* 0x000fe20000000800 */
[----:B------:R-:W-:-:S04]  /*8e40*/  FMNMX.FTZ R7, R156, R7, !PT ;  /* 0x000000079c077209 */ /* 0x000fc80007810000 */
[----:B------:R-:W-:-:S03]  /*8e50*/  FMNMX.FTZ R7, R157, R7, !PT ;  /* 0x000000079d077209 */ /* 0x000fc60007810000 */
[----:B------:R-:W0:Y:S01]  /*8e60*/  MUFU.EX2 R12, R12 ;  /* 0x0000000c000c7308 */ /* 0x000e220000000800 */
[----:B------:R-:W-:-:S04]  /*8e70*/  FMNMX.FTZ R7, R160, R7, !PT ;  /* 0x00000007a0077209 */ /* 0x000fc80007810000 */
[----:B------:R-:W-:-:S03]  /*8e80*/  FMNMX.FTZ R7, R161, R7, !PT ;  /* 0x00000007a1077209 */ /* 0x000fc60007810000 */
[----:B------:R-:W1:Y:S01]  /*8e90*/  MUFU.EX2 R155, R155 ;  /* 0x0000009b009b7308 */ /* 0x000e620000000800 */
[----:B------:R-:W-:-:S04]  /*8ea0*/  FMNMX.FTZ R7, R164, R7, !PT ;  /* 0x00000007a4077209 */ /* 0x000fc80007810000 */
[----:B------:R-:W-:-:S03]  /*8eb0*/  FMNMX.FTZ R7, R165, R7, !PT ;  /* 0x00000007a5077209 */ /* 0x000fc60007810000 */
[----:B------:R-:W-:Y:S01]  /*8ec0*/  MUFU.EX2 R159, R159 ;  /* 0x0000009f009f7308 */ /* 0x000fe20000000800 */
[----:B------:R-:W-:Y:S01]  /*8ed0*/  FMNMX.FTZ R7, R168, R7, !PT ;  /* 0x00000007a8077209 */ /* 0x000fe20007810000 */
[----:B0-----:R-:W-:Y:S01]  /*8ee0*/  @!P1 STS [R10+0x38420], R12 ;  /* 0x0384200c0a009388 */ /* 0x001fe20000000800 */
[----:B------:R-:W-:Y:S01]  /*8ef0*/  FFMA.FTZ R5, R12, R5, R153 ;  /* 0x000000050c057223 */ /* 0x000fe20000010099 */
[-C--:B------:R-:W-:Y:S01]  /*8f00*/  FMUL.FTZ R26, R26, R12.reuse ;  /* 0x0000000c1a1a7220 */ /* 0x080fe20000410000 */
[----:B------:R-:W-:Y:S01]  /*8f10*/  FMNMX.FTZ R7, R169, R7, !PT ;  /* 0x00000007a9077209 */ /* 0x000fe20007810000 */
[-C--:B------:R-:W-:Y:S01]  /*8f20*/  FMUL.FTZ R27, R27, R12.reuse ;  /* 0x0000000c1b1b7220 */ /* 0x080fe20000410000 */
[-C--:B------:R-:W-:Y:S01]  /*8f30*/  FMUL.FTZ R30, R30, R12.reuse ;  /* 0x0000000c1e1e7220 */ /* 0x080fe20000410000 */
[----:B------:R-:W-:Y:S01]  /*8f40*/  MUFU.EX2 R162, R162 ;  /* 0x000000a200a27308 */ /* 0x000fe20000000800 */
[----:B------:R-:W-:Y:S01]  /*8f50*/  FMNMX.FTZ R7, R172, R7, !PT ;  /* 0x00000007ac077209 */ /* 0x000fe20007810000 */
[C---:B-1----:R-:W-:Y:S01]  /*8f60*/  FADD.FTZ R5, R155.reuse, R5 ;  /* 0x000000059b057221 */ /* 0x042fe20000010000 */
[----:B------:R-:W-:Y:S01]  /*8f70*/  F2FP.F16.F32.PACK_AB R153, R155, R153 ;  /* 0x000000999b99723e */ /* 0x000fe200000000ff */
[-C--:B------:R-:W-:Y:S01]  /*8f80*/  FMUL.FTZ R31, R31, R12.reuse ;  /* 0x0000000c1f1f7220 */ /* 0x080fe20000410000 */
[----:B------:R-:W-:Y:S01]  /*8f90*/  FMNMX.FTZ R7, R173, R7, !PT ;  /* 0x00000007ad077209 */ /* 0x000fe20007810000 */
[-C--:B------:R-:W-:Y:S01]  /*8fa0*/  FMUL.FTZ R34, R34, R12.reuse ;  /* 0x0000000c22227220 */ /* 0x080fe20000410000 */
[-C--:B------:R-:W-:Y:S01]  /*8fb0*/  FMUL.FTZ R35, R35, R12.reuse ;  /* 0x0000000c23237220 */ /* 0x080fe20000410000 */
[----:B------:R-:W0:Y:S01]  /*8fc0*/  MUFU.EX2 R155, R158 ;  /* 0x0000009e009b7308 */ /* 0x000e220000000800 */
[----:B------:R-:W-:Y:S01]  /*8fd0*/  FMNMX.FTZ R7, R176, R7, !PT ;  /* 0x00000007b0077209 */ /* 0x000fe20007810000 */
[-C--:B------:R-:W-:Y:S01]  /*8fe0*/  FMUL.FTZ R38, R38, R12.reuse ;  /* 0x0000000c26267220 */ /* 0x080fe20000410000 */
[-C--:B------:R-:W-:Y:S01]  /*8ff0*/  FMUL.FTZ R39, R39, R12.reuse ;  /* 0x0000000c27277220 */ /* 0x080fe20000410000 */
[-C--:B------:R-:W-:Y:S01]  /*9000*/  FMUL.FTZ R42, R42, R12.reuse ;  /* 0x0000000c2a2a7220 */ /* 0x080fe20000410000 */
[----:B------:R-:W-:Y:S01]  /*9010*/  FMNMX.FTZ R7, R177, R7, !PT ;  /* 0x00000007b1077209 */ /* 0x000fe20007810000 */
[-C--:B------:R-:W-:Y:S01]  /*9020*/  FMUL.FTZ R43, R43, R12.reuse ;  /* 0x0000000c2b2b7220 */ /* 0x080fe20000410000 */
[-C--:B------:R-:W-:Y:S01]  /*9030*/  FMUL.FTZ R46, R46, R12.reuse ;  /* 0x0000000c2e2e7220 */ /* 0x080fe20000410000 */
[----:B------:R-:W1:Y:S01]  /*9040*/  MUFU.EX2 R163, R163 ;  /* 0x000000a300a37308 */ /* 0x000e620000000800 */
[----:B------:R-:W-:Y:S01]  /*9050*/  FMNMX.FTZ R7, R180, R7, !PT ;  /* 0x00000007b4077209 */ /* 0x000fe20007810000 */
[-C--:B------:R-:W-:Y:S01]  /*9060*/  FMUL.FTZ R47, R47, R12.reuse ;  /* 0x0000000c2f2f7220 */ /* 0x080fe20000410000 */
[-C--:B------:R-:W-:Y:S01]  /*9070*/  FMUL.FTZ R50, R50, R12.reuse ;  /* 0x0000000c32327220 */ /* 0x080fe20000410000 */
[-C--:B------:R-:W-:Y:S01]  /*9080*/  FMUL.FTZ R51, R51, R12.reuse ;  /* 0x0000000c33337220 */ /* 0x080fe20000410000 */
[----:B------:R-:W-:Y:S01]  /*9090*/  FMNMX.FTZ R7, R181, R7, !PT ;  /* 0x00000007b5077209 */ /* 0x000fe20007810000 */
[-C--:B------:R-:W-:Y:S01]  /*90a0*/  FMUL.FTZ R54, R54, R12.reuse ;  /* 0x0000000c36367220 */ /* 0x080fe20000410000 */
[-C--:B------:R-:W-:Y:S01]  /*90b0*/  FMUL.FTZ R55, R55, R12.reuse ;  /* 0x0000000c37377220 */ /* 0x080fe20000410000 */
[----:B------:R-:W2:Y:S01]  /*90c0*/  MUFU.EX2 R166, R166 ;  /* 0x000000a600a67308 */ /* 0x000ea20000000800 */
[----:B0-----:R-:W-:Y:S01]  /*90d0*/  FADD.FTZ R5, R155, R5 ;  /* 0x000000059b057221 */ /* 0x001fe20000010000 */
[----:B------:R-:W0:Y:S01]  /*90e0*/  SHFL.BFLY PT, R14, R7, 0x2, 0x1f ;  /* 0x0c401f00070e7f89 */ /* 0x000e2200000e0000 */
[C---:B------:R-:W-:Y:S01]  /*90f0*/  F2FP.F16.F32.PACK_AB R155, R159.reuse, R155 ;  /* 0x0000009b9f9b723e */ /* 0x040fe200000000ff */
[-C--:B------:R-:W-:Y:S01]  /*9100*/  FMUL.FTZ R58, R58, R12.reuse ;  /* 0x0000000c3a3a7220 */ /* 0x080fe20000410000 */
[----:B------:R-:W-:Y:S01]  /*9110*/  FADD.FTZ R5, R159, R5 ;  /* 0x000000059f057221 */ /* 0x000fe20000010000 */
[-C--:B------:R-:W-:Y:S01]  /*9120*/  FMUL.FTZ R59, R59, R12.reuse ;  /* 0x0000000c3b3b7220 */ /* 0x080fe20000410000 */
[-C--:B------:R-:W-:Y:S01]  /*9130*/  FMUL.FTZ R62, R62, R12.reuse ;  /* 0x0000000c3e3e7220 */ /* 0x080fe20000410000 */
[----:B------:R-:W3:Y:S01]  /*9140*/  MUFU.EX2 R167, R167 ;  /* 0x000000a700a77308 */ /* 0x000ee20000000800 */
        /* <DEDUP_REMOVED lines=16> */
[----:B---3--:R-:W-:Y:S01]  /*9250*/  FADD.FTZ R5, R167, R5 ;  /* 0x00000005a7057221 */ /* 0x008fe20000010000 */
[----:B0-----:R-:W-:Y:S01]  /*9260*/  FMNMX.FTZ R7, R7, R14, !PT ;  /* 0x0000000e07077209 */ /* 0x001fe20007810000 */
[----:B------:R-:W-:Y:S01]  /*9270*/  FMUL.FTZ R86, R86, R12 ;  /* 0x0000000c56567220 */ /* 0x000fe20000410000 */
[----:B------:R-:W-:Y:S01]  /*9280*/  F2FP.F16.F32.PACK_AB R159, R167, R166 ;  /* 0x000000a6a79f723e */ /* 0x000fe200000000ff */
[-C--:B------:R-:W-:Y:S01]  /*9290*/  FMUL.FTZ R87, R87, R12.reuse ;  /* 0x0000000c57577220 */ /* 0x080fe20000410000 */
[-C--:B------:R-:W-:Y:S01]  /*92a0*/  FMUL.FTZ R90, R90, R12.reuse ;  /* 0x0000000c5a5a7220 */ /* 0x080fe20000410000 */
[----:B------:R-:W0:Y:S01]  /*92b0*/  SHFL.BFLY PT, R14, R7, 0x1, 0x1f ;  /* 0x0c201f00070e7f89 */ /* 0x000e2200000e0000 */
        /* <DEDUP_REMOVED lines=22> */
[----:B------:R-:W-:Y:S01]  /*9420*/  FMUL.FTZ R127, R127, R12 ;  /* 0x0000000c7f7f7220 */ /* 0x000fe20000410000 */
[----:B0-----:R-:W-:Y:S01]  /*9430*/  FMNMX.FTZ R7, R7, R14, !PT ;  /* 0x0000000e07077209 */ /* 0x001fe20007810000 */
[----:B------:R-:W-:Y:S01]  /*9440*/  MUFU.EX2 R179, R179 ;  /* 0x000000b300b37308 */ /* 0x000fe20000000800 */
[-C--:B------:R-:W-:Y:S01]  /*9450*/  FMUL.FTZ R130, R130, R12.reuse ;  /* 0x0000000c82827220 */ /* 0x080fe20000410000 */
[-C--:B------:R-:W-:Y:S01]  /*9460*/  FMUL.FTZ R131, R131, R12.reuse ;  /* 0x0000000c83837220 */ /* 0x080fe20000410000 */
[----:B------:R-:W-:Y:S01]  /*9470*/  FSETP.NEU.FTZ.AND P2, PT, R7, -INF , PT ;  /* 0xff8000000700780b */ /* 0x000fe20003f5d000 */
[-C--:B------:R-:W-:Y:S01]  /*9480*/  FMUL.FTZ R134, R134, R12.reuse ;  /* 0x0000000c86867220 */ /* 0x080fe20000410000 */
[-C--:B------:R-:W-:Y:S01]  /*9490*/  FMUL.FTZ R135, R135, R12.reuse ;  /* 0x0000000c87877220 */ /* 0x080fe20000410000 */
[-C--:B------:R-:W-:Y:S01]  /*94a0*/  FMUL.FTZ R138, R138, R12.reuse ;  /* 0x0000000c8a8a7220 */ /* 0x080fe20000410000 */
[----:B------:R-:W-:Y:S01]  /*94b0*/  FSEL R14, R7, RZ, P2 ;  /* 0x000000ff070e7208 */ /* 0x000fe20001000000 */
[----:B------:R-:W-:Y:S01]  /*94c0*/  MUFU.EX2 R182, R182 ;  /* 0x000000b600b67308 */ /* 0x000fe20000000800 */
[-C--:B------:R-:W-:Y:S01]  /*94d0*/  FMUL.FTZ R139, R139, R12.reuse ;  /* 0x0000000c8b8b7220 */ /* 0x080fe20000410000 */
[-C--:B------:R-:W-:Y:S01]  /*94e0*/  FMUL.FTZ R142, R142, R12.reuse ;  /* 0x0000000c8e8e7220 */ /* 0x080fe20000410000 */
[-C--:B------:R-:W-:Y:S01]  /*94f0*/  FMUL.FTZ R143, R143, R12.reuse ;  /* 0x0000000c8f8f7220 */ /* 0x080fe20000410000 */
[----:B------:R-:W-:Y:S01]  /*9500*/  FADD.FTZ R14, -R14, R11 ;  /* 0x0000000b0e0e7221 */ /* 0x000fe20000010100 */
[-C--:B------:R-:W-:Y:S01]  /*9510*/  FMUL.FTZ R146, R146, R12.reuse ;  /* 0x0000000c92927220 */ /* 0x080fe20000410000 */
[-C--:B------:R-:W-:Y:S01]  /*9520*/  FMUL.FTZ R147, R147, R12.reuse ;  /* 0x0000000c93937220 */ /* 0x080fe20000410000 */
[-C--:B------:R-:W-:Y:S01]  /*9530*/  FMUL.FTZ R150, R150, R12.reuse ;  /* 0x0000000c96967220 */ /* 0x080fe20000410000 */
[----:B------:R-:W-:Y:S01]  /*9540*/  FMUL.FTZ R11, R14, UR5 ;  /* 0x000000050e0b7c20 */ /* 0x000fe20008410000 */
[----:B------:R-:W0:Y:S01]  /*9550*/  MUFU.EX2 R183, R183 ;  /* 0x000000b700b77308 */ /* 0x000e220000000800 */
[----:B------:R-:W-:Y:S01]  /*9560*/  FMUL.FTZ R151, R151, R12 ;  /* 0x0000000c97977220 */ /* 0x000fe20000410000 */
[----:B--2---:R-:W-:-:S04]  /*9570*/  FADD.FTZ R5, R171, R5 ;  /* 0x00000005ab057221 */ /* 0x004fc80000010000 */
[----:B---3--:R-:W-:Y:S02]  /*9580*/  FADD.FTZ R5, R174, R5 ;  /* 0x00000005ae057221 */ /* 0x008fe40000010000 */
[----:B------:R-:W2:Y:S02]  /*9590*/  MUFU.EX2 R11, R11 ;  /* 0x0000000b000b7308 */ /* 0x000ea40000000800 */
[----:B-1----:R-:W-:-:S04]  /*95a0*/  FADD.FTZ R5, R175, R5 ;  /* 0x00000005af057221 */ /* 0x002fc80000010000 */
[----:B----4-:R-:W-:Y:S01]  /*95b0*/  FADD.FTZ R5, R178, R5 ;  /* 0x00000005b2057221 */ /* 0x010fe20000010000 */
[----:B0-----:R-:W-:-:S03]  /*95c0*/  F2FP.F16.F32.PACK_AB R167, R183, R182 ;  /* 0x000000b6b7a7723e */ /* 0x001fc600000000ff */
[----:B------:R-:W-:-:S04]  /*95d0*/  FADD.FTZ R5, R179, R5 ;  /* 0x00000005b3057221 */ /* 0x000fc80000010000 */
[----:B------:R-:W-:Y:S01]  /*95e0*/  FADD.FTZ R5, R182, R5 ;  /* 0x00000005b6057221 */ /* 0x000fe20000010000 */
        /* <DEDUP_REMOVED lines=10> */
[----:B0-----:R-:W-:Y:S01]  /*9690*/  FMUL.FTZ R10, R7, UR5 ;  /* 0x00000005070a7c20 */ /* 0x001fe20008410000 */
        /* <DEDUP_REMOVED lines=26> */
[----:B------:R-:W1:Y:S01]  /*9840*/  MUFU.EX2 R154, R13 ;  /* 0x0000000d009a7308 */ /* 0x000e620000000800 */
[-C--:B------:R-:W-:Y:S01]  /*9850*/  FMUL.FTZ R57, R57, R11.reuse ;  /* 0x0000000b39397220 */ /* 0x080fe20000410000 */
[-C--:B------:R-:W-:Y:S01]  /*9860*/  FMUL.FTZ R60, R60, R11.reuse ;  /* 0x0000000b3c3c7220 */ /* 0x080fe20000410000 */
[-C--:B------:R-:W-:Y:S01]  /*9870*/  FMUL.FTZ R61, R61, R11.reuse ;  /* 0x0000000b3d3d7220 */ /* 0x080fe20000410000 */
[-C--:B------:R-:W-:Y:S01]  /*9880*/  FMUL.FTZ R64, R64, R11.reuse ;  /* 0x0000000b40407220 */ /* 0x080fe20000410000 */
[-C--:B------:R-:W-:Y:S01]  /*9890*/  FMUL.FTZ R65, R65, R11.reuse ;  /* 0x0000000b41417220 */ /* 0x080fe20000410000 */
[----:B0-----:R-:W-:Y:S01]  /*98a0*/  FFMA.FTZ R21, R11, R6, R152 ;  /* 0x000000060b157223 */ /* 0x001fe20000010098 */
        /* <DEDUP_REMOVED lines=20> */
[----:B------:R-:W-:Y:S01]  /*99f0*/  F2FP.F16.F32.PACK_AB R163, R175, R174 ;  /* 0x000000aeafa3723e */ /* 0x000fe200000000ff */
[-C--:B------:R-:W-:Y:S01]  /*9a00*/  FMUL.FTZ R96, R96, R11.reuse ;  /* 0x0000000b60607220 */ /* 0x080fe20000410000 */
[-C--:B------:R-:W-:Y:S01]  /*9a10*/  FMUL.FTZ R97, R97, R11.reuse ;  /* 0x0000000b61617220 */ /* 0x080fe20000410000 */
[-C--:B------:R-:W-:Y:S01]  /*9a20*/  FMUL.FTZ R100, R100, R11.reuse ;  /* 0x0000000b64647220 */ /* 0x080fe20000410000 */
[-C--:B------:R-:W-:Y:S01]  /*9a30*/  FMUL.FTZ R101, R101, R11.reuse ;  /* 0x0000000b65657220 */ /* 0x080fe20000410000 */
[----:B------:R0:W1:Y:S01]  /*9a40*/  MUFU.EX2 R15, R161 ;  /* 0x000000a1000f7308 */ /* 0x0000620000000800 */
[----:B--2---:R-:W-:Y:S01]  /*9a50*/  F2FP.F16.F32.PACK_AB R154, R13, R10 ;  /* 0x0000000a0d9a723e */ /* 0x004fe200000000ff */
[----:B------:R-:W-:Y:S01]  /*9a60*/  BAR.SYNC.DEFER_BLOCKING 0xf, 0x100 ;  /* 0x03c4000000007b1d */ /* 0x000fe20000010000 */
[-C--:B------:R-:W-:Y:S01]  /*9a70*/  FMUL.FTZ R104, R104, R11.reuse ;  /* 0x0000000b68687220 */ /* 0x080fe20000410000 */
[-C--:B------:R-:W-:Y:S01]  /*9a80*/  FMUL.FTZ R105, R105, R11.reuse ;  /* 0x0000000b69697220 */ /* 0x080fe20000410000 */
[-C--:B------:R-:W-:Y:S01]  /*9a90*/  FMUL.FTZ R108, R108, R11.reuse ;  /* 0x0000000b6c6c7220 */ /* 0x080fe20000410000 */
[-C--:B------:R-:W-:Y:S01]  /*9aa0*/  FMUL.FTZ R109, R109, R11.reuse ;  /* 0x0000000b6d6d7220 */ /* 0x080fe20000410000 */
[----:B------:R-:W-:Y:S01]  /*9ab0*/  FMUL.FTZ R112, R112, R11 ;  /* 0x0000000b70707220 */ /* 0x000fe20000410000 */
[----:B------:R-:W-:Y:S01]  /*9ac0*/  MUFU.EX2 R20, R164 ;  /* 0x000000a400147308 */ /* 0x000fe20000000800 */
[----:B0-----:R-:W-:Y:S01]  /*9ad0*/  F2FP.F16.F32.PACK_AB R161, R171, R170 ;  /* 0x000000aaaba1723e */ /* 0x001fe200000000ff */
[----:B------:R-:W-:-:S02]  /*9ae0*/  IMAD R170, R2, 0x1000, R22 ;  /* 0x0000100002aa7824 */ /* 0x000fc400078e0216 */
[-C--:B------:R-:W-:Y:S01]  /*9af0*/  FMUL.FTZ R113, R113, R11.reuse ;  /* 0x0000000b71717220 */ /* 0x080fe20000410000 */
[-C--:B------:R-:W-:Y:S01]  /*9b00*/  FMUL.FTZ R116, R116, R11.reuse ;  /* 0x0000000b74747220 */ /* 0x080fe20000410000 */
[-C--:B------:R-:W-:Y:S01]  /*9b10*/  FMUL.FTZ R117, R117, R11.reuse ;  /* 0x0000000b75757220 */ /* 0x080fe20000410000 */
[-C--:B------:R-:W-:Y:S01]  /*9b20*/  FMUL.FTZ R120, R120, R11.reuse ;  /* 0x0000000b78787220 */ /* 0x080fe20000410000 */
[----:B------:R-:W-:Y:S01]  /*9b30*/  R2UR UR10, R170 ;  /* 0x00000000aa0a72ca */ /* 0x000fe200000e0000 */
[----:B------:R0:W2:Y:S01]  /*9b40*/  MUFU.EX2 R6, R165 ;  /* 0x000000a500067308 */ /* 0x0000a20000000800 */
        /* <DEDUP_REMOVED lines=19> */
[----:B------:R-:W-:Y:S01]  /*9c80*/  FMUL.FTZ R149, R149, R11 ;  /* 0x0000000b95957220 */ /* 0x000fe20000410000 */
[----:B------:R1:W-:Y:S01]  /*9c90*/  STSM.16.M88.4 [R188+0x36400], R152 ;  /* 0x03640098bc007844 */ /* 0x0003e20000000200 */
[----:B------:R-:W-:-:S02]  /*9ca0*/  VIADD R11, R170, 0x80 ;  /* 0x00000080aa0b7836 */ /* 0x000fc40000000000 */
[----:B------:R-:W-:Y:S01]  /*9cb0*/  FADD.FTZ R21, R10, R21 ;  /* 0x000000150a157221 */ /* 0x000fe20000010000 */
[----:B------:R-:W-:Y:S01]  /*9cc0*/  MUFU.EX2 R172, R172 ;  /* 0x000000ac00ac7308 */ /* 0x000fe20000000800 */
[----:B------:R1:W-:Y:S01]  /*9cd0*/  STSM.16.M88.4 [R189], R156 ;  /* 0x0000009cbd007844 */ /* 0x0003e20000000200 */
[----:B------:R-:W-:Y:S01]  /*9ce0*/  FADD.FTZ R5, R183, R5 ;  /* 0x00000005b7057221 */ /* 0x000fe20000010000 */
[----:B------:R-:W-:-:S04]  /*9cf0*/  FADD.FTZ R21, R13, R21 ;  /* 0x000000150d157221 */ /* 0x000fc80000010000 */
[----:B------:R-:W-:Y:S01]  /*9d00*/  FADD.FTZ R21, R14, R21 ;  /* 0x000000150e157221 */ /* 0x000fe20000010000 */
[----:B------:R-:W2:Y:S01]  /*9d10*/  MUFU.EX2 R173, R173 ;  /* 0x000000ad00ad7308 */ /* 0x000ea20000000800 */
[----:B0-----:R-:W-:Y:S02]  /*9d20*/  F2FP.F16.F32.PACK_AB R160, R169, R168 ;  /* 0x000000a8a9a0723e */ /* 0x001fe400000000ff */
[----:B------:R-:W-:-:S04]  /*9d30*/  FADD.FTZ R21, R15, R21 ;  /* 0x000000150f157221 */ /* 0x000fc80000010000 */
[----:B------:R-:W-:Y:S01]  /*9d40*/  FADD.FTZ R21, R20, R21 ;  /* 0x0000001514157221 */ /* 0x000fe20000010000 */
[----:B------:R-:W0:Y:S03]  /*9d50*/  MUFU.EX2 R176, R176 ;  /* 0x000000b000b07308 */ /* 0x000e260000000800 */
[----:B------:R-:W-:-:S04]  /*9d60*/  FADD.FTZ R21, R6, R21 ;  /* 0x0000001506157221 */ /* 0x000fc80000010000 */
[----:B------:R-:W-:Y:S01]  /*9d70*/  FADD.FTZ R21, R168, R21 ;  /* 0x00000015a8157221 */ /* 0x000fe20000010000 */
[----:B------:R-:W3:Y:S01]  /*9d80*/  MUFU.EX2 R177, R177 ;  /* 0x000000b100b17308 */ /* 0x000ee20000000800 */
[----:B--2---:R-:W-:Y:S02]  /*9d90*/  F2FP.F16.F32.PACK_AB R162, R173, R172 ;  /* 0x000000acada2723e */ /* 0x004fe400000000ff */
[----:B------:R-:W-:-:S03]  /*9da0*/  FADD.FTZ R21, R169, R21 ;  /* 0x00000015a9157221 */ /* 0x000fc60000010000 */
[----:B------:R1:W-:Y:S01]  /*9db0*/  STSM.16.M88.4 [R191], R160 ;  /* 0x000000a0bf007844 */ /* 0x0003e20000000200 */
[----:B------:R-:W-:Y:S01]  /*9dc0*/  FADD.FTZ R21, R172, R21 ;  /* 0x00000015ac157221 */ /* 0x000fe20000010000 */
[----:B------:R-:W2:Y:S03]  /*9dd0*/  MUFU.EX2 R180, R180 ;  /* 0x000000b400b47308 */ /* 0x000ea60000000800 */
[----:B------:R-:W-:-:S04]  /*9de0*/  FADD.FTZ R21, R173, R21 ;  /* 0x00000015ad157221 */ /* 0x000fc80000010000 */
[----:B0-----:R-:W-:Y:S01]  /*9df0*/  FADD.FTZ R21, R176, R21 ;  /* 0x00000015b0157221 */ /* 0x001fe20000010000 */
[----:B------:R-:W0:Y:S01]  /*9e00*/  MUFU.EX2 R181, R181 ;  /* 0x000000b500b57308 */ /* 0x000e220000000800 */
[C---:B---3--:R-:W-:Y:S02]  /*9e10*/  F2FP.F16.F32.PACK_AB R164, R177.reuse, R176 ;  /* 0x000000b0b1a4723e */ /* 0x048fe400000000ff */
[----:B------:R-:W-:-:S04]  /*9e20*/  FADD.FTZ R21, R177, R21 ;  /* 0x00000015b1157221 */ /* 0x000fc80000010000 */
[----:B--2---:R-:W-:Y:S01]  /*9e30*/  FADD.FTZ R21, R180, R21 ;  /* 0x00000015b4157221 */ /* 0x004fe20000010000 */
[----:B0-----:R-:W-:-:S03]  /*9e40*/  F2FP.F16.F32.PACK_AB R166, R181, R180 ;  /* 0x000000b4b5a6723e */ /* 0x001fc600000000ff */
        /* <DEDUP_REMOVED lines=35> */
.L_x_4968:
[----:B------:R-:W-:Y:S01]  /*a080*/  UISETP.GT.AND UP0, UPT, UR6, UR4, UPT ;  /* 0x000000040600728c */ /* 0x000fe2000bf04270 */
[----:B------:R-:W-:Y:S01]  /*a090*/  VIADD R9, R9, 0x38860 ;  /* 0x0003886009097836 */ /* 0x000fe20000000000 */
[----:B------:R-:W-:Y:S01]  /*a0a0*/  UIADD3 UR6, UR6, -0x1, URZ ;  /* 0xffffffff06067890 */ /* 0x000fe2000fffe03f */
[----:B------:R-:W-:Y:S02]  /*a0b0*/  IMAD.MOV.U32 R12, RZ, RZ, R8 ;  /* 0x000000ffff0c7224 */ /* 0x000fe400078e0008 */
[----:B------:R-:W-:Y:S01]  /*a0c0*/  IMAD.MOV.U32 R11, RZ, RZ, R7 ;  /* 0x000000ffff0b7224 */ /* 0x000fe200078e0007 */
[----:B------:R-:W-:Y:S01]  /*a0d0*/  PLOP3.LUT P1, PT, PT, PT, UP0, 0x80, 0x0 ;  /* 0x000000000000781c */ /* 0x000fe20003f2f008 */
[----:B------:R-:W-:Y:S01]  /*a0e0*/  IMAD.MOV.U32 R10, RZ, RZ, R2 ;  /* 0x000000ffff0a7224 */ /* 0x000fe200078e0002 */
[----:B------:R-:W-:-:S04]  /*a0f0*/  PRMT R9, R187, 0x654, R9 ;  /* 0x00000654bb097816 */ /* 0x000fc80000000009 */
[----:B------:R0:W-:Y:S07]  /*a100*/  SYNCS.ARRIVE.TRANS64.RED.A1T0 RZ, [R9+URZ], RZ ;  /* 0x000000ff09ff79a7 */ /* 0x0001ee000810043f */
[----:B------:R-:W-:Y:S05]  /*a110*/  @P1 BRA `(.L_x_4969) ;  /* 0xffffffcc00441947 */ /* 0x000fea000383ffff */
[----:B------:R-:W-:-:S05]  /*a120*/  UMOV UR10, UR6 ;  /* 0x00000006000a7c82 */ /* 0x000fca0008000000 */
.L_x_4958:
[----:B------:R-:W-:-:S06]  /*a130*/  UISETP.GE.AND UP0, UPT, UR10, UR38, UPT ;  /* 0x000000260a00728c */ /* 0x000fcc000bf06270 */
[----:B------:R-:W-:-:S13]  /*a140*/  PLOP3.LUT P1, PT, PT, PT, UP0, 0x80, 0x0 ;  /* 0x000000000000781c */ /* 0x000fda0003f2f008 */
[----:B------:R-:W-:Y:S05]  /*a150*/  @!P1 BRA `(.L_x_4970) ;  /* 0x0000002c00749947 */ /* 0x000fea0003800000 */
[----:B------:R-:W-:Y:S01]  /*a160*/  IMAD.MOV.U32 R10, RZ, RZ, R8 ;  /* 0x000000ffff0a7224 */ /* 0x000fe200078e0008 */
[----:B------:R-:W-:Y:S01]  /*a170*/  ULDC UR11, c[0x0][0xa80] ;  /* 0x0002a000000b7ab9 */ /* 0x000fe20000000800 */
[----:B------:R-:W-:Y:S02]  /*a180*/  IMAD.MOV.U32 R12, RZ, RZ, R7 ;  /* 0x000000ffff0c7224 */ /* 0x000fe400078e0007 */
[----:B------:R-:W-:-:S07]  /*a190*/  IMAD.MOV.U32 R11, RZ, RZ, R2 ;  /* 0x000000ffff0b7224 */ /* 0x000fce00078e0002 */
.L_x_4981:
[----:B------:R-:W-:-:S05]  /*a1a0*/  VIADD R2, R11, 0x1 ;  /* 0x000000010b027836 */ /* 0x000fca0000000000 */
[----:B------:R-:W-:-:S04]  /*a1b0*/  ISETP.NE.AND P1, PT, R2, 0x2, PT ;  /* 0x000000020200780c */ /* 0x000fc80003f25270 */
[----:B------:R-:W-:Y:S02]  /*a1c0*/  SEL R7, RZ, 0x1, P1 ;  /* 0x00000001ff077807 */ /* 0x000fe40000800000 */
[----:B------:R-:W-:Y:S02]  /*a1d0*/  SEL R2, R2, RZ, P1 ;  /* 0x000000ff02027207 */ /* 0x000fe40000800000 */
[----:B------:R-:W-:-:S13]  /*a1e0*/  R2UR UR4, R7 ;  /* 0x00000000070472ca */ /* 0x000fda00000e0000 */
[----:B------:R-:W-:Y:S01]  /*a1f0*/  ULOP3.LUT UR37, UR37, UR4, URZ, 0x3c, !UPT ;  /* 0x0000000425257292 */ /* 0x000fe2000f8e3c3f */
[----:B-1----:R-:W-:Y:S11]  /*a200*/  @!P0 BRA `(.L_x_4971) ;  /* 0x0000000000048947 */ /* 0x002ff60003800000 */
[----:B------:R-:W-:Y:S01]  /*a210*/  BPT.TRAP 0x1 ;  /* 0x000000040000795c */ /* 0x000fe20000300000 */
.L_x_4971:
[----:B------:R-:W-:Y:S02]  /*a220*/  IMAD.U32 R7, RZ, RZ, UR37 ;  /* 0x00000025ff077e24 */ /* 0x000fe4000f8e00ff */
[----:B0-----:R-:W-:-:S03]  /*a230*/  IMAD R9, R2, 0x8, R17 ;  /* 0x0000000802097824 */ /* 0x001fc600078e0211 */
[----:B------:R-:W-:-:S04]  /*a240*/  SHF.L.U32 R7, R7, 0x1f, RZ ;  /* 0x0000001f07077819 */ /* 0x000fc800000006ff */
[----:B------:R0:W1:Y:S01]  /*a250*/  SYNCS.PHASECHK.TRANS64.TRYWAIT P1, [R9+URZ+0x38830], R7 ;  /* 0x03883007090075a7 */ /* 0x000062000802017f */
[----:B------:R-:W-:Y:S05]  /*a260*/  @!P0 BRA `(.L_x_4972) ;  /* 0x0000000000048947 */ /* 0x000fea0003800000 */
[----:B------:R-:W-:Y:S01]  /*a270*/  BPT.TRAP 0x1 ;  /* 0x000000040000795c */ /* 0x000fe20000300000 */
.L_x_4972:
[----:B------:R-:W-:Y:S01]  /*a280*/  IMAD R8, R2, 0x200, R4 ;  /* 0x0000020002087824 */ /* 0x000fe200078e0204 */
[----:B-1----:R-:W-:Y:S06]  /*a290*/  @P1 BRA `(.L_x_4973) ;  /* 0x0000000000081947 */ /* 0x002fec0003800000 */
[----:B------:R-:W1:Y:S02]  /*a2a0*/  SYNCS.PHASECHK.TRANS64.TRYWAIT P1, [R9+URZ+0x38830], R7 ;  /* 0x03883007090075a7 */ /* 0x000e64000802017f */
[----:B-1----:R-:W-:Y:S05]  /*a2b0*/  @!P1 BRA `(.L_x_4974) ;  /* 0x000000f000fc9947 */ /* 0x002fea0003800000 */
.L_x_4973:
[----:B------:R-:W-:Y:S01]  /*a2c0*/  R2UR UR6, R8 ;  /* 0x00000000080672ca */ /* 0x000fe200000e0000 */
[----:B------:R-:W-:Y:S01]  /*a2d0*/  WARPGROUP.ARRIVE ;  /* 0x00000000000079c5 */ /* 0x000fe20000000000 */
[----:B------:R-:W-:Y:S01]  /*a2e0*/  UMOV UR4, UR8 ;  /* 0x0000000800047c82 */ /* 0x000fe20008000000 */
[----:B------:R-:W-:Y:S01]  /*a2f0*/  UMOV UR5, UR9 ;  /* 0x0000000900057c82 */ /* 0x000fe20008000000 */
[----:B------:R-:W-:Y:S01]  /*a300*/  UMOV UR7, 0x40000040 ;  /* 0x4000004000077882 */ /* 0x000fe20000000000 */
[----:B------:R-:W-:Y:S01]  /*a310*/  UMOV UR15, 0x40000040 ;  /* 0x40000040000f7882 */ /* 0x000fe20000000000 */
[----:B------:R-:W-:Y:S01]  /*a320*/  UMOV UR19, 0x40000040 ;  /* 0x4000004000137882 */ /* 0x000fe20000000000 */
[----:B------:R-:W-:-:S06]  /*a330*/  UMOV UR23, 0x40000040 ;  /* 0x4000004000177882 */ /* 0x000fcc0000000000 */
        /* <DEDUP_REMOVED lines=16> */
.L_x_4975:
[----:B------:R2:W3:Y:S01]  /*a440*/  SYNCS.PHASECHK.TRANS64.TRYWAIT P1, [R9+URZ+0x38850], R7 ;  /* 0x03885007090075a7 */ /* 0x0004e2000802017f */
[----:B------:R-:W-:Y:S05]  /*a450*/  @!P0 BRA `(.L_x_4976) ;  /* 0x0000000000048947 */ /* 0x000fea0003800000 */
[----:B------:R-:W-:Y:S01]  /*a460*/  BPT.TRAP 0x1 ;  /* 0x000000040000795c */ /* 0x000fe20000300000 */
.L_x_4976:
[----:B---3--:R-:W-:Y:S05]  /*a470*/  @P1 BRA `(.L_x_4977) ;  /* 0x0000000000081947 */ /* 0x008fea0003800000 */
[----:B------:R-:W3:Y:S02]  /*a480*/  SYNCS.PHASECHK.TRANS64.TRYWAIT P1, [R9+URZ+0x38850], R7 ;  /* 0x03885007090075a7 */ /* 0x000ee4000802017f */
[----:B---3--:R-:W-:Y:S05]  /*a490*/  @!P1 BRA `(.L_x_4978) ;  /* 0x000000f000989947 */ /* 0x008fea0003800000 */
.L_x_4977:
        /* <DEDUP_REMOVED lines=327> */
.L_x_4979:
[----:B------:R-:W-:Y:S01]  /*b910*/  FMNMX.FTZ R7, R152, R12, !PT ;  /* 0x0000000c98077209 */ /* 0x000fe20007810000 */
[----:B------:R-:W0:Y:S01]  /*b920*/  S2R R21, SR_CgaCtaId ;  /* 0x0000000000157919 */ /* 0x000e220000008800 */
[----:B------:R-:W-:Y:S01]  /*b930*/  UMOV UR5, UR11 ;  /* 0x0000000b00057c82 */ /* 0x000fe20008000000 */
[----:B------:R-:W-:Y:S01]  /*b940*/  ISETP.NE.AND P1, PT, R23, RZ, PT ;  /* 0x000000ff1700720c */ /* 0x000fe20003f25270 */
[----:B------:R-:W-:Y:S01]  /*b950*/  IMAD R20, R2, 0x1000, R22 ;  /* 0x0000100002147824 */ /* 0x000fe200078e0216 */
[----:B------:R-:W-:Y:S01]  /*b960*/  FMNMX.FTZ R7, R153, R7, !PT ;  /* 0x0000000799077209 */ /* 0x000fe20007810000 */
[----:B------:R-:W-:-:S03]  /*b970*/  UMOV UR7, 0x40000040 ;  /* 0x4000004000077882 */ /* 0x000fc60000000000 */
[----:B------:R-:W-:Y:S02]  /*b980*/  FMNMX.FTZ R7, R156, R7, !PT ;  /* 0x000000079c077209 */ /* 0x000fe40007810000 */
[----:B------:R-:W-:Y:S02]  /*b990*/  R2UR UR4, R20 ;  /* 0x00000000140472ca */ /* 0x000fe400000e0000 */
[----:B------:R-:W-:-:S03]  /*b9a0*/  FMNMX.FTZ R7, R157, R7, !PT ;  /* 0x000000079d077209 */ /* 0x000fc60007810000 */
[----:B------:R-:W-:Y:S01]  /*b9b0*/  @!P1 IMAD R11, R11, 0x40, R19 ;  /* 0x000000400b0b9824 */ /* 0x000fe200078e0213 */
[----:B------:R-:W-:-:S03]  /*b9c0*/  FMNMX.FTZ R7, R160, R7, !PT ;  /* 0x00000007a0077209 */ /* 0x000fc60007810000 */
[----:B------:R-:W-:Y:S01]  /*b9d0*/  @!P1 IMAD R11, R11, 0x4, R17 ;  /* 0x000000040b0b9824 */ /* 0x000fe200078e0211 */
[----:B------:R-:W-:-:S03]  /*b9e0*/  FMNMX.FTZ R7, R161, R7, !PT ;  /* 0x00000007a1077209 */ /* 0x000fc60007810000 */
[----:B------:R-:W-:Y:S01]  /*b9f0*/  UMOV UR6, UR4 ;  /* 0x0000000400067c82 */ /* 0x000fe20008000000 */
        /* <DEDUP_REMOVED lines=32> */
[----:B------:R-:W-:-:S02]  /*bc00*/  VIADD R8, R9, 0x38840 ;  /* 0x0003884009087836 */ /* 0x000fc40000000000 */
[----:B------:R-:W-:Y:S01]  /*bc10*/  FMUL.FTZ R12, R12, UR5 ;  /* 0x000000050c0c7c20 */ /* 0x000fe20008410000 */
[----:B------:R-:W-:Y:S02]  /*bc20*/  MUFU.EX2 R152, R152 ;  /* 0x0000009800987308 */ /* 0x000fe40000000800 */
[----:B0-----:R-:W-:-:S04]  /*bc30*/  PRMT R8, R21, 0x654, R8 ;  /* 0x0000065415087816 */ /* 0x001fc80000000008 */
[----:B------:R0:W-:Y:S02]  /*bc40*/  SYNCS.ARRIVE.TRANS64.RED.A1T0 RZ, [R8+URZ], RZ ;  /* 0x000000ff08ff79a7 */ /* 0x0001e4000810043f */
[----:B------:R-:W1:Y:S01]  /*bc50*/  MUFU.EX2 R12, R12 ;  /* 0x0000000c000c7308 */ /* 0x000e620000000800 */
[----:B0-----:R-:W-:-:S07]  /*bc60*/  FMNMX.FTZ R8, R154, R10, !PT ;  /* 0x0000000a9a087209 */ /* 0x001fce0007810000 */
[----:B------:R-:W0:Y:S01]  /*bc70*/  MUFU.EX2 R153, R153 ;  /* 0x0000009900997308 */ /* 0x000e220000000800 */
[----:B------:R-:W-:-:S04]  /*bc80*/  FMNMX.FTZ R8, R155, R8, !PT ;  /* 0x000000089b087209 */ /* 0x000fc80007810000 */
[----:B------:R-:W-:-:S03]  /*bc90*/  FMNMX.FTZ R8, R158, R8, !PT ;  /* 0x000000089e087209 */ /* 0x000fc60007810000 */
[----:B------:R-:W2:Y:S01]  /*bca0*/  MUFU.EX2 R156, R156 ;  /* 0x0000009c009c7308 */ /* 0x000ea20000000800 */
[----:B-1----:R-:W-:Y:S01]  /*bcb0*/  FFMA.FTZ R6, R12, R6, R152 ;  /* 0x000000060c067223 */ /* 0x002fe20000010098 */
[----:B------:R-:W-:Y:S01]  /*bcc0*/  @!P1 STS [R11+0x38400], R12 ;  /* 0x0384000c0b009388 */ /* 0x000fe20000000800 */
[----:B------:R-:W-:Y:S01]  /*bcd0*/  FMNMX.FTZ R8, R159, R8, !PT ;  /* 0x000000089f087209 */ /* 0x000fe20007810000 */
[-C--:B------:R-:W-:Y:S01]  /*bce0*/  FMUL.FTZ R24, R24, R12.reuse ;  /* 0x0000000c18187220 */ /* 0x080fe20000410000 */
[-C--:B------:R-:W-:Y:S01]  /*bcf0*/  FMUL.FTZ R25, R25, R12.reuse ;  /* 0x0000000c19197220 */ /* 0x080fe20000410000 */
[----:B------:R-:W-:Y:S01]  /*bd00*/  FMUL.FTZ R28, R28, R12 ;  /* 0x0000000c1c1c7220 */ /* 0x000fe20000410000 */
[----:B------:R-:W-:Y:S01]  /*bd10*/  FMNMX.FTZ R8, R162, R8, !PT ;  /* 0x00000008a2087209 */ /* 0x000fe20007810000 */
[----:B------:R-:W1:Y:S01]  /*bd20*/  MUFU.EX2 R157, R157 ;  /* 0x0000009d009d7308 */ /* 0x000e620000000800 */
[C---:B0-----:R-:W-:Y:S01]  /*bd30*/  F2FP.F16.F32.PACK_AB R184, R153.reuse, R152 ;  /* 0x0000009899b8723e */ /* 0x041fe200000000ff */
[----:B------:R-:W-:Y:S01]  /*bd40*/  FADD.FTZ R6, R153, R6 ;  /* 0x0000000699067221 */ /* 0x000fe20000010000 */
[----:B------:R-:W-:Y:S01]  /*bd50*/  FMNMX.FTZ R8, R163, R8, !PT ;  /* 0x00000008a3087209 */ /* 0x000fe20007810000 */
[-C--:B------:R-:W-:Y:S01]  /*bd60*/  FMUL.FTZ R29, R29, R12.reuse ;  /* 0x0000000c1d1d7220 */ /* 0x080fe20000410000 */
[-C--:B------:R-:W-:Y:S01]  /*bd70*/  FMUL.FTZ R32, R32, R12.reuse ;  /* 0x0000000c20207220 */ /* 0x080fe20000410000 */
[----:B------:R-:W-:Y:S01]  /*bd80*/  FMUL.FTZ R33, R33, R12 ;  /* 0x0000000c21217220 */ /* 0x000fe20000410000 */
[----:B------:R-:W-:Y:S01]  /*bd90*/  FMNMX.FTZ R8, R166, R8, !PT ;  /* 0x00000008a6087209 */ /* 0x000fe20007810000 */
[----:B------:R-:W0:Y:S01]  /*bda0*/  MUFU.EX2 R152, R160 ;  /* 0x000000a000987308 */ /* 0x000e220000000800 */
        /* <DEDUP_REMOVED lines=25> */
[C---:B--2---:R-:W-:Y:S01]  /*bf40*/  FADD.FTZ R6, R161.reuse, R6 ;  /* 0x00000006a1067221 */ /* 0x044fe20000010000 */
        /* <DEDUP_REMOVED lines=39> */
[----:B-1----:R-:W-:Y:S01]  /*c1c0*/  FMNMX.FTZ R8, R8, R13, !PT ;  /* 0x0000000d08087209 */ /* 0x002fe20007810000 */
[----:B------:R-:W1:Y:S01]  /*c1d0*/  MUFU.EX2 R160, R176 ;  /* 0x000000b000a07308 */ /* 0x000e620000000800 */
        /* <DEDUP_REMOVED lines=22> */
[-C--:B------:R-:W-:Y:S01]  /*c340*/  FMUL.FTZ R141, R141, R12.reuse ;  /* 0x0000000c8d8d7220 */ /* 0x080fe20000410000 */
[----:B------:R-:W-:Y:S01]  /*c350*/  FMUL.FTZ R144, R144, R12 ;  /* 0x0000000c90907220 */ /* 0x000fe20000410000 */
[C---:B---3--:R-:W-:Y:S01]  /*c360*/  FADD.FTZ R6, R177.reuse, R6 ;  /* 0x00000006b1067221 */ /* 0x048fe20000010000 */
[----:B------:R-:W-:Y:S01]  /*c370*/  F2FP.F16.F32.PACK_AB R160, R177, R160 ;  /* 0x000000a0b1a0723e */ /* 0x000fe200000000ff */
[-C--:B------:R-:W-:Y:S01]  /*c380*/  FMUL.FTZ R145, R145, R12.reuse ;  /* 0x0000000c91917220 */ /* 0x080fe20000410000 */
[----:B0-----:R-:W-:Y:S01]  /*c390*/  FMNMX.FTZ R8, R8, R13, !PT ;  /* 0x0000000d08087209 */ /* 0x001fe20007810000 */
[-C--:B------:R-:W-:Y:S01]  /*c3a0*/  FMUL.FTZ R148, R148, R12.reuse ;  /* 0x0000000c94947220 */ /* 0x080fe20000410000 */
[----:B------:R-:W-:-:S03]  /*c3b0*/  FMUL.FTZ R149, R149, R12 ;  /* 0x0000000c95957220 */ /* 0x000fc60000410000 */
[----:B------:R-:W-:Y:S01]  /*c3c0*/  FADD.FTZ R10, -R8, R10 ;  /* 0x0000000a080a7221 */ /* 0x000fe20000010100 */
[----:B--2---:R-:W-:-:S03]  /*c3d0*/  FADD.FTZ R6, R180, R6 ;  /* 0x00000006b4067221 */ /* 0x004fc60000010000 */
[----:B------:R-:W-:-:S06]  /*c3e0*/  FMUL.FTZ R10, R10, UR5 ;  /* 0x000000050a0a7c20 */ /* 0x000fcc0008410000 */
[----:B------:R-:W0:Y:S02]  /*c3f0*/  MUFU.EX2 R10, R10 ;  /* 0x0000000a000a7308 */ /* 0x000e240000000800 */
        /* <DEDUP_REMOVED lines=30> */
[----:B------:R-:W-:Y:S01]  /*c5e0*/  FFMA.FTZ R183, R183, UR5, -R11 ;  /* 0x00000005b7b77c23 */ /* 0x000fe2000801080b */
        /* <DEDUP_REMOVED lines=11> */
[----:B0-----:R-:W-:Y:S01]  /*c6a0*/  FFMA.FTZ R5, R10, R5, R154 ;  /* 0x000000050a057223 */ /* 0x001fe2000001009a */
[-C--:B------:R-:W-:Y:S01]  /*c6b0*/  FMUL.FTZ R67, R67, R10.reuse ;  /* 0x0000000a43437220 */ /* 0x080fe20000410000 */
        /* <DEDUP_REMOVED lines=8> */
[----:B------:R-:W-:Y:S01]  /*c740*/  FMUL.FTZ R79, R79, R10 ;  /* 0x0000000a4f4f7220 */ /* 0x000fe20000410000 */
[----:B------:R-:W-:Y:S01]  /*c750*/  F2FP.F16.F32.PACK_AB R154, R165, R164 ;  /* 0x000000a4a59a723e */ /* 0x000fe200000000ff */
[----:B------:R-:W-:Y:S01]  /*c760*/  FMUL.FTZ R82, R82, R10 ;  /* 0x0000000a52527220 */ /* 0x000fe20000410000 */
[----:B--2---:R-:W-:Y:S01]  /*c770*/  F2FP.F16.F32.PACK_AB R158, R173, R172 ;  /* 0x000000acad9e723e */ /* 0x004fe200000000ff */
        /* <DEDUP_REMOVED lines=44> */
[----:B------:R-:W-:Y:S01]  /*ca40*/  FMUL.FTZ R151, R151, R10 ;  /* 0x0000000a97977220 */ /* 0x000fe20000410000 */
[----:B------:R0:W-:Y:S01]  /*ca50*/  STSM.16.M88.4 [R188+0x36400], R184 ;  /* 0x036400b8bc007844 */ /* 0x0001e20000000200 */
[----:B------:R-:W-:-:S02]  /*ca60*/  VIADD R10, R20, 0x80 ;  /* 0x00000080140a7836 */ /* 0x000fc40000000000 */
[----:B------:R-:W-:Y:S01]  /*ca70*/  FADD.FTZ R5, R11, R5 ;  /* 0x000000050b057221 */ /* 0x000fe20000010000 */
[----:B------:R-:W2:Y:S01]  /*ca80*/  MUFU.EX2 R171, R171 ;  /* 0x000000ab00ab7308 */ /* 0x000ea20000000800 */
[C---:B-1----:R-:W-:Y:S01]  /*ca90*/  FADD.FTZ R6, R162.reuse, R6 ;  /* 0x00000006a2067221 */ /* 0x042fe20000010000 */
[----:B------:R-:W-:Y:S01]  /*caa0*/  F2FP.F16.F32.PACK_AB R162, R162, R180 ;  /* 0x000000b4a2a2723e */ /* 0x000fe200000000ff */
[----:B------:R0:W-:Y:S01]  /*cab0*/  STSM.16.M88.4 [R189], R152 ;  /* 0x00000098bd007844 */ /* 0x0001e20000000200 */
[----:B------:R-:W-:Y:S01]  /*cac0*/  R2UR UR4, R10 ;  /* 0x000000000a0472ca */ /* 0x000fe200000e0000 */
[----:B------:R-:W-:Y:S02]  /*cad0*/  VIADD R10, R20, 0x100 ;  /* 0x00000100140a7836 */ /* 0x000fe40000000000 */
[----:B------:R-:W-:Y:S01]  /*cae0*/  FADD.FTZ R5, R14, R5 ;  /* 0x000000050e057221 */ /* 0x000fe20000010000 */
[----:B------:R-:W-:Y:S01]  /*caf0*/  VIADD R20, R20, 0x180 ;  /* 0x0000018014147836 */ /* 0x000fe20000000000 */
[----:B------:R-:W-:Y:S02]  /*cb00*/  MUFU.EX2 R174, R174 ;  /* 0x000000ae00ae7308 */ /* 0x000fe40000000800 */
[----:B------:R-:W-:-:S04]  /*cb10*/  FADD.FTZ R5, R13, R5 ;  /* 0x000000050d057221 */ /* 0x000fc80000010000 */
[----:B------:R-:W-:Y:S02]  /*cb20*/  FADD.FTZ R5, R15, R5 ;  /* 0x000000050f057221 */ /* 0x000fe40000010000 */
[----:B------:R-:W1:Y:S01]  /*cb30*/  MUFU.EX2 R175, R175 ;  /* 0x000000af00af7308 */ /* 0x000e620000000800 */
[----:B--2---:R-:W-:Y:S01]  /*cb40*/  F2FP.F16.F32.PACK_AB R157, R171, R170 ;  /* 0x000000aaab9d723e */ /* 0x004fe200000000ff */
[----:B------:R-:W-:-:S04]  /*cb50*/  FADD.FTZ R5, R166, R5 ;  /* 0x00000005a6057221 */ /* 0x000fc80000010000 */
[----:B------:R-:W-:Y:S02]  /*cb60*/  FADD.FTZ R5, R167, R5 ;  /* 0x00000005a7057221 */ /* 0x000fe40000010000 */
[----:B------:R-:W2:Y:S02]  /*cb70*/  MUFU.EX2 R178, R178 ;  /* 0x000000b200b27308 */ /* 0x000ea40000000800 */
[----:B------:R-:W-:-:S04]  /*cb80*/  FADD.FTZ R5, R170, R5 ;  /* 0x00000005aa057221 */ /* 0x000fc80000010000 */
[----:B------:R-:W-:Y:S02]  /*cb90*/  FADD.FTZ R5, R171, R5 ;  /* 0x00000005ab057221 */ /* 0x000fe40000010000 */
[----:B------:R-:W3:Y:S01]  /*cba0*/  MUFU.EX2 R179, R179 ;  /* 0x000000b300b37308 */ /* 0x000ee20000000800 */
[----:B-1----:R-:W-:Y:S01]  /*cbb0*/  F2FP.F16.F32.PACK_AB R159, R175, R174 ;  /* 0x000000aeaf9f723e */ /* 0x002fe200000000ff */
[----:B------:R-:W-:-:S04]  /*cbc0*/  FADD.FTZ R5, R174, R5 ;  /* 0x00000005ae057221 */ /* 0x000fc80000010000 */
[----:B------:R0:W-:Y:S01]  /*cbd0*/  STSM.16.M88.4 [R191], R156 ;  /* 0x0000009cbf007844 */ /* 0x0001e20000000200 */
[----:B------:R-:W-:Y:S01]  /*cbe0*/  FADD.FTZ R5, R175, R5 ;  /* 0x00000005af057221 */ /* 0x000fe20000010000 */
[----:B------:R-:W1:Y:S03]  /*cbf0*/  MUFU.EX2 R182, R182 ;  /* 0x000000b600b67308 */ /* 0x000e660000000800 */
[----:B--2---:R-:W-:-:S05]  /*cc00*/  FADD.FTZ R5, R178, R5 ;  /* 0x00000005b2057221 */ /* 0x004fca0000010000 */
[----:B------:R-:W2:Y:S01]  /*cc10*/  MUFU.EX2 R183, R183 ;  /* 0x000000b700b77308 */ /* 0x000ea20000000800 */
[C---:B---3--:R-:W-:Y:S01]  /*cc20*/  F2FP.F16.F32.PACK_AB R161, R179.reuse, R178 ;  /* 0x000000b2b3a1723e */ /* 0x048fe200000000ff */
[----:B------:R-:W-:-:S04]  /*cc30*/  FADD.FTZ R5, R179, R5 ;  /* 0x00000005b3057221 */ /* 0x000fc80000010000 */
[----:B-1----:R-:W-:Y:S01]  /*cc40*/  FADD.FTZ R5, R182, R5 ;  /* 0x00000005b6057221 */ /* 0x002fe20000010000 */
[----:B--2---:R-:W-:-:S03]  /*cc50*/  F2FP.F16.F32.PACK_AB R163, R183, R182 ;  /* 0x000000b6b7a3723e */ /* 0x004fc600000000ff */
[----:B------:R-:W-:Y:S02]  /*cc60*/  FADD.FTZ R5, R183, R5 ;  /* 0x00000005b7057221 */ /* 0x000fe40000010000 */
[----:B------:R0:W-:Y:S01]  /*cc70*/  STSM.16.M88.4 [R190], R160 ;  /* 0x000000a0be007844 */ /* 0x0001e20000000200 */
[----:B------:R-:W-:-:S06]  /*cc80*/  WARPGROUP.ARRIVE ;  /* 0x00000000000079c5 */ /* 0x000fcc0000000000 */
[----:B------:R-:W-:Y:S01]  /*cc90*/  HGMMA.64x256x16.F32 R24, R184, gdesc[UR4].tnspB, R24, gsb0 ;  /* 0x43e00004b8187df0 */ /* 0x000fe20008000818 */
[----:B------:R-:W-:Y:S01]  /*cca0*/  UMOV UR6, UR4 ;  /* 0x0000000400067c82 */ /* 0x000fe20008000000 */
[----:B------:R-:W-:Y:S01]  /*ccb0*/  UMOV UR7, 0x40000040 ;  /* 0x4000004000077882 */ /* 0x000fe20000000000 */
[----:B------:R-:W-:Y:S01]  /*ccc0*/  R2UR UR4, R10 ;  /* 0x000000000a0472ca */ /* 0x000fe200000e0000 */
[----:B------:R-:W-:Y:S02]  /*ccd0*/  WARPGROUP.DEPBAR.LE gsb0, 0x0 ;  /* 0x00008000000079c5 */ /* 0x000fe40000010000 */
[----:B------:R-:W-:-:S15]  /*cce0*/  WARPGROUP.ARRIVE ;  /* 0x00000000000079c5 */ /* 0x000fde0000000000 */
[----:B------:R-:W-:-:S07]  /*ccf0*/  NOP ;  /* 0x0000000000007918 */ /* 0x000fce0000000000 */
        /* <DEDUP_REMOVED lines=25> */
.L_x_4980:
        /* <DEDUP_REMOVED lines=10> */
.L_x_4970:
[----:B------:R-:W2:Y:S01]  /*cf30*/  SHFL.BFLY PT, R4, R5, 0x2, 0x1f ;  /* 0x0c401f0005047f89 */ /* 0x000ea200000e0000 */
[----:B------:R-:W-:Y:S08]  /*cf40*/  BAR.ARV 0x8, 0x100 ;  /* 0x0204000000007b1d */ /* 0x000ff00000002000 */
[----:B------:R-:W-:Y:S01]  /*cf50*/  BAR.SYNC.DEFER_BLOCKING 0xf, 0x100 ;  /* 0x03c4000000007b1d */ /* 0x000fe20000010000 */
[----:B------:R-:W-:Y:S01]  /*cf60*/  ISETP.NE.AND P2, PT, R23, RZ, PT ;  /* 0x000000ff1700720c */ /* 0x000fe20003f45270 */
[----:B------:R-:W-:Y:S01]  /*cf70*/  IMAD.MOV.U32 R20, RZ, RZ, -0x800000 ;  /* 0xff800000ff147424 */ /* 0x000fe200078e00ff */
[----:B------:R-:W-:-:S03]  /*cf80*/  UIADD3 UR36, UR36, 0x1, URZ ;  /* 0x0000000124247890 */ /* 0x000fc6000fffe03f */
[----:B------:R-:W3:Y:S01]  /*cf90*/  SHFL.BFLY PT, R3, R6, 0x2, 0x1f ;  /* 0x0c401f0006037f89 */ /* 0x000ee200000e0000 */
[----:B--2---:R-:W-:-:S05]  /*cfa0*/  FADD.FTZ R4, R4, R5 ;  /* 0x0000000504047221 */ /* 0x004fca0000010000 */
[----:B------:R-:W2:Y:S01]  /*cfb0*/  SHFL.BFLY PT, R11, R4, 0x1, 0x1f ;  /* 0x0c201f00040b7f89 */ /* 0x000ea200000e0000 */
[----:B---3--:R-:W-:Y:S01]  /*cfc0*/  FADD.FTZ R3, R3, R6 ;  /* 0x0000000603037221 */ /* 0x008fe20000010000 */
[----:B------:R-:W-:-:S04]  /*cfd0*/  IMAD.U32 R6, RZ, RZ, UR5 ;  /* 0x00000005ff067e24 */ /* 0x000fc8000f8e00ff */
[----:B------:R-:W0:Y:S01]  /*cfe0*/  SHFL.BFLY PT, R0, R3, 0x1, 0x1f ;  /* 0x0c201f0003007f89 */ /* 0x000e2200000e0000 */
[----:B--2---:R-:W-:Y:S01]  /*cff0*/  FADD.FTZ R10, R4, R11 ;  /* 0x0000000b040a7221 */ /* 0x004fe20000010000 */
[----:B------:R-:W-:-:S04]  /*d000*/  IMAD.U32 R4, RZ, RZ, UR5 ;  /* 0x00000005ff047e24 */ /* 0x000fc8000f8e00ff */
[----:B------:R-:W-:-:S13]  /*d010*/  FSETP.NE.FTZ.AND P1, PT, R10, RZ, PT ;  /* 0x000000ff0a00720b */ /* 0x000fda0003f35000 */
[----:B------:R-:W-:Y:S01]  /*d020*/  @P1 FMUL.FTZ R4, R4, 0.69314718246459960938 ;  /* 0x3f31721804041820 */ /* 0x000fe20000410000 */
[----:B01----:R-:W-:Y:S01]  /*d030*/  FADD.FTZ R9, R3, R0 ;  /* 0x0000000003097221 */ /* 0x003fe20000010000 */
[----:B------:R-:W-:Y:S01]  /*d040*/  IMAD.MOV.U32 R3, RZ, RZ, -0x800000 ;  /* 0xff800000ff037424 */ /* 0x000fe200078e00ff */
[----:B------:R-:W0:Y:S03]  /*d050*/  @P1 MUFU.LG2 R0, R10 ;  /* 0x0000000a00001308 */ /* 0x000e260000000c00 */
[----:B------:R-:W-:-:S13]  /*d060*/  FSETP.NE.FTZ.AND P0, PT, R9, RZ, PT ;  /* 0x000000ff0900720b */ /* 0x000fda0003f15000 */
[----:B------:R-:W1:Y:S01]  /*d070*/  @P0 MUFU.LG2 R11, R9 ;  /* 0x00000009000b0308 */ /* 0x000e620000000c00 */
[----:B0-----:R-:W-:Y:S01]  /*d080*/  @P1 FMUL.FTZ R5, R0, 0.69314718246459960938 ;  /* 0x3f31721800051820 */ /* 0x001fe20000410000 */
[----:B------:R-:W-:Y:S02]  /*d090*/  IMAD.MOV.U32 R0, RZ, RZ, RZ ;  /* 0x000000ffff007224 */ /* 0x000fe400078e00ff */
[----:B------:R-:W-:Y:S01]  /*d0a0*/  @P0 FMUL.FTZ R6, R6, 0.69314718246459960938 ;  /* 0x3f31721806060820 */ /* 0x000fe20000410000 */
[----:B------:R-:W-:Y:S01]  /*d0b0*/  @P1 FFMA.FTZ R3, R4, R8, R5 ;  /* 0x0000000804031223 */ /* 0x000fe20000010005 */
[----:B------:R-:W-:Y:S02]  /*d0c0*/  IMAD.MOV.U32 R4, RZ, RZ, RZ ;  /* 0x000000ffff047224 */ /* 0x000fe400078e00ff */
[----:B------:R-:W0:Y:S08]  /*d0d0*/  @P1 MUFU.RCP R0, R10 ;  /* 0x0000000a00001308 */ /* 0x000e300000001000 */
[----:B------:R-:W2:Y:S01]  /*d0e0*/  @P0 MUFU.RCP R4, R9 ;  /* 0x0000000900040308 */ /* 0x000ea20000001000 */
[----:B-1----:R-:W-:-:S04]  /*d0f0*/  @P0 FMUL.FTZ R11, R11, 0.69314718246459960938 ;  /* 0x3f3172180b0b0820 */ /* 0x002fc80000410000 */
[----:B------:R-:W-:Y:S01]  /*d100*/  @P0 FFMA.FTZ R20, R6, R7, R11 ;  /* 0x0000000706140223 */ /* 0x000fe2000001000b */
[C---:B------:R-:W-:Y:S01]  /*d110*/  @!P2 IMAD R6, R2.reuse, 0x40, R19 ;  /* 0x000000400206a824 */ /* 0x040fe200078e0213 */
[----:B------:R-:W-:Y:S01]  /*d120*/  PLOP3.LUT P0, PT, PT, PT, PT, 0x8, 0x0 ;  /* 0x000000000000781c */ /* 0x000fe20003f0e170 */
[----:B------:R-:W-:Y:S02]  /*d130*/  VIADD R2, R2, 0x1 ;  /* 0x0000000102027836 */ /* 0x000fe40000000000 */
[-C--:B0-----:R-:W-:Y:S01]  /*d140*/  FMUL.FTZ R26, R26, R0.reuse ;  /* 0x000000001a1a7220 */ /* 0x081fe20000410000 */
[----:B------:R-:W-:Y:S02]  /*d150*/  @!P2 IMAD R17, R6, 0x4, R17 ;  /* 0x000000040611a824 */ /* 0x000fe400078e0211 */
[-C--:B------:R-:W-:Y:S01]  /*d160*/  FMUL.FTZ R27, R27, R0.reuse ;  /* 0x000000001b1b7220 */ /* 0x080fe20000410000 */
[-C--:B------:R-:W-:Y:S01]  /*d170*/  FMUL.FTZ R30, R30, R0.reuse ;  /* 0x000000001e1e7220 */ /* 0x080fe20000410000 */
[----:B------:R-:W-:Y:S01]  /*d180*/  ISETP.NE.AND P1, PT, R2, 0x2, PT ;  /* 0x000000020200780c */ /* 0x000fe20003f25270 */
[-C--:B------:R-:W-:Y:S01]  /*d190*/  FMUL.FTZ R31, R31, R0.reuse ;  /* 0x000000001f1f7220 */ /* 0x080fe20000410000 */
[----:B------:R0:W-:Y:S01]  /*d1a0*/  @!P2 STS [R17+0x38420], R0 ;  /* 0x038420001100a388 */ /* 0x0001e20000000800 */
[----:B------:R-:W-:Y:S01]  /*d1b0*/  FMUL.FTZ R34, R34, R0 ;  /* 0x0000000022227220 */ /* 0x000fe20000410000 */
[----:B------:R-:W-:Y:S01]  /*d1c0*/  SEL R5, RZ, 0x1, P1 ;  /* 0x00000001ff057807 */ /* 0x000fe20000800000 */
[-C--:B--2---:R-:W-:Y:S01]  /*d1d0*/  FMUL.FTZ R24, R24, R4.reuse ;  /* 0x0000000418187220 */ /* 0x084fe20000410000 */
[----:B------:R0:W-:Y:S01]  /*d1e0*/  @!P2 STS [R17+0x38400], R4 ;  /* 0x038400041100a388 */ /* 0x0001e20000000800 */
        /* <DEDUP_REMOVED lines=123> */
[----:B------:R-:W-:Y:S01]  /*d9a0*/  SEL R2, R2, RZ, P1 ;  /* 0x000000ff02027207 */ /* 0x000fe20000800000 */
[----:B------:R-:W-:Y:S01]  /*d9b0*/  ULOP3.LUT UR37, UR37, UR4, URZ, 0x3c, !UPT ;  /* 0x0000000425257292 */ /* 0x000fe2000f8e3c3f */
[----:B0-----:R-:W-:Y:S11]  /*d9c0*/  BAR.ARV 0xe, 0x100 ;  /* 0x0384000000007b1d */ /* 0x001ff60000002000 */
.L_x_4939:
[----:B------:R-:W2:Y:S01]  /*d9d0*/  S2R R0, SR_CgaCtaId ;  /* 0x0000000000007919 */ /* 0x000ea20000008800 */
[----:B------:R-:W-:Y:S01]  /*d9e0*/  MOV R17, 0x400 ;  /* 0x0000040000117802 */ /* 0x000fe20000000f00 */
[----:B------:R-:W-:Y:S01]  /*d9f0*/  BSSY B0, `(.L_x_4982) ;  /* 0x000048b000007945 */ /* 0x000fe20003800000 */
[----:B------:R-:W-:Y:S02]  /*da00*/  BAR.SYNC.DEFER_BLOCKING 0x5, 0x180 ;  /* 0x0146000000007b1d */ /* 0x000fe40000010000 */
[----:B--2---:R-:W-:Y:S02]  /*da10*/  LEA R17, R0, R17, 0x18 ;  /* 0x0000001100117211 */ /* 0x004fe400078ec0ff */
[----:B------:R-:W-:-:S03]  /*da20*/  SHF.R.U32.HI R0, RZ, 0x10, R201 ;  /* 0x00000010ff007819 */ /* 0x000fc600000116c9 */
[----:B01----:R-:W0:Y:S02]  /*da30*/  LDS.128 R4, [R17+0x388d0] ;  /* 0x0388d00011047984 */ /* 0x003e240000000c00 */
[----:B0-----:R-:W-:Y:S02]  /*da40*/  R2UR UR4, R5 ;  /* 0x00000000050472ca */ /* 0x001fe400000e0000 */
[----:B------:R-:W-:Y:S01]  /*da50*/  R2UR UR5, R7 ;  /* 0x00000000070572ca */ /* 0x000fe200000e0000 */
[----:B------:R-:W-:Y:S06]  /*da60*/  BAR.ARV 0x4, 0x180 ;  /* 0x0106000000007b1d */ /* 0x000fec0000002000 */
[----:B------:R-:W-:Y:S08]  /*da70*/  @P0 BRA `(.L_x_4983) ;  /* 0x0000003800440947 */ /* 0x000ff00003800000 */
[----:B------:R-:W2:Y:S01]  /*da80*/  LDL R9, [R1+0x2c] ;  /* 0x00002c0001097983 */ /* 0x000ea20000100800 */
[----:B------:R-:W-:Y:S01]  /*da90*/  ULDC.64 UR6, c[0x0][0xd08] ;  /* 0x0003420000067ab9 */ /* 0x000fe20000000a00 */
[----:B------:R-:W0:Y:S01]  /*daa0*/  S2R R8, SR_SWINHI ;  /* 0x0000000000087919 */ /* 0x000e220000002f00 */
[----:B------:R-:W-:Y:S02]  /*dab0*/  MOV R4, R17 ;  /* 0x0000001100047202 */ /* 0x000fe40000000f00 */
[----:B0-----:R-:W-:Y:S01]  /*dac0*/  MOV R5, R8 ;  /* 0x0000000800057202 */ /* 0x001fe20000000f00 */
[----:B------:R-:W-:Y:S02]  /*dad0*/  BAR.SYNC.DEFER_BLOCKING 0x1, 0x100 ;  /* 0x0044000000007b1d */ /* 0x000fe40000010000 */
[----:B--2---:R-:W-:-:S03]  /*dae0*/  IMAD.WIDE R152, R9, 0x2, R4 ;  /* 0x0000000209987825 */ /* 0x004fc600078e0204 */
[C---:B------:R-:W-:Y:S02]  /*daf0*/  IADD3 R8, P6, R152.reuse, 0x6060, RZ ;  /* 0x0000606098087810 */ /* 0x040fe40007fde0ff */
[----:B------:R-:W-:Y:S02]  /*db00*/  IADD3 R10, P0, R152, 0x6040, RZ ;  /* 0x00006040980a7810 */ /* 0x000fe40007f1e0ff */
[----:B------:R-:W-:Y:S01]  /*db10*/  LOP3.LUT R7, R8, 0x380, RZ, 0xc0, !PT ;  /* 0x0000038008077812 */ /* 0x000fe200078ec0ff */
[----:B------:R-:W-:Y:S01]  /*db20*/  IMAD.X R9, RZ, RZ, R153, P6 ;  /* 0x000000ffff097224 */ /* 0x000fe200030e0699 */
[----:B------:R-:W-:Y:S02]  /*db30*/  LOP3.LUT R11, R10, 0x380, RZ, 0xc0, !PT ;  /* 0x000003800a0b7812 */ /* 0x000fe400078ec0ff */
[----:B------:R-:W-:Y:S02]  /*db40*/  SHF.R.U64 R7, R7, 0x3, RZ ;  /* 0x0000000307077819 */ /* 0x000fe400000012ff */
[----:B------:R-:W-:-:S02]  /*db50*/  IADD3 R12, P1, R152, 0x6020, RZ ;  /* 0x00006020980c7810 */ /* 0x000fc40007f3e0ff */
[----:B------:R-:W-:Y:S02]  /*db60*/  LOP3.LUT R8, R7, R8, RZ, 0x3c, !PT ;  /* 0x0000000807087212 */ /* 0x000fe400078e3cff */
[----:B------:R-:W-:Y:S02]  /*db70*/  SHF.R.U64 R11, R11, 0x3, RZ ;  /* 0x000000030b0b7819 */ /* 0x000fe400000012ff */
[----:B------:R-:W-:Y:S02]  /*db80*/  LOP3.LUT R13, R12, 0x380, RZ, 0xc0, !PT ;  /* 0x000003800c0d7812 */ /* 0x000fe400078ec0ff */
[----:B------:R-:W-:Y:S01]  /*db90*/  MOV R165, R8 ;  /* 0x0000000800a57202 */ /* 0x000fe20000000f00 */
[--C-:B------:R-:W-:Y:S01]  /*dba0*/  IMAD.MOV.U32 R9, RZ, RZ, R153.reuse ;  /* 0x000000ffff097224 */ /* 0x100fe200078e0099 */
[----:B------:R-:W-:Y:S01]  /*dbb0*/  LOP3.LUT R10, R11, R10, RZ, 0x3c, !PT ;  /* 0x0000000a0b0a7212 */ /* 0x000fe200078e3cff */
[----:B------:R-:W-:Y:S01]  /*dbc0*/  IMAD.X R11, RZ, RZ, R153, P0 ;  /* 0x000000ffff0b7224 */ /* 0x000fe200000e0699 */
[----:B------:R-:W-:-:S02]  /*dbd0*/  LOP3.LUT R8, R152, 0x380, RZ, 0xc0, !PT ;  /* 0x0000038098087812 */ /* 0x000fc400078ec0ff */
[----:B------:R-:W-:Y:S02]  /*dbe0*/  SHF.R.U64 R13, R13, 0x3, RZ ;  /* 0x000000030d0d7819 */ /* 0x000fe400000012ff */
[----:B------:R-:W-:Y:S02]  /*dbf0*/  SHF.R.U64 R8, R8, 0x3, RZ ;  /* 0x0000000308087819 */ /* 0x000fe400000012ff */
[----:B------:R-:W-:Y:S01]  /*dc00*/  LOP3.LUT R12, R13, R12, RZ, 0x3c, !PT ;  /* 0x0000000c0d0c7212 */ /* 0x000fe200078e3cff */
[----:B------:R-:W-:Y:S01]  /*dc10*/  IMAD.X R13, RZ, RZ, R153, P1 ;  /* 0x000000ffff0d7224 */ /* 0x000fe200008e0699 */
[----:B------:R-:W-:Y:S02]  /*dc20*/  MOV R164, R10 ;  /* 0x0000000a00a47202 */ /* 0x000fe40000000f00 */
[----:B------:R-:W0:Y:S01]  /*dc30*/  LDC R10, c[0x0][0xbd4] ;  /* 0x0002f500ff0a7b82 */ /* 0x000e220000000800 */
[----:B------:R-:W-:Y:S02]  /*dc40*/  LOP3.LUT R8, R8, R152, RZ, 0x3c, !PT ;  /* 0x0000009808087212 */ /* 0x000fe400078e3cff */
[----:B------:R-:W-:-:S02]  /*dc50*/  MOV R22, R12 ;  /* 0x0000000c00167202 */ /* 0x000fc40000000f00 */
[C---:B------:R-:W-:Y:S02]  /*dc60*/  IADD3 R156, P4, R152.reuse, 0x4040, RZ ;  /* 0x00004040989c7810 */ /* 0x040fe40007f9e0ff */
[----:B------:R-:W-:Y:S02]  /*dc70*/  MOV R12, R8 ;  /* 0x00000008000c7202 */ /* 0x000fe40000000f00 */
[C---:B------:R-:W-:Y:S02]  /*dc80*/  IADD3 R162, P0, R152.reuse, 0x2060, RZ ;  /* 0x0000206098a27810 */ /* 0x040fe40007f1e0ff */
[----:B------:R-:W-:Y:S02]  /*dc90*/  IADD3 R8, P1, R152, 0x2040, RZ ;  /* 0x0000204098087810 */ /* 0x000fe40007f3e0ff */
[----:B------:R-:W-:Y:S02]  /*dca0*/  LOP3.LUT R157, R156, 0x380, RZ, 0xc0, !PT ;  /* 0x000003809c9d7812 */ /* 0x000fe400078ec0ff */
[----:B------:R-:W-:-:S02]  /*dcb0*/  LOP3.LUT R163, R162, 0x380, RZ, 0xc0, !PT ;  /* 0x00000380a2a37812 */ /* 0x000fc400078ec0ff */
[----:B------:R-:W-:Y:S02]  /*dcc0*/  LOP3.LUT R9, R8, 0x380, RZ, 0xc0, !PT ;  /* 0x0000038008097812 */ /* 0x000fe400078ec0ff */
        /* <DEDUP_REMOVED lines=8> */
[----:B------:R-:W-:Y:S01]  /*dd50*/  IMAD.X R9, RZ, RZ, R153, P1 ;  /* 0x000000ffff097224 */ /* 0x000fe200008e0699 */
[----:B------:R-:W-:-:S02]  /*dd60*/  ISETP.NE.AND P0, PT, R0, RZ, PT ;  /* 0x000000ff0000720c */ /* 0x000fc40003f05270 */
[----:B------:R-:W-:Y:S02]  /*dd70*/  MOV R156, R156 ;  /* 0x0000009c009c7202 */ /* 0x000fe40000000f00 */
[----:B------:R-:W-:Y:S02]  /*dd80*/  IADD3 R158, P5, R152, 0x4020, RZ ;  /* 0x00004020989e7810 */ /* 0x000fe40007fbe0ff */
[----:B0-----:R-:W-:Y:S02]  /*dd90*/  SEL R0, R0, R10, P0 ;  /* 0x0000000a00007207 */ /* 0x001fe40000000000 */
[----:B------:R-:W-:Y:S02]  /*dda0*/  MOV R157, R8 ;  /* 0x00000008009d7202 */ /* 0x000fe40000000f00 */
        /* <DEDUP_REMOVED lines=9> */
[----:B------:R-:W-:-:S02]  /*de40*/  F2FP.F16.F32.PACK_AB R10, R29, R28 ;  /* 0x0000001c1d0a723e */ /* 0x000fc400000000ff */
[----:B------:R-:W-:Y:S02]  /*de50*/  MOV R158, R158 ;  /* 0x0000009e009e7202 */ /* 0x000fe40000000f00 */
[----:B------:R-:W-:Y:S02]  /*de60*/  MOV R159, R8 ;  /* 0x00000008009f7202 */ /* 0x000fe40000000f00 */
[----:B------:R-:W-:Y:S02]  /*de70*/  F2FP.F16.F32.PACK_AB R8, R25, R24 ;  /* 0x000000181908723e */ /* 0x000fe400000000ff */
[----:B------:R-:W-:Y:S02]  /*de80*/  F2FP.F16.F32.PACK_AB R9, R27, R26 ;  /* 0x0000001a1b09723e */ /* 0x000fe400000000ff */
[----:B------:R-:W-:Y:S02]  /*de90*/  F2FP.F16.F32.PACK_AB R11, R31, R30 ;  /* 0x0000001e1f0b723e */ /* 0x000fe400000000ff */
[----:B------:R-:W-:-:S02]  /*dea0*/  IADD3 R14, P2, R152, 0x6000, RZ ;  /* 0x00006000980e7810 */ /* 0x000fc40007f5e0ff */
[----:B------:R-:W-:Y:S01]  /*deb0*/  F2FP.F16.F32.PACK_AB R13, R35, R34 ;  /* 0x00000022230d723e */ /* 0x000fe200000000ff */
[----:B------:R0:W-:Y:S01]  /*dec0*/  STSM.16.M88.4 [R12], R8 ;  /* 0x000000080c007844 */ /* 0x0001e20000000200 */
[----:B------:R-:W-:Y:S02]  /*ded0*/  LOP3.LUT R15, R14, 0x380, RZ, 0xc0, !PT ;  /* 0x000003800e0f7812 */ /* 0x000fe400078ec0ff */
[----:B------:R-:W-:Y:S02]  /*dee0*/  IADD3 R154, P3, R152, 0x4060, RZ ;  /* 0x00004060989a7810 */ /* 0x000fe40007f7e0ff */
[----:B------:R-:W-:Y:S02]  /*def0*/  SHF.R.U64 R15, R15, 0x3, RZ ;  /* 0x000000030f0f7819 */ /* 0x000fe400000012ff */
[----:B------:R-:W-:Y:S02]  /*df00*/  LOP3.LUT R155, R154, 0x380, RZ, 0xc0, !PT ;  /* 0x000003809a9b7812 */ /* 0x000fe400078ec0ff */
[----:B------:R-:W-:Y:S01]  /*df10*/  LOP3.LUT R14, R15, R14, RZ, 0x3c, !PT ;  /* 0x0000000e0f0e7212 */ /* 0x000fe200078e3cff */
[----:B------:R-:W-:Y:S01]  /*df20*/  IMAD.X R15, RZ, RZ, R153, P2 ;  /* 0x000000ffff0f7224 */ /* 0x000fe200010e0699 */
[----:B------:R-:W-:-:S02]  /*df30*/  SHF.R.U64 R155, R155, 0x3, RZ ;  /* 0x000000039b9b7819 */ /* 0x000fc400000012ff */
[C---:B------:R-:W-:Y:S02]  /*df40*/  IADD3 R160, P6, R152.reuse, 0x4000, RZ ;  /* 0x0000400098a07810 */ /* 0x040fe40007fde0ff */
[----:B------:R-:W-:Y:S02]  /*df50*/  MOV R21, R14 ;  /* 0x0000000e00157202 */ /* 0x000fe40000000f00 */
[----:B0-----:R-:W-:Y:S02]  /*df60*/  IADD3 R8, P0, R152, 0x20, RZ ;  /* 0x0000002098087810 */ /* 0x001fe40007f1e0ff */
[----:B------:R-:W-:Y:S02]  /*df70*/  F2FP.F16.F32.PACK_AB R12, R33, R32 ;  /* 0x00000020210c723e */ /* 0x000fe400000000ff */
[----:B------:R-:W-:Y:S02]  /*df80*/  LOP3.LUT R9, R8, 0x380, RZ, 0xc0, !PT ;  /* 0x0000038008097812 */ /* 0x000fe400078ec0ff */
[----:B------:R-:W-:-:S02]  /*df90*/  F2FP.F16.F32.PACK_AB R14, R37, R36 ;  /* 0x00000024250e723e */ /* 0x000fc400000000ff */
[----:B------:R-:W-:Y:S02]  /*dfa0*/  SHF.R.U64 R9, R9, 0x3, RZ ;  /* 0x0000000309097819 */ /* 0x000fe400000012ff */
[----:B------:R-:W-:Y:S02]  /*dfb0*/  F2FP.F16.F32.PACK_AB R15, R39, R38 ;  /* 0x00000026270f723e */ /* 0x000fe400000000ff */
[----:B------:R-:W-:Y:S01]  /*dfc0*/  LOP3.LUT R8, R9, R8, RZ, 0x3c, !PT ;  /* 0x0000000809087212 */ /* 0x000fe200078e3cff */
[----:B------:R-:W-:Y:S01]  /*dfd0*/  IMAD.X R9, RZ, RZ, R153, P0 ;  /* 0x000000ffff097224 */ /* 0x000fe200000e0699 */
[----:B------:R-:W-:Y:S02]  /*dfe0*/  F2FP.F16.F32.PACK_AB R10, R45, R44 ;  /* 0x0000002c2d0a723e */ /* 0x000fe400000000ff */
[----:B------:R-:W-:Y:S02]  /*dff0*/  F2FP.F16.F32.PACK_AB R11, R47, R46 ;  /* 0x0000002e2f0b723e */ /* 0x000fe400000000ff */
[----:B------:R-:W-:-:S02]  /*e000*/  MOV R8, R8 ;  /* 0x0000000800087202 */ /* 0x000fc40000000f00 */
[----:B------:R-:W-:Y:S01]  /*e010*/  LOP3.LUT R154, R155, R154, RZ, 0x3c, !PT ;  /* 0x0000009a9b9a7212 */ /* 0x000fe200078e3cff */
[----:B------:R-:W-:Y:S01]  /*e020*/  IMAD.X R155, RZ, RZ, R153, P3 ;  /* 0x000000ffff9b7224 */ /* 0x000fe200018e0699 */
[----:B------:R-:W-:Y:S01]  /*e030*/  LOP3.LUT R161, R160, 0x380, RZ, 0xc0, !PT ;  /* 0x00000380a0a17812 */ /* 0x000fe200078ec0ff */
[----:B------:R0:W-:Y:S01]  /*e040*/  STSM.16.M88.4 [R8], R12 ;  /* 0x0000000c08007844 */ /* 0x0001e20000000200 */
[----:B------:R-:W-:Y:S02]  /*e050*/  MOV R162, R162 ;  /* 0x000000a200a27202 */ /* 0x000fe40000000f00 */
[----:B------:R-:W-:Y:S02]  /*e060*/  MOV R7, R154 ;  /* 0x0000009a00077202 */ /* 0x000fe40000000f00 */
[----:B------:R-:W-:Y:S02]  /*e070*/  SHF.R.U64 R161, R161, 0x3, RZ ;  /* 0x00000003a1a17819 */ /* 0x000fe400000012ff */
[----:B------:R-:W-:-:S02]  /*e080*/  F2FP.F16.F32.PACK_AB R155, R71, R70 ;  /* 0x00000046479b723e */ /* 0x000fc400000000ff */
        /* <DEDUP_REMOVED lines=80> */
[----:B------:R-:W-:Y:S01]  /*e590*/  STSM.16.M88.4 [R22], R12 ;  /* 0x0000000c16007844 */ /* 0x000fe20000000200 */
[----:B------:R-:W-:Y:S02]  /*e5a0*/  F2FP.F16.F32.PACK_AB R153, R139, R138 ;  /* 0x0000008a8b99723e */ /* 0x000fe400000000ff */
[----:B------:R-:W-:Y:S02]  /*e5b0*/  F2FP.F16.F32.PACK_AB R154, R141, R140 ;  /* 0x0000008c8d9a723e */ /* 0x000fe400000000ff */
[----:B------:R-:W-:Y:S02]  /*e5c0*/  F2FP.F16.F32.PACK_AB R155, R143, R142 ;  /* 0x0000008e8f9b723e */ /* 0x000fe400000000ff */
[----:B------:R-:W-:Y:S02]  /*e5d0*/  SHF.L.U64.HI R7, R194, 0x2, R202 ;  /* 0x00000002c2077819 */ /* 0x000fe400000102ca */
[----:B0-----:R-:W-:Y:S01]  /*e5e0*/  F2FP.F16.F32.PACK_AB R8, R145, R144 ;  /* 0x000000909108723e */ /* 0x001fe200000000ff */
[----:B------:R-:W-:Y:S01]  /*e5f0*/  STSM.16.M88.4 [R164], R152 ;  /* 0x00000098a4007844 */ /* 0x000fe20000000200 */
[----:B------:R-:W-:-:S02]  /*e600*/  F2FP.F16.F32.PACK_AB R9, R147, R146 ;  /* 0x000000929309723e */ /* 0x000fc400000000ff */
[----:B------:R-:W-:Y:S02]  /*e610*/  F2FP.F16.F32.PACK_AB R10, R149, R148 ;  /* 0x00000094950a723e */ /* 0x000fe400000000ff */
[----:B------:R-:W-:-:S05]  /*e620*/  F2FP.F16.F32.PACK_AB R11, R151, R150 ;  /* 0x00000096970b723e */ /* 0x000fca00000000ff */
[----:B------:R0:W-:Y:S02]  /*e630*/  STSM.16.M88.4 [R165], R8 ;  /* 0x00000008a5007844 */ /* 0x0001e40000000200 */
[----:B0-----:R-:W0:Y:S01]  /*e640*/  LDC.64 R10, c[0x0][0xd00] ;  /* 0x00034000ff0a7b82 */ /* 0x001e220000000a00 */
[----:B------:R-:W-:-:S07]  /*e650*/  IMAD.SHL.U32 R8, R194, 0x4, RZ ;  /* 0x00000004c2087824 */ /* 0x000fce00078e00ff */
[----:B------:R-:W-:Y:S01]  /*e660*/  BAR.SYNC.DEFER_BLOCKING 0x1, 0x100 ;  /* 0x0044000000007b1d */ /* 0x000fe20000010000 */
[----:B------:R-:W-:-:S04]  /*e670*/  @P0 IADD3 R12, P2, R8, UR6, RZ ;  /* 0x00000006080c0c10 */ /* 0x000fc8000ff5e0ff */
[----:B------:R-:W-:Y:S02]  /*e680*/  @P0 IADD3.X R13, R7, UR7, RZ, P2, !PT ;  /* 0x00000007070d0c10 */ /* 0x000fe400097fe4ff */
[----:B0-----:R-:W-:Y:S02]  /*e690*/  ISETP.NE.U32.AND P1, PT, R10, RZ, PT ;  /* 0x000000ff0a00720c */ /* 0x001fe40003f25070 */
[----:B------:R-:W-:Y:S01]  /*e6a0*/  IADD3 R8, P2, R8, R10, RZ ;  /* 0x0000000a08087210 */ /* 0x000fe20007f5e0ff */
[----:B------:R-:W2:Y:S01]  /*e6b0*/  @P0 LDG.E R12, desc[UR42][R12.64] ;  /* 0x0000002a0c0c0981 */ /* 0x000ea2000c1e1900 */
[----:B------:R-:W-:-:S03]  /*e6c0*/  ISETP.NE.AND.EX P1, PT, R11, RZ, PT, P1 ;  /* 0x000000ff0b00720c */ /* 0x000fc60003f25310 */
[----:B------:R-:W-:Y:S02]  /*e6d0*/  IMAD.X R9, R7, 0x1, R11, P2 ;  /* 0x0000000107097824 */ /* 0x000fe400010e060b */
[----:B------:R-:W-:-:S08]  /*e6e0*/  IMAD.MOV.U32 R7, RZ, RZ, RZ ;  /* 0x000000ffff077224 */ /* 0x000fd000078e00ff */
        /* <DEDUP_REMOVED lines=10> */
.L_x_4984:
        /* <DEDUP_REMOVED lines=11> */
[----:B------:R-:W-:Y:S01]  /*e840*/  VIADD R153, R193, UR39 ;  /* 0x00000027c1997c36 */ /* 0x000fe20008000000 */
[----:B------:R-:W-:Y:S02]  /*e850*/  SEL R9, R9, 0xa78, P1 ;  /* 0x00000a7809097807 */ /* 0x000fe40000800000 */
[----:B------:R-:W-:Y:S02]  /*e860*/  ISETP.NE.AND.EX P0, PT, R11, RZ, PT, P0 ;  /* 0x000000ff0b00720c */ /* 0x000fe40003f05300 */
[----:B------:R-:W-:Y:S01]  /*e870*/  SEL R154, R201, RZ, P1 ;  /* 0x000000ffc99a7207 */ /* 0x000fe20000800000 */
[----:B------:R-:W1:Y:S01]  /*e880*/  LDC.64 R12, c[0x0][R9+0x220] ;  /* 0x00008800090c7b82 */ /* 0x000e620000000a00 */
[----:B------:R-:W-:-:S02]  /*e890*/  SEL R22, R194, RZ, !P0 ;  /* 0x000000ffc2167207 */ /* 0x000fc40004000000 */
[----:B------:R-:W-:-:S05]  /*e8a0*/  SEL R21, R202, RZ, !P0 ;  /* 0x000000ffca157207 */ /* 0x000fca0004000000 */
[----:B------:R-:W3:Y:S01]  /*e8b0*/  LDC.64 R14, c[0x0][R9+0x218] ;  /* 0x00008600090e7b82 */ /* 0x000ee20000000a00 */
[----:B0-----:R-:W-:Y:S01]  /*e8c0*/  ISETP.NE.AND P0, PT, R155, 0x1, PT ;  /* 0x000000019b00780c */ /* 0x001fe20003f05270 */
[----:B-1----:R-:W-:-:S04]  /*e8d0*/  IMAD R13, R13, R22, RZ ;  /* 0x000000160d0d7224 */ /* 0x002fc800078e02ff */
[C---:B------:R-:W-:Y:S02]  /*e8e0*/  IMAD R21, R12.reuse, R21, R13 ;  /* 0x000000150c157224 */ /* 0x040fe400078e020d */
[----:B------:R-:W-:-:S04]  /*e8f0*/  IMAD.WIDE.U32 R12, R12, R22, RZ ;  /* 0x000000160c0c7225 */ /* 0x000fc800078e00ff */
[-C--:B---3--:R-:W-:Y:S02]  /*e900*/  IMAD R22, R15, R195.reuse, RZ ;  /* 0x000000c30f167224 */ /* 0x088fe400078e02ff */
        /* <DEDUP_REMOVED lines=20> */
[----:B------:R-:W-:-:S02]  /*ea50*/  VIADD R21, R19, UR39 ;  /* 0x0000002713157c36 */ /* 0x000fc40008000000 */
        /* <DEDUP_REMOVED lines=22> */
.L_x_4985:
        /* <DEDUP_REMOVED lines=10> */
[----:B------:R-:W-:-:S04]  /*ec60*/  SHF.R.S32.HI R9, RZ, 0x1f, R0 ;  /* 0x0000001fff097819 */ /* 0x000fc80000011400 */
[----:B------:R-:W-:-:S04]  /*ec70*/  LEA.HI R9, R9, R0, RZ, 0x3 ;  /* 0x0000000009097211 */ /* 0x000fc800078f18ff */
[----:B0-----:R-:W-:-:S05]  /*ec80*/  SHF.R.S32.HI R3, RZ, 0x3, R9 ;  /* 0x00000003ff037819 */ /* 0x001fca0000011409 */
        /* <DEDUP_REMOVED lines=9> */
[----:B------:R-:W-:Y:S01]  /*ed20*/  IMAD.X R25, RZ, RZ, R5, P3 ;  /* 0x000000ffff197224 */ /* 0x000fe200018e0605 */
[----:B------:R-:W-:Y:S02]  /*ed30*/  IADD3 R53, P3, R4, 0x8000, RZ ;  /* 0x0000800004357810 */ /* 0x000fe40007f7e0ff */
[----:B------:R-:W-:Y:S02]  /*ed40*/  SHF.R.U64 R44, R44, 0x3, RZ ;  /* 0x000000032c2c7819 */ /* 0x000fe400000012ff */
[----:B------:R-:W-:Y:S01]  /*ed50*/  LOP3.LUT R52, R53, 0x380, RZ, 0xc0, !PT ;  /* 0x0000038035347812 */ /* 0x000fe200078ec0ff */
[----:B------:R-:W-:Y:S01]  /*ed60*/  IMAD R8, R8, UR8, RZ ;  /* 0x0000000808087c24 */ /* 0x000fe2000f8e02ff */
[----:B------:R-:W-:Y:S01]  /*ed70*/  IADD3 R49, P2, R4, 0x7000, RZ ;  /* 0x0000700004317810 */ /* 0x000fe20007f5e0ff */
[----:B------:R-:W5:Y:S01]  /*ed80*/  LD.E.128 R24, desc[UR42][R24.64] ;  /* 0x0000002a18187980 */ /* 0x000f62000c101d00 */
[----:B------:R-:W-:-:S02]  /*ed90*/  SHF.R.U64 R52, R52, 0x3, RZ ;  /* 0x0000000334347819 */ /* 0x000fc400000012ff */
[C---:B------:R-:W-:Y:S02]  /*eda0*/  IADD3 R29, P4, R4.reuse, 0x2000, RZ ;  /* 0x00002000041d7810 */ /* 0x040fe40007f9e0ff */
[C---:B------:R-:W-:Y:S02]  /*edb0*/  IADD3 R33, P5, R4.reuse, 0x3000, RZ ;  /* 0x0000300004217810 */ /* 0x040fe40007fbe0ff */
[----:B------:R-:W-:Y:S02]  /*edc0*/  IADD3 R37, P6, R4, 0x4000, RZ ;  /* 0x0000400004257810 */ /* 0x000fe40007fde0ff */
[----:B------:R-:W-:Y:S02]  /*edd0*/  LOP3.LUT R40, R41, 0x380, RZ, 0xc0, !PT ;  /* 0x0000038029287812 */ /* 0x000fe400078ec0ff */
[----:B------:R-:W-:Y:S01]  /*ede0*/  LOP3.LUT R52, R52, R53, RZ, 0x3c, !PT ;  /* 0x0000003534347212 */ /* 0x000fe200078e3cff */
[--C-:B------:R-:W-:Y:S01]  /*edf0*/  IMAD.X R53, RZ, RZ, R5.reuse, P3 ;  /* 0x000000ffff357224 */ /* 0x100fe200018e0605 */
[----:B------:R-:W-:Y:S01]  /*ee00*/  LOP3.LUT R44, R44, R45, RZ, 0x3c, !PT ;  /* 0x0000002d2c2c7212 */ /* 0x000fe200078e3cff */
[----:B------:R-:W-:Y:S01]  /*ee10*/  IMAD.X R45, RZ, RZ, R5, P1 ;  /* 0x000000ffff2d7224 */ /* 0x000fe200008e0605 */
[----:B------:R-:W-:-:S02]  /*ee20*/  LOP3.LUT R48, R49, 0x380, RZ, 0xc0, !PT ;  /* 0x0000038031307812 */ /* 0x000fc400078ec0ff */
[----:B------:R-:W-:Y:S01]  /*ee30*/  IADD3 R11, P3, R4, 0xf000, RZ ;  /* 0x0000f000040b7810 */ /* 0x000fe20007f7e0ff */
[----:B------:R-:W5:Y:S01]  /*ee40*/  LD.E.128 R52, desc[UR42][R52.64] ;  /* 0x0000002a34347980 */ /* 0x000f62000c101d00 */
[----:B------:R-:W-:Y:S02]  /*ee50*/  LOP3.LUT R28, R29, 0x380, RZ, 0xc0, !PT ;  /* 0x000003801d1c7812 */ /* 0x000fe400078ec0ff */
[----:B------:R-:W-:Y:S01]  /*ee60*/  LOP3.LUT R32, R33, 0x380, RZ, 0xc0, !PT ;  /* 0x0000038021207812 */ /* 0x000fe200078ec0ff */
[----:B------:R-:W-:Y:S01]  /*ee70*/  IMAD.X R81, RZ, RZ, R5, P3 ;  /* 0x000000ffff517224 */ /* 0x000fe200018e0605 */
[----:B------:R-:W-:Y:S01]  /*ee80*/  LOP3.LUT R36, R37, 0x380, RZ, 0xc0, !PT ;  /* 0x0000038025247812 */ /* 0x000fe200078ec0ff */
[----:B------:R-:W5:Y:S01]  /*ee90*/  LD.E.128 R44, desc[UR42][R44.64] ;  /* 0x0000002a2c2c7980 */ /* 0x000f62000c101d00 */
[----:B------:R-:W-:Y:S02]  /*eea0*/  SHF.R.U64 R40, R40, 0x3, RZ ;  /* 0x0000000328287819 */ /* 0x000fe400000012ff */
[----:B------:R-:W-:-:S02]  /*eeb0*/  IADD3 R73, P1, R4, 0xd000, RZ ;  /* 0x0000d00004497810 */ /* 0x000fc40007f3e0ff */
[----:B------:R-:W-:Y:S02]  /*eec0*/  SHF.R.U64 R48, R48, 0x3, RZ ;  /* 0x0000000330307819 */ /* 0x000fe400000012ff */
[----:B------:R-:W-:Y:S02]  /*eed0*/  SHF.R.U64 R28, R28, 0x3, RZ ;  /* 0x000000031c1c7819 */ /* 0x000fe400000012ff */
[----:B------:R-:W-:Y:S02]  /*eee0*/  SHF.R.U64 R32, R32, 0x3, RZ ;  /* 0x0000000320207819 */ /* 0x000fe400000012ff */
[----:B------:R-:W-:Y:S02]  /*eef0*/  SHF.R.U64 R36, R36, 0x3, RZ ;  /* 0x0000000324247819 */ /* 0x000fe400000012ff */
[----:B------:R-:W-:Y:S01]  /*ef00*/  LOP3.LUT R40, R40, R41, RZ, 0x3c, !PT ;  /* 0x0000002928287212 */ /* 0x000fe200078e3cff */
[----:B------:R-:W-:Y:S01]  /*ef10*/  IMAD.X R41, RZ, RZ, R5, P0 ;  /* 0x000000ffff297224 */ /* 0x000fe200000e0605 */
[----:B------:R-:W-:-:S02]  /*ef20*/  LOP3.LUT R72, R73, 0x380, RZ, 0xc0, !PT ;  /* 0x0000038049487812 */ /* 0x000fc400078ec0ff */
[----:B--2---:R-:W-:Y:S02]  /*ef30*/  ISETP.NE.AND P3, PT, R21, 0x1, PT ;  /* 0x000000011500780c */ /* 0x004fe40003f65270 */
[----:B------:R-:W-:Y:S01]  /*ef40*/  LOP3.LUT R48, R48, R49, RZ, 0x3c, !PT ;  /* 0x0000003130307212 */ /* 0x000fe200078e3cff */
[--C-:B------:R-:W-:Y:S01]  /*ef50*/  IMAD.X R49, RZ, RZ, R5.reuse, P2 ;  /* 0x000000ffff317224 */ /* 0x100fe200010e0605 */
[----:B------:R-:W-:Y:S01]  /*ef60*/  IADD3 R69, P0, R4, 0xc000, RZ ;  /* 0x0000c00004457810 */ /* 0x000fe20007f1e0ff */
[----:B------:R-:W5:Y:S01]  /*ef70*/  LD.E.128 R40, desc[UR42][R40.64] ;  /* 0x0000002a28287980 */ /* 0x000f62000c101d00 */
[----:B------:R-:W-:Y:S01]  /*ef80*/  LOP3.LUT R28, R28, R29, RZ, 0x3c, !PT ;  /* 0x0000001d1c1c7212 */ /* 0x000fe200078e3cff */
[--C-:B------:R-:W-:Y:S01]  /*ef90*/  IMAD.X R29, RZ, RZ, R5.reuse, P4 ;  /* 0x000000ffff1d7224 */ /* 0x100fe200020e0605 */
[----:B------:R-:W-:Y:S01]  /*efa0*/  LOP3.LUT R32, R32, R33, RZ, 0x3c, !PT ;  /* 0x0000002120207212 */ /* 0x000fe200078e3cff */
[--C-:B------:R-:W-:Y:S01]  /*efb0*/  IMAD.X R33, RZ, RZ, R5.reuse, P5 ;  /* 0x000000ffff217224 */ /* 0x100fe200028e0605 */
[----:B------:R-:W-:Y:S01]  /*efc0*/  LOP3.LUT R36, R36, R37, RZ, 0x3c, !PT ;  /* 0x0000002524247212 */ /* 0x000fe200078e3cff */
[----:B------:R-:W-:Y:S01]  /*efd0*/  IMAD.X R37, RZ, RZ, R5, P6 ;  /* 0x000000ffff257224 */ /* 0x000fe200030e0605 */
[----:B------:R-:W-:Y:S01]  /*efe0*/  IADD3 R77, P2, R4, 0xe000, RZ ;  /* 0x0000e000044d7810 */ /* 0x000fe20007f5e0ff */
[----:B------:R-:W0:Y:S01]  /*eff0*/  @P3 LDC R85, c[0x0][0xcec] ;  /* 0x00033b00ff553b82 */ /* 0x000e220000000800 */
[----:B------:R-:W-:Y:S01]  /*f000*/  SHF.R.U64 R72, R72, 0x3, RZ ;  /* 0x0000000348487819 */ /* 0x000fe200000012ff */
[----:B------:R-:W5:Y:S01]  /*f010*/  LD.E.128 R28, desc[UR42][R28.64] ;  /* 0x0000002a1c1c7980 */ /* 0x000f62000c101d00 */
[----:B------:R-:W-:-:S02]  /*f020*/  LOP3.LUT R10, R11, 0x380, RZ, 0xc0, !PT ;  /* 0x000003800b0a7812 */ /* 0x000fc400078ec0ff */
[C---:B------:R-:W-:Y:S01]  /*f030*/  IADD3 R57, P4, R4.reuse, 0x9000, RZ ;  /* 0x0000900004397810 */ /* 0x040fe20007f9e0ff */
[----:B------:R-:W5:Y:S01]  /*f040*/  LD.E.128 R32, desc[UR42][R32.64] ;  /* 0x0000002a20207980 */ /* 0x000f62000c101d00 */
[C---:B------:R-:W-:Y:S01]  /*f050*/  IADD3 R61, P5, R4.reuse, 0xa000, RZ ;  /* 0x0000a000043d7810 */ /* 0x040fe20007fbe0ff */
[----:B------:R-:W1:Y:S01]  /*f060*/  @P3 LDC R87, c[0x0][0xcf0] ;  /* 0x00033c00ff573b82 */ /* 0x000e620000000800 */
[C---:B------:R-:W-:Y:S01]  /*f070*/  IADD3 R65, P6, R4.reuse, 0xb000, RZ ;  /* 0x0000b00004417810 */ /* 0x040fe20007fde0ff */
[----:B------:R-:W5:Y:S01]  /*f080*/  LD.E.128 R36, desc[UR42][R36.64] ;  /* 0x0000002a24247980 */ /* 0x000f62000c101d00 */
[----:B------:R-:W-:Y:S02]  /*f090*/  LOP3.LUT R68, R69, 0x380, RZ, 0xc0, !PT ;  /* 0x0000038045447812 */ /* 0x000fe400078ec0ff */
[----:B------:R-:W-:Y:S01]  /*f0a0*/  LOP3.LUT R13, R4, 0x380, RZ, 0xc0, !PT ;  /* 0x00000380040d7812 */ /* 0x000fe200078ec0ff */
[----:B------:R-:W5:Y:S01]  /*f0b0*/  LD.E.128 R48, desc[UR42][R48.64] ;  /* 0x0000002a30307980 */ /* 0x000f62000c101d00 */
[----:B------:R-:W-:-:S02]  /*f0c0*/  LOP3.LUT R76, R77, 0x380, RZ, 0xc0, !PT ;  /* 0x000003804d4c7812 */ /* 0x000fc400078ec0ff */
[----:B------:R-:W-:Y:S01]  /*f0d0*/  LOP3.LUT R72, R72, R73, RZ, 0x3c, !PT ;  /* 0x0000004948487212 */ /* 0x000fe200078e3cff */
[----:B------:R-:W-:Y:S01]  /*f0e0*/  IMAD.X R73, RZ, RZ, R5, P1 ;  /* 0x000000ffff497224 */ /* 0x000fe200008e0605 */
[----:B------:R-:W-:Y:S02]  /*f0f0*/  SHF.R.U64 R10, R10, 0x3, RZ ;  /* 0x000000030a0a7819 */ /* 0x000fe400000012ff */
[----:B------:R-:W-:Y:S02]  /*f100*/  LOP3.LUT R56, R57, 0x380, RZ, 0xc0, !PT ;  /* 0x0000038039387812 */ /* 0x000fe400078ec0ff */
[----:B------:R-:W-:Y:S01]  /*f110*/  LOP3.LUT R60, R61, 0x380, RZ, 0xc0, !PT ;  /* 0x000003803d3c7812 */ /* 0x000fe200078ec0ff */
[----:B------:R-:W5:Y:S01]  /*f120*/  LD.E.128 R72, desc[UR42][R72.64] ;  /* 0x0000002a48487980 */ /* 0x000f62000c101d00 */
[----:B------:R-:W-:Y:S02]  /*f130*/  LOP3.LUT R64, R65, 0x380, RZ, 0xc0, !PT ;  /* 0x0000038041407812 */ /* 0x000fe400078ec0ff */
[----:B------:R-:W-:-:S02]  /*f140*/  SHF.R.U64 R68, R68, 0x3, RZ ;  /* 0x0000000344447819 */ /* 0x000fc400000012ff */
[----:B------:R-:W-:Y:S02]  /*f150*/  SHF.R.U64 R13, R13, 0x3, RZ ;  /* 0x000000030d0d7819 */ /* 0x000fe400000012ff */
[----:B------:R-:W-:Y:S02]  /*f160*/  ISETP.GE.AND P1, PT, R200, UR7, PT ;  /* 0x00000007c8007c0c */ /* 0x000fe4000bf26270 */
[----:B------:R-:W-:Y:S02]  /*f170*/  SHF.R.U64 R76, R76, 0x3, RZ ;  /* 0x000000034c4c7819 */ /* 0x000fe400000012ff */
[----:B------:R-:W-:Y:S01]  /*f180*/  LOP3.LUT R80, R10, R11, RZ, 0x3c, !PT ;  /* 0x0000000b0a507212 */ /* 0x000fe200078e3cff */
[----:B------:R-:W-:Y:S01]  /*f190*/  IMAD R11, R7, UR9, R8 ;  /* 0x00000009070b7c24 */ /* 0x000fe2000f8e0208 */
[----:B------:R-:W-:Y:S02]  /*f1a0*/  SHF.R.U64 R56, R56, 0x3, RZ ;  /* 0x0000000338387819 */ /* 0x000fe400000012ff */
[----:B------:R-:W-:-:S02]  /*f1b0*/  SHF.R.U64 R60, R60, 0x3, RZ ;  /* 0x000000033c3c7819 */ /* 0x000fc400000012ff */
[----:B------:R-:W-:Y:S01]  /*f1c0*/  SHF.R.U64 R64, R64, 0x3, RZ ;  /* 0x0000000340407819 */ /* 0x000fe200000012ff */
[----:B------:R-:W5:Y:S01]  /*f1d0*/  LD.E.128 R80, desc[UR42][R80.64] ;  /* 0x0000002a50507980 */ /* 0x000f62000c101d00 */
[----:B------:R-:W-:Y:S01]  /*f1e0*/  LOP3.LUT R68, R68, R69, RZ, 0x3c, !PT ;  /* 0x0000004544447212 */ /* 0x000fe200078e3cff */
[--C-:B------:R-:W-:Y:S01]  /*f1f0*/  IMAD.X R69, RZ, RZ, R5.reuse, P0 ;  /* 0x000000ffff457224 */ /* 0x100fe200000e0605 */
[----:B------:R-:W-:Y:S02]  /*f200*/  LOP3.LUT R4, R13, R4, RZ, 0x3c, !PT ;  /* 0x000000040d047212 */ /* 0x000fe400078e3cff */
[----:B------:R-:W-:Y:S02]  /*f210*/  SEL R8, RZ, 0xffffffff, P1 ;  /* 0xffffffffff087807 */ /* 0x000fe40000800000 */
[----:B------:R-:W-:Y:S01]  /*f220*/  LOP3.LUT R76, R76, R77, RZ, 0x3c, !PT ;  /* 0x0000004d4c4c7212 */ /* 0x000fe200078e3cff */
[--C-:B------:R-:W-:Y:S01]  /*f230*/  IMAD.X R77, RZ, RZ, R5.reuse, P2 ;  /* 0x000000ffff4d7224 */ /* 0x100fe200010e0605 */
[----:B------:R-:W-:Y:S01]  /*f240*/  ISETP.GE.AND P0, PT, R199, UR7, PT ;  /* 0x00000007c7007c0c */ /* 0x000fe2000bf06270 */
[----:B------:R2:W5:Y:S01]  /*f250*/  LD.E.128 R12, desc[UR42][R4.64] ;  /* 0x0000002a040c7980 */ /* 0x000562000c101d00 */
[----:B------:R-:W-:Y:S01]  /*f260*/  LOP3.LUT R56, R56, R57, RZ, 0x3c, !PT ;  /* 0x0000003938387212 */ /* 0x000fe200078e3cff */
[--C-:B------:R-:W-:Y:S01]  /*f270*/  IMAD.X R57, RZ, RZ, R5.reuse, P4 ;  /* 0x000000ffff397224 */ /* 0x100fe200020e0605 */
[----:B------:R-:W-:Y:S01]  /*f280*/  LOP3.LUT R60, R60, R61, RZ, 0x3c, !PT ;  /* 0x0000003d3c3c7212 */ /* 0x000fe200078e3cff */
[--C-:B------:R-:W-:Y:S01]  /*f290*/  IMAD.X R61, RZ, RZ, R5.reuse, P5 ;  /* 0x000000ffff3d7224 */ /* 0x100fe200028e0605 */
[----:B------:R-:W-:Y:S01]  /*f2a0*/  LOP3.LUT R64, R64, R65, RZ, 0x3c, !PT ;  /* 0x0000004140407212 */ /* 0x000fe200078e3cff */
[----:B------:R-:W-:Y:S01]  /*f2b0*/  IMAD.X R65, RZ, RZ, R5, P6 ;  /* 0x000000ffff417224 */ /* 0x000fe200030e0605 */
[----:B------:R-:W-:Y:S01]  /*f2c0*/  ISETP.GE.AND P2, PT, R18, UR7, PT ;  /* 0x0000000712007c0c */ /* 0x000fe2000bf46270 */
[----:B------:R-:W-:Y:S01]  /*f2d0*/  IMAD.SHL.U32 R10, R8, 0x2, RZ ;  /* 0x00000002080a7824 */ /* 0x000fe200078e00ff */
[----:B------:R-:W-:Y:S01]  /*f2e0*/  SEL R8, RZ, 0xffffffff, P0 ;  /* 0xffffffffff087807 */ /* 0x000fe20000000000 */
[----:B--2---:R-:W-:Y:S01]  /*f2f0*/  IMAD.WIDE.U32 R4, R7, UR8, RZ ;  /* 0x0000000807047c25 */ /* 0x004fe2000f8e00ff */
[----:B------:R-:W-:Y:S01]  /*f300*/  LOP3.LUT R9, R9, 0xfffffff8, RZ, 0xc0, !PT ;  /* 0xfffffff809097812 */ /* 0x000fe200078ec0ff */
[----:B------:R-:W-:Y:S01]  /*f310*/  ULDC.64 UR8, c[0x0][0xbe8] ;  /* 0x0002fa0000087ab9 */ /* 0x000fe20000000a00 */
[----:B------:R-:W-:Y:S01]  /*f320*/  SEL R7, RZ, 0x1, P2 ;  /* 0x00000001ff077807 */ /* 0x000fe20001000000 */
[----:B------:R-:W-:Y:S01]  /*f330*/  IMAD.IADD R5, R5, 0x1, R11 ;  /* 0x0000000105057824 */ /* 0x000fe200078e020b */
[----:B------:R-:W5:Y:S01]  /*f340*/  LD.E.128 R56, desc[UR42][R56.64] ;  /* 0x0000002a38387980 */ /* 0x000f62000c101d00 */
[----:B------:R-:W-:Y:S01]  /*f350*/  IMAD.SHL.U32 R8, R8, 0x4, RZ ;  /* 0x0000000408087824 */ /* 0x000fe200078e00ff */
[----:B------:R-:W-:Y:S01]  /*f360*/  LOP3.LUT R7, R10, 0x2, R7, 0xe2, !PT ;  /* 0x000000020a077812 */ /* 0x000fe200078ee207 */
[----:B------:R-:W-:Y:S01]  /*f370*/  IMAD.IADD R0, R0, 0x1, -R9 ;  /* 0x0000000100007824 */ /* 0x000fe200078e0a09 */
[----:B------:R-:W-:Y:S01]  /*f380*/  ISETP.GE.AND P0, PT, R198, UR7, PT ;  /* 0x00000007c6007c0c */ /* 0x000fe2000bf06270 */
[C---:B------:R-:W-:Y:S01]  /*f390*/  IMAD.WIDE.U32 R4, R195.reuse, UR8, R4 ;  /* 0x00000008c3047c25 */ /* 0x040fe2000f8e0004 */
[----:B------:R-:W-:Y:S01]  /*f3a0*/  LOP3.LUT R7, R8, 0x4, R7, 0xe2, !PT ;  /* 0x0000000408077812 */ /* 0x000fe200078ee207 */
[----:B------:R-:W5:Y:S01]  /*f3b0*/  LD.E.128 R60, desc[UR42][R60.64] ;  /* 0x0000002a3c3c7980 */ /* 0x000f62000c101d00 */
[----:B------:R-:W-:Y:S01]  /*f3c0*/  SHF.R.S32.HI R9, RZ, 0x1f, R194 ;  /* 0x0000001fff097819 */ /* 0x000fe200000114c2 */
[----:B------:R-:W-:Y:S01]  /*f3d0*/  IMAD R0, R0, 0x20, R3 ;  /* 0x0000002000007824 */ /* 0x000fe200078e0203 */
[----:B------:R-:W-:Y:S01]  /*f3e0*/  SEL R8, RZ, 0xffffffff, P0 ;  /* 0xffffffffff087807 */ /* 0x000fe20000000000 */
[----:B------:R-:W-:Y:S01]  /*f3f0*/  IMAD R5, R195, UR9, R5 ;  /* 0x00000009c3057c24 */ /* 0x000fe2000f8e0205 */
[----:B------:R-:W-:Y:S01]  /*f400*/  ISETP.GE.AND P0, PT, R197, UR7, PT ;  /* 0x00000007c5007c0c */ /* 0x000fe2000bf06270 */
[----:B------:R-:W-:Y:S01]  /*f410*/  ULDC.64 UR8, c[0x0][0xbf0] ;  /* 0x0002fc0000087ab9 */ /* 0x000fe20000000a00 */
[----:B------:R-:W-:Y:S01]  /*f420*/  VIADD R20, R0, UR39 ;  /* 0x0000002700147c36 */ /* 0x000fe20008000000 */
[----:B------:R-:W5:Y:S01]  /*f430*/  LD.E.128 R64, desc[UR42][R64.64] ;  /* 0x0000002a40407980 */ /* 0x000f62000c101d00 */
[----:B------:R-:W-:Y:S01]  /*f440*/  IMAD R11, R9, UR8, RZ ;  /* 0x00000008090b7c24 */ /* 0x000fe2000f8e02ff */
[----:B------:R-:W-:Y:S01]  /*f450*/  SEL R9, RZ, 0xffffffff, P0 ;  /* 0xffffffffff097807 */ /* 0x000fe20000000000 */
[----:B------:R-:W-:Y:S01]  /*f460*/  IMAD.SHL.U32 R8, R8, 0x8, RZ ;  /* 0x0000000808087824 */ /* 0x000fe200078e00ff */
[----:B------:R-:W5:Y:S01]  /*f470*/  LD.E.128 R68, desc[UR42][R68.64] ;  /* 0x0000002a44447980 */ /* 0x000f62000c101d00 */
[----:B0-----:R-:W-:-:S03]  /*f480*/  @P3 IMAD.HI.U32 R0, R20, R85, RZ ;  /* 0x0000005514003227 */ /* 0x001fc600078e00ff */
[----:B------:R-:W-:Y:S01]  /*f490*/  LOP3.LUT R8, R8, 0x8, R7, 0xe2, !PT ;  /* 0x0000000808087812 */ /* 0x000fe200078ee207 */
[----:B------:R-:W-:Y:S01]  /*f4a0*/  IMAD.SHL.U32 R9, R9, 0x10, RZ ;  /* 0x0000001009097824 */ /* 0x000fe200078e00ff */
[----:B------:R-:W5:Y:S01]  /*f4b0*/  LD.E.128 R76, desc[UR42][R76.64] ;  /* 0x0000002a4c4c7980 */ /* 0x000f62000c101d00 */
[----:B------:R-:W-:Y:S01]  /*f4c0*/  IMAD.MOV.U32 R7, RZ, RZ, R20 ;  /* 0x000000ffff077224 */ /* 0x000fe200078e0014 */
[----:B-1----:R-:W-:Y:S01]  /*f4d0*/  @P3 SHF.R.U32.HI R7, RZ, R87, R0 ;  /* 0x00000057ff073219 */ /* 0x002fe20000011600 */
[C---:B------:R-:W-:Y:S02]  /*f4e0*/  IMAD R11, R194.reuse, UR9, R11 ;  /* 0x00000009c20b7c24 */ /* 0x040fe4000f8e020b */
[----:B------:R-:W-:Y:S01]  /*f4f0*/  IMAD.WIDE.U32 R4, R194, UR8, R4 ;  /* 0x00000008c2047c25 */ /* 0x000fe2000f8e0004 */
[----:B------:R-:W-:Y:S01]  /*f500*/  LOP3.LUT R8, R9, 0x10, R8, 0xe2, !PT ;  /* 0x0000001009087812 */ /* 0x000fe200078ee208 */
[----:B------:R-:W-:Y:S01]  /*f510*/  ULDC.64 UR8, c[0x0][0xbe0] ;  /* 0x0002f80000087ab9 */ /* 0x000fe20000000a00 */
[----:B------:R-:W-:Y:S01]  /*f520*/  SHF.R.S32.HI R9, RZ, 0x1f, R7 ;  /* 0x0000001fff097819 */ /* 0x000fe20000011407 */
[----:B------:R-:W-:Y:S01]  /*f530*/  IMAD.IADD R5, R5, 0x1, R11 ;  /* 0x0000000105057824 */ /* 0x000fe200078e020b */
[----:B------:R-:W-:Y:S01]  /*f540*/  ISETP.GE.AND P0, PT, R196, UR7, PT ;  /* 0x00000007c4007c0c */ /* 0x000fe2000bf06270 */
[----:B------:R-:W-:Y:S01]  /*f550*/  IMAD.MOV R11, RZ, RZ, -R7 ;  /* 0x000000ffff0b7224 */ /* 0x000fe200078e0a07 */
[----:B------:R-:W-:Y:S01]  /*f560*/  @!PT LDS RZ, [RZ] ;  /* 0x00000000fffff984 */ /* 0x000fe20000000800 */
[----:B------:R-:W-:Y:S01]  /*f570*/  @!PT LDS RZ, [RZ] ;  /* 0x00000000fffff984 */ /* 0x000fe20000000800 */
[----:B------:R-:W-:Y:S01]  /*f580*/  @!PT LDS RZ, [RZ] ;  /* 0x00000000fffff984 */ /* 0x000fe20000000800 */
[----:B------:R-:W-:Y:S01]  /*f590*/  @!PT LDS RZ, [RZ] ;  /* 0x00000000fffff984 */ /* 0x000fe20000000800 */
[----:B------:R0:W-:Y:S06]  /*f5a0*/  MEMBAR.ALL.CTA ;  /* 0x0000000000007992 */ /* 0x0001ec0000008000 */
[----:B0-----:R-:W0:Y:S01]  /*f5b0*/  FENCE.VIEW.ASYNC.S ;  /* 0x00000000000073c6 */ /* 0x001e220000000000 */
[----:B------:R-:W-:Y:S01]  /*f5c0*/  IMAD R10, R9, UR8, RZ ;  /* 0x00000008090a7c24 */ /* 0x000fe2000f8e02ff */
[----:B------:R-:W-:Y:S01]  /*f5d0*/  SEL R0, RZ, 0xffffffff, P0 ;  /* 0xffffffffff007807 */ /* 0x000fe20000000000 */
[----:B------:R-:W-:-:S02]  /*f5e0*/  IMAD R9, R21, R11, R20 ;  /* 0x0000000b15097224 */ /* 0x000fc400078e0214 */
[----:B------:R-:W-:-:S04]  /*f5f0*/  IMAD.WIDE.U32 R4, R7, UR8, R4 ;  /* 0x0000000807047c25 */ /* 0x000fc8000f8e0004 */
[----:B------:R-:W-:Y:S01]  /*f600*/  IMAD.SHL.U32 R85, R0, 0x20, RZ ;  /* 0x0000002000557824 */ /* 0x000fe200078e00ff */
[----:B------:R-:W-:Y:S01]  /*f610*/  SHF.R.S32.HI R0, RZ, 0x1f, R9 ;  /* 0x0000001fff007819 */ /* 0x000fe20000011409 */
[----:B------:R-:W-:Y:S01]  /*f620*/  IMAD R11, R7, UR9, R10 ;  /* 0x00000009070b7c24 */ /* 0x000fe2000f8e020a */
[----:B------:R-:W-:Y:S01]  /*f630*/  ULDC.64 UR8, c[0x0][0xbd8] ;  /* 0x0002f60000087ab9 */ /* 0x000fe20000000a00 */
[----:B------:R-:W-:Y:S01]  /*f640*/  IMAD R86, R21, UR6, RZ ;  /* 0x0000000615567c24 */ /* 0x000fe2000f8e02ff */
[----:B------:R-:W-:Y:S01]  /*f650*/  LOP3.LUT R8, R85, 0x20, R8, 0xe2, !PT ;  /* 0x0000002055087812 */ /* 0x000fe200078ee208 */
[----:B------:R-:W-:Y:S02]  /*f660*/  IMAD.IADD R5, R5, 0x1, R11 ;  /* 0x0000000105057824 */ /* 0x000fe400078e020b */
[----:B------:R-:W-:Y:S02]  /*f670*/  IMAD R0, R0, UR8, RZ ;  /* 0x0000000800007c24 */ /* 0x000fe4000f8e02ff */
[----:B------:R-:W-:-:S02]  /*f680*/  VIADD R85, R3, UR39 ;  /* 0x0000002703557c36 */ /* 0x000fc40008000000 */
[C---:B------:R-:W-:Y:S02]  /*f690*/  VIADD R153, R18.reuse, 0x180 ;  /* 0x0000018012997836 */ /* 0x040fe40000000000 */
[C---:B------:R-:W-:Y:S02]  /*f6a0*/  IMAD R11, R9.reuse, UR9, R0 ;  /* 0x00000009090b7c24 */ /* 0x040fe4000f8e0200 */
[----:B------:R-:W-:Y:S01]  /*f6b0*/  IMAD.WIDE.U32 R4, R9, UR8, R4 ;  /* 0x0000000809047c25 */ /* 0x000fe2000f8e0004 */
[----:B------:R-:W-:Y:S01]  /*f6c0*/  ISETP.GE.AND P1, PT, R85, R86, PT ;  /* 0x000000565500720c */ /* 0x000fe20003f26270 */
[----:B------:R-:W-:Y:S01]  /*f6d0*/  ULDC.64 UR8, c[0x0][0xb80] ;  /* 0x0002e00000087ab9 */ /* 0x000fe20000000a00 */
[----:B------:R-:W-:Y:S01]  /*f6e0*/  ISETP.GE.AND P0, PT, R153, UR7, PT ;  /* 0x0000000799007c0c */ /* 0x000fe2000bf06270 */
[----:B------:R-:W-:Y:S01]  /*f6f0*/  VIADD R152, R18, 0x1c0 ;  /* 0x000001c012987836 */ /* 0x000fe20000000000 */
[----:B------:R-:W-:Y:S01]  /*f700*/  LEA R22, P2, R4, UR8, 0x1 ;  /* 0x0000000804167c11 */ /* 0x000fe2000f8408ff */
[----:B------:R-:W-:-:S02]  /*f710*/  IMAD.IADD R3, R5, 0x1, R11 ;  /* 0x0000000105037824 */ /* 0x000fc400078e020b */
[----:B------:R-:W-:Y:S01]  /*f720*/  VIADD R0, R17, 0x38820 ;  /* 0x0003882011007836 */ /* 0x000fe20000000000 */
[----:B------:R-:W-:Y:S02]  /*f730*/  SEL R7, RZ, 0x40, P0 ;  /* 0x00000040ff077807 */ /* 0x000fe40000000000 */
[----:B------:R-:W-:Y:S02]  /*f740*/  ISETP.GE.AND P0, PT, R152, UR7, PT ;  /* 0x0000000798007c0c */ /* 0x000fe4000bf06270 */
[----:B------:R-:W-:Y:S02]  /*f750*/  LEA.HI.X R84, R4, UR9, R3, 0x1, P2 ;  /* 0x0000000904547c11 */ /* 0x000fe400090f0c03 */
[----:B------:R-:W-:Y:S02]  /*f760*/  PRMT R0, RZ, 0x654, R0 ;  /* 0x00000654ff007816 */ /* 0x000fe40000000000 */
[----:B------:R-:W-:Y:S01]  /*f770*/  LOP3.LUT R7, R8, R7, RZ, 0xfc, !PT ;  /* 0x0000000708077212 */ /* 0x000fe200078efcff */
[----:B0-----:R0:W1:Y:S01]  /*f780*/  SHFL.IDX PT, R4, R22, RZ, 0x181f ;  /* 0x00181fff16047589 */ /* 0x00106200000e0000 */
[----:B------:R-:W-:Y:S01]  /*f790*/  SEL R8, RZ, 0x80, P0 ;  /* 0x00000080ff087807 */ /* 0x000fe20000000000 */
[----:B------:R2:W-:Y:S01]  /*f7a0*/  SYNCS.ARRIVE.TRANS64.RED.A1T0 RZ, [R0+URZ], RZ ;  /* 0x000000ff00ff79a7 */ /* 0x0005e2000810043f */
[----:B------:R-:W-:Y:S01]  /*f7b0*/  BSSY B1, `(.L_x_4987) ;  /* 0x000002a000017945 */ /* 0x000fe20003800000 */
[----:B------:R0:W3:Y:S01]  /*f7c0*/  SHFL.IDX PT, R5, R84, RZ, 0x181f ;  /* 0x00181fff54057589 */ /* 0x0000e200000e0000 */
[----:B------:R-:W-:-:S02]  /*f7d0*/  SHF.R.S32.HI R154, RZ, 0x1f, R200 ;  /* 0x0000001fff9a7819 */ /* 0x000fc400000114c8 */
[----:B--2---:R-:W-:Y:S01]  /*f7e0*/  LOP3.LUT R0, R7, R8, RZ, 0xfc, !PT ;  /* 0x0000000807007212 */ /* 0x004fe200078efcff */
        /* <DEDUP_REMOVED lines=17> */
[----:B------:R-:W-:Y:S02]  /*f900*/  @!P4 LEA.HI.X R21, R199, R5, R3, 0x1, P5 ;  /* 0x00000005c715c211 */ /* 0x000fe400028f0c03 */
[----:B------:R-:W-:-:S03]  /*f910*/  SHF.R.S32.HI R3, RZ, 0x1f, R196 ;  /* 0x0000001fff037819 */ /* 0x000fc600000114c4 */
[----:B------:R4:W-:Y:S01]  /*f920*/  @!P4 ST.E.128 desc[UR42][R20.64], R36 ;  /* 0x000000241400c985 */ /* 0x0009e2000c101d2a */
[CC--:B-1----:R-:W-:Y:S02]  /*f930*/  @!P3 LEA R14, P6, R198.reuse, R4.reuse, 0x1 ;  /* 0x00000004c60eb211 */ /* 0x0c2fe400078c08ff */
[CC--:B------:R-:W-:Y:S02]  /*f940*/  @!P2 LEA R12, P5, R197.reuse, R4.reuse, 0x1 ;  /* 0x00000004c50ca211 */ /* 0x0c0fe400078a08ff */
[-C--:B------:R-:W-:Y:S02]  /*f950*/  @!P3 LEA.HI.X R15, R198, R5.reuse, R87, 0x1, P6 ;  /* 0x00000005c60fb211 */ /* 0x080fe400030f0c57 */
[----:B------:R-:W-:Y:S02]  /*f960*/  LOP3.LUT P6, RZ, R0, 0x80, RZ, 0xc0, !PT ;  /* 0x0000008000ff7812 */ /* 0x000fe400078cc0ff */
[----:B------:R-:W-:Y:S01]  /*f970*/  @!P2 LEA.HI.X R13, R197, R5, R88, 0x1, P5 ;  /* 0x00000005c50da211 */ /* 0x000fe200028f0c58 */
[----:B------:R4:W-:Y:S01]  /*f980*/  @!P3 ST.E.128 desc[UR42][R14.64], R44 ;  /* 0x0000002c0e00b985 */ /* 0x0009e2000c101d2a */
[----:B------:R-:W-:-:S02]  /*f990*/  @!P1 LEA R10, P5, R196, R4, 0x1 ;  /* 0x00000004c40a9211 */ /* 0x000fc400078a08ff */
[----:B--2---:R-:W-:Y:S01]  /*f9a0*/  SHF.R.S32.HI R9, RZ, 0x1f, R153 ;  /* 0x0000001fff097819 */ /* 0x004fe20000011499 */
[----:B------:R4:W-:Y:S01]  /*f9b0*/  @!P2 ST.E.128 desc[UR42][R12.64], R52 ;  /* 0x000000340c00a985 */ /* 0x0009e2000c101d2a */
[-C--:B------:R-:W-:Y:S02]  /*f9c0*/  @!P1 LEA.HI.X R11, R196, R5.reuse, R3, 0x1, P5 ;  /* 0x00000005c40b9211 */ /* 0x080fe400028f0c03 */
        /* <DEDUP_REMOVED lines=8> */
.L_x_4988:
[----:B------:R-:W-:Y:S05]  /*fa50*/  BSYNC B1 ;  /* 0x0000000000017941 */ /* 0x000fea0003800000 */
.L_x_4987:
[----:B------:R-:W-:Y:S01]  /*fa60*/  VIADD R3, R85, 0x20 ;  /* 0x0000002055037836 */ /* 0x000fe20000000000 */
[----:B---34-:R2:W3:Y:S04]  /*fa70*/  SHFL.IDX PT, R5, R84, 0x1, 0x181f ;  /* 0x00381f0054057f89 */ /* 0x0184e800000e0000 */
        /* <DEDUP_REMOVED lines=21> */
[-C--:B------:R-:W-:Y:S02]  /*fbd0*/  @!P1 LEA R14, P6, R198, R4.reuse, 0x1 ;  /* 0x00000004c60e9211 */ /* 0x080fe400078c08ff */
[----:B------:R-:W-:Y:S01]  /*fbe0*/  SHF.R.S32.HI R3, RZ, 0x1f, R197 ;  /* 0x0000001fff037819 */ /* 0x000fe200000114c5 */
        /* <DEDUP_REMOVED lines=19> */
.L_x_4986:
[----:B------:R-:W-:Y:S01]  /*fd20*/  ULDC.64 UR8, c[0x0][0xc08] ;  /* 0x0003020000087ab9 */ /* 0x000fe20000000a00 */
[----:B------:R-:W-:Y:S01]  /*fd30*/  ULDC UR7, c[0x0][0xce8] ;  /* 0x00033a0000077ab9 */ /* 0x000fe20000000800 */
[----:B------:R-:W-:Y:S01]  /*fd40*/  IMAD R8, R8, UR8, RZ ;  /* 0x0000000808087c24 */ /* 0x000fe2000f8e02ff */
[----:B------:R-:W-:Y:S01]  /*fd50*/  UISETP.NE.AND UP0, UPT, UR7, 0x1, UPT ;  /* 0x000000010700788c */ /* 0x000fe2000bf05270 */
[C---:B------:R-:W-:Y:S01]  /*fd60*/  IMAD.WIDE.U32 R4, R7.reuse, UR8, RZ ;  /* 0x0000000807047c25 */ /* 0x040fe2000f8e00ff */
[----:B------:R-:W-:Y:S01]  /*fd70*/  ULDC.64 UR10, c[0x0][0xc30] ;  /* 0x00030c00000a7ab9 */ /* 0x000fe20000000a00 */
[----:B------:R-:W-:Y:S01]  /*fd80*/  UIMAD UR6, UR6, UR7, URZ ;  /* 0x00000007060672a4 */ /* 0x000fe2000f8e023f */
[----:B------:R-:W-:Y:S01]  /*fd90*/  BSSY B1, `(.L_x_4990) ;  /* 0x00000d7000017945 */ /* 0x000fe20003800000 */
[----:B0-----:R-:W-:Y:S01]  /*fda0*/  IMAD R3, R7, UR9, R8 ;  /* 0x0000000907037c24 */ /* 0x001fe2000f8e0208 */
[----:B------:R-:W-:Y:S01]  /*fdb0*/  ULDC.64 UR8, c[0x0][0xc38] ;  /* 0x00030e0000087ab9 */ /* 0x000fe20000000a00 */
[----:B------:R-:W-:Y:S01]  /*fdc0*/  PLOP3.LUT P0, PT, PT, PT, UP0, 0x80, 0x0 ;  /* 0x000000000000781c */ /* 0x000fe20003f0f008 */
[----:B------:R-:W-:Y:S01]  /*fdd0*/  VIADD R0, R193, UR39 ;  /* 0x00000027c1007c36 */ /* 0x000fe20008000000 */
[----:B------:R-:W-:Y:S01]  /*fde0*/  SHF.R.S32.HI R152, RZ, 0x1f, R203 ;  /* 0x0000001fff987819 */ /* 0x000fe200000114cb */
[----:B------:R-:W-:Y:S01]  /*fdf0*/  IMAD.IADD R5, R5, 0x1, R3 ;  /* 0x0000000105057824 */ /* 0x000fe200078e0203 */
[----:B------:R-:W-:Y:S01]  /*fe00*/  SHF.R.S32.HI R3, RZ, 0x1f, R194 ;  /* 0x0000001fff037819 */ /* 0x000fe200000114c2 */
[----:B------:R-:W-:Y:S01]  /*fe10*/  IMAD.MOV.U32 R7, RZ, RZ, R0 ;  /* 0x000000ffff077224 */ /* 0x000fe200078e0000 */
[----:B------:R-:W-:Y:S01]  /*fe20*/  SHF.R.S32.HI R153, RZ, 0x1f, R204 ;  /* 0x0000001fff997819 */ /* 0x000fe200000114cc */
[----:B------:R-:W-:Y:S01]  /*fe30*/  IMAD.WIDE.U32 R4, R195, UR8, R4 ;  /* 0x00000008c3047c25 */ /* 0x000fe2000f8e0004 */
[----:B------:R-:W-:-:S02]  /*fe40*/  SHF.R.S32.HI R154, RZ, 0x1f, R205 ;  /* 0x0000001fff9a7819 */ /* 0x000fc400000114cd */
[----:B------:R-:W-:Y:S01]  /*fe50*/  SHF.R.S32.HI R155, RZ, 0x1f, R206 ;  /* 0x0000001fff9b7819 */ /* 0x000fe200000114ce */
[----:B------:R-:W-:Y:S01]  /*fe60*/  IMAD R5, R195, UR9, R5 ;  /* 0x00000009c3057c24 */ /* 0x000fe2000f8e0205 */
[----:B------:R-:W-:Y:S01]  /*fe70*/  ULDC.64 UR8, c[0x0][0xc40] ;  /* 0x0003100000087ab9 */ /* 0x000fe20000000a00 */
[----:B------:R-:W-:Y:S01]  /*fe80*/  VIADD R178, R23, 0x20 ;  /* 0x0000002017b27836 */ /* 0x000fe20000000000 */
[----:B------:R-:W-:Y:S01]  /*fe90*/  SHF.R.S32.HI R156, RZ, 0x1f, R207 ;  /* 0x0000001fff9c7819 */ /* 0x000fe200000114cf */
[----:B------:R-:W-:Y:S01]  /*fea0*/  IMAD R3, R3, UR8, RZ ;  /* 0x0000000803037c24 */ /* 0x000fe2000f8e02ff */
[----:B------:R-:W-:Y:S01]  /*feb0*/  SHF.R.S32.HI R157, RZ, 0x1f, R208 ;  /* 0x0000001fff9d7819 */ /* 0x000fe200000114d0 */
[C---:B------:R-:W-:Y:S01]  /*fec0*/  IMAD.WIDE.U32 R4, R194.reuse, UR8, R4 ;  /* 0x00000008c2047c25 */ /* 0x040fe2000f8e0004 */
[----:B------:R-:W-:Y:S01]  /*fed0*/  @UP0 ULDC UR8, c[0x0][0xcec] ;  /* 0x00033b0000080ab9 */ /* 0x000fe20000000800 */
[----:B------:R-:W-:Y:S02]  /*fee0*/  SHF.R.S32.HI R158, RZ, 0x1f, R209 ;  /* 0x0000001fff9e7819 */ /* 0x000fe400000114d1 */
[----:B------:R-:W-:Y:S01]  /*fef0*/  IMAD R3, R194, UR9, R3 ;  /* 0x00000009c2037c24 */ /* 0x000fe2000f8e0203 */
[----:B------:R-:W-:Y:S01]  /*ff00*/  SHF.R.S32.HI R159, RZ, 0x1f, R210 ;  /* 0x0000001fff9f7819 */ /* 0x000fe200000114d2 */
[----:B------:R-:W-:Y:S01]  /*ff10*/  VIADD R180, R23, 0x18 ;  /* 0x0000001817b47836 */ /* 0x000fe20000000000 */
[----:B------:R-:W-:Y:S01]  /*ff20*/  SHF.R.S32.HI R160, RZ, 0x1f, R211 ;  /* 0x0000001fffa07819 */ /* 0x000fe200000114d3 */
[----:B------:R-:W-:Y:S01]  /*ff30*/  IMAD.IADD R5, R5, 0x1, R3 ;  /* 0x0000000105057824 */ /* 0x000fe200078e0203 */
[----:B------:R-:W-:Y:S01]  /*ff40*/  SHF.R.S32.HI R161, RZ, 0x1f, R212 ;  /* 0x0000001fffa17819 */ /* 0x000fe200000114d4 */
[----:B------:R-:W-:Y:S01]  /*ff50*/  @P0 IMAD.HI.U32 R3, R0, UR8, RZ ;  /* 0x0000000800030c27 */ /* 0x000fe2000f8e00ff */
[----:B------:R-:W-:Y:S01]  /*ff60*/  @UP0 ULDC UR8, c[0x0][0xcf0] ;  /* 0x00033c0000080ab9 */ /* 0x000fe20000000800 */
[----:B------:R-:W-:-:S02]  /*ff70*/  SHF.R.S32.HI R162, RZ, 0x1f, R213 ;  /* 0x0000001fffa27819 */ /* 0x000fc400000114d5 */
[C---:B------:R-:W-:Y:S01]  /*ff80*/  VIADD R182, R23.reuse, 0x10 ;  /* 0x0000001017b67836 */ /* 0x040fe20000000000 */
[----:B------:R-:W-:Y:S01]  /*ff90*/  @P0 SHF.R.U32.HI R7, RZ, UR8, R3 ;  /* 0x00000008ff070c19 */ /* 0x000fe20008011603 */
[----:B------:R-:W-:Y:S01]  /*ffa0*/  ULDC.64 UR8, c[0x0][0xc48] ;  /* 0x0003120000087ab9 */ /* 0x000fe20000000a00 */
[----:B------:R-:W-:Y:S01]  /*ffb0*/  VIADD R184, R23, 0x8 ;  /* 0x0000000817b87836 */ /* 0x000fe20000000000 */
[----:B------:R-:W-:Y:S01]  /*ffc0*/  SHF.R.S32.HI R163, RZ, 0x1f, R214 ;  /* 0x0000001fffa37819 */ /* 0x000fe200000114d6 */
[----:B------:R-:W-:Y:S01]  /*ffd0*/  IMAD.WIDE.U32 R4, R201, UR8, R4 ;  /* 0x00000008c9047c25 */ /* 0x000fe2000f8e0004 */
[----:B------:R-:W-:Y:S02]  /*ffe0*/  SHF.R.S32.HI R3, RZ, 0x1f, R7 ;  /* 0x0000001fff037819 */ /* 0x000fe40000011407 */
[----:B------:R-:W-:Y:S01]  /*fff0*/  SHF.R.S32.HI R164, RZ, 0x1f, R215 ;  /* 0x0000001fffa47819 */ /* 0x000fe200000114d7 */
[----:B------:R-:W-:Y:S01]  /*10000*/  IMAD.MOV R9, RZ, RZ, -R7 ;  /* 0x000000ffff097224 */ /* 0x000fe200078e0a07 */
[----:B------:R-:W-:Y:S01]  /*10010*/  SHF.R.S32.HI R165, RZ, 0x1f, R216 ;  /* 0x0000001fffa57819 */ /* 0x000fe200000114d8 */
[----:B------:R-:W-:Y:S01]  /*10020*/  IMAD R8, R3, UR10, RZ ;  /* 0x0000000a03087c24 */ /* 0x000fe2000f8e02ff */
[----:B------:R-:W-:Y:S01]  /*10030*/  SHF.R.S32.HI R166, RZ, 0x1f, R217 ;  /* 0x0000001fffa67819 */ /* 0x000fe200000114d9 */
[----:B------:R-:W-:Y:S01]  /*10040*/  IMAD R3, R9, UR7, R0 ;  /* 0x0000000709037c24 */ /* 0x000fe2000f8e0200 */
[----:B------:R-:W-:Y:S01]  /*10050*/  SHF.R.S32.HI R167, RZ, 0x1f, R218 ;  /* 0x0000001fffa77819 */ /* 0x000fe200000114da */
[----:B------:R-:W-:Y:S01]  /*10060*/  IMAD R5, R201, UR9, R5 ;  /* 0x00000009c9057c24 */ /* 0x000fe2000f8e0205 */
[----:B------:R-:W-:Y:S01]  /*10070*/  ULDC.64 UR8, c[0x0][0xc28] ;  /* 0x00030a0000087ab9 */ /* 0x000fe20000000a00 */
[C---:B------:R-:W-:Y:S01]  /*10080*/  IMAD R9, R7.reuse, UR11, R8 ;  /* 0x0000000b07097c24 */ /* 0x040fe2000f8e0208 */
[----:B------:R-:W-:Y:S01]  /*10090*/  SHF.R.S32.HI R0, RZ, 0x1f, R3 ;  /* 0x0000001fff007819 */ /* 0x000fe20000011403 */
[----:B------:R-:W-:Y:S01]  /*100a0*/  IMAD.WIDE.U32 R4, R7, UR10, R4 ;  /* 0x0000000a07047c25 */ /* 0x000fe2000f8e0004 */
[----:B------:R-:W-:-:S02]  /*100b0*/  SHF.R.S32.HI R168, RZ, 0x1f, R219 ;  /* 0x0000001fffa87819 */ /* 0x000fc400000114db */
[----:B------:R-:W-:Y:S01]  /*100c0*/  SHF.R.S32.HI R169, RZ, 0x1f, R220 ;  /* 0x0000001fffa97819 */ /* 0x000fe200000114dc */
[----:B------:R-:W-:Y:S01]  /*100d0*/  IMAD.IADD R5, R5, 0x1, R9 ;  /* 0x0000000105057824 */ /* 0x000fe200078e0209 */
[----:B------:R-:W-:Y:S01]  /*100e0*/  SHF.R.S32.HI R170, RZ, 0x1f, R221 ;  /* 0x0000001fffaa7819 */ /* 0x000fe200000114dd */
[----:B------:R-:W-:Y:S01]  /*100f0*/  IMAD R0, R0, UR8, RZ ;  /* 0x0000000800007c24 */ /* 0x000fe2000f8e02ff */
[----:B------:R-:W-:Y:S01]  /*10100*/  SHF.R.S32.HI R171, RZ, 0x1f, R222 ;  /* 0x0000001fffab7819 */ /* 0x000fe200000114de */
[C---:B------:R-:W-:Y:S01]  /*10110*/  IMAD.WIDE.U32 R4, R3.reuse, UR8, R4 ;  /* 0x0000000803047c25 */ /* 0x040fe2000f8e0004 */
[----:B------:R-:W-:Y:S02]  /*10120*/  SHF.R.S32.HI R172, RZ, 0x1f, R223 ;  /* 0x0000001fffac7819 */ /* 0x000fe400000114df */
[----:B------:R-:W-:Y:S01]  /*10130*/  SHF.R.S32.HI R20, RZ, 0x1f, R224 ;  /* 0x0000001fff147819 */ /* 0x000fe200000114e0 */
[----:B------:R-:W-:Y:S01]  /*10140*/  IMAD R7, R3, UR9, R0 ;  /* 0x0000000903077c24 */ /* 0x000fe2000f8e0200 */
[----:B------:R-:W-:Y:S01]  /*10150*/  ULDC.64 UR8, c[0x0][0xc00] ;  /* 0x0003000000087ab9 */ /* 0x000fe20000000a00 */
[----:B------:R-:W-:Y:S01]  /*10160*/  SHF.R.S32.HI R21, RZ, 0x1f, R225 ;  /* 0x0000001fff157819 */ /* 0x000fe200000114e1 */
[----:B------:R-:W-:Y:S01]  /*10170*/  VIADD R177, R23, 0x20 ;  /* 0x0000002017b17836 */ /* 0x000fe20000000000 */
[C---:B------:R-:W-:Y:S01]  /*10180*/  LEA R0, P0, R4.reuse, UR8, 0x2 ;  /* 0x0000000804007c11 */ /* 0x040fe2000f8010ff */
[----:B------:R-:W-:Y:S01]  /*10190*/  IMAD.IADD R3, R5, 0x1, R7 ;  /* 0x0000000105037824 */ /* 0x000fe200078e0207 */
[----:B------:R-:W-:Y:S01]  /*101a0*/  SHF.R.S32.HI R173, RZ, 0x1f, R226 ;  /* 0x0000001fffad7819 */ /* 0x000fe200000114e2 */
[----:B------:R-:W-:Y:S01]  /*101b0*/  VIADD R7, R19, UR39 ;  /* 0x0000002713077c36 */ /* 0x000fe20008000000 */
[----:B------:R-:W-:Y:S01]  /*101c0*/  SHF.R.S32.HI R174, RZ, 0x1f, R227 ;  /* 0x0000001fffae7819 */ /* 0x000fe200000114e3 */
[----:B------:R0:W1:Y:S01]  /*101d0*/  SHFL.IDX PT, R13, R0, RZ, 0x1c1f ;  /* 0x001c1fff000d7589 */ /* 0x00006200000e0000 */
[----:B------:R-:W-:Y:S01]  /*101e0*/  LEA.HI.X R3, R4, UR9, R3, 0x2, P0 ;  /* 0x0000000904037c11 */ /* 0x000fe200080f1403 */
[----:B------:R-:W-:Y:S01]  /*101f0*/  VIADD R4, R17, 0x38820 ;  /* 0x0003882011047836 */ /* 0x000fe20000000000 */
[----:B------:R-:W-:Y:S01]  /*10200*/  ISETP.GE.AND P0, PT, R7, UR6, PT ;  /* 0x0000000607007c0c */ /* 0x000fe2000bf06270 */
[C---:B------:R-:W-:Y:S01]  /*10210*/  VIADD R179, R23.reuse, 0x18 ;  /* 0x0000001817b37836 */ /* 0x040fe20000000000 */
[----:B------:R-:W-:Y:S01]  /*10220*/  SHF.R.S32.HI R175, RZ, 0x1f, R228 ;  /* 0x0000001fffaf7819 */ /* 0x000fe200000114e4 */
[----:B------:R0:W2:Y:S01]  /*10230*/  SHFL.IDX PT, R12, R3, RZ, 0x1c1f ;  /* 0x001c1fff030c7589 */ /* 0x0000a200000e0000 */
[----:B------:R-:W-:Y:S01]  /*10240*/  PRMT R4, RZ, 0x654, R4 ;  /* 0x00000654ff047816 */ /* 0x000fe20000000004 */
[C---:B------:R-:W-:Y:S01]  /*10250*/  VIADD R181, R23.reuse, 0x10 ;  /* 0x0000001017b57836 */ /* 0x040fe20000000000 */
[----:B------:R-:W-:Y:S01]  /*10260*/  SHF.R.S32.HI R176, RZ, 0x1f, R229 ;  /* 0x0000001fffb07819 */ /* 0x000fe200000114e5 */
[----:B------:R-:W-:Y:S01]  /*10270*/  VIADD R183, R23, 0x8 ;  /* 0x0000000817b77836 */ /* 0x000fe20000000000 */
[----:B------:R0:W-:Y:S01]  /*10280*/  SYNCS.ARRIVE.TRANS64.RED.A1T0 RZ, [R4+URZ], RZ ;  /* 0x000000ff04ff79a7 */ /* 0x0001e2000810043f */
        /* <DEDUP_REMOVED lines=135> */
.L_x_4991:
[----:B------:R-:W-:Y:S05]  /*10b00*/  BSYNC B1 ;  /* 0x0000000000017941 */ /* 0x000fea0003800000 */
.L_x_4990:
        /* <DEDUP_REMOVED lines=26> */
[-C--:B0-----:R-:W-:Y:S02]  /*10cb0*/  @!P3 LEA R4, P1, R177, R0.reuse, 0x2 ;  /* 0x00000000b104b211 */ /* 0x081fe400078210ff */
        /* <DEDUP_REMOVED lines=10> */
[----:B------:R-:W-:-:S03]  /*10d60*/  ISETP.GE.AND P4, PT, R223, UR6, PT ;  /* 0x00000006df007c0c */ /* 0x000fc6000bf86270 */
[----:B------:R4:W-:Y:S01]  /*10d70*/  @!P5 ST.E.64 desc[UR42][R10.64], R50 ;  /* 0x000000320a00d985 */ /* 0x0009e2000c101b2a */
[CC--:B0-----:R-:W-:Y:S02]  /*10d80*/  @!P0 LEA R4, P6, R227.reuse, R0.reuse, 0x2 ;  /* 0x00000000e3048211 */ /* 0x0c1fe400078c10ff */
[C---:B---3--:R-:W-:Y:S02]  /*10d90*/  @!P1 LEA R8, P5, R226.reuse, R0, 0x2 ;  /* 0x00000000e2089211 */ /* 0x048fe400078a10ff */
[-C--:B------:R-:W-:Y:S02]  /*10da0*/  @!P0 LEA.HI.X R5, R227, R22.reuse, R174, 0x2, P6 ;  /* 0x00000016e3058211 */ /* 0x080fe400030f14ae */
[----:B------:R-:W-:Y:S02]  /*10db0*/  @!P1 LEA.HI.X R9, R226, R22, R173, 0x2, P5 ;  /* 0x00000016e2099211 */ /* 0x000fe400028f14ad */
[----:B------:R-:W-:Y:S01]  /*10dc0*/  ISETP.GE.AND P5, PT, R222, UR6, PT ;  /* 0x00000006de007c0c */ /* 0x000fe2000bfa6270 */
[----:B------:R0:W-:Y:S01]  /*10dd0*/  @!P0 ST.E.64 desc[UR42][R4.64], R54 ;  /* 0x0000003604008985 */ /* 0x0001e2000c101b2a */
[----:B----4-:R-:W-:-:S02]  /*10de0*/  @!P2 LEA R10, P6, R225, R0, 0x2 ;  /* 0x00000000e10aa211 */ /* 0x010fc400078c10ff */
[----:B------:R-:W-:Y:S01]  /*10df0*/  ISETP.GE.AND P0, PT, R221, UR6, PT ;  /* 0x00000006dd007c0c */ /* 0x000fe2000bf06270 */
[----:B------:R3:W-:Y:S01]  /*10e00*/  @!P1 ST.E.64 desc[UR42][R8.64], R58 ;  /* 0x0000003a08009985 */ /* 0x0007e2000c101b2a */
[----:B------:R-:W-:Y:S02]  /*10e10*/  @!P2 LEA.HI.X R11, R225, R22, R21, 0x2, P6 ;  /* 0x00000016e10ba211 */ /* 0x000fe400030f1415 */
[-C--:B--2---:R-:W-:Y:S02]  /*10e20*/  @!P3 LEA R12, P6, R224, R0.reuse, 0x2 ;  /* 0x00000000e00cb211 */ /* 0x084fe400078c10ff */
[----:B------:R-:W-:Y:S01]  /*10e30*/  ISETP.GE.AND P1, PT, R220, UR6, PT ;  /* 0x00000006dc007c0c */ /* 0x000fe2000bf26270 */
[----:B------:R2:W-:Y:S01]  /*10e40*/  @!P2 ST.E.64 desc[UR42][R10.64], R62 ;  /* 0x0000003e0a00a985 */ /* 0x0005e2000c101b2a */
[----:B------:R-:W-:Y:S02]  /*10e50*/  @!P4 LEA R14, P2, R223, R0, 0x2 ;  /* 0x00000000df0ec211 */ /* 0x000fe400078410ff */
[----:B-1----:R-:W-:-:S02]  /*10e60*/  @!P3 LEA.HI.X R13, R224, R22, R20, 0x2, P6 ;  /* 0x00000016e00db211 */ /* 0x002fc400030f1414 */
[----:B------:R-:W-:Y:S02]  /*10e70*/  @!P4 LEA.HI.X R15, R223, R22, R172, 0x2, P2 ;  /* 0x00000016df0fc211 */ /* 0x000fe400010f14ac */
[----:B------:R-:W-:Y:S01]  /*10e80*/  ISETP.GE.AND P2, PT, R219, UR6, PT ;  /* 0x00000006db007c0c */ /* 0x000fe2000bf46270 */
[----:B------:R-:W-:Y:S01]  /*10e90*/  @!P3 ST.E.64 desc[UR42][R12.64], R66 ;  /* 0x000000420c00b985 */ /* 0x000fe2000c101b2a */
[----:B------:R-:W-:-:S03]  /*10ea0*/  @!P5 LEA R20, P6, R222, R0, 0x2 ;  /* 0x00000000de14d211 */ /* 0x000fc600078c10ff */
[----:B------:R1:W-:Y:S01]  /*10eb0*/  @!P4 ST.E.64 desc[UR42][R14.64], R70 ;  /* 0x000000460e00c985 */ /* 0x0003e2000c101b2a */
[----:B------:R-:W-:Y:S02]  /*10ec0*/  @!P5 LEA.HI.X R21, R222, R22, R171, 0x2, P6 ;  /* 0x00000016de15d211 */ /* 0x000fe400030f14ab */
[CC--:B0-----:R-:W-:Y:S02]  /*10ed0*/  @!P0 LEA R4, P4, R221.reuse, R0.reuse, 0x2 ;  /* 0x00000000dd048211 */ /* 0x0c1fe400078810ff */
[----:B---3--:R-:W-:Y:S01]  /*10ee0*/  @!P1 LEA R8, P3, R220, R0, 0x2 ;  /* 0x00000000dc089211 */ /* 0x008fe200078610ff */
[----:B------:R0:W-:Y:S01]  /*10ef0*/  @!P5 ST.E.64 desc[UR42][R20.64], R74 ;  /* 0x0000004a1400d985 */ /* 0x0001e2000c101b2a */
[----:B------:R-:W-:Y:S02]  /*10f00*/  @!P0 LEA.HI.X R5, R221, R22, R170, 0x2, P4 ;  /* 0x00000016dd058211 */ /* 0x000fe400020f14aa */
[----:B------:R-:W-:Y:S02]  /*10f10*/  ISETP.GE.AND P4, PT, R217, UR6, PT ;  /* 0x00000006d9007c0c */ /* 0x000fe4000bf86270 */
[----:B------:R-:W-:Y:S01]  /*10f20*/  ISETP.GE.AND P5, PT, R218, UR6, PT ;  /* 0x00000006da007c0c */ /* 0x000fe2000bfa6270 */
[----:B------:R3:W-:Y:S01]  /*10f30*/  @!P0 ST.E.64 desc[UR42][R4.64], R78 ;  /* 0x0000004e04008985 */ /* 0x0007e2000c101b2a */
[----:B--2---:R-:W-:-:S02]  /*10f40*/  @!P2 LEA R10, P6, R219, R0, 0x2 ;  /* 0x00000000db0aa211 */ /* 0x004fc400078c10ff */
        /* <DEDUP_REMOVED lines=17> */
[-C--:B---3--:R-:W-:Y:S02]  /*11060*/  @!P2 LEA R4, P6, R215, R0.reuse, 0x2 ;  /* 0x00000000d704a211 */ /* 0x088fe400078c10ff */
[----:B------:R-:W-:Y:S01]  /*11070*/  ISETP.GE.AND P4, PT, R211, UR6, PT ;  /* 0x00000006d3007c0c */ /* 0x000fe2000bf86270 */
[----:B------:R3:W-:Y:S01]  /*11080*/  @!P3 ST.E.64 desc[UR42][R20.64], R98 ;  /* 0x000000621400b985 */ /* 0x0007e2000c101b2a */
[----:B--2---:R-:W-:Y:S02]  /*11090*/  @!P1 LEA R8, P3, R214, R0, 0x2 ;  /* 0x00000000d6089211 */ /* 0x004fe400078610ff */
        /* <DEDUP_REMOVED lines=25> */
[-C--:B--2---:R-:W-:Y:S01]  /*11230*/  @!P1 LEA R8, P6, R208, R0.reuse, 0x2 ;  /* 0x00000000d0089211 */ /* 0x084fe200078c10ff */
[----:B------:R2:W-:Y:S02]  /*11240*/  @!P0 ST.E.64 desc[UR42][R4.64], R126 ;  /* 0x0000007e04008985 */ /* 0x0005e4000c101b2a */
[----:B0-----:R-:W-:-:S02]  /*11250*/  @!P4 LEA R10, P0, R207, R0, 0x2 ;  /* 0x00000000cf0ac211 */ /* 0x001fc400078010ff */
[----:B------:R-:W-:Y:S02]  /*11260*/  @!P1 LEA.HI.X R9, R208, R22, R157, 0x2, P6 ;  /* 0x00000016d0099211 */ /* 0x000fe400030f149d */
[----:B---3--:R-:W-:Y:S02]  /*11270*/  @!P3 LEA R12, P6, R206, R0, 0x2 ;  /* 0x00000000ce0cb211 */ /* 0x008fe400078c10ff */
[----:B------:R-:W-:Y:S01]  /*11280*/  @!P4 LEA.HI.X R11, R207, R22, R156, 0x2, P0 ;  /* 0x00000016cf0bc211 */ /* 0x000fe200000f149c */
        /* <DEDUP_REMOVED lines=16> */
.L_x_4983:
        /* <DEDUP_REMOVED lines=26> */
.L_x_4992:
[----:B------:R-:W-:Y:S01]  /*11530*/  BSSY B1, `(.L_x_4993) ;  /* 0x0000038000017945 */ /* 0x000fe20003800000 */
[----:B------:R-:W-:Y:S02]  /*11540*/  SEL R31, R194, RZ, !P0 ;  /* 0x000000ffc21f7207 */ /* 0x000fe40004000000 */
[----:B------:R-:W-:Y:S02]  /*11550*/  SEL R202, R202, RZ, !P0 ;  /* 0x000000ffcaca7207 */ /* 0x000fe40004000000 */
[----:B-----5:R-:W-:Y:S01]  /*11560*/  SHF.R.S32.HI R24, RZ, 0x1f, R3 ;  /* 0x0000001fff187819 */ /* 0x020fe20000011403 */
[----:B------:R-:W-:Y:S06]  /*11570*/  @P3 BRA `(.L_x_4994) ;  /* 0x0000000000cc3947 */ /* 0x000fec0003800000 */
[----:B------:R-:W0:Y:S01]  /*11580*/  S2R R33, SR_TID.X ;  /* 0x0000000000217919 */ /* 0x000e220000002100 */
[----:B------:R-:W1:Y:S01]  /*11590*/  LDC R26, c[0x0][0xce8] ;  /* 0x00033a00ff1a7b82 */ /* 0x000e620000000800 */
[----:B------:R-:W-:Y:S02]  /*115a0*/  IMAD.U32 R8, RZ, RZ, UR39 ;  /* 0x00000027ff087e24 */ /* 0x000fe4000f8e00ff */
[----:B-1----:R-:W-:-:S03]  /*115b0*/  IMAD R4, R7, R26, RZ ;  /* 0x0000001a07047224 */ /* 0x002fc600078e02ff */
[----:B0-----:R-:W-:-:S04]  /*115c0*/  IADD3 R33, R8, -0x80, R33 ;  /* 0xffffff8008217810 */ /* 0x001fc80007ffe021 */
        /* <DEDUP_REMOVED lines=11> */
[----:B------:R-:W3:Y:S08]  /*11680*/  @P1 LDC R29, c[0x0][0xcf0] ;  /* 0x00033c00ff1d1b82 */ /* 0x000ef00000000800 */
[----:B------:R-:W4:Y:S01]  /*11690*/  LDC.64 R12, c[0x0][R22+0x218] ;  /* 0x00008600160c7b82 */ /* 0x000f220000000a00 */
[----:B-1----:R-:W-:-:S07]  /*116a0*/  IMAD R15, R15, R31, RZ ;  /* 0x0000001f0f0f7224 */ /* 0x002fce00078e02ff */
[----:B------:R-:W1:Y:S01]  /*116b0*/  LDC.64 R10, c[0x0][R22+0x228] ;  /* 0x00008a00160a7b82 */ /* 0x000e620000000a00 */
[----:B--2---:R-:W-:-:S07]  /*116c0*/  @P1 IMAD.HI.U32 R0, R33, R0, RZ ;  /* 0x0000000021001227 */ /* 0x004fce00078e00ff */
[----:B------:R-:W2:Y:S01]  /*116d0*/  LDC.64 R8, c[0x0][R22+0x210] ;  /* 0x0000840016087b82 */ /* 0x000ea20000000a00 */
[----:B---3--:R-:W-:Y:S01]  /*116e0*/  @P1 SHF.R.U32.HI R25, RZ, R29, R0 ;  /* 0x0000001dff191219 */ /* 0x008fe20000011600 */
[----:B------:R-:W-:Y:S01]  /*116f0*/  IMAD R29, R14, R202, R15 ;  /* 0x000000ca0e1d7224 */ /* 0x000fe200078e020f */
[----:B------:R-:W-:-:S03]  /*11700*/  SEL R15, R201, RZ, P0 ;  /* 0x000000ffc90f7207 */ /* 0x000fc60000000000 */
[----:B------:R-:W-:Y:S02]  /*11710*/  IMAD.MOV R0, RZ, RZ, -R25 ;  /* 0x000000ffff007224 */ /* 0x000fe400078e0a19 */
[-C--:B----4-:R-:W-:Y:S01]  /*11720*/  IMAD R27, R13, R195.reuse, RZ ;  /* 0x000000c30d1b7224 */ /* 0x090fe200078e02ff */
[----:B0-----:R-:W0:Y:S01]  /*11730*/  @!P0 LDC R4, c[0x0][0xc50] ;  /* 0x00031400ff048b82 */ /* 0x001e220000000800 */
[----:B------:R-:W-:-:S04]  /*11740*/  IMAD.WIDE.U32 R20, R12, R195, RZ ;  /* 0x000000c30c147225 */ /* 0x000fc800078e00ff */
[----:B------:R-:W-:-:S03]  /*11750*/  IMAD.WIDE.U32 R12, R14, R31, RZ ;  /* 0x0000001f0e0c7225 */ /* 0x000fc600078e00ff */
[----:B------:R-:W3:Y:S01]  /*11760*/  @!P0 LDC R5, c[0x0][0xc54] ;  /* 0x00031500ff058b82 */ /* 0x000ee20000000800 */
[----:B------:R-:W-:Y:S01]  /*11770*/  IMAD.IADD R27, R21, 0x1, R27 ;  /* 0x00000001151b7824 */ /* 0x000fe200078e021b */
[----:B------:R-:W-:Y:S01]  /*11780*/  IADD3 R20, P1, P3, R12, R20, R3 ;  /* 0x000000140c147210 */ /* 0x000fe20007b3e003 */
[----:B------:R-:W-:Y:S02]  /*11790*/  IMAD.IADD R29, R13, 0x1, R29 ;  /* 0x000000010d1d7824 */ /* 0x000fe400078e021d */
[-C--:B-1----:R-:W-:Y:S02]  /*117a0*/  IMAD R21, R11, R15.reuse, RZ ;  /* 0x0000000f0b157224 */ /* 0x082fe400078e02ff */
[----:B------:R-:W-:-:S04]  /*117b0*/  IMAD.WIDE.U32 R10, R10, R15, RZ ;  /* 0x0000000f0a0a7225 */ /* 0x000fc800078e00ff */
[----:B------:R-:W-:Y:S01]  /*117c0*/  IMAD R13, R26, R0, R33 ;  /* 0x000000001a0d7224 */ /* 0x000fe200078e0221 */
[----:B------:R-:W-:Y:S01]  /*117d0*/  IADD3.X R0, R29, R27, R24, P1, P3 ;  /* 0x0000001b1d007210 */ /* 0x000fe20000fe6418 */
[----:B------:R-:W-:Y:S01]  /*117e0*/  IMAD.IADD R21, R11, 0x1, R21 ;  /* 0x000000010b157824 */ /* 0x000fe200078e0215 */
[----:B------:R-:W-:Y:S02]  /*117f0*/  IADD3 R10, P0, P1, R25, R20, R10 ;  /* 0x00000014190a7210 */ /* 0x000fe4000791e00a */
        /* <DEDUP_REMOVED lines=9> */
[----:B---3--:R-:W-:-:S05]  /*11890*/  LEA.HI.X R5, R8, R5, R0, 0x2, P0 ;  /* 0x0000000508057211 */ /* 0x008fca00000f1400 */
[----:B------:R0:W-:Y:S04]  /*118a0*/  STG.E desc[UR42][R4.64], R9 ;  /* 0x0000000904007986 */ /* 0x0001e8000c10192a */
.L_x_4994:
[----:B------:R-:W-:Y:S05]  /*118b0*/  BSYNC B1 ;  /* 0x0000000000017941 */ /* 0x000fea0003800000 */
.L_x_4993:
[----:B------:R-:W-:Y:S05]  /*118c0*/  @P2 BRA `(.L_x_4989) ;  /* 0x0000000800742947 */ /* 0x000fea0003800000 */
        /* <DEDUP_REMOVED lines=8> */
[C---:B------:R-:W-:Y:S01]  /*11950*/  ISETP.GE.AND P3, PT, R18.reuse, UR8, PT ;  /* 0x0000000812007c0c */ /* 0x040fe2000bf66270 */
[----:B------:R-:W-:Y:S01]  /*11960*/  IMAD R3, R3, UR7, R0 ;  /* 0x0000000703037c24 */ /* 0x000fe2000f8e0200 */
[----:B------:R-:W-:Y:S01]  /*11970*/  ULDC.64 UR6, c[0x0][0xbe8] ;  /* 0x0002fa0000067ab9 */ /* 0x000fe20000000a00 */
[----:B------:R-:W-:Y:S01]  /*11980*/  SEL R14, RZ, 0xffffffff, P1 ;  /* 0xffffffffff0e7807 */ /* 0x000fe20000800000 */
[C---:B------:R-:W-:Y:S01]  /*11990*/  VIADD R32, R18.reuse, 0x180 ;  /* 0x0000018012207836 */ /* 0x040fe20000000000 */
[----:B------:R-:W-:Y:S01]  /*119a0*/  SEL R12, RZ, 0x1, P3 ;  /* 0x00000001ff0c7807 */ /* 0x000fe20001800000 */
[----:B------:R-:W-:Y:S01]  /*119b0*/  IMAD.IADD R5, R5, 0x1, R3 ;  /* 0x0000000105057824 */ /* 0x000fe200078e0203 */
[----:B------:R-:W-:Y:S01]  /*119c0*/  SHF.R.S32.HI R3, RZ, 0x1f, R28 ;  /* 0x0000001fff037819 */ /* 0x000fe2000001141c */
[----:B------:R-:W-:Y:S01]  /*119d0*/  VIADD R30, R18, 0x1c0 ;  /* 0x000001c0121e7836 */ /* 0x000fe20000000000 */
[----:B------:R-:W-:Y:S01]  /*119e0*/  SHF.R.S32.HI R27, RZ, 0x1f, R32 ;  /* 0x0000001fff1b7819 */ /* 0x000fe20000011420 */
[----:B------:R-:W-:Y:S01]  /*119f0*/  IMAD.WIDE.U32 R4, R195, UR6, R4 ;  /* 0x00000006c3047c25 */ /* 0x000fe2000f8e0004 */
[----:B------:R-:W-:-:S02]  /*11a00*/  LEA.HI R3, R3, R28, RZ, 0x3 ;  /* 0x0000001c03037211 */ /* 0x000fc400078f18ff */
[----:B------:R-:W-:Y:S01]  /*11a10*/  ISETP.GE.AND P1, PT, R30, UR8, PT ;  /* 0x000000081e007c0c */ /* 0x000fe2000bf26270 */
[----:B------:R-:W-:Y:S01]  /*11a20*/  IMAD R5, R195, UR7, R5 ;  /* 0x00000007c3057c24 */ /* 0x000fe2000f8e0205 */
[----:B------:R-:W-:Y:S01]  /*11a30*/  LOP3.LUT R9, R3, 0xfffffff8, RZ, 0xc0, !PT ;  /* 0xfffffff803097812 */ /* 0x000fe200078ec0ff */
[----:B------:R-:W-:Y:S01]  /*11a40*/  ULDC.64 UR6, c[0x0][0xbf0] ;  /* 0x0002fc0000067ab9 */ /* 0x000fe20000000a00 */
[----:B-1----:R-:W-:Y:S01]  /*11a50*/  ISETP.NE.AND P0, PT, R10, 0x1, PT ;  /* 0x000000010a00780c */ /* 0x002fe20003f05270 */
[----:B------:R-:W-:Y:S01]  /*11a60*/  IMAD R0, R202, UR6, RZ ;  /* 0x00000006ca007c24 */ /* 0x000fe2000f8e02ff */
[----:B------:R-:W-:Y:S01]  /*11a70*/  SHF.R.S32.HI R15, RZ, 0x3, R3 ;  /* 0x00000003ff0f7819 */ /* 0x000fe20000011403 */
[----:B------:R-:W-:Y:S01]  /*11a80*/  IMAD.IADD R28, R28, 0x1, -R9 ;  /* 0x000000011c1c7824 */ /* 0x000fe200078e0a09 */
[----:B------:R-:W-:Y:S01]  /*11a90*/  SHF.R.S32.HI R26, RZ, 0x1f, R199 ;  /* 0x0000001fff1a7819 */ /* 0x000fe200000114c7 */
[C---:B------:R-:W-:Y:S01]  /*11aa0*/  IMAD R9, R31.reuse, UR7, R0 ;  /* 0x000000071f097c24 */ /* 0x040fe2000f8e0200 */
[----:B------:R-:W-:Y:S01]  /*11ab0*/  SEL R0, RZ, 0xffffffff, P2 ;  /* 0xffffffffff007807 */ /* 0x000fe20001000000 */
[----:B------:R-:W-:Y:S01]  /*11ac0*/  IMAD R3, R28, 0x20, R15 ;  /* 0x000000201c037824 */ /* 0x000fe200078e020f */
[----:B------:R-:W-:Y:S01]  /*11ad0*/  SHF.R.S32.HI R29, RZ, 0x1f, R196 ;  /* 0x0000001fff1d7819 */ /* 0x000fe200000114c4 */
[----:B------:R-:W-:Y:S01]  /*11ae0*/  IMAD.WIDE.U32 R4, R31, UR6, R4 ;  /* 0x000000061f047c25 */ /* 0x000fe2000f8e0004 */
[----:B------:R-:W-:Y:S01]  /*11af0*/  ULDC.64 UR6, c[0x0][0xbe0] ;  /* 0x0002f80000067ab9 */ /* 0x000fe20000000a00 */
[----:B------:R-:W-:-:S02]  /*11b00*/  SHF.R.S32.HI R31, RZ, 0x1f, R198 ;  /* 0x0000001fff1f7819 */ /* 0x000fc400000114c6 */
[----:B------:R-:W0:Y:S01]  /*11b10*/  @P0 LDC R11, c[0x0][0xcec] ;  /* 0x00033b00ff0b0b82 */ /* 0x000e220000000800 */
[----:B------:R-:W-:Y:S01]  /*11b20*/  VIADD R8, R3, UR39 ;  /* 0x0000002703087c36 */ /* 0x000fe20008000000 */
[----:B------:R-:W-:Y:S01]  /*11b30*/  SHF.R.S32.HI R33, RZ, 0x1f, R30 ;  /* 0x0000001fff217819 */ /* 0x000fe2000001141e */
[----:B------:R-:W-:Y:S01]  /*11b40*/  IMAD.SHL.U32 R21, R0, 0x2, RZ ;  /* 0x0000000200157824 */ /* 0x000fe200078e00ff */
[----:B------:R-:W-:Y:S01]  /*11b50*/  SHF.R.S32.HI R28, RZ, 0x1f, R197 ;  /* 0x0000001fff1c7819 */ /* 0x000fe200000114c5 */
[----:B------:R-:W-:Y:S01]  /*11b60*/  IMAD.MOV.U32 R3, RZ, RZ, R8 ;  /* 0x000000ffff037224 */ /* 0x000fe200078e0008 */
[----:B------:R-:W-:Y:S01]  /*11b70*/  SHF.R.S32.HI R34, RZ, 0x1f, R200 ;  /* 0x0000001fff227819 */ /* 0x000fe200000114c8 */
[----:B------:R-:W-:Y:S01]  /*11b80*/  IMAD.IADD R5, R5, 0x1, R9 ;  /* 0x0000000105057824 */ /* 0x000fe200078e0209 */
[----:B------:R-:W1:Y:S01]  /*11b90*/  @P0 LDC R13, c[0x0][0xcf0] ;  /* 0x00033c00ff0d0b82 */ /* 0x000e620000000800 */
[----:B------:R-:W-:Y:S01]  /*11ba0*/  LOP3.LUT R12, R21, 0x2, R12, 0xe2, !PT ;  /* 0x00000002150c7812 */ /* 0x000fe200078ee20c */
[----:B------:R-:W-:-:S02]  /*11bb0*/  IMAD R25, R7, R10, RZ ;  /* 0x0000000a07197224 */ /* 0x000fc400078e02ff */
[----:B0-----:R-:W-:-:S04]  /*11bc0*/  @P0 IMAD.HI.U32 R0, R8, R11, RZ ;  /* 0x0000000b08000227 */ /* 0x001fc800078e00ff */
[----:B------:R-:W-:Y:S01]  /*11bd0*/  IMAD.SHL.U32 R11, R14, 0x4, RZ ;  /* 0x000000040e0b7824 */ /* 0x000fe200078e00ff */
[----:B-1----:R-:W-:Y:S02]  /*11be0*/  @P0 SHF.R.U32.HI R3, RZ, R13, R0 ;  /* 0x0000000dff030219 */ /* 0x002fe40000011600 */
[----:B------:R-:W-:Y:S02]  /*11bf0*/  ISETP.GE.AND P0, PT, R198, UR8, PT ;  /* 0x00000008c6007c0c */ /* 0x000fe4000bf06270 */
[--C-:B------:R-:W-:Y:S01]  /*11c00*/  SHF.R.S32.HI R0, RZ, 0x1f, R3.reuse ;  /* 0x0000001fff007819 */ /* 0x100fe20000011403 */
[----:B------:R-:W-:Y:S01]  /*11c10*/  IMAD.MOV R9, RZ, RZ, -R3 ;  /* 0x000000ffff097224 */ /* 0x000fe200078e0a03 */
[----:B------:R-:W-:Y:S01]  /*11c20*/  LOP3.LUT R12, R11, 0x4, R12, 0xe2, !PT ;  /* 0x000000040b0c7812 */ /* 0x000fe200078ee20c */
[----:B------:R-:W-:Y:S01]  /*11c30*/  IMAD.WIDE.U32 R4, R3, UR6, R4 ;  /* 0x0000000603047c25 */ /* 0x000fe2000f8e0004 */
[----:B------:R-:W-:Y:S02]  /*11c40*/  SEL R11, RZ, 0xffffffff, P0 ;  /* 0xffffffffff0b7807 */ /* 0x000fe40000000000 */
[----:B------:R-:W-:Y:S01]  /*11c50*/  ISETP.GE.AND P0, PT, R197, UR8, PT ;  /* 0x00000008c5007c0c */ /* 0x000fe2000bf06270 */
[----:B------:R-:W-:-:S02]  /*11c60*/  IMAD R0, R0, UR6, RZ ;  /* 0x0000000600007c24 */ /* 0x000fc4000f8e02ff */
[----:B------:R-:W-:Y:S02]  /*11c70*/  IMAD R9, R10, R9, R8 ;  /* 0x000000090a097224 */ /* 0x000fe400078e0208 */
[----:B------:R-:W-:Y:S02]  /*11c80*/  IMAD.SHL.U32 R13, R11, 0x8, RZ ;  /* 0x000000080b0d7824 */ /* 0x000fe400078e00ff */
[----:B------:R-:W-:Y:S01]  /*11c90*/  IMAD R11, R3, UR7, R0 ;  /* 0x00000007030b7c24 */ /* 0x000fe2000f8e0200 */
[----:B------:R-:W-:Y:S01]  /*11ca0*/  SEL R3, RZ, 0xffffffff, P0 ;  /* 0xffffffffff037807 */ /* 0x000fe20000000000 */
[----:B------:R-:W-:Y:S01]  /*11cb0*/  ULDC.64 UR6, c[0x0][0xbd8] ;  /* 0x0002f60000067ab9 */ /* 0x000fe20000000a00 */
[----:B------:R-:W-:Y:S01]  /*11cc0*/  ISETP.GE.AND P0, PT, R196, UR8, PT ;  /* 0x00000008c4007c0c */ /* 0x000fe2000bf06270 */
[----:B------:R-:W-:Y:S01]  /*11cd0*/  IMAD.IADD R5, R5, 0x1, R11 ;  /* 0x0000000105057824 */ /* 0x000fe200078e020b */
[----:B------:R-:W-:Y:S02]  /*11ce0*/  SHF.R.S32.HI R0, RZ, 0x1f, R9 ;  /* 0x0000001fff007819 */ /* 0x000fe40000011409 */
        /* <DEDUP_REMOVED lines=10> */
[----:B------:R-:W-:Y:S01]  /*11d90*/  SEL R9, RZ, 0x40, P0 ;  /* 0x00000040ff097807 */ /* 0x000fe20000000000 */
[----:B------:R-:W-:Y:S01]  /*11da0*/  VIADD R0, R15, UR39 ;  /* 0x000000270f007c36 */ /* 0x000fe20008000000 */
[C---:B------:R-:W-:Y:S01]  /*11db0*/  LEA R22, P0, R4.reuse, UR6, 0x1 ;  /* 0x0000000604167c11 */ /* 0x040fe2000f8008ff */
[----:B------:R-:W-:Y:S01]  /*11dc0*/  IMAD.IADD R3, R5, 0x1, R3 ;  /* 0x0000000105037824 */ /* 0x000fe200078e0203 */
[----:B------:R-:W-:Y:S02]  /*11dd0*/  LOP3.LUT R12, R11, 0x20, R12, 0xe2, !PT ;  /* 0x000000200b0c7812 */ /* 0x000fe400078ee20c */
[----:B------:R-:W-:Y:S01]  /*11de0*/  SEL R5, RZ, 0x80, P1 ;  /* 0x00000080ff057807 */ /* 0x000fe20000800000 */
[----:B------:R0:W1:Y:S01]  /*11df0*/  SHFL.IDX PT, R8, R22, RZ, 0x181f ;  /* 0x00181fff16087589 */ /* 0x00006200000e0000 */
[----:B------:R-:W-:-:S02]  /*11e00*/  LEA.HI.X R3, R4, UR7, R3, 0x1, P0 ;  /* 0x0000000704037c11 */ /* 0x000fc400080f0c03 */
        /* <DEDUP_REMOVED lines=36> */
.L_x_4996:
[----:B------:R-:W-:Y:S05]  /*12050*/  BSYNC B1 ;  /* 0x0000000000017941 */ /* 0x000fea0003800000 */
.L_x_4995:
        /* <DEDUP_REMOVED lines=36> */
.L_x_4989:
[----:B------:R-:W-:Y:S05]  /*122a0*/  BSYNC B0 ;  /* 0x0000000000007941 */ /* 0x000fea0003800000 */
.L_x_4982:
[----:B------:R-:W-:Y:S02]  /*122b0*/  ULDC UR6, c[0x0][0xd3c] ;  /* 0x00034f0000067ab9 */ /* 0x000fe40000000800 */
[----:B------:R-:W-:-:S06]  /*122c0*/  UISETP.GE.AND UP0, UPT, UR5, UR6, UPT ;  /* 0x000000060500728c */ /* 0x000fcc000bf06270 */
[----:B------:R-:W-:-:S13]  /*122d0*/  PLOP3.LUT P0, PT, PT, PT, UP0, 0x80, 0x0 ;  /* 0x000000000000781c */ /* 0x000fda0003f0f008 */
[----:B------:R-:W-:Y:S05]  /*122e0*/  @!P0 BRA `(.L_x_4997) ;  /* 0xfffffef000148947 */ /* 0x000fea000383ffff */
[----:B------:R-:W-:Y:S05]  /*122f0*/  EXIT ;  /* 0x000000000000794d */ /* 0x000fea0003800000 */
.L_x_4932:
        /* <DEDUP_REMOVED lines=16> */
.L_x_4998:
        /* <DEDUP_REMOVED lines=43> */
.L_x_5002:
        /* <DEDUP_REMOVED lines=35> */
.L_x_5000:
        /* <DEDUP_REMOVED lines=13> */
.L_x_5003:
        /* <DEDUP_REMOVED lines=62> */
.L_x_5004:
        /* <DEDUP_REMOVED lines=61> */
.L_x_5005:
[----:B------:R-:W-:-:S05]  /*13160*/  LOP3.LUT R25, RZ, R2, RZ, 0x33, !PT ;  /* 0x00000002ff197212 */ /* 0x000fca00078e33ff */
[----:B------:R-:W-:Y:S01]  /*13170*/  IMAD.IADD R25, R6, 0x1, R25 ;  /* 0x0000000106197824 */ /* 0x000fe200078e0219 */
[----:B------:R-:W-:Y:S06]  /*13180*/  BRA `(.L_x_5006) ;  /* 0x0000000000147947 */ /* 0x000fec0003800000 */
.L_x_5001:
[----:B------:R-:W-:Y:S01]  /*13190*/  ULDC UR4, c[0x0][0xd3c] ;  /* 0x00034f0000047ab9 */ /* 0x000fe20000000800 */
[----:B------:R-:W-:Y:S02]  /*131a0*/  IMAD.MOV.U32 R25, RZ, RZ, RZ ;  /* 0x000000ffff197224 */ /* 0x000fe400078e00ff */
[----:B------:R-:W-:Y:S02]  /*131b0*/  IMAD.U32 R24, RZ, RZ, UR6 ;  /* 0x00000006ff187e24 */ /* 0x000fe4000f8e00ff */
[----:B------:R-:W-:Y:S02]  /*131c0*/  IMAD.MOV.U32 R26, RZ, RZ, RZ ;  /* 0x000000ffff1a7224 */ /* 0x000fe400078e00ff */
[----:B------:R-:W-:-:S07]  /*131d0*/  IMAD.U32 R27, RZ, RZ, UR4 ;  /* 0x00000004ff1b7e24 */ /* 0x000fce000f8e00ff */
.L_x_5006:
[----:B------:R-:W-:-:S13]  /*131e0*/  ISETP.NE.AND P0, PT, R7, RZ, PT ;  /* 0x000000ff0700720c */ /* 0x000fda0003f05270 */
[----:B------:R-:W0:Y:S01]  /*131f0*/  @!P0 S2R R3, SR_CgaCtaId ;  /* 0x0000000000038919 */ /* 0x000e220000008800 */
[----:B------:R-:W-:-:S04]  /*13200*/  @!P0 MOV R2, 0x400 ;  /* 0x0000040000028802 */ /* 0x000fc80000000f00 */
[----:B0-----:R-:W-:-:S05]  /*13210*/  @!P0 LEA R2, R3, R2, 0x18 ;  /* 0x0000000203028211 */ /* 0x001fca00078ec0ff */
[----:B------:R1:W-:Y:S01]  /*13220*/  @!P0 STS.128 [R2+0x388d0], R24 ;  /* 0x0388d01802008388 */ /* 0x0003e20000000c00 */
[----:B------:R-:W-:Y:S06]  /*13230*/  BAR.ARV 0x5, 0x180 ;  /* 0x0146000000007b1d */ /* 0x000fec0000002000 */
.L_x_4999:
        /* <DEDUP_REMOVED lines=33> */
.L_x_5076:
        /* <DEDUP_REMOVED lines=48> */
.L_x_5008:
        /* <DEDUP_REMOVED lines=9> */
.L_x_5009:
        /* <DEDUP_REMOVED lines=9> */
.L_x_5010:
[----:B------:R-:W4:Y:S01]  /*13870*/  LDL R4, [R1+0x8] ;  /* 0x0000080001047983 */ /* 0x000f220000100800 */
[----:B012---:R-:W0:Y:S01]  /*13880*/  LDC R0, c[0x0][0x448] ;  /* 0x00011200ff007b82 */ /* 0x007e220000000800 */
[----:B-----5:R-:W-:Y:S01]  /*13890*/  IMAD.IADD R29, R29, 0x1, -R32 ;  /* 0x000000011d1d7824 */ /* 0x020fe200078e0a20 */
[----:B------:R-:W-:Y:S01]  /*138a0*/  LOP3.LUT R16, R16, 0xfffff7ff, RZ, 0xc0, !PT ;  /* 0xfffff7ff10107812 */ /* 0x000fe200078ec0ff */
[----:B------:R-:W-:Y:S01]  /*138b0*/  BSSY B0, `(.L_x_5011) ;  /* 0x0000037000007945 */ /* 0x000fe20003800000 */
[----:B0-----:R-:W-:Y:S01]  /*138c0*/  ISETP.NE.AND P0, PT, R0, 0x1, PT ;  /* 0x000000010000780c */ /* 0x001fe20003f05270 */
[----:B------:R-:W-:-:S04]  /*138d0*/  IMAD.SHL.U32 R0, R25, 0x40, RZ ;  /* 0x0000004019007824 */ /* 0x000fc800078e00ff */
[----:B------:R-:W-:-:S08]  /*138e0*/  VIADD R0, R0, 0x3f ;  /* 0x0000003f00007836 */ /* 0x000fd00000000000 */
[----:B---3--:R-:W0:Y:S01]  /*138f0*/  @P0 LDC R3, c[0x0][0x44c] ;  /* 0x00011300ff030b82 */ /* 0x008e220000000800 */
[----:B------:R-:W-:-:S07]  /*13900*/  @P0 LOP3.LUT R16, R16, 0x800, RZ, 0xfc, !PT ;  /* 0x0000080010100812 */ /* 0x000fce00078efcff */
[----:B------:R-:W1:Y:S01]  /*13910*/  @P0 LDC R2, c[0x0][0x450] ;  /* 0x00011400ff020b82 */ /* 0x000e620000000800 */
[----:B0-----:R-:W-:-:S05]  /*13920*/  @P0 IMAD.HI.U32 R3, R0, R3, RZ ;  /* 0x0000000300030227 */ /* 0x001fca00078e00ff */
[----:B-1----:R-:W-:Y:S01]  /*13930*/  @P0 SHF.R.U32.HI R0, RZ, R2, R3 ;  /* 0x00000002ff000219 */ /* 0x002fe20000011603 */
[C---:B------:R-:W-:Y:S01]  /*13940*/  VIADD R2, R29.reuse, 0x3f ;  /* 0x0000003f1d027836 */ /* 0x040fe20000000000 */
[----:B----4-:R-:W-:-:S05]  /*13950*/  IADD3 R3, R29, 0x40, -R4 ;  /* 0x000000401d037810 */ /* 0x010fca0007ffe804 */
        /* <DEDUP_REMOVED lines=44> */
.L_x_5012:
[----:B------:R-:W-:Y:S05]  /*13c20*/  BSYNC B0 ;  /* 0x0000000000007941 */ /* 0x000fea0003800000 */
.L_x_5011:
        /* <DEDUP_REMOVED lines=24> */
.L_x_5014:
        /* <DEDUP_REMOVED lines=20> */
.L_x_5017:
[----:B------:R-:W-:Y:S05]  /*13ef0*/  BSYNC B6 ;  /* 0x0000000000067941 */ /* 0x000fea0003800000 */
.L_x_5016:
        /* <DEDUP_REMOVED lines=20> */
.L_x_5020:
        /* <DEDUP_REMOVED lines=15> */
.L_x_5019:
[----:B------:R-:W-:Y:S05]  /*14130*/  BSYNC B6 ;  /* 0x0000000000067941 */ /* 0x000fea0003800000 */
.L_x_5018:
        /* <DEDUP_REMOVED lines=9> */
[----:B------:R-:W-:-:S05]  /*141d0*/  @P0 IADD3.X R3, R30, UR5, RZ, P1, !PT ;  /* 0x000000051e030c10 */ /* 0x000fca0008ffe4ff */
        /* <DEDUP_REMOVED lines=9> */
[----:B------:R-:W1:Y:S01]  /*14270*/  S2R R4, SR_TID.X ;  /* 0x0000000000047919 */ /* 0x000e620000002100 */
[----:B------:R-:W-:Y:S02]  /*14280*/  LOP3.LUT R0, R0, 0x1c0, RZ, 0xfc, !PT ;  /* 0x000001c000007812 */ /* 0x000fe400078efcff */
[----:B------:R-:W-:Y:S02]  /*14290*/  LOP3.LUT R21, R21, 0x38, RZ, 0xc0, !PT ;  /* 0x0000003815157812 */ /* 0x000fe400078ec0ff */
[----:B------:R-:W-:-:S02]  /*142a0*/  ISETP.GE.AND P0, PT, R0, UR4, PT ;  /* 0x0000000400007c0c */ /* 0x000fc4000bf06270 */
[----:B------:R-:W3:Y:S01]  /*142b0*/  S2R R0, SR_TID.X ;  /* 0x0000000000007919 */ /* 0x000ee20000002100 */
        /* <DEDUP_REMOVED lines=8> */
[----:B-1----:R-:W-:-:S05]  /*14340*/  IMAD.SHL.U32 R4, R4, 0x8, RZ ;  /* 0x0000000804047824 */ /* 0x002fca00078e00ff */
[----:B------:R-:W-:Y:S01]  /*14350*/  LOP3.LUT R4, R4, 0x38, RZ, 0xc0, !PT ;  /* 0x0000003804047812 */ /* 0x000fe200078ec0ff */
[----:B---3--:R-:W-:-:S03]  /*14360*/  IMAD.SHL.U32 R0, R0, 0x8, RZ ;  /* 0x0000000800007824 */ /* 0x008fc600078e00ff */
[----:B------:R-:W-:Y:S02]  /*14370*/  LOP3.LUT R4, R4, 0x80, RZ, 0xfc, !PT ;  /* 0x0000008004047812 */ /* 0x000fe400078efcff */
[----:B------:R-:W-:Y:S02]  /*14380*/  LOP3.LUT R0, R0, 0x38, RZ, 0xc0, !PT ;  /* 0x0000003800007812 */ /* 0x000fe400078ec0ff */
[----:B------:R-:W-:Y:S02]  /*14390*/  ISETP.GE.AND P5, PT, R4, UR4, PT ;  /* 0x0000000404007c0c */ /* 0x000fe4000bfa6270 */
[----:B------:R-:W-:-:S04]  /*143a0*/  LOP3.LUT R0, R0, 0xc0, RZ, 0xfc, !PT ;  /* 0x000000c000007812 */ /* 0x000fc800078efcff */
[----:B------:R-:W-:-:S07]  /*143b0*/  ISETP.GE.AND P4, PT, R0, UR4, PT ;  /* 0x0000000400007c0c */ /* 0x000fce000bf86270 */
[----:B------:R-:W-:-:S04]  /*143c0*/  @P5 LOP3.LUT R16, R16, 0x20, RZ, 0xfc, !PT ;  /* 0x0000002010105812 */ /* 0x000fc800078efcff */
[----:B------:R-:W-:-:S04]  /*143d0*/  LOP3.LUT R16, R16, 0xffffffef, RZ, 0xc0, !PT ;  /* 0xffffffef10107812 */ /* 0x000fc800078ec0ff */
[----:B------:R-:W-:-:S04]  /*143e0*/  @P4 LOP3.LUT R16, R16, 0x10, RZ, 0xfc, !PT ;  /* 0x0000001010104812 */ /* 0x000fc800078efcff */
[----:B------:R-:W-:Y:S02]  /*143f0*/  LOP3.LUT R16, R16, 0xfffffffb, RZ, 0xc0, !PT ;  /* 0xfffffffb10107812 */ /* 0x000fe400078ec0ff */
[----:B--2---:R-:W-:Y:S02]  /*14400*/  LEA R0, R33, 0xffffffc0, 0x6 ;  /* 0xffffffc021007811 */ /* 0x004fe400078e30ff */
[C---:B------:R-:W-:Y:S02]  /*14410*/  LOP3.LUT R33, R21.reuse, 0x100, RZ, 0xfc, !PT ;  /* 0x0000010015217812 */ /* 0x040fe400078efcff */
[----:B------:R-:W-:Y:S02]  /*14420*/  LOP3.LUT R21, R21, 0x140, RZ, 0xfc, !PT ;  /* 0x0000014015157812 */ /* 0x000fe400078efcff */
[----:B------:R-:W-:Y:S02]  /*14430*/  ISETP.GE.AND P3, PT, R33, UR4, PT ;  /* 0x0000000421007c0c */ /* 0x000fe4000bf66270 */
[----:B------:R-:W-:-:S13]  /*14440*/  ISETP.GE.AND P2, PT, R21, UR4, PT ;  /* 0x0000000415007c0c */ /* 0x000fda000bf46270 */
[----:B------:R-:W-:-:S04]  /*14450*/  @P2 LOP3.LUT R16, R16, 0x4, RZ, 0xfc, !PT ;  /* 0x0000000410102812 */ /* 0x000fc800078efcff */
[----:B------:R-:W-:-:S04]  /*14460*/  LOP3.LUT R16, R16, 0xfffffff7, RZ, 0xc0, !PT ;  /* 0xfffffff710107812 */ /* 0x000fc800078ec0ff */
[----:B------:R-:W-:Y:S01]  /*14470*/  @P3 LOP3.LUT R16, R16, 0x8, RZ, 0xfc, !PT ;  /* 0x0000000810103812 */ /* 0x000fe200078efcff */
[----:B0---4-:R-:W-:Y:S06]  /*14480*/  BRA.DIV UR5, `(.L_x_5021) ;  /* 0x0000005205b07947 */ /* 0x011fec000b800000 */
.L_x_5094:
        /* <DEDUP_REMOVED lines=59> */
.L_x_5022:
        /* <DEDUP_REMOVED lines=9> */
.L_x_5095:
[----:B------:R-:W-:Y:S05]  /*148d0*/  BSYNC B0 ;  /* 0x0000000000007941 */ /* 0x000fea0003800000 */
.L_x_5023:
        /* <DEDUP_REMOVED lines=64> */
.L_x_5105:
        /* <DEDUP_REMOVED lines=10> */
.L_x_5026:
        /* <DEDUP_REMOVED lines=11> */
.L_x_5027:
        /* <DEDUP_REMOVED lines=31> */
.L_x_5029:
[----:B------:R-:W-:Y:S05]  /*15020*/  BSYNC B6 ;  /* 0x0000000000067941 */ /* 0x000fea0003800000 */
.L_x_5028:
[----:B------:R-:W2:Y:S01]  /*15030*/  LDL R4, [R1+0xc] ;  /* 0x00000c0001047983 */ /* 0x000ea20000100800 */
[----:B0-----:R-:W0:Y:S01]  /*15040*/  S2R R2, SR_TID.X ;  /* 0x0000000000027919 */ /* 0x001e220000002100 */
[----:B------:R-:W-:Y:S01]  /*15050*/  IMAD.MOV.U32 R21, RZ, RZ, R35 ;  /* 0x000000ffff157224 */ /* 0x000fe200078e0023 */
[----:B------:R-:W-:Y:S01]  /*15060*/  ULDC.64 UR4, c[0x0][0x298] ;  /* 0x0000a60000047ab9 */ /* 0x000fe20000000a00 */
[----:B------:R-:W3:Y:S01]  /*15070*/  LDC R5, c[0x0][0x448] ;  /* 0x00011200ff057b82 */ /* 0x000ee20000000800 */
[----:B------:R-:W4:Y:S04]  /*15080*/  LDL R20, [R1+0x4] ;  /* 0x0000040001147983 */ /* 0x000f280000100800 */
[----:B------:R0:W5:Y:S02]  /*15090*/  LDL R9, [R1+0x8] ;  /* 0x0000080001097983 */ /* 0x0001640000100800 */
[----:B0-----:R-:W-:-:S04]  /*150a0*/  LOP3.LUT R2, R2, 0x7f, RZ, 0xc0, !PT ;  /* 0x0000007f02027812 */ /* 0x001fc800078ec0ff */
[----:B------:R-:W-:Y:S02]  /*150b0*/  SHF.R.U32.HI R0, RZ, 0x3, R2 ;  /* 0x00000003ff007819 */ /* 0x000fe40000011602 */
[----:B------:R-:W0:Y:S01]  /*150c0*/  LDC R2, c[0x0][0x448] ;  /* 0x00011200ff027b82 */ /* 0x000e220000000800 */
[----:B------:R-:W1:Y:S01]  /*150d0*/  S2R R35, SR_TID.X ;  /* 0x0000000000237919 */ /* 0x000e620000002100 */
[----:B0-----:R-:W-:-:S13]  /*150e0*/  ISETP.NE.AND P6, PT, R2, 0x1, PT ;  /* 0x000000010200780c */ /* 0x001fda0003fc5270 */
[----:B------:R-:W0:Y:S01]  /*150f0*/  @P6 LDC R3, c[0x0][0x44c] ;  /* 0x00011300ff036b82 */ /* 0x000e220000000800 */
[----:B-1----:R-:W-:-:S07]  /*15100*/  IMAD.SHL.U32 R35, R35, 0x10, RZ ;  /* 0x0000001023237824 */ /* 0x002fce00078e00ff */
[----:B------:R-:W1:Y:S01]  /*15110*/  @P6 LDC R2, c[0x0][0x450] ;  /* 0x00011400ff026b82 */ /* 0x000e620000000800 */
[----:B------:R-:W-:-:S05]  /*15120*/  LOP3.LUT R35, R0, 0x70, R35, 0xf8, !PT ;  /* 0x0000007000237812 */ /* 0x000fca00078ef823 */
[----:B------:R-:W-:-:S04]  /*15130*/  IMAD R35, R25, 0x40, R35 ;  /* 0x0000004019237824 */ /* 0x000fc800078e0223 */
[----:B------:R-:W-:Y:S02]  /*15140*/  IMAD.MOV.U32 R0, RZ, RZ, R35 ;  /* 0x000000ffff007224 */ /* 0x000fe400078e0023 */
[----:B0-----:R-:W-:-:S05]  /*15150*/  @P6 IMAD.HI.U32 R3, R35, R3, RZ ;  /* 0x0000000323036227 */ /* 0x001fca00078e00ff */
[----:B-1----:R-:W-:Y:S01]  /*15160*/  @P6 SHF.R.U32.HI R0, RZ, R2, R3 ;  /* 0x00000002ff006219 */ /* 0x002fe20000011603 */
[----:B------:R-:W-:Y:S01]  /*15170*/  IMAD.WIDE.U32 R2, R36, UR4, RZ ;  /* 0x0000000424027c25 */ /* 0x000fe2000f8e00ff */
[----:B------:R-:W0:Y:S03]  /*15180*/  S2R R7, SR_TID.X ;  /* 0x0000000000077919 */ /* 0x000e260000002100 */
        /* <DEDUP_REMOVED lines=21> */
[----:B---3--:R-:W-:Y:S02]  /*152e0*/  IMAD R0, R5, R0, R35 ;  /* 0x0000000005007224 */ /* 0x008fe400078e0223 */
        /* <DEDUP_REMOVED lines=15> */
[----:B-----5:R-:W-:Y:S01]  /*153e0*/  IMAD R3, R9, R5, RZ ;  /* 0x0000000509037224 */ /* 0x020fe200078e02ff */
[----:B------:R-:W-:Y:S01]  /*153f0*/  SHFL.IDX PT, R4, R2, RZ, 0x181f ;  /* 0x00181fff02047589 */ /* 0x000fe200000e0000 */
[----:B------:R-:W-:Y:S01]  /*15400*/  IMAD R25, R25, 0x40, R8 ;  /* 0x0000004019197824 */ /* 0x000fe200078e0208 */
        /* <DEDUP_REMOVED lines=37> */
.L_x_5114:
        /* <DEDUP_REMOVED lines=12> */
.L_x_5031:
        /* <DEDUP_REMOVED lines=28> */
.L_x_5033:
[----:B------:R-:W-:Y:S05]  /*158e0*/  BSYNC B6 ;  /* 0x0000000000067941 */ /* 0x000fea0003800000 */
.L_x_5032:
        /* <DEDUP_REMOVED lines=163> */
.L_x_5124:
        /* <DEDUP_REMOVED lines=23> */
.L_x_5036:
[----:B------:R-:W-:Y:S05]  /*16490*/  BSYNC B0 ;  /* 0x0000000000007941 */ /* 0x000fea0003800000 */
.L_x_5035:
[----:B------:R-:W-:Y:S01]  /*164a0*/  NOP ;  /* 0x0000000000007918 */ /* 0x000fe20000000000 */
[----:B------:R-:W-:-:S13]  /*164b0*/  PLOP3.LUT P0, PT, PT, PT, PT, 0x80, 0x0 ;  /* 0x000000000000781c */ /* 0x000fda0003f0f070 */
.L_x_5037:
        /* <DEDUP_REMOVED lines=18> */
.L_x_5125:
[----:B------:R-:W-:Y:S05]  /*165e0*/  BSYNC B0 ;  /* 0x0000000000007941 */ /* 0x000fea0003800000 */
.L_x_5038:
[----:B------:R-:W-:-:S05]  /*165f0*/  IMAD.U32 R2, RZ, RZ, UR36 ;  /* 0x00000024ff027e24 */ /* 0x000fca000f8e00ff */
[----:B------:R-:W-:-:S13]  /*16600*/  ISETP.NE.AND P0, PT, R2, 0x3, PT ;  /* 0x000000030200780c */ /* 0x000fda0003f05270 */
[----:B------:R-:W-:Y:S05]  /*16610*/  @!P0 BRA `(.L_x_5040) ;  /* 0x0000000000048947 */ /* 0x000fea0003800000 */
[----:B------:R-:W-:Y:S01]  /*16620*/  BPT.TRAP 0x1 ;  /* 0x000000040000795c */ /* 0x000fe20000300000 */
.L_x_5040:
[----:B0-----:R-:W-:Y:S01]  /*16630*/  SHF.L.U32 R0, R23, 0x1f, RZ ;  /* 0x0000001f17007819 */ /* 0x001fe200000006ff */
[----:B------:R-:W-:Y:S03]  /*16640*/  BSSY B0, `(.L_x_5041) ;  /* 0x0000003000007945 */ /* 0x000fe60003800000 */
[----:B------:R-:W0:Y:S02]  /*16650*/  SYNCS.PHASECHK.TRANS64.TRYWAIT P0, [R22+URZ+0x38860], R0 ;  /* 0x03886000160075a7 */ /* 0x000e24000800017f */
[----:B0-----:R-:W-:Y:S05]  /*16660*/  @!P0 BRA `(.L_x_5042) ;  /* 0x0000004400fc8947 */ /* 0x001fea0003800000 */
.L_x_5126:
[----:B------:R-:W-:Y:S05]  /*16670*/  BSYNC B0 ;  /* 0x0000000000007941 */ /* 0x000fea0003800000 */
.L_x_5041:
        /* <DEDUP_REMOVED lines=108> */
.L_x_5136:
        /* <DEDUP_REMOVED lines=34> */
.L_x_5044:
        /* <DEDUP_REMOVED lines=11> */
.L_x_5045:
        /* <DEDUP_REMOVED lines=11> */
.L_x_5060:
        /* <DEDUP_REMOVED lines=44> */
.L_x_5048:
[----:B------:R-:W-:Y:S01]  /*17380*/  IMAD R6, R18, 0x8, R17 ;  /* 0x0000000812067824 */ /* 0x000fe200078e0211 */
[----:B------:R-:W-:Y:S01]  /*17390*/  SHF.L.U32 R20, R23, 0x1f, RZ ;  /* 0x0000001f17147819 */ /* 0x000fe200000006ff */
[----:B------:R-:W-:Y:S01]  /*173a0*/  BSSY B1, `(.L_x_5049) ;  /* 0x0000004000017945 */ /* 0x000fe20003800000 */
[----:B------:R-:W-:Y:S02]  /*173b0*/  SHF.R.S32.HI R9, RZ, 0x1f, R5 ;  /* 0x0000001fff097819 */ /* 0x000fe40000011405 */
[----:B------:R-:W0:Y:S02]  /*173c0*/  SYNCS.PHASECHK.TRANS64.TRYWAIT P0, [R6+URZ+0x38840], R20 ;  /* 0x03884014060075a7 */ /* 0x000e24000800017f */
[----:B0-----:R-:W-:Y:S05]  /*173d0*/  @!P0 BRA `(.L_x_5050) ;  /* 0x0000004000dc8947 */ /* 0x001fea0003800000 */
.L_x_5137:
[----:B------:R-:W-:Y:S05]  /*173e0*/  BSYNC B1 ;  /* 0x0000000000017941 */ /* 0x000fea0003800000 */
.L_x_5049:
        /* <DEDUP_REMOVED lines=40> */
.L_x_5147:
        /* <DEDUP_REMOVED lines=8> */
.L_x_5052:
        /* <DEDUP_REMOVED lines=11> */
.L_x_5053:
[----:B------:R2:W-:Y:S01]  /*177a0*/  SYNCS.ARRIVE.TRANS64.A1T0 RZ, [R6+URZ+0x38830], RZ ;  /* 0x038830ff06ff79a7 */ /* 0x0005e2000810003f */
[----:B------:R-:W-:Y:S05]  /*177b0*/  @!P2 BRA `(.L_x_5054) ;  /* 0x000000000004a947 */ /* 0x000fea0003800000 */
[----:B------:R-:W-:Y:S01]  /*177c0*/  BPT.TRAP 0x1 ;  /* 0x000000040000795c */ /* 0x000fe20000300000 */
.L_x_5054:
[----:B------:R-:W3:Y:S01]  /*177d0*/  SYNCS.PHASECHK.TRANS64.TRYWAIT P0, [R6+URZ+0x38860], R20 ;  /* 0x03886014060075a7 */ /* 0x000ee2000800017f */
[----:B------:R-:W-:Y:S04]  /*177e0*/  BSSY B1, `(.L_x_5055) ;  /* 0x0000002000017945 */ /* 0x000fe80003800000 */
[----:B---3--:R-:W-:Y:S05]  /*177f0*/  @!P0 BRA `(.L_x_5056) ;  /* 0x0000004400048947 */ /* 0x008fea0003800000 */
.L_x_5148:
[----:B------:R-:W-:Y:S05]  /*17800*/  BSYNC B1 ;  /* 0x0000000000017941 */ /* 0x000fea0003800000 */
.L_x_5055:
        /* <DEDUP_REMOVED lines=79> */
.L_x_5158:
        /* <DEDUP_REMOVED lines=25> */
.L_x_5058:
        /* <DEDUP_REMOVED lines=11> */
.L_x_5059:
[----:B------:R1:W-:Y:S01]  /*17f40*/  SYNCS.ARRIVE.TRANS64.A1T0 RZ, [R6+URZ+0x38850], RZ ;  /* 0x038850ff06ff79a7 */ /* 0x0003e2000810003f */
[----:B------:R-:W-:Y:S05]  /*17f50*/  @P3 BRA `(.L_x_5060) ;  /* 0xfffffff000583947 */ /* 0x000fea000383ffff */
.L_x_5047:
[----:B------:R-:W-:Y:S05]  /*17f60*/  BSYNC B0 ;  /* 0x0000000000007941 */ /* 0x000fea0003800000 */
.L_x_5046:
        /* <DEDUP_REMOVED lines=21> */
.L_x_5062:
[----:B------:R-:W-:Y:S05]  /*180c0*/  BSYNC B0 ;  /* 0x0000000000007941 */ /* 0x000fea0003800000 */
.L_x_5061:
[----:B------:R-:W-:-:S07]  /*180d0*/  SEL R18, R18, RZ, P0 ;  /* 0x000000ff12127207 */ /* 0x000fce0000000000 */
.L_x_5015:
[----:B------:R-:W-:Y:S05]  /*180e0*/  BSYNC B7 ;  /* 0x0000000000077941 */ /* 0x000fea0003800000 */
.L_x_5013:
        /* <DEDUP_REMOVED lines=11> */
.L_x_5063:
        /* <DEDUP_REMOVED lines=43> */
.L_x_5168:
[----:B------:R-:W-:Y:S02]  /*18450*/  ULDC UR4, c[0x0][0xd38] ;  /* 0x00034e0000047ab9 */ /* 0x000fe40000000800 */
[----:B------:R-:W-:-:S04]  /*18460*/  IMAD.U32 R4, RZ, RZ, UR4 ;  /* 0x00000004ff047e24 */ /* 0x000fc8000f8e00ff */
[----:B-1----:R-:W-:-:S04]  /*18470*/  IMAD R5, R14, R4, RZ ;  /* 0x000000040e057224 */ /* 0x002fc800078e02ff */
[----:B------:R-:W-:-:S05]  /*18480*/  IMAD.IADD R6, R6, 0x1, R5 ;  /* 0x0000000106067824 */ /* 0x000fca00078e0205 */
[----:B------:R-:W-:-:S13]  /*18490*/  ISETP.GT.AND P6, PT, R6, R0, PT ;  /* 0x000000000600720c */ /* 0x000fda0003fc4270 */
[----:B------:R-:W-:Y:S05]  /*184a0*/  @P6 BRA `(.L_x_5066) ;  /* 0x0000000000a46947 */ /* 0x000fea0003800000 */
.L_x_5069:
        /* <DEDUP_REMOVED lines=35> */
.L_x_5176:
[----:B------:R-:W-:Y:S02]  /*186e0*/  ULDC UR4, c[0x0][0xd38] ;  /* 0x00034e0000047ab9 */ /* 0x000fe40000000800 */
[----:B------:R-:W-:-:S04]  /*186f0*/  IMAD.U32 R4, RZ, RZ, UR4 ;  /* 0x00000004ff047e24 */ /* 0x000fc8000f8e00ff */
[----:B-1----:R-:W-:-:S04]  /*18700*/  IMAD R5, R14, R4, RZ ;  /* 0x000000040e057224 */ /* 0x002fc800078e02ff */
[----:B------:R-:W-:-:S05]  /*18710*/  IMAD.IADD R6, R5, 0x1, R6 ;  /* 0x0000000105067824 */ /* 0x000fca00078e0206 */
[----:B------:R-:W-:-:S13]  /*18720*/  ISETP.GT.AND P6, PT, R6, R0, PT ;  /* 0x000000000600720c */ /* 0x000fda0003fc4270 */
[----:B------:R-:W-:Y:S05]  /*18730*/  @!P6 BRA `(.L_x_5069) ;  /* 0xfffffffc005ce947 */ /* 0x000fea000383ffff */
.L_x_5066:
        /* <DEDUP_REMOVED lines=10> */
.L_x_5181:
[----:B------:R-:W-:-:S13]  /*187e0*/  ISETP.NE.AND P0, PT, R2, RZ, PT ;  /* 0x000000ff0200720c */ /* 0x000fda0003f05270 */
[----:B------:R-:W-:Y:S05]  /*187f0*/  @!P0 BRA `(.L_x_5071) ;  /* 0x0000000000108947 */ /* 0x000fea0003800000 */
[----:B------:R-:W-:Y:S01]  /*18800*/  UMOV UR4, 0xffffffff ;  /* 0xffffffff00047882 */ /* 0x000fe20000000000 */
[----:B-1----:R-:W-:Y:S02]  /*18810*/  VIADD R12, R12, 0xffffffff ;  /* 0xffffffff0c0c7836 */ /* 0x002fe40000000000 */
[----:B------:R-:W-:Y:S05]  /*18820*/  BRA.DIV UR4, `(.L_x_5072) ;  /* 0x0000004604347947 */ /* 0x000fea000b800000 */
[----:B------:R4:W1:Y:S02]  /*18830*/  SHFL.IDX PT, R24, R3, R12, 0x1f ;  /* 0x00001f0c03187589 */ /* 0x00086400000e0000 */
.L_x_5071:
        /* <DEDUP_REMOVED lines=59> */
.L_x_5073:
        /* <DEDUP_REMOVED lines=60> */
.L_x_5074:
[----:B------:R-:W-:-:S05]  /*18fb0*/  LOP3.LUT R0, RZ, R3, RZ, 0x33, !PT ;  /* 0x00000003ff007212 */ /* 0x000fca00078e33ff */
[----:B------:R-:W-:Y:S01]  /*18fc0*/  IMAD.IADD R25, R25, 0x1, R0 ;  /* 0x0000000119197824 */ /* 0x000fe200078e0200 */
[----:B------:R-:W-:Y:S06]  /*18fd0*/  BRA `(.L_x_5075) ;  /* 0x00000000001c7947 */ /* 0x000fec0003800000 */
.L_x_5067:
[----:B------:R-:W-:Y:S01]  /*18fe0*/  UMOV UR4, URZ ;  /* 0x0000003f00047c82 */ /* 0x000fe20008000000 */
[----:B------:R-:W-:Y:S01]  /*18ff0*/  UMOV UR5, URZ ;  /* 0x0000003f00057c82 */ /* 0x000fe20008000000 */
[----:B------:R-:W-:Y:S01]  /*19000*/  ULDC UR6, c[0x0][0xd3c] ;  /* 0x00034f0000067ab9 */ /* 0x000fe20000000800 */
[----:B------:R-:W-:Y:S02]  /*19010*/  IMAD.MOV.U32 R24, RZ, RZ, R0 ;  /* 0x000000ffff187224 */ /* 0x000fe400078e0000 */
[----:B------:R-:W-:Y:S02]  /*19020*/  IMAD.U32 R25, RZ, RZ, UR4 ;  /* 0x00000004ff197e24 */ /* 0x000fe4000f8e00ff */
[----:B------:R-:W-:Y:S02]  /*19030*/  IMAD.U32 R26, RZ, RZ, UR5 ;  /* 0x00000005ff1a7e24 */ /* 0x000fe4000f8e00ff */
[----:B------:R-:W-:-:S07]  /*19040*/  IMAD.U32 R27, RZ, RZ, UR6 ;  /* 0x00000006ff1b7e24 */ /* 0x000fce000f8e00ff */
.L_x_5075:
        /* <DEDUP_REMOVED lines=10> */
.L_x_5064:
[----:B------:R-:W-:Y:S02]  /*190f0*/  ULDC UR4, c[0x0][0xd3c] ;  /* 0x00034f0000047ab9 */ /* 0x000fe40000000800 */
[----:B0-----:R-:W-:-:S13]  /*19100*/  ISETP.GE.AND P0, PT, R27, UR4, PT ;  /* 0x000000041b007c0c */ /* 0x001fda000bf06270 */
[----:B------:R-:W-:Y:S05]  /*19110*/  @!P0 BRA `(.L_x_5076) ;  /* 0xffffffa000cc8947 */ /* 0x000fea000383ffff */
[----:B------:R-:W-:Y:S05]  /*19120*/  BSYNC B8 ;  /* 0x0000000000087941 */ /* 0x000fea0003800000 */
.L_x_5007:
        /* <DEDUP_REMOVED lines=12> */
.L_x_5184:
[----:B------:R-:W-:Y:S05]  /*191f0*/  BSYNC B0 ;  /* 0x0000000000007941 */ /* 0x000fea0003800000 */
.L_x_5077:
[----:B------:R-:W-:-:S03]  /*19200*/  UMOV UR4, 0xffffffff ;  /* 0xffffffff00047882 */ /* 0x000fc60000000000 */
[----:B------:R-:W-:Y:S05]  /*19210*/  BRA.DIV UR4, `(.L_x_5079) ;  /* 0x0000003a04f47947 */ /* 0x000fea000b800000 */
[----:B0-----:R-:W0:Y:S02]  /*19220*/  S2R R0, SR_TID.X ;  /* 0x0000000000007919 */ /* 0x001e240000002100 */
[----:B0-----:R-:W-:-:S04]  /*19230*/  SHF.R.U32.HI R0, RZ, 0x5, R0 ;  /* 0x00000005ff007819 */ /* 0x001fc80000011600 */
[----:B------:R-:W-:-:S05]  /*19240*/  LOP3.LUT R0, R0, 0x3, RZ, 0xc0, !PT ;  /* 0x0000000300007812 */ /* 0x000fca00078ec0ff */
[----:B------:R0:W1:Y:S02]  /*19250*/  SHFL.IDX PT, R14, R0, RZ, 0x1f ;  /* 0x00001fff000e7589 */ /* 0x00006400000e0000 */
.L_x_5187:
[----:B-1----:R-:W-:Y:S01]  /*19260*/  ISETP.NE.AND P0, PT, R14, RZ, PT ;  /* 0x000000ff0e00720c */ /* 0x002fe20003f05270 */
[----:B------:R-:W-:-:S12]  /*19270*/  BSSY B0, `(.L_x_5080) ;  /* 0x0000024000007945 */ /* 0x000fd80003800000 */
[----:B------:R-:W-:Y:S05]  /*19280*/  @P0 BRA `(.L_x_5081) ;  /* 0x0000000000880947 */ /* 0x000fea0003800000 */
[----:B------:R-:W-:-:S03]  /*19290*/  UMOV UR4, 0xffffffff ;  /* 0xffffffff00047882 */ /* 0x000fc60000000000 */
[----:B------:R-:W-:Y:S05]  /*192a0*/  BRA.DIV UR4, `(.L_x_5082) ;  /* 0x0000003e04047947 */ /* 0x000fea000b800000 */
[----:B------:R-:W-:-:S13]  /*192b0*/  ELECT P6, URZ, PT ;  /* 0x00000000003f782f */ /* 0x000fda00038c0000 */
.L_x_5190:
[----:B------:R-:W-:Y:S05]  /*192c0*/  @!P6 BRA `(.L_x_5081) ;  /* 0x000000000078e947 */ /* 0x000fea0003800000 */
[----:B------:R-:W-:-:S06]  /*192d0*/  ULOP3.LUT UR4, UR40, 0x2, URZ, 0xfc, !UPT ;  /* 0x0000000228047892 */ /* 0x000fcc000f8efc3f */
[----:B0-----:R-:W-:-:S05]  /*192e0*/  IMAD.U32 R0, RZ, RZ, UR4 ;  /* 0x00000004ff007e24 */ /* 0x001fca000f8e00ff */
[----:B------:R-:W-:-:S13]  /*192f0*/  ISETP.NE.AND P0, PT, R0, 0x3, PT ;  /* 0x000000030000780c */ /* 0x000fda0003f05270 */
[----:B------:R-:W-:Y:S05]  /*19300*/  @!P0 BRA `(.L_x_5083) ;  /* 0x0000000000048947 */ /* 0x000fea0003800000 */
[----:B------:R-:W-:Y:S01]  /*19310*/  BPT.TRAP 0x1 ;  /* 0x000000040000795c */ /* 0x000fe20000300000 */
.L_x_5083:
[C---:B------:R-:W-:Y:S01]  /*19320*/  IMAD R3, R18.reuse, 0x8, R5 ;  /* 0x0000000812037824 */ /* 0x040fe200078e0205 */
[----:B------:R-:W-:Y:S01]  /*19330*/  SHF.L.U32 R2, R23, 0x1f, RZ ;  /* 0x0000001f17027819 */ /* 0x000fe200000006ff */
[----:B------:R-:W-:-:S03]  /*19340*/  VIADD R18, R18, 0x1 ;  /* 0x0000000112127836 */ /* 0x000fc60000000000 */
[----:B------:R-:W0:Y:S02]  /*19350*/  SYNCS.PHASECHK.TRANS64.TRYWAIT P1, [R3+URZ+0x38840], R2 ;  /* 0x03884002030075a7 */ /* 0x000e24000802017f */
[----:B------:R-:W-:-:S04]  /*19360*/  ISETP.NE.AND P2, PT, R18, 0x2, PT ;  /* 0x000000021200780c */ /* 0x000fc80003f45270 */
[----:B------:R-:W-:Y:S01]  /*19370*/  SEL R0, RZ, 0x1, P2 ;  /* 0x00000001ff007807 */ /* 0x000fe20001000000 */
[----:B0-----:R-:W-:Y:S08]  /*19380*/  @!P1 BRA `(.L_x_5084) ;  /* 0x0000003800ec9947 */ /* 0x001ff00003800000 */
.L_x_5191:
[----:B------:R-:W-:Y:S02]  /*19390*/  SEL R18, R18, RZ, P2 ;  /* 0x000000ff12127207 */ /* 0x000fe40001000000 */
[----:B------:R-:W-:Y:S01]  /*193a0*/  LOP3.LUT R0, R23, R0, RZ, 0x3c, !PT ;  /* 0x0000000017007212 */ /* 0x000fe200078e3cff */
[----:B------:R-:W-:Y:S06]  /*193b0*/  @!P0 BRA `(.L_x_5085) ;  /* 0x0000000000048947 */ /* 0x000fec0003800000 */
[----:B------:R-:W-:Y:S01]  /*193c0*/  BPT.TRAP 0x1 ;  /* 0x000000040000795c */ /* 0x000fe20000300000 */
.L_x_5085:
[----:B------:R-:W-:Y:S01]  /*193d0*/  IMAD R5, R18, 0x8, R5 ;  /* 0x0000000812057824 */ /* 0x000fe200078e0205 */
[----:B------:R-:W-:-:S04]  /*193e0*/  SHF.L.U32 R0, R0, 0x1f, RZ ;  /* 0x0000001f00007819 */ /* 0x000fc800000006ff */
[----:B------:R-:W1:Y:S02]  /*193f0*/  SYNCS.PHASECHK.TRANS64.TRYWAIT P1, [R5+URZ+0x38840], R0 ;  /* 0x03884000050075a7 */ /* 0x000e64000802017f */
[----:B-1----:R-:W-:Y:S05]  /*19400*/  @!P1 BRA `(.L_x_5086) ;  /* 0x0000003800e09947 */ /* 0x002fea0003800000 */
.L_x_5192:
[----:B------:R-:W-:Y:S05]  /*19410*/  @!P0 BRA `(.L_x_5087) ;  /* 0x0000000000048947 */ /* 0x000fea0003800000 */
[----:B------:R-:W-:Y:S01]  /*19420*/  BPT.TRAP 0x1 ;  /* 0x000000040000795c */ /* 0x000fe20000300000 */
.L_x_5087:
[----:B------:R-:W5:Y:S02]  /*19430*/  SYNCS.PHASECHK.TRANS64.TRYWAIT P1, [R3+URZ+0x38860], R2 ;  /* 0x03886002030075a7 */ /* 0x000f64000802017f */
[----:B-----5:R-:W-:Y:S05]  /*19440*/  @!P1 BRA `(.L_x_5088) ;  /* 0x0000003800e49947 */ /* 0x020fea0003800000 */
.L_x_5193:
[----:B------:R-:W-:Y:S05]  /*19450*/  @!P0 BRA `(.L_x_5089) ;  /* 0x0000000000048947 */ /* 0x000fea0003800000 */
[----:B------:R-:W-:Y:S01]  /*19460*/  BPT.TRAP 0x1 ;  /* 0x000000040000795c */ /* 0x000fe20000300000 */
.L_x_5089:
[----:B------:R0:W0:Y:S02]  /*19470*/  SYNCS.PHASECHK.TRANS64.TRYWAIT P0, [R5+URZ+0x38860], R0 ;  /* 0x03886000050075a7 */ /* 0x000024000800017f */
[----:B0-----:R-:W-:Y:S05]  /*19480*/  @!P0 NANOSLEEP.SYNCS 0x989680 ;  /* 0x009896800000895d */ /* 0x001fea0003900000 */
[----:B------:R-:W0:Y:S02]  /*19490*/  @!P0 SYNCS.PHASECHK.TRANS64 P0, [R5+URZ+0x38860], R0 ;  /* 0x03886000050085a7 */ /* 0x000e24000800007f */
[----:B0-----:R-:W-:Y:S05]  /*194a0*/  @!P0 BRA `(.L_x_5089) ;  /* 0xfffffffc00f08947 */ /* 0x001fea000383ffff */
.L_x_5081:
[----:B------:R-:W-:Y:S05]  /*194b0*/  BSYNC B0 ;  /* 0x0000000000007941 */ /* 0x000fea0003800000 */
.L_x_5080:
[----:B------:R-:W-:Y:S05]  /*194c0*/  EXIT ;  /* 0x000000000000794d */ /* 0x000fea0003800000 */
.L_x_4946:
[----:B0-----:R0:W1:Y:S02]  /*194d0*/  SYNCS.PHASECHK.TRANS64.TRYWAIT P1, [R17+URZ+0x38800], R6 ;  /* 0x03880006110075a7 */ /* 0x001064000802017f */
[----:B-1----:R-:W-:Y:S05]  /*194e0*/  @!P1 NANOSLEEP.SYNCS 0x989680 ;  /* 0x009896800000995d */ /* 0x002fea0003900000 */
[----:B------:R-:W1:Y:S02]  /*194f0*/  @!P1 SYNCS.PHASECHK.TRANS64 P1, [R17+URZ+0x38800], R6 ;  /* 0x03880006110095a7 */ /* 0x000e64000802007f */
[----:B-1----:R-:W-:Y:S05]  /*19500*/  @!P1 BRA `(.L_x_4946) ;  /* 0xfffffffc00f09947 */ /* 0x002fea000383ffff */
[----:B------:R-:W-:Y:S05]  /*19510*/  BRA `(.L_x_5090) ;  /* 0xfffffeac00407947 */ /* 0x000fea000383ffff */
.L_x_4950:
[----:B--2---:R2:W3:Y:S02]  /*19520*/  SYNCS.PHASECHK.TRANS64.TRYWAIT P1, [R9+URZ+0x38830], R8 ;  /* 0x03883008090075a7 */ /* 0x0044e4000802017f */
[----:B---3--:R-:W-:Y:S05]  /*19530*/  @!P1 NANOSLEEP.SYNCS 0x989680 ;  /* 0x009896800000995d */ /* 0x008fea0003900000 */
[----:B------:R-:W3:Y:S02]  /*19540*/  @!P1 SYNCS.PHASECHK.TRANS64 P1, [R9+URZ+0x38830], R8 ;  /* 0x03883008090095a7 */ /* 0x000ee4000802007f */
[----:B---3--:R-:W-:Y:S05]  /*19550*/  @!P1 BRA `(.L_x_4950) ;  /* 0xfffffffc00f09947 */ /* 0x008fea000383ffff */
[----:B------:R-:W-:Y:S05]  /*19560*/  BRA `(.L_x_4949) ;  /* 0xfffffeac00647947 */ /* 0x000fea000383ffff */
.L_x_4951:
[----:B---3--:R3:W4:Y:S02]  /*19570*/  SYNCS.PHASECHK.TRANS64.TRYWAIT P1, [R17+URZ+0x38810], R6 ;  /* 0x03881006110075a7 */ /* 0x008724000802017f */
[----:B----4-:R-:W-:Y:S05]  /*19580*/  @!P1 NANOSLEEP.SYNCS 0x989680 ;  /* 0x009896800000995d */ /* 0x010fea0003900000 */
[----:B------:R-:W4:Y:S02]  /*19590*/  @!P1 SYNCS.PHASECHK.TRANS64 P1, [R17+URZ+0x38810], R6 ;  /* 0x03881006110095a7 */ /* 0x000f24000802007f */
[----:B----4-:R-:W-:Y:S05]  /*195a0*/  @!P1 BRA `(.L_x_4951) ;  /* 0xfffffffc00f09947 */ /* 0x010fea000383ffff */
[----:B------:R-:W-:Y:S05]  /*195b0*/  BRA `(.L_x_5091) ;  /* 0xfffffeac00f07947 */ /* 0x000fea000383ffff */
.L_x_4955:
[----:B------:R0:W0:Y:S02]  /*195c0*/  SYNCS.PHASECHK.TRANS64.TRYWAIT P1, [R9+URZ+0x38850], R8 ;  /* 0x03885008090075a7 */ /* 0x000024000802017f */
[----:B0-----:R-:W-:Y:S05]  /*195d0*/  @!P1 NANOSLEEP.SYNCS 0x989680 ;  /* 0x009896800000995d */ /* 0x001fea0003900000 */
[----:B------:R-:W0:Y:S02]  /*195e0*/  @!P1 SYNCS.PHASECHK.TRANS64 P1, [R9+URZ+0x38850], R8 ;  /* 0x03885008090095a7 */ /* 0x000e24000802007f */
[----:B0-----:R-:W-:Y:S05]  /*195f0*/  @!P1 BRA `(.L_x_4955) ;  /* 0xfffffffc00f09947 */ /* 0x001fea000383ffff */
[----:B------:R-:W-:Y:S05]  /*19600*/  BRA `(.L_x_4954) ;  /* 0xfffffeb000207947 */ /* 0x000fea000383ffff */
.L_x_4962:
[----:B-1----:R1:W2:Y:S02]  /*19610*/  SYNCS.PHASECHK.TRANS64.TRYWAIT P1, [R9+URZ+0x38830], R7 ;  /* 0x03883007090075a7 */ /* 0x0022a4000802017f */
[----:B--2---:R-:W-:Y:S05]  /*19620*/  @!P1 NANOSLEEP.SYNCS 0x989680 ;  /* 0x009896800000995d */ /* 0x004fea0003900000 */
[----:B------:R-:W2:Y:S02]  /*19630*/  @!P1 SYNCS.PHASECHK.TRANS64 P1, [R9+URZ+0x38830], R7 ;  /* 0x03883007090095a7 */ /* 0x000ea4000802007f */
[----:B--2---:R-:W-:Y:S05]  /*19640*/  @!P1 BRA `(.L_x_4962) ;  /* 0xfffffffc00f09947 */ /* 0x004fea000383ffff */
[----:B------:R-:W-:Y:S05]  /*19650*/  BRA `(.L_x_4961) ;  /* 0xfffffed8003c7947 */ /* 0x000fea000383ffff */
.L_x_4966:
[----:B---3--:R3:W4:Y:S02]  /*19660*/  SYNCS.PHASECHK.TRANS64.TRYWAIT P1, [R9+URZ+0x38850], R7 ;  /* 0x03885007090075a7 */ /* 0x008724000802017f */
[----:B----4-:R-:W-:Y:S05]  /*19670*/  @!P1 NANOSLEEP.SYNCS 0x989680 ;  /* 0x009896800000995d */ /* 0x010fea0003900000 */
[----:B------:R-:W4:Y:S02]  /*19680*/  @!P1 SYNCS.PHASECHK.TRANS64 P1, [R9+URZ+0x38850], R7 ;  /* 0x03885007090095a7 */ /* 0x000f24000802007f */
[----:B----4-:R-:W-:Y:S05]  /*19690*/  @!P1 BRA `(.L_x_4966) ;  /* 0xfffffffc00f09947 */ /* 0x010fea000383ffff */
[----:B------:R-:W-:Y:S05]  /*196a0*/  BRA `(.L_x_4965) ;  /* 0xfffffed800987947 */ /* 0x000fea000383ffff */
.L_x_4974:
[----:B-1----:R1:W2:Y:S02]  /*196b0*/  SYNCS.PHASECHK.TRANS64.TRYWAIT P1, [R9+URZ+0x38830], R7 ;  /* 0x03883007090075a7 */ /* 0x0022a4000802017f */
[----:B--2---:R-:W-:Y:S05]  /*196c0*/  @!P1 NANOSLEEP.SYNCS 0x989680 ;  /* 0x009896800000995d */ /* 0x004fea0003900000 */
[----:B------:R-:W2:Y:S02]  /*196d0*/  @!P1 SYNCS.PHASECHK.TRANS64 P1, [R9+URZ+0x38830], R7 ;  /* 0x03883007090095a7 */ /* 0x000ea4000802007f */
[----:B--2---:R-:W-:Y:S05]  /*196e0*/  @!P1 BRA `(.L_x_4974) ;  /* 0xfffffffc00f09947 */ /* 0x004fea000383ffff */
[----:B------:R-:W-:Y:S05]  /*196f0*/  BRA `(.L_x_4973) ;  /* 0xffffff0800f07947 */ /* 0x000fea000383ffff */
.L_x_4978:
[----:B---3--:R3:W4:Y:S02]  /*19700*/  SYNCS.PHASECHK.TRANS64.TRYWAIT P1, [R9+URZ+0x38850], R7 ;  /* 0x03885007090075a7 */ /* 0x008724000802017f */
[----:B----4-:R-:W-:Y:S05]  /*19710*/  @!P1 NANOSLEEP.SYNCS 0x989680 ;  /* 0x009896800000995d */ /* 0x010fea0003900000 */
[----:B------:R-:W4:Y:S02]  /*19720*/  @!P1 SYNCS.PHASECHK.TRANS64 P1, [R9+URZ+0x38850], R7 ;  /* 0x03885007090095a7 */ /* 0x000f24000802007f */
[----:B----4-:R-:W-:Y:S05]  /*19730*/  @!P1 BRA `(.L_x_4978) ;  /* 0xfffffffc00f09947 */ /* 0x010fea000383ffff */
[----:B------:R-:W-:Y:S05]  /*19740*/  BRA `(.L_x_4977) ;  /* 0xffffff0c00547947 */ /* 0x000fea000383ffff */
.L_x_5021:
        /* <DEDUP_REMOVED lines=11> */
.L_x_5093:
[----:B------:R-:W-:Y:S05]  /*19800*/  BSYNC B0 ;  /* 0x0000000000007941 */ /* 0x000fea0003800000 */
.L_x_5092:
[----:B------:R-:W-:Y:S05]  /*19810*/  BRA `(.L_x_5094) ;  /* 0xffffffac001c7947 */ /* 0x000fea000383ffff */
.L_x_5024:
[----:B0-----:R0:W1:Y:S02]  /*19820*/  SYNCS.PHASECHK.TRANS64.TRYWAIT P0, [R22+URZ+0x38840], R0 ;  /* 0x03884000160075a7 */ /* 0x001064000800017f */
[----:B-1----:R-:W-:Y:S05]  /*19830*/  @!P0 NANOSLEEP.SYNCS 0x989680 ;  /* 0x009896800000895d */ /* 0x002fea0003900000 */
[----:B------:R-:W1:Y:S02]  /*19840*/  @!P0 SYNCS.PHASECHK.TRANS64 P0, [R22+URZ+0x38840], R0 ;  /* 0x03884000160085a7 */ /* 0x000e64000800007f */
[----:B-1----:R-:W-:Y:S05]  /*19850*/  @!P0 BRA `(.L_x_5024) ;  /* 0xfffffffc00f08947 */ /* 0x002fea000383ffff */
[----:B------:R-:W-:Y:S05]  /*19860*/  BRA `(.L_x_5095) ;  /* 0xffffffb000187947 */ /* 0x000fea000383ffff */
.L_x_5025:
        /* <DEDUP_REMOVED lines=8> */
.L_x_5097:
[----:B------:R-:W-:Y:S05]  /*198f0*/  BSYNC B0 ;  /* 0x0000000000007941 */ /* 0x000fea0003800000 */
.L_x_5096:
        /* <DEDUP_REMOVED lines=9> */
.L_x_5098:
[----:B------:R-:W-:Y:S02]  /*19990*/  IMAD.MOV.U32 R13, RZ, RZ, R5 ;  /* 0x000000ffff0d7224 */ /* 0x000fe400078e0005 */
[----:B------:R-:W-:Y:S02]  /*199a0*/  IMAD.MOV.U32 R12, RZ, RZ, 0x1 ;  /* 0x00000001ff0c7424 */ /* 0x000fe400078e00ff */
[----:B------:R-:W-:-:S07]  /*199b0*/  IMAD.MOV.U32 R3, RZ, RZ, R14 ;  /* 0x000000ffff037224 */ /* 0x000fce00078e000e */
[----:B------:R-:W-:Y:S05]  /*199c0*/  WARPSYNC.COLLECTIVE R15, `(.L_x_5099) ;  /* 0x000000000f087348 */ /* 0x000fea0003c00000 */
[----:B------:R0:W1:Y:S02]  /*199d0*/  SHFL.IDX P6, R14, R13, R12, R11 ;  /* 0x0000000c0d0e7389 */ /* 0x00006400000c000b */
[----:B01----:R-:W-:Y:S01]  /*199e0*/  ENDCOLLECTIVE ;  /* 0x000000000000791b */ /* 0x003fe20003800000 */
.L_x_5099:
        /* <DEDUP_REMOVED lines=15> */
.L_x_5100:
[----:B------:R-:W-:Y:S02]  /*19ae0*/  @P0 IMAD R6, R4, 0x2, R17 ;  /* 0x0000000204060824 */ /* 0x000fe400078e0211 */
[----:B------:R-:W-:Y:S02]  /*19af0*/  IMAD.MOV.U32 R13, RZ, RZ, R5 ;  /* 0x000000ffff0d7224 */ /* 0x000fe400078e0005 */
[----:B------:R-:W-:Y:S02]  /*19b00*/  IMAD.MOV.U32 R12, RZ, RZ, 0x2 ;  /* 0x00000002ff0c7424 */ /* 0x000fe400078e00ff */
[----:B------:R-:W-:-:S07]  /*19b10*/  IMAD.MOV.U32 R3, RZ, RZ, R14 ;  /* 0x000000ffff037224 */ /* 0x000fce00078e000e */
[----:B------:R-:W-:Y:S05]  /*19b20*/  WARPSYNC.COLLECTIVE R15, `(.L_x_5101) ;  /* 0x000000000f087348 */ /* 0x000fea0003c00000 */
[----:B------:R0:W1:Y:S02]  /*19b30*/  SHFL.IDX P6, R14, R13, R12, R11 ;  /* 0x0000000c0d0e7389 */ /* 0x00006400000c000b */
[----:B01----:R-:W-:Y:S01]  /*19b40*/  ENDCOLLECTIVE ;  /* 0x000000000000791b */ /* 0x003fe20003800000 */
.L_x_5101:
        /* <DEDUP_REMOVED lines=15> */
.L_x_5102:
[----:B------:R-:W-:Y:S02]  /*19c40*/  @P0 IMAD R6, R4, 0x2, R17 ;  /* 0x0000000204060824 */ /* 0x000fe400078e0211 */
[----:B------:R-:W-:Y:S02]  /*19c50*/  IMAD.MOV.U32 R13, RZ, RZ, R5 ;  /* 0x000000ffff0d7224 */ /* 0x000fe400078e0005 */
[----:B------:R-:W-:Y:S02]  /*19c60*/  IMAD.MOV.U32 R12, RZ, RZ, 0x3 ;  /* 0x00000003ff0c7424 */ /* 0x000fe400078e00ff */
[----:B------:R-:W-:-:S07]  /*19c70*/  IMAD.MOV.U32 R3, RZ, RZ, R14 ;  /* 0x000000ffff037224 */ /* 0x000fce00078e000e */
[----:B------:R-:W-:Y:S05]  /*19c80*/  WARPSYNC.COLLECTIVE R15, `(.L_x_5103) ;  /* 0x000000000f087348 */ /* 0x000fea0003c00000 */
[----:B------:R0:W1:Y:S02]  /*19c90*/  SHFL.IDX P6, R14, R13, R12, R11 ;  /* 0x0000000c0d0e7389 */ /* 0x00006400000c000b */
[----:B01----:R-:W-:Y:S01]  /*19ca0*/  ENDCOLLECTIVE ;  /* 0x000000000000791b */ /* 0x003fe20003800000 */
.L_x_5103:
        /* <DEDUP_REMOVED lines=10> */
.L_x_5104:
[----:B------:R-:W-:Y:S01]  /*19d50*/  @!PT LDS RZ, [RZ] ;  /* 0x00000000fffff984 */ /* 0x000fe20000000800 */
[----:B------:R-:W-:Y:S01]  /*19d60*/  @!PT LDS RZ, [RZ] ;  /* 0x00000000fffff984 */ /* 0x000fe20000000800 */
[----:B------:R-:W-:Y:S01]  /*19d70*/  @!PT LDS RZ, [RZ] ;  /* 0x00000000fffff984 */ /* 0x000fe20000000800 */
[----:B------:R0:W-:Y:S01]  /*19d80*/  @P0 LDGSTS.E.BYPASS.LTC128B.128 [R6+0x23400], desc[UR42][R2.64], !P2 ;  /* 0x2340000002060fae */ /* 0x0001e2000d101d6a */
[----:B------:R-:W-:Y:S01]  /*19d90*/  IMAD.MOV.U32 R0, RZ, RZ, R14 ;  /* 0x000000ffff007224 */ /* 0x000fe200078e000e */
[----:B------:R-:W-:Y:S06]  /*19da0*/  BRA `(.L_x_5105) ;  /* 0xffffffac00cc7947 */ /* 0x000fec000383ffff */
.L_x_5030:
        /* <DEDUP_REMOVED lines=10> */
.L_x_5106:
        /* <DEDUP_REMOVED lines=9> */
.L_x_5107:
[----:B------:R-:W-:Y:S02]  /*19ee0*/  IMAD.MOV.U32 R13, RZ, RZ, R2 ;  /* 0x000000ffff0d7224 */ /* 0x000fe400078e0002 */
[----:B------:R-:W-:Y:S02]  /*19ef0*/  IMAD.MOV.U32 R12, RZ, RZ, 0x1 ;  /* 0x00000001ff0c7424 */ /* 0x000fe400078e00ff */
[----:B------:R-:W-:-:S07]  /*19f00*/  IMAD.MOV.U32 R5, RZ, RZ, R14 ;  /* 0x000000ffff057224 */ /* 0x000fce00078e000e */
[----:B------:R-:W-:Y:S05]  /*19f10*/  WARPSYNC.COLLECTIVE R15, `(.L_x_5108) ;  /* 0x000000000f087348 */ /* 0x000fea0003c00000 */
[----:B------:R0:W1:Y:S02]  /*19f20*/  SHFL.IDX P6, R14, R13, R12, R11 ;  /* 0x0000000c0d0e7389 */ /* 0x00006400000c000b */
[----:B01----:R-:W-:Y:S01]  /*19f30*/  ENDCOLLECTIVE ;  /* 0x000000000000791b */ /* 0x003fe20003800000 */
.L_x_5108:
        /* <DEDUP_REMOVED lines=15> */
.L_x_5109:
        /* <DEDUP_REMOVED lines=8> */
.L_x_5110:
        /* <DEDUP_REMOVED lines=16> */
.L_x_5111:
[----:B------:R-:W-:Y:S01]  /*1a1b0*/  @P2 LOP3.LUT R16, R16, 0x40, RZ, 0xfc, !PT ;  /* 0x0000004010102812 */ /* 0x000fe200078efcff */
[----:B------:R-:W-:Y:S02]  /*1a1c0*/  IMAD.MOV.U32 R13, RZ, RZ, R2 ;  /* 0x000000ffff0d7224 */ /* 0x000fe400078e0002 */
[----:B------:R-:W-:Y:S02]  /*1a1d0*/  IMAD.MOV.U32 R12, RZ, RZ, 0x3 ;  /* 0x00000003ff0c7424 */ /* 0x000fe400078e00ff */
[----:B------:R-:W-:-:S07]  /*1a1e0*/  IMAD.MOV.U32 R5, RZ, RZ, R14 ;  /* 0x000000ffff057224 */ /* 0x000fce00078e000e */
[----:B------:R-:W-:Y:S05]  /*1a1f0*/  WARPSYNC.COLLECTIVE R15, `(.L_x_5112) ;  /* 0x000000000f087348 */ /* 0x000fea0003c00000 */
[----:B------:R0:W1:Y:S02]  /*1a200*/  SHFL.IDX P6, R14, R13, R12, R11 ;  /* 0x0000000c0d0e7389 */ /* 0x00006400000c000b */
[----:B01----:R-:W-:Y:S01]  /*1a210*/  ENDCOLLECTIVE ;  /* 0x000000000000791b */ /* 0x003fe20003800000 */
.L_x_5112:
        /* <DEDUP_REMOVED lines=14> */
.L_x_5113:
[----:B------:R-:W-:Y:S01]  /*1a300*/  IMAD.MOV.U32 R0, RZ, RZ, R14 ;  /* 0x000000ffff007224 */ /* 0x000fe200078e000e */
[----:B------:R-:W-:Y:S06]  /*1a310*/  BRA `(.L_x_5114) ;  /* 0xffffffb000d07947 */ /* 0x000fec000383ffff */
.L_x_5034:
        /* <DEDUP_REMOVED lines=47> */
.L_x_5116:
[----:B------:R-:W-:Y:S05]  /*1a610*/  BSYNC B0 ;  /* 0x0000000000007941 */ /* 0x000fea0003800000 */
.L_x_5115:
        /* <DEDUP_REMOVED lines=11> */
.L_x_5117:
        /* <DEDUP_REMOVED lines=39> */
.L_x_5118:
[----:B------:R-:W-:Y:S02]  /*1a940*/  IMAD.MOV.U32 R13, RZ, RZ, R0 ;  /* 0x000000ffff0d7224 */ /* 0x000fe400078e0000 */
[----:B------:R-:W-:-:S07]  /*1a950*/  IMAD.MOV.U32 R7, RZ, RZ, R14 ;  /* 0x000000ffff077224 */ /* 0x000fce00078e000e */
[----:B------:R-:W-:Y:S05]  /*1a960*/  WARPSYNC.COLLECTIVE R15, `(.L_x_5119) ;  /* 0x000000000f087348 */ /* 0x000fea0003c00000 */
[----:B------:R0:W1:Y:S02]  /*1a970*/  SHFL.IDX P6, R14, R13, R12, R11 ;  /* 0x0000000c0d0e7389 */ /* 0x00006400000c000b */
[----:B01----:R-:W-:Y:S01]  /*1a980*/  ENDCOLLECTIVE ;  /* 0x000000000000791b */ /* 0x003fe20003800000 */
.L_x_5119:
        /* <DEDUP_REMOVED lines=33> */
.L_x_5120:
[----:B------:R-:W-:Y:S02]  /*1aba0*/  IMAD.MOV.U32 R13, RZ, RZ, R0 ;  /* 0x000000ffff0d7224 */ /* 0x000fe400078e0000 */
[----:B------:R-:W-:-:S07]  /*1abb0*/  IMAD.MOV.U32 R7, RZ, RZ, R14 ;  /* 0x000000ffff077224 */ /* 0x000fce00078e000e */
[----:B------:R-:W-:Y:S05]  /*1abc0*/  WARPSYNC.COLLECTIVE R15, `(.L_x_5121) ;  /* 0x000000000f087348 */ /* 0x000fea0003c00000 */
[----:B------:R0:W1:Y:S02]  /*1abd0*/  SHFL.IDX P6, R14, R13, R12, R11 ;  /* 0x0000000c0d0e7389 */ /* 0x00006400000c000b */
[----:B01----:R-:W-:Y:S01]  /*1abe0*/  ENDCOLLECTIVE ;  /* 0x000000000000791b */ /* 0x003fe20003800000 */
.L_x_5121:
        /* <DEDUP_REMOVED lines=27> */
.L_x_5122:
[----:B------:R-:W-:Y:S02]  /*1ada0*/  IMAD.MOV.U32 R13, RZ, RZ, R0 ;  /* 0x000000ffff0d7224 */ /* 0x000fe400078e0000 */
[----:B------:R-:W-:-:S07]  /*1adb0*/  IMAD.MOV.U32 R6, RZ, RZ, R14 ;  /* 0x000000ffff067224 */ /* 0x000fce00078e000e */
[----:B------:R-:W-:Y:S05]  /*1adc0*/  WARPSYNC.COLLECTIVE R15, `(.L_x_5123) ;  /* 0x000000000f087348 */ /* 0x000fea0003c00000 */
[----:B------:R0:W1:Y:S02]  /*1add0*/  SHFL.IDX P6, R14, R13, R12, R11 ;  /* 0x0000000c0d0e7389 */ /* 0x00006400000c000b */
[----:B01----:R-:W-:Y:S01]  /*1ade0*/  ENDCOLLECTIVE ;  /* 0x000000000000791b */ /* 0x003fe20003800000 */
.L_x_5123:
[----:B------:R-:W-:Y:S01]  /*1adf0*/  IMAD.MOV.U32 R0, RZ, RZ, R14 ;  /* 0x000000ffff007224 */ /* 0x000fe200078e000e */
[----:B------:R-:W-:Y:S06]  /*1ae00*/  BRA `(.L_x_5124) ;  /* 0xffffffb400447947 */ /* 0x000fec000383ffff */
.L_x_5039:
[----:B0-----:R0:W1:Y:S02]  /*1ae10*/  SYNCS.PHASECHK.TRANS64.TRYWAIT P0, [R17+URZ+0x38820], R0 ;  /* 0x03882000110075a7 */ /* 0x001064000800017f */
[----:B-1----:R-:W-:Y:S05]  /*1ae20*/  @!P0 NANOSLEEP.SYNCS 0x989680 ;  /* 0x009896800000895d */ /* 0x002fea0003900000 */
[----:B------:R-:W1:Y:S02]  /*1ae30*/  @!P0 SYNCS.PHASECHK.TRANS64 P0, [R17+URZ+0x38820], R0 ;  /* 0x03882000110085a7 */ /* 0x000e64000800007f */
[----:B-1----:R-:W-:Y:S05]  /*1ae40*/  @!P0 BRA `(.L_x_5039) ;  /* 0xfffffffc00f08947 */ /* 0x002fea000383ffff */
[----:B------:R-:W-:Y:S05]  /*1ae50*/  BRA `(.L_x_5125) ;  /* 0xffffffb400e07947 */ /* 0x000fea000383ffff */
.L_x_5042:
[----:B0-----:R0:W1:Y:S02]  /*1ae60*/  SYNCS.PHASECHK.TRANS64.TRYWAIT P0, [R22+URZ+0x38860], R0 ;  /* 0x03886000160075a7 */ /* 0x001064000800017f */
[----:B-1----:R-:W-:Y:S05]  /*1ae70*/  @!P0 NANOSLEEP.SYNCS 0x989680 ;  /* 0x009896800000895d */ /* 0x002fea0003900000 */
[----:B------:R-:W1:Y:S02]  /*1ae80*/  @!P0 SYNCS.PHASECHK.TRANS64 P0, [R22+URZ+0x38860], R0 ;  /* 0x03886000160085a7 */ /* 0x000e64000800007f */
[----:B-1----:R-:W-:Y:S05]  /*1ae90*/  @!P0 BRA `(.L_x_5042) ;  /* 0xfffffffc00f08947 */ /* 0x002fea000383ffff */
[----:B------:R-:W-:Y:S05]  /*1aea0*/  BRA `(.L_x_5126) ;  /* 0xffffffb400f07947 */ /* 0x000fea000383ffff */
.L_x_5043:
        /* <DEDUP_REMOVED lines=8> */
.L_x_5128:
[----:B------:R-:W-:Y:S05]  /*1af30*/  BSYNC B0 ;  /* 0x0000000000007941 */ /* 0x000fea0003800000 */
.L_x_5127:
        /* <DEDUP_REMOVED lines=15> */
.L_x_5129:
        /* <DEDUP_REMOVED lines=39> */
.L_x_5130:
[----:B------:R-:W-:Y:S02]  /*1b2a0*/  IMAD.MOV.U32 R13, RZ, RZ, R4 ;  /* 0x000000ffff0d7224 */ /* 0x000fe400078e0004 */
[----:B------:R-:W-:-:S07]  /*1b2b0*/  IMAD.MOV.U32 R3, RZ, RZ, R14 ;  /* 0x000000ffff037224 */ /* 0x000fce00078e000e */
[----:B------:R-:W-:Y:S05]  /*1b2c0*/  WARPSYNC.COLLECTIVE R15, `(.L_x_5131) ;  /* 0x000000000f087348 */ /* 0x000fea0003c00000 */
[----:B------:R0:W1:Y:S02]  /*1b2d0*/  SHFL.IDX P6, R14, R13, R12, R11 ;  /* 0x0000000c0d0e7389 */ /* 0x00006400000c000b */
[----:B01----:R-:W-:Y:S01]  /*1b2e0*/  ENDCOLLECTIVE ;  /* 0x000000000000791b */ /* 0x003fe20003800000 */
.L_x_5131:
        /* <DEDUP_REMOVED lines=29> */
.L_x_5132:
[----:B------:R-:W-:Y:S02]  /*1b4c0*/  IMAD.MOV.U32 R13, RZ, RZ, R4 ;  /* 0x000000ffff0d7224 */ /* 0x000fe400078e0004 */
[----:B------:R-:W-:-:S07]  /*1b4d0*/  IMAD.MOV.U32 R7, RZ, RZ, R14 ;  /* 0x000000ffff077224 */ /* 0x000fce00078e000e */
[----:B------:R-:W-:Y:S05]  /*1b4e0*/  WARPSYNC.COLLECTIVE R15, `(.L_x_5133) ;  /* 0x000000000f087348 */ /* 0x000fea0003c00000 */
[----:B------:R0:W1:Y:S02]  /*1b4f0*/  SHFL.IDX P6, R14, R13, R12, R11 ;  /* 0x0000000c0d0e7389 */ /* 0x00006400000c000b */
[----:B01----:R-:W-:Y:S01]  /*1b500*/  ENDCOLLECTIVE ;  /* 0x000000000000791b */ /* 0x003fe20003800000 */
.L_x_5133:
        /* <DEDUP_REMOVED lines=29> */
.L_x_5134:
[----:B------:R-:W-:Y:S02]  /*1b6e0*/  IMAD.MOV.U32 R13, RZ, RZ, R4 ;  /* 0x000000ffff0d7224 */ /* 0x000fe400078e0004 */
[----:B------:R-:W-:-:S07]  /*1b6f0*/  IMAD.MOV.U32 R6, RZ, RZ, R14 ;  /* 0x000000ffff067224 */ /* 0x000fce00078e000e */
[----:B------:R-:W-:Y:S05]  /*1b700*/  WARPSYNC.COLLECTIVE R15, `(.L_x_5135) ;  /* 0x000000000f087348 */ /* 0x000fea0003c00000 */
[----:B------:R0:W1:Y:S02]  /*1b710*/  SHFL.IDX P6, R14, R13, R12, R11 ;  /* 0x0000000c0d0e7389 */ /* 0x00006400000c000b */
[----:B01----:R-:W-:Y:S01]  /*1b720*/  ENDCOLLECTIVE ;  /* 0x000000000000791b */ /* 0x003fe20003800000 */
.L_x_5135:
[----:B------:R-:W-:Y:S01]  /*1b730*/  IMAD.MOV.U32 R2, RZ, RZ, R14 ;  /* 0x000000ffff027224 */ /* 0x000fe200078e000e */
[----:B------:R-:W-:Y:S06]  /*1b740*/  BRA `(.L_x_5136) ;  /* 0xffffffb4007c7947 */ /* 0x000fec000383ffff */
.L_x_5050:
[----:B0-----:R0:W1:Y:S02]  /*1b750*/  SYNCS.PHASECHK.TRANS64.TRYWAIT P0, [R6+URZ+0x38840], R20 ;  /* 0x03884014060075a7 */ /* 0x001064000800017f */
[----:B-1----:R-:W-:Y:S05]  /*1b760*/  @!P0 NANOSLEEP.SYNCS 0x989680 ;  /* 0x009896800000895d */ /* 0x002fea0003900000 */
[----:B------:R-:W1:Y:S02]  /*1b770*/  @!P0 SYNCS.PHASECHK.TRANS64 P0, [R6+URZ+0x38840], R20 ;  /* 0x03884014060085a7 */ /* 0x000e64000800007f */
[----:B-1----:R-:W-:Y:S05]  /*1b780*/  @!P0 BRA `(.L_x_5050) ;  /* 0xfffffffc00f08947 */ /* 0x002fea000383ffff */
[----:B------:R-:W-:Y:S05]  /*1b790*/  BRA `(.L_x_5137) ;  /* 0xffffffbc00107947 */ /* 0x000fea000383ffff */
.L_x_5051:
        /* <DEDUP_REMOVED lines=8> */
.L_x_5139:
[----:B------:R-:W-:Y:S05]  /*1b820*/  BSYNC B1 ;  /* 0x0000000000017941 */ /* 0x000fea0003800000 */
.L_x_5138:
        /* <DEDUP_REMOVED lines=9> */
.L_x_5140:
[----:B------:R-:W-:Y:S02]  /*1b8c0*/  IMAD.MOV.U32 R13, RZ, RZ, R25 ;  /* 0x000000ffff0d7224 */ /* 0x000fe400078e0019 */
[----:B------:R-:W-:Y:S02]  /*1b8d0*/  IMAD.MOV.U32 R12, RZ, RZ, 0x1 ;  /* 0x00000001ff0c7424 */ /* 0x000fe400078e00ff */
[----:B------:R-:W-:-:S07]  /*1b8e0*/  IMAD.MOV.U32 R2, RZ, RZ, R14 ;  /* 0x000000ffff027224 */ /* 0x000fce00078e000e */
[----:B------:R-:W-:Y:S05]  /*1b8f0*/  WARPSYNC.COLLECTIVE R15, `(.L_x_5141) ;  /* 0x000000000f087348 */ /* 0x000fea0003c00000 */
[----:B------:R0:W1:Y:S02]  /*1b900*/  SHFL.IDX P6, R14, R13, R12, R11 ;  /* 0x0000000c0d0e7389 */ /* 0x00006400000c000b */
[----:B01----:R-:W-:Y:S01]  /*1b910*/  ENDCOLLECTIVE ;  /* 0x000000000000791b */ /* 0x003fe20003800000 */
.L_x_5141:
        /* <DEDUP_REMOVED lines=11> */
.L_x_5142:
[----:B------:R-:W-:Y:S02]  /*1b9d0*/  IMAD.MOV.U32 R13, RZ, RZ, R25 ;  /* 0x000000ffff0d7224 */ /* 0x000fe400078e0019 */
[----:B------:R-:W-:Y:S02]  /*1b9e0*/  IMAD.MOV.U32 R12, RZ, RZ, 0x2 ;  /* 0x00000002ff0c7424 */ /* 0x000fe400078e00ff */
[----:B------:R-:W-:-:S07]  /*1b9f0*/  IMAD.MOV.U32 R2, RZ, RZ, R14 ;  /* 0x000000ffff027224 */ /* 0x000fce00078e000e */
[----:B------:R-:W-:Y:S05]  /*1ba00*/  WARPSYNC.COLLECTIVE R15, `(.L_x_5143) ;  /* 0x000000000f087348 */ /* 0x000fea0003c00000 */
[----:B------:R0:W1:Y:S02]  /*1ba10*/  SHFL.IDX P6, R14, R13, R12, R11 ;  /* 0x0000000c0d0e7389 */ /* 0x00006400000c000b */
[----:B01----:R-:W-:Y:S01]  /*1ba20*/  ENDCOLLECTIVE ;  /* 0x000000000000791b */ /* 0x003fe20003800000 */
.L_x_5143:
        /* <DEDUP_REMOVED lines=11> */
.L_x_5144:
[----:B------:R-:W-:Y:S02]  /*1bae0*/  IMAD.MOV.U32 R13, RZ, RZ, R25 ;  /* 0x000000ffff0d7224 */ /* 0x000fe400078e0019 */
[----:B------:R-:W-:Y:S02]  /*1baf0*/  IMAD.MOV.U32 R12, RZ, RZ, 0x3 ;  /* 0x00000003ff0c7424 */ /* 0x000fe400078e00ff */
[----:B------:R-:W-:-:S07]  /*1bb00*/  IMAD.MOV.U32 R2, RZ, RZ, R14 ;  /* 0x000000ffff027224 */ /* 0x000fce00078e000e */
[----:B------:R-:W-:Y:S05]  /*1bb10*/  WARPSYNC.COLLECTIVE R15, `(.L_x_5145) ;  /* 0x000000000f087348 */ /* 0x000fea0003c00000 */
[----:B------:R0:W1:Y:S02]  /*1bb20*/  SHFL.IDX P6, R14, R13, R12, R11 ;  /* 0x0000000c0d0e7389 */ /* 0x00006400000c000b */
[----:B01----:R-:W-:Y:S01]  /*1bb30*/  ENDCOLLECTIVE ;  /* 0x000000000000791b */ /* 0x003fe20003800000 */
.L_x_5145:
        /* <DEDUP_REMOVED lines=11> */
.L_x_5146:
[----:B------:R-:W-:Y:S01]  /*1bbf0*/  IMAD.MOV.U32 R2, RZ, RZ, R14 ;  /* 0x000000ffff027224 */ /* 0x000fe200078e000e */
[----:B------:R-:W-:Y:S06]  /*1bc00*/  BRA `(.L_x_5147) ;  /* 0xffffffb800987947 */ /* 0x000fec000383ffff */
.L_x_5056:
[----:B---3--:R3:W4:Y:S02]  /*1bc10*/  SYNCS.PHASECHK.TRANS64.TRYWAIT P0, [R6+URZ+0x38860], R20 ;  /* 0x03886014060075a7 */ /* 0x008724000800017f */
[----:B----4-:R-:W-:Y:S05]  /*1bc20*/  @!P0 NANOSLEEP.SYNCS 0x989680 ;  /* 0x009896800000895d */ /* 0x010fea0003900000 */
[----:B------:R-:W4:Y:S02]  /*1bc30*/  @!P0 SYNCS.PHASECHK.TRANS64 P0, [R6+URZ+0x38860], R20 ;  /* 0x03886014060085a7 */ /* 0x000f24000800007f */
[----:B----4-:R-:W-:Y:S05]  /*1bc40*/  @!P0 BRA `(.L_x_5056) ;  /* 0xfffffffc00f08947 */ /* 0x010fea000383ffff */
[----:B------:R-:W-:Y:S05]  /*1bc50*/  BRA `(.L_x_5148) ;  /* 0xffffffb800e87947 */ /* 0x000fea000383ffff */
.L_x_5057:
        /* <DEDUP_REMOVED lines=8> */
.L_x_5150:
[----:B------:R-:W-:Y:S05]  /*1bce0*/  BSYNC B1 ;  /* 0x0000000000017941 */ /* 0x000fea0003800000 */
.L_x_5149:
        /* <DEDUP_REMOVED lines=13> */
.L_x_5151:
        /* <DEDUP_REMOVED lines=17> */
.L_x_5152:
        /* <DEDUP_REMOVED lines=16> */
.L_x_5153:
        /* <DEDUP_REMOVED lines=19> */
.L_x_5154:
        /* <DEDUP_REMOVED lines=14> */
.L_x_5155:
        /* <DEDUP_REMOVED lines=16> */
.L_x_5156:
        /* <DEDUP_REMOVED lines=14> */
.L_x_5157:
[----:B------:R-:W-:Y:S05]  /*1c3c0*/  BRA `(.L_x_5158) ;  /* 0xffffffb8004c7947 */ /* 0x000fea000383ffff */
.L_x_5065:
        /* <DEDUP_REMOVED lines=8> */
.L_x_5160:
[----:B------:R-:W-:Y:S05]  /*1c450*/  BSYNC B0 ;  /* 0x0000000000007941 */ /* 0x000fea0003800000 */
.L_x_5159:
        /* <DEDUP_REMOVED lines=9> */
.L_x_5161:
        /* <DEDUP_REMOVED lines=23> */
.L_x_5162:
[----:B------:R-:W-:Y:S01]  /*1c660*/  IMAD.MOV.U32 R12, RZ, RZ, 0x2 ;  /* 0x00000002ff0c7424 */ /* 0x000fe200078e00ff */
[----:B------:R-:W-:-:S05]  /*1c670*/  SEL R4, R14, RZ, P1 ;  /* 0x000000ff0e047207 */ /* 0x000fca0000800000 */
[----:B------:R-:W-:-:S04]  /*1c680*/  IMAD.IADD R4, R13, 0x1, R4 ;  /* 0x000000010d047824 */ /* 0x000fc800078e0204 */
[----:B------:R-:W-:-:S07]  /*1c690*/  IMAD.MOV.U32 R13, RZ, RZ, R4 ;  /* 0x000000ffff0d7224 */ /* 0x000fce00078e0004 */
[----:B------:R-:W-:Y:S05]  /*1c6a0*/  WARPSYNC.COLLECTIVE R15, `(.L_x_5163) ;  /* 0x000000000f087348 */ /* 0x000fea0003c00000 */
[----:B------:R0:W1:Y:S02]  /*1c6b0*/  SHFL.UP P6, R14, R13, R12, R11 ;  /* 0x0400000c0d0e7389 */ /* 0x00006400000c000b */
[----:B01----:R-:W-:Y:S01]  /*1c6c0*/  ENDCOLLECTIVE ;  /* 0x000000000000791b */ /* 0x003fe20003800000 */
.L_x_5163:
[----:B------:R-:W-:Y:S01]  /*1c6d0*/  IMAD.MOV.U32 R12, RZ, RZ, 0x4 ;  /* 0x00000004ff0c7424 */ /* 0x000fe200078e00ff */
[----:B------:R-:W-:-:S05]  /*1c6e0*/  SEL R3, R14, RZ, P2 ;  /* 0x000000ff0e037207 */ /* 0x000fca0001000000 */
[----:B------:R-:W-:-:S04]  /*1c6f0*/  IMAD.IADD R2, R4, 0x1, R3 ;  /* 0x0000000104027824 */ /* 0x000fc800078e0203 */
[----:B------:R-:W-:-:S07]  /*1c700*/  IMAD.MOV.U32 R13, RZ, RZ, R2 ;  /* 0x000000ffff0d7224 */ /* 0x000fce00078e0002 */
[----:B------:R-:W-:Y:S05]  /*1c710*/  WARPSYNC.COLLECTIVE R15, `(.L_x_5164) ;  /* 0x000000000f087348 */ /* 0x000fea0003c00000 */
[----:B------:R0:W1:Y:S02]  /*1c720*/  SHFL.UP P6, R14, R13, R12, R11 ;  /* 0x0400000c0d0e7389 */ /* 0x00006400000c000b */
[----:B01----:R-:W-:Y:S01]  /*1c730*/  ENDCOLLECTIVE ;  /* 0x000000000000791b */ /* 0x003fe20003800000 */
.L_x_5164:
[----:B------:R-:W-:Y:S01]  /*1c740*/  IMAD.MOV.U32 R12, RZ, RZ, 0x8 ;  /* 0x00000008ff0c7424 */ /* 0x000fe200078e00ff */
[----:B------:R-:W-:-:S05]  /*1c750*/  SEL R3, R14, RZ, P3 ;  /* 0x000000ff0e037207 */ /* 0x000fca0001800000 */
[----:B------:R-:W-:-:S04]  /*1c760*/  IMAD.IADD R3, R2, 0x1, R3 ;  /* 0x0000000102037824 */ /* 0x000fc800078e0203 */
[----:B------:R-:W-:-:S07]  /*1c770*/  IMAD.MOV.U32 R13, RZ, RZ, R3 ;  /* 0x000000ffff0d7224 */ /* 0x000fce00078e0003 */
[----:B------:R-:W-:Y:S05]  /*1c780*/  WARPSYNC.COLLECTIVE R15, `(.L_x_5165) ;  /* 0x000000000f087348 */ /* 0x000fea0003c00000 */
[----:B------:R0:W1:Y:S02]  /*1c790*/  SHFL.UP P6, R14, R13, R12, R11 ;  /* 0x0400000c0d0e7389 */ /* 0x00006400000c000b */
[----:B01----:R-:W-:Y:S01]  /*1c7a0*/  ENDCOLLECTIVE ;  /* 0x000000000000791b */ /* 0x003fe20003800000 */
.L_x_5165:
[----:B------:R-:W-:Y:S01]  /*1c7b0*/  IMAD.MOV.U32 R12, RZ, RZ, 0x10 ;  /* 0x00000010ff0c7424 */ /* 0x000fe200078e00ff */
[----:B------:R-:W-:-:S05]  /*1c7c0*/  SEL R4, R14, RZ, P4 ;  /* 0x000000ff0e047207 */ /* 0x000fca0002000000 */
[----:B------:R-:W-:-:S04]  /*1c7d0*/  IMAD.IADD R4, R3, 0x1, R4 ;  /* 0x0000000103047824 */ /* 0x000fc800078e0204 */
[----:B------:R-:W-:-:S07]  /*1c7e0*/  IMAD.MOV.U32 R13, RZ, RZ, R4 ;  /* 0x000000ffff0d7224 */ /* 0x000fce00078e0004 */
[----:B------:R-:W-:Y:S05]  /*1c7f0*/  WARPSYNC.COLLECTIVE R15, `(.L_x_5166) ;  /* 0x000000000f087348 */ /* 0x000fea0003c00000 */
[----:B------:R0:W1:Y:S02]  /*1c800*/  SHFL.UP P6, R14, R13, R12, R11 ;  /* 0x0400000c0d0e7389 */ /* 0x00006400000c000b */
[----:B01----:R-:W-:Y:S01]  /*1c810*/  ENDCOLLECTIVE ;  /* 0x000000000000791b */ /* 0x003fe20003800000 */
.L_x_5166:
        /* <DEDUP_REMOVED lines=8> */
.L_x_5167:
[----:B------:R-:W-:Y:S05]  /*1c8a0*/  BRA `(.L_x_5168) ;  /* 0xffffffb800e87947 */ /* 0x000fea000383ffff */
.L_x_5068:
[----:B------:R-:W-:Y:S01]  /*1c8b0*/  BSSY B0, `(.L_x_5169) ;  /* 0x0000007000007945 */ /* 0x000fe20003800000 */
[----:B------:R-:W-:Y:S02]  /*1c8c0*/  IMAD.MOV.U32 R12, RZ, RZ, 0x1 ;  /* 0x00000001ff0c7424 */ /* 0x000fe400078e00ff */
[----:B------:R-:W-:Y:S02]  /*1c8d0*/  IMAD.MOV.U32 R11, RZ, RZ, RZ ;  /* 0x000000ffff0b7224 */ /* 0x000fe400078e00ff */
[----:B------:R-:W-:-:S07]  /*1c8e0*/  IMAD.MOV.U32 R15, RZ, RZ, -0x1 ;  /* 0xffffffffff0f7424 */ /* 0x000fce00078e00ff */
[----:B------:R-:W-:Y:S05]  /*1c8f0*/  WARPSYNC.COLLECTIVE R15, `(.L_x_5170) ;  /* 0x000000000f087348 */ /* 0x000fea0003c00000 */
[----:B------:R0:W1:Y:S02]  /*1c900*/  SHFL.UP P6, R14, R13, R12, R11 ;  /* 0x0400000c0d0e7389 */ /* 0x00006400000c000b */
[----:B01----:R-:W-:Y:S01]  /*1c910*/  ENDCOLLECTIVE ;  /* 0x000000000000791b */ /* 0x003fe20003800000 */
.L_x_5170:
[----:B------:R-:W-:Y:S05]  /*1c920*/  BSYNC B0 ;  /* 0x0000000000007941 */ /* 0x000fea0003800000 */
.L_x_5169:
        /* <DEDUP_REMOVED lines=8> */
.L_x_5171:
[----:B------:R-:W-:Y:S01]  /*1c9b0*/  IMAD.MOV.U32 R12, RZ, RZ, 0x4 ;  /* 0x00000004ff0c7424 */ /* 0x000fe200078e00ff */
[----:B------:R-:W-:-:S05]  /*1c9c0*/  SEL R2, R14, RZ, P2 ;  /* 0x000000ff0e027207 */ /* 0x000fca0001000000 */
[----:B------:R-:W-:-:S04]  /*1c9d0*/  IMAD.IADD R2, R13, 0x1, R2 ;  /* 0x000000010d027824 */ /* 0x000fc800078e0202 */
[----:B------:R-:W-:-:S07]  /*1c9e0*/  IMAD.MOV.U32 R13, RZ, RZ, R2 ;  /* 0x000000ffff0d7224 */ /* 0x000fce00078e0002 */
[----:B------:R-:W-:Y:S05]  /*1c9f0*/  WARPSYNC.COLLECTIVE R15, `(.L_x_5172) ;  /* 0x000000000f087348 */ /* 0x000fea0003c00000 */
[----:B------:R0:W1:Y:S02]  /*1ca00*/  SHFL.UP P6, R14, R13, R12, R11 ;  /* 0x0400000c0d0e7389 */ /* 0x00006400000c000b */
[----:B01----:R-:W-:Y:S01]  /*1ca10*/  ENDCOLLECTIVE ;  /* 0x000000000000791b */ /* 0x003fe20003800000 */
.L_x_5172:
[----:B------:R-:W-:Y:S01]  /*1ca20*/  IMAD.MOV.U32 R12, RZ, RZ, 0x8 ;  /* 0x00000008ff0c7424 */ /* 0x000fe200078e00ff */
[----:B------:R-:W-:-:S05]  /*1ca30*/  SEL R3, R14, RZ, P3 ;  /* 0x000000ff0e037207 */ /* 0x000fca0001800000 */
[----:B------:R-:W-:-:S04]  /*1ca40*/  IMAD.IADD R3, R2, 0x1, R3 ;  /* 0x0000000102037824 */ /* 0x000fc800078e0203 */
[----:B------:R-:W-:-:S07]  /*1ca50*/  IMAD.MOV.U32 R13, RZ, RZ, R3 ;  /* 0x000000ffff0d7224 */ /* 0x000fce00078e0003 */
[----:B------:R-:W-:Y:S05]  /*1ca60*/  WARPSYNC.COLLECTIVE R15, `(.L_x_5173) ;  /* 0x000000000f087348 */ /* 0x000fea0003c00000 */
[----:B------:R0:W1:Y:S02]  /*1ca70*/  SHFL.UP P6, R14, R13, R12, R11 ;  /* 0x0400000c0d0e7389 */ /* 0x00006400000c000b */
[----:B01----:R-:W-:Y:S01]  /*1ca80*/  ENDCOLLECTIVE ;  /* 0x000000000000791b */ /* 0x003fe20003800000 */
.L_x_5173:
[----:B------:R-:W-:Y:S01]  /*1ca90*/  IMAD.MOV.U32 R12, RZ, RZ, 0x10 ;  /* 0x00000010ff0c7424 */ /* 0x000fe200078e00ff */
[----:B------:R-:W-:-:S05]  /*1caa0*/  SEL R4, R14, RZ, P4 ;  /* 0x000000ff0e047207 */ /* 0x000fca0002000000 */
[----:B------:R-:W-:-:S04]  /*1cab0*/  IMAD.IADD R4, R3, 0x1, R4 ;  /* 0x0000000103047824 */ /* 0x000fc800078e0204 */
[----:B------:R-:W-:-:S07]  /*1cac0*/  IMAD.MOV.U32 R13, RZ, RZ, R4 ;  /* 0x000000ffff0d7224 */ /* 0x000fce00078e0004 */
[----:B------:R-:W-:Y:S05]  /*1cad0*/  WARPSYNC.COLLECTIVE R15, `(.L_x_5174) ;  /* 0x000000000f087348 */ /* 0x000fea0003c00000 */
[----:B------:R0:W1:Y:S02]  /*1cae0*/  SHFL.UP P6, R14, R13, R12, R11 ;  /* 0x0400000c0d0e7389 */ /* 0x00006400000c000b */
[----:B01----:R-:W-:Y:S01]  /*1caf0*/  ENDCOLLECTIVE ;  /* 0x000000000000791b */ /* 0x003fe20003800000 */
.L_x_5174:
        /* <DEDUP_REMOVED lines=8> */
.L_x_5175:
[----:B------:R-:W-:Y:S05]  /*1cb80*/  BRA `(.L_x_5176) ;  /* 0xffffffb800d47947 */ /* 0x000fea000383ffff */
.L_x_5070:
[----:B------:R-:W-:Y:S01]  /*1cb90*/  BSSY B0, `(.L_x_5177) ;  /* 0x0000006000007945 */ /* 0x000fe20003800000 */
[----:B------:R-:W-:Y:S01]  /*1cba0*/  PLOP3.LUT P6, PT, P6, PT, PT, 0x8, 0x0 ;  /* 0x000000000000781c */ /* 0x000fe200037ce170 */
[----:B------:R-:W-:-:S12]  /*1cbb0*/  IMAD.MOV.U32 R15, RZ, RZ, -0x1 ;  /* 0xffffffffff0f7424 */ /* 0x000fd800078e00ff */
[----:B0-----:R-:W-:Y:S05]  /*1cbc0*/  WARPSYNC.COLLECTIVE R15, `(.L_x_5178) ;  /* 0x000000000f087348 */ /* 0x001fea0003c00000 */
[----:B------:R-:W-:Y:S01]  /*1cbd0*/  VOTE.ANY R14, PT, P6 ;  /* 0x00000000000e7806 */ /* 0x000fe200030e0100 */
[----:B0-----:R-:W-:Y:S06]  /*1cbe0*/  ENDCOLLECTIVE ;  /* 0x000000000000791b */ /* 0x001fec0003800000 */
.L_x_5178:
[----:B------:R-:W-:Y:S05]  /*1cbf0*/  BSYNC B0 ;  /* 0x0000000000007941 */ /* 0x000fea0003800000 */
.L_x_5177:
        /* <DEDUP_REMOVED lines=8> */
.L_x_5179:
[----:B------:R-:W-:Y:S02]  /*1cc80*/  IMAD.IADD R27, R12, 0x1, R27 ;  /* 0x000000010c1b7824 */ /* 0x000fe400078e021b */
[----:B------:R-:W-:Y:S02]  /*1cc90*/  IMAD.MOV.U32 R13, RZ, RZ, R8 ;  /* 0x000000ffff0d7224 */ /* 0x000fe400078e0008 */
[----:B------:R-:W-:-:S07]  /*1cca0*/  IMAD.MOV.U32 R25, RZ, RZ, R14 ;  /* 0x000000ffff197224 */ /* 0x000fce00078e000e */
[----:B------:R-:W-:Y:S05]  /*1ccb0*/  WARPSYNC.COLLECTIVE R15, `(.L_x_5180) ;  /* 0x000000000f087348 */ /* 0x000fea0003c00000 */
[----:B------:R0:W1:Y:S02]  /*1ccc0*/  SHFL.IDX P6, R14, R13, R12, R11 ;  /* 0x0000000c0d0e7389 */ /* 0x00006400000c000b */
[----:B01----:R-:W-:Y:S01]  /*1ccd0*/  ENDCOLLECTIVE ;  /* 0x000000000000791b */ /* 0x003fe20003800000 */
.L_x_5180:
[----:B------:R-:W-:Y:S01]  /*1cce0*/  IMAD.MOV.U32 R8, RZ, RZ, R14 ;  /* 0x000000ffff087224 */ /* 0x000fe200078e000e */
[----:B------:R-:W-:Y:S06]  /*1ccf0*/  BRA `(.L_x_5181) ;  /* 0xffffffb800b87947 */ /* 0x000fec000383ffff */
.L_x_5072:
[----:B------:R-:W-:Y:S01]  /*1cd00*/  BSSY B0, `(.L_x_5182) ;  /* 0x0000007000007945 */ /* 0x000fe20003800000 */
[----:B------:R-:W-:Y:S02]  /*1cd10*/  IMAD.MOV.U32 R13, RZ, RZ, R3 ;  /* 0x000000ffff0d7224 */ /* 0x000fe400078e0003 */
[----:B------:R-:W-:Y:S02]  /*1cd20*/  IMAD.MOV.U32 R11, RZ, RZ, 0x1f ;  /* 0x0000001fff0b7424 */ /* 0x000fe400078e00ff */
[----:B------:R-:W-:-:S07]  /*1cd30*/  IMAD.MOV.U32 R15, RZ, RZ, -0x1 ;  /* 0xffffffffff0f7424 */ /* 0x000fce00078e00ff */
[----:B0-23--:R-:W-:Y:S05]  /*1cd40*/  WARPSYNC.COLLECTIVE R15, `(.L_x_5183) ;  /* 0x000000000f087348 */ /* 0x00dfea0003c00000 */
[----:B------:R1:W4:Y:S02]  /*1cd50*/  SHFL.IDX P6, R14, R13, R12, R11 ;  /* 0x0000000c0d0e7389 */ /* 0x00032400000c000b */
[----:B01234-:R-:W-:Y:S01]  /*1cd60*/  ENDCOLLECTIVE ;  /* 0x000000000000791b */ /* 0x01ffe20003800000 */
.L_x_5183:
[----:B------:R-:W-:Y:S05]  /*1cd70*/  BSYNC B0 ;  /* 0x0000000000007941 */ /* 0x000fea0003800000 */
.L_x_5182:
[----:B------:R-:W-:Y:S01]  /*1cd80*/  IMAD.MOV.U32 R24, RZ, RZ, R14 ;  /* 0x000000ffff187224 */ /* 0x000fe200078e000e */
[----:B------:R-:W-:Y:S06]  /*1cd90*/  BRA `(.L_x_5071) ;  /* 0xffffffb800a87947 */ /* 0x000fec000383ffff */
.L_x_5078:
[----:B0-----:R0:W1:Y:S02]  /*1cda0*/  SYNCS.PHASECHK.TRANS64.TRYWAIT P0, [R5+URZ+0x38820], R0 ;  /* 0x03882000050075a7 */ /* 0x001064000800017f */
[----:B-1----:R-:W-:Y:S05]  /*1cdb0*/  @!P0 NANOSLEEP.SYNCS 0x989680 ;  /* 0x009896800000895d */ /* 0x002fea0003900000 */
[----:B------:R-:W1:Y:S02]  /*1cdc0*/  @!P0 SYNCS.PHASECHK.TRANS64 P0, [R5+URZ+0x38820], R0 ;  /* 0x03882000050085a7 */ /* 0x000e64000800007f */
[----:B-1----:R-:W-:Y:S05]  /*1cdd0*/  @!P0 BRA `(.L_x_5078) ;  /* 0xfffffffc00f08947 */ /* 0x002fea000383ffff */
[----:B------:R-:W-:Y:S05]  /*1cde0*/  BRA `(.L_x_5184) ;  /* 0xffffffc400007947 */ /* 0x000fea000383ffff */
.L_x_5079:
        /* <DEDUP_REMOVED lines=11> */
.L_x_5186:
[----:B------:R-:W-:Y:S05]  /*1cea0*/  BSYNC B0 ;  /* 0x0000000000007941 */ /* 0x000fea0003800000 */
.L_x_5185:
[----:B------:R-:W-:Y:S05]  /*1ceb0*/  BRA `(.L_x_5187) ;  /* 0xffffffc000e87947 */ /* 0x000fea000383ffff */
.L_x_5082:
[----:B------:R-:W-:Y:S01]  /*1cec0*/  BSSY B1, `(.L_x_5188) ;  /* 0x0000006000017945 */ /* 0x000fe20003800000 */
[----:B------:R-:W-:-:S07]  /*1ced0*/  IMAD.MOV.U32 R15, RZ, RZ, -0x1 ;  /* 0xffffffffff0f7424 */ /* 0x000fce00078e00ff */
[----:B0-234-:R-:W-:Y:S05]  /*1cee0*/  WARPSYNC.COLLECTIVE R15, `(.L_x_5189) ;  /* 0x000000000f0c7348 */ /* 0x01dfea0003c00000 */
[----:B------:R-:W-:Y:S02]  /*1cef0*/  ELECT P6, UR62, PT ;  /* 0x00000000003e782f */ /* 0x000fe400038c0000 */
[----:B------:R-:W-:Y:S01]  /*1cf00*/  MOV R14, UR62 ;  /* 0x0000003e000e7c02 */ /* 0x000fe20008000f00 */
[----:B0-234-:R-:W-:Y:S10]  /*1cf10*/  ENDCOLLECTIVE ;  /* 0x000000000000791b */ /* 0x01dff40003800000 */
.L_x_5189:
[----:B------:R-:W-:Y:S05]  /*1cf20*/  BSYNC B1 ;  /* 0x0000000000017941 */ /* 0x000fea0003800000 */
.L_x_5188:
[----:B------:R-:W-:Y:S05]  /*1cf30*/  BRA `(.L_x_5190) ;  /* 0xffffffc000e07947 */ /* 0x000fea000383ffff */
.L_x_5084:
[----:B0-----:R0:W1:Y:S02]  /*1cf40*/  SYNCS.PHASECHK.TRANS64.TRYWAIT P1, [R3+URZ+0x38840], R2 ;  /* 0x03884002030075a7 */ /* 0x001064000802017f */
[----:B-1----:R-:W-:Y:S05]  /*1cf50*/  @!P1 NANOSLEEP.SYNCS 0x989680 ;  /* 0x009896800000995d */ /* 0x002fea0003900000 */
[----:B------:R-:W1:Y:S02]  /*1cf60*/  @!P1 SYNCS.PHASECHK.TRANS64 P1, [R3+URZ+0x38840], R2 ;  /* 0x03884002030095a7 */ /* 0x000e64000802007f */
[----:B-1----:R-:W-:Y:S05]  /*1cf70*/  @!P1 BRA `(.L_x_5084) ;  /* 0xfffffffc00f09947 */ /* 0x002fea000383ffff */
[----:B------:R-:W-:Y:S05]  /*1cf80*/  BRA `(.L_x_5191) ;  /* 0xffffffc400007947 */ /* 0x000fea000383ffff */
.L_x_5086:
[----:B-1----:R1:W0:Y:S02]  /*1cf90*/  SYNCS.PHASECHK.TRANS64.TRYWAIT P1, [R5+URZ+0x38840], R0 ;  /* 0x03884000050075a7 */ /* 0x002224000802017f */
[----:B0-----:R-:W-:Y:S05]  /*1cfa0*/  @!P1 NANOSLEEP.SYNCS 0x989680 ;  /* 0x009896800000995d */ /* 0x001fea0003900000 */
[----:B------:R-:W0:Y:S02]  /*1cfb0*/  @!P1 SYNCS.PHASECHK.TRANS64 P1, [R5+URZ+0x38840], R0 ;  /* 0x03884000050095a7 */ /* 0x000e24000802007f */
[----:B0-----:R-:W-:Y:S05]  /*1cfc0*/  @!P1 BRA `(.L_x_5086) ;  /* 0xfffffffc00f09947 */ /* 0x001fea000383ffff */
[----:B------:R-:W-:Y:S05]  /*1cfd0*/  BRA `(.L_x_5192) ;  /* 0xffffffc4000c7947 */ /* 0x000fea000383ffff */
.L_x_5088:
[----:B------:R0:W0:Y:S02]  /*1cfe0*/  SYNCS.PHASECHK.TRANS64.TRYWAIT P1, [R3+URZ+0x38860], R2 ;  /* 0x03886002030075a7 */ /* 0x000024000802017f */
[----:B0-----:R-:W-:Y:S05]  /*1cff0*/  @!P1 NANOSLEEP.SYNCS 0x989680 ;  /* 0x009896800000995d */ /* 0x001fea0003900000 */
[----:B------:R-:W0:Y:S02]  /*1d000*/  @!P1 SYNCS.PHASECHK.TRANS64 P1, [R3+URZ+0x38860], R2 ;  /* 0x03886002030095a7 */ /* 0x000e24000802007f */
[----:B0-----:R-:W-:Y:S05]  /*1d010*/  @!P1 BRA `(.L_x_5088) ;  /* 0xfffffffc00f09947 */ /* 0x001fea000383ffff */
[----:B------:R-:W-:Y:S05]  /*1d020*/  BRA `(.L_x_5193) ;  /* 0xffffffc400087947 */ /* 0x000fea000383ffff */
.L_x_5194:
        /* <DEDUP_REMOVED lines=13> */
.L_x_5662:


//--------------------- .text._ZN7cutlass13device_kernelIN5flash11enable_sm90INS1_16FlashAttnFwdSm90INS1_25CollectiveMainloopFwdSm90ILi2EN4cute5tupleIJNS5_1CILi1EEES8_S8_EEENS6_IJNS7_ILi64EEESA_SA_EEELi512ENS_6half_tEfNS_4arch4Sm90ELb1ELb0ELb0ELb1ELb1ELb1ELb1ELb0ELb0ELb1ELb1ELb0EEENS1_21CollectiveEpilogueFwdINS6_IJSA_NS7_ILi512EEESA_EEES9_SC_SE_Li256ELb1ELb1ELb1ELb0EEENS1_36VarlenDynamicPersistentTileSchedulerILi64ELi64ELi256ELi128ELb1ELb1ELb1ELb1ELb1ELb1EEEEEEEEEvNT_6ParamsE --------------------------
	.section	.text._ZN7cutlass13device_kernelIN5flash11enable_sm90INS1_16FlashAttnFwdSm90INS1_25CollectiveMainloopFwdSm90ILi2EN4cute5tupleIJNS5_1CILi1EEES8_S8_EEENS6_IJNS7_ILi64EEESA_SA_EEELi512ENS_6half_tEfNS_4arch4Sm90ELb1ELb0ELb0ELb1ELb1ELb1ELb1ELb0ELb0ELb1ELb1ELb0EEENS1_21CollectiveEpilogueFwdINS6_IJSA_NS7_ILi512EEESA_EEES9_SC_SE_Li256ELb1ELb1ELb1ELb0EEENS1_36VarlenDynamicPersistentTileSchedulerILi64ELi64ELi256ELi128ELb1ELb1ELb1ELb1ELb1ELb1EEEEEEEEEvNT_6ParamsE,"ax",@progbits
	.align	128
.text._ZN7cutlass13device_kernelIN5flash11enable_sm90INS1_16FlashAttnFwdSm90INS1_25CollectiveMainloopFwdSm90ILi2EN4cute5tupleIJNS5_1CILi1EEES8_S8_EEENS6_IJNS7_ILi64EEESA_SA_EEELi512ENS_6half_tEfNS_4arch4Sm90ELb1ELb0ELb0ELb1ELb1ELb1ELb1ELb0ELb0ELb1ELb1ELb0EEENS1_21CollectiveEpilogueFwdINS6_IJSA_NS7_ILi512EEESA_EEES9_SC_SE_Li256ELb1ELb1ELb1ELb0EEENS1_36VarlenDynamicPersistentTileSchedulerILi64ELi64ELi256ELi128ELb1ELb1ELb1ELb1ELb1ELb1EEEEEEEEEvNT_6ParamsE:
        .type           _ZN7cutlass13device_kernelIN5flash11enable_sm90INS1_16FlashAttnFwdSm90INS1_25CollectiveMainloopFwdSm90ILi2EN4cute5tupleIJNS5_1CILi1EEES8_S8_EEENS6_IJNS7_ILi64EEESA_SA_EEELi512ENS_6half_tEfNS_4arch4Sm90ELb1ELb0ELb0ELb1ELb1ELb1ELb1ELb0ELb0ELb1ELb1ELb0EEENS1_21CollectiveEpilogueFwdINS6_IJSA_NS7_ILi512EEESA_EEES9_SC_SE_Li256ELb1ELb1ELb1ELb0EEENS1_36VarlenDynamicPersistentTileSchedulerILi64ELi64ELi256ELi128ELb1ELb1ELb1ELb1ELb1ELb1EEEEEEEEEvNT_6ParamsE,@function
        .size           _ZN7cutlass13device_kernelIN5flash11enable_sm90INS1_16FlashAttnFwdSm90INS1_25CollectiveMainloopFwdSm90ILi2EN4cute5tupleIJNS5_1CILi1EEES8_S8_EEENS6_IJNS7_ILi64EEESA_SA_EEELi512ENS_6half_tEfNS_4arch4Sm90ELb1ELb0ELb0ELb1ELb1ELb1ELb1ELb0ELb0ELb1ELb1ELb0EEENS1_21CollectiveEpilogueFwdINS6_IJSA_NS7_ILi512EEESA_EEES9_SC_SE_Li256ELb1ELb1ELb1ELb0EEENS1_36VarlenDynamicPersistentTileSchedulerILi64ELi64ELi256ELi128ELb1ELb1ELb1ELb1ELb1ELb1EEEEEEEEEvNT_6ParamsE,(.L_x_5663 - _ZN7cutlass13device_kernelIN5flash11enable_sm90INS1_16FlashAttnFwdSm90INS1_25CollectiveMainloopFwdSm90ILi2EN4cute5tupleIJNS5_1CILi1EEES8_S8_EEENS6_IJNS7_ILi64EEESA_SA_EEELi512ENS_6half_tEfNS_4arch4Sm90ELb1ELb0ELb0ELb1ELb1ELb1ELb1ELb0ELb0ELb1ELb1ELb0EEENS1_21CollectiveEpilogueFwdINS6_IJSA_NS7_ILi512EEESA_EEES9_SC_SE_Li256ELb1ELb1ELb1ELb0EEENS1_36VarlenDynamicPersistentTileSchedulerILi64ELi64ELi256ELi128ELb1ELb1ELb1ELb1ELb1ELb1EEEEEEEEEvNT_6ParamsE)
        .other          _ZN7cutlass13device_kernelIN5flash11enable_sm90INS1_16FlashAttnFwdSm90INS1_25CollectiveMainloopFwdSm90ILi2EN4cute5tupleIJNS5_1CILi1EEES8_S8_EEENS6_IJNS7_ILi64EEESA_SA_EEELi512ENS_6half_tEfNS_4arch4Sm90ELb1ELb0ELb0ELb1ELb1ELb1ELb1ELb0ELb0ELb1ELb1ELb0EEENS1_21CollectiveEpilogueFwdINS6_IJSA_NS7_ILi512EEESA_EEES9_SC_SE_Li256ELb1ELb1ELb1ELb0EEENS1_36VarlenDynamicPersistentTileSchedulerILi64ELi64ELi256ELi128ELb1ELb1ELb1ELb1ELb1ELb1EEEEEEEEEvNT_6ParamsE,@"STO_CUDA_ENTRY STV_DEFAULT"
_ZN7cutlass13device_kernelIN5flash11enable_sm90INS1_16FlashAttnFwdSm90INS1_25CollectiveMainloopFwdSm90ILi2EN4cute5tupleIJNS5_1CILi1EEES8_S8_EEENS6_IJNS7_ILi64EEESA_SA_EEELi512ENS_6half_tEfNS_4arch4Sm90ELb1ELb0ELb0ELb1ELb1ELb1ELb1ELb0ELb0ELb1ELb1ELb0EEENS1_21CollectiveEpilogueFwdINS6_IJSA_NS7_ILi512EEESA_EEES9_SC_SE_Li256ELb1ELb1ELb1ELb0EEENS1_36VarlenDynamicPersistentTileSchedulerILi64ELi64ELi256ELi128ELb1ELb1ELb1ELb1ELb1ELb1EEEEEEEEEvNT_6ParamsE:
        /* <DEDUP_REMOVED lines=17> */
.L_x_5196:
[----:B------:R-:W-:Y:S05]  /*0110*/  BSYNC B0 ;  /* 0x0000000000007941 */ /* 0x000fea0003800000 */
.L_x_5195:
[----:B------:R-:W-:Y:S01]  /*0120*/  SHF.R.U32.HI R4, RZ, 0x7, R0 ;  /* 0x00000007ff047819 */ /* 0x000fe20000011600 */
[----:B------:R-:W-:Y:S01]  /*0130*/  VOTEU.ANY UP0, P0 ;  /* 0x00000000003f7886 */ /* 0x000fe20000000100 */
[----:B------:R-:W0:Y:S01]  /*0140*/  SHFL.IDX PT, R3, R2, RZ, 0x1f ;  /* 0x00001fff02037589 */ /* 0x000e2200000e0000 */
[----:B------:R-:W-:Y:S01]  /*0150*/  UMOV UR4, 0x80 ;  /* 0x0000008000047882 */ /* 0x000fe20000000000 */
[----:B------:R-:W-:Y:S01]  /*0160*/  UMOV UR7, 0x100 ;  /* 0x0000010000077882 */ /* 0x000fe20000000000 */
[----:B------:R-:W-:Y:S01]  /*0170*/  VOTEU.ANY UP1, P0 ;  /* 0x00000000003f7886 */ /* 0x000fe20000020100 */
[----:B------:R-:W1:Y:S01]  /*0180*/  SHFL.IDX PT, R4, R4, RZ, 0x1f ;  /* 0x00001fff04047589 */ /* 0x000e6200000e0000 */
[----:B------:R-:W2:Y:S01]  /*0190*/  @UP0 S2UR UR8, SR_CgaCtaId ;  /* 0x00000000000809c3 */ /* 0x000ea20000008800 */
[----:B------:R-:W-:Y:S01]  /*01a0*/  @UP0 UMOV UR6, 0x400 ;  /* 0x0000040000060882 */ /* 0x000fe20000000000 */
[----:B------:R-:W-:-:S04]  /*01b0*/  @UP0 UIADD3 UR4, -UR4, 0x100000, URZ ;  /* 0x0010000004040890 */ /* 0x000fc8000fffe13f */
[----:B------:R-:W-:Y:S02]  /*01c0*/  @UP0 USHF.L.U32 UR5, UR4, 0xb, URZ ;  /* 0x0000000b04050899 */ /* 0x000fe4000800063f */
[----:B------:R-:W-:Y:S01]  /*01d0*/  @UP0 USHF.L.U32 UR4, UR4, 0x1, URZ ;  /* 0x0000000104040899 */ /* 0x000fe2000800063f */
[----:B------:R-:W-:Y:S01]  /*01e0*/  VOTEU.ANY UP2, P0 ;  /* 0x00000000003f7886 */ /* 0x000fe20000040100 */
[----:B0-----:R-:W-:Y:S01]  /*01f0*/  ISETP.NE.AND P1, PT, R3, RZ, PT ;  /* 0x000000ff0300720c */ /* 0x001fe20003f25270 */
[----:B-1----:R0:W-:Y:S01]  /*0200*/  STL [R1+0x7c], R4 ;  /* 0x00007c0401007387 */ /* 0x0021e20000100800 */
[----:B--2---:R-:W-:Y:S02]  /*0210*/  @UP0 ULEA UR8, UR8, UR6, 0x18 ;  /* 0x0000000608080291 */ /* 0x004fe4000f8ec03f */
[----:B------:R-:W-:-:S04]  /*0220*/  @UP0 UIADD3 UR6, -UR7, 0x100000, URZ ;  /* 0x0010000007060890 */ /* 0x000fc8000fffe13f */
[----:B------:R-:W-:Y:S02]  /*0230*/  @UP0 USHF.L.U32 UR7, UR6, 0xb, URZ ;  /* 0x0000000b06070899 */ /* 0x000fe4000800063f */
[----:B------:R-:W-:Y:S01]  /*0240*/  @UP0 USHF.L.U32 UR6, UR6, 0x1, URZ ;  /* 0x0000000106060899 */ /* 0x000fe2000800063f */
[----:B------:R-:W-:Y:S01]  /*0250*/  VOTEU.ANY UP0, P0 ;  /* 0x00000000003f7886 */ /* 0x000fe20000000100 */
[----:B------:R-:W1:Y:S04]  /*0260*/  FENCE.VIEW.ASYNC.S ;  /* 0x00000000000073c6 */ /* 0x000e680000000000 */
[----:B-1----:R0:W1:Y:S01]  /*0270*/  @UP0 SYNCS.EXCH.64 URZ, [UR8+0x38800], UR4 ;  /* 0x03880004083f05b2 */ /* 0x0020620008000100 */
[----:B------:R0:W2:Y:S05]  /*0280*/  @UP1 SYNCS.EXCH.64 URZ, [UR8+0x38810], UR4 ;  /* 0x03881004083f15b2 */ /* 0x0000aa0008000100 */
[----:B------:R0:W3:Y:S02]  /*0290*/  @UP2 SYNCS.EXCH.64 URZ, [UR8+0x38820], UR6 ;  /* 0x03882006083f25b2 */ /* 0x0000e40008000100 */
        /* <DEDUP_REMOVED lines=15> */
.L_x_5197:
        /* <DEDUP_REMOVED lines=22> */
.L_x_5198:
        /* <DEDUP_REMOVED lines=18> */
.L_x_5199:
        /* <DEDUP_REMOVED lines=22> */
.L_x_5200:
        /* <DEDUP_REMOVED lines=22> */
.L_x_5201:
[----:B------:R-:W-:Y:S01]  /*08d0*/  IMAD.MOV.U32 R3, RZ, RZ, 0x1 ;  /* 0x00000001ff037424 */ /* 0x000fe200078e00ff */
[----:B------:R-:W-:Y:S01]  /*08e0*/  ISETP.NE.AND P0, PT, R4, RZ, PT ;  /* 0x000000ff0400720c */ /* 0x000fe20003f05270 */
[----:B------:R-:W-:Y:S01]  /*08f0*/  NOP ;  /* 0x0000000000007918 */ /* 0x000fe20000000000 */
[----:B------:R-:W-:Y:S01]  /*0900*/  ULDC.64 UR40, c[0x0][0x208] ;  /* 0x0000820000287ab9 */ /* 0x000fe20000000a00 */
[----:B------:R-:W-:Y:S01]  /*0910*/  BSSY B9, `(.L_x_5202) ;  /* 0x00022aa000097945 */ /* 0x000fe20003800000 */
[----:B------:R-:W-:-:S05]  /*0920*/  SEL R3, R3, 0x2, !P0 ;  /* 0x0000000203037807 */ /* 0x000fca0004000000 */
[----:B------:R0:W-:Y:S02]  /*0930*/  STL [R1+0x10], R3 ;  /* 0x0000100301007387 */ /* 0x0001e40000100800 */
[----:B01234-:R-:W-:Y:S06]  /*0940*/  BAR.SYNC.DEFER_BLOCKING 0x0 ;  /* 0x0000000000007b1d */ /* 0x01ffec0000010000 */
[----:B------:R-:W-:Y:S05]  /*0950*/  @!P0 BRA `(.L_x_5203) ;  /* 0x00000198001c8947 */ /* 0x000fea0003800000 */
.L_x_5204:
        /* <DEDUP_REMOVED lines=19> */
[----:B------:R-:W2:Y:S01]  /*0a90*/  LDL.LU R22, [R1+0x10] ;  /* 0x0000100001167983 */ /* 0x000ea20000300800 */
[----:B------:R-:W-:Y:S02]  /*0aa0*/  VIADD R0, R0, 0xffffff80 ;  /* 0xffffff8000007836 */ /* 0x000fe40000000000 */
[----:B------:R-:W-:Y:S02]  /*0ab0*/  IMAD.MOV.U32 R229, RZ, RZ, 0x40 ;  /* 0x00000040ffe57424 */ /* 0x000fe400078e00ff */
        /* <DEDUP_REMOVED lines=15> */
[----:B------:R-:W-:Y:S01]  /*0bb0*/  IMAD.IADD R3, R0, 0x1, -R3 ;  /* 0x0000000100037824 */ /* 0x000fe200078e0a03 */
[----:B------:R-:W-:Y:S01]  /*0bc0*/  LEA.HI R4, R4, R7, RZ, 0x1 ;  /* 0x0000000704047211 */ /* 0x000fe200078f08ff */
[----:B------:R-:W-:Y:S01]  /*0bd0*/  IMAD.SHL.U32 R195, R21, 0x8, RZ ;  /* 0x0000000815c37824 */ /* 0x000fe200078e00ff */
[----:B------:R-:W-:Y:S01]  /*0be0*/  SHF.R.S32.HI R187, RZ, 0x2, R11 ;  /* 0x00000002ffbb7819 */ /* 0x000fe2000001140b */
[----:B------:R-:W-:Y:S01]  /*0bf0*/  IMAD.IADD R19, R0, 0x1, -R19 ;  /* 0x0000000100137824 */ /* 0x000fe200078e0a13 */
[----:B------:R-:W-:Y:S01]  /*0c00*/  SHF.R.S32.HI R8, RZ, 0x1f, R3 ;  /* 0x0000001fff087819 */ /* 0x000fe20000011403 */
[----:B------:R-:W-:Y:S01]  /*0c10*/  VIADD R35, R195, 0x80 ;  /* 0x00000080c3237836 */ /* 0x000fe20000000000 */
[----:B------:R-:W-:Y:S01]  /*0c20*/  SHF.R.S32.HI R0, RZ, 0x1f, R9 ;  /* 0x0000001fff007819 */ /* 0x000fe20000011409 */
[----:B------:R-:W-:Y:S01]  /*0c30*/  VIADD R25, R187, 0x20 ;  /* 0x00000020bb197836 */ /* 0x000fe20000000000 */
[----:B------:R-:W-:Y:S01]  /*0c40*/  LEA.HI R10, R8, R3, RZ, 0x3 ;  /* 0x00000003080a7211 */ /* 0x000fe200078f18ff */
[C---:B------:R-:W-:Y:S01]  /*0c50*/  IMAD.SHL.U32 R18, R19.reuse, 0x8, RZ ;  /* 0x0000000813127824 */ /* 0x040fe200078e00ff */
[--C-:B------:R-:W-:Y:S01]  /*0c60*/  SHF.R.S32.HI R24, RZ, 0x5, R5.reuse ;  /* 0x00000005ff187819 */ /* 0x100fe20000011405 */
[----:B------:R-:W-:Y:S01]  /*0c70*/  IMAD.SHL.U32 R190, R19, 0x4, RZ ;  /* 0x0000000413be7824 */ /* 0x000fe200078e00ff */
[----:B------:R-:W-:Y:S01]  /*0c80*/  LOP3.LUT R4, R4, 0x1ffffffe, RZ, 0xc0, !PT ;  /* 0x1ffffffe04047812 */ /* 0x000fe200078ec0ff */
[----:B------:R-:W-:Y:S01]  /*0c90*/  VIADD R34, R195, 0xc0 ;  /* 0x000000c0c3227836 */ /* 0x000fe20000000000 */
[----:B------:R-:W-:Y:S01]  /*0ca0*/  SHF.R.S32.HI R5, RZ, 0x1f, R5 ;  /* 0x0000001fff057819 */ /* 0x000fe20000011405 */
[----:B------:R-:W-:Y:S01]  /*0cb0*/  VIADD R226, R18, 0x40 ;  /* 0x0000004012e27836 */ /* 0x000fe20000000000 */
[-C--:B------:R-:W-:Y:S01]  /*0cc0*/  LEA.HI R6, R0, R9.reuse, RZ, 0x2 ;  /* 0x0000000900067211 */ /* 0x080fe200078f10ff */
[----:B------:R-:W-:Y:S01]  /*0cd0*/  IMAD.IADD R4, R7, 0x1, -R4 ;  /* 0x0000000107047824 */ /* 0x000fe200078e0a04 */
[----:B------:R-:W-:Y:S01]  /*0ce0*/  SHF.R.S32.HI R20, RZ, 0x7, R2 ;  /* 0x00000007ff147819 */ /* 0x000fe20000011402 */
[----:B------:R-:W-:Y:S01]  /*0cf0*/  VIADD R33, R195, 0x100 ;  /* 0x00000100c3217836 */ /* 0x000fe20000000000 */
[----:B------:R-:W-:Y:S01]  /*0d00*/  LOP3.LUT R12, R10, 0xfffffff8, RZ, 0xc0, !PT ;  /* 0xfffffff80a0c7812 */ /* 0x000fe200078ec0ff */
[----:B------:R-:W-:Y:S01]  /*0d10*/  IMAD.SHL.U32 R4, R4, 0x8, RZ ;  /* 0x0000000804047824 */ /* 0x000fe200078e00ff */
[----:B------:R-:W-:Y:S01]  /*0d20*/  LEA.HI R5, R5, R24, RZ, 0x2 ;  /* 0x0000001805057211 */ /* 0x000fe200078f10ff */
[----:B------:R-:W-:Y:S01]  /*0d30*/  IMAD R16, R20, 0x100, R3 ;  /* 0x0000010014107824 */ /* 0x000fe200078e0203 */
[----:B------:R-:W-:Y:S01]  /*0d40*/  SHF.R.S32.HI R7, RZ, 0x2, R6 ;  /* 0x00000002ff077819 */ /* 0x000fe20000011406 */
[----:B------:R-:W-:Y:S01]  /*0d50*/  IMAD.IADD R12, R3, 0x1, -R12 ;  /* 0x00000001030c7824 */ /* 0x000fe200078e0a0c */
[----:B------:R-:W-:Y:S01]  /*0d60*/  SHF.R.S32.HI R8, RZ, 0x1f, R6 ;  /* 0x0000001fff087819 */ /* 0x000fe20000011406 */
[----:B------:R-:W-:Y:S01]  /*0d70*/  IMAD.SHL.U32 R10, R10, 0x40, RZ ;  /* 0x000000400a0a7824 */ /* 0x000fe200078e00ff */
[----:B------:R-:W-:Y:S01]  /*0d80*/  LOP3.LUT R6, R6, 0x7ffffffc, RZ, 0xc0, !PT ;  /* 0x7ffffffc06067812 */ /* 0x000fe200078ec0ff */
[----:B------:R-:W-:Y:S01]  /*0d90*/  VIADD R225, R18, 0x60 ;  /* 0x0000006012e17836 */ /* 0x000fe20000000000 */
[----:B------:R-:W-:Y:S01]  /*0da0*/  LOP3.LUT R5, R5, 0x3ffffc, RZ, 0xc0, !PT ;  /* 0x003ffffc05057812 */ /* 0x000fe200078ec0ff */
[C---:B------:R-:W-:Y:S01]  /*0db0*/  VIADD R32, R195.reuse, 0x140 ;  /* 0x00000140c3207836 */ /* 0x040fe20000000000 */
[----:B------:R-:W-:Y:S01]  /*0dc0*/  SHF.R.S32.HI R3, RZ, 0x1f, R25 ;  /* 0x0000001fff037819 */ /* 0x000fe20000011419 */
[----:B------:R-:W-:Y:S01]  /*0dd0*/  VIADD R36, R195, 0x40 ;  /* 0x00000040c3247836 */ /* 0x000fe20000000000 */
[----:B------:R-:W-:Y:S01]  /*0de0*/  LEA.HI R0, R0, R9, RZ, 0x5 ;  /* 0x0000000900007211 */ /* 0x000fe200078f28ff */
[----:B------:R-:W-:Y:S01]  /*0df0*/  IMAD.IADD R9, R9, 0x1, -R6 ;  /* 0x0000000109097824 */ /* 0x000fe200078e0a06 */
[----:B------:R-:W-:Y:S01]  /*0e00*/  LEA.HI R8, R8, R7, RZ, 0x3 ;  /* 0x0000000708087211 */ /* 0x000fe200078f18ff */
[----:B------:R-:W-:Y:S01]  /*0e10*/  IMAD.IADD R5, R24, 0x1, -R5 ;  /* 0x0000000118057824 */ /* 0x000fe200078e0a05 */
[----:B------:R-:W-:Y:S01]  /*0e20*/  LEA.HI R6, R3, R25, RZ, 0x3 ;  /* 0x0000001903067211 */ /* 0x000fe200078f18ff */
[----:B------:R-:W-:Y:S01]  /*0e30*/  IMAD.SHL.U32 R3, R12, 0x40, RZ ;  /* 0x000000400c037824 */ /* 0x000fe200078e00ff */
[----:B------:R-:W-:Y:S01]  /*0e40*/  LOP3.LUT R8, R8, 0xfffffff8, RZ, 0xc0, !PT ;  /* 0xfffffff808087812 */ /* 0x000fe200078ec0ff */
[----:B------:R-:W-:Y:S01]  /*0e50*/  IMAD R23, R5, 0x10, R16 ;  /* 0x0000001005177824 */ /* 0x000fe200078e0210 */
[----:B------:R-:W-:Y:S01]  /*0e60*/  SHF.R.S32.HI R0, RZ, 0x5, R0 ;  /* 0x00000005ff007819 */ /* 0x000fe20000011400 */
[----:B------:R-:W-:Y:S01]  /*0e70*/  IMAD.SHL.U32 R5, R25, 0x40, RZ ;  /* 0x0000004019057824 */ /* 0x000fe200078e00ff */
[----:B------:R-:W-:Y:S01]  /*0e80*/  LOP3.LUT R3, R3, 0x1c0, RZ, 0xc0, !PT ;  /* 0x000001c003037812 */ /* 0x000fe200078ec0ff */
[----:B------:R-:W-:Y:S01]  /*0e90*/  IMAD.IADD R193, R7, 0x1, -R8 ;  /* 0x0000000107c17824 */ /* 0x000fe200078e0a08 */
[----:B------:R-:W-:Y:S01]  /*0ea0*/  LOP3.LUT R10, R10, 0x7ffffe00, RZ, 0xc0, !PT ;  /* 0x7ffffe000a0a7812 */ /* 0x000fe200078ec0ff */
[--C-:B------:R-:W-:Y:S01]  /*0eb0*/  IMAD.U32 R8, R23, 0x40, R4.reuse ;  /* 0x0000004017087824 */ /* 0x100fe200078e0004 */
[----:B------:R-:W-:Y:S01]  /*0ec0*/  LOP3.LUT R4, R3, 0x8, R4, 0xf8, !PT ;  /* 0x0000000803047812 */ /* 0x000fe200078ef804 */
[----:B------:R-:W-:Y:S01]  /*0ed0*/  IMAD R193, R0, 0x10, R193 ;  /* 0x0000001000c17824 */ /* 0x000fe200078e02c1 */
[----:B------:R-:W-:Y:S01]  /*0ee0*/  SHF.R.U32.HI R3, RZ, 0x3, R3 ;  /* 0x00000003ff037819 */ /* 0x000fe20000011603 */
[----:B------:R-:W-:Y:S01]  /*0ef0*/  IMAD R10, R24, 0x400, R10 ;  /* 0x00000400180a7824 */ /* 0x000fe200078e020a */
[----:B------:R-:W-:Y:S01]  /*0f00*/  SHF.R.S32.HI R0, RZ, 0x1f, R11 ;  /* 0x0000001fff007819 */ /* 0x000fe2000001140b */
[----:B------:R-:W-:Y:S01]  /*0f10*/  IMAD.SHL.U32 R6, R6, 0x40, RZ ;  /* 0x0000004006067824 */ /* 0x000fe200078e00ff */
[----:B------:R-:W-:Y:S01]  /*0f20*/  LOP3.LUT R3, R4, R3, RZ, 0x3c, !PT ;  /* 0x0000000304037212 */ /* 0x000fe200078e3cff */
[C---:B------:R-:W-:Y:S01]  /*0f30*/  VIADD R31, R195.reuse, 0x180 ;  /* 0x00000180c31f7836 */ /* 0x040fe20000000000 */
[----:B------:R-:W-:Y:S01]  /*0f40*/  LEA.HI R2, R2, R20, RZ, 0x1 ;  /* 0x0000001402027211 */ /* 0x000fe200078f08ff */
[----:B------:R-:W-:Y:S01]  /*0f50*/  VIADD R210, R190, 0x10 ;  /* 0x00000010bed27836 */ /* 0x000fe20000000000 */
[----:B------:R-:W-:Y:S01]  /*0f60*/  LEA.HI R0, R0, R187, RZ, 0x3 ;  /* 0x000000bb00007211 */ /* 0x000fe200078f18ff */
[----:B------:R-:W-:Y:S01]  /*0f70*/  IMAD.IADD R10, R10, 0x1, R3 ;  /* 0x000000010a0a7824 */ /* 0x000fe200078e0203 */
[----:B------:R-:W-:Y:S01]  /*0f80*/  LOP3.LUT R2, R2, 0xfffffe, RZ, 0xc0, !PT ;  /* 0x00fffffe02027812 */ /* 0x000fe200078ec0ff */
[----:B------:R-:W-:Y:S01]  /*0f90*/  VIADD R30, R195, 0x1c0 ;  /* 0x000001c0c31e7836 */ /* 0x000fe20000000000 */
[----:B------:R-:W-:Y:S01]  /*0fa0*/  LEA.HI R3, R19, R19, RZ, 0x1 ;  /* 0x0000001313037211 */ /* 0x000fe200078f08ff */
[----:B------:R-:W-:Y:S01]  /*0fb0*/  VIADD R224, R18, 0x80 ;  /* 0x0000008012e07836 */ /* 0x000fe20000000000 */
[----:B------:R-:W-:Y:S01]  /*0fc0*/  LOP3.LUT R0, R0, 0xfffffff8, RZ, 0xc0, !PT ;  /* 0xfffffff800007812 */ /* 0x000fe200078ec0ff */
[----:B------:R-:W-:Y:S01]  /*0fd0*/  IMAD.IADD R2, R20, 0x1, -R2 ;  /* 0x0000000114027824 */ /* 0x000fe200078e0a02 */
[----:B------:R-:W-:Y:S01]  /*0fe0*/  LOP3.LUT R5, R5, 0x1c0, RZ, 0xc0, !PT ;  /* 0x000001c005057812 */ /* 0x000fe200078ec0ff */
[C---:B------:R-:W-:Y:S01]  /*0ff0*/  VIADD R223, R18.reuse, 0xa0 ;  /* 0x000000a012df7836 */ /* 0x040fe20000000000 */
[----:B------:R-:W-:Y:S01]  /*1000*/  SHF.R.S32.HI R37, RZ, 0x1f, R35 ;  /* 0x0000001fff257819 */ /* 0x000fe20000011423 */
[----:B------:R-:W-:Y:S01]  /*1010*/  IMAD.IADD R194, R187, 0x1, -R0 ;  /* 0x00000001bbc27824 */ /* 0x000fe200078e0a00 */
[----:B------:R-:W-:Y:S01]  /*1020*/  LOP3.LUT R4, R3, 0x1ffffffe, RZ, 0xc0, !PT ;  /* 0x1ffffffe03047812 */ /* 0x000fe200078ec0ff */
[C---:B------:R-:W-:Y:S01]  /*1030*/  VIADD R29, R18.reuse, 0x1c0 ;  /* 0x000001c0121d7836 */ /* 0x040fe20000000000 */
[----:B------:R-:W-:Y:S01]  /*1040*/  SHF.R.S32.HI R35, RZ, 0x1f, R34 ;  /* 0x0000001fff237819 */ /* 0x000fe20000011422 */
[----:B------:R-:W-:Y:S01]  /*1050*/  STL [R1+0x14], R24 ;  /* 0x0000141801007387 */ /* 0x000fe20000100800 */
[----:B------:R-:W-:Y:S01]  /*1060*/  SHF.R.U32.HI R7, RZ, 0x3, R5 ;  /* 0x00000003ff077819 */ /* 0x000fe20000011605 */
[C---:B------:R-:W-:Y:S01]  /*1070*/  VIADD R27, R18.reuse, 0x1e0 ;  /* 0x000001e0121b7836 */ /* 0x040fe20000000000 */
[----:B------:R-:W-:Y:S01]  /*1080*/  SHF.R.S32.HI R3, RZ, 0x1f, R226 ;  /* 0x0000001fff037819 */ /* 0x000fe200000114e2 */
[----:B------:R-:W-:Y:S01]  /*1090*/  STL [R1+0x70], R20 ;  /* 0x0000701401007387 */ /* 0x000fe20000100800 */
[----:B------:R-:W-:Y:S01]  /*10a0*/  SHF.R.S32.HI R34, RZ, 0x1f, R33 ;  /* 0x0000001fff227819 */ /* 0x000fe20000011421 */
[----:B------:R-:W-:Y:S01]  /*10b0*/  VIADD R222, R18, 0xc0 ;  /* 0x000000c012de7836 */ /* 0x000fe20000000000 */
[----:B------:R-:W-:Y:S01]  /*10c0*/  LOP3.LUT R5, R5, 0x38, R18, 0xf8, !PT ;  /* 0x0000003805057812 */ /* 0x000fe200078ef812 */
[----:B------:R-:W-:Y:S01]  /*10d0*/  IMAD.SHL.U32 R28, R2, 0x100, RZ ;  /* 0x00000100021c7824 */ /* 0x000fe200078e00ff */
[----:B------:R-:W-:Y:S01]  /*10e0*/  LOP3.LUT R6, R6, 0xfffffe00, RZ, 0xc0, !PT ;  /* 0xfffffe0006067812 */ /* 0x000fe200078ec0ff */
[----:B------:R0:W-:Y:S01]  /*10f0*/  STL [R1+0x84], R8 ;  /* 0x0000840801007387 */ /* 0x0001e20000100800 */
[----:B------:R-:W-:Y:S01]  /*1100*/  SHF.R.S32.HI R0, RZ, 0x1f, R225 ;  /* 0x0000001fff007819 */ /* 0x000fe200000114e1 */
[C---:B------:R-:W-:Y:S01]  /*1110*/  VIADD R221, R18.reuse, 0xe0 ;  /* 0x000000e012dd7836 */ /* 0x040fe20000000000 */
[----:B------:R-:W-:Y:S01]  /*1120*/  SHF.R.S32.HI R33, RZ, 0x1f, R32 ;  /* 0x0000001fff217819 */ /* 0x000fe20000011420 */
[----:B------:R-:W-:Y:S01]  /*1130*/  STL [R1+0x68], RZ ;  /* 0x000068ff01007387 */ /* 0x000fe20000100800 */
[----:B------:R-:W-:Y:S01]  /*1140*/  SHF.R.S32.HI R38, RZ, 0x1f, R36 ;  /* 0x0000001fff267819 */ /* 0x000fe20000011424 */
[C---:B------:R-:W-:Y:S01]  /*1150*/  VIADD R220, R18.reuse, 0x100 ;  /* 0x0000010012dc7836 */ /* 0x040fe20000000000 */
[----:B------:R-:W-:Y:S01]  /*1160*/  SHF.R.S32.HI R32, RZ, 0x1f, R31 ;  /* 0x0000001fff207819 */ /* 0x000fe2000001141f */
[----:B------:R-:W-:Y:S01]  /*1170*/  STL [R1+0x8], R29 ;  /* 0x0000081d01007387 */ /* 0x000fe20000100800 */
[----:B------:R-:W-:Y:S01]  /*1180*/  SHF.R.S32.HI R36, RZ, 0x1f, R210 ;  /* 0x0000001fff247819 */ /* 0x000fe200000114d2 */
[C---:B------:R-:W-:Y:S01]  /*1190*/  VIADD R219, R18.reuse, 0x120 ;  /* 0x0000012012db7836 */ /* 0x040fe20000000000 */
[----:B------:R-:W-:Y:S01]  /*11a0*/  SHF.R.S32.HI R31, RZ, 0x1f, R30 ;  /* 0x0000001fff1f7819 */ /* 0x000fe2000001141e */
[----:B------:R-:W-:Y:S01]  /*11b0*/  STL [R1+0x4], R27 ;  /* 0x0000041b01007387 */ /* 0x000fe20000100800 */
[----:B------:R-:W-:Y:S01]  /*11c0*/  SHF.R.S32.HI R11, RZ, 0x1f, R224 ;  /* 0x0000001fff0b7819 */ /* 0x000fe200000114e0 */
[----:B------:R-:W-:Y:S01]  /*11d0*/  VIADD R218, R18, 0x140 ;  /* 0x0000014012da7836 */ /* 0x000fe20000000000 */
[----:B------:R-:W-:Y:S01]  /*11e0*/  SHF.L.U64.HI R30, R226, 0x1, R3 ;  /* 0x00000001e21e7819 */ /* 0x000fe20000010203 */
[----:B------:R-:W-:Y:S01]  /*11f0*/  STL [R1+0x80], R28 ;  /* 0x0000801c01007387 */ /* 0x000fe20000100800 */
[----:B0-----:R-:W-:Y:S01]  /*1200*/  LOP3.LUT R8, R6, R5, R7, 0xf6, !PT ;  /* 0x0000000506087212 */ /* 0x001fe200078ef607 */
[----:B------:R-:W-:Y:S01]  /*1210*/  IMAD.MOV.U32 R5, RZ, RZ, R13 ;  /* 0x000000ffff057224 */ /* 0x000fe200078e000d */
[----:B------:R-:W-:Y:S01]  /*1220*/  SHF.R.S32.HI R2, RZ, 0x1f, R223 ;  /* 0x0000001fff027819 */ /* 0x000fe200000114df */
[----:B------:R-:W-:Y:S01]  /*1230*/  STL [R1+0x74], R36 ;  /* 0x0000742401007387 */ /* 0x000fe20000100800 */
[----:B------:R-:W-:Y:S01]  /*1240*/  SHF.L.U64.HI R0, R225, 0x1, R0 ;  /* 0x00000001e1007819 */ /* 0x000fe20000010200 */
[----:B------:R-:W-:Y:S01]  /*1250*/  IMAD.MOV.U32 R7, RZ, RZ, R15 ;  /* 0x000000ffff077224 */ /* 0x000fe200078e000f */
[----:B------:R-:W-:Y:S01]  /*1260*/  SHF.R.S32.HI R13, RZ, 0x1f, R222 ;  /* 0x0000001fff0d7819 */ /* 0x000fe200000114de */
[----:B------:R-:W-:Y:S01]  /*1270*/  STL [R1+0x1c], R30 ;  /* 0x00001c1e01007387 */ /* 0x000fe20000100800 */
[----:B------:R-:W-:Y:S01]  /*1280*/  SHF.L.U64.HI R3, R224, 0x1, R11 ;  /* 0x00000001e0037819 */ /* 0x000fe2000001020b */
[----:B------:R-:W-:Y:S01]  /*1290*/  IMAD.MOV.U32 R6, RZ, RZ, R14 ;  /* 0x000000ffff067224 */ /* 0x000fe200078e000e */
[----:B------:R-:W-:Y:S01]  /*12a0*/  R2P PR, R12, 0x6 ;  /* 0x000000060c007804 */ /* 0x000fe20000000000 */
[----:B------:R0:W-:Y:S01]  /*12b0*/  STL [R1+0x20], R0 ;  /* 0x0000200001007387 */ /* 0x0001e20000100800 */
[----:B------:R-:W-:Y:S01]  /*12c0*/  SHF.L.U64.HI R2, R223, 0x1, R2 ;  /* 0x00000001df027819 */ /* 0x000fe20000010202 */
[C---:B------:R-:W-:Y:S01]  /*12d0*/  VIADD R217, R18.reuse, 0x160 ;  /* 0x0000016012d97836 */ /* 0x040fe20000000000 */
[----:B------:R-:W-:Y:S01]  /*12e0*/  SHF.R.S32.HI R12, RZ, 0x1f, R221 ;  /* 0x0000001fff0c7819 */ /* 0x000fe200000114dd */
        /* <DEDUP_REMOVED lines=8> */
[----:B------:R-:W-:Y:S01]  /*1370*/  IMAD.IADD R4, R19, 0x1, -R4 ;  /* 0x0000000113047824 */ /* 0x000fe200078e0a04 */
[----:B------:R-:W-:Y:S01]  /*1380*/  SHF.R.S32.HI R16, RZ, 0x1f, R217 ;  /* 0x0000001fff107819 */ /* 0x000fe200000114d9 */
[----:B------:R-:W-:Y:S01]  /*1390*/  IMAD R227, R10, 0x2, R17 ;  /* 0x000000020ae37824 */ /* 0x000fe200078e0211 */
[----:B-1----:R-:W-:Y:S01]  /*13a0*/  SHF.L.U64.HI R3, R221, 0x1, R12 ;  /* 0x00000001dd037819 */ /* 0x002fe2000001020c */
[----:B------:R0:W-:Y:S01]  /*13b0*/  STL [R1+0x2c], R0 ;  /* 0x00002c0001007387 */ /* 0x0001e20000100800 */
[----:B------:R-:W-:Y:S01]  /*13c0*/  SHF.R.S32.HI R25, RZ, 0x1f, R216 ;  /* 0x0000001fff197819 */ /* 0x000fe200000114d8 */
[----:B------:R-:W-:Y:S01]  /*13d0*/  IMAD R4, R4, 0x8, R193 ;  /* 0x0000000804047824 */ /* 0x000fe200078e02c1 */
[----:B---3--:R-:W-:Y:S01]  /*13e0*/  SHF.L.U64.HI R2, R220, 0x1, R15 ;  /* 0x00000001dc027819 */ /* 0x008fe2000001020f */
[----:B------:R1:W-:Y:S01]  /*13f0*/  STL [R1+0x30], R3 ;  /* 0x0000300301007387 */ /* 0x0003e20000100800 */
[----:B------:R-:W-:Y:S01]  /*1400*/  SHF.R.S32.HI R20, RZ, 0x1f, R215 ;  /* 0x0000001fff147819 */ /* 0x000fe200000114d7 */
[----:B------:R-:W-:Y:S01]  /*1410*/  VIADD R228, R227, 0x36420 ;  /* 0x00036420e3e47836 */ /* 0x000fe20000000000 */
[----:B------:R-:W-:Y:S01]  /*1420*/  SHF.R.S32.HI R24, RZ, 0x1f, R29 ;  /* 0x0000001fff187819 */ /* 0x000fe2000001141d */
[----:B------:R3:W-:Y:S01]  /*1430*/  STL [R1+0x34], R2 ;  /* 0x0000340201007387 */ /* 0x0007e20000100800 */
[----:B------:R-:W-:Y:S01]  /*1440*/  SHF.R.S32.HI R26, RZ, 0x1f, R27 ;  /* 0x0000001fff1a7819 */ /* 0x000fe2000001141b */
[----:B------:R-:W-:Y:S01]  /*1450*/  VIADD R184, R18, 0x20 ;  /* 0x0000002012b87836 */ /* 0x000fe20000000000 */
[----:B0-----:R-:W-:-:S02]  /*1460*/  SHF.L.U64.HI R0, R219, 0x1, R14 ;  /* 0x00000001db007819 */ /* 0x001fc4000001020e */
[----:B------:R-:W-:Y:S02]  /*1470*/  SEL R229, R229, 0xffffffc0, !P2 ;  /* 0xffffffc0e5e57807 */ /* 0x000fe40005000000 */
[----:B-1----:R-:W-:Y:S01]  /*1480*/  SHF.L.U64.HI R3, R218, 0x1, R21 ;  /* 0x00000001da037819 */ /* 0x002fe20000010215 */
[----:B------:R0:W-:Y:S01]  /*1490*/  STL [R1+0x38], R0 ;  /* 0x0000380001007387 */ /* 0x0001e20000100800 */
[----:B------:R-:W-:Y:S02]  /*14a0*/  SHF.R.S32.HI R19, RZ, 0x1f, R18 ;  /* 0x0000001fff137819 */ /* 0x000fe40000011412 */
[----:B---3--:R-:W-:Y:S01]  /*14b0*/  SHF.L.U64.HI R2, R217, 0x1, R16 ;  /* 0x00000001d9027819 */ /* 0x008fe20000010210 */
[----:B------:R1:W-:Y:S01]  /*14c0*/  STL [R1+0x3c], R3 ;  /* 0x00003c0301007387 */ /* 0x0003e20000100800 */
[----:B------:R-:W-:-:S03]  /*14d0*/  SHF.R.S32.HI R206, RZ, 0x1f, R184 ;  /* 0x0000001fffce7819 */ /* 0x000fc600000114b8 */
[----:B------:R3:W-:Y:S01]  /*14e0*/  STL [R1+0x40], R2 ;  /* 0x0000400201007387 */ /* 0x0007e20000100800 */
[----:B0-----:R-:W-:Y:S01]  /*14f0*/  IMAD.SHL.U32 R0, R9, 0x2, RZ ;  /* 0x0000000209007824 */ /* 0x001fe200078e00ff */
[----:B------:R-:W-:Y:S02]  /*1500*/  SHF.L.U64.HI R9, R216, 0x1, R25 ;  /* 0x00000001d8097819 */ /* 0x000fe40000010219 */
[----:B-1----:R-:W-:Y:S01]  /*1510*/  SHF.L.U64.HI R3, R215, 0x1, R20 ;  /* 0x00000001d7037819 */ /* 0x002fe20000010214 */
[----:B------:R-:W-:Y:S02]  /*1520*/  IMAD.IADD R212, R0, 0x1, R28 ;  /* 0x0000000100d47824 */ /* 0x000fe400078e021c */
[----:B------:R-:W-:Y:S01]  /*1530*/  STL [R1+0x44], R9 ;  /* 0x0000440901007387 */ /* 0x000fe20000100800 */
[----:B---3--:R-:W-:Y:S01]  /*1540*/  SHF.L.U64.HI R2, R29, 0x1, R24 ;  /* 0x000000011d027819 */ /* 0x008fe20000010218 */
[C---:B------:R-:W-:Y:S02]  /*1550*/  VIADD R40, R212.reuse, 0x10 ;  /* 0x00000010d4287836 */ /* 0x040fe40000000000 */
[----:B------:R0:W-:Y:S01]  /*1560*/  STL [R1+0x10], R0 ;  /* 0x0000100001007387 */ /* 0x0001e20000100800 */
[----:B------:R-:W-:-:S02]  /*1570*/  VIADD R37, R212, 0x28 ;  /* 0x00000028d4257836 */ /* 0x000fc40000000000 */
[C---:B------:R-:W-:Y:S01]  /*1580*/  VIADD R34, R212.reuse, 0x40 ;  /* 0x00000040d4227836 */ /* 0x040fe20000000000 */
[----:B------:R-:W-:Y:S01]  /*1590*/  STL [R1+0x48], R3 ;  /* 0x0000480301007387 */ /* 0x000fe20000100800 */
[C---:B------:R-:W-:Y:S02]  /*15a0*/  VIADD R31, R212.reuse, 0x58 ;  /* 0x00000058d41f7836 */ /* 0x040fe40000000000 */
[C---:B------:R-:W-:Y:S01]  /*15b0*/  VIADD R28, R212.reuse, 0x70 ;  /* 0x00000070d41c7836 */ /* 0x040fe20000000000 */
[----:B------:R1:W-:Y:S01]  /*15c0*/  STL [R1+0x4c], R2 ;  /* 0x00004c0201007387 */ /* 0x0003e20000100800 */
[C---:B------:R-:W-:Y:S01]  /*15d0*/  VIADD R25, R212.reuse, 0x88 ;  /* 0x00000088d4197836 */ /* 0x040fe20000000000 */
[----:B0-----:R-:W-:Y:S01]  /*15e0*/  SHF.L.U64.HI R0, R27, 0x1, R26 ;  /* 0x000000011b007819 */ /* 0x001fe2000001021a */
[C---:B------:R-:W-:Y:S02]  /*15f0*/  VIADD R20, R212.reuse, 0xa0 ;  /* 0x000000a0d4147836 */ /* 0x040fe40000000000 */
[----:B------:R-:W-:-:S02]  /*1600*/  VIADD R14, R212, 0xb8 ;  /* 0x000000b8d40e7836 */ /* 0x000fc40000000000 */
[----:B------:R0:W-:Y:S01]  /*1610*/  STL [R1+0x50], R0 ;  /* 0x0000500001007387 */ /* 0x0001e20000100800 */
[----:B------:R-:W-:Y:S02]  /*1620*/  VIADD R12, R212, 0xc8 ;  /* 0x000000c8d40c7836 */ /* 0x000fe40000000000 */
[----:B-1----:R-:W-:Y:S02]  /*1630*/  IMAD R2, R8, 0x2, R17 ;  /* 0x0000000208027824 */ /* 0x002fe400078e0211 */
[C---:B------:R-:W-:Y:S01]  /*1640*/  VIADD R41, R212.reuse, 0x8 ;  /* 0x00000008d4297836 */ /* 0x040fe20000000000 */
[----:B------:R-:W-:Y:S01]  /*1650*/  SHF.R.S32.HI R10, RZ, 0x1f, R12 ;  /* 0x0000001fff0a7819 */ /* 0x000fe2000001140c */
[C---:B------:R-:W-:Y:S01]  /*1660*/  VIADD R39, R212.reuse, 0x18 ;  /* 0x00000018d4277836 */ /* 0x040fe20000000000 */
[----:B------:R-:W-:Y:S01]  /*1670*/  STL [R1+0x78], R2 ;  /* 0x0000780201007387 */ /* 0x000fe20000100800 */
[C---:B------:R-:W-:Y:S01]  /*1680*/  VIADD R38, R212.reuse, 0x20 ;  /* 0x00000020d4267836 */ /* 0x040fe20000000000 */
[----:B0-----:R-:W-:Y:S01]  /*1690*/  SHF.R.S32.HI R0, RZ, 0x1f, R212 ;  /* 0x0000001fff007819 */ /* 0x001fe200000114d4 */
[C---:B------:R-:W-:Y:S01]  /*16a0*/  VIADD R0, R212.reuse, 0xd0 ;  /* 0x000000d0d4007836 */ /* 0x040fe20000000000 */
        /* <DEDUP_REMOVED lines=35> */
[C---:B------:R-:W-:Y:S01]  /*18e0*/  VIADD R9, R212.reuse, 0xe0 ;  /* 0x000000e0d4097836 */ /* 0x040fe20000000000 */
[----:B------:R-:W-:Y:S01]  /*18f0*/  SHF.R.S32.HI R29, RZ, 0x1f, R29 ;  /* 0x0000001fff1d7819 */ /* 0x000fe2000001141d */
[C---:B------:R-:W-:Y:S01]  /*1900*/  VIADD R8, R212.reuse, 0xe8 ;  /* 0x000000e8d4087836 */ /* 0x040fe20000000000 */
[----:B------:R0:W-:Y:S01]  /*1910*/  STL [R1], R0 ;  /* 0x0000000001007387 */ /* 0x0001e20000100800 */
[C---:B------:R-:W-:Y:S01]  /*1920*/  VIADD R3, R212.reuse, 0xf0 ;  /* 0x000000f0d4037836 */ /* 0x040fe20000000000 */
        /* <DEDUP_REMOVED lines=14> */
[----:B--2---:R-:W-:Y:S02]  /*1a10*/  LOP3.LUT R188, R22, 0x1, RZ, 0xfc, !PT ;  /* 0x0000000116bc7812 */ /* 0x004fe400078efcff */
[----:B0-----:R-:W-:-:S07]  /*1a20*/  CS2R R22, SRZ ;  /* 0x0000000000167805 */ /* 0x001fce000001ff00 */
.L_x_5353:
[----:B012---:R-:W0:Y:S01]  /*1a30*/  LDC.64 R2, c[0x0][0xd88] ;  /* 0x00036200ff027b82 */ /* 0x007e220000000a00 */
[----:B------:R-:W-:Y:S01]  /*1a40*/  ULDC.64 UR6, c[0x0][0xb00] ;  /* 0x0002c00000067ab9 */ /* 0x000fe20000000a00 */
[----:B------:R-:W-:Y:S01]  /*1a50*/  ULDC.64 UR4, c[0x0][0xb20] ;  /* 0x0002c80000047ab9 */ /* 0x000fe20000000a00 */
[----:B------:R-:W-:Y:S01]  /*1a60*/  ULDC.64 UR8, c[0x0][0xb10] ;  /* 0x0002c40000087ab9 */ /* 0x000fe20000000a00 */
[----:B0-----:R-:W-:-:S05]  /*1a70*/  IMAD.WIDE R2, R7, 0x4, R2 ;  /* 0x0000000407027825 */ /* 0x001fca00078e0202 */
[----:B-----5:R-:W2:Y:S01]  /*1a80*/  LDG.E R24, desc[UR40][R2.64] ;  /* 0x0000002802187981 */ /* 0x020ea2000c1e1900 */
        /* <DEDUP_REMOVED lines=12> */
[C-C-:B------:R-:W-:Y:S01]  /*1b50*/  SHF.L.U64.HI R26, R24.reuse, 0x2, R0.reuse ;  /* 0x00000002181a7819 */ /* 0x140fe20000010200 */
[----:B------:R-:W-:Y:S01]  /*1b60*/  STL [R1+0x5c], R27 ;  /* 0x00005c1b01007387 */ /* 0x000fe20000100800 */
        /* <DEDUP_REMOVED lines=13> */
[----:B----4-:R-:W-:Y:S02]  /*1c40*/  LOP3.LUT R4, R6, 0xff000000, RZ, 0xc0, !PT ;  /* 0xff00000006047812 */ /* 0x010fe400078ec0ff */
        /* <DEDUP_REMOVED lines=14> */
[----:B-1-3--:R-:W-:Y:S08]  /*1d30*/  @P1 BRA `(.L_x_5206) ;  /* 0x0000000000241947 */ /* 0x00aff00003800000 */
        /* <DEDUP_REMOVED lines=9> */
.L_x_5206:
[----:B------:R-:W-:Y:S02]  /*1dd0*/  IMAD.U32 R34, RZ, RZ, UR5 ;  /* 0x00000005ff227e24 */ /* 0x000fe4000f8e00ff */
[----:B------:R-:W-:Y:S01]  /*1de0*/  IMAD.U32 R25, RZ, RZ, UR4 ;  /* 0x00000004ff197e24 */ /* 0x000fe2000f8e00ff */
[----:B------:R-:W-:Y:S06]  /*1df0*/  @!P2 BRA `(.L_x_5207) ;  /* 0x000000000010a947 */ /* 0x000fec0003800000 */
[----:B------:R-:W-:-:S04]  /*1e00*/  IADD3 R2, P0, R27, UR8, RZ ;  /* 0x000000081b027c10 */ /* 0x000fc8000ff1e0ff */
[----:B------:R-:W-:-:S05]  /*1e10*/  IADD3.X R3, R26, UR9, RZ, P0, !PT ;  /* 0x000000091a037c10 */ /* 0x000fca00087fe4ff */
[----:B------:R0:W5:Y:S01]  /*1e20*/  LDG.E R25, desc[UR40][R2.64] ;  /* 0x0000002802197981 */ /* 0x000162000c1e1900 */
[----:B------:R-:W-:Y:S05]  /*1e30*/  BRA `(.L_x_5208) ;  /* 0x0000000000107947 */ /* 0x000fea0003800000 */
.L_x_5207:
[----:B------:R-:W-:Y:S05]  /*1e40*/  @!P0 BRA `(.L_x_5208) ;  /* 0x00000000000c8947 */ /* 0x000fea0003800000 */
[----:B------:R-:W2:Y:S04]  /*1e50*/  LDG.E R0, desc[UR40][R2.64] ;  /* 0x0000002802007981 */ /* 0x000ea8000c1e1900 */
[----:B------:R-:W2:Y:S02]  /*1e60*/  LDG.E R25, desc[UR40][R2.64+0x4] ;  /* 0x0000042802197981 */ /* 0x000ea4000c1e1900 */
[----:B--2---:R-:W-:-:S07]  /*1e70*/  IMAD.IADD R25, R25, 0x1, -R0 ;  /* 0x0000000119197824 */ /* 0x004fce00078e0a00 */
.L_x_5208:
        /* <DEDUP_REMOVED lines=9> */
[----:B------:R-:W-:-:S04]  /*1f10*/  ISETP.NE.U32.AND P1, PT, RZ, UR4, PT ;  /* 0x00000004ff007c0c */ /* 0x000fc8000bf25070 */
[----:B------:R-:W-:Y:S01]  /*1f20*/  ISETP.NE.AND.EX P1, PT, RZ, UR5, PT, P1 ;  /* 0x00000005ff007c0c */ /* 0x000fe2000bf25310 */
[----:B0----5:R-:W-:-:S12]  /*1f30*/  IMAD.MOV.U32 R2, RZ, RZ, R25 ;  /* 0x000000ffff027224 */ /* 0x021fd800078e0019 */
[----:B------:R-:W-:-:S04]  /*1f40*/  @P1 IADD3 R6, P2, R27, UR4, RZ ;  /* 0x000000041b061c10 */ /* 0x000fc8000ff5e0ff */
[----:B------:R-:W-:-:S05]  /*1f50*/  @P1 IADD3.X R7, R26, UR5, RZ, P2, !PT ;  /* 0x000000051a071c10 */ /* 0x000fca00097fe4ff */
[----:B------:R0:W5:Y:S01]  /*1f60*/  @P1 LDG.E R2, desc[UR40][R6.64] ;  /* 0x0000002806021981 */ /* 0x000162000c1e1900 */
[----:B-1----:R-:W-:Y:S01]  /*1f70*/  ISETP.NE.AND P1, PT, R4, 0x1, PT ;  /* 0x000000010400780c */ /* 0x002fe20003f25270 */
[----:B------:R-:W-:Y:S01]  /*1f80*/  IMAD.SHL.U32 R214, R5, 0x40, RZ ;  /* 0x0000004005d67824 */ /* 0x000fe200078e00ff */
[----:B------:R-:W-:Y:S01]  /*1f90*/  LOP3.LUT R13, R8, 0xff, RZ, 0xc0, !PT ;  /* 0x000000ff080d7812 */ /* 0x000fe200078ec0ff */
[----:B------:R-:W-:Y:S01]  /*1fa0*/  BSSY B0, `(.L_x_5209) ;  /* 0x0000036000007945 */ /* 0x000fe20003800000 */
[----:B------:R-:W-:Y:S01]  /*1fb0*/  SHF.R.U32.HI R12, RZ, 0x10, R8 ;  /* 0x00000010ff0c7819 */ /* 0x000fe20000011608 */
[----:B------:R-:W-:Y:S02]  /*1fc0*/  VIADD R3, R214, 0x3f ;  /* 0x0000003fd6037836 */ /* 0x000fe40000000000 */
[----:B------:R0:W-:Y:S04]  /*1fd0*/  STL [R1+0x64], R13 ;  /* 0x0000640d01007387 */ /* 0x0001e80000100800 */
[----:B------:R0:W-:Y:S02]  /*1fe0*/  STL [R1+0x54], R12 ;  /* 0x0000540c01007387 */ /* 0x0001e40000100800 */
[----:B------:R-:W1:Y:S08]  /*1ff0*/  @P1 LDC R4, c[0x0][0x44c] ;  /* 0x00011300ff041b82 */ /* 0x000e700000000800 */
[----:B------:R-:W3:Y:S01]  /*2000*/  @P1 LDC R11, c[0x0][0x450] ;  /* 0x00011400ff0b1b82 */ /* 0x000ee20000000800 */
[----:B--2---:R-:W-:-:S02]  /*2010*/  @P0 IMAD.IADD R34, R9, 0x1, -R0 ;  /* 0x0000000109220824 */ /* 0x004fc400078e0a00 */
[----:B------:R-:W-:Y:S02]  /*2020*/  IMAD.IADD R9, R25, 0x1, -R10 ;  /* 0x0000000119097824 */ /* 0x000fe400078e0a0a */
[----:B-1----:R-:W-:-:S04]  /*2030*/  @P1 IMAD.HI.U32 R0, R3, R4, RZ ;  /* 0x0000000403001227 */ /* 0x002fc800078e00ff */
[----:B------:R-:W-:Y:S01]  /*2040*/  IMAD.IADD R213, R9, 0x1, R34 ;  /* 0x0000000109d57824 */ /* 0x000fe200078e0222 */
[----:B---3--:R-:W-:-:S03]  /*2050*/  @P1 SHF.R.U32.HI R3, RZ, R11, R0 ;  /* 0x0000000bff031219 */ /* 0x008fc60000011600 */
[C---:B------:R-:W-:Y:S01]  /*2060*/  VIADD R0, R213.reuse, 0x3f ;  /* 0x0000003fd5007836 */ /* 0x040fe20000000000 */
[----:B------:R-:W-:-:S05]  /*2070*/  IADD3 R38, R213, 0x40, -R208 ;  /* 0x00000040d5267810 */ /* 0x000fca0007ffe8d0 */
[----:B------:R-:W-:Y:S01]  /*2080*/  IMAD.IADD R4, R38, 0x1, R3 ;  /* 0x0000000126047824 */ /* 0x000fe200078e0203 */
[----:B------:R-:W-:-:S04]  /*2090*/  SHF.R.S32.HI R3, RZ, 0x1f, R0 ;  /* 0x0000001fff037819 */ /* 0x000fc80000011400 */
[----:B------:R-:W-:Y:S02]  /*20a0*/  SHF.R.S32.HI R5, RZ, 0x1f, R4 ;  /* 0x0000001fff057819 */ /* 0x000fe40000011404 */
[----:B------:R-:W-:Y:S02]  /*20b0*/  LEA.HI R3, R3, R0, RZ, 0x6 ;  /* 0x0000000003037211 */ /* 0x000fe400078f30ff */
[----:B------:R-:W-:Y:S02]  /*20c0*/  LEA.HI R5, R5, R4, RZ, 0x6 ;  /* 0x0000000405057211 */ /* 0x000fe400078f30ff */
[----:B------:R-:W-:Y:S02]  /*20d0*/  SHF.R.S32.HI R37, RZ, 0x6, R3 ;  /* 0x00000006ff257819 */ /* 0x000fe40000011403 */
[----:B------:R-:W-:-:S04]  /*20e0*/  SHF.R.S32.HI R0, RZ, 0x6, R5 ;  /* 0x00000006ff007819 */ /* 0x000fc80000011405 */
[----:B------:R-:W-:Y:S01]  /*20f0*/  VIMNMX R10, R37, R0, PT ;  /* 0x00000000250a7248 */ /* 0x000fe20003fe0100 */
[----:B------:R-:W-:-:S03]  /*2100*/  IMAD.MOV.U32 R0, RZ, RZ, RZ ;  /* 0x000000ffff007224 */ /* 0x000fc600078e00ff */
        /* <DEDUP_REMOVED lines=31> */
.L_x_5210:
[----:B------:R-:W-:Y:S05]  /*2300*/  BSYNC B0 ;  /* 0x0000000000007941 */ /* 0x000fea0003800000 */
.L_x_5209:
        /* <DEDUP_REMOVED lines=36> */
.L_x_5213:
[----:B------:R-:W-:Y:S05]  /*2550*/  BSYNC B6 ;  /* 0x0000000000067941 */ /* 0x000fea0003800000 */
.L_x_5212:
        /* <DEDUP_REMOVED lines=20> */
.L_x_5215:
[----:B------:R-:W-:Y:S05]  /*26a0*/  BSYNC B6 ;  /* 0x0000000000067941 */ /* 0x000fea0003800000 */
.L_x_5214:
[----:B------:R-:W-:Y:S01]  /*26b0*/  ULDC.64 UR4, c[0x0][0xaf0] ;  /* 0x0002bc0000047ab9 */ /* 0x000fe20000000a00 */
[----:B------:R-:W2:Y:S01]  /*26c0*/  LDL R10, [R1+0x14] ;  /* 0x00001400010a7983 */ /* 0x000ea20000100800 */
[----:B------:R-:W-:Y:S01]  /*26d0*/  ISETP.NE.U32.AND P0, PT, RZ, UR4, PT ;  /* 0x00000004ff007c0c */ /* 0x000fe2000bf05070 */
[----:B------:R-:W-:Y:S01]  /*26e0*/  IMAD.MOV.U32 R59, RZ, RZ, R24 ;  /* 0x000000ffff3b7224 */ /* 0x000fe200078e0018 */
[----:B------:R-:W0:Y:S02]  /*26f0*/  LDC.64 R52, c[0x0][0x3f8] ;  /* 0x0000fe00ff347b82 */ /* 0x000e240000000a00 */
[----:B------:R-:W-:Y:S01]  /*2700*/  ISETP.NE.AND.EX P0, PT, RZ, UR5, PT, P0 ;  /* 0x00000005ff007c0c */ /* 0x000fe2000bf05300 */
[----:B------:R-:W1:Y:S05]  /*2710*/  S2R R0, SR_TID.X ;  /* 0x0000000000007919 */ /* 0x000e6a0000002100 */
[----:B------:R-:W3:Y:S07]  /*2720*/  LDC R47, c[0x0][0x3f4] ;  /* 0x0000fd00ff2f7b82 */ /* 0x000eee0000000800 */
[----:B------:R-:W-:-:S02]  /*2730*/  @P0 IADD3 R4, P1, R27, UR4, RZ ;  /* 0x000000041b040c10 */ /* 0x000fc4000ff3e0ff */
[----:B------:R-:W-:Y:S01]  /*2740*/  SHF.R.S32.HI R3, RZ, 0x1f, R187 ;  /* 0x0000001fff037819 */ /* 0x000fe200000114bb */
[----:B------:R-:W4:Y:S01]  /*2750*/  S2R R11, SR_TID.X ;  /* 0x00000000000b7919 */ /* 0x000f220000002100 */
[----:B------:R-:W-:Y:S01]  /*2760*/  @P0 IADD3.X R5, R26, UR5, RZ, P1, !PT ;  /* 0x000000051a050c10 */ /* 0x000fe20008ffe4ff */
[----:B------:R-:W-:Y:S01]  /*2770*/  IMAD.SHL.U32 R56, R194, 0x40, RZ ;  /* 0x00000040c2387824 */ /* 0x000fe200078e00ff */
[----:B------:R-:W-:Y:S01]  /*2780*/  SHF.R.S32.HI R191, RZ, 0x1f, R190 ;  /* 0x0000001fffbf7819 */ /* 0x000fe200000114be */
[----:B------:R-:W-:Y:S02]  /*2790*/  ULDC UR4, c[0x0][0x2f4] ;  /* 0x0000bd0000047ab9 */ /* 0x000fe40000000800 */
[----:B------:R1:W2:Y:S02]  /*27a0*/  @P0 LDG.E R59, desc[UR40][R4.64] ;  /* 0x00000028043b0981 */ /* 0x0002a4000c1e1900 */
[----:B-1----:R-:W1:Y:S01]  /*27b0*/  LDC.64 R4, c[0x0][0x408] ;  /* 0x00010200ff047b82 */ /* 0x002e620000000a00 */
[----:B------:R-:W-:-:S05]  /*27c0*/  VIADD R6, R0, 0xffffff80 ;  /* 0xffffff8000067836 */ /* 0x000fca0000000000 */
[----:B------:R-:W-:Y:S01]  /*27d0*/  SHF.R.S32.HI R7, RZ, 0x1f, R6 ;  /* 0x0000001fff077819 */ /* 0x000fe20000011406 */
[----:B0-----:R-:W-:-:S03]  /*27e0*/  IMAD R0, R3, R52, RZ ;  /* 0x0000003403007224 */ /* 0x001fc600078e02ff */
[----:B------:R-:W-:Y:S02]  /*27f0*/  LEA.HI R7, R7, R6, RZ, 0x2 ;  /* 0x0000000607077211 */ /* 0x000fe400078f10ff */
[----:B---3--:R-:W-:Y:S02]  /*2800*/  ISETP.GE.AND P3, PT, R18, R47, PT ;  /* 0x0000002f1200720c */ /* 0x008fe40003f66270 */
[----:B------:R-:W-:Y:S01]  /*2810*/  LOP3.LUT R9, R7, 0xfffffffc, RZ, 0xc0, !PT ;  /* 0xfffffffc07097812 */ /* 0x000fe200078ec0ff */
[----:B------:R-:W-:Y:S02]  /*2820*/  IMAD R7, R187, R53, R0 ;  /* 0x00000035bb077224 */ /* 0x000fe400078e0200 */
[----:B-1----:R-:W-:Y:S01]  /*2830*/  IMAD R0, R3, R4, RZ ;  /* 0x0000000403007224 */ /* 0x002fe200078e02ff */
[----:B------:R-:W-:Y:S01]  /*2840*/  SEL R3, R47, RZ, P3 ;  /* 0x000000ff2f037207 */ /* 0x000fe20001800000 */
[----:B------:R-:W-:-:S04]  /*2850*/  IMAD.IADD R8, R6, 0x1, -R9 ;  /* 0x0000000106087824 */ /* 0x000fc800078e0a09 */
[----:B------:R-:W-:Y:S02]  /*2860*/  IMAD.IADD R3, R18, 0x1, R3 ;  /* 0x0000000112037824 */ /* 0x000fe400078e0203 */
[C---:B------:R-:W-:Y:S01]  /*2870*/  IMAD R9, R187.reuse, R5, R0 ;  /* 0x00000005bb097224 */ /* 0x040fe200078e0200 */
[----:B------:R-:W-:Y:S02]  /*2880*/  LOP3.LUT R56, R56, 0x1c0, RZ, 0xc0, !PT ;  /* 0x000001c038387812 */ /* 0x000fe400078ec0ff */
[----:B------:R-:W-:Y:S01]  /*2890*/  SHF.R.S32.HI R0, RZ, 0x1f, R3 ;  /* 0x0000001fff007819 */ /* 0x000fe20000011403 */
[CC--:B------:R-:W-:Y:S01]  /*28a0*/  IMAD.WIDE.U32 R20, R187.reuse, R52.reuse, R190 ;  /* 0x00000034bb147225 */ /* 0x0c0fe200078e00be */
[----:B------:R-:W-:Y:S02]  /*28b0*/  SHF.R.U32.HI R50, RZ, 0x3, R56 ;  /* 0x00000003ff327819 */ /* 0x000fe40000011638 */
[----:B------:R-:W-:Y:S01]  /*28c0*/  LEA.HI R57, R0, R3, RZ, 0x3 ;  /* 0x0000000300397211 */ /* 0x000fe200078f18ff */
[----:B------:R-:W-:Y:S01]  /*28d0*/  IMAD.WIDE.U32 R28, R187, R52, R18 ;  /* 0x00000034bb1c7225 */ /* 0x000fe200078e0012 */
[----:B------:R-:W-:-:S03]  /*28e0*/  LOP3.LUT R3, R56, 0x18, R18, 0xf8, !PT ;  /* 0x0000001838037812 */ /* 0x000fc600078ef812 */
[----:B------:R-:W-:Y:S01]  /*28f0*/  IMAD.IADD R21, R21, 0x1, R7 ;  /* 0x0000000115157824 */ /* 0x000fe200078e0207 */
[----:B------:R-:W-:Y:S01]  /*2900*/  LOP3.LUT R3, R3, R50, RZ, 0x3c, !PT ;  /* 0x0000003203037212 */ /* 0x000fe200078e3cff */
[----:B------:R-:W-:Y:S01]  /*2910*/  IMAD.IADD R29, R7, 0x1, R29 ;  /* 0x00000001071d7824 */ /* 0x000fe200078e021d */
[----:B-----5:R-:W-:Y:S01]  /*2920*/  SHF.R.S32.HI R7, RZ, 0x1f, R2 ;  /* 0x0000001fff077819 */ /* 0x020fe20000011402 */
[----:B------:R-:W-:-:S04]  /*2930*/  IMAD.WIDE.U32 R30, R187, R4, R190 ;  /* 0x00000004bb1e7225 */ /* 0x000fc800078e00be */
[----:B------:R-:W-:-:S04]  /*2940*/  IMAD.WIDE.U32 R32, R187, R4, R18 ;  /* 0x00000004bb207225 */ /* 0x000fc800078e0012 */
[----:B------:R-:W-:Y:S02]  /*2950*/  IMAD R6, R7, R52, RZ ;  /* 0x0000003407067224 */ /* 0x000fe400078e02ff */
[----:B------:R-:W-:Y:S02]  /*2960*/  IMAD.IADD R31, R31, 0x1, R9 ;  /* 0x000000011f1f7824 */ /* 0x000fe400078e0209 */
[----:B------:R-:W-:Y:S02]  /*2970*/  IMAD.IADD R33, R9, 0x1, R33 ;  /* 0x0000000109217824 */ /* 0x000fe400078e0221 */
[----:B------:R-:W-:Y:S01]  /*2980*/  IMAD R7, R7, R4, RZ ;  /* 0x0000000407077224 */ /* 0x000fe200078e02ff */
[----:B----4-:R-:W-:Y:S01]  /*2990*/  SHF.R.U32.HI R11, RZ, 0x7, R11 ;  /* 0x00000007ff0b7819 */ /* 0x010fe2000001160b */
[C---:B------:R-:W-:Y:S01]  /*29a0*/  IMAD R43, R2.reuse, R53, R6 ;  /* 0x00000035022b7224 */ /* 0x040fe200078e0206 */
[----:B------:R-:W-:Y:S01]  /*29b0*/  LOP3.LUT R41, R57, 0xfffffff8, RZ, 0xc0, !PT ;  /* 0xfffffff839297812 */ /* 0x000fe200078ec0ff */
[----:B------:R-:W-:Y:S01]  /*29c0*/  IMAD.WIDE.U32 R20, R2, R52, R20 ;  /* 0x0000003402147225 */ /* 0x000fe200078e0014 */
[----:B------:R-:W-:-:S03]  /*29d0*/  SHF.L.U64.HI R53, R52, 0x6, R53 ;  /* 0x0000000634357819 */ /* 0x000fc60000010235 */
[----:B------:R-:W-:-:S04]  /*29e0*/  IMAD.WIDE.U32 R28, R2, R52, R28 ;  /* 0x00000034021c7225 */ /* 0x000fc800078e001c */
[C---:B------:R-:W-:Y:S02]  /*29f0*/  IMAD R7, R2.reuse, R5, R7 ;  /* 0x0000000502077224 */ /* 0x040fe400078e0207 */
[----:B------:R-:W-:-:S04]  /*2a00*/  IMAD.WIDE.U32 R30, R2, R4, R30 ;  /* 0x00000004021e7225 */ /* 0x000fc800078e001e */
[----:B------:R-:W-:Y:S01]  /*2a10*/  IMAD.WIDE.U32 R32, R2, R4, R32 ;  /* 0x0000000402207225 */ /* 0x000fe200078e0020 */
[----:B------:R-:W-:Y:S02]  /*2a20*/  SHF.L.U64.HI R51, R4, 0x6, R5 ;  /* 0x0000000604337819 */ /* 0x000fe40000010205 */
[----:B------:R-:W-:Y:S01]  /*2a30*/  ISETP.GE.AND P2, PT, R18, UR4, PT ;  /* 0x0000000412007c0c */ /* 0x000fe2000bf46270 */
[----:B------:R-:W-:Y:S01]  /*2a40*/  IMAD.IADD R44, R21, 0x1, R43 ;  /* 0x00000001152c7824 */ /* 0x000fe200078e022b */
[----:B------:R-:W-:Y:S01]  /*2a50*/  ISETP.GE.AND P1, PT, R184, UR4, PT ;  /* 0x00000004b8007c0c */ /* 0x000fe2000bf26270 */
[----:B------:R-:W-:Y:S02]  /*2a60*/  IMAD.IADD R58, R58, 0x1, R25 ;  /* 0x000000013a3a7824 */ /* 0x000fe400078e0219 */
[----:B------:R-:W-:Y:S02]  /*2a70*/  IMAD.SHL.U32 R52, R52, 0x40, RZ ;  /* 0x0000004034347824 */ /* 0x000fe400078e00ff */
[----:B------:R-:W-:-:S02]  /*2a80*/  IMAD.SHL.U32 R49, R4, 0x40, RZ ;  /* 0x0000004004317824 */ /* 0x000fc400078e00ff */
[----:B------:R-:W-:Y:S02]  /*2a90*/  VIADD R48, R11, 0x8 ;  /* 0x000000080b307836 */ /* 0x000fe40000000000 */
[----:B------:R-:W-:Y:S02]  /*2aa0*/  IMAD.SHL.U32 R47, R47, 0x2, RZ ;  /* 0x000000022f2f7824 */ /* 0x000fe400078e00ff */
[----:B------:R-:W-:Y:S02]  /*2ab0*/  IMAD R45, R8, 0x40, R187 ;  /* 0x00000040082d7824 */ /* 0x000fe400078e02bb */
[----:B------:R-:W-:Y:S02]  /*2ac0*/  IMAD.IADD R43, R43, 0x1, R29 ;  /* 0x000000012b2b7824 */ /* 0x000fe400078e021d */
[----:B------:R-:W-:Y:S02]  /*2ad0*/  IMAD.IADD R42, R31, 0x1, R7 ;  /* 0x000000011f2a7824 */ /* 0x000fe400078e0207 */
[----:B------:R-:W-:-:S02]  /*2ae0*/  IMAD.IADD R40, R7, 0x1, R33 ;  /* 0x0000000107287824 */ /* 0x000fc400078e0221 */
[----:B--2---:R-:W-:Y:S01]  /*2af0*/  IMAD R46, R10, 0x200, R3 ;  /* 0x000002000a2e7824 */ /* 0x004fe200078e0203 */
[----:B------:R-:W-:-:S04]  /*2b00*/  LOP3.LUT R3, R56, 0x38, R57, 0xf8, !PT ;  /* 0x0000003838037812 */ /* 0x000fc800078ef839 */
[----:B------:R-:W-:Y:S02]  /*2b10*/  LOP3.LUT R0, R3, R50, RZ, 0x3c, !PT ;  /* 0x0000003203007212 */ /* 0x000fe400078e3cff */
[----:B------:R-:W-:-:S03]  /*2b20*/  SHF.R.S32.HI R3, RZ, 0x1f, R41 ;  /* 0x0000001fff037819 */ /* 0x000fc60000011429 */
[----:B------:R-:W-:Y:S01]  /*2b30*/  IMAD R0, R10, 0x200, R0 ;  /* 0x000002000a007824 */ /* 0x000fe200078e0200 */
[----:B------:R-:W-:-:S07]  /*2b40*/  SHF.R.S32.HI R39, RZ, 0x1f, R59 ;  /* 0x0000001fff277819 */ /* 0x000fce000001143b */
.L_x_5248:
        /* <DEDUP_REMOVED lines=25> */
[----:B------:R-:W-:Y:S01]  /*2ce0*/  IMAD.SHL.U32 R66, R185, 0x1000, RZ ;  /* 0x00001000b9427824 */ /* 0x000fe200078e00ff */
[----:B------:R-:W-:Y:S05]  /*2cf0*/  YIELD ;  /* 0x0000000000007946 */ /* 0x000fea0003800000 */
[----:B------:R-:W-:Y:S01]  /*2d00*/  IMAD.MOV R7, RZ, RZ, -R8 ;  /* 0x000000ffff077224 */ /* 0x000fe200078e0a08 */
[----:B------:R-:W-:Y:S01]  /*2d10*/  BSSY B0, `(.L_x_5216) ;  /* 0x00001ac000007945 */ /* 0x000fe20003800000 */
[----:B------:R-:W-:Y:S01]  /*2d20*/  IMAD.IADD R10, R46, 0x1, R66 ;  /* 0x000000012e0a7824 */ /* 0x000fe200078e0242 */
[----:B------:R-:W-:Y:S01]  /*2d30*/  ISETP.GT.AND P4, PT, R35, R36, PT ;  /* 0x000000242300720c */ /* 0x000fe20003f84270 */
[----:B------:R-:W-:-:S02]  /*2d40*/  IMAD R62, R62, R7, R12 ;  /* 0x000000073e3e7224 */ /* 0x000fc400078e020c */
[----:B------:R-:W-:Y:S01]  /*2d50*/  IMAD R10, R10, 0x2, R17 ;  /* 0x000000020a0a7824 */ /* 0x000fe200078e0211 */
[----:B0-----:R-:W-:Y:S09]  /*2d60*/  @!P0 BRA `(.L_x_5217) ;  /* 0x0000001400c88947 */ /* 0x001ff20003800000 */
        /* <DEDUP_REMOVED lines=57> */
.L_x_5220:
[----:B------:R-:W-:Y:S05]  /*3100*/  BSYNC B1 ;  /* 0x0000000000017941 */ /* 0x000fea0003800000 */
.L_x_5219:
        /* <DEDUP_REMOVED lines=15> */
.L_x_5221:
[----:B------:R-:W-:Y:S01]  /*3200*/  IMAD R60, R185, 0x8, R17 ;  /* 0x00000008b93c7824 */ /* 0x000fe200078e0211 */
[----:B------:R-:W-:Y:S01]  /*3210*/  SHF.L.U32 R67, R192, 0x1f, RZ ;  /* 0x0000001fc0437819 */ /* 0x000fe200000006ff */
[----:B------:R-:W-:Y:S03]  /*3220*/  BSSY B1, `(.L_x_5222) ;  /* 0x0000003000017945 */ /* 0x000fe60003800000 */
[----:B------:R-:W0:Y:S02]  /*3230*/  SYNCS.PHASECHK.TRANS64.TRYWAIT P6, [R60+URZ+0x38890], R67 ;  /* 0x038890433c0075a7 */ /* 0x000e2400080c017f */
[----:B0-----:R-:W-:Y:S05]  /*3240*/  @!P6 BRA `(.L_x_5223) ;  /* 0x000002000060e947 */ /* 0x001fea0003800000 */
.L_x_5492:
[----:B------:R-:W-:Y:S05]  /*3250*/  BSYNC B1 ;  /* 0x0000000000017941 */ /* 0x000fea0003800000 */
.L_x_5222:
[----:B------:R-:W-:-:S03]  /*3260*/  UMOV UR4, 0xffffffff ;  /* 0xffffffff00047882 */ /* 0x000fc60000000000 */
[----:B------:R-:W-:Y:S05]  /*3270*/  BRA.DIV UR4, `(.L_x_5224) ;  /* 0x0000020204687947 */ /* 0x000fea000b800000 */
[----:B------:R1:W2:Y:S04]  /*3280*/  SHFL.IDX PT, R71, R14, RZ, 0x1c1f ;  /* 0x001c1fff0e477589 */ /* 0x0002a800000e0000 */
[----:B------:R1:W3:Y:S02]  /*3290*/  SHFL.IDX PT, R73, R68, RZ, 0x1c1f ;  /* 0x001c1fff44497589 */ /* 0x0002e400000e0000 */
.L_x_5496:
        /* <DEDUP_REMOVED lines=9> */
[--C-:B------:R-:W-:Y:S01]  /*3330*/  SHF.R.U64 R11, R26, 0x10, R27.reuse ;  /* 0x000000101a0b7819 */ /* 0x100fe2000000121b */
[----:B------:R-:W-:Y:S01]  /*3340*/  HADD2.F32 R5, -RZ, R5.H0_H0 ;  /* 0x20000005ff057230 */ /* 0x000fe20000004100 */
[----:B------:R-:W-:Y:S01]  /*3350*/  SHF.R.U32.HI R26, RZ, 0x10, R27 ;  /* 0x00000010ff1a7819 */ /* 0x000fe2000001161b */
[----:B------:R-:W-:Y:S02]  /*3360*/  HADD2.F32 R12, -RZ, R12.H0_H0 ;  /* 0x2000000cff0c7230 */ /* 0x000fe40000004100 */
[----:B------:R-:W-:-:S03]  /*3370*/  HADD2.F32 R11, -RZ, R11.H0_H0 ;  /* 0x2000000bff0b7230 */ /* 0x000fc60000004100 */
[CC--:B------:R-:W-:Y:S01]  /*3380*/  FMUL.FTZ R13, R5.reuse, R12.reuse ;  /* 0x0000000c050d7220 */ /* 0x0c0fe20000410000 */
[C---:B-1----:R-:W-:Y:S01]  /*3390*/  FMUL.FTZ R14, R10.reuse, R12 ;  /* 0x0000000c0a0e7220 */ /* 0x042fe20000410000 */
[--C-:B------:R-:W-:Y:S02]  /*33a0*/  HADD2.F32 R12, -RZ, R7.reuse.H1_H1 ;  /* 0x30000007ff0c7230 */ /* 0x100fe40000004100 */
[-C--:B------:R-:W-:Y:S01]  /*33b0*/  FFMA.FTZ R10, R10, R11.reuse, R13 ;  /* 0x0000000b0a0a7223 */ /* 0x080fe2000001000d */
[----:B------:R-:W-:Y:S01]  /*33c0*/  SHF.R.U32.HI R13, RZ, 0x10, R55 ;  /* 0x00000010ff0d7819 */ /* 0x000fe20000011637 */
[----:B------:R-:W-:Y:S01]  /*33d0*/  FFMA.FTZ R5, R5, R11, -R14 ;  /* 0x0000000b05057223 */ /* 0x000fe2000001080e */
[----:B------:R-:W-:Y:S02]  /*33e0*/  IMAD.MOV.U32 R11, RZ, RZ, R4 ;  /* 0x000000ffff0b7224 */ /* 0x000fe400078e0004 */
[----:B------:R-:W-:Y:S02]  /*33f0*/  HADD2.F32 R4, -RZ, R7.H0_H0 ;  /* 0x20000007ff047230 */ /* 0x000fe40000004100 */
[----:B------:R-:W-:Y:S01]  /*3400*/  HADD2.F32 R13, -RZ, R13.H0_H0 ;  /* 0x2000000dff0d7230 */ /* 0x000fe20000004100 */
[----:B------:R-:W-:Y:S01]  /*3410*/  F2FP.F16.F32.PACK_AB R5, R10, R5 ;  /* 0x000000050a05723e */ /* 0x000fe200000000ff */
[----:B------:R-:W-:-:S02]  /*3420*/  HADD2.F32 R7, -RZ, R26.H0_H0 ;  /* 0x2000001aff077230 */ /* 0x000fc40000004100 */
[----:B------:R-:W-:Y:S02]  /*3430*/  HADD2.F32 R14, -RZ, R75.H0_H0 ;  /* 0x2000004bff0e7230 */ /* 0x000fe40000004100 */
[-C--:B------:R-:W-:Y:S01]  /*3440*/  FMUL.FTZ R15, R12, R13.reuse ;  /* 0x0000000d0c0f7220 */ /* 0x080fe20000410000 */
[----:B------:R-:W-:-:S03]  /*3450*/  FMUL.FTZ R13, R4, R13 ;  /* 0x0000000d040d7220 */ /* 0x000fc60000410000 */
[-C--:B------:R-:W-:Y:S01]  /*3460*/  FFMA.FTZ R4, R4, R7.reuse, -R15 ;  /* 0x0000000704047223 */ /* 0x080fe2000001080f */
[----:B------:R-:W-:Y:S01]  /*3470*/  FFMA.FTZ R7, R12, R7, R13 ;  /* 0x000000070c077223 */ /* 0x000fe2000001000d */
[----:B------:R-:W-:Y:S02]  /*3480*/  IMAD.MOV.U32 R12, RZ, RZ, R6 ;  /* 0x000000ffff0c7224 */ /* 0x000fe400078e0006 */
[--C-:B------:R-:W-:Y:S02]  /*3490*/  HADD2.F32 R6, -RZ, R11.reuse.H1_H1 ;  /* 0x3000000bff067230 */ /* 0x100fe40000004100 */
[----:B------:R-:W-:Y:S01]  /*34a0*/  HADD2.F32 R11, -RZ, R11.H0_H0 ;  /* 0x2000000bff0b7230 */ /* 0x000fe20000004100 */
[----:B------:R-:W-:Y:S01]  /*34b0*/  F2FP.F16.F32.PACK_AB R7, R7, R4 ;  /* 0x000000040707723e */ /* 0x000fe200000000ff */
[----:B------:R-:W-:Y:S02]  /*34c0*/  HADD2.F32 R13, -RZ, R72.H0_H0 ;  /* 0x20000048ff0d7230 */ /* 0x000fe40000004100 */
        /* <DEDUP_REMOVED lines=14> */
.L_x_5229:
[----:B------:R-:W-:Y:S05]  /*35b0*/  BSYNC B2 ;  /* 0x0000000000027941 */ /* 0x000fea0003800000 */
.L_x_5228:
[----:B---3--:R-:W-:-:S04]  /*35c0*/  LEA R10, P0, R18, R73, 0x1 ;  /* 0x00000049120a7211 */ /* 0x008fc800078008ff */
[----:B--2---:R-:W-:-:S05]  /*35d0*/  LEA.HI.X R11, R18, R71, R19, 0x1, P0 ;  /* 0x00000047120b7211 */ /* 0x004fca00000f0c13 */
[----:B0-----:R4:W-:Y:S04]  /*35e0*/  ST.E.128 desc[UR40][R10.64], R4 ;  /* 0x000000040a007985 */ /* 0x0019e8000c101d28 */
.L_x_5227:
[----:B------:R-:W-:Y:S05]  /*35f0*/  BSYNC B1 ;  /* 0x0000000000017941 */ /* 0x000fea0003800000 */
.L_x_5226:
[----:B------:R-:W-:Y:S05]  /*3600*/  @P1 BRA `(.L_x_5225) ;  /* 0x0000001000701947 */ /* 0x000fea0003800000 */
[----:B----4-:R-:W-:Y:S01]  /*3610*/  IMAD.MOV.U32 R5, RZ, RZ, 0x20 ;  /* 0x00000020ff057424 */ /* 0x010fe200078e00ff */
[----:B------:R-:W-:Y:S01]  /*3620*/  LOP3.LUT P0, RZ, R194, 0x4, RZ, 0xc0, !PT ;  /* 0x00000004c2ff7812 */ /* 0x000fe2000780c0ff */
[----:B------:R-:W-:Y:S01]  /*3630*/  BSSY B1, `(.L_x_5230) ;  /* 0x0000032000017945 */ /* 0x000fe20003800000 */
[----:B------:R-:W-:Y:S02]  /*3640*/  ISETP.GE.AND P6, PT, R210, R69, PT ;  /* 0x00000045d200720c */ /* 0x000fe40003fc6270 */
[----:B------:R-:W-:Y:S02]  /*3650*/  SEL R5, R5, 0xffffffe0, !P0 ;  /* 0xffffffe005057807 */ /* 0x000fe40004000000 */
[C---:B---3--:R-:W-:Y:S02]  /*3660*/  LEA R10, P0, R184.reuse, R73, 0x1 ;  /* 0x00000049b80a7211 */ /* 0x048fe400078008ff */
[----:B------:R-:W-:Y:S02]  /*3670*/  IADD3 R4, R5, R46, R66 ;  /* 0x0000002e05047210 */ /* 0x000fe40007ffe042 */
[----:B--2---:R-:W-:-:S03]  /*3680*/  LEA.HI.X R11, R184, R71, R206, 0x1, P0 ;  /* 0x00000047b80b7211 */ /* 0x004fc600000f0cce */
[----:B------:R-:W-:-:S06]  /*3690*/  IMAD R4, R4, 0x2, R17 ;  /* 0x0000000204047824 */ /* 0x000fcc00078e0211 */
[----:B------:R-:W2:Y:S01]  /*36a0*/  LDS.128 R4, [R4+0x22400] ;  /* 0x0224000004047984 */ /* 0x000ea20000000c00 */
[----:B------:R-:W-:Y:S05]  /*36b0*/  @P6 BRA `(.L_x_5231) ;  /* 0x0000000000a46947 */ /* 0x000fea0003800000 */
[----:B------:R-:W-:Y:S01]  /*36c0*/  SHF.R.U64 R12, R8, 0x10, R9 ;  /* 0x00000010080c7819 */ /* 0x000fe20000001209 */
[----:B--2---:R-:W-:Y:S01]  /*36d0*/  IMAD.MOV.U32 R8, RZ, RZ, R7 ;  /* 0x000000ffff087224 */ /* 0x004fe200078e0007 */
[--C-:B-1----:R-:W-:Y:S01]  /*36e0*/  SHF.R.U64 R14, R24, 0x10, R25.reuse ;  /* 0x00000010180e7819 */ /* 0x102fe20000001219 */
[--C-:B------:R-:W-:Y:S01]  /*36f0*/  HADD2.F32 R7, -RZ, R5.reuse.H1_H1 ;  /* 0x30000005ff077230 */ /* 0x100fe20000004100 */
[----:B------:R-:W-:Y:S01]  /*3700*/  SHF.R.U32.HI R15, RZ, 0x10, R25 ;  /* 0x00000010ff0f7819 */ /* 0x000fe20000011619 */
[----:B------:R-:W-:Y:S01]  /*3710*/  HADD2.F32 R5, -RZ, R5.H0_H0 ;  /* 0x20000005ff057230 */ /* 0x000fe20000004100 */
[----:B------:R-:W-:Y:S01]  /*3720*/  SHF.R.U32.HI R13, RZ, 0x10, R9 ;  /* 0x00000010ff0d7819 */ /* 0x000fe20000011609 */
        /* <DEDUP_REMOVED lines=34> */
.L_x_5231:
[----:B------:R-:W-:Y:S05]  /*3950*/  BSYNC B1 ;  /* 0x0000000000017941 */ /* 0x000fea0003800000 */
.L_x_5230:
[----:B--2---:R2:W-:Y:S01]  /*3960*/  ST.E.128 desc[UR40][R10.64], R4 ;  /* 0x000000040a007985 */ /* 0x0045e2000c101d28 */
[----:B------:R-:W-:Y:S05]  /*3970*/  BRA `(.L_x_5225) ;  /* 0x0000000c00947947 */ /* 0x000fea0003800000 */
.L_x_5218:
        /* <DEDUP_REMOVED lines=41> */
.L_x_5232:
[----:B------:R-:W-:Y:S01]  /*3c10*/  IMAD R60, R185, 0x8, R17 ;  /* 0x00000008b93c7824 */ /* 0x000fe200078e0211 */
[----:B------:R-:W-:Y:S01]  /*3c20*/  SHF.L.U32 R67, R192, 0x1f, RZ ;  /* 0x0000001fc0437819 */ /* 0x000fe200000006ff */
[----:B------:R-:W-:Y:S03]  /*3c30*/  BSSY B1, `(.L_x_5233) ;  /* 0x0000003000017945 */ /* 0x000fe60003800000 */
[----:B------:R-:W0:Y:S02]  /*3c40*/  SYNCS.PHASECHK.TRANS64.TRYWAIT P6, [R60+URZ+0x38890], R67 ;  /* 0x038890433c0075a7 */ /* 0x000e2400080c017f */
[----:B0-----:R-:W-:Y:S05]  /*3c50*/  @!P6 BRA `(.L_x_5234) ;  /* 0x000001f8003ce947 */ /* 0x001fea0003800000 */
.L_x_5497:
[----:B------:R-:W-:Y:S05]  /*3c60*/  BSYNC B1 ;  /* 0x0000000000017941 */ /* 0x000fea0003800000 */
.L_x_5233:
[----:B------:R-:W-:-:S03]  /*3c70*/  UMOV UR4, 0xffffffff ;  /* 0xffffffff00047882 */ /* 0x000fc60000000000 */
[----:B------:R-:W-:Y:S05]  /*3c80*/  BRA.DIV UR4, `(.L_x_5235) ;  /* 0x000001fa04447947 */ /* 0x000fea000b800000 */
[----:B------:R1:W2:Y:S04]  /*3c90*/  SHFL.IDX PT, R54, R14, RZ, 0x1c1f ;  /* 0x001c1fff0e367589 */ /* 0x0002a800000e0000 */
[----:B------:R-:W3:Y:S02]  /*3ca0*/  SHFL.IDX PT, R68, R68, RZ, 0x1c1f ;  /* 0x001c1fff44447589 */ /* 0x000ee400000e0000 */
.L_x_5501:
[----:B------:R-:W-:-:S13]  /*3cb0*/  ISETP.GE.OR P6, PT, R187, R65, P2 ;  /* 0x00000041bb00720c */ /* 0x000fda00017c6670 */
[----:B------:R-:W-:Y:S05]  /*3cc0*/  @P6 BRA `(.L_x_5225) ;  /* 0x0000000800c06947 */ /* 0x000fea0003800000 */
[----:B------:R-:W4:Y:S01]  /*3cd0*/  LDL R10, [R1+0x14] ;  /* 0x00001400010a7983 */ /* 0x000f220000100800 */
[----:B------:R-:W5:Y:S01]  /*3ce0*/  LDC R70, c[0x0][0x2f4] ;  /* 0x0000bd00ff467b82 */ /* 0x000f620000000800 */
[----:B------:R-:W-:Y:S01]  /*3cf0*/  BSSY B1, `(.L_x_5236) ;  /* 0x000006f000017945 */ /* 0x000fe20003800000 */
[----:B-----5:R-:W-:-:S05]  /*3d00*/  IMAD.IADD R8, R70, 0x1, -R47 ;  /* 0x0000000146087824 */ /* 0x020fca00078e0a2f */
[----:B------:R-:W-:-:S04]  /*3d10*/  SEL R8, R47, R8, !P3 ;  /* 0x000000082f087207 */ /* 0x000fc80005800000 */
[----:B------:R-:W-:-:S04]  /*3d20*/  SHF.R.S32.HI R9, RZ, 0x1f, R8 ;  /* 0x0000001fff097819 */ /* 0x000fc80000011408 */
[----:B------:R-:W-:-:S04]  /*3d30*/  LEA.HI R9, R9, R8, RZ, 0x4 ;  /* 0x0000000809097211 */ /* 0x000fc800078f20ff */
[----:B------:R-:W-:-:S04]  /*3d40*/  SHF.R.S32.HI R8, RZ, 0x4, R9 ;  /* 0x00000004ff087819 */ /* 0x000fc80000011409 */
[----:B------:R-:W-:-:S05]  /*3d50*/  LEA.HI.SX32 R8, R57, R8, 0x1d ;  /* 0x0000000839087211 */ /* 0x000fca00078feaff */
[----:B------:R-:W-:Y:S02]  /*3d60*/  IMAD.SHL.U32 R55, R8, 0x8, RZ ;  /* 0x0000000808377824 */ /* 0x000fe400078e00ff */
[----:B------:R-:W-:-:S03]  /*3d70*/  IMAD.IADD R8, R0, 0x1, R66 ;  /* 0x0000000100087824 */ /* 0x000fc600078e0242 */
[----:B------:R-:W-:Y:S01]  /*3d80*/  LOP3.LUT R9, R56, 0x38, R55, 0xf8, !PT ;  /* 0x0000003838097812 */ /* 0x000fe200078ef837 */
[----:B------:R-:W-:-:S03]  /*3d90*/  IMAD R8, R8, 0x2, R17 ;  /* 0x0000000208087824 */ /* 0x000fc600078e0211 */
[----:B------:R-:W-:-:S05]  /*3da0*/  LOP3.LUT R9, R9, R50, RZ, 0x3c, !PT ;  /* 0x0000003209097212 */ /* 0x000fca00078e3cff */
[----:B----4-:R-:W-:-:S04]  /*3db0*/  IMAD R9, R10, 0x200, R9 ;  /* 0x000002000a097824 */ /* 0x010fc800078e0209 */
[----:B------:R-:W-:Y:S02]  /*3dc0*/  IMAD.IADD R66, R66, 0x1, R9 ;  /* 0x0000000142427824 */ /* 0x000fe400078e0209 */
[----:B------:R-:W4:Y:S02]  /*3dd0*/  LDS.128 R8, [R8+0x22400] ;  /* 0x0224000008087984 */ /* 0x000f240000000c00 */
[----:B------:R-:W-:-:S05]  /*3de0*/  IMAD R66, R66, 0x2, R17 ;  /* 0x0000000242427824 */ /* 0x000fca00078e0211 */
[----:B-1----:R1:W0:Y:S01]  /*3df0*/  LDS.128 R12, [R66+0x22400] ;  /* 0x02240000420c7984 */ /* 0x0022220000000c00 */
[----:B------:R-:W-:Y:S05]  /*3e00*/  @P0 BRA `(.L_x_5237) ;  /* 0x0000000400740947 */ /* 0x000fea0003800000 */
[----:B------:R-:W-:Y:S01]  /*3e10*/  HADD2.F32 R71, -RZ, R71.H0_H0 ;  /* 0x20000047ff477230 */ /* 0x000fe20000004100 */
[----:B------:R-:W-:Y:S01]  /*3e20*/  SHF.R.U32.HI R76, RZ, 0x10, R25 ;  /* 0x00000010ff4c7819 */ /* 0x000fe20000011619 */
[----:B01----:R-:W-:Y:S01]  /*3e30*/  HADD2.F32 R66, -RZ, R13.H0_H0 ;  /* 0x2000000dff427230 */ /* 0x003fe20000004100 */
        /* <DEDUP_REMOVED lines=90> */
.L_x_5237:
[----:B------:R-:W-:Y:S05]  /*43e0*/  BSYNC B1 ;  /* 0x0000000000017941 */ /* 0x000fea0003800000 */
.L_x_5236:
        /* <DEDUP_REMOVED lines=8> */
[----:B0-----:R0:W-:Y:S01]  /*4470*/  ST.E.128 desc[UR40][R4.64], R12 ;  /* 0x0000000c04007985 */ /* 0x0011e2000c101d28 */
[----:B------:R-:W-:Y:S05]  /*4480*/  BRA `(.L_x_5225) ;  /* 0x0000000000d07947 */ /* 0x000fea0003800000 */
.L_x_5217:
[----:B------:R-:W-:-:S13]  /*4490*/  ISETP.NE.AND P5, PT, R188, 0x3, PT ;  /* 0x00000003bc00780c */ /* 0x000fda0003fa5270 */
[----:B------:R-:W-:Y:S05]  /*44a0*/  @!P5 BRA `(.L_x_5238) ;  /* 0x000000000004d947 */ /* 0x000fea0003800000 */
[----:B------:R-:W-:Y:S01]  /*44b0*/  BPT.TRAP 0x1 ;  /* 0x000000040000795c */ /* 0x000fe20000300000 */
.L_x_5238:
[----:B------:R-:W-:Y:S01]  /*44c0*/  IMAD R60, R185, 0x8, R17 ;  /* 0x00000008b93c7824 */ /* 0x000fe200078e0211 */
[----:B------:R-:W-:Y:S01]  /*44d0*/  SHF.L.U32 R67, R192, 0x1f, RZ ;  /* 0x0000001fc0437819 */ /* 0x000fe200000006ff */
[----:B------:R-:W-:Y:S01]  /*44e0*/  BSSY B1, `(.L_x_5239) ;  /* 0x0000004000017945 */ /* 0x000fe20003800000 */
[----:B------:R-:W-:Y:S02]  /*44f0*/  SHF.R.S32.HI R64, RZ, 0x1f, R62 ;  /* 0x0000001fff407819 */ /* 0x000fe4000001143e */
[----:B------:R-:W0:Y:S02]  /*4500*/  SYNCS.PHASECHK.TRANS64.TRYWAIT P0, [R60+URZ+0x38890], R67 ;  /* 0x038890433c0075a7 */ /* 0x000e24000800017f */
[----:B0-----:R-:W-:Y:S05]  /*4510*/  @!P0 BRA `(.L_x_5240) ;  /* 0x000001f0006c8947 */ /* 0x001fea0003800000 */
.L_x_5502:
[----:B------:R-:W-:Y:S05]  /*4520*/  BSYNC B1 ;  /* 0x0000000000017941 */ /* 0x000fea0003800000 */
.L_x_5239:
        /* <DEDUP_REMOVED lines=24> */
.L_x_5506:
        /* <DEDUP_REMOVED lines=18> */
.L_x_5225:
[----:B------:R-:W-:Y:S05]  /*47d0*/  BSYNC B0 ;  /* 0x0000000000007941 */ /* 0x000fea0003800000 */
.L_x_5216:
        /* <DEDUP_REMOVED lines=17> */
.L_x_5243:
[----:B------:R-:W-:Y:S05]  /*48f0*/  BSYNC B0 ;  /* 0x0000000000007941 */ /* 0x000fea0003800000 */
.L_x_5242:
[----:B------:R-:W1:Y:S01]  /*4900*/  SYNCS.PHASECHK.TRANS64.TRYWAIT P5, [R60+URZ+0x388b0], R67 ;  /* 0x0388b0433c0075a7 */ /* 0x000e6200080a017f */
[----:B------:R-:W-:Y:S04]  /*4910*/  BSSY B0, `(.L_x_5244) ;  /* 0x0000002000007945 */ /* 0x000fe80003800000 */
[----:B-1----:R-:W-:Y:S05]  /*4920*/  @!P5 BRA `(.L_x_5245) ;  /* 0x000001ec00c0d947 */ /* 0x002fea0003800000 */
.L_x_5507:
[----:B------:R-:W-:Y:S05]  /*4930*/  BSYNC B0 ;  /* 0x0000000000007941 */ /* 0x000fea0003800000 */
.L_x_5244:
        /* <DEDUP_REMOVED lines=21> */
[----:B------:R-:W4:Y:S01]  /*4a90*/  LDL R27, [R1+0x1c] ;  /* 0x00001c00011b7983 */ /* 0x000f220000100800 */
[----:B------:R-:W-:-:S03]  /*4aa0*/  ULDC UR4, c[0x0][0x320] ;  /* 0x0000c80000047ab9 */ /* 0x000fc60000000800 */
[----:B---3--:R-:W3:Y:S04]  /*4ab0*/  LDL R14, [R1+0x20] ;  /* 0x00002000010e7983 */ /* 0x008ee80000100800 */
[----:B------:R-:W5:Y:S01]  /*4ac0*/  LDL R26, [R1+0x24] ;  /* 0x00002400011a7983 */ /* 0x000f620000100800 */
[----:B------:R-:W-:Y:S01]  /*4ad0*/  ISETP.GE.AND P6, PT, R18, UR4, PT ;  /* 0x0000000412007c0c */ /* 0x000fe2000bfc6270 */
[----:B------:R-:W-:Y:S01]  /*4ae0*/  IMAD R8, R185, 0x8000, R46 ;  /* 0x00008000b9087824 */ /* 0x000fe200078e022e */
[----:B------:R-:W-:Y:S01]  /*4af0*/  LOP3.LUT P5, RZ, R194, 0x4, RZ, 0xc0, !PT ;  /* 0x00000004c2ff7812 */ /* 0x000fe200078ac0ff */
[----:B------:R-:W5:Y:S02]  /*4b00*/  LDL R25, [R1+0x28] ;  /* 0x0000280001197983 */ /* 0x000f640000100800 */
[----:B------:R-:W-:-:S02]  /*4b10*/  IMAD R13, R8, 0x2, R17 ;  /* 0x00000002080d7824 */ /* 0x000fc400078e0211 */
[----:B------:R-:W5:Y:S04]  /*4b20*/  LDL R24, [R1+0x2c] ;  /* 0x00002c0001187983 */ /* 0x000f680000100800 */
[----:B------:R-:W5:Y:S01]  /*4b30*/  LDL R15, [R1+0x30] ;  /* 0x00003000010f7983 */ /* 0x000f620000100800 */
[----:B------:R-:W-:-:S03]  /*4b40*/  VIADD R12, R8, 0x20 ;  /* 0x00000020080c7836 */ /* 0x000fc60000000000 */
[----:B------:R-:W1:Y:S01]  /*4b50*/  @!P6 LDS.128 R4, [R13+0x400] ;  /* 0x000400000d04e984 */ /* 0x000e620000000c00 */
[----:B------:R-:W-:Y:S01]  /*4b60*/  @P5 VIADD R12, R8, 0xffffffe0 ;  /* 0xffffffe0080c5836 */ /* 0x000fe20000000000 */
[-C--:B0-----:R-:W-:Y:S02]  /*4b70*/  @!P6 LEA R8, P5, R18, R11.reuse, 0x1 ;  /* 0x0000000b1208e211 */ /* 0x081fe400078a08ff */
[----:B------:R-:W5:Y:S01]  /*4b80*/  LDL R61, [R1+0x38] ;  /* 0x00003800013d7983 */ /* 0x000f620000100800 */
[----:B------:R-:W-:Y:S01]  /*4b90*/  IMAD R12, R12, 0x2, R17 ;  /* 0x000000020c0c7824 */ /* 0x000fe200078e0211 */
[----:B--2---:R-:W-:Y:S02]  /*4ba0*/  @!P6 LEA.HI.X R9, R18, R10, R19, 0x1, P5 ;  /* 0x0000000a1209e211 */ /* 0x004fe400028f0c13 */
[C---:B------:R-:W-:Y:S01]  /*4bb0*/  ISETP.GE.AND P5, PT, R184.reuse, UR4, PT ;  /* 0x00000004b8007c0c */ /* 0x040fe2000bfa6270 */
[----:B------:R-:W2:Y:S04]  /*4bc0*/  LDL R55, [R1+0x3c] ;  /* 0x00003c0001377983 */ /* 0x000ea80000100800 */
[----:B------:R-:W2:Y:S04]  /*4bd0*/  LDL R54, [R1+0x40] ;  /* 0x0000400001367983 */ /* 0x000ea80000100800 */
[----:B-1----:R0:W-:Y:S04]  /*4be0*/  @!P6 ST.E.128 desc[UR40][R8.64], R4 ;  /* 0x000000040800e985 */ /* 0x0021e8000c101d28 */
[----:B------:R-:W1:Y:S01]  /*4bf0*/  @!P5 LDS.128 R4, [R12+0x400] ;  /* 0x000400000c04d984 */ /* 0x000e620000000c00 */
[----:B0-----:R-:W-:-:S04]  /*4c00*/  @!P5 LEA R8, P6, R184, R11, 0x1 ;  /* 0x0000000bb808d211 */ /* 0x001fc800078c08ff */
[----:B------:R-:W-:Y:S02]  /*4c10*/  @!P5 LEA.HI.X R9, R184, R10, R206, 0x1, P6 ;  /* 0x0000000ab809d211 */ /* 0x000fe400030f0cce */
[----:B------:R-:W-:-:S03]  /*4c20*/  ISETP.GE.AND P6, PT, R226, UR4, PT ;  /* 0x00000004e2007c0c */ /* 0x000fc6000bfc6270 */
[----:B-1----:R0:W-:Y:S10]  /*4c30*/  @!P5 ST.E.128 desc[UR40][R8.64], R4 ;  /* 0x000000040800d985 */ /* 0x0021f4000c101d28 */
[----:B------:R-:W1:Y:S01]  /*4c40*/  @!P6 LDS.128 R4, [R13+0x2400] ;  /* 0x002400000d04e984 */ /* 0x000e620000000c00 */
[----:B0-----:R-:W-:-:S05]  /*4c50*/  @!P6 LEA R8, P5, R226, R11, 0x1 ;  /* 0x0000000be208e211 */ /* 0x001fca00078a08ff */
[----:B----4-:R-:W-:Y:S01]  /*4c60*/  @!P6 IMAD.X R9, R10, 0x1, R27, P5 ;  /* 0x000000010a09e824 */ /* 0x010fe200028e061b */
[C---:B------:R-:W-:Y:S01]  /*4c70*/  ISETP.GE.AND P5, PT, R225.reuse, UR4, PT ;  /* 0x00000004e1007c0c */ /* 0x040fe2000bfa6270 */
[----:B------:R-:W4:Y:S04]  /*4c80*/  LDL R27, [R1+0x44] ;  /* 0x00004400011b7983 */ /* 0x000f280000100800 */
[----:B-1----:R0:W-:Y:S08]  /*4c90*/  @!P6 ST.E.128 desc[UR40][R8.64], R4 ;  /* 0x000000040800e985 */ /* 0x0021f0000c101d28 */
[----:B------:R-:W1:Y:S01]  /*4ca0*/  @!P5 LDS.128 R4, [R12+0x2400] ;  /* 0x002400000c04d984 */ /* 0x000e620000000c00 */
[----:B0-----:R-:W-:-:S05]  /*4cb0*/  @!P5 LEA R8, P6, R225, R11, 0x1 ;  /* 0x0000000be108d211 */ /* 0x001fca00078c08ff */
[----:B---3--:R-:W-:Y:S02]  /*4cc0*/  @!P5 IMAD.X R9, R10, 0x1, R14, P6 ;  /* 0x000000010a09d824 */ /* 0x008fe400030e060e */
[----:B------:R-:W3:Y:S01]  /*4cd0*/  LDL R14, [R1+0x34] ;  /* 0x00003400010e7983 */ /* 0x000ee20000100800 */
[----:B------:R-:W-:-:S03]  /*4ce0*/  ISETP.GE.AND P6, PT, R224, UR4, PT ;  /* 0x00000004e0007c0c */ /* 0x000fc6000bfc6270 */
[----:B-1----:R0:W-:Y:S10]  /*4cf0*/  @!P5 ST.E.128 desc[UR40][R8.64], R4 ;  /* 0x000000040800d985 */ /* 0x0021f4000c101d28 */
[----:B------:R-:W1:Y:S01]  /*4d00*/  @!P6 LDS.128 R4, [R13+0x4400] ;  /* 0x004400000d04e984 */ /* 0x000e620000000c00 */
[----:B0-----:R-:W-:-:S05]  /*4d10*/  @!P6 LEA R8, P5, R224, R11, 0x1 ;  /* 0x0000000be008e211 */ /* 0x001fca00078a08ff */
[----:B-----5:R-:W-:Y:S01]  /*4d20*/  @!P6 IMAD.X R9, R10, 0x1, R26, P5 ;  /* 0x000000010a09e824 */ /* 0x020fe200028e061a */
[C---:B------:R-:W-:Y:S01]  /*4d30*/  ISETP.GE.AND P5, PT, R223.reuse, UR4, PT ;  /* 0x00000004df007c0c */ /* 0x040fe2000bfa6270 */
[----:B------:R-:W5:Y:S04]  /*4d40*/  LDL R26, [R1+0x48] ;  /* 0x00004800011a7983 */ /* 0x000f680000100800 */
[----:B-1----:R0:W-:Y:S08]  /*4d50*/  @!P6 ST.E.128 desc[UR40][R8.64], R4 ;  /* 0x000000040800e985 */ /* 0x0021f0000c101d28 */
[----:B------:R-:W1:Y:S01]  /*4d60*/  @!P5 LDS.128 R4, [R12+0x4400] ;  /* 0x004400000c04d984 */ /* 0x000e620000000c00 */
[----:B0-----:R-:W-:-:S05]  /*4d70*/  @!P5 LEA R8, P6, R223, R11, 0x1 ;  /* 0x0000000bdf08d211 */ /* 0x001fca00078c08ff */
[----:B------:R-:W-:Y:S01]  /*4d80*/  @!P5 IMAD.X R9, R10, 0x1, R25, P6 ;  /* 0x000000010a09d824 */ /* 0x000fe200030e0619 */
        /* <DEDUP_REMOVED lines=11> */
[----:B------:R-:W-:Y:S02]  /*4e40*/  @!P5 IMAD.X R9, R10, 0x1, R15, P6 ;  /* 0x000000010a09d824 */ /* 0x000fe400030e060f */
[----:B------:R-:W5:Y:S01]  /*4e50*/  LDL R15, [R1+0x4] ;  /* 0x00000400010f7983 */ /* 0x000f620000100800 */
[----:B------:R-:W-:-:S03]  /*4e60*/  ISETP.GE.AND P6, PT, R220, UR4, PT ;  /* 0x00000004dc007c0c */ /* 0x000fc6000bfc6270 */
[----:B-1----:R0:W-:Y:S10]  /*4e70*/  @!P5 ST.E.128 desc[UR40][R8.64], R4 ;  /* 0x000000040800d985 */ /* 0x0021f4000c101d28 */
        /* <DEDUP_REMOVED lines=8> */
[----:B------:R-:W-:Y:S01]  /*4f00*/  @!P5 IMAD.X R9, R10, 0x1, R61, P6 ;  /* 0x000000010a09d824 */ /* 0x000fe200030e063d */
[----:B------:R-:W-:-:S04]  /*4f10*/  ISETP.GE.AND P6, PT, R218, UR4, PT ;  /* 0x00000004da007c0c */ /* 0x000fc8000bfc6270 */
[----:B-1----:R0:W-:Y:S09]  /*4f20*/  @!P5 ST.E.128 desc[UR40][R8.64], R4 ;  /* 0x000000040800d985 */ /* 0x0021f2000c101d28 */
[----:B------:R-:W1:Y:S01]  /*4f30*/  @!P6 LDS.128 R4, [R13+0xa400] ;  /* 0x00a400000d04e984 */ /* 0x000e620000000c00 */
[----:B0-----:R-:W-:-:S05]  /*4f40*/  @!P6 LEA R8, P5, R218, R11, 0x1 ;  /* 0x0000000bda08e211 */ /* 0x001fca00078a08ff */
[----:B--2---:R-:W-:Y:S01]  /*4f50*/  @!P6 IMAD.X R9, R10, 0x1, R55, P5 ;  /* 0x000000010a09e824 */ /* 0x004fe200028e0637 */
[----:B------:R-:W-:-:S04]  /*4f60*/  ISETP.GE.AND P5, PT, R217, UR4, PT ;  /* 0x00000004d9007c0c */ /* 0x000fc8000bfa6270 */
[----:B-1----:R0:W-:Y:S09]  /*4f70*/  @!P6 ST.E.128 desc[UR40][R8.64], R4 ;  /* 0x000000040800e985 */ /* 0x0021f2000c101d28 */
[----:B------:R-:W1:Y:S01]  /*4f80*/  @!P5 LDS.128 R4, [R12+0xa400] ;  /* 0x00a400000c04d984 */ /* 0x000e620000000c00 */
[----:B0-----:R-:W-:-:S05]  /*4f90*/  @!P5 LEA R8, P6, R217, R11, 0x1 ;  /* 0x0000000bd908d211 */ /* 0x001fca00078c08ff */
[----:B------:R-:W-:Y:S01]  /*4fa0*/  @!P5 IMAD.X R9, R10, 0x1, R54, P6 ;  /* 0x000000010a09d824 */ /* 0x000fe200030e0636 */
[----:B------:R-:W-:-:S04]  /*4fb0*/  ISETP.GE.AND P6, PT, R216, UR4, PT ;  /* 0x00000004d8007c0c */ /* 0x000fc8000bfc6270 */
        /* <DEDUP_REMOVED lines=8> */
[----:B-----5:R-:W-:Y:S01]  /*5040*/  @!P5 IMAD.X R9, R10, 0x1, R26, P6 ;  /* 0x000000010a09d824 */ /* 0x020fe200030e061a */
        /* <DEDUP_REMOVED lines=9> */
[----:B---3--:R-:W-:-:S05]  /*50e0*/  @!P5 IMAD.X R9, R10, 0x1, R14, P6 ;  /* 0x000000010a09d824 */ /* 0x008fca00030e060e */
[----:B-1----:R4:W-:Y:S03]  /*50f0*/  @!P5 ST.E.128 desc[UR40][R8.64], R4 ;  /* 0x000000040800d985 */ /* 0x0029e6000c101d28 */
.L_x_5247:
[----:B------:R-:W-:Y:S05]  /*5100*/  BSYNC B0 ;  /* 0x0000000000007941 */ /* 0x000fea0003800000 */
.L_x_5246:
        /* <DEDUP_REMOVED lines=17> */
.L_x_5211:
[----:B------:R-:W4:Y:S01]  /*5220*/  LDL R4, [R1+0x7c] ;  /* 0x00007c0001047983 */ /* 0x000f220000100800 */
[----:B------:R-:W-:Y:S01]  /*5230*/  BSSY B0, `(.L_x_5249) ;  /* 0x0000005000007945 */ /* 0x000fe20003800000 */
[----:B----4-:R-:W-:-:S03]  /*5240*/  ISETP.NE.AND P1, PT, R4, 0x1, PT ;  /* 0x000000010400780c */ /* 0x010fc60003f25270 */
[----:B------:R-:W-:Y:S10]  /*5250*/  @P0 BRA `(.L_x_5250) ;  /* 0x0000000000080947 */ /* 0x000ff40003800000 */
[----:B------:R-:W4:Y:S02]  /*5260*/  FENCE.VIEW.ASYNC.G ;  /* 0x00000000000073c6 */ /* 0x000f240000000100 */
[----:B----4-:R-:W-:Y:S06]  /*5270*/  BAR.ARV 0xc, 0x180 ;  /* 0x0306000000007b1d */ /* 0x010fec0000002000 */
.L_x_5250:
[----:B------:R-:W-:Y:S05]  /*5280*/  BSYNC B0 ;  /* 0x0000000000007941 */ /* 0x000fea0003800000 */
.L_x_5249:
[----:B------:R-:W-:Y:S04]  /*5290*/  BSSY B7, `(.L_x_5251) ;  /* 0x0000ffe000077945 */ /* 0x000fe80003800000 */
[----:B------:R-:W-:Y:S05]  /*52a0*/  @!P1 BRA `(.L_x_5252) ;  /* 0x0000002000289947 */ /* 0x000fea0003800000 */
[----:B------:R-:W4:Y:S01]  /*52b0*/  LDC R0, c[0x0][0x448] ;  /* 0x00011200ff007b82 */ /* 0x000f220000000800 */
[----:B------:R-:W-:Y:S01]  /*52c0*/  VIADD R3, R214, 0x3f ;  /* 0x0000003fd6037836 */ /* 0x000fe20000000000 */
[----:B------:R-:W-:Y:S01]  /*52d0*/  BSSY B0, `(.L_x_5253) ;  /* 0x000002c000007945 */ /* 0x000fe20003800000 */
[----:B----4-:R-:W-:-:S13]  /*52e0*/  ISETP.NE.AND P0, PT, R0, 0x1, PT ;  /* 0x000000010000780c */ /* 0x010fda0003f05270 */
[----:B------:R-:W4:Y:S08]  /*52f0*/  @P0 LDC R0, c[0x0][0x44c] ;  /* 0x00011300ff000b82 */ /* 0x000f300000000800 */
[----:B------:R-:W0:Y:S01]  /*5300*/  @P0 LDC R5, c[0x0][0x450] ;  /* 0x00011400ff050b82 */ /* 0x000e220000000800 */
[----:B----4-:R-:W-:-:S05]  /*5310*/  @P0 IMAD.HI.U32 R0, R3, R0, RZ ;  /* 0x0000000003000227 */ /* 0x010fca00078e00ff */
[----:B0-----:R-:W-:-:S05]  /*5320*/  @P0 SHF.R.U32.HI R3, RZ, R5, R0 ;  /* 0x00000005ff030219 */ /* 0x001fca0000011600 */
[----:B------:R-:W-:-:S05]  /*5330*/  IMAD.IADD R3, R38, 0x1, R3 ;  /* 0x0000000126037824 */ /* 0x000fca00078e0203 */
[----:B------:R-:W-:-:S04]  /*5340*/  SHF.R.S32.HI R0, RZ, 0x1f, R3 ;  /* 0x0000001fff007819 */ /* 0x000fc80000011403 */
[----:B------:R-:W-:Y:S01]  /*5350*/  LEA.HI R0, R0, R3, RZ, 0x6 ;  /* 0x0000000300007211 */ /* 0x000fe200078f30ff */
[----:B------:R-:W-:-:S03]  /*5360*/  IMAD.MOV.U32 R3, RZ, RZ, RZ ;  /* 0x000000ffff037224 */ /* 0x000fc600078e00ff */
[----:B------:R-:W-:-:S04]  /*5370*/  SHF.R.S32.HI R0, RZ, 0x6, R0 ;  /* 0x00000006ff007819 */ /* 0x000fc80000011400 */
[----:B--2---:R-:W-:-:S04]  /*5380*/  VIMNMX R10, R37, R0, PT ;  /* 0x00000000250a7248 */ /* 0x004fc80003fe0100 */
        /* <DEDUP_REMOVED lines=9> */
[----:B------:R-:W-:-:S05]  /*5420*/  IABS R8, R9 ;  /* 0x0000000900087213 */ /* 0x000fca0000000000 */
[----:B------:R-:W-:Y:S02]  /*5430*/  IMAD.MOV R8, RZ, RZ, -R8 ;  /* 0x000000ffff087224 */ /* 0x000fe400078e0a08 */
[----:B0-----:R-:W0:Y:S02]  /*5440*/  MUFU.RCP R4, R4 ;  /* 0x0000000400047308 */ /* 0x001e240000001000 */
[----:B0----5:R-:W-:Y:S01]  /*5450*/  VIADD R2, R4, 0xffffffe ;  /* 0x0ffffffe04027836 */ /* 0x021fe20000000000 */
[----:B------:R-:W-:Y:S02]  /*5460*/  IABS R4, R0 ;  /* 0x0000000000047213 */ /* 0x000fe40000000000 */
[----:B------:R-:W-:-:S03]  /*5470*/  LOP3.LUT R0, R0, R9, RZ, 0x3c, !PT ;  /* 0x0000000900007212 */ /* 0x000fc600078e3cff */
[----:B------:R0:W2:Y:S01]  /*5480*/  F2I.FTZ.U32.TRUNC.NTZ R3, R2 ;  /* 0x0000000200037305 */ /* 0x0000a2000021f000 */
[----:B------:R-:W-:Y:S01]  /*5490*/  ISETP.GE.AND P2, PT, R0, RZ, PT ;  /* 0x000000ff0000720c */ /* 0x000fe20003f46270 */
[----:B0-----:R-:W-:Y:S02]  /*54a0*/  IMAD.MOV.U32 R2, RZ, RZ, RZ ;  /* 0x000000ffff027224 */ /* 0x001fe400078e00ff */
[----:B--2---:R-:W-:-:S04]  /*54b0*/  IMAD.MOV R6, RZ, RZ, -R3 ;  /* 0x000000ffff067224 */ /* 0x004fc800078e0a03 */
        /* <DEDUP_REMOVED lines=13> */
.L_x_5254:
[----:B------:R-:W-:Y:S05]  /*5590*/  BSYNC B0 ;  /* 0x0000000000007941 */ /* 0x000fea0003800000 */
.L_x_5253:
        /* <DEDUP_REMOVED lines=42> */
[----:B---3--:R-:W-:-:S02]  /*5840*/  CS2R R72, SRZ ;  /* 0x0000000000487805 */ /* 0x008fc4000001ff00 */
[----:B------:R-:W-:Y:S02]  /*5850*/  CS2R R70, SRZ ;  /* 0x0000000000467805 */ /* 0x000fe4000001ff00 */
[----:B------:R-:W-:Y:S02]  /*5860*/  CS2R R68, SRZ ;  /* 0x0000000000447805 */ /* 0x000fe4000001ff00 */
        /* <DEDUP_REMOVED lines=22> */
[----:B--2---:R-:W-:-:S05]  /*59d0*/  IMAD R0, R0, R3, RZ ;  /* 0x0000000300007224 */ /* 0x004fca00078e02ff */
[----:B------:R-:W-:-:S04]  /*59e0*/  VIADDMNMX R10, R0, R3, R10, PT ;  /* 0x00000003000a7246 */ /* 0x000fc8000380010a */
[----:B------:R-:W-:-:S13]  /*59f0*/  ISETP.GT.AND P1, PT, R10, R0, PT ;  /* 0x000000000a00720c */ /* 0x000fda0003f24270 */
[----:B------:R-:W-:Y:S05]  /*5a00*/  @!P1 BRA `(.L_x_5255) ;  /* 0x000000f800189947 */ /* 0x000fea0003800000 */
[----:B-----5:R-:W2:Y:S01]  /*5a10*/  LDL R2, [R1+0x70] ;  /* 0x0000700001027983 */ /* 0x020ea20000100800 */
[----:B------:R-:W-:Y:S01]  /*5a20*/  IMAD.MOV.U32 R5, RZ, RZ, 0x40000040 ;  /* 0x40000040ff057424 */ /* 0x000fe200078e00ff */
[----:B------:R-:W-:Y:S01]  /*5a30*/  BAR.SYNC.DEFER_BLOCKING 0xe, 0x100 ;  /* 0x0384000000007b1d */ /* 0x000fe20000010000 */
[----:B------:R-:W-:-:S03]  /*5a40*/  IMAD.MOV.U32 R9, RZ, RZ, 0x40000040 ;  /* 0x40000040ff097424 */ /* 0x000fc600078e00ff */
[----:B------:R-:W-:Y:S01]  /*5a50*/  R2UR UR7, R5 ;  /* 0x00000000050772ca */ /* 0x000fe200000e0000 */
[----:B------:R-:W-:Y:S01]  /*5a60*/  IMAD.MOV.U32 R7, RZ, RZ, 0x40000040 ;  /* 0x40000040ff077424 */ /* 0x000fe200078e00ff */
[----:B------:R-:W-:Y:S01]  /*5a70*/  ISETP.NE.AND P2, PT, R188, 0x3, PT ;  /* 0x00000003bc00780c */ /* 0x000fe20003f45270 */
[----:B------:R-:W-:Y:S01]  /*5a80*/  IMAD.MOV.U32 R5, RZ, RZ, 0x40000040 ;  /* 0x40000040ff057424 */ /* 0x000fe200078e00ff */
[----:B------:R-:W-:Y:S01]  /*5a90*/  R2UR UR15, R9 ;  /* 0x00000000090f72ca */ /* 0x000fe200000e0000 */
[----:B------:R-:W-:Y:S01]  /*5aa0*/  IMAD.MOV.U32 R9, RZ, RZ, 0x40000040 ;  /* 0x40000040ff097424 */ /* 0x000fe200078e00ff */
[----:B------:R-:W-:Y:S01]  /*5ab0*/  R2UR UR11, R7 ;  /* 0x00000000070b72ca */ /* 0x000fe200000e0000 */
[----:B------:R-:W-:-:S03]  /*5ac0*/  IMAD.MOV.U32 R7, RZ, RZ, 0x40000040 ;  /* 0x40000040ff077424 */ /* 0x000fc600078e00ff */
[----:B------:R-:W-:Y:S02]  /*5ad0*/  R2UR UR9, R9 ;  /* 0x00000000090972ca */ /* 0x000fe400000e0000 */
[----:B------:R-:W-:Y:S01]  /*5ae0*/  R2UR UR13, R7 ;  /* 0x00000000070d72ca */ /* 0x000fe200000e0000 */
        /* <DEDUP_REMOVED lines=18> */
[C---:B------:R-:W-:Y:S01]  /*5c10*/  VIADD R8, R4.reuse, 0x100 ;  /* 0x0000010004087836 */ /* 0x040fe20000000000 */
        /* <DEDUP_REMOVED lines=32> */
.L_x_5256:
        /* <DEDUP_REMOVED lines=9> */
.L_x_5260:
        /* <DEDUP_REMOVED lines=182> */
.L_x_5259:
[----:B------:R-:W-:-:S04]  /*6a10*/  IMAD R10, R22, 0x8, R17 ;  /* 0x00000008160a7824 */ /* 0x000fc800078e0211 */
[----:B------:R-:W-:-:S05]  /*6a20*/  VIADD R10, R10, 0x38860 ;  /* 0x000388600a0a7836 */ /* 0x000fca0000000000 */
[----:B------:R-:W-:-:S04]  /*6a30*/  PRMT R10, R189, 0x654, R10 ;  /* 0x00000654bd0a7816 */ /* 0x000fc8000000000a */
[----:B------:R1:W-:Y:S01]  /*6a40*/  SYNCS.ARRIVE.TRANS64.RED.A1T0 RZ, [R10+URZ], RZ ;  /* 0x000000ff0aff79a7 */ /* 0x0003e2000810043f */
[----:B------:R-:W-:Y:S05]  /*6a50*/  @P1 BRA `(.L_x_5260) ;  /* 0xfffffff400141947 */ /* 0x000fea000383ffff */
.L_x_5258:
[----:B------:R-:W-:Y:S05]  /*6a60*/  BSYNC B0 ;  /* 0x0000000000007941 */ /* 0x000fea0003800000 */
.L_x_5257:
        /* <DEDUP_REMOVED lines=142> */
.L_x_5252:
[----:B------:R-:W4:Y:S01]  /*7350*/  LDC R0, c[0x0][0x448] ;  /* 0x00011200ff007b82 */ /* 0x000f220000000800 */
[----:B------:R-:W-:Y:S01]  /*7360*/  VIADD R3, R214, 0x3f ;  /* 0x0000003fd6037836 */ /* 0x000fe20000000000 */
[----:B------:R-:W-:Y:S01]  /*7370*/  BSSY B0, `(.L_x_5261) ;  /* 0x000002c000007945 */ /* 0x000fe20003800000 */
[----:B------:R-:W-:Y:S01]  /*7380*/  IMAD.MOV.U32 R168, RZ, RZ, RZ ;  /* 0x000000ffffa87224 */ /* 0x000fe200078e00ff */
[----:B----4-:R-:W-:-:S13]  /*7390*/  ISETP.NE.AND P0, PT, R0, 0x1, PT ;  /* 0x000000010000780c */ /* 0x010fda0003f05270 */
[----:B------:R-:W4:Y:S08]  /*73a0*/  @P0 LDC R0, c[0x0][0x44c] ;  /* 0x00011300ff000b82 */ /* 0x000f300000000800 */
[----:B------:R-:W0:Y:S01]  /*73b0*/  @P0 LDC R5, c[0x0][0x450] ;  /* 0x00011400ff050b82 */ /* 0x000e220000000800 */
[----:B----4-:R-:W-:-:S05]  /*73c0*/  @P0 IMAD.HI.U32 R0, R3, R0, RZ ;  /* 0x0000000003000227 */ /* 0x010fca00078e00ff */
[----:B0-----:R-:W-:-:S05]  /*73d0*/  @P0 SHF.R.U32.HI R3, RZ, R5, R0 ;  /* 0x00000005ff030219 */ /* 0x001fca0000011600 */
[----:B------:R-:W-:-:S05]  /*73e0*/  IMAD.IADD R3, R38, 0x1, R3 ;  /* 0x0000000126037824 */ /* 0x000fca00078e0203 */
[----:B------:R-:W-:-:S04]  /*73f0*/  SHF.R.S32.HI R0, RZ, 0x1f, R3 ;  /* 0x0000001fff007819 */ /* 0x000fc80000011403 */
[----:B------:R-:W-:-:S04]  /*7400*/  LEA.HI R0, R0, R3, RZ, 0x6 ;  /* 0x0000000300007211 */ /* 0x000fc800078f30ff */
[----:B------:R-:W-:-:S04]  /*7410*/  SHF.R.S32.HI R0, RZ, 0x6, R0 ;  /* 0x00000006ff007819 */ /* 0x000fc80000011400 */
[----:B------:R-:W-:-:S04]  /*7420*/  VIMNMX R37, R37, R0, PT ;  /* 0x0000000025257248 */ /* 0x000fc80003fe0100 */
[----:B------:R-:W-:-:S13]  /*7430*/  ISETP.GE.AND P0, PT, R37, 0x1, PT ;  /* 0x000000012500780c */ /* 0x000fda0003f06270 */
[----:B------:R-:W-:Y:S05]  /*7440*/  @!P0 BRA `(.L_x_5262) ;  /* 0x0000000000788947 */ /* 0x000fea0003800000 */
[----:B------:R-:W4:Y:S01]  /*7450*/  LDL R4, [R1+0x54] ;  /* 0x0000540001047983 */ /* 0x000f220000100800 */
[----:B------:R-:W-:Y:S01]  /*7460*/  ULDC UR4, c[0x0][0xae8] ;  /* 0x0002ba0000047ab9 */ /* 0x000fe20000000800 */
[----:B----4-:R-:W-:-:S04]  /*7470*/  ISETP.NE.AND P0, PT, R4, RZ, PT ;  /* 0x000000ff0400720c */ /* 0x010fc80003f05270 */
[----:B------:R-:W-:-:S04]  /*7480*/  SEL R9, R4, UR4, P0 ;  /* 0x0000000404097c07 */ /* 0x000fc80008000000 */
[-C--:B------:R-:W-:Y:S02]  /*7490*/  IABS R6, R9.reuse ;  /* 0x0000000900067213 */ /* 0x080fe40000000000 */
[----:B------:R-:W-:Y:S02]  /*74a0*/  IADD3 R0, R9, -0x1, R37 ;  /* 0xffffffff09007810 */ /* 0x000fe40007ffe025 */
[----:B------:R-:W0:Y:S01]  /*74b0*/  I2F.RP R3, R6 ;  /* 0x0000000600037306 */ /* 0x000e220000209400 */
[-C--:B--2---:R-:W-:Y:S02]  /*74c0*/  IABS R10, R9.reuse ;  /* 0x00000009000a7213 */ /* 0x084fe40000000000 */
        /* <DEDUP_REMOVED lines=22> */
.L_x_5262:
[----:B------:R-:W-:Y:S05]  /*7630*/  BSYNC B0 ;  /* 0x0000000000007941 */ /* 0x000fea0003800000 */
.L_x_5261:
        /* <DEDUP_REMOVED lines=66> */
[----:B----4-:R-:W-:-:S05]  /*7a60*/  IMAD R0, R0, R168, RZ ;  /* 0x000000a800007224 */ /* 0x010fca00078e02ff */
[----:B------:R3:W-:Y:S01]  /*7a70*/  STL [R1+0xc], R0 ;  /* 0x00000c0001007387 */ /* 0x0007e20000100800 */
[----:B------:R-:W-:Y:S02]  /*7a80*/  VIADDMNMX R168, R0, R168, R37, PT ;  /* 0x000000a800a87246 */ /* 0x000fe40003800125 */
[----:B------:R-:W-:Y:S02]  /*7a90*/  CS2R R36, SRZ ;  /* 0x0000000000247805 */ /* 0x000fe4000001ff00 */
[----:B------:R-:W-:-:S13]  /*7aa0*/  ISETP.GT.AND P1, PT, R168, R0, PT ;  /* 0x00000000a800720c */ /* 0x000fda0003f24270 */
[----:B---3--:R-:W-:Y:S05]  /*7ab0*/  @!P1 BRA `(.L_x_5255) ;  /* 0x000000d400ec9947 */ /* 0x008fea0003800000 */
[----:B------:R-:W3:Y:S01]  /*7ac0*/  LDL R0, [R1+0x70] ;  /* 0x0000700001007983 */ /* 0x000ee20000100800 */
[----:B------:R-:W-:Y:S03]  /*7ad0*/  BSSY B6, `(.L_x_5263) ;  /* 0x000001c000067945 */ /* 0x000fe60003800000 */
[----:B---3--:R-:W0:Y:S02]  /*7ae0*/  SHFL.IDX PT, R0, R0, RZ, 0x1f ;  /* 0x00001fff00007589 */ /* 0x008e2400000e0000 */
        /* <DEDUP_REMOVED lines=19> */
[----:B--2---:R-:W-:Y:S02]  /*7c20*/  IMAD.U32 R10, RZ, RZ, UR4 ;  /* 0x00000004ff0a7e24 */ /* 0x004fe4000f8e00ff */
[----:B------:R-:W-:Y:S02]  /*7c30*/  IMAD.U32 R11, RZ, RZ, UR5 ;  /* 0x00000005ff0b7e24 */ /* 0x000fe4000f8e00ff */
[----:B------:R-:W-:Y:S02]  /*7c40*/  IMAD.MOV.U32 R8, RZ, RZ, 0x70 ;  /* 0x00000070ff087424 */ /* 0x000fe400078e00ff */
[----:B------:R-:W-:Y:S02]  /*7c50*/  IMAD.MOV.U32 R12, RZ, RZ, 0x1 ;  /* 0x00000001ff0c7424 */ /* 0x000fe400078e00ff */
[----:B------:R-:W-:-:S07]  /*7c60*/  IMAD.MOV.U32 R13, RZ, RZ, RZ ;  /* 0x000000ffff0d7224 */ /* 0x000fce00078e00ff */
[----:B------:R-:W-:-:S07]  /*7c70*/  LEPC R20, `(.L_x_5264) ;  /* 0x000000001014794e */ /* 0x000fce0000000000 */
[----:B0----5:R-:W-:Y:S05]  /*7c80*/  CALL.ABS.NOINC R14 ;  /* 0x000000000e007343 */ /* 0x021fea0003c00000 */
.L_x_5264:
[----:B------:R-:W-:Y:S05]  /*7c90*/  BSYNC B6 ;  /* 0x0000000000067941 */ /* 0x000fea0003800000 */
.L_x_5263:
[----:B------:R-:W-:Y:S02]  /*7ca0*/  ULDC UR4, c[0x0][0x3f4] ;  /* 0x0000fd0000047ab9 */ /* 0x000fe40000000800 */
[----:B------:R-:W-:-:S13]  /*7cb0*/  ISETP.LT.AND P0, PT, RZ, UR4, PT ;  /* 0x00000004ff007c0c */ /* 0x000fda000bf01270 */
[----:B------:R-:W-:Y:S05]  /*7cc0*/  @P0 BRA `(.L_x_5265) ;  /* 0x0000000000400947 */ /* 0x000fea0003800000 */
[----:B------:R-:W3:Y:S02]  /*7cd0*/  LDL R20, [R1+0x68] ;  /* 0x0000680001147983 */ /* 0x000ee40000100800 */
[----:B---3--:R-:W-:-:S04]  /*7ce0*/  LEA.HI R0, R20, R20, RZ, 0x1 ;  /* 0x0000001414007211 */ /* 0x008fc800078f08ff */
[----:B------:R-:W-:-:S05]  /*7cf0*/  LOP3.LUT R0, R0, 0xfffffffe, RZ, 0xc0, !PT ;  /* 0xfffffffe00007812 */ /* 0x000fca00078ec0ff */
[----:B------:R-:W-:-:S05]  /*7d00*/  IMAD.IADD R0, R20, 0x1, -R0 ;  /* 0x0000000114007824 */ /* 0x000fca00078e0a00 */
[----:B-----5:R-:W-:-:S04]  /*7d10*/  SHF.L.U32 R2, R0, 0x1f, RZ ;  /* 0x0000001f00027819 */ /* 0x020fc800000006ff */
[----:B------:R0:W1:Y:S03]  /*7d20*/  SYNCS.PHASECHK.TRANS64.TRYWAIT P0, [R17+URZ+0x38800], R2 ;  /* 0x03880002110075a7 */ /* 0x000066000800017f */
[----:B-1----:R-:W-:Y:S05]  /*7d30*/  @!P0 NANOSLEEP.SYNCS 0x989680 ;  /* 0x009896800000895d */ /* 0x002fea0003900000 */
[----:B------:R-:W1:Y:S01]  /*7d40*/  @!P0 SYNCS.PHASECHK.TRANS64 P0, [R17+URZ+0x38800], R2 ;  /* 0x03880002110085a7 */ /* 0x000e62000800007f */
[----:B------:R-:W-:Y:S04]  /*7d50*/  BSSY B0, `(.L_x_5266) ;  /* 0x0000006000007945 */ /* 0x000fe80003800000 */
[----:B-1----:R-:W-:Y:S05]  /*7d60*/  @P0 BRA `(.L_x_5267) ;  /* 0x0000000000100947 */ /* 0x002fea0003800000 */
.L_x_5268:
[----:B-1----:R1:W3:Y:S02]  /*7d70*/  SYNCS.PHASECHK.TRANS64.TRYWAIT P0, [R17+URZ+0x38800], R2 ;  /* 0x03880002110075a7 */ /* 0x0022e4000800017f */
[----:B---3--:R-:W-:Y:S05]  /*7d80*/  @!P0 NANOSLEEP.SYNCS 0x989680 ;  /* 0x009896800000895d */ /* 0x008fea0003900000 */
[----:B------:R-:W3:Y:S02]  /*7d90*/  @!P0 SYNCS.PHASECHK.TRANS64 P0, [R17+URZ+0x38800], R2 ;  /* 0x03880002110085a7 */ /* 0x000ee4000800007f */
[----:B---3--:R-:W-:Y:S05]  /*7da0*/  @!P0 BRA `(.L_x_5268) ;  /* 0xfffffffc00f08947 */ /* 0x008fea000383ffff */
.L_x_5267:
[----:B------:R-:W-:Y:S05]  /*7db0*/  BSYNC B0 ;  /* 0x0000000000007941 */ /* 0x000fea0003800000 */
.L_x_5266:
[----:B------:R-:W-:Y:S05]  /*7dc0*/  BRA `(.L_x_5269) ;  /* 0x0000002c00487947 */ /* 0x000fea0003800000 */
.L_x_5265:
        /* <DEDUP_REMOVED lines=22> */
[----:B--2---:R-:W-:Y:S02]  /*7f30*/  IMAD.U32 R10, RZ, RZ, UR6 ;  /* 0x00000006ff0a7e24 */ /* 0x004fe4000f8e00ff */
        /* <DEDUP_REMOVED lines=8> */
.L_x_5271:
[----:B------:R-:W-:Y:S05]  /*7fc0*/  BSYNC B6 ;  /* 0x0000000000067941 */ /* 0x000fea0003800000 */
.L_x_5270:
        /* <DEDUP_REMOVED lines=36> */
[----:B--2---:R-:W-:Y:S02]  /*8210*/  LEA.HI.X R10, R24, UR5, R3, 0x1, P0 ;  /* 0x00000005180a7c11 */ /* 0x004fe400080f0c03 */
[----:B------:R-:W-:Y:S01]  /*8220*/  LEA.HI.X R31, R26, UR7, R31, 0x1, P1 ;  /* 0x000000071a1f7c11 */ /* 0x000fe200088f0c1f */
[----:B------:R-:W-:Y:S06]  /*8230*/  BRA.DIV UR4, `(.L_x_5274) ;  /* 0x000001b604907947 */ /* 0x000fec000b800000 */
[----:B------:R0:W1:Y:S04]  /*8240*/  SHFL.IDX PT, R0, R10, RZ, 0x1c1f ;  /* 0x001c1fff0a007589 */ /* 0x00006800000e0000 */
[----:B------:R0:W2:Y:S04]  /*8250*/  SHFL.IDX PT, R5, R9, RZ, 0x1c1f ;  /* 0x001c1fff09057589 */ /* 0x0000a800000e0000 */
[----:B------:R0:W3:Y:S04]  /*8260*/  SHFL.IDX PT, R8, R31, RZ, 0x1c1f ;  /* 0x001c1fff1f087589 */ /* 0x0000e800000e0000 */
[----:B------:R0:W4:Y:S02]  /*8270*/  SHFL.IDX PT, R6, R30, RZ, 0x1c1f ;  /* 0x001c1fff1e067589 */ /* 0x00012400000e0000 */
.L_x_5513:
        /* <DEDUP_REMOVED lines=8> */
[----:B------:R-:W3:Y:S01]  /*8300*/  LDL R7, [R1+0x74] ;  /* 0x0000740001077983 */ /* 0x000ee20000100800 */
[----:B------:R-:W-:Y:S01]  /*8310*/  ULDC UR4, c[0x0][0x3f4] ;  /* 0x0000fd0000047ab9 */ /* 0x000fe20000000800 */
[----:B--2---:R-:W-:Y:S01]  /*8320*/  IMAD.MOV.U32 R2, RZ, RZ, R5 ;  /* 0x000000ffff027224 */ /* 0x004fe200078e0005 */
[----:B------:R-:W-:Y:S01]  /*8330*/  ISETP.GE.AND P2, PT, R190, UR4, PT ;  /* 0x00000004be007c0c */ /* 0x000fe2000bf46270 */
[----:B-1----:R-:W-:Y:S01]  /*8340*/  IMAD.MOV.U32 R3, RZ, RZ, R0 ;  /* 0x000000ffff037224 */ /* 0x002fe200078e0000 */
[----:B------:R-:W-:Y:S02]  /*8350*/  ISETP.GE.AND P3, PT, R210, UR4, PT ;  /* 0x00000004d2007c0c */ /* 0x000fe4000bf66270 */
[----:B------:R-:W-:-:S09]  /*8360*/  CS2R R28, SRZ ;  /* 0x00000000001c7805 */ /* 0x000fd2000001ff00 */
[----:B------:R-:W-:-:S04]  /*8370*/  @!P2 IMAD.WIDE R2, R190, 0x2, R2 ;  /* 0x00000002be02a825 */ /* 0x000fc800078e0202 */
[----:B------:R-:W-:Y:S01]  /*8380*/  @!P3 IMAD.SHL.U32 R4, R210, 0x2, RZ ;  /* 0x00000002d204b824 */ /* 0x000fe200078e00ff */
[----:B------:R1:W5:Y:S01]  /*8390*/  @!P2 LD.E.64 R28, desc[UR40][R2.64] ;  /* 0x00000028021ca980 */ /* 0x000362000c101b00 */
[----:B------:R-:W-:Y:S02]  /*83a0*/  CS2R R26, SRZ ;  /* 0x00000000001a7805 */ /* 0x000fe4000001ff00 */
[----:B------:R-:W-:Y:S02]  /*83b0*/  CS2R R20, SRZ ;  /* 0x0000000000147805 */ /* 0x000fe4000001ff00 */
[----:B------:R-:W-:Y:S02]  /*83c0*/  CS2R R24, SRZ ;  /* 0x0000000000187805 */ /* 0x000fe4000001ff00 */
[-C--:B-1----:R-:W-:Y:S02]  /*83d0*/  @!P3 IADD3 R2, P0, R5, R4.reuse, RZ ;  /* 0x000000040502b210 */ /* 0x082fe40007f1e0ff */
[----:B----4-:R-:W-:-:S02]  /*83e0*/  @!P3 IADD3 R4, P1, R6, R4, RZ ;  /* 0x000000040604b210 */ /* 0x010fc40007f3e0ff */
[----:B---3--:R-:W-:Y:S01]  /*83f0*/  @!P3 SHF.L.U64.HI R11, R210, 0x1, R7 ;  /* 0x00000001d20bb819 */ /* 0x008fe20000010207 */
[----:B------:R-:W-:Y:S02]  /*8400*/  IMAD.MOV.U32 R7, RZ, RZ, R8 ;  /* 0x000000ffff077224 */ /* 0x000fe400078e0008 */
[----:B------:R-:W-:-:S04]  /*8410*/  @!P2 IMAD.WIDE R6, R190, 0x2, R6 ;  /* 0x00000002be06a825 */ /* 0x000fc800078e0206 */
[--C-:B------:R-:W-:Y:S01]  /*8420*/  @!P3 IMAD.X R3, R0, 0x1, R11.reuse, P0 ;  /* 0x000000010003b824 */ /* 0x100fe200000e060b */
[----:B------:R1:W5:Y:S01]  /*8430*/  @!P2 LD.E.64 R26, desc[UR40][R6.64] ;  /* 0x00000028061aa980 */ /* 0x000362000c101b00 */
[----:B------:R-:W-:-:S03]  /*8440*/  @!P3 IMAD.X R5, R8, 0x1, R11, P1 ;  /* 0x000000010805b824 */ /* 0x000fc600008e060b */
[----:B------:R1:W5:Y:S04]  /*8450*/  @!P3 LD.E.64 R20, desc[UR40][R2.64] ;  /* 0x000000280214b980 */ /* 0x000368000c101b00 */
[----:B------:R1:W5:Y:S02]  /*8460*/  @!P3 LD.E.64 R24, desc[UR40][R4.64] ;  /* 0x000000280418b980 */ /* 0x000364000c101b00 */
.L_x_5276:
[----:B------:R-:W-:Y:S05]  /*8470*/  BSYNC B1 ;  /* 0x0000000000017941 */ /* 0x000fea0003800000 */
.L_x_5275:
[----:B-1---5:R-:W-:Y:S01]  /*8480*/  IMAD.MOV.U32 R2, RZ, RZ, R27 ;  /* 0x000000ffff027224 */ /* 0x022fe200078e001b */
[----:B------:R-:W-:Y:S01]  /*8490*/  UMOV UR4, 0xffffffff ;  /* 0xffffffff00047882 */ /* 0x000fe20000000000 */
[----:B------:R-:W-:Y:S02]  /*84a0*/  IMAD.MOV.U32 R3, RZ, RZ, R24 ;  /* 0x000000ffff037224 */ /* 0x000fe400078e0018 */
        /* <DEDUP_REMOVED lines=14> */
[----:B--2---:R1:W2:Y:S04]  /*8590*/  SHFL.IDX PT, R5, R10, 0x1, 0x1c1f ;  /* 0x003c1f000a057f89 */ /* 0x0042a800000e0000 */
[----:B------:R1:W0:Y:S04]  /*85a0*/  SHFL.IDX PT, R4, R9, 0x1, 0x1c1f ;  /* 0x003c1f0009047f89 */ /* 0x00022800000e0000 */
[----:B------:R1:W0:Y:S04]  /*85b0*/  SHFL.IDX PT, R7, R31, 0x1, 0x1c1f ;  /* 0x003c1f001f077f89 */ /* 0x00022800000e0000 */
[----:B------:R1:W0:Y:S02]  /*85c0*/  SHFL.IDX PT, R14, R30, 0x1, 0x1c1f ;  /* 0x003c1f001e0e7f89 */ /* 0x00022400000e0000 */
.L_x_5519:
[----:B----4-:R-:W4:Y:S01]  /*85d0*/  LDL R6, [R1+0x68] ;  /* 0x0000680001067983 */ /* 0x010f220000100800 */
[----:B------:R-:W-:Y:S01]  /*85e0*/  VIADD R32, R32, 0x20 ;  /* 0x0000002020207836 */ /* 0x000fe20000000000 */
[----:B------:R-:W-:Y:S01]  /*85f0*/  BSSY B1, `(.L_x_5278) ;  /* 0x0000023000017945 */ /* 0x000fe20003800000 */
[----:B01----:R-:W-:Y:S01]  /*8600*/  IMAD.SHL.U32 R31, R194, 0x40, RZ ;  /* 0x00000040c21f7824 */ /* 0x003fe200078e00ff */
[----:B---3--:R-:W-:Y:S02]  /*8610*/  CS2R R8, SRZ ;  /* 0x0000000000087805 */ /* 0x008fe4000001ff00 */
[----:B------:R-:W-:Y:S02]  /*8620*/  CS2R R12, SRZ ;  /* 0x00000000000c7805 */ /* 0x000fe4000001ff00 */
[----:B------:R-:W-:Y:S02]  /*8630*/  ISETP.GE.AND P0, PT, R32, R33, PT ;  /* 0x000000212000720c */ /* 0x000fe40003f06270 */
[----:B------:R-:W-:-:S02]  /*8640*/  CS2R R10, SRZ ;  /* 0x00000000000a7805 */ /* 0x000fc4000001ff00 */
[----:B----4-:R-:W-:-:S04]  /*8650*/  LEA.HI R0, R6, R6, RZ, 0x1 ;  /* 0x0000000606007211 */ /* 0x010fc800078f08ff */
[----:B------:R-:W-:-:S05]  /*8660*/  LOP3.LUT R0, R0, 0xfffffffe, RZ, 0xc0, !PT ;  /* 0xfffffffe00007812 */ /* 0x000fca00078ec0ff */
[----:B------:R-:W-:-:S05]  /*8670*/  IMAD.IADD R0, R6, 0x1, -R0 ;  /* 0x0000000106007824 */ /* 0x000fca00078e0a00 */
[----:B------:R-:W-:Y:S01]  /*8680*/  SHF.L.U32 R32, R0, 0x1f, RZ ;  /* 0x0000001f00207819 */ /* 0x000fe200000006ff */
[----:B------:R-:W-:Y:S06]  /*8690*/  @P0 BRA `(.L_x_5279) ;  /* 0x0000000000600947 */ /* 0x000fec0003800000 */
[----:B------:R-:W3:Y:S01]  /*86a0*/  LDL R6, [R1+0x74] ;  /* 0x0000740001067983 */ /* 0x000ee20000100800 */
[----:B------:R-:W-:Y:S01]  /*86b0*/  ULDC UR4, c[0x0][0x3f4] ;  /* 0x0000fd0000047ab9 */ /* 0x000fe20000000800 */
[----:B------:R-:W-:Y:S01]  /*86c0*/  IMAD.MOV.U32 R2, RZ, RZ, R4 ;  /* 0x000000ffff027224 */ /* 0x000fe200078e0004 */
[----:B------:R-:W-:Y:S01]  /*86d0*/  ISETP.GE.AND P3, PT, R210, UR4, PT ;  /* 0x00000004d2007c0c */ /* 0x000fe2000bf66270 */
[----:B--2---:R-:W-:Y:S01]  /*86e0*/  IMAD.MOV.U32 R3, RZ, RZ, R5 ;  /* 0x000000ffff037224 */ /* 0x004fe200078e0005 */
[----:B------:R-:W-:Y:S02]  /*86f0*/  ISETP.GE.AND P2, PT, R190, UR4, PT ;  /* 0x00000004be007c0c */ /* 0x000fe4000bf46270 */
[----:B------:R-:W-:Y:S01]  /*8700*/  CS2R R12, SRZ ;  /* 0x00000000000c7805 */ /* 0x000fe2000001ff00 */
[----:B------:R-:W-:-:S08]  /*8710*/  IMAD.MOV.U32 R8, RZ, RZ, R14 ;  /* 0x000000ffff087224 */ /* 0x000fd000078e000e */
[----:B------:R-:W-:Y:S02]  /*8720*/  @!P3 IMAD.SHL.U32 R9, R210, 0x2, RZ ;  /* 0x00000002d209b824 */ /* 0x000fe400078e00ff */
[----:B------:R-:W-:-:S03]  /*8730*/  @!P2 IMAD.WIDE R2, R190, 0x2, R2 ;  /* 0x00000002be02a825 */ /* 0x000fc600078e0202 */
[-C--:B------:R-:W-:Y:S02]  /*8740*/  @!P3 IADD3 R4, P0, R4, R9.reuse, RZ ;  /* 0x000000090404b210 */ /* 0x080fe40007f1e0ff */
[----:B------:R-:W-:Y:S01]  /*8750*/  CS2R R10, SRZ ;  /* 0x00000000000a7805 */ /* 0x000fe2000001ff00 */
[----:B------:R0:W5:Y:S02]  /*8760*/  @!P2 LD.E.64 R12, desc[UR40][R2.64] ;  /* 0x00000028020ca980 */ /* 0x000164000c101b00 */
[----:B0-----:R-:W-:Y:S02]  /*8770*/  CS2R R2, SRZ ;  /* 0x0000000000027805 */ /* 0x001fe4000001ff00 */
[----:B---3--:R-:W-:Y:S02]  /*8780*/  @!P3 SHF.L.U64.HI R30, R210, 0x1, R6 ;  /* 0x00000001d21eb819 */ /* 0x008fe40000010206 */
[----:B------:R-:W-:Y:S01]  /*8790*/  @!P3 IADD3 R6, P1, R14, R9, RZ ;  /* 0x000000090e06b210 */ /* 0x000fe20007f3e0ff */
[----:B------:R-:W-:-:S02]  /*87a0*/  IMAD.MOV.U32 R9, RZ, RZ, R7 ;  /* 0x000000ffff097224 */ /* 0x000fc400078e0007 */
[----:B------:R-:W-:Y:S02]  /*87b0*/  @!P3 IMAD.X R5, R5, 0x1, R30, P0 ;  /* 0x000000010505b824 */ /* 0x000fe400000e061e */
[----:B------:R-:W-:Y:S01]  /*87c0*/  @!P2 IMAD.WIDE R14, R190, 0x2, R8 ;  /* 0x00000002be0ea825 */ /* 0x000fe200078e0208 */
[----:B------:R-:W-:Y:S02]  /*87d0*/  CS2R R8, SRZ ;  /* 0x0000000000087805 */ /* 0x000fe4000001ff00 */
[----:B------:R0:W5:Y:S01]  /*87e0*/  @!P3 LD.E.64 R10, desc[UR40][R4.64] ;  /* 0x00000028040ab980 */ /* 0x000162000c101b00 */
[----:B------:R-:W-:-:S03]  /*87f0*/  @!P3 IMAD.X R7, R7, 0x1, R30, P1 ;  /* 0x000000010707b824 */ /* 0x000fc600008e061e */
[----:B------:R0:W5:Y:S04]  /*8800*/  @!P2 LD.E.64 R2, desc[UR40][R14.64] ;  /* 0x000000280e02a980 */ /* 0x000168000c101b00 */
[----:B------:R0:W5:Y:S02]  /*8810*/  @!P3 LD.E.64 R8, desc[UR40][R6.64] ;  /* 0x000000280608b980 */ /* 0x000164000c101b00 */
.L_x_5279:
[----:B------:R-:W-:Y:S05]  /*8820*/  BSYNC B1 ;  /* 0x0000000000017941 */ /* 0x000fea0003800000 */
.L_x_5278:
[----:B0-----:R-:W3:Y:S01]  /*8830*/  LDL R15, [R1+0x14] ;  /* 0x00001400010f7983 */ /* 0x001ee20000100800 */
[----:B------:R-:W0:Y:S01]  /*8840*/  SYNCS.PHASECHK.TRANS64.TRYWAIT P0, [R17+URZ+0x38800], R32 ;  /* 0x03880020110075a7 */ /* 0x000e22000800017f */
[----:B------:R-:W-:Y:S01]  /*8850*/  LOP3.LUT R31, R31, 0x1c0, RZ, 0xc0, !PT ;  /* 0x000001c01f1f7812 */ /* 0x000fe200078ec0ff */
[----:B--2--5:R-:W-:Y:S01]  /*8860*/  IMAD.MOV.U32 R5, RZ, RZ, R2 ;  /* 0x000000ffff057224 */ /* 0x024fe200078e0002 */
[----:B------:R-:W-:Y:S01]  /*8870*/  VIADDMNMX R30, R33, -R214, 0x40, PT ;  /* 0x00000040211e7446 */ /* 0x000fe200038009d6 */
[----:B------:R-:W-:Y:S01]  /*8880*/  IMAD.MOV.U32 R6, RZ, RZ, R8 ;  /* 0x000000ffff067224 */ /* 0x000fe200078e0008 */
[----:B------:R-:W-:Y:S01]  /*8890*/  LOP3.LUT R4, R31, 0x18, R18, 0xf8, !PT ;  /* 0x000000181f047812 */ /* 0x000fe200078ef812 */
[----:B------:R-:W-:Y:S01]  /*88a0*/  IMAD.MOV.U32 R14, RZ, RZ, R12 ;  /* 0x000000ffff0e7224 */ /* 0x000fe200078e000c */
[----:B------:R-:W-:Y:S01]  /*88b0*/  SHF.R.U32.HI R31, RZ, 0x3, R31 ;  /* 0x00000003ff1f7819 */ /* 0x000fe2000001161f */
[----:B------:R-:W-:Y:S01]  /*88c0*/  IMAD.MOV.U32 R7, RZ, RZ, R9 ;  /* 0x000000ffff077224 */ /* 0x000fe200078e0009 */
[----:B------:R-:W-:Y:S01]  /*88d0*/  PRMT R45, R5, 0x7610, R45 ;  /* 0x00007610052d7816 */ /* 0x000fe2000000002d */
[----:B------:R-:W-:Y:S01]  /*88e0*/  IMAD.MOV.U32 R5, RZ, RZ, R3 ;  /* 0x000000ffff057224 */ /* 0x000fe200078e0003 */
[----:B------:R-:W-:Y:S01]  /*88f0*/  LOP3.LUT R4, R4, R31, RZ, 0x3c, !PT ;  /* 0x0000001f04047212 */ /* 0x000fe200078e3cff */
[----:B------:R-:W-:Y:S01]  /*8900*/  BSSY B1, `(.L_x_5280) ;  /* 0x000000f000017945 */ /* 0x000fe20003800000 */
[----:B------:R-:W-:Y:S01]  /*8910*/  PRMT R46, R6, 0x5410, R14 ;  /* 0x00005410062e7816 */ /* 0x000fe2000000000e */
[----:B------:R-:W-:Y:S01]  /*8920*/  IMAD.MOV.U32 R6, RZ, RZ, R10 ;  /* 0x000000ffff067224 */ /* 0x000fe200078e000a */
[----:B------:R-:W-:Y:S01]  /*8930*/  PRMT R45, R45, 0x5410, R5 ;  /* 0x000054102d2d7816 */ /* 0x000fe20000000005 */
[----:B------:R-:W-:Y:S01]  /*8940*/  IMAD.MOV.U32 R5, RZ, RZ, R13 ;  /* 0x000000ffff057224 */ /* 0x000fe200078e000d */
[----:B------:R-:W-:-:S02]  /*8950*/  PRMT R31, R7, 0x7610, R31 ;  /* 0x00007610071f7816 */ /* 0x000fc4000000001f */
[----:B------:R-:W-:Y:S02]  /*8960*/  LOP3.LUT P2, RZ, R194, 0x4, RZ, 0xc0, !PT ;  /* 0x00000004c2ff7812 */ /* 0x000fe4000784c0ff */
[----:B------:R-:W-:Y:S01]  /*8970*/  PRMT R47, R5, 0x5410, R6 ;  /* 0x00005410052f7816 */ /* 0x000fe20000000006 */
[----:B------:R-:W-:Y:S01]  /*8980*/  IMAD.MOV.U32 R5, RZ, RZ, R11 ;  /* 0x000000ffff057224 */ /* 0x000fe200078e000b */
[----:B------:R-:W-:Y:S01]  /*8990*/  ISETP.GE.AND P1, PT, R187, R30, PT ;  /* 0x0000001ebb00720c */ /* 0x000fe20003f26270 */
[----:B---3--:R-:W-:-:S04]  /*89a0*/  IMAD R4, R15, 0x200, R4 ;  /* 0x000002000f047824 */ /* 0x008fc800078e0204 */
[----:B------:R-:W-:-:S04]  /*89b0*/  IMAD R15, R4, 0x2, R17 ;  /* 0x00000002040f7824 */ /* 0x000fc800078e0211 */
[C---:B------:R-:W-:Y:S02]  /*89c0*/  VIADD R4, R15.reuse, 0x20400 ;  /* 0x000204000f047836 */ /* 0x040fe40000000000 */
[----:B------:R-:W-:Y:S01]  /*89d0*/  VIADD R14, R15, 0x20440 ;  /* 0x000204400f0e7836 */ /* 0x000fe20000000000 */
[----:B0-----:R-:W-:Y:S06]  /*89e0*/  @!P0 BRA `(.L_x_5281) ;  /* 0x000001b000888947 */ /* 0x001fec0003800000 */
.L_x_5520:
[----:B------:R-:W-:Y:S05]  /*89f0*/  BSYNC B1 ;  /* 0x0000000000017941 */ /* 0x000fea0003800000 */
.L_x_5280:
        /* <DEDUP_REMOVED lines=11> */
[--C-:B0-----:R-:W-:Y:S01]  /*8ab0*/  HADD2.F32 R32, -RZ, R34.reuse.H1_H1 ;  /* 0x30000022ff207230 */ /* 0x101fe20000004100 */
[----:B------:R-:W-:Y:S01]  /*8ac0*/  SHF.R.U32.HI R35, RZ, 0x10, R27 ;  /* 0x00000010ff237819 */ /* 0x000fe2000001161b */
        /* <DEDUP_REMOVED lines=38> */
.L_x_5285:
[----:B------:R-:W-:Y:S05]  /*8d30*/  BSYNC B2 ;  /* 0x0000000000027941 */ /* 0x000fea0003800000 */
.L_x_5284:
        /* <DEDUP_REMOVED lines=17> */
[----:B0-----:R-:W-:Y:S01]  /*8e50*/  FMUL.FTZ R32, R4, R28 ;  /* 0x0000001c04207220 */ /* 0x001fe20000410000 */
        /* <DEDUP_REMOVED lines=25> */
.L_x_5283:
[----:B------:R-:W-:Y:S05]  /*8ff0*/  BSYNC B1 ;  /* 0x0000000000017941 */ /* 0x000fea0003800000 */
.L_x_5282:
        /* <DEDUP_REMOVED lines=50> */
.L_x_5288:
[----:B------:R-:W-:Y:S05]  /*9320*/  BSYNC B1 ;  /* 0x0000000000017941 */ /* 0x000fea0003800000 */
.L_x_5287:
        /* <DEDUP_REMOVED lines=44> */
.L_x_5273:
        /* <DEDUP_REMOVED lines=37> */
[----:B------:R-:W3:Y:S04]  /*9840*/  SHFL.IDX PT, R0, R24, RZ, 0x1c1f ;  /* 0x001c1fff18007589 */ /* 0x000ee800000e0000 */
[----:B------:R-:W4:Y:S04]  /*9850*/  SHFL.IDX PT, R14, R34, RZ, 0x1c1f ;  /* 0x001c1fff220e7589 */ /* 0x000f2800000e0000 */
[----:B------:R-:W5:Y:S01]  /*9860*/  SHFL.IDX PT, R3, R27, RZ, 0x1c1f ;  /* 0x001c1fff1b037589 */ /* 0x000f6200000e0000 */
[----:B0-----:R-:W-:-:S04]  /*9870*/  ISETP.GE.AND P0, PT, R18, R37, PT ;  /* 0x000000251200720c */ /* 0x001fc80003f06270 */
[----:B------:R-:W-:-:S13]  /*9880*/  ISETP.GE.OR P1, PT, R32, R25, P0 ;  /* 0x000000192000720c */ /* 0x000fda0000726670 */
[C---:B------:R-:W-:Y:S01]  /*9890*/  @!P1 IMAD.SHL.U32 R5, R18.reuse, 0x2, RZ ;  /* 0x0000000212059824 */ /* 0x040fe200078e00ff */
[----:B------:R-:W-:-:S04]  /*98a0*/  @!P1 SHF.L.U64.HI R6, R18, 0x1, R19 ;  /* 0x0000000112069819 */ /* 0x000fc80000010213 */
[----:B-1----:R-:W-:-:S05]  /*98b0*/  @!P1 IADD3 R8, P2, R2, R5, RZ ;  /* 0x0000000502089210 */ /* 0x002fca0007f5e0ff */
[----:B---3--:R-:W-:Y:S01]  /*98c0*/  @!P1 IMAD.X R9, R0, 0x1, R6, P2 ;  /* 0x0000000100099824 */ /* 0x008fe200010e0606 */
[----:B----4-:R-:W-:-:S05]  /*98d0*/  @!P1 IADD3 R4, P2, R14, R5, RZ ;  /* 0x000000050e049210 */ /* 0x010fca0007f5e0ff */
[----:B--2---:R-:W2:Y:S01]  /*98e0*/  @!P1 LD.E.128 R8, desc[UR40][R8.64] ;  /* 0x0000002808089980 */ /* 0x004ea2000c101d00 */
[----:B-----5:R-:W-:-:S06]  /*98f0*/  @!P1 IMAD.X R5, R3, 0x1, R6, P2 ;  /* 0x0000000103059824 */ /* 0x020fcc00010e0606 */
[----:B------:R-:W3:Y:S01]  /*9900*/  @!P1 LD.E.128 R4, desc[UR40][R4.64] ;  /* 0x0000002804049980 */ /* 0x000ee2000c101d00 */
[----:B------:R-:W-:Y:S02]  /*9910*/  CS2R R2, SRZ ;  /* 0x0000000000027805 */ /* 0x000fe4000001ff00 */
[----:B------:R-:W-:Y:S02]  /*9920*/  CS2R R20, SRZ ;  /* 0x0000000000147805 */ /* 0x000fe4000001ff00 */
[----:B------:R-:W-:Y:S01]  /*9930*/  CS2R R28, SRZ ;  /* 0x00000000001c7805 */ /* 0x000fe2000001ff00 */
[----:B------:R-:W0:Y:S01]  /*9940*/  SHFL.IDX PT, R24, R24, 0x1, 0x1c1f ;  /* 0x003c1f0018187f89 */ /* 0x000e2200000e0000 */
[----:B------:R-:W-:-:S03]  /*9950*/  CS2R R30, SRZ ;  /* 0x00000000001e7805 */ /* 0x000fc6000001ff00 */
[----:B------:R-:W1:Y:S04]  /*9960*/  SHFL.IDX PT, R14, R34, 0x1, 0x1c1f ;  /* 0x003c1f00220e7f89 */ /* 0x000e6800000e0000 */
[----:B------:R-:W4:Y:S04]  /*9970*/  SHFL.IDX PT, R27, R27, 0x1, 0x1c1f ;  /* 0x003c1f001b1b7f89 */ /* 0x000f2800000e0000 */
[----:B------:R5:W0:Y:S01]  /*9980*/  SHFL.IDX PT, R26, R33, 0x1, 0x1c1f ;  /* 0x003c1f00211a7f89 */ /* 0x000a2200000e0000 */
[----:B--2---:R-:W-:Y:S02]  /*9990*/  @!P1 IMAD.MOV.U32 R2, RZ, RZ, R8 ;  /* 0x000000ffff029224 */ /* 0x004fe400078e0008 */
[----:B------:R-:W-:-:S02]  /*99a0*/  @!P1 IMAD.MOV.U32 R20, RZ, RZ, R10 ;  /* 0x000000ffff149224 */ /* 0x000fc400078e000a */
[----:B------:R-:W-:Y:S02]  /*99b0*/  IMAD.MOV.U32 R0, RZ, RZ, R2 ;  /* 0x000000ffff007224 */ /* 0x000fe400078e0002 */
[----:B------:R-:W-:Y:S02]  /*99c0*/  @!P1 IMAD.MOV.U32 R3, RZ, RZ, R9 ;  /* 0x000000ffff039224 */ /* 0x000fe400078e0009 */
[----:B---3--:R-:W-:Y:S01]  /*99d0*/  @!P1 IMAD.MOV.U32 R29, RZ, RZ, R5 ;  /* 0x000000ffff1d9224 */ /* 0x008fe200078e0005 */
[----:B------:R-:W-:Y:S01]  /*99e0*/  PRMT R55, R0, 0x7610, R55 ;  /* 0x0000761000377816 */ /* 0x000fe20000000037 */
[----:B------:R-:W-:Y:S02]  /*99f0*/  IMAD.MOV.U32 R0, RZ, RZ, R20 ;  /* 0x000000ffff007224 */ /* 0x000fe400078e0014 */
[----:B------:R-:W-:Y:S02]  /*9a00*/  @!P1 IMAD.MOV.U32 R30, RZ, RZ, R6 ;  /* 0x000000ffff1e9224 */ /* 0x000fe400078e0006 */
[----:B------:R-:W-:Y:S01]  /*9a10*/  @!P1 IMAD.MOV.U32 R21, RZ, RZ, R11 ;  /* 0x000000ffff159224 */ /* 0x000fe200078e000b */
[----:B------:R-:W-:Y:S01]  /*9a20*/  PRMT R35, R0, 0x7610, R35 ;  /* 0x0000761000237816 */ /* 0x000fe20000000023 */
[----:B------:R-:W-:-:S02]  /*9a30*/  @!P1 IMAD.MOV.U32 R28, RZ, RZ, R4 ;  /* 0x000000ffff1c9224 */ /* 0x000fc400078e0004 */
        /* <DEDUP_REMOVED lines=10> */
[----:B-----5:R-:W-:-:S02]  /*9ae0*/  PRMT R33, R8, 0x7610, R33 ;  /* 0x0000761008217816 */ /* 0x020fc40000000021 */
[----:B------:R-:W-:Y:S02]  /*9af0*/  CS2R R4, SRZ ;  /* 0x0000000000047805 */ /* 0x000fe4000001ff00 */
[----:B01--4-:R-:W-:-:S07]  /*9b00*/  PRMT R50, R0, 0x5410, R6 ;  /* 0x0000541000327816 */ /* 0x013fce0000000006 */
.L_x_5530:
        /* <DEDUP_REMOVED lines=24> */
.L_x_5291:
[----:B------:R-:W-:Y:S05]  /*9c90*/  BSYNC B1 ;  /* 0x0000000000017941 */ /* 0x000fea0003800000 */
.L_x_5290:
        /* <DEDUP_REMOVED lines=16> */
[----:B------:R-:W-:-:S03]  /*9da0*/  IMAD.IADD R36, R18, 0x1, R37 ;  /* 0x0000000112247824 */ /* 0x000fc600078e0225 */
[----:B------:R-:W-:Y:S01]  /*9db0*/  PRMT R57, R15, 0x5410, R24 ;  /* 0x000054100f397816 */ /* 0x000fe20000000018 */
[----:B0-----:R-:W-:Y:S06]  /*9dc0*/  @!P1 BRA `(.L_x_5293) ;  /* 0x000001a400089947 */ /* 0x001fec0003800000 */
.L_x_5531:
[----:B------:R-:W-:Y:S05]  /*9dd0*/  BSYNC B1 ;  /* 0x0000000000017941 */ /* 0x000fea0003800000 */
.L_x_5292:
[----:B------:R-:W-:Y:S01]  /*9de0*/  BSSY B1, `(.L_x_5294) ;  /* 0x0000064000017945 */ /* 0x000fe20003800000 */
[----:B------:R-:W-:Y:S01]  /*9df0*/  IMAD.MOV.U32 R32, RZ, RZ, R10 ;  /* 0x000000ffff207224 */ /* 0x000fe200078e000a */
[----:B------:R-:W-:Y:S01]  /*9e00*/  LOP3.LUT R36, R36, 0x38, RZ, 0xc0, !PT ;  /* 0x0000003824247812 */ /* 0x000fe200078ec0ff */
[----:B------:R-:W-:Y:S01]  /*9e10*/  IMAD.MOV.U32 R34, RZ, RZ, R11 ;  /* 0x000000ffff227224 */ /* 0x000fe200078e000b */
[----:B------:R-:W-:Y:S06]  /*9e20*/  @P2 BRA `(.L_x_5295) ;  /* 0x00000004007c2947 */ /* 0x000fec0003800000 */
[----:B------:R-:W2:Y:S01]  /*9e30*/  LDL R25, [R1+0x14] ;  /* 0x0000140001197983 */ /* 0x000ea20000100800 */
[----:B0-----:R-:W-:Y:S01]  /*9e40*/  IMAD.SHL.U32 R12, R194, 0x40, RZ ;  /* 0x00000040c20c7824 */ /* 0x001fe200078e00ff */
[--C-:B------:R-:W-:Y:S01]  /*9e50*/  SHF.R.U64 R28, R28, 0x10, R29.reuse ;  /* 0x000000101c1c7819 */ /* 0x100fe2000000121d */
[----:B------:R-:W-:Y:S01]  /*9e60*/  HADD2.F32 R47, -RZ, R47.H0_H0 ;  /* 0x2000002fff2f7230 */ /* 0x000fe20000004100 */
[----:B------:R-:W-:Y:S01]  /*9e70*/  SHF.R.U32.HI R48, RZ, 0x10, R29 ;  /* 0x00000010ff307819 */ /* 0x000fe2000001161d */
[----:B------:R-:W-:Y:S01]  /*9e80*/  HADD2.F32 R46, -RZ, R46.H0_H0 ;  /* 0x2000002eff2e7230 */ /* 0x000fe20000004100 */
[----:B------:R-:W-:Y:S02]  /*9e90*/  LOP3.LUT R13, R12, 0x1c0, RZ, 0xc0, !PT ;  /* 0x000001c00c0d7812 */ /* 0x000fe400078ec0ff */
[----:B------:R-:W-:Y:S01]  /*9ea0*/  SHF.R.U64 R2, R2, 0x10, R3 ;  /* 0x0000001002027819 */ /* 0x000fe20000001203 */
[----:B------:R-:W-:Y:S01]  /*9eb0*/  HADD2.F32 R48, -RZ, R48.H0_H0 ;  /* 0x20000030ff307230 */ /* 0x000fe20000004100 */
[----:B------:R-:W-:-:S02]  /*9ec0*/  LOP3.LUT R12, R13, 0x38, R18, 0xf8, !PT ;  /* 0x000000380d0c7812 */ /* 0x000fc400078ef812 */
[----:B------:R-:W-:Y:S02]  /*9ed0*/  SHF.R.U32.HI R15, RZ, 0x3, R13 ;  /* 0x00000003ff0f7819 */ /* 0x000fe4000001160d */
[----:B------:R-:W-:Y:S02]  /*9ee0*/  SHF.R.U32.HI R49, RZ, 0x10, R3 ;  /* 0x00000010ff317819 */ /* 0x000fe40000011603 */
[----:B------:R-:W-:Y:S02]  /*9ef0*/  LOP3.LUT R12, R12, R15, RZ, 0x3c, !PT ;  /* 0x0000000f0c0c7212 */ /* 0x000fe400078e3cff */
[----:B------:R-:W-:Y:S02]  /*9f00*/  LOP3.LUT R24, R15, R36, R13, 0x1e, !PT ;  /* 0x000000240f187212 */ /* 0x000fe400078e1e0d */
[----:B------:R-:W-:Y:S02]  /*9f10*/  SHF.R.U64 R3, R20, 0x10, R21 ;  /* 0x0000001014037819 */ /* 0x000fe40000001215 */
[----:B------:R-:W-:-:S02]  /*9f20*/  SHF.R.U64 R20, R30, 0x10, R31 ;  /* 0x000000101e147819 */ /* 0x000fc4000000121f */
[----:B------:R-:W-:Y:S01]  /*9f30*/  SHF.R.U32.HI R54, RZ, 0x10, R31 ;  /* 0x00000010ff367819 */ /* 0x000fe2000001161f */
[----:B------:R-:W-:Y:S01]  /*9f40*/  HADD2.F32 R3, -RZ, R3.H0_H0 ;  /* 0x20000003ff037230 */ /* 0x000fe20000004100 */
[----:B------:R-:W-:-:S03]  /*9f50*/  SHF.R.U32.HI R41, RZ, 0x10, R21 ;  /* 0x00000010ff297819 */ /* 0x000fc60000011615 */
[----:B------:R-:W-:Y:S02]  /*9f60*/  HADD2.F32 R54, -RZ, R54.H0_H0 ;  /* 0x20000036ff367230 */ /* 0x000fe40000004100 */
[C---:B--2---:R-:W-:Y:S02]  /*9f70*/  IMAD R12, R25.reuse, 0x200, R12 ;  /* 0x00000200190c7824 */ /* 0x044fe400078e020c */
[----:B------:R-:W-:Y:S02]  /*9f80*/  IMAD R24, R25, 0x200, R24 ;  /* 0x0000020019187824 */ /* 0x000fe400078e0218 */
[--C-:B------:R-:W-:Y:S02]  /*9f90*/  IMAD R37, R12, 0x2, R17.reuse ;  /* 0x000000020c257824 */ /* 0x100fe400078e0211 */
[----:B------:R-:W-:-:S03]  /*9fa0*/  IMAD R38, R24, 0x2, R17 ;  /* 0x0000000218267824 */ /* 0x000fc600078e0211 */
[----:B------:R-:W0:Y:S04]  /*9fb0*/  LDS.128 R12, [R37+0x20400] ;  /* 0x02040000250c7984 */ /* 0x000e280000000c00 */
[----:B------:R-:W1:Y:S01]  /*9fc0*/  LDS.128 R24, [R38+0x20400] ;  /* 0x0204000026187984 */ /* 0x000e620000000c00 */
[--C-:B0-----:R-:W-:Y:S02]  /*9fd0*/  HADD2.F32 R42, -RZ, R15.reuse.H0_H0 ;  /* 0x2000000fff2a7230 */ /* 0x101fe40000004100 */
[----:B------:R-:W-:Y:S02]  /*9fe0*/  HADD2.F32 R29, -RZ, R15.H1_H1 ;  /* 0x3000000fff1d7230 */ /* 0x000fe40000004100 */
[----:B-1----:R-:W-:Y:S02]  /*9ff0*/  HADD2.F32 R15, -RZ, R25.H0_H0 ;  /* 0x20000019ff0f7230 */ /* 0x002fe40000004100 */
[----:B------:R-:W-:-:S02]  /*a000*/  HADD2.F32 R30, -RZ, R13.H0_H0 ;  /* 0x2000000dff1e7230 */ /* 0x000fc40000004100 */
[----:B------:R-:W-:Y:S02]  /*a010*/  HADD2.F32 R31, -RZ, R25.H1_H1 ;  /* 0x30000019ff1f7230 */ /* 0x000fe40000004100 */
[CC--:B------:R-:W-:Y:S01]  /*a020*/  FMUL.FTZ R25, R15.reuse, R47.reuse ;  /* 0x0000002f0f197220 */ /* 0x0c0fe20000410000 */
[-C--:B------:R-:W-:Y:S01]  /*a030*/  FMUL.FTZ R51, R15, R46.reuse ;  /* 0x0000002e0f337220 */ /* 0x080fe20000410000 */
[----:B------:R-:W-:Y:S02]  /*a040*/  HADD2.F32 R40, -RZ, R13.H1_H1 ;  /* 0x3000000dff287230 */ /* 0x000fe40000004100 */
        /* <DEDUP_REMOVED lines=8> */
[C---:B------:R-:W-:Y:S01]  /*a0d0*/  FFMA.FTZ R30, R40.reuse, R46, -R53 ;  /* 0x0000002e281e7223 */ /* 0x040fe20000010835 */
[----:B------:R-:W-:Y:S02]  /*a0e0*/  HADD2.F32 R43, -RZ, R27.H1_H1 ;  /* 0x3000001bff2b7230 */ /* 0x000fe40000004100 */
[C---:B------:R-:W-:Y:S01]  /*a0f0*/  FMUL.FTZ R51, R45.reuse, R49 ;  /* 0x000000312d337220 */ /* 0x040fe20000410000 */
[----:B------:R-:W-:Y:S01]  /*a100*/  FFMA.FTZ R40, R40, R48, R31 ;  /* 0x0000003028287223 */ /* 0x000fe2000001001f */
[----:B------:R-:W-:Y:S01]  /*a110*/  FMUL.FTZ R46, R45, R47 ;  /* 0x0000002f2d2e7220 */ /* 0x000fe20000410000 */
[----:B------:R-:W-:-:S02]  /*a120*/  HADD2.F32 R48, -RZ, R41.H0_H0 ;  /* 0x20000029ff307230 */ /* 0x000fc40000004100 */
[C---:B------:R-:W-:Y:S01]  /*a130*/  FFMA.FTZ R31, R42.reuse, R47, -R51 ;  /* 0x0000002f2a1f7223 */ /* 0x040fe20000010833 */
[----:B------:R-:W-:Y:S02]  /*a140*/  HADD2.F32 R39, -RZ, R24.H0_H0 ;  /* 0x20000018ff277230 */ /* 0x000fe40000004100 */
[C---:B------:R-:W-:Y:S01]  /*a150*/  FMUL.FTZ R52, R43.reuse, R54 ;  /* 0x000000362b347220 */ /* 0x040fe20000410000 */
[----:B------:R-:W-:Y:S02]  /*a160*/  HADD2.F32 R50, -RZ, R50.H0_H0 ;  /* 0x20000032ff327230 */ /* 0x000fe40000004100 */
[----:B------:R-:W-:Y:S01]  /*a170*/  FFMA.FTZ R42, R42, R49, R46 ;  /* 0x000000312a2a7223 */ /* 0x000fe2000001002e */
[----:B------:R-:W-:Y:S02]  /*a180*/  HADD2.F32 R46, -RZ, R55.H0_H0 ;  /* 0x20000037ff2e7230 */ /* 0x000fe40000004100 */
[----:B------:R-:W-:Y:S01]  /*a190*/  FMUL.FTZ R62, R43, R48 ;  /* 0x000000302b3e7220 */ /* 0x000fe20000410000 */
[----:B------:R-:W-:-:S02]  /*a1a0*/  HADD2.F32 R21, -RZ, R12.H0_H0 ;  /* 0x2000000cff157230 */ /* 0x000fc40000004100 */
[----:B------:R-:W-:Y:S01]  /*a1b0*/  FFMA.FTZ R60, R29, R48, -R52 ;  /* 0x000000301d3c7223 */ /* 0x000fe20000010834 */
[----:B------:R-:W-:Y:S02]  /*a1c0*/  HADD2.F32 R27, -RZ, R26.H0_H0 ;  /* 0x2000001aff1b7230 */ /* 0x000fe40000004100 */
[C---:B------:R-:W-:Y:S01]  /*a1d0*/  FMUL.FTZ R58, R39.reuse, R50 ;  /* 0x00000032273a7220 */ /* 0x040fe20000410000 */
[----:B------:R-:W-:Y:S02]  /*a1e0*/  HADD2.F32 R52, -RZ, R44.H1_H1 ;  /* 0x3000002cff347230 */ /* 0x000fe40000004100 */
[----:B------:R-:W-:Y:S01]  /*a1f0*/  FMUL.FTZ R39, R39, R46 ;  /* 0x0000002e27277220 */ /* 0x000fe20000410000 */
[----:B------:R-:W-:Y:S02]  /*a200*/  HADD2.F32 R48, -RZ, R35.H0_H0 ;  /* 0x20000023ff307230 */ /* 0x000fe40000004100 */
[----:B------:R-:W-:Y:S01]  /*a210*/  FFMA.FTZ R43, R29, R54, R62 ;  /* 0x000000361d2b7223 */ /* 0x000fe2000001003e */
[----:B------:R-:W-:Y:S01]  /*a220*/  FFMA.FTZ R58, R21, R46, -R58 ;  /* 0x0000002e153a7223 */ /* 0x000fe2000001083a */
[----:B------:R-:W-:-:S02]  /*a230*/  HADD2.F32 R13, -RZ, R14.H0_H0 ;  /* 0x2000000eff0d7230 */ /* 0x000fc40000004100 */
[C---:B------:R-:W-:Y:S01]  /*a240*/  FMUL.FTZ R54, R27.reuse, R52 ;  /* 0x000000341b367220 */ /* 0x040fe20000410000 */
[----:B------:R-:W-:Y:S01]  /*a250*/  FMUL.FTZ R46, R27, R48 ;  /* 0x000000301b2e7220 */ /* 0x000fe20000410000 */
[----:B------:R-:W-:Y:S02]  /*a260*/  HADD2.F32 R24, -RZ, R24.H1_H1 ;  /* 0x30000018ff187230 */ /* 0x000fe40000004100 */
[----:B------:R-:W-:Y:S01]  /*a270*/  FFMA.FTZ R39, R21, R50, R39 ;  /* 0x0000003215277223 */ /* 0x000fe20000010027 */
[----:B------:R-:W-:Y:S02]  /*a280*/  HADD2.F32 R26, -RZ, R26.H1_H1 ;  /* 0x3000001aff1a7230 */ /* 0x000fe40000004100 */
[C---:B------:R-:W-:Y:S01]  /*a290*/  FFMA.FTZ R54, R13.reuse, R48, -R54 ;  /* 0x000000300d367223 */ /* 0x040fe20000010836 */
[----:B------:R-:W-:Y:S02]  /*a2a0*/  HADD2.F32 R27, -RZ, R28.H0_H0 ;  /* 0x2000001cff1b7230 */ /* 0x000fe40000004100 */
[----:B------:R-:W-:Y:S01]  /*a2b0*/  FFMA.FTZ R46, R13, R52, R46 ;  /* 0x000000340d2e7223 */ /* 0x000fe2000001002e */
[----:B------:R-:W-:Y:S01]  /*a2c0*/  HADD2.F32 R29, -RZ, R20.H0_H0 ;  /* 0x20000014ff1d7230 */ /* 0x000fe20000004100 */
[----:B------:R-:W-:Y:S01]  /*a2d0*/  F2FP.F16.F32.PACK_AB R25, R40, R25 ;  /* 0x000000192819723e */ /* 0x000fe200000000ff */
        /* <DEDUP_REMOVED lines=18> */
[----:B------:R-:W-:-:S05]  /*a400*/  F2FP.F16.F32.PACK_AB R26, R29, R46 ;  /* 0x0000002e1d1a723e */ /* 0x000fca00000000ff */
[----:B------:R1:W-:Y:S02]  /*a410*/  STS.128 [R38+0x20400], R24 ;  /* 0x0204001826007388 */ /* 0x0003e40000000c00 */
.L_x_5295:
[----:B------:R-:W-:Y:S05]  /*a420*/  BSYNC B1 ;  /* 0x0000000000017941 */ /* 0x000fea0003800000 */
.L_x_5294:
[----:B------:R-:W-:Y:S02]  /*a430*/  PRMT R33, R32, 0x7610, R33 ;  /* 0x0000761020217816 */ /* 0x000fe40000000021 */
[----:B------:R-:W-:Y:S01]  /*a440*/  PRMT R41, R34, 0x7610, R41 ;  /* 0x0000761022297816 */ /* 0x000fe20000000029 */
[----:B------:R-:W-:Y:S06]  /*a450*/  @P0 BRA `(.L_x_5286) ;  /* 0x0000000400800947 */ /* 0x000fec0003800000 */
[----:B------:R-:W2:Y:S01]  /*a460*/  LDL R42, [R1+0x78] ;  /* 0x00007800012a7983 */ /* 0x000ea20000100800 */
[----:B01----:R-:W-:-:S04]  /*a470*/  VIADD R12, R187, 0x20 ;  /* 0x00000020bb0c7836 */ /* 0x003fc80000000000 */
[----:B------:R-:W-:Y:S01]  /*a480*/  IMAD.SHL.U32 R3, R12, 0x40, RZ ;  /* 0x000000400c037824 */ /* 0x000fe200078e00ff */
[----:B------:R-:W-:-:S04]  /*a490*/  SHF.R.S32.HI R2, RZ, 0x1f, R12 ;  /* 0x0000001fff027819 */ /* 0x000fc8000001140c */
[----:B------:R-:W-:Y:S02]  /*a4a0*/  LEA.HI R2, R2, R12, RZ, 0x3 ;  /* 0x0000000c02027211 */ /* 0x000fe400078f18ff */
[----:B------:R-:W-:-:S03]  /*a4b0*/  LOP3.LUT R3, R3, 0x1c0, RZ, 0xc0, !PT ;  /* 0x000001c003037812 */ /* 0x000fc600078ec0ff */
[----:B------:R-:W-:Y:S01]  /*a4c0*/  IMAD.SHL.U32 R2, R2, 0x40, RZ ;  /* 0x0000004002027824 */ /* 0x000fe200078e00ff */
[----:B------:R-:W-:-:S04]  /*a4d0*/  SHF.R.U32.HI R12, RZ, 0x3, R3 ;  /* 0x00000003ff0c7819 */ /* 0x000fc80000011603 */
[----:B------:R-:W-:Y:S02]  /*a4e0*/  LOP3.LUT R36, R12, R36, R3, 0x1e, !PT ;  /* 0x000000240c247212 */ /* 0x000fe400078e1e03 */
[----:B------:R-:W-:-:S05]  /*a4f0*/  LOP3.LUT R3, R2, 0xfffffe00, RZ, 0xc0, !PT ;  /* 0xfffffe0002037812 */ /* 0x000fca00078ec0ff */
[----:B------:R-:W-:-:S04]  /*a500*/  IMAD.IADD R2, R3, 0x1, R36 ;  /* 0x0000000103027824 */ /* 0x000fc800078e0224 */
[----:B------:R-:W-:-:S05]  /*a510*/  IMAD R2, R2, 0x2, R17 ;  /* 0x0000000202027824 */ /* 0x000fca00078e0211 */
[----:B------:R-:W0:Y:S01]  /*a520*/  LDS.128 R24, [R2+0x20400] ;  /* 0x0204000002187984 */ /* 0x000e220000000c00 */
[----:B------:R-:W-:Y:S02]  /*a530*/  SHF.R.U64 R3, R8, 0x10, R9 ;  /* 0x0000001008037819 */ /* 0x000fe40000001209 */
[--C-:B------:R-:W-:Y:S02]  /*a540*/  SHF.R.U64 R8, R4, 0x10, R5.reuse ;  /* 0x0000001004087819 */ /* 0x100fe40000001205 */
[----:B------:R-:W-:Y:S01]  /*a550*/  SHF.R.U32.HI R32, RZ, 0x10, R5 ;  /* 0x00000010ff207819 */ /* 0x000fe20000011605 */
[----:B------:R-:W-:Y:S01]  /*a560*/  HADD2.F32 R31, -RZ, R55.H1_H1 ;  /* 0x30000037ff1f7230 */ /* 0x000fe20000004100 */
[----:B------:R-:W-:Y:S01]  /*a570*/  SHF.R.U64 R5, R6, 0x10, R7 ;  /* 0x0000001006057819 */ /* 0x000fe20000001207 */
[----:B------:R-:W-:Y:S01]  /*a580*/  HADD2.F32 R29, -RZ, R57.H1_H1 ;  /* 0x30000039ff1d7230 */ /* 0x000fe20000004100 */
[----:B------:R-:W-:Y:S01]  /*a590*/  SHF.R.U32.HI R36, RZ, 0x10, R9 ;  /* 0x00000010ff247819 */ /* 0x000fe20000011609 */
[----:B------:R-:W-:-:S02]  /*a5a0*/  HADD2.F32 R32, -RZ, R32.H0_H0 ;  /* 0x20000020ff207230 */ /* 0x000fc40000004100 */
[----:B------:R-:W-:Y:S01]  /*a5b0*/  HADD2.F32 R44, -RZ, R44.H0_H0 ;  /* 0x2000002cff2c7230 */ /* 0x000fe20000004100 */
[----:B------:R-:W-:Y:S01]  /*a5c0*/  SHF.R.U32.HI R39, RZ, 0x10, R7 ;  /* 0x00000010ff277819 */ /* 0x000fe20000011607 */
[----:B------:R-:W-:Y:S01]  /*a5d0*/  HADD2.F32 R35, -RZ, R35.H1_H1 ;  /* 0x30000023ff237230 */ /* 0x000fe20000004100 */
[----:B------:R-:W-:Y:S01]  /*a5e0*/  SHF.R.U32.HI R40, RZ, 0x10, R11 ;  /* 0x00000010ff287819 */ /* 0x000fe2000001160b */
[--C-:B0-----:R-:W-:Y:S02]  /*a5f0*/  HADD2.F32 R6, -RZ, R25.reuse.H0_H0 ;  /* 0x20000019ff067230 */ /* 0x101fe40000004100 */
[----:B------:R-:W-:-:S03]  /*a600*/  HADD2.F32 R25, -RZ, R25.H1_H1 ;  /* 0x30000019ff197230 */ /* 0x000fc60000004100 */
[C---:B------:R-:W-:Y:S01]  /*a610*/  FMUL.FTZ R30, R6.reuse, R31 ;  /* 0x0000001f061e7220 */ /* 0x040fe20000410000 */
[----:B------:R-:W-:Y:S01]  /*a620*/  FMUL.FTZ R34, R6, R29 ;  /* 0x0000001d06227220 */ /* 0x000fe20000410000 */
[----:B------:R-:W-:Y:S02]  /*a630*/  HADD2.F32 R20, -RZ, R24.H0_H0 ;  /* 0x20000018ff147230 */ /* 0x000fe40000004100 */
[--C-:B------:R-:W-:Y:S01]  /*a640*/  HADD2.F32 R28, -RZ, R27.reuse.H0_H0 ;  /* 0x2000001bff1c7230 */ /* 0x100fe20000004100 */
[----:B------:R-:W-:Y:S01]  /*a650*/  SHF.R.U64 R4, R10, 0x10, R11 ;  /* 0x000000100a047819 */ /* 0x000fe2000000120b */
[----:B------:R-:W-:Y:S02]  /*a660*/  HADD2.F32 R21, -RZ, R26.H0_H0 ;  /* 0x2000001aff157230 */ /* 0x000fe40000004100 */
[----:B------:R-:W-:-:S03]  /*a670*/  HADD2.F32 R27, -RZ, R27.H1_H1 ;  /* 0x3000001bff1b7230 */ /* 0x000fc60000004100 */
[----:B------:R-:W-:Y:S01]  /*a680*/  FMUL.FTZ R37, R21, R35 ;  /* 0x0000002315257220 */ /* 0x000fe20000410000 */
[----:B------:R-:W-:Y:S02]  /*a690*/  HADD2.F32 R24, -RZ, R24.H1_H1 ;  /* 0x30000018ff187230 */ /* 0x000fe40000004100 */
[----:B------:R-:W-:Y:S02]  /*a6a0*/  HADD2.F32 R3, -RZ, R3.H0_H0 ;  /* 0x20000003ff037230 */ /* 0x000fe40000004100 */
[----:B------:R-:W-:Y:S01]  /*a6b0*/  HADD2.F32 R26, -RZ, R26.H1_H1 ;  /* 0x3000001aff1a7230 */ /* 0x000fe20000004100 */
[----:B--2---:R-:W0:Y:S02]  /*a6c0*/  LDS.128 R12, [R42+0x20400] ;  /* 0x020400002a0c7984 */ /* 0x004e240000000c00 */
[--C-:B0-----:R-:W-:Y:S02]  /*a6d0*/  HADD2.F32 R9, -RZ, R13.reuse.H0_H0 ;  /* 0x2000000dff097230 */ /* 0x101fe40000004100 */
[----:B------:R-:W-:-:S03]  /*a6e0*/  HADD2.F32 R13, -RZ, R13.H1_H1 ;  /* 0x3000000dff0d7230 */ /* 0x000fc60000004100 */
[----:B------:R-:W-:Y:S01]  /*a6f0*/  FFMA.FTZ R6, R9, R29, -R30 ;  /* 0x0000001d09067223 */ /* 0x000fe2000001081e */
[----:B------:R-:W-:Y:S02]  /*a700*/  HADD2.F32 R30, -RZ, R36.H0_H0 ;  /* 0x20000024ff1e7230 */ /* 0x000fe40000004100 */
[----:B------:R-:W-:Y:S01]  /*a710*/  FMUL.FTZ R36, R25, R32 ;  /* 0x0000002019247220 */ /* 0x000fe20000410000 */
[----:B------:R-:W-:Y:S01]  /*a720*/  FFMA.FTZ R34, R9, R31, R34 ;  /* 0x0000001f09227223 */ /* 0x000fe20000010022 */
[----:B------:R-:W-:Y:S02]  /*a730*/  HADD2.F32 R7, -RZ, R12.H0_H0 ;  /* 0x2000000cff077230 */ /* 0x000fe40000004100 */
[----:B------:R-:W-:Y:S02]  /*a740*/  HADD2.F32 R9, -RZ, R57.H0_H0 ;  /* 0x20000039ff097230 */ /* 0x000fe40000004100 */
[-C--:B------:R-:W-:Y:S01]  /*a750*/  FMUL.FTZ R38, R25, R30.reuse ;  /* 0x0000001e19267220 */ /* 0x080fe20000410000 */
[----:B------:R-:W-:Y:S01]  /*a760*/  FFMA.FTZ R29, R13, R30, -R36 ;  /* 0x0000001e0d1d7223 */ /* 0x000fe20000010824 */
[----:B------:R-:W-:-:S02]  /*a770*/  FMUL.FTZ R30, R20, R44 ;  /* 0x0000002c141e7220 */ /* 0x000fc40000410000 */
[----:B------:R-:W-:Y:S01]  /*a780*/  FFMA.FTZ R31, R13, R32, R38 ;  /* 0x000000200d1f7223 */ /* 0x000fe20000010026 */
[-C--:B------:R-:W-:Y:S01]  /*a790*/  FMUL.FTZ R25, R20, R9.reuse ;  /* 0x0000000914197220 */ /* 0x080fe20000410000 */
[C---:B------:R-:W-:Y:S01]  /*a7a0*/  FFMA.FTZ R13, R7.reuse, R9, -R30 ;  /* 0x00000009070d7223 */ /* 0x040fe2000001081e */
[--C-:B------:R-:W-:Y:S02]  /*a7b0*/  HADD2.F32 R9, -RZ, R33.reuse.H0_H0 ;  /* 0x20000021ff097230 */ /* 0x100fe40000004100 */
[----:B------:R-:W-:Y:S02]  /*a7c0*/  HADD2.F32 R33, -RZ, R33.H1_H1 ;  /* 0x30000021ff217230 */ /* 0x000fe40000004100 */
[----:B------:R-:W-:Y:S01]  /*a7d0*/  FFMA.FTZ R25, R7, R44, R25 ;  /* 0x0000002c07197223 */ /* 0x000fe20000010019 */
[----:B------:R-:W-:Y:S02]  /*a7e0*/  HADD2.F32 R11, -RZ, R15.H0_H0 ;  /* 0x2000000fff0b7230 */ /* 0x000fe40000004100 */
[----:B------:R-:W-:-:S02]  /*a7f0*/  HADD2.F32 R7, -RZ, R41.H0_H0 ;  /* 0x20000029ff077230 */ /* 0x000fc40000004100 */
[C---:B------:R-:W-:Y:S01]  /*a800*/  FMUL.FTZ R32, R28.reuse, R33 ;  /* 0x000000211c207220 */ /* 0x040fe20000410000 */
[----:B------:R-:W-:Y:S02]  /*a810*/  HADD2.F32 R10, -RZ, R14.H0_H0 ;  /* 0x2000000eff0a7230 */ /* 0x000fe40000004100 */
[----:B------:R-:W-:Y:S02]  /*a820*/  HADD2.F32 R30, -RZ, R39.H0_H0 ;  /* 0x20000027ff1e7230 */ /* 0x000fe40000004100 */
[----:B------:R-:W-:Y:S02]  /*a830*/  HADD2.F32 R20, -RZ, R40.H0_H0 ;  /* 0x20000028ff147230 */ /* 0x000fe40000004100 */
[-C--:B------:R-:W-:Y:S01]  /*a840*/  FMUL.FTZ R28, R28, R7.reuse ;  /* 0x000000071c1c7220 */ /* 0x080fe20000410000 */
[----:B------:R-:W-:Y:S01]  /*a850*/  FFMA.FTZ R32, R11, R7, -R32 ;  /* 0x000000070b207223 */ /* 0x000fe20000010820 */
[----:B------:R-:W-:Y:S02]  /*a860*/  HADD2.F32 R7, -RZ, R8.H0_H0 ;  /* 0x20000008ff077230 */ /* 0x000fe40000004100 */
[----:B------:R-:W-:Y:S01]  /*a870*/  FMUL.FTZ R21, R21, R9 ;  /* 0x0000000915157220 */ /* 0x000fe20000410000 */
[----:B------:R-:W-:-:S02]  /*a880*/  HADD2.F32 R15, -RZ, R15.H1_H1 ;  /* 0x3000000fff0f7230 */ /* 0x000fc40000004100 */
[C---:B------:R-:W-:Y:S01]  /*a890*/  FFMA.FTZ R37, R10.reuse, R9, -R37 ;  /* 0x000000090a257223 */ /* 0x040fe20000010825 */
[C---:B------:R-:W-:Y:S01]  /*a8a0*/  FMUL.FTZ R36, R27.reuse, R30 ;  /* 0x0000001e1b247220 */ /* 0x040fe20000410000 */
[----:B------:R-:W-:Y:S01]  /*a8b0*/  FMUL.FTZ R38, R27, R20 ;  /* 0x000000141b267220 */ /* 0x000fe20000410000 */
[----:B------:R-:W-:Y:S02]  /*a8c0*/  HADD2.F32 R9, -RZ, R5.H0_H0 ;  /* 0x20000005ff097230 */ /* 0x000fe40000004100 */
[----:B------:R-:W-:Y:S01]  /*a8d0*/  FFMA.FTZ R28, R11, R33, R28 ;  /* 0x000000210b1c7223 */ /* 0x000fe2000001001c */
[----:B------:R-:W-:Y:S02]  /*a8e0*/  HADD2.F32 R5, -RZ, R4.H0_H0 ;  /* 0x20000004ff057230 */ /* 0x000fe40000004100 */
[----:B------:R-:W-:Y:S01]  /*a8f0*/  FFMA.FTZ R10, R10, R35, R21 ;  /* 0x000000230a0a7223 */ /* 0x000fe20000010015 */
[----:B------:R-:W-:Y:S02]  /*a900*/  HADD2.F32 R12, -RZ, R12.H1_H1 ;  /* 0x3000000cff0c7230 */ /* 0x000fe40000004100 */
[----:B------:R-:W-:Y:S01]  /*a910*/  FMUL.FTZ R11, R24, R7 ;  /* 0x00000007180b7220 */ /* 0x000fe20000410000 */
[----:B------:R-:W-:-:S02]  /*a920*/  HADD2.F32 R14, -RZ, R14.H1_H1 ;  /* 0x3000000eff0e7230 */ /* 0x000fc40000004100 */
[C---:B------:R-:W-:Y:S01]  /*a930*/  FFMA.FTZ R21, R15.reuse, R20, -R36 ;  /* 0x000000140f157223 */ /* 0x040fe20000010824 */
[----:B------:R-:W-:Y:S01]  /*a940*/  FFMA.FTZ R27, R15, R30, R38 ;  /* 0x0000001e0f1b7223 */ /* 0x000fe20000010026 */
[----:B------:R-:W-:Y:S01]  /*a950*/  FMUL.FTZ R24, R24, R3 ;  /* 0x0000000318187220 */ /* 0x000fe20000410000 */
[C---:B------:R-:W-:Y:S01]  /*a960*/  FMUL.FTZ R15, R26.reuse, R9 ;  /* 0x000000091a0f7220 */ /* 0x040fe20000410000 */
[----:B------:R-:W-:Y:S01]  /*a970*/  FMUL.FTZ R26, R26, R5 ;  /* 0x000000051a1a7220 */ /* 0x000fe20000410000 */
[C---:B------:R-:W-:Y:S01]  /*a980*/  FFMA.FTZ R4, R12.reuse, R3, -R11 ;  /* 0x000000030c047223 */ /* 0x040fe2000001080b */
[----:B------:R-:W-:Y:S01]  /*a990*/  FFMA.FTZ R8, R12, R7, R24 ;  /* 0x000000070c087223 */ /* 0x000fe20000010018 */
[C---:B------:R-:W-:Y:S01]  /*a9a0*/  FFMA.FTZ R12, R14.reuse, R5, -R15 ;  /* 0x000000050e0c7223 */ /* 0x040fe2000001080f */
[----:B------:R-:W-:Y:S01]  /*a9b0*/  FFMA.FTZ R3, R14, R9, R26 ;  /* 0x000000090e037223 */ /* 0x000fe2000001001a */
[----:B------:R-:W-:Y:S02]  /*a9c0*/  F2FP.F16.F32.PACK_AB R5, R29, R6 ;  /* 0x000000061d05723e */ /* 0x000fe400000000ff */
[----:B------:R-:W-:-:S02]  /*a9d0*/  F2FP.F16.F32.PACK_AB R7, R21, R32 ;  /* 0x000000201507723e */ /* 0x000fc400000000ff */
[----:B------:R-:W-:Y:S02]  /*a9e0*/  F2FP.F16.F32.PACK_AB R4, R4, R13 ;  /* 0x0000000d0404723e */ /* 0x000fe400000000ff */
[----:B------:R-:W-:Y:S02]  /*a9f0*/  F2FP.F16.F32.PACK_AB R6, R12, R37 ;  /* 0x000000250c06723e */ /* 0x000fe400000000ff */
[----:B------:R-:W-:Y:S02]  /*aa00*/  F2FP.F16.F32.PACK_AB R11, R27, R28 ;  /* 0x0000001c1b0b723e */ /* 0x000fe400000000ff */
[----:B------:R-:W-:Y:S02]  /*aa10*/  F2FP.F16.F32.PACK_AB R9, R31, R34 ;  /* 0x000000221f09723e */ /* 0x000fe400000000ff */
[----:B------:R-:W-:Y:S02]  /*aa20*/  F2FP.F16.F32.PACK_AB R8, R8, R25 ;  /* 0x000000190808723e */ /* 0x000fe400000000ff */
[----:B------:R-:W-:Y:S01]  /*aa30*/  F2FP.F16.F32.PACK_AB R10, R3, R10 ;  /* 0x0000000a030a723e */ /* 0x000fe200000000ff */
[----:B------:R3:W-:Y:S04]  /*aa40*/  STS.128 [R42+0x20400], R4 ;  /* 0x020400042a007388 */ /* 0x0007e80000000c00 */
[----:B------:R3:W-:Y:S02]  /*aa50*/  STS.128 [R2+0x20400], R8 ;  /* 0x0204000802007388 */ /* 0x0007e40000000c00 */
.L_x_5286:
[----:B------:R-:W-:Y:S05]  /*aa60*/  BSYNC B0 ;  /* 0x0000000000007941 */ /* 0x000fea0003800000 */
.L_x_5272:
        /* <DEDUP_REMOVED lines=8> */
.L_x_5269:
[----:B------:R-:W-:-:S13]  /*aaf0*/  ISETP.NE.AND P0, PT, R188, 0x3, PT ;  /* 0x00000003bc00780c */ /* 0x000fda0003f05270 */
[----:B------:R-:W-:Y:S05]  /*ab00*/  @!P0 BRA `(.L_x_5296) ;  /* 0x0000000000048947 */ /* 0x000fea0003800000 */
[----:B------:R-:W-:Y:S01]  /*ab10*/  BPT.TRAP 0x1 ;  /* 0x000000040000795c */ /* 0x000fe20000300000 */
.L_x_5296:
[----:B------:R-:W-:Y:S01]  /*ab20*/  IMAD R21, R22, 0x8, R17 ;  /* 0x0000000816157824 */ /* 0x000fe200078e0211 */
[----:B01----:R-:W-:-:S04]  /*ab30*/  SHF.L.U32 R12, R23, 0x1f, RZ ;  /* 0x0000001f170c7819 */ /* 0x003fc800000006ff */
[----:B------:R0:W1:Y:S01]  /*ab40*/  SYNCS.PHASECHK.TRANS64.TRYWAIT P1, [R21+URZ+0x38830], R12 ;  /* 0x0388300c150075a7 */ /* 0x000062000802017f */
[----:B------:R-:W-:Y:S05]  /*ab50*/  @!P0 BRA `(.L_x_5297) ;  /* 0x0000000000048947 */ /* 0x000fea0003800000 */
[----:B------:R-:W-:Y:S01]  /*ab60*/  BPT.TRAP 0x1 ;  /* 0x000000040000795c */ /* 0x000fe20000300000 */
.L_x_5297:
[C---:B---3--:R-:W-:Y:S02]  /*ab70*/  VIADD R2, R17.reuse, 0x22400 ;  /* 0x0002240011027836 */ /* 0x048fe40000000000 */
        /* <DEDUP_REMOVED lines=9> */
.L_x_5298:
[----:B--2---:R-:W-:Y:S01]  /*ac10*/  LOP3.LUT R4, R3, 0x10000, RZ, 0xfc, !PT ;  /* 0x0001000003047812 */ /* 0x004fe200078efcff */
        /* <DEDUP_REMOVED lines=15> */
[----:B------:R-:W-:Y:S02]  /*ad10*/  VIADD R8, R4, 0x4 ;  /* 0x0000000404087836 */ /* 0x000fe40000000000 */
[----:B------:R-:W-:Y:S02]  /*ad20*/  IMAD.MOV.U32 R9, RZ, RZ, 0x40000040 ;  /* 0x40000040ff097424 */ /* 0x000fe400078e00ff */
[----:B------:R-:W-:Y:S02]  /*ad30*/  IMAD.MOV.U32 R3, RZ, RZ, 0x40000040 ;  /* 0x40000040ff037424 */ /* 0x000fe400078e00ff */
[----:B------:R-:W-:Y:S01]  /*ad40*/  HGMMA.64x64x16.F32 R24, gdesc[UR4], RZ, !UPT, gsb0 ;  /* 0x00e00000041879f0 */ /* 0x000fe2000c0008ff */
[----:B------:R-:W-:Y:S02]  /*ad50*/  R2UR UR4, R10 ;  /* 0x000000000a0472ca */ /* 0x000fe400000e0000 */
        /* <DEDUP_REMOVED lines=28> */
.L_x_5532:
[----:B------:R-:W-:Y:S05]  /*af20*/  BSYNC B0 ;  /* 0x0000000000007941 */ /* 0x000fea0003800000 */
.L_x_5300:
[----:B------:R-:W-:Y:S05]  /*af30*/  @!P0 BRA `(.L_x_5302) ;  /* 0x0000000000048947 */ /* 0x000fea0003800000 */
[----:B------:R-:W-:Y:S01]  /*af40*/  BPT.TRAP 0x1 ;  /* 0x000000040000795c */ /* 0x000fe20000300000 */
.L_x_5302:
[----:B------:R3:W4:Y:S01]  /*af50*/  SYNCS.PHASECHK.TRANS64.TRYWAIT P1, [R21+URZ+0x38850], R12 ;  /* 0x0388500c150075a7 */ /* 0x000722000802017f */
[----:B------:R-:W-:Y:S05]  /*af60*/  @!P0 BRA `(.L_x_5303) ;  /* 0x0000000000048947 */ /* 0x000fea0003800000 */
[----:B------:R-:W-:Y:S01]  /*af70*/  BPT.TRAP 0x1 ;  /* 0x000000040000795c */ /* 0x000fe20000300000 */
.L_x_5303:
[----:B--2---:R-:W-:-:S05]  /*af80*/  VIADD R0, R17, 0x400 ;  /* 0x0000040011007836 */ /* 0x004fca0000000000 */
[----:B------:R-:W-:-:S04]  /*af90*/  SHF.R.U32.HI R0, RZ, 0x4, R0 ;  /* 0x00000004ff007819 */ /* 0x000fc80000011600 */
[----:B------:R-:W-:Y:S01]  /*afa0*/  LOP3.LUT R0, R0, 0x3fff, RZ, 0xc0, !PT ;  /* 0x00003fff00007812 */ /* 0x000fe200078ec0ff */
[----:B----4-:R-:W-:Y:S06]  /*afb0*/  @P1 BRA `(.L_x_5304) ;  /* 0x0000000000081947 */ /* 0x010fec0003800000 */
[----:B------:R-:W2:Y:S02]  /*afc0*/  SYNCS.PHASECHK.TRANS64.TRYWAIT P1, [R21+URZ+0x38850], R12 ;  /* 0x0388500c150075a7 */ /* 0x000ea4000802017f */
[----:B--2---:R-:W-:Y:S05]  /*afd0*/  @!P1 BRA `(.L_x_5305) ;  /* 0x0000019000c09947 */ /* 0x004fea0003800000 */
.L_x_5304:
[----:B------:R-:W-:Y:S05]  /*afe0*/  WARPSYNC.ALL ;  /* 0x0000000000007948 */ /* 0x000fea0003800000 */
[----:B------:R-:W-:Y:S01]  /*aff0*/  LOP3.LUT R209, R0, 0x10000, RZ, 0xfc, !PT ;  /* 0x0001000000d17812 */ /* 0x000fe200078efcff */
[----:B------:R-:W-:Y:S01]  /*b000*/  VIADD R0, R17, 0x26400 ;  /* 0x0002640011007836 */ /* 0x000fe20000000000 */
[----:B------:R-:W-:-:S03]  /*b010*/  WARPGROUP.ARRIVE ;  /* 0x00000000000079c5 */ /* 0x000fc60000000000 */
[----:B0123--:R-:W-:-:S03]  /*b020*/  IMAD R12, R22, 0x1000, R209 ;  /* 0x00001000160c7824 */ /* 0x00ffc600078e02d1 */
[----:B------:R-:W0:Y:S01]  /*b030*/  S2R R20, SR_TID.X ;  /* 0x0000000000147919 */ /* 0x000e220000002100 */
[----:B------:R-:W-:Y:S01]  /*b040*/  IMAD.MOV.U32 R13, RZ, RZ, 0x40000040 ;  /* 0x40000040ff0d7424 */ /* 0x000fe200078e00ff */
[----:B------:R-:W-:Y:S01]  /*b050*/  SHF.R.U32.HI R0, RZ, 0x4, R0 ;  /* 0x00000004ff007819 */ /* 0x000fe20000011600 */
[----:B------:R-:W-:Y:S01]  /*b060*/  IMAD.MOV.U32 R3, RZ, RZ, 0x40000040 ;  /* 0x40000040ff037424 */ /* 0x000fe200078e00ff */
[C---:B------:R-:W-:Y:S01]  /*b070*/  R2UR UR6, R12.reuse ;  /* 0x000000000c0672ca */ /* 0x040fe200000e0000 */
[----:B------:R-:W-:Y:S01]  /*b080*/  VIADD R14, R12, 0x2 ;  /* 0x000000020c0e7836 */ /* 0x000fe20000000000 */
[----:B------:R-:W-:Y:S01]  /*b090*/  LOP3.LUT R0, R0, 0x3fff, RZ, 0xc0, !PT ;  /* 0x00003fff00007812 */ /* 0x000fe200078ec0ff */
[----:B------:R-:W-:Y:S01]  /*b0a0*/  IMAD.MOV.U32 R15, RZ, RZ, 0x40000040 ;  /* 0x40000040ff0f7424 */ /* 0x000fe200078e00ff */
[----:B------:R-:W-:Y:S01]  /*b0b0*/  R2UR UR7, R13 ;  /* 0x000000000d0772ca */ /* 0x000fe200000e0000 */
[----:B------:R-:W-:Y:S01]  /*b0c0*/  IMAD.MOV.U32 R59, RZ, RZ, 0x40000040 ;  /* 0x40000040ff3b7424 */ /* 0x000fe200078e00ff */
[----:B------:R-:W-:Y:S01]  /*b0d0*/  LOP3.LUT R2, R0, 0x10000, RZ, 0xfc, !PT ;  /* 0x0001000000027812 */ /* 0x000fe200078efcff */
[----:B------:R-:W-:Y:S01]  /*b0e0*/  VIADD R61, R12, 0x800 ;  /* 0x000008000c3d7836 */ /* 0x000fe20000000000 */
[----:B------:R-:W-:-:S02]  /*b0f0*/  R2UR UR5, R3 ;  /* 0x00000000030572ca */ /* 0x000fc400000e0000 */
[C---:B------:R-:W-:Y:S01]  /*b100*/  R2UR UR4, R2.reuse ;  /* 0x00000000020472ca */ /* 0x040fe200000e0000 */
[C---:B------:R-:W-:Y:S02]  /*b110*/  VIADD R58, R2.reuse, 0x2 ;  /* 0x00000002023a7836 */ /* 0x040fe40000000000 */
[----:B------:R-:W-:-:S10]  /*b120*/  VIADD R57, R2, 0x800 ;  /* 0x0000080002397836 */ /* 0x000fd40000000000 */
        /* <DEDUP_REMOVED lines=355> */
[----:B------:R-:W-:Y:S02]  /*c760*/  R2UR UR6, R14 ;  /* 0x000000000e0672ca */ /* 0x000fe400000e0000 */
[----:B------:R-:W-:Y:S02]  /*c770*/  R2UR UR7, R15 ;  /* 0x000000000f0772ca */ /* 0x000fe400000e0000 */
[----:B------:R-:W-:Y:S02]  /*c780*/  R2UR UR4, R58 ;  /* 0x000000003a0472ca */ /* 0x000fe400000e0000 */
[----:B------:R-:W-:Y:S02]  /*c790*/  R2UR UR5, R59 ;  /* 0x000000003b0572ca */ /* 0x000fe400000e0000 */
        /* <DEDUP_REMOVED lines=19> */
.L_x_5306:
[----:B------:R-:W2:Y:S01]  /*c8d0*/  LDL R0, [R1+0x18] ;  /* 0x0000180001007983 */ /* 0x000ea20000100800 */
[----:B------:R-:W0:Y:S01]  /*c8e0*/  LDC R12, c[0x0][0x448] ;  /* 0x00011200ff0c7b82 */ /* 0x000e220000000800 */
[----:B------:R-:W-:Y:S02]  /*c8f0*/  ULDC UR4, c[0x0][0xa80] ;  /* 0x0002a00000047ab9 */ /* 0x000fe40000000800 */
[----:B------:R-:W3:Y:S01]  /*c900*/  LDL R20, [R1+0x10] ;  /* 0x0000100001147983 */ /* 0x000ee20000100800 */
[----:B------:R-:W-:-:S03]  /*c910*/  LOP3.LUT R16, R16, 0xffffffef, RZ, 0xc0, !PT ;  /* 0xffffffef10107812 */ /* 0x000fc600078ec0ff */
[----:B------:R-:W4:Y:S01]  /*c920*/  LDL R58, [R1] ;  /* 0x00000000013a7983 */ /* 0x000f220000100800 */
[----:B0-----:R-:W-:-:S13]  /*c930*/  ISETP.NE.AND P5, PT, R12, 0x1, PT ;  /* 0x000000010c00780c */ /* 0x001fda0003fa5270 */
[----:B------:R-:W0:Y:S01]  /*c940*/  @P5 LDC R13, c[0x0][0x44c] ;  /* 0x00011300ff0d5b82 */ /* 0x000e220000000800 */
[----:B------:R-:W-:-:S07]  /*c950*/  @P5 LOP3.LUT R16, R16, 0x10, RZ, 0xfc, !PT ;  /* 0x0000001010105812 */ /* 0x000fce00078efcff */
[----:B------:R-:W1:Y:S01]  /*c960*/  @P5 LDC R15, c[0x0][0x450] ;  /* 0x00011400ff0f5b82 */ /* 0x000e620000000800 */
[----:B--2---:R-:W-:-:S04]  /*c970*/  IMAD.IADD R0, R0, 0x1, R214 ;  /* 0x0000000100007824 */ /* 0x004fc800078e02d6 */
[----:B0-----:R-:W-:-:S05]  /*c980*/  @P5 IMAD.HI.U32 R12, R0, R13, RZ ;  /* 0x0000000d000c5227 */ /* 0x001fca00078e00ff */
[----:B-1----:R-:W-:Y:S01]  /*c990*/  @P5 SHF.R.U32.HI R0, RZ, R15, R12 ;  /* 0x0000000fff005219 */ /* 0x002fe2000001160c */
[----:B------:R-:W-:-:S04]  /*c9a0*/  IMAD R12, R168, -0x40, R57 ;  /* 0xffffffc0a80c7824 */ /* 0x000fc800078e0239 */
[----:B------:R-:W0:Y:S01]  /*c9b0*/  SHFL.IDX PT, R14, R0, RZ, 0x1c1f ;  /* 0x001c1fff000e7589 */ /* 0x000e2200000e0000 */
[----:B------:R-:W-:Y:S02]  /*c9c0*/  IADD3 R13, R213, 0x1, R12 ;  /* 0x00000001d50d7810 */ /* 0x000fe40007ffe00c */
[----:B---3--:R-:W-:Y:S02]  /*c9d0*/  IADD3 R12, -R20, R12, R213 ;  /* 0x0000000c140c7210 */ /* 0x008fe40007ffe1d5 */
[----:B------:R-:W-:-:S04]  /*c9e0*/  IADD3 R13, -R208, R13, -R20 ;  /* 0x0000000dd00d7210 */ /* 0x000fc80007ffe914 */
        /* <DEDUP_REMOVED lines=46> */
[----:B------:R-:W-:Y:S01]  /*ccd0*/  FMNMX.FTZ R20, R37, R20, !PT ;  /* 0x0000001425147209 */ /* 0x000fe20007810000 */
[----:B------:R-:W0:Y:S03]  /*cce0*/  SHFL.IDX PT, R14, R0, 0x1, 0x1c1f ;  /* 0x003c1f00000e7f89 */ /* 0x000e2600000e0000 */
[----:B------:R-:W-:-:S05]  /*ccf0*/  FMNMX.FTZ R20, R53, R20, !PT ;  /* 0x0000001435147209 */ /* 0x000fca0007810000 */
[----:B------:R-:W1:Y:S01]  /*cd00*/  SHFL.BFLY PT, R33, R20, 0x2, 0x1f ;  /* 0x0c401f0014217f89 */ /* 0x000e6200000e0000 */
[----:B0-----:R-:W-:-:S04]  /*cd10*/  VIADDMNMX R14, R14, R13, R12, PT ;  /* 0x0000000d0e0e7246 */ /* 0x001fc8000380010c */
[C---:B------:R-:W-:Y:S02]  /*cd20*/  ISETP.GT.AND P1, PT, R14.reuse, RZ, PT ;  /* 0x000000ff0e00720c */ /* 0x040fe40003f24270 */
[----:B------:R-:W-:Y:S02]  /*cd30*/  ISETP.GT.AND P2, PT, R14, 0x1, PT ;  /* 0x000000010e00780c */ /* 0x000fe40003f44270 */
[----:B-1----:R-:W-:Y:S02]  /*cd40*/  FMNMX.FTZ R24, R20, R33, !PT ;  /* 0x0000002114187209 */ /* 0x002fe40007810000 */
        /* <DEDUP_REMOVED lines=11> */
[----:B------:R-:W-:Y:S01]  /*ce00*/  FMNMX.FTZ R0, R31, R0, !PT ;  /* 0x000000001f007209 */ /* 0x000fe20007810000 */
[----:B------:R-:W0:Y:S01]  /*ce10*/  SHFL.BFLY PT, R13, R24, 0x1, 0x1f ;  /* 0x0c201f00180d7f89 */ /* 0x000e2200000e0000 */
        /* <DEDUP_REMOVED lines=18> */
[----:B------:R-:W-:Y:S01]  /*cf40*/  IMAD.U32 R12, RZ, RZ, UR4 ;  /* 0x00000004ff0c7e24 */ /* 0x000fe2000f8e00ff */
[----:B0-----:R-:W-:Y:S02]  /*cf50*/  FMNMX.FTZ R13, R24, R13, !PT ;  /* 0x0000000d180d7209 */ /* 0x001fe40007810000 */
[----:B------:R-:W-:Y:S02]  /*cf60*/  ISETP.GT.AND P1, PT, R14, 0x30, PT ;  /* 0x000000300e00780c */ /* 0x000fe40003f24270 */
[----:B------:R-:W-:-:S02]  /*cf70*/  FSEL R83, R47, -INF , P3 ;  /* 0xff8000002f537808 */ /* 0x000fc40001800000 */
[----:B------:R-:W-:Y:S01]  /*cf80*/  FMNMX.FTZ R20, R79, R20, !PT ;  /* 0x000000144f147209 */ /* 0x000fe20007810000 */
[----:B------:R-:W-:Y:S01]  /*cf90*/  FMUL.FTZ R24, R13, R12 ;  /* 0x0000000c0d187220 */ /* 0x000fe20000410000 */
[----:B------:R-:W-:Y:S02]  /*cfa0*/  ISETP.GT.AND P2, PT, R14, 0x31, PT ;  /* 0x000000310e00780c */ /* 0x000fe40003f44270 */
        /* <DEDUP_REMOVED lines=8> */
[----:B------:R-:W-:Y:S02]  /*d030*/  FSEL R93, R54, -INF , P1 ;  /* 0xff800000365d7808 */ /* 0x000fe40000800000 */
[----:B------:R-:W-:Y:S01]  /*d040*/  FMNMX.FTZ R20, R91, R20, !PT ;  /* 0x000000145b147209 */ /* 0x000fe20007810000 */
[----:B------:R-:W-:Y:S01]  /*d050*/  FFMA.FTZ R51, R25, R12, -R0 ;  /* 0x0000000c19337223 */ /* 0x000fe20000010800 */
[----:B------:R-:W-:-:S02]  /*d060*/  FSEL R25, R55, -INF , P2 ;  /* 0xff80000037197808 */ /* 0x000fc40001000000 */
[----:B------:R-:W-:-:S04]  /*d070*/  FMNMX.FTZ R20, R93, R20, !PT ;  /* 0x000000145d147209 */ /* 0x000fc80007810000 */
[----:B------:R-:W-:Y:S01]  /*d080*/  FMNMX.FTZ R20, R25, R20, !PT ;  /* 0x0000001419147209 */ /* 0x000fe20007810000 */
[----:B------:R-:W-:-:S04]  /*d090*/  FFMA.FTZ R154, R15, R12, -R0 ;  /* 0x0000000c0f9a7223 */ /* 0x000fc80000010800 */
[----:B------:R-:W0:Y:S02]  /*d0a0*/  SHFL.BFLY PT, R15, R20, 0x2, 0x1f ;  /* 0x0c401f00140f7f89 */ /* 0x000e2400000e0000 */
[----:B0-----:R-:W-:-:S05]  /*d0b0*/  FMNMX.FTZ R15, R20, R15, !PT ;  /* 0x0000000f140f7209 */ /* 0x001fca0007810000 */
[----:B------:R-:W0:Y:S01]  /*d0c0*/  SHFL.BFLY PT, R20, R15, 0x1, 0x1f ;  /* 0x0c201f000f147f89 */ /* 0x000e2200000e0000 */
        /* <DEDUP_REMOVED lines=9> */
[----:B------:R-:W-:Y:S01]  /*d160*/  FFMA.FTZ R162, R63, R12, -R0 ;  /* 0x0000000c3fa27223 */ /* 0x000fe20000010800 */
[----:B0-----:R-:W-:-:S04]  /*d170*/  FMNMX.FTZ R20, R15, R20, !PT ;  /* 0x000000140f147209 */ /* 0x001fc80007810000 */
[C---:B------:R-:W-:Y:S01]  /*d180*/  FSETP.NEU.FTZ.AND P1, PT, R20.reuse, -INF , PT ;  /* 0xff8000001400780b */ /* 0x040fe20003f3d000 */
[-C--:B------:R-:W-:Y:S01]  /*d190*/  FMUL.FTZ R26, R20, R12.reuse ;  /* 0x0000000c141a7220 */ /* 0x080fe20000410000 */
[----:B------:R-:W0:Y:S04]  /*d1a0*/  MUFU.EX2 R152, R152 ;  /* 0x0000009800987308 */ /* 0x000e280000000800 */
[----:B------:R-:W-:Y:S01]  /*d1b0*/  FSEL R26, R26, RZ, P1 ;  /* 0x000000ff1a1a7208 */ /* 0x000fe20000800000 */
[-CC-:B------:R-:W-:Y:S01]  /*d1c0*/  FFMA.FTZ R43, R67, R12.reuse, -R0.reuse ;  /* 0x0000000c432b7223 */ /* 0x180fe20000010800 */
[-CC-:B------:R-:W-:Y:S01]  /*d1d0*/  FFMA.FTZ R156, R45, R12.reuse, -R0.reuse ;  /* 0x0000000c2d9c7223 */ /* 0x180fe20000010800 */
[-CC-:B------:R-:W-:Y:S01]  /*d1e0*/  FFMA.FTZ R39, R49, R12.reuse, -R0.reuse ;  /* 0x0000000c31277223 */ /* 0x180fe20000010800 */
[-CC-:B------:R-:W-:Y:S01]  /*d1f0*/  FFMA.FTZ R158, R37, R12.reuse, -R0.reuse ;  /* 0x0000000c259e7223 */ /* 0x180fe20000010800 */
[-C--:B------:R-:W-:Y:S01]  /*d200*/  FFMA.FTZ R29, R53, R12.reuse, -R0 ;  /* 0x0000000c351d7223 */ /* 0x080fe20000010800 */
[-CC-:B------:R-:W-:Y:S01]  /*d210*/  FFMA.FTZ R153, R33, R12.reuse, -R26.reuse ;  /* 0x0000000c21997223 */ /* 0x180fe2000001081a */
[-CC-:B------:R-:W-:Y:S01]  /*d220*/  FFMA.FTZ R0, R27, R12.reuse, -R26.reuse ;  /* 0x0000000c1b007223 */ /* 0x180fe2000001081a */
[----:B------:R-:W1:Y:S01]  /*d230*/  MUFU.EX2 R154, R154 ;  /* 0x0000009a009a7308 */ /* 0x000e620000000800 */
[-CC-:B------:R-:W-:Y:S01]  /*d240*/  FFMA.FTZ R155, R73, R12.reuse, -R26.reuse ;  /* 0x0000000c499b7223 */ /* 0x180fe2000001081a */
[----:B------:R-:W-:-:S06]  /*d250*/  FFMA.FTZ R14, R31, R12, -R26 ;  /* 0x0000000c1f0e7223 */ /* 0x000fcc000001081a */
[----:B------:R-:W-:Y:S01]  /*d260*/  MUFU.EX2 R153, R153 ;  /* 0x0000009900997308 */ /* 0x000fe20000000800 */
[----:B------:R-:W-:-:S07]  /*d270*/  FFMA.FTZ R165, R75, R12, -R26 ;  /* 0x0000000c4ba57223 */ /* 0x000fce000001081a */
[----:B------:R-:W2:Y:S01]  /*d280*/  MUFU.EX2 R0, R0 ;  /* 0x0000000000007308 */ /* 0x000ea20000000800 */
[----:B------:R-:W-:-:S07]  /*d290*/  VIADD R24, R21, 0x38840 ;  /* 0x0003884015187836 */ /* 0x000fce0000000000 */
[----:B------:R-:W3:Y:S01]  /*d2a0*/  MUFU.EX2 R55, R55 ;  /* 0x0000003700377308 */ /* 0x000ee20000000800 */
[----:B------:R-:W-:Y:S01]  /*d2b0*/  FFMA.FTZ R30, R35, R12, -R26 ;  /* 0x0000000c231e7223 */ /* 0x000fe2000001081a */
[----:B0-----:R-:W-:-:S06]  /*d2c0*/  FADD.FTZ R33, R152, R51 ;  /* 0x0000003398217221 */ /* 0x001fcc0000010000 */
[----:B------:R-:W0:Y:S01]  /*d2d0*/  MUFU.EX2 R155, R155 ;  /* 0x0000009b009b7308 */ /* 0x000e220000000800 */
[----:B------:R-:W-:-:S07]  /*d2e0*/  PRMT R24, R189, 0x654, R24 ;  /* 0x00000654bd187816 */ /* 0x000fce0000000018 */
[----:B------:R-:W5:Y:S01]  /*d2f0*/  MUFU.EX2 R164, R164 ;  /* 0x000000a400a47308 */ /* 0x000f620000000800 */
[----:B------:R-:W-:Y:S01]  /*d300*/  LOP3.LUT R15, R56, 0x2000000, RZ, 0xfc, !PT ;  /* 0x02000000380f7812 */ /* 0x000fe200078efcff */
[----:B------:R-:W-:-:S06]  /*d310*/  IMAD.MOV.U32 R27, RZ, RZ, 0x40000040 ;  /* 0x40000040ff1b7424 */ /* 0x000fcc00078e00ff */
[----:B------:R-:W4:Y:S01]  /*d320*/  MUFU.EX2 R14, R14 ;  /* 0x0000000e000e7308 */ /* 0x000f220000000800 */
[----:B------:R-:W-:Y:S01]  /*d330*/  FFMA.FTZ R31, R25, R12, -R26 ;  /* 0x0000000c191f7223 */ /* 0x000fe2000001081a */
[----:B-1----:R-:W-:-:S06]  /*d340*/  FADD.FTZ R38, R154, R33 ;  /* 0x000000219a267221 */ /* 0x002fcc0000010000 */
[----:B------:R-:W1:Y:S01]  /*d350*/  MUFU.EX2 R57, R57 ;  /* 0x0000003900397308 */ /* 0x000e620000000800 */
[----:B------:R-:W-:Y:S01]  /*d360*/  IMAD.MOV.U32 R25, RZ, RZ, 0x40000040 ;  /* 0x40000040ff197424 */ /* 0x000fe200078e00ff */
[----:B------:R3:W-:Y:S01]  /*d370*/  SYNCS.ARRIVE.TRANS64.RED.A1T0 RZ, [R24+URZ], RZ ;  /* 0x000000ff18ff79a7 */ /* 0x0007e2000810043f */
[----:B------:R-:W-:-:S05]  /*d380*/  R2UR UR11, R27 ;  /* 0x000000001b0b72ca */ /* 0x000fca00000e0000 */
[----:B------:R-:W1:Y:S01]  /*d390*/  MUFU.EX2 R165, R165 ;  /* 0x000000a500a57308 */ /* 0x000e620000000800 */
[----:B--2---:R-:W-:Y:S01]  /*d3a0*/  FADD.FTZ R36, R153, R0 ;  /* 0x0000000099247221 */ /* 0x004fe20000010000 */
[----:B---3--:R-:W-:Y:S02]  /*d3b0*/  IMAD R24, R22, 0x1000, R15 ;  /* 0x0000100016187824 */ /* 0x008fe400078e020f */
[----:B------:R-:W-:-:S04]  /*d3c0*/  FFMA.FTZ R167, R77, R12, -R26 ;  /* 0x0000000c4da77223 */ /* 0x000fc8000001081a */
[----:B------:R-:W2:Y:S01]  /*d3d0*/  MUFU.EX2 R166, R166 ;  /* 0x000000a600a67308 */ /* 0x000ea20000000800 */
[----:B------:R-:W-:Y:S01]  /*d3e0*/  FADD.FTZ R27, R55, R38 ;  /* 0x00000026371b7221 */ /* 0x000fe20000010000 */
[-CC-:B------:R-:W-:Y:S01]  /*d3f0*/  FFMA.FTZ R28, R81, R12.reuse, -R26.reuse ;  /* 0x0000000c511c7223 */ /* 0x180fe2000001081a */
[-CC-:B------:R-:W-:Y:S01]  /*d400*/  FFMA.FTZ R161, R87, R12.reuse, -R26.reuse ;  /* 0x0000000c57a17223 */ /* 0x180fe2000001081a */
[----:B------:R-:W-:-:S04]  /*d410*/  FFMA.FTZ R32, R85, R12, -R26 ;  /* 0x0000000c55207223 */ /* 0x000fc8000001081a */
[----:B------:R-:W3:Y:S01]  /*d420*/  MUFU.EX2 R30, R30 ;  /* 0x0000001e001e7308 */ /* 0x000ee20000000800 */
[-CC-:B------:R-:W-:Y:S01]  /*d430*/  FFMA.FTZ R163, R79, R12.reuse, -R26.reuse ;  /* 0x0000000c4fa37223 */ /* 0x180fe2000001081a */
[-CC-:B------:R-:W-:Y:S01]  /*d440*/  FFMA.FTZ R34, R83, R12.reuse, -R26.reuse ;  /* 0x0000000c53227223 */ /* 0x180fe2000001081a */
[-CC-:B------:R-:W-:Y:S01]  /*d450*/  FFMA.FTZ R157, R89, R12.reuse, -R26.reuse ;  /* 0x0000000c599d7223 */ /* 0x180fe2000001081a */
[-CC-:B------:R-:W-:Y:S01]  /*d460*/  FFMA.FTZ R91, R91, R12.reuse, -R26.reuse ;  /* 0x0000000c5b5b7223 */ /* 0x180fe2000001081a */
[----:B------:R-:W-:-:S03]  /*d470*/  FFMA.FTZ R93, R93, R12, -R26 ;  /* 0x0000000c5d5d7223 */ /* 0x000fc6000001081a */
[----:B------:R-:W3:Y:S01]  /*d480*/  MUFU.EX2 R47, R47 ;  /* 0x0000002f002f7308 */ /* 0x000ee20000000800 */
[----:B------:R-:W-:Y:S01]  /*d490*/  R2UR UR7, R25 ;  /* 0x00000000190772ca */ /* 0x000fe200000e0000 */
[----:B------:R-:W-:Y:S02]  /*d4a0*/  VIADD R26, R24, 0x80 ;  /* 0x00000080181a7836 */ /* 0x000fe40000000000 */
[----:B0-----:R-:W-:Y:S01]  /*d4b0*/  FADD.FTZ R25, R155, R36 ;  /* 0x000000249b197221 */ /* 0x001fe20000010000 */
[----:B-----5:R-:W-:Y:S01]  /*d4c0*/  FADD.FTZ R38, R164, R27 ;  /* 0x0000001ba4267221 */ /* 0x020fe20000010000 */
[----:B------:R-:W-:Y:S02]  /*d4d0*/  IMAD.MOV.U32 R27, RZ, RZ, 0x40000040 ;  /* 0x40000040ff1b7424 */ /* 0x000fe400078e00ff */
[----:B------:R-:W0:Y:S01]  /*d4e0*/  MUFU.EX2 R160, R160 ;  /* 0x000000a000a07308 */ /* 0x000e220000000800 */
[----:B----4-:R-:W-:Y:S01]  /*d4f0*/  FADD.FTZ R36, R14, R25 ;  /* 0x000000190e247221 */ /* 0x010fe20000010000 */
[----:B------:R-:W-:Y:S01]  /*d500*/  R2UR UR10, R26 ;  /* 0x000000001a0a72ca */ /* 0x000fe200000e0000 */
[----:B-1----:R-:W-:Y:S01]  /*d510*/  FADD.FTZ R33, R57, R38 ;  /* 0x0000002639217221 */ /* 0x002fe20000010000 */
[----:B------:R-:W-:-:S04]  /*d520*/  VIADD R26, R24, 0x100 ;  /* 0x00000100181a7836 */ /* 0x000fc80000000000 */
[----:B------:R-:W1:Y:S01]  /*d530*/  MUFU.EX2 R167, R167 ;  /* 0x000000a700a77308 */ /* 0x000e620000000800 */
[----:B------:R-:W-:Y:S01]  /*d540*/  R2UR UR15, R27 ;  /* 0x000000001b0f72ca */ /* 0x000fe200000e0000 */
[----:B------:R-:W-:Y:S01]  /*d550*/  FADD.FTZ R27, R165, R36 ;  /* 0x00000024a51b7221 */ /* 0x000fe20000010000 */
[----:B--2---:R-:W-:-:S05]  /*d560*/  FADD.FTZ R36, R166, R33 ;  /* 0x00000021a6247221 */ /* 0x004fca0000010000 */
[----:B------:R-:W2:Y:S01]  /*d570*/  MUFU.EX2 R41, R41 ;  /* 0x0000002900297308 */ /* 0x000ea20000000800 */
[----:B------:R-:W-:Y:S01]  /*d580*/  R2UR UR14, R26 ;  /* 0x000000001a0e72ca */ /* 0x000fe200000e0000 */
[----:B---3--:R-:W-:-:S06]  /*d590*/  FADD.FTZ R26, R30, R27 ;  /* 0x0000001b1e1a7221 */ /* 0x008fcc0000010000 */
[----:B------:R-:W3:Y:S01]  /*d5a0*/  MUFU.EX2 R28, R28 ;  /* 0x0000001c001c7308 */ /* 0x000ee20000000800 */
[----:B------:R-:W-:Y:S01]  /*d5b0*/  FADD.FTZ R27, R47, R36 ;  /* 0x000000242f1b7221 */ /* 0x000fe20000010000 */
[----:B------:R-:W-:-:S06]  /*d5c0*/  IMAD.MOV.U32 R25, RZ, RZ, 0x40000040 ;  /* 0x40000040ff197424 */ /* 0x000fcc00078e00ff */
[----:B------:R-:W4:Y:S01]  /*d5d0*/  MUFU.EX2 R162, R162 ;  /* 0x000000a200a27308 */ /* 0x000f220000000800 */
[----:B0-----:R-:W-:-:S07]  /*d5e0*/  FADD.FTZ R36, R160, R27 ;  /* 0x0000001ba0247221 */ /* 0x001fce0000010000 */
[----:B------:R-:W0:Y:S01]  /*d5f0*/  MUFU.EX2 R161, R161 ;  /* 0x000000a100a17308 */ /* 0x000e220000000800 */
[----:B------:R-:W-:-:S07]  /*d600*/  R2UR UR19, R25 ;  /* 0x00000000191372ca */ /* 0x000fce00000e0000 */
[----:B------:R-:W5:Y:S01]  /*d610*/  MUFU.EX2 R43, R43 ;  /* 0x0000002b002b7308 */ /* 0x000f620000000800 */
[----:B-1----:R-:W-:Y:S01]  /*d620*/  FADD.FTZ R25, R167, R26 ;  /* 0x0000001aa7197221 */ /* 0x002fe20000010000 */
[----:B--2---:R-:W-:-:S06]  /*d630*/  FADD.FTZ R27, R41, R36 ;  /* 0x00000024291b7221 */ /* 0x004fcc0000010000 */
[----:B------:R-:W1:Y:S01]  /*d640*/  MUFU.EX2 R32, R32 ;  /* 0x0000002000207308 */ /* 0x000e620000000800 */
[----:B------:R-:W-:Y:S01]  /*d650*/  R2UR UR6, R24 ;  /* 0x00000000180672ca */ /* 0x000fe200000e0000 */
[----:B---3--:R-:W-:Y:S01]  /*d660*/  FADD.FTZ R26, R28, R25 ;  /* 0x000000191c1a7221 */ /* 0x008fe20000010000 */
[----:B------:R-:W-:-:S05]  /*d670*/  F2FP.F16.F32.PACK_AB R155, R14, R155 ;  /* 0x0000009b0e9b723e */ /* 0x000fca00000000ff */
[----:B------:R-:W2:Y:S01]  /*d680*/  MUFU.EX2 R163, R163 ;  /* 0x000000a300a37308 */ /* 0x000ea20000000800 */
[----:B------:R-:W-:Y:S02]  /*d690*/  VIADD R24, R24, 0x180 ;  /* 0x0000018018187836 */ /* 0x000fe40000000000 */
[----:B----4-:R-:W-:-:S05]  /*d6a0*/  FADD.FTZ R14, R162, R27 ;  /* 0x0000001ba20e7221 */ /* 0x010fca0000010000 */
[----:B------:R-:W3:Y:S01]  /*d6b0*/  MUFU.EX2 R156, R156 ;  /* 0x0000009c009c7308 */ /* 0x000ee20000000800 */
[----:B0-----:R-:W-:-:S07]  /*d6c0*/  FADD.FTZ R25, R161, R26 ;  /* 0x0000001aa1197221 */ /* 0x001fce0000010000 */
[----:B------:R-:W0:Y:S01]  /*d6d0*/  MUFU.EX2 R34, R34 ;  /* 0x0000002200227308 */ /* 0x000e220000000800 */
[----:B------:R-:W-:Y:S01]  /*d6e0*/  R2UR UR18, R24 ;  /* 0x00000000181272ca */ /* 0x000fe200000e0000 */
[----:B-----5:R-:W-:Y:S01]  /*d6f0*/  FADD.FTZ R27, R43, R14 ;  /* 0x0000000e2b1b7221 */ /* 0x020fe20000010000 */
[----:B------:R-:W-:-:S05]  /*d700*/  F2FP.F16.F32.PACK_AB R153, R0, R153 ;  /* 0x000000990099723e */ /* 0x000fca00000000ff */
[----:B------:R-:W4:Y:S01]  /*d710*/  MUFU.EX2 R39, R39 ;  /* 0x0000002700277308 */ /* 0x000f220000000800 */
[----:B-1----:R-:W-:-:S07]  /*d720*/  FADD.FTZ R0, R32, R25 ;  /* 0x0000001920007221 */ /* 0x002fce0000010000 */
[----:B------:R-:W1:Y:S01]  /*d730*/  MUFU.EX2 R157, R157 ;  /* 0x0000009d009d7308 */ /* 0x000e620000000800 */
[----:B--2---:R-:W-:-:S07]  /*d740*/  FADD.FTZ R25, R163, R0 ;  /* 0x00000000a3197221 */ /* 0x004fce0000010000 */
[----:B------:R-:W2:Y:S08]  /*d750*/  MUFU.EX2 R158, R158 ;  /* 0x0000009e009e7308 */ /* 0x000eb00000000800 */
[----:B------:R-:W-:Y:S08]  /*d760*/  MUFU.EX2 R29, R29 ;  /* 0x0000001d001d7308 */ /* 0x000ff00000000800 */
[----:B------:R-:W5:Y:S08]  /*d770*/  MUFU.EX2 R24, R91 ;  /* 0x0000005b00187308 */ /* 0x000f700000000800 */
[----:B------:R-:W-:Y:S08]  /*d780*/  MUFU.EX2 R93, R93 ;  /* 0x0000005d005d7308 */ /* 0x000ff00000000800 */
[----:B------:R-:W5:Y:S01]  /*d790*/  MUFU.EX2 R14, R31 ;  /* 0x0000001f000e7308 */ /* 0x000f620000000800 */
[----:B---3--:R-:W-:Y:S01]  /*d7a0*/  FADD.FTZ R26, R156, R27 ;  /* 0x0000001b9c1a7221 */ /* 0x008fe20000010000 */
[----:B0-----:R-:W-:Y:S01]  /*d7b0*/  FADD.FTZ R0, R34, R25 ;  /* 0x0000001922007221 */ /* 0x001fe20000010000 */
[----:B------:R-:W-:-:S02]  /*d7c0*/  F2FP.F16.F32.PACK_AB R152, R51, R152 ;  /* 0x000000983398723e */ /* 0x000fc400000000ff */
[----:B----4-:R-:W-:Y:S01]  /*d7d0*/  FADD.FTZ R27, R39, R26 ;  /* 0x0000001a271b7221 */ /* 0x010fe20000010000 */
[----:B-1----:R-:W-:Y:S01]  /*d7e0*/  FADD.FTZ R25, R157, R0 ;  /* 0x000000009d197221 */ /* 0x002fe20000010000 */
[----:B------:R-:W-:Y:S01]  /*d7f0*/  F2FP.F16.F32.PACK_AB R154, R55, R154 ;  /* 0x0000009a379a723e */ /* 0x000fe200000000ff */
[----:B------:R-:W-:Y:S01]  /*d800*/  BAR.SYNC.DEFER_BLOCKING 0xf, 0x100 ;  /* 0x03c4000000007b1d */ /* 0x000fe20000010000 */
[----:B------:R-:W-:Y:S01]  /*d810*/  F2FP.F16.F32.PACK_AB R164, R57, R164 ;  /* 0x000000a439a4723e */ /* 0x000fe200000000ff */
[----:B--2---:R-:W-:Y:S01]  /*d820*/  FADD.FTZ R0, R158, R27 ;  /* 0x0000001b9e007221 */ /* 0x004fe20000010000 */
[----:B------:R-:W-:Y:S02]  /*d830*/  F2FP.F16.F32.PACK_AB R165, R30, R165 ;  /* 0x000000a51ea5723e */ /* 0x000fe400000000ff */
[----:B------:R-:W-:Y:S02]  /*d840*/  F2FP.F16.F32.PACK_AB R166, R47, R166 ;  /* 0x000000a62fa6723e */ /* 0x000fe400000000ff */
[----:B------:R-:W-:Y:S01]  /*d850*/  F2FP.F16.F32.PACK_AB R167, R28, R167 ;  /* 0x000000a71ca7723e */ /* 0x000fe200000000ff */
[----:B-----5:R-:W-:Y:S01]  /*d860*/  FADD.FTZ R26, R24, R25 ;  /* 0x00000019181a7221 */ /* 0x020fe20000010000 */
        /* <DEDUP_REMOVED lines=8> */
[----:B------:R-:W-:Y:S01]  /*d8f0*/  STSM.16.M88.4 [R227+0x36400], R152 ;  /* 0x03640098e3007844 */ /* 0x000fe20000000200 */
[----:B------:R-:W-:Y:S01]  /*d900*/  FADD.FTZ R0, R29, R0 ;  /* 0x000000001d007221 */ /* 0x000fe20000010000 */
[----:B------:R-:W-:Y:S02]  /*d910*/  FADD.FTZ R169, R93, R26 ;  /* 0x0000001a5da97221 */ /* 0x000fe40000010000 */
[----:B------:R-:W-:Y:S04]  /*d920*/  STSM.16.M88.4 [R228], R164 ;  /* 0x000000a4e4007844 */ /* 0x000fe80000000200 */
[----:B------:R0:W-:Y:S04]  /*d930*/  STSM.16.M88.4 [R58], R160 ;  /* 0x000000a03a007844 */ /* 0x0001e80000000200 */
[----:B------:R1:W-:Y:S01]  /*d940*/  STSM.16.M88.4 [R229], R156 ;  /* 0x0000009ce5007844 */ /* 0x0003e20000000200 */
[----:B0-----:R-:W-:-:S06]  /*d950*/  WARPGROUP.ARRIVE ;  /* 0x00000000000079c5 */ /* 0x001fcc0000000000 */
        /* <DEDUP_REMOVED lines=8> */
[----:B------:R-:W-:Y:S01]  /*d9e0*/  HGMMA.64x256x16.F32 R24, R160, gdesc[UR12].tnspB, R24, gsb0 ;  /* 0x43e0000ca0187df0 */ /* 0x000fe20008000818 */
[----:B------:R-:W-:Y:S02]  /*d9f0*/  FADD.FTZ R14, R14, R169 ;  /* 0x000000a90e0e7221 */ /* 0x000fe40000010000 */
        /* <DEDUP_REMOVED lines=15> */
.L_x_5307:
[----:B------:R-:W2:Y:S01]  /*daf0*/  LDL R154, [R1+0xc] ;  /* 0x00000c00019a7983 */ /* 0x000ea20000100800 */
[----:B------:R-:W-:Y:S01]  /*db00*/  VIADD R21, R21, 0x38860 ;  /* 0x0003886015157836 */ /* 0x000fe20000000000 */
[----:B------:R-:W0:Y:S01]  /*db10*/  @P5 LDC R152, c[0x0][0x44c] ;  /* 0x00011300ff985b82 */ /* 0x000e220000000800 */
[----:B------:R-:W-:Y:S01]  /*db20*/  IMAD.MOV.U32 R153, RZ, RZ, R214 ;  /* 0x000000ffff997224 */ /* 0x000fe200078e00d6 */
[----:B------:R-:W-:Y:S01]  /*db30*/  ULDC UR36, c[0x0][0xa80] ;  /* 0x0002a00000247ab9 */ /* 0x000fe20000000800 */
[----:B------:R-:W-:Y:S01]  /*db40*/  ULDC UR37, c[0x0][0xa80] ;  /* 0x0002a00000257ab9 */ /* 0x000fe20000000800 */
[----:B------:R-:W-:Y:S01]  /*db50*/  PRMT R21, R189, 0x654, R21 ;  /* 0x00000654bd157816 */ /* 0x000fe20000000015 */
[----:B------:R-:W-:Y:S03]  /*db60*/  BSSY B1, `(.L_x_5308) ;  /* 0x0000397000017945 */ /* 0x000fe60003800000 */
[----:B------:R1:W-:Y:S02]  /*db70*/  SYNCS.ARRIVE.TRANS64.RED.A1T0 RZ, [R21+URZ], RZ ;  /* 0x000000ff15ff79a7 */ /* 0x0003e4000810043f */
[----:B-1----:R-:W1:Y:S01]  /*db80*/  @P5 LDC R21, c[0x0][0x450] ;  /* 0x00011400ff155b82 */ /* 0x002e620000000800 */
[----:B0-----:R-:W-:-:S05]  /*db90*/  @P5 IMAD.HI.U32 R152, R214, R152, RZ ;  /* 0x00000098d6985227 */ /* 0x001fca00078e00ff */
[----:B-1----:R-:W-:-:S04]  /*dba0*/  @P5 SHF.R.U32.HI R153, RZ, R21, R152 ;  /* 0x00000015ff995219 */ /* 0x002fc80000011698 */
[----:B------:R-:W-:-:S04]  /*dbb0*/  IADD3 R21, R153, R213, -R208 ;  /* 0x000000d599157210 */ /* 0x000fc80007ffe8d0 */
[----:B------:R-:W-:-:S04]  /*dbc0*/  SHF.R.S32.HI R152, RZ, 0x1f, R21 ;  /* 0x0000001fff987819 */ /* 0x000fc80000011415 */
[----:B------:R-:W-:Y:S01]  /*dbd0*/  LEA.HI R152, R152, R21, RZ, 0x6 ;  /* 0x0000001598987211 */ /* 0x000fe200078f30ff */
[----:B------:R-:W-:-:S03]  /*dbe0*/  VIADD R21, R168, 0xfffffffe ;  /* 0xfffffffea8157836 */ /* 0x000fc60000000000 */
[----:B------:R-:W-:-:S04]  /*dbf0*/  SHF.R.S32.HI R211, RZ, 0x6, R152 ;  /* 0x00000006ffd37819 */ /* 0x000fc80000011498 */
[----:B--2---:R-:W-:-:S04]  /*dc00*/  VIMNMX R211, R154, R211, !PT ;  /* 0x000000d39ad37248 */ /* 0x004fc80007fe0100 */
[----:B------:R-:W-:-:S13]  /*dc10*/  ISETP.GE.AND P1, PT, R21, R211, PT ;  /* 0x000000d31500720c */ /* 0x000fda0003f26270 */
[----:B------:R-:W-:Y:S05]  /*dc20*/  @!P1 BRA `(.L_x_5309) ;  /* 0x0000003800289947 */ /* 0x000fea0003800000 */
[----:B------:R-:W-:Y:S01]  /*dc30*/  BSSY B0, `(.L_x_5309) ;  /* 0x0000389000007945 */ /* 0x000fe20003800000 */
[----:B------:R-:W-:Y:S02]  /*dc40*/  IMAD.MOV.U32 R198, RZ, RZ, R20 ;  /* 0x000000ffffc67224 */ /* 0x000fe400078e0014 */
[----:B------:R-:W-:Y:S02]  /*dc50*/  IMAD.MOV.U32 R197, RZ, RZ, R13 ;  /* 0x000000ffffc57224 */ /* 0x000fe400078e000d */
[----:B------:R-:W-:-:S07]  /*dc60*/  IMAD.MOV.U32 R199, RZ, RZ, R22 ;  /* 0x000000ffffc77224 */ /* 0x000fce00078e0016 */
.L_x_5322:
[----:B------:R-:W-:-:S05]  /*dc70*/  VIADD R22, R199, 0x1 ;  /* 0x00000001c7167836 */ /* 0x000fca0000000000 */
[----:B------:R-:W-:-:S04]  /*dc80*/  ISETP.NE.AND P1, PT, R22, 0x2, PT ;  /* 0x000000021600780c */ /* 0x000fc80003f25270 */
[----:B------:R-:W-:Y:S02]  /*dc90*/  SEL R12, RZ, 0x1, P1 ;  /* 0x00000001ff0c7807 */ /* 0x000fe40000800000 */
[----:B------:R-:W-:Y:S02]  /*dca0*/  SEL R22, R22, RZ, P1 ;  /* 0x000000ff16167207 */ /* 0x000fe40000800000 */
[----:B------:R-:W-:Y:S01]  /*dcb0*/  LOP3.LUT R23, R23, R12, RZ, 0x3c, !PT ;  /* 0x0000000c17177212 */ /* 0x000fe200078e3cff */
[----:B0-----:R-:W-:Y:S06]  /*dcc0*/  @!P0 BRA `(.L_x_5310) ;  /* 0x0000000000048947 */ /* 0x001fec0003800000 */
[----:B------:R-:W-:Y:S01]  /*dcd0*/  BPT.TRAP 0x1 ;  /* 0x000000040000795c */ /* 0x000fe20000300000 */
.L_x_5310:
[----:B------:R-:W-:Y:S01]  /*dce0*/  IMAD R196, R22, 0x8, R17 ;  /* 0x0000000816c47824 */ /* 0x000fe200078e0211 */
[----:B------:R-:W-:-:S04]  /*dcf0*/  SHF.L.U32 R20, R23, 0x1f, RZ ;  /* 0x0000001f17147819 */ /* 0x000fc800000006ff */
[----:B------:R0:W1:Y:S01]  /*dd00*/  SYNCS.PHASECHK.TRANS64.TRYWAIT P1, [R196+URZ+0x38830], R20 ;  /* 0x03883014c40075a7 */ /* 0x000062000802017f */
[----:B------:R-:W-:Y:S05]  /*dd10*/  @!P0 BRA `(.L_x_5311) ;  /* 0x0000000000048947 */ /* 0x000fea0003800000 */
[----:B------:R-:W-:Y:S01]  /*dd20*/  BPT.TRAP 0x1 ;  /* 0x000000040000795c */ /* 0x000fe20000300000 */
.L_x_5311:
[----:B------:R-:W-:Y:S01]  /*dd30*/  BSSY B2, `(.L_x_5312) ;  /* 0x0000006000027945 */ /* 0x000fe20003800000 */
[----:B------:R-:W-:Y:S02]  /*dd40*/  IMAD R154, R22, 0x200, R207 ;  /* 0x00000200169a7824 */ /* 0x000fe400078e02cf */
[----:B------:R-:W-:Y:S01]  /*dd50*/  IMAD.MOV.U32 R155, RZ, RZ, 0x40000040 ;  /* 0x40000040ff9b7424 */ /* 0x000fe200078e00ff */
[----:B-1----:R-:W-:Y:S06]  /*dd60*/  @P1 BRA `(.L_x_5313) ;  /* 0x0000000000081947 */ /* 0x002fec0003800000 */
[----:B------:R-:W1:Y:S02]  /*dd70*/  SYNCS.PHASECHK.TRANS64.TRYWAIT P1, [R196+URZ+0x38830], R20 ;  /* 0x03883014c40075a7 */ /* 0x000e64000802017f */
[----:B-1----:R-:W-:Y:S05]  /*dd80*/  @!P1 BRA `(.L_x_5314) ;  /* 0x0000016400689947 */ /* 0x002fea0003800000 */
.L_x_5313:
[----:B------:R-:W-:Y:S05]  /*dd90*/  BSYNC B2 ;  /* 0x0000000000027941 */ /* 0x000fea0003800000 */
.L_x_5312:
        /* <DEDUP_REMOVED lines=36> */
.L_x_5315:
[----:B------:R2:W3:Y:S01]  /*dfe0*/  SYNCS.PHASECHK.TRANS64.TRYWAIT P1, [R196+URZ+0x38850], R20 ;  /* 0x03885014c40075a7 */ /* 0x0004e2000802017f */
[----:B------:R-:W-:Y:S05]  /*dff0*/  @!P0 BRA `(.L_x_5316) ;  /* 0x0000000000048947 */ /* 0x000fea0003800000 */
[----:B------:R-:W-:Y:S01]  /*e000*/  BPT.TRAP 0x1 ;  /* 0x000000040000795c */ /* 0x000fe20000300000 */
.L_x_5316:
[----:B------:R-:W-:Y:S04]  /*e010*/  BSSY B2, `(.L_x_5317) ;  /* 0x0000004000027945 */ /* 0x000fe80003800000 */
[----:B---3--:R-:W-:Y:S05]  /*e020*/  @P1 BRA `(.L_x_5318) ;  /* 0x0000000000081947 */ /* 0x008fea0003800000 */
[----:B------:R-:W3:Y:S02]  /*e030*/  SYNCS.PHASECHK.TRANS64.TRYWAIT P1, [R196+URZ+0x38850], R20 ;  /* 0x03885014c40075a7 */ /* 0x000ee4000802017f */
[----:B---3--:R-:W-:Y:S05]  /*e040*/  @!P1 BRA `(.L_x_5319) ;  /* 0x0000016000cc9947 */ /* 0x008fea0003800000 */
.L_x_5318:
[----:B------:R-:W-:Y:S05]  /*e050*/  BSYNC B2 ;  /* 0x0000000000027941 */ /* 0x000fea0003800000 */
.L_x_5317:
        /* <DEDUP_REMOVED lines=13> */
[----:B------:R-:W-:-:S03]  /*e130*/  IMAD.MOV.U32 R205, RZ, RZ, 0xa00 ;  /* 0x00000a00ffcd7424 */ /* 0x000fc600078e00ff */
        /* <DEDUP_REMOVED lines=9> */
[----:B----4-:R-:W-:Y:S01]  /*e1d0*/  SHF.R.U32.HI R202, RZ, 0x7, R202 ;  /* 0x00000007ffca7819 */ /* 0x010fe200000116ca */
[----:B------:R-:W-:Y:S02]  /*e1e0*/  WARPGROUP.DEPBAR.LE gsb0, 0x0 ;  /* 0x00008000000079c5 */ /* 0x000fe40000010000 */
[----:B------:R-:W-:-:S08]  /*e1f0*/  WARPGROUP.ARRIVE ;  /* 0x00000000000079c5 */ /* 0x000fd00000000000 */
        /* <DEDUP_REMOVED lines=148> */
[----:B------:R-:W-:Y:S02]  /*eb40*/  R2UR UR6, R12 ;  /* 0x000000000c0672ca */ /* 0x000fe400000e0000 */
[----:B------:R-:W-:Y:S01]  /*eb50*/  R2UR UR7, R13 ;  /* 0x000000000d0772ca */ /* 0x000fe200000e0000 */
[----:B------:R-:W4:Y:S01]  /*eb60*/  SHFL.IDX PT, R12, R202, RZ, 0x1f ;  /* 0x00001fffca0c7589 */ /* 0x000f2200000e0000 */
[----:B------:R-:W-:Y:S01]  /*eb70*/  IMAD.MOV.U32 R13, RZ, RZ, 0x40000040 ;  /* 0x40000040ff0d7424 */ /* 0x000fe200078e00ff */
[----:B----4-:R-:W-:-:S04]  /*eb80*/  ISETP.GT.AND P1, PT, R12, 0x7f, PT ;  /* 0x0000007f0c00780c */ /* 0x010fc80003f24270 */
[----:B0123--:R-:W-:Y:S02]  /*eb90*/  SEL R20, RZ, 0x2, !P1 ;  /* 0x00000002ff147807 */ /* 0x00ffe40004800000 */
[----:B------:R-:W-:-:S03]  /*eba0*/  SEL R205, R205, 0x980, P1 ;  /* 0x00000980cdcd7807 */ /* 0x000fc60000800000 */
[----:B------:R-:W-:Y:S01]  /*ebb0*/  IMAD.IADD R12, R20, 0x1, R201 ;  /* 0x00000001140c7824 */ /* 0x000fe200078e02c9 */
        /* <DEDUP_REMOVED lines=9> */
[----:B------:R-:W-:Y:S01]  /*ec50*/  IMAD.MOV.U32 R12, RZ, RZ, 0x4 ;  /* 0x00000004ff0c7424 */ /* 0x000fe200078e00ff */
[----:B------:R-:W-:-:S04]  /*ec60*/  R2UR UR5, R13 ;  /* 0x000000000d0572ca */ /* 0x000fc800000e0000 */
[C---:B------:R-:W-:Y:S02]  /*ec70*/  SEL R13, R12.reuse, 0x2, P1 ;  /* 0x000000020c0d7807 */ /* 0x040fe40000800000 */
[----:B------:R-:W-:-:S03]  /*ec80*/  SEL R12, R12, 0x6, !P1 ;  /* 0x000000060c0c7807 */ /* 0x000fc60004800000 */
[----:B------:R-:W-:Y:S01]  /*ec90*/  IMAD.IADD R202, R201, 0x1, R13 ;  /* 0x00000001c9ca7824 */ /* 0x000fe200078e020d */
        /* <DEDUP_REMOVED lines=142> */
[----:B------:R-:W-:Y:S02]  /*f580*/  WARPGROUP.DEPBAR.LE gsb0, 0x0 ;  /* 0x00008000000079c5 */ /* 0x000fe40000010000 */
[----:B------:R-:W-:-:S10]  /*f590*/  WARPGROUP.ARRIVE ;  /* 0x00000000000079c5 */ /* 0x000fd40000000000 */
        /* <DEDUP_REMOVED lines=15> */
[----:B------:R-:W-:Y:S02]  /*f690*/  IMAD.MOV.U32 R203, RZ, RZ, 0x40000040 ;  /* 0x40000040ffcb7424 */ /* 0x000fe400078e00ff */
[----:B------:R-:W-:Y:S01]  /*f6a0*/  IMAD.MOV.U32 R13, RZ, RZ, 0x40000040 ;  /* 0x40000040ff0d7424 */ /* 0x000fe200078e00ff */
[----:B------:R-:W-:Y:S01]  /*f6b0*/  R2UR UR6, R202 ;  /* 0x00000000ca0672ca */ /* 0x000fe200000e0000 */
[----:B------:R-:W-:Y:S01]  /*f6c0*/  IMAD.IADD R202, R204, 0x1, R12 ;  /* 0x00000001ccca7824 */ /* 0x000fe200078e020c */
[----:B------:R-:W-:Y:S01]  /*f6d0*/  R2UR UR7, R203 ;  /* 0x00000000cb0772ca */ /* 0x000fe200000e0000 */
[----:B------:R-:W-:-:S02]  /*f6e0*/  IMAD.IADD R12, R12, 0x1, R201 ;  /* 0x000000010c0c7824 */ /* 0x000fc400078e02c9 */
[----:B------:R-:W-:Y:S02]  /*f6f0*/  IMAD.MOV.U32 R203, RZ, RZ, 0x40000040 ;  /* 0x40000040ffcb7424 */ /* 0x000fe400078e00ff */
[----:B------:R-:W-:-:S05]  /*f700*/  IMAD.MOV.U32 R201, RZ, RZ, 0x40 ;  /* 0x00000040ffc97424 */ /* 0x000fca00078e00ff */
[----:B------:R-:W-:-:S04]  /*f710*/  SEL R201, R201, 0x3e, P1 ;  /* 0x0000003ec9c97807 */ /* 0x000fc80000800000 */
[----:B------:R-:W-:Y:S01]  /*f720*/  LOP3.LUT R201, R201, 0x6, RZ, 0xc0, !PT ;  /* 0x00000006c9c97812 */ /* 0x000fe200078ec0ff */
[----:B------:R-:W-:Y:S02]  /*f730*/  WARPGROUP.DEPBAR.LE gsb0, 0x0 ;  /* 0x00008000000079c5 */ /* 0x000fe40000010000 */
[----:B------:R-:W-:-:S06]  /*f740*/  WARPGROUP.ARRIVE ;  /* 0x00000000000079c5 */ /* 0x000fcc0000000000 */
[----:B------:R-:W-:Y:S01]  /*f750*/  HGMMA.64x64x16.F32 R152, gdesc[UR4], R152, gsb0 ;  /* 0x00e00000049879f0 */ /* 0x000fe20008000898 */
[----:B------:R-:W-:Y:S02]  /*f760*/  R2UR UR4, R202 ;  /* 0x00000000ca0472ca */ /* 0x000fe400000e0000 */
[----:B------:R-:W-:Y:S02]  /*f770*/  R2UR UR5, R203 ;  /* 0x00000000cb0572ca */ /* 0x000fe400000e0000 */
[----:B------:R-:W-:Y:S02]  /*f780*/  R2UR UR6, R12 ;  /* 0x000000000c0672ca */ /* 0x000fe400000e0000 */
[----:B------:R-:W-:Y:S01]  /*f790*/  R2UR UR7, R13 ;  /* 0x000000000d0772ca */ /* 0x000fe200000e0000 */
[----:B------:R-:W-:-:S05]  /*f7a0*/  IMAD.MOV.U32 R13, RZ, RZ, 0x1000 ;  /* 0x00001000ff0d7424 */ /* 0x000fca00078e00ff */
[----:B------:R-:W-:-:S04]  /*f7b0*/  SEL R13, R13, 0xf80, P1 ;  /* 0x00000f800d0d7807 */ /* 0x000fc80000800000 */
        /* <DEDUP_REMOVED lines=18> */
.L_x_5320:
[----:B------:R-:W2:Y:S01]  /*f8e0*/  LDL R12, [R1+0x18] ;  /* 0x00001800010c7983 */ /* 0x000ea20000100800 */
[----:B------:R-:W0:Y:S03]  /*f8f0*/  LDC R13, c[0x0][0x448] ;  /* 0x00011200ff0d7b82 */ /* 0x000e260000000800 */
[----:B------:R-:W3:Y:S04]  /*f900*/  LDL R200, [R1+0x10] ;  /* 0x0000100001c87983 */ /* 0x000ee80000100800 */
[----:B------:R-:W4:Y:S01]  /*f910*/  LDL R203, [R1] ;  /* 0x0000000001cb7983 */ /* 0x000f220000100800 */
[----:B0-----:R-:W-:-:S13]  /*f920*/  ISETP.NE.AND P1, PT, R13, 0x1, PT ;  /* 0x000000010d00780c */ /* 0x001fda0003f25270 */
[----:B------:R-:W0:Y:S08]  /*f930*/  @P1 LDC R20, c[0x0][0x44c] ;  /* 0x00011300ff141b82 */ /* 0x000e300000000800 */
[----:B------:R-:W1:Y:S01]  /*f940*/  @P1 LDC R13, c[0x0][0x450] ;  /* 0x00011400ff0d1b82 */ /* 0x000e620000000800 */
[----:B------:R-:W-:-:S04]  /*f950*/  LOP3.LUT R16, R16, 0xfff7ffff, RZ, 0xc0, !PT ;  /* 0xfff7ffff10107812 */ /* 0x000fc800078ec0ff */
[----:B------:R-:W-:-:S04]  /*f960*/  @P0 LOP3.LUT R16, R16, 0x80000, RZ, 0xfc, !PT ;  /* 0x0008000010100812 */ /* 0x000fc800078efcff */
[----:B------:R-:W-:Y:S01]  /*f970*/  LOP3.LUT R16, R16, 0xffefffff, RZ, 0xc0, !PT ;  /* 0xffefffff10107812 */ /* 0x000fe200078ec0ff */
[----:B--2---:R-:W-:-:S04]  /*f980*/  IMAD.IADD R12, R12, 0x1, R214 ;  /* 0x000000010c0c7824 */ /* 0x004fc800078e02d6 */
[----:B0-----:R-:W-:-:S05]  /*f990*/  @P1 IMAD.HI.U32 R20, R12, R20, RZ ;  /* 0x000000140c141227 */ /* 0x001fca00078e00ff */
[----:B-1----:R-:W-:-:S05]  /*f9a0*/  @P1 SHF.R.U32.HI R12, RZ, R13, R20 ;  /* 0x0000000dff0c1219 */ /* 0x002fca0000011614 */
[----:B------:R-:W0:Y:S01]  /*f9b0*/  SHFL.IDX PT, R13, R12, RZ, 0x1c1f ;  /* 0x001c1fff0c0d7589 */ /* 0x000e2200000e0000 */
[----:B------:R-:W-:-:S03]  /*f9c0*/  IMAD.MOV.U32 R20, RZ, RZ, -0x40 ;  /* 0xffffffc0ff147424 */ /* 0x000fc600078e00ff */
[----:B------:R-:W1:Y:S01]  /*f9d0*/  SHFL.IDX PT, R12, R12, 0x1, 0x1c1f ;  /* 0x003c1f000c0c7f89 */ /* 0x000e6200000e0000 */
[----:B------:R-:W-:-:S05]  /*f9e0*/  IMAD R20, R21, R20, 0x1 ;  /* 0x0000000115147424 */ /* 0x000fca00078e0214 */
[----:B---3--:R-:W-:-:S05]  /*f9f0*/  IADD3 R20, R213, R20, -R200 ;  /* 0x00000014d5147210 */ /* 0x008fca0007ffe8c8 */
[----:B------:R-:W-:-:S04]  /*fa00*/  IMAD.IADD R20, R20, 0x1, -R208 ;  /* 0x0000000114147824 */ /* 0x000fc800078e0ad0 */
[C---:B0-----:R-:W-:Y:S02]  /*fa10*/  IMAD.IADD R13, R20.reuse, 0x1, R13 ;  /* 0x00000001140d7824 */ /* 0x041fe400078e020d */
[----:B-1----:R-:W-:-:S03]  /*fa20*/  IMAD.IADD R12, R20, 0x1, R12 ;  /* 0x00000001140c7824 */ /* 0x002fc600078e020c */
        /* <DEDUP_REMOVED lines=51> */
[----:B------:R-:W-:Y:S02]  /*fd60*/  FSEL R175, R175, -INF , P5 ;  /* 0xff800000afaf7808 */ /* 0x000fe40002800000 */
[----:B------:R-:W-:Y:S02]  /*fd70*/  FMNMX.FTZ R12, R174, R12, !PT ;  /* 0x0000000cae0c7209 */ /* 0x000fe40007810000 */
[----:B------:R-:W-:Y:S02]  /*fd80*/  FSEL R178, R178, -INF , P4 ;  /* 0xff800000b2b27808 */ /* 0x000fe40002000000 */
[----:B------:R-:W-:Y:S02]  /*fd90*/  FMNMX.FTZ R12, R175, R12, !PT ;  /* 0x0000000caf0c7209 */ /* 0x000fe40007810000 */
[----:B------:R-:W-:-:S02]  /*fda0*/  FSEL R179, R179, -INF , P3 ;  /* 0xff800000b3b37808 */ /* 0x000fc40001800000 */
[----:B------:R-:W-:Y:S02]  /*fdb0*/  FMNMX.FTZ R12, R178, R12, !PT ;  /* 0x0000000cb20c7209 */ /* 0x000fe40007810000 */
[----:B------:R-:W-:Y:S02]  /*fdc0*/  FSEL R182, R182, -INF , P2 ;  /* 0xff800000b6b67808 */ /* 0x000fe40001000000 */
[----:B------:R-:W-:Y:S02]  /*fdd0*/  FMNMX.FTZ R12, R179, R12, !PT ;  /* 0x0000000cb30c7209 */ /* 0x000fe40007810000 */
[----:B------:R-:W-:Y:S02]  /*fde0*/  FSEL R183, R183, -INF , P1 ;  /* 0xff800000b7b77808 */ /* 0x000fe40000800000 */
[----:B------:R-:W-:-:S04]  /*fdf0*/  FMNMX.FTZ R12, R182, R12, !PT ;  /* 0x0000000cb60c7209 */ /* 0x000fc80007810000 */
[----:B------:R-:W-:-:S05]  /*fe00*/  FMNMX.FTZ R12, R183, R12, !PT ;  /* 0x0000000cb70c7209 */ /* 0x000fca0007810000 */
[----:B------:R-:W0:Y:S02]  /*fe10*/  SHFL.BFLY PT, R20, R12, 0x2, 0x1f ;  /* 0x0c401f000c147f89 */ /* 0x000e2400000e0000 */
[----:B0-----:R-:W-:-:S05]  /*fe20*/  FMNMX.FTZ R20, R12, R20, !PT ;  /* 0x000000140c147209 */ /* 0x001fca0007810000 */
[----:B------:R-:W0:Y:S01]  /*fe30*/  SHFL.BFLY PT, R12, R20, 0x1, 0x1f ;  /* 0x0c201f00140c7f89 */ /* 0x000e2200000e0000 */
[C---:B------:R-:W-:Y:S02]  /*fe40*/  ISETP.GT.AND P0, PT, R13.reuse, 0x21, PT ;  /* 0x000000210d00780c */ /* 0x040fe40003f04270 */
[----:B------:R-:W-:Y:S02]  /*fe50*/  ISETP.GT.AND P1, PT, R13, 0x29, PT ;  /* 0x000000290d00780c */ /* 0x000fe40003f24270 */
[----:B0-----:R-:W-:-:S04]  /*fe60*/  FMNMX.FTZ R20, R20, R12, !PT ;  /* 0x0000000c14147209 */ /* 0x001fc80007810000 */
[----:B------:R-:W-:-:S04]  /*fe70*/  FSETP.NEU.FTZ.AND P6, PT, R20, -INF , PT ;  /* 0xff8000001400780b */ /* 0x000fc80003fdd000 */
[----:B------:R-:W-:Y:S02]  /*fe80*/  FSEL R12, R20, RZ, P6 ;  /* 0x000000ff140c7208 */ /* 0x000fe40003000000 */
[----:B------:R-:W-:-:S03]  /*fe90*/  @P0 LOP3.LUT R16, R16, 0x100000, RZ, 0xfc, !PT ;  /* 0x0010000010100812 */ /* 0x000fc600078efcff */
[----:B------:R-:W-:Y:S01]  /*fea0*/  FADD.FTZ R198, -R12, R198 ;  /* 0x000000c60cc67221 */ /* 0x000fe20000010100 */
[----:B------:R-:W-:Y:S01]  /*feb0*/  IMAD.U32 R12, RZ, RZ, UR37 ;  /* 0x00000025ff0c7e24 */ /* 0x000fe2000f8e00ff */
[----:B------:R-:W-:-:S03]  /*fec0*/  LOP3.LUT R16, R16, 0xffdfffff, RZ, 0xc0, !PT ;  /* 0xffdfffff10107812 */ /* 0x000fc600078ec0ff */
[----:B------:R-:W-:Y:S01]  /*fed0*/  FMUL.FTZ R153, R20, R12 ;  /* 0x0000000c14997220 */ /* 0x000fe20000410000 */
[----:B------:R-:W-:Y:S02]  /*fee0*/  @P1 LOP3.LUT R16, R16, 0x200000, RZ, 0xfc, !PT ;  /* 0x0020000010101812 */ /* 0x000fe400078efcff */
[----:B------:R-:W-:Y:S02]  /*fef0*/  ISETP.GT.AND P2, PT, R13, 0x30, PT ;  /* 0x000000300d00780c */ /* 0x000fe40003f44270 */
[----:B------:R-:W-:Y:S02]  /*ff00*/  FSEL R153, R153, RZ, P6 ;  /* 0x000000ff99997208 */ /* 0x000fe40003000000 */
[C---:B------:R-:W-:Y:S02]  /*ff10*/  ISETP.GT.AND P3, PT, R13.reuse, 0x31, PT ;  /* 0x000000310d00780c */ /* 0x040fe40003f64270 */
[C---:B------:R-:W-:Y:S02]  /*ff20*/  ISETP.GT.AND P4, PT, R13.reuse, 0x38, PT ;  /* 0x000000380d00780c */ /* 0x040fe40003f84270 */
[----:B------:R-:W-:-:S02]  /*ff30*/  ISETP.GT.AND P5, PT, R13, 0x39, PT ;  /* 0x000000390d00780c */ /* 0x000fc40003fa4270 */
[C---:B------:R-:W-:Y:S02]  /*ff40*/  ISETP.GT.AND P1, PT, R13.reuse, 0x19, PT ;  /* 0x000000190d00780c */ /* 0x040fe40003f24270 */
[C---:B------:R-:W-:Y:S02]  /*ff50*/  ISETP.GT.AND P0, PT, R13.reuse, 0x20, PT ;  /* 0x000000200d00780c */ /* 0x040fe40003f04270 */
[----:B------:R-:W-:Y:S01]  /*ff60*/  ISETP.GT.AND P6, PT, R13, 0x28, PT ;  /* 0x000000280d00780c */ /* 0x000fe20003fc4270 */
[----:B------:R-:W-:-:S05]  /*ff70*/  VIADD R13, R196, 0x38840 ;  /* 0x00038840c40d7836 */ /* 0x000fca0000000000 */
[----:B------:R-:W-:-:S04]  /*ff80*/  PRMT R13, R189, 0x654, R13 ;  /* 0x00000654bd0d7816 */ /* 0x000fc8000000000d */
[----:B------:R0:W-:Y:S02]  /*ff90*/  SYNCS.ARRIVE.TRANS64.RED.A1T0 RZ, [R13+URZ], RZ ;  /* 0x000000ff0dff79a7 */ /* 0x0001e4000810043f */
[----:B0-----:R-:W-:-:S04]  /*ffa0*/  FMNMX.FTZ R13, R152, R197, !PT ;  /* 0x000000c5980d7209 */ /* 0x001fc80007810000 */
        /* <DEDUP_REMOVED lines=8> */
[----:B------:R-:W-:Y:S02]  /*10030*/  LOP3.LUT P0, RZ, R16, 0x100000, RZ, 0xc0, !PT ;  /* 0x0010000010ff7812 */ /* 0x000fe4000780c0ff */
[----:B------:R-:W-:-:S02]  /*10040*/  FMNMX.FTZ R13, R165, R13, !PT ;  /* 0x0000000da50d7209 */ /* 0x000fc40007810000 */
[----:B------:R-:W-:Y:S02]  /*10050*/  FSEL R169, R169, -INF , P0 ;  /* 0xff800000a9a97808 */ /* 0x000fe40000000000 */
[----:B------:R-:W-:Y:S02]  /*10060*/  FMNMX.FTZ R13, R168, R13, !PT ;  /* 0x0000000da80d7209 */ /* 0x000fe40007810000 */
[----:B------:R-:W-:Y:S02]  /*10070*/  LOP3.LUT P1, RZ, R16, 0x200000, RZ, 0xc0, !PT ;  /* 0x0020000010ff7812 */ /* 0x000fe4000782c0ff */
[----:B------:R-:W-:Y:S02]  /*10080*/  FSEL R172, R172, -INF , P6 ;  /* 0xff800000acac7808 */ /* 0x000fe40003000000 */
[----:B------:R-:W-:Y:S02]  /*10090*/  FMNMX.FTZ R13, R169, R13, !PT ;  /* 0x0000000da90d7209 */ /* 0x000fe40007810000 */
[----:B------:R-:W-:-:S02]  /*100a0*/  FSEL R173, R173, -INF , P1 ;  /* 0xff800000adad7808 */ /* 0x000fc40000800000 */
        /* <DEDUP_REMOVED lines=8> */
[----:B------:R-:W-:Y:S01]  /*10130*/  FMNMX.FTZ R13, R180, R13, !PT ;  /* 0x0000000db40d7209 */ /* 0x000fe20007810000 */
[----:B------:R-:W-:-:S03]  /*10140*/  FFMA.FTZ R154, R154, R12, -R153 ;  /* 0x0000000c9a9a7223 */ /* 0x000fc60000010899 */
[----:B------:R-:W-:Y:S01]  /*10150*/  FMNMX.FTZ R13, R181, R13, !PT ;  /* 0x0000000db50d7209 */ /* 0x000fe20007810000 */
        /* <DEDUP_REMOVED lines=14> */
[----:B------:R-:W-:-:S02]  /*10240*/  FFMA.FTZ R183, R183, R12, -R153 ;  /* 0x0000000cb7b77223 */ /* 0x000fc40000010899 */
[----:B------:R0:W-:Y:S02]  /*10250*/  MUFU.EX2 R153, R154 ;  /* 0x0000009a00997308 */ /* 0x0001e40000000800 */
[----:B0-----:R-:W0:Y:S01]  /*10260*/  SHFL.BFLY PT, R154, R13, 0x2, 0x1f ;  /* 0x0c401f000d9a7f89 */ /* 0x001e2200000e0000 */
[----:B------:R-:W-:-:S05]  /*10270*/  FMUL.FTZ R171, R198, R12 ;  /* 0x0000000cc6ab7220 */ /* 0x000fca0000410000 */
[----:B------:R-:W-:Y:S08]  /*10280*/  MUFU.EX2 R155, R155 ;  /* 0x0000009b009b7308 */ /* 0x000ff00000000800 */
[----:B------:R-:W1:Y:S01]  /*10290*/  MUFU.EX2 R171, R171 ;  /* 0x000000ab00ab7308 */ /* 0x000e620000000800 */
[----:B0-----:R-:W-:-:S05]  /*102a0*/  FMNMX.FTZ R13, R13, R154, !PT ;  /* 0x0000009a0d0d7209 */ /* 0x001fca0007810000 */
[----:B------:R-:W0:Y:S01]  /*102b0*/  SHFL.BFLY PT, R198, R13, 0x1, 0x1f ;  /* 0x0c201f000dc67f89 */ /* 0x000e2200000e0000 */
[----:B-1----:R-:W-:Y:S01]  /*102c0*/  FFMA.FTZ R14, R171, R14, R153 ;  /* 0x0000000eab0e7223 */ /* 0x002fe20000010099 */
[----:B------:R-:W-:-:S03]  /*102d0*/  F2FP.F16.F32.PACK_AB R153, R155, R153 ;  /* 0x000000999b99723e */ /* 0x000fc600000000ff */
[----:B------:R-:W-:Y:S02]  /*102e0*/  FADD.FTZ R14, R155, R14 ;  /* 0x0000000e9b0e7221 */ /* 0x000fe40000010000 */
[----:B------:R1:W-:Y:S01]  /*102f0*/  MUFU.EX2 R155, R158 ;  /* 0x0000009e009b7308 */ /* 0x0003e20000000800 */
[----:B------:R-:W-:Y:S02]  /*10300*/  ISETP.NE.AND P1, PT, R212, RZ, PT ;  /* 0x000000ffd400720c */ /* 0x000fe40003f25270 */
[----:B0-----:R-:W-:-:S04]  /*10310*/  FMNMX.FTZ R13, R13, R198, !PT ;  /* 0x000000c60d0d7209 */ /* 0x001fc80007810000 */
[----:B------:R-:W-:-:S04]  /*10320*/  FSETP.NEU.FTZ.AND P2, PT, R13, -INF , PT ;  /* 0xff8000000d00780b */ /* 0x000fc80003f5d000 */
[----:B-1----:R-:W-:-:S05]  /*10330*/  FSEL R158, R13, RZ, P2 ;  /* 0x000000ff0d9e7208 */ /* 0x002fca0001000000 */
[----:B------:R-:W-:Y:S01]  /*10340*/  FADD.FTZ R158, -R158, R197 ;  /* 0x000000c59e9e7221 */ /* 0x000fe20000010100 */
[----:B------:R-:W-:Y:S03]  /*10350*/  MUFU.EX2 R154, R163 ;  /* 0x000000a3009a7308 */ /* 0x000fe60000000800 */
[----:B------:R-:W-:-:S05]  /*10360*/  FMUL.FTZ R158, R158, R12 ;  /* 0x0000000c9e9e7220 */ /* 0x000fca0000410000 */
[----:B------:R0:W1:Y:S02]  /*10370*/  MUFU.EX2 R163, R158 ;  /* 0x0000009e00a37308 */ /* 0x0000640000000800 */
[----:B0-----:R-:W-:-:S04]  /*10380*/  @!P1 IMAD R158, R199, 0x40, R193 ;  /* 0x00000040c79e9824 */ /* 0x001fc800078e02c1 */
[----:B------:R-:W-:-:S05]  /*10390*/  @!P1 IMAD R158, R158, 0x4, R17 ;  /* 0x000000049e9e9824 */ /* 0x000fca00078e0211 */
[----:B-1----:R-:W-:Y:S04]  /*103a0*/  @!P1 STS [R158+0x38400], R163 ;  /* 0x038400a39e009388 */ /* 0x002fe80000000800 */
[----:B------:R0:W-:Y:S02]  /*103b0*/  @!P1 STS [R158+0x38420], R171 ;  /* 0x038420ab9e009388 */ /* 0x0001e40000000800 */
[----:B0-----:R-:W-:-:S05]  /*103c0*/  FMUL.FTZ R158, R13, R12 ;  /* 0x0000000c0d9e7220 */ /* 0x001fca0000410000 */
[----:B------:R-:W-:-:S05]  /*103d0*/  FSEL R158, R158, RZ, P2 ;  /* 0x000000ff9e9e7208 */ /* 0x000fca0001000000 */
[-CC-:B------:R-:W-:Y:S01]  /*103e0*/  FFMA.FTZ R152, R152, R12.reuse, -R158.reuse ;  /* 0x0000000c98987223 */ /* 0x180fe2000001089e */
[-CC-:B------:R-:W-:Y:S01]  /*103f0*/  FFMA.FTZ R200, R200, R12.reuse, -R158.reuse ;  /* 0x0000000cc8c87223 */ /* 0x180fe2000001089e */
[----:B------:R-:W-:-:S04]  /*10400*/  FFMA.FTZ R156, R156, R12, -R158 ;  /* 0x0000000c9c9c7223 */ /* 0x000fc8000001089e */
[----:B------:R-:W0:Y:S01]  /*10410*/  MUFU.EX2 R152, R152 ;  /* 0x0000009800987308 */ /* 0x000e220000000800 */
[-CC-:B------:R-:W-:Y:S01]  /*10420*/  FFMA.FTZ R157, R157, R12.reuse, -R158.reuse ;  /* 0x0000000c9d9d7223 */ /* 0x180fe2000001089e */
[----:B------:R-:W-:-:S06]  /*10430*/  FFMA.FTZ R160, R160, R12, -R158 ;  /* 0x0000000ca0a07223 */ /* 0x000fcc000001089e */
[----:B------:R-:W1:Y:S01]  /*10440*/  MUFU.EX2 R200, R200 ;  /* 0x000000c800c87308 */ /* 0x000e620000000800 */
[-CC-:B------:R-:W-:Y:S01]  /*10450*/  FFMA.FTZ R197, R161, R12.reuse, -R158.reuse ;  /* 0x0000000ca1c57223 */ /* 0x180fe2000001089e */
[-CC-:B------:R-:W-:Y:S01]  /*10460*/  FFMA.FTZ R199, R164, R12.reuse, -R158.reuse ;  /* 0x0000000ca4c77223 */ /* 0x180fe2000001089e */
[-CC-:B------:R-:W-:Y:S01]  /*10470*/  FFMA.FTZ R165, R165, R12.reuse, -R158.reuse ;  /* 0x0000000ca5a57223 */ /* 0x180fe2000001089e */
[----:B------:R-:W-:-:S04]  /*10480*/  FFMA.FTZ R164, R168, R12, -R158 ;  /* 0x0000000ca8a47223 */ /* 0x000fc8000001089e */
[----:B------:R-:W-:Y:S01]  /*10490*/  MUFU.EX2 R159, R159 ;  /* 0x0000009f009f7308 */ /* 0x000fe20000000800 */
[-CC-:B------:R-:W-:Y:S01]  /*104a0*/  FFMA.FTZ R198, R169, R12.reuse, -R158.reuse ;  /* 0x0000000ca9c67223 */ /* 0x180fe2000001089e */
[-CC-:B------:R-:W-:Y:S01]  /*104b0*/  FFMA.FTZ R161, R172, R12.reuse, -R158.reuse ;  /* 0x0000000caca17223 */ /* 0x180fe2000001089e */
[-CC-:B------:R-:W-:Y:S01]  /*104c0*/  FFMA.FTZ R173, R173, R12.reuse, -R158.reuse ;  /* 0x0000000cadad7223 */ /* 0x180fe2000001089e */
[-CC-:B------:R-:W-:Y:S01]  /*104d0*/  FFMA.FTZ R176, R176, R12.reuse, -R158.reuse ;  /* 0x0000000cb0b07223 */ /* 0x180fe2000001089e */
[----:B------:R-:W-:-:S03]  /*104e0*/  FFMA.FTZ R177, R177, R12, -R158 ;  /* 0x0000000cb1b17223 */ /* 0x000fc6000001089e */
[----:B------:R-:W2:Y:S01]  /*104f0*/  MUFU.EX2 R156, R156 ;  /* 0x0000009c009c7308 */ /* 0x000ea20000000800 */
[-CC-:B------:R-:W-:Y:S01]  /*10500*/  FFMA.FTZ R180, R180, R12.reuse, -R158.reuse ;  /* 0x0000000cb4b47223 */ /* 0x180fe2000001089e */
[----:B------:R-:W-:-:S06]  /*10510*/  FFMA.FTZ R181, R181, R12, -R158 ;  /* 0x0000000cb5b57223 */ /* 0x000fcc000001089e */
[----:B------:R-:W3:Y:S01]  /*10520*/  MUFU.EX2 R162, R162 ;  /* 0x000000a200a27308 */ /* 0x000ee20000000800 */
[----:B0-----:R-:W-:-:S07]  /*10530*/  FFMA.FTZ R0, R163, R0, R152 ;  /* 0x00000000a3007223 */ /* 0x001fce0000010098 */
[----:B------:R0:W5:Y:S01]  /*10540*/  MUFU.EX2 R158, R157 ;  /* 0x0000009d009e7308 */ /* 0x0001620000000800 */
[----:B-1----:R-:W-:-:S07]  /*10550*/  FADD.FTZ R0, R200, R0 ;  /* 0x00000000c8007221 */ /* 0x002fce0000010000 */
[----:B------:R-:W1:Y:S01]  /*10560*/  MUFU.EX2 R160, R160 ;  /* 0x000000a000a07308 */ /* 0x000e620000000800 */
[----:B0-----:R-:W-:Y:S01]  /*10570*/  FADD.FTZ R157, R155, R14 ;  /* 0x0000000e9b9d7221 */ /* 0x001fe20000010000 */
[----:B--2---:R-:W-:-:S06]  /*10580*/  FADD.FTZ R0, R156, R0 ;  /* 0x000000009c007221 */ /* 0x004fcc0000010000 */
[----:B------:R-:W0:Y:S01]  /*10590*/  MUFU.EX2 R166, R166 ;  /* 0x000000a600a67308 */ /* 0x000e220000000800 */
[----:B------:R-:W-:-:S07]  /*105a0*/  FADD.FTZ R157, R159, R157 ;  /* 0x0000009d9f9d7221 */ /* 0x000fce0000010000 */
[----:B------:R-:W2:Y:S01]  /*105b0*/  MUFU.EX2 R202, R197 ;  /* 0x000000c500ca7308 */ /* 0x000ea20000000800 */
[----:B---3--:R-:W-:Y:S01]  /*105c0*/  FADD.FTZ R157, R162, R157 ;  /* 0x0000009da29d7221 */ /* 0x008fe20000010000 */
[----:B-----5:R-:W-:-:S06]  /*105d0*/  FADD.FTZ R0, R158, R0 ;  /* 0x000000009e007221 */ /* 0x020fcc0000010000 */
[----:B------:R-:W3:Y:S01]  /*105e0*/  MUFU.EX2 R167, R167 ;  /* 0x000000a700a77308 */ /* 0x000ee20000000800 */
[----:B------:R-:W-:-:S07]  /*105f0*/  F2FP.F16.F32.PACK_AB R155, R159, R155 ;  /* 0x0000009b9f9b723e */ /* 0x000fce00000000ff */
[----:B------:R-:W5:Y:S01]  /*10600*/  MUFU.EX2 R199, R199 ;  /* 0x000000c700c77308 */ /* 0x000f620000000800 */
[----:B------:R-:W-:Y:S01]  /*10610*/  FADD.FTZ R159, R154, R157 ;  /* 0x0000009d9a9f7221 */ /* 0x000fe20000010000 */
[----:B-1----:R-:W-:-:S06]  /*10620*/  FADD.FTZ R0, R160, R0 ;  /* 0x00000000a0007221 */ /* 0x002fcc0000010000 */
[----:B------:R-:W-:Y:S08]  /*10630*/  MUFU.EX2 R170, R170 ;  /* 0x000000aa00aa7308 */ /* 0x000ff00000000800 */
[----:B------:R-:W1:Y:S08]  /*10640*/  MUFU.EX2 R165, R165 ;  /* 0x000000a500a57308 */ /* 0x000e700000000800 */
[----:B------:R-:W4:Y:S08]  /*10650*/  MUFU.EX2 R201, R201 ;  /* 0x000000c900c97308 */ /* 0x000f300000000800 */
[----:B------:R-:W-:Y:S08]  /*10660*/  MUFU.EX2 R174, R174 ;  /* 0x000000ae00ae7308 */ /* 0x000ff00000000800 */
[----:B------:R-:W-:Y:S08]  /*10670*/  MUFU.EX2 R175, R175 ;  /* 0x000000af00af7308 */ /* 0x000ff00000000800 */
[----:B------:R-:W-:Y:S08]  /*10680*/  MUFU.EX2 R14, R164 ;  /* 0x000000a4000e7308 */ /* 0x000ff00000000800 */
[----:B------:R-:W4:Y:S08]  /*10690*/  MUFU.EX2 R172, R198 ;  /* 0x000000c600ac7308 */ /* 0x000f300000000800 */
[----:B------:R3:W-:Y:S08]  /*106a0*/  MUFU.EX2 R197, R161 ;  /* 0x000000a100c57308 */ /* 0x0007f00000000800 */
[----:B------:R-:W4:Y:S01]  /*106b0*/  MUFU.EX2 R173, R173 ;  /* 0x000000ad00ad7308 */ /* 0x000f220000000800 */
[----:B0-----:R-:W-:-:S07]  /*106c0*/  FADD.FTZ R159, R166, R159 ;  /* 0x0000009fa69f7221 */ /* 0x001fce0000010000 */
[----:B------:R-:W-:Y:S08]  /*106d0*/  MUFU.EX2 R178, R178 ;  /* 0x000000b200b27308 */ /* 0x000ff00000000800 */
[----:B------:R-:W-:Y:S08]  /*106e0*/  MUFU.EX2 R179, R179 ;  /* 0x000000b300b37308 */ /* 0x000ff00000000800 */
[----:B------:R-:W-:Y:S08]  /*106f0*/  MUFU.EX2 R182, R182 ;  /* 0x000000b600b67308 */ /* 0x000ff00000000800 */
[----:B------:R-:W-:Y:S08]  /*10700*/  MUFU.EX2 R183, R183 ;  /* 0x000000b700b77308 */ /* 0x000ff00000000800 */
[----:B------:R-:W-:Y:S08]  /*10710*/  MUFU.EX2 R176, R176 ;  /* 0x000000b000b07308 */ /* 0x000ff00000000800 */
[----:B------:R-:W0:Y:S08]  /*10720*/  MUFU.EX2 R177, R177 ;  /* 0x000000b100b17308 */ /* 0x000e300000000800 */
[----:B------:R-:W-:Y:S08]  /*10730*/  MUFU.EX2 R180, R180 ;  /* 0x000000b400b47308 */ /* 0x000ff00000000800 */
[----:B------:R-:W0:Y:S01]  /*10740*/  MUFU.EX2 R181, R181 ;  /* 0x000000b500b57308 */ /* 0x000e220000000800 */
[----:B--2---:R-:W-:Y:S01]  /*10750*/  FADD.FTZ R0, R202, R0 ;  /* 0x00000000ca007221 */ /* 0x004fe20000010000 */
[----:B------:R-:W-:-:S02]  /*10760*/  IMAD R168, R22, 0x1000, R15 ;  /* 0x0000100016a87824 */ /* 0x000fc400078e020f */
[----:B---3--:R-:W-:Y:S01]  /*10770*/  FADD.FTZ R161, R167, R159 ;  /* 0x0000009fa7a17221 */ /* 0x008fe20000010000 */
[----:B------:R-:W-:Y:S02]  /*10780*/  IMAD.MOV.U32 R169, RZ, RZ, 0x40000040 ;  /* 0x40000040ffa97424 */ /* 0x000fe400078e00ff */
[----:B-----5:R-:W-:Y:S01]  /*10790*/  FADD.FTZ R0, R199, R0 ;  /* 0x00000000c7007221 */ /* 0x020fe20000010000 */
[----:B------:R-:W-:Y:S01]  /*107a0*/  F2FP.F16.F32.PACK_AB R157, R154, R162 ;  /* 0x000000a29a9d723e */ /* 0x000fe200000000ff */
[-C--:B------:R-:W-:Y:S01]  /*107b0*/  FMUL.FTZ R26, R26, R171.reuse ;  /* 0x000000ab1a1a7220 */ /* 0x080fe20000410000 */
[----:B------:R-:W-:Y:S01]  /*107c0*/  F2FP.F16.F32.PACK_AB R152, R200, R152 ;  /* 0x00000098c898723e */ /* 0x000fe200000000ff */
[-C--:B------:R-:W-:Y:S01]  /*107d0*/  FMUL.FTZ R27, R27, R171.reuse ;  /* 0x000000ab1b1b7220 */ /* 0x080fe20000410000 */
[----:B------:R-:W-:Y:S01]  /*107e0*/  F2FP.F16.F32.PACK_AB R154, R158, R156 ;  /* 0x0000009c9e9a723e */ /* 0x000fe200000000ff */
[----:B------:R-:W-:Y:S01]  /*107f0*/  BAR.SYNC.DEFER_BLOCKING 0xf, 0x100 ;  /* 0x03c4000000007b1d */ /* 0x000fe20000010000 */
        /* <DEDUP_REMOVED lines=63> */
[-C--:B------:R-:W-:Y:S01]  /*10bf0*/  FMUL.FTZ R24, R24, R163.reuse ;  /* 0x000000a318187220 */ /* 0x080fe20000410000 */
[----:B------:R-:W-:Y:S01]  /*10c00*/  F2FP.F16.F32.PACK_AB R156, R202, R160 ;  /* 0x000000a0ca9c723e */ /* 0x000fe200000000ff */
[----:B------:R-:W-:Y:S01]  /*10c10*/  FMUL.FTZ R25, R25, R163 ;  /* 0x000000a319197220 */ /* 0x000fe20000410000 */
[----:B-1----:R-:W-:Y:S01]  /*10c20*/  F2FP.F16.F32.PACK_AB R158, R165, R199 ;  /* 0x000000c7a59e723e */ /* 0x002fe200000000ff */
        /* <DEDUP_REMOVED lines=65> */
[----:B------:R-:W-:-:S02]  /*11040*/  R2UR UR7, R169 ;  /* 0x00000000a90772ca */ /* 0x000fc400000e0000 */
[----:B----4-:R-:W-:Y:S02]  /*11050*/  F2FP.F16.F32.PACK_AB R161, R201, R170 ;  /* 0x000000aac9a1723e */ /* 0x010fe400000000ff */
[----:B------:R-:W-:Y:S02]  /*11060*/  F2FP.F16.F32.PACK_AB R160, R172, R14 ;  /* 0x0000000eaca0723e */ /* 0x000fe400000000ff */
[----:B------:R-:W-:Y:S02]  /*11070*/  F2FP.F16.F32.PACK_AB R162, R173, R197 ;  /* 0x000000c5ada2723e */ /* 0x000fe400000000ff */
[----:B------:R-:W-:Y:S02]  /*11080*/  F2FP.F16.F32.PACK_AB R163, R175, R174 ;  /* 0x000000aeafa3723e */ /* 0x000fe400000000ff */
[----:B0-----:R-:W-:Y:S02]  /*11090*/  F2FP.F16.F32.PACK_AB R164, R177, R176 ;  /* 0x000000b0b1a4723e */ /* 0x001fe400000000ff */
[----:B------:R-:W-:-:S02]  /*110a0*/  F2FP.F16.F32.PACK_AB R165, R179, R178 ;  /* 0x000000b2b3a5723e */ /* 0x000fc400000000ff */
[----:B------:R-:W-:Y:S02]  /*110b0*/  F2FP.F16.F32.PACK_AB R166, R181, R180 ;  /* 0x000000b4b5a6723e */ /* 0x000fe400000000ff */
[----:B------:R-:W-:Y:S01]  /*110c0*/  F2FP.F16.F32.PACK_AB R167, R183, R182 ;  /* 0x000000b6b7a7723e */ /* 0x000fe200000000ff */
[----:B------:R0:W-:Y:S04]  /*110d0*/  STSM.16.M88.4 [R227+0x36400], R152 ;  /* 0x03640098e3007844 */ /* 0x0001e80000000200 */
[----:B------:R1:W-:Y:S04]  /*110e0*/  STSM.16.M88.4 [R228], R156 ;  /* 0x0000009ce4007844 */ /* 0x0003e80000000200 */
[----:B------:R1:W-:Y:S04]  /*110f0*/  STSM.16.M88.4 [R203], R160 ;  /* 0x000000a0cb007844 */ /* 0x0003e80000000200 */
[----:B------:R1:W-:Y:S01]  /*11100*/  STSM.16.M88.4 [R229], R164 ;  /* 0x000000a4e5007844 */ /* 0x0003e20000000200 */
[----:B------:R-:W-:-:S06]  /*11110*/  WARPGROUP.ARRIVE ;  /* 0x00000000000079c5 */ /* 0x000fcc0000000000 */
[----:B------:R-:W-:Y:S03]  /*11120*/  HGMMA.64x256x16.F32 R24, R152, gdesc[UR4].tnspB, R24, gsb0 ;  /* 0x43e0000498187df0 */ /* 0x000fe60008000818 */
[----:B------:R-:W-:Y:S02]  /*11130*/  WARPGROUP.DEPBAR.LE gsb0, 0x0 ;  /* 0x00008000000079c5 */ /* 0x000fe40000010000 */
[----:B0-----:R-:W-:Y:S02]  /*11140*/  VIADD R152, R168, 0x80 ;  /* 0x00000080a8987836 */ /* 0x001fe40000000000 */
[----:B------:R-:W-:-:S03]  /*11150*/  IMAD.MOV.U32 R153, RZ, RZ, 0x40000040 ;  /* 0x40000040ff997424 */ /* 0x000fc600078e00ff */
[----:B------:R-:W-:Y:S02]  /*11160*/  R2UR UR6, R152 ;  /* 0x00000000980672ca */ /* 0x000fe400000e0000 */
[----:B------:R-:W-:Y:S01]  /*11170*/  R2UR UR7, R153 ;  /* 0x00000000990772ca */ /* 0x000fe200000e0000 */
[----:B------:R-:W-:-:S15]  /*11180*/  WARPGROUP.ARRIVE ;  /* 0x00000000000079c5 */ /* 0x000fde0000000000 */
[----:B------:R-:W-:Y:S01]  /*11190*/  HGMMA.64x256x16.F32 R24, R156, gdesc[UR4].tnspB, R24, gsb0 ;  /* 0x43e000049c187df0 */ /* 0x000fe20008000818 */
[----:B------:R-:W-:Y:S02]  /*111a0*/  VIADD R152, R168, 0x100 ;  /* 0x00000100a8987836 */ /* 0x000fe40000000000 */
[----:B------:R-:W-:-:S03]  /*111b0*/  IMAD.MOV.U32 R153, RZ, RZ, 0x40000040 ;  /* 0x40000040ff997424 */ /* 0x000fc600078e00ff */
[----:B------:R-:W-:Y:S02]  /*111c0*/  R2UR UR6, R152 ;  /* 0x00000000980672ca */ /* 0x000fe400000e0000 */
[----:B------:R-:W-:Y:S01]  /*111d0*/  R2UR UR7, R153 ;  /* 0x00000000990772ca */ /* 0x000fe200000e0000 */
[----:B------:R-:W-:Y:S02]  /*111e0*/  VIADD R168, R168, 0x180 ;  /* 0x00000180a8a87836 */ /* 0x000fe40000000000 */
[----:B------:R-:W-:Y:S01]  /*111f0*/  IMAD.MOV.U32 R169, RZ, RZ, 0x40000040 ;  /* 0x40000040ffa97424 */ /* 0x000fe200078e00ff */
[----:B------:R-:W-:Y:S02]  /*11200*/  WARPGROUP.DEPBAR.LE gsb0, 0x0 ;  /* 0x00008000000079c5 */ /* 0x000fe40000010000 */
[----:B------:R-:W-:-:S14]  /*11210*/  WARPGROUP.ARRIVE ;  /* 0x00000000000079c5 */ /* 0x000fdc0000000000 */
[----:B------:R-:W-:Y:S01]  /*11220*/  HGMMA.64x256x16.F32 R24, R160, gdesc[UR4].tnspB, R24, gsb0 ;  /* 0x43e00004a0187df0 */ /* 0x000fe20008000818 */
[----:B------:R-:W-:Y:S02]  /*11230*/  R2UR UR6, R168 ;  /* 0x00000000a80672ca */ /* 0x000fe400000e0000 */
[----:B------:R-:W-:Y:S01]  /*11240*/  R2UR UR7, R169 ;  /* 0x00000000a90772ca */ /* 0x000fe200000e0000 */
[----:B------:R-:W-:Y:S01]  /*11250*/  FADD.FTZ R0, R14, R0 ;  /* 0x000000000e007221 */ /* 0x000fe20000010000 */
[----:B------:R-:W-:-:S03]  /*11260*/  FADD.FTZ R171, R201, R171 ;  /* 0x000000abc9ab7221 */ /* 0x000fc60000010000 */
[----:B------:R-:W-:Y:S01]  /*11270*/  FADD.FTZ R0, R172, R0 ;  /* 0x00000000ac007221 */ /* 0x000fe20000010000 */
[----:B------:R-:W-:-:S03]  /*11280*/  FADD.FTZ R171, R174, R171 ;  /* 0x000000abaeab7221 */ /* 0x000fc60000010000 */
[----:B------:R-:W-:Y:S01]  /*11290*/  FADD.FTZ R0, R197, R0 ;  /* 0x00000000c5007221 */ /* 0x000fe20000010000 */
[----:B------:R-:W-:Y:S01]  /*112a0*/  FADD.FTZ R171, R175, R171 ;  /* 0x000000abafab7221 */ /* 0x000fe20000010000 */
[----:B------:R-:W-:Y:S02]  /*112b0*/  LOP3.LUT P0, RZ, R16, 0x80000, RZ, 0xc0, !PT ;  /* 0x0008000010ff7812 */ /* 0x000fe4000780c0ff */
        /* <DEDUP_REMOVED lines=23> */
.L_x_5321:
        /* <DEDUP_REMOVED lines=10> */
.L_x_5309:
[----:B------:R-:W-:Y:S05]  /*114d0*/  BSYNC B1 ;  /* 0x0000000000017941 */ /* 0x000fea0003800000 */
.L_x_5308:
[----:B------:R-:W2:Y:S01]  /*114e0*/  LDL R152, [R1+0xc] ;  /* 0x00000c0001987983 */ /* 0x000ea20000100800 */
[----:B------:R-:W-:Y:S01]  /*114f0*/  BSSY B0, `(.L_x_5323) ;  /* 0x000032e000007945 */ /* 0x000fe20003800000 */
[----:B--2---:R-:W-:-:S13]  /*11500*/  ISETP.GE.AND P1, PT, R21, R152, PT ;  /* 0x000000981500720c */ /* 0x004fda0003f26270 */
[----:B------:R-:W-:Y:S05]  /*11510*/  @!P1 BRA `(.L_x_5324) ;  /* 0x0000003000ac9947 */ /* 0x000fea0003800000 */
[----:B------:R-:W-:Y:S02]  /*11520*/  IMAD.MOV.U32 R197, RZ, RZ, R20 ;  /* 0x000000ffffc57224 */ /* 0x000fe400078e0014 */
[----:B------:R-:W-:Y:S02]  /*11530*/  IMAD.MOV.U32 R199, RZ, RZ, R13 ;  /* 0x000000ffffc77224 */ /* 0x000fe400078e000d */
[----:B------:R-:W-:-:S07]  /*11540*/  IMAD.MOV.U32 R198, RZ, RZ, R22 ;  /* 0x000000ffffc67224 */ /* 0x000fce00078e0016 */
.L_x_5337:
[----:B------:R-:W-:-:S05]  /*11550*/  VIADD R22, R198, 0x1 ;  /* 0x00000001c6167836 */ /* 0x000fca0000000000 */
[----:B------:R-:W-:-:S04]  /*11560*/  ISETP.NE.AND P1, PT, R22, 0x2, PT ;  /* 0x000000021600780c */ /* 0x000fc80003f25270 */
[----:B------:R-:W-:Y:S02]  /*11570*/  SEL R12, RZ, 0x1, P1 ;  /* 0x00000001ff0c7807 */ /* 0x000fe40000800000 */
[----:B------:R-:W-:Y:S02]  /*11580*/  SEL R22, R22, RZ, P1 ;  /* 0x000000ff16167207 */ /* 0x000fe40000800000 */
[----:B------:R-:W-:Y:S01]  /*11590*/  LOP3.LUT R23, R23, R12, RZ, 0x3c, !PT ;  /* 0x0000000c17177212 */ /* 0x000fe200078e3cff */
[----:B------:R-:W-:Y:S06]  /*115a0*/  @!P0 BRA `(.L_x_5325) ;  /* 0x0000000000048947 */ /* 0x000fec0003800000 */
[----:B------:R-:W-:Y:S01]  /*115b0*/  BPT.TRAP 0x1 ;  /* 0x000000040000795c */ /* 0x000fe20000300000 */
.L_x_5325:
[----:B0-----:R-:W-:Y:S01]  /*115c0*/  IMAD R196, R22, 0x8, R17 ;  /* 0x0000000816c47824 */ /* 0x001fe200078e0211 */
[----:B------:R-:W-:-:S04]  /*115d0*/  SHF.L.U32 R20, R23, 0x1f, RZ ;  /* 0x0000001f17147819 */ /* 0x000fc800000006ff */
[----:B------:R0:W1:Y:S01]  /*115e0*/  SYNCS.PHASECHK.TRANS64.TRYWAIT P1, [R196+URZ+0x38830], R20 ;  /* 0x03883014c40075a7 */ /* 0x000062000802017f */
[----:B------:R-:W-:Y:S05]  /*115f0*/  @!P0 BRA `(.L_x_5326) ;  /* 0x0000000000048947 */ /* 0x000fea0003800000 */
[----:B------:R-:W-:Y:S01]  /*11600*/  BPT.TRAP 0x1 ;  /* 0x000000040000795c */ /* 0x000fe20000300000 */
.L_x_5326:
[----:B------:R-:W-:Y:S01]  /*11610*/  BSSY B1, `(.L_x_5327) ;  /* 0x0000006000017945 */ /* 0x000fe20003800000 */
[----:B------:R-:W-:Y:S02]  /*11620*/  IMAD R154, R22, 0x200, R207 ;  /* 0x00000200169a7824 */ /* 0x000fe400078e02cf */
[----:B------:R-:W-:Y:S01]  /*11630*/  IMAD.MOV.U32 R155, RZ, RZ, 0x40000040 ;  /* 0x40000040ff9b7424 */ /* 0x000fe200078e00ff */
[----:B-1----:R-:W-:Y:S06]  /*11640*/  @P1 BRA `(.L_x_5328) ;  /* 0x0000000000081947 */ /* 0x002fec0003800000 */
[----:B------:R-:W1:Y:S02]  /*11650*/  SYNCS.PHASECHK.TRANS64.TRYWAIT P1, [R196+URZ+0x38830], R20 ;  /* 0x03883014c40075a7 */ /* 0x000e64000802017f */
[----:B-1----:R-:W-:Y:S05]  /*11660*/  @!P1 BRA `(.L_x_5329) ;  /* 0x0000012c00589947 */ /* 0x002fea0003800000 */
.L_x_5328:
[----:B------:R-:W-:Y:S05]  /*11670*/  BSYNC B1 ;  /* 0x0000000000017941 */ /* 0x000fea0003800000 */
.L_x_5327:
        /* <DEDUP_REMOVED lines=36> */
.L_x_5330:
[----:B------:R2:W3:Y:S01]  /*118c0*/  SYNCS.PHASECHK.TRANS64.TRYWAIT P1, [R196+URZ+0x38850], R20 ;  /* 0x03885014c40075a7 */ /* 0x0004e2000802017f */
[----:B------:R-:W-:Y:S05]  /*118d0*/  @!P0 BRA `(.L_x_5331) ;  /* 0x0000000000048947 */ /* 0x000fea0003800000 */
[----:B------:R-:W-:Y:S01]  /*118e0*/  BPT.TRAP 0x1 ;  /* 0x000000040000795c */ /* 0x000fe20000300000 */
.L_x_5331:
[----:B------:R-:W-:Y:S04]  /*118f0*/  BSSY B1, `(.L_x_5332) ;  /* 0x0000004000017945 */ /* 0x000fe80003800000 */
[----:B---3--:R-:W-:Y:S05]  /*11900*/  @P1 BRA `(.L_x_5333) ;  /* 0x0000000000081947 */ /* 0x008fea0003800000 */
[----:B------:R-:W3:Y:S02]  /*11910*/  SYNCS.PHASECHK.TRANS64.TRYWAIT P1, [R196+URZ+0x38850], R20 ;  /* 0x03885014c40075a7 */ /* 0x000ee4000802017f */
[----:B---3--:R-:W-:Y:S05]  /*11920*/  @!P1 BRA `(.L_x_5334) ;  /* 0x0000012800bc9947 */ /* 0x008fea0003800000 */
.L_x_5333:
[----:B------:R-:W-:Y:S05]  /*11930*/  BSYNC B1 ;  /* 0x0000000000017941 */ /* 0x000fea0003800000 */
.L_x_5332:
        /* <DEDUP_REMOVED lines=392> */
.L_x_5335:
[----:B------:R-:W-:Y:S01]  /*131c0*/  FMNMX.FTZ R12, R152, R199, !PT ;  /* 0x000000c7980c7209 */ /* 0x000fe20007810000 */
[----:B------:R-:W2:Y:S01]  /*131d0*/  LDL R211, [R1] ;  /* 0x0000000001d37983 */ /* 0x000ea20000100800 */
        /* <DEDUP_REMOVED lines=68> */
[----:B------:R-:W-:Y:S01]  /*13620*/  FMUL.FTZ R49, R49, R153 ;  /* 0x0000009931317220 */ /* 0x000fe20000410000 */
        /* <DEDUP_REMOVED lines=107> */
[----:B------:R3:W4:Y:S01]  /*13ce0*/  MUFU.EX2 R155, R173 ;  /* 0x000000ad009b7308 */ /* 0x0007220000000800 */
        /* <DEDUP_REMOVED lines=8> */
[-CC-:B---3--:R-:W-:Y:S01]  /*13d70*/  FFMA.FTZ R173, R158, R12.reuse, -R168.reuse ;  /* 0x0000000c9ead7223 */ /* 0x188fe200000108a8 */
        /* <DEDUP_REMOVED lines=45> */
[----:B----4-:R-:W-:Y:S01]  /*14050*/  FADD.FTZ R169, R155, R169 ;  /* 0x000000a99ba97221 */ /* 0x010fe20000010000 */
        /* <DEDUP_REMOVED lines=32> */
[----:B------:R-:W5:Y:S01]  /*14260*/  MUFU.EX2 R179, R197 ;  /* 0x000000c500b37308 */ /* 0x000f620000000800 */
[----:B----4-:R-:W-:Y:S01]  /*14270*/  F2FP.F16.F32.PACK_AB R154, R200, R201 ;  /* 0x000000c9c89a723e */ /* 0x010fe200000000ff */
[----:B------:R-:W-:Y:S01]  /*14280*/  FMUL.FTZ R151, R151, R157 ;  /* 0x0000009d97977220 */ /* 0x000fe20000410000 */
[C---:B0-----:R-:W-:Y:S01]  /*14290*/  F2FP.F16.F32.PACK_AB R153, R170.reuse, R159 ;  /* 0x0000009faa99723e */ /* 0x041fe200000000ff */
[----:B------:R-:W-:Y:S01]  /*142a0*/  FADD.FTZ R14, R170, R14 ;  /* 0x0000000eaa0e7221 */ /* 0x000fe20000010000 */
[----:B------:R-:W-:-:S02]  /*142b0*/  F2FP.F16.F32.PACK_AB R164, R164, R161 ;  /* 0x000000a1a4a4723e */ /* 0x000fc400000000ff */
[----:B-1----:R-:W-:Y:S01]  /*142c0*/  F2FP.F16.F32.PACK_AB R157, R174, R173 ;  /* 0x000000adae9d723e */ /* 0x002fe200000000ff */
[----:B------:R0:W1:Y:S01]  /*142d0*/  MUFU.EX2 R181, R162 ;  /* 0x000000a200b57308 */ /* 0x0000620000000800 */
[----:B---3--:R-:W-:Y:S01]  /*142e0*/  F2FP.F16.F32.PACK_AB R159, R177, R175 ;  /* 0x000000afb19f723e */ /* 0x008fe200000000ff */
        /* <DEDUP_REMOVED lines=10> */
[----:B-----5:R-:W-:Y:S01]  /*14390*/  F2FP.F16.F32.PACK_AB R161, R179, R178 ;  /* 0x000000b2b3a1723e */ /* 0x020fe200000000ff */
        /* <DEDUP_REMOVED lines=14> */
[----:B--2---:R3:W-:Y:S01]  /*14480*/  STSM.16.M88.4 [R211], R160 ;  /* 0x000000a0d3007844 */ /* 0x0047e20000000200 */
        /* <DEDUP_REMOVED lines=40> */
[----:B---3--:R-:W-:Y:S05]  /*14710*/  @!P0 BRA `(.L_x_5336) ;  /* 0x0000000000048947 */ /* 0x008fea0003800000 */
[----:B------:R-:W-:Y:S01]  /*14720*/  BPT.TRAP 0x1 ;  /* 0x000000040000795c */ /* 0x000fe20000300000 */
.L_x_5336:
[----:B------:R-:W2:Y:S01]  /*14730*/  LDL R152, [R1+0xc] ;  /* 0x00000c0001987983 */ /* 0x000ea20000100800 */
[----:B------:R-:W-:Y:S02]  /*14740*/  VIADD R196, R196, 0x38860 ;  /* 0x00038860c4c47836 */ /* 0x000fe40000000000 */
[----:B------:R-:W-:Y:S02]  /*14750*/  IMAD.MOV.U32 R197, RZ, RZ, R20 ;  /* 0x000000ffffc57224 */ /* 0x000fe400078e0014 */
[----:B------:R-:W-:Y:S01]  /*14760*/  IMAD.MOV.U32 R199, RZ, RZ, R13 ;  /* 0x000000ffffc77224 */ /* 0x000fe200078e000d */
[----:B------:R-:W-:Y:S01]  /*14770*/  PRMT R196, R189, 0x654, R196 ;  /* 0x00000654bdc47816 */ /* 0x000fe200000000c4 */
[----:B------:R-:W-:-:S03]  /*14780*/  IMAD.MOV.U32 R198, RZ, RZ, R22 ;  /* 0x000000ffffc67224 */ /* 0x000fc600078e0016 */
[----:B------:R1:W-:Y:S01]  /*14790*/  SYNCS.ARRIVE.TRANS64.RED.A1T0 RZ, [R196+URZ], RZ ;  /* 0x000000ffc4ff79a7 */ /* 0x0003e2000810043f */
[C---:B--2---:R-:W-:Y:S01]  /*147a0*/  ISETP.GT.AND P1, PT, R21.reuse, R152, PT ;  /* 0x000000981500720c */ /* 0x044fe20003f24270 */
[----:B------:R-:W-:-:S12]  /*147b0*/  VIADD R21, R21, 0xffffffff ;  /* 0xffffffff15157836 */ /* 0x000fd80000000000 */
[----:B-1----:R-:W-:Y:S05]  /*147c0*/  @P1 BRA `(.L_x_5337) ;  /* 0xffffffcc00601947 */ /* 0x002fea000383ffff */
.L_x_5324:
[----:B------:R-:W-:Y:S05]  /*147d0*/  BSYNC B0 ;  /* 0x0000000000007941 */ /* 0x000fea0003800000 */
.L_x_5323:
[----:B------:R-:W2:Y:S01]  /*147e0*/  LDL.LU R154, [R1+0x68] ;  /* 0x00006800019a7983 */ /* 0x000ea20000300800 */
        /* <DEDUP_REMOVED lines=168> */
.L_x_5255:
[----:B------:R-:W-:Y:S05]  /*15270*/  BSYNC B7 ;  /* 0x0000000000077941 */ /* 0x000fea0003800000 */
.L_x_5251:
[----:B------:R-:W4:Y:S08]  /*15280*/  S2UR UR4, SR_CgaCtaId ;  /* 0x00000000000479c3 */ /* 0x000f300000008800 */
[----:B------:R-:W-:Y:S01]  /*15290*/  BAR.SYNC.DEFER_BLOCKING 0x5, 0x180 ;  /* 0x0146000000007b1d */ /* 0x000fe20000010000 */
[----:B------:R-:W-:-:S05]  /*152a0*/  MOV R17, 0x400 ;  /* 0x0000040000117802 */ /* 0x000fca0000000f00 */
[----:B------:R-:W-:Y:S01]  /*152b0*/  BSSY B0, `(.L_x_5338) ;  /* 0x00004ed000007945 */ /* 0x000fe20003800000 */
[----:B----4-:R-:W-:-:S05]  /*152c0*/  IMAD.U32 R189, RZ, RZ, UR4 ;  /* 0x00000004ffbd7e24 */ /* 0x010fca000f8e00ff */
[----:B------:R-:W-:-:S05]  /*152d0*/  LEA R17, R189, R17, 0x18 ;  /* 0x00000011bd117211 */ /* 0x000fca00078ec0ff */
[----:B------:R4:W0:Y:S01]  /*152e0*/  LDS.128 R4, [R17+0x388d0] ;  /* 0x0388d00011047984 */ /* 0x0008220000000c00 */
[----:B------:R-:W-:Y:S06]  /*152f0*/  BAR.ARV 0x4, 0x180 ;  /* 0x0106000000007b1d */ /* 0x000fec0000002000 */
[----:B------:R-:W-:Y:S05]  /*15300*/  @P0 BRA `(.L_x_5339) ;  /* 0x0000003c00940947 */ /* 0x000fea0003800000 */
[----:B-----5:R-:W4:Y:S01]  /*15310*/  LDL R2, [R1+0x84] ;  /* 0x0000840001027983 */ /* 0x020f220000100800 */
[----:B------:R-:W3:Y:S01]  /*15320*/  S2R R0, SR_SWINHI ;  /* 0x0000000000007919 */ /* 0x000ee20000002f00 */
[----:B-12---:R-:W-:Y:S01]  /*15330*/  F2FP.F16.F32.PACK_AB R10, R29, R28 ;  /* 0x0000001c1d0a723e */ /* 0x006fe200000000ff */
[----:B------:R-:W-:Y:S01]  /*15340*/  ULDC.64 UR6, c[0x0][0xd00] ;  /* 0x0003400000067ab9 */ /* 0x000fe20000000a00 */
[----:B0-----:R-:W-:Y:S01]  /*15350*/  F2FP.F16.F32.PACK_AB R11, R31, R30 ;  /* 0x0000001e1f0b723e */ /* 0x001fe200000000ff */
[----:B---3--:R-:W2:Y:S01]  /*15360*/  LDL.LU R154, [R1+0x5c] ;  /* 0x00005c00019a7983 */ /* 0x008ea20000300800 */
[----:B------:R-:W-:Y:S01]  /*15370*/  F2FP.F16.F32.PACK_AB R12, R33, R32 ;  /* 0x00000020210c723e */ /* 0x000fe200000000ff */
[----:B------:R-:W-:Y:S01]  /*15380*/  ULDC.64 UR4, c[0x0][0xd08] ;  /* 0x0003420000047ab9 */ /* 0x000fe20000000a00 */
[----:B------:R-:W-:Y:S01]  /*15390*/  F2FP.F16.F32.PACK_AB R13, R35, R34 ;  /* 0x00000022230d723e */ /* 0x000fe200000000ff */
[----:B------:R-:W3:Y:S01]  /*153a0*/  LDL.LU R4, [R1+0x60] ;  /* 0x0000600001047983 */ /* 0x000ee20000300800 */
[----:B------:R-:W-:-:S02]  /*153b0*/  MOV R20, R17 ;  /* 0x0000001100147202 */ /* 0x000fc40000000f00 */
[----:B------:R-:W-:Y:S02]  /*153c0*/  MOV R21, R0 ;  /* 0x0000000000157202 */ /* 0x000fe40000000f00 */
        /* <DEDUP_REMOVED lines=158> */
[----:B------:R-:W-:Y:S02]  /*15db0*/  F2FP.F16.F32.PACK_AB R8, R137, R136 ;  /* 0x000000888908723e */ /* 0x000fe400000000ff */
[----:B------:R-:W-:Y:S02]  /*15dc0*/  F2FP.F16.F32.PACK_AB R9, R139, R138 ;  /* 0x0000008a8b09723e */ /* 0x000fe400000000ff */
[----:B------:R-:W-:-:S02]  /*15dd0*/  F2FP.F16.F32.PACK_AB R10, R141, R140 ;  /* 0x0000008c8d0a723e */ /* 0x000fc400000000ff */
[----:B------:R-:W-:-:S05]  /*15de0*/  F2FP.F16.F32.PACK_AB R11, R143, R142 ;  /* 0x0000008e8f0b723e */ /* 0x000fca00000000ff */
[----:B------:R0:W-:Y:S01]  /*15df0*/  STSM.16.M88.4 [R2], R8 ;  /* 0x0000000802007844 */ /* 0x0001e20000000200 */
[----:B------:R-:W-:Y:S01]  /*15e00*/  IMAD.X R3, RZ, RZ, R3, P0 ;  /* 0x000000ffff037224 */ /* 0x000fe200000e0603 */
[----:B------:R-:W-:Y:S02]  /*15e10*/  F2FP.F16.F32.PACK_AB R12, R145, R144 ;  /* 0x00000090910c723e */ /* 0x000fe400000000ff */
[----:B------:R-:W-:Y:S02]  /*15e20*/  F2FP.F16.F32.PACK_AB R13, R147, R146 ;  /* 0x00000092930d723e */ /* 0x000fe400000000ff */
[----:B0-----:R-:W-:-:S04]  /*15e30*/  LOP3.LUT R2, R0, 0x380, RZ, 0xc0, !PT ;  /* 0x0000038000027812 */ /* 0x001fc800078ec0ff */
[----:B------:R-:W-:-:S04]  /*15e40*/  SHF.R.U64 R2, R2, 0x3, RZ ;  /* 0x0000000302027819 */ /* 0x000fc800000012ff */
[----:B------:R-:W-:Y:S02]  /*15e50*/  LOP3.LUT R2, R2, R0, RZ, 0x3c, !PT ;  /* 0x0000000002027212 */ /* 0x000fe400078e3cff */
[----:B--2---:R-:W-:Y:S02]  /*15e60*/  IADD3 R8, P0, R154, UR6, RZ ;  /* 0x000000069a087c10 */ /* 0x004fe4000ff1e0ff */
[----:B------:R-:W-:Y:S02]  /*15e70*/  MOV R2, R2 ;  /* 0x0000000200027202 */ /* 0x000fe40000000f00 */
[----:B------:R-:W-:Y:S02]  /*15e80*/  F2FP.F16.F32.PACK_AB R14, R149, R148 ;  /* 0x00000094950e723e */ /* 0x000fe400000000ff */
[----:B------:R-:W-:Y:S02]  /*15e90*/  F2FP.F16.F32.PACK_AB R15, R151, R150 ;  /* 0x00000096970f723e */ /* 0x000fe400000000ff */
[----:B---3--:R-:W-:-:S02]  /*15ea0*/  IADD3.X R9, R4, UR7, RZ, P0, !PT ;  /* 0x0000000704097c10 */ /* 0x008fc400087fe4ff */
[----:B------:R-:W-:Y:S01]  /*15eb0*/  ISETP.NE.U32.AND P0, PT, RZ, UR4, PT ;  /* 0x00000004ff007c0c */ /* 0x000fe2000bf05070 */
[----:B------:R0:W-:Y:S01]  /*15ec0*/  STSM.16.M88.4 [R2], R12 ;  /* 0x0000000c02007844 */ /* 0x0001e20000000200 */
[----:B------:R-:W-:Y:S02]  /*15ed0*/  BAR.SYNC.DEFER_BLOCKING 0x1, 0x100 ;  /* 0x0044000000007b1d */ /* 0x000fe40000010000 */
[----:B------:R-:W-:Y:S02]  /*15ee0*/  ISETP.NE.AND.EX P0, PT, RZ, UR5, PT, P0 ;  /* 0x00000005ff007c0c */ /* 0x000fe4000bf05300 */
[----:B------:R-:W-:-:S04]  /*15ef0*/  ISETP.NE.U32.AND P1, PT, RZ, UR6, PT ;  /* 0x00000006ff007c0c */ /* 0x000fc8000bf25070 */
[----:B------:R-:W-:-:S07]  /*15f00*/  ISETP.NE.AND.EX P1, PT, RZ, UR7, PT, P1 ;  /* 0x00000007ff007c0c */ /* 0x000fce000bf25310 */
[----:B------:R-:W-:Y:S01]  /*15f10*/  @P0 IADD3 R10, P2, R154, UR4, RZ ;  /* 0x000000049a0a0c10 */ /* 0x000fe2000ff5e0ff */
[----:B------:R-:W-:Y:S01]  /*15f20*/  ULDC UR4, c[0x0][0xb88] ;  /* 0x0002e20000047ab9 */ /* 0x000fe20000000800 */
[----:B0-----:R-:W-:Y:S02]  /*15f30*/  IMAD.MOV.U32 R2, RZ, RZ, RZ ;  /* 0x000000ffff027224 */ /* 0x001fe400078e00ff */
[----:B------:R-:W-:Y:S01]  /*15f40*/  IMAD.U32 R3, RZ, RZ, UR4 ;  /* 0x00000004ff037e24 */ /* 0x000fe2000f8e00ff */
[----:B------:R-:W-:-:S03]  /*15f50*/  @P0 IADD3.X R11, R4, UR5, RZ, P2, !PT ;  /* 0x00000005040b0c10 */ /* 0x000fc600097fe4ff */
[----:B------:R0:W5:Y:S04]  /*15f60*/  @P1 LDG.E R2, desc[UR40][R8.64] ;  /* 0x0000002808021981 */ /* 0x000168000c1e1900 */
[----:B------:R0:W5:Y:S01]  /*15f70*/  @P0 LDG.E R3, desc[UR40][R10.64] ;  /* 0x000000280a030981 */ /* 0x000162000c1e1900 */
[----:B------:R-:W-:Y:S05]  /*15f80*/  @P0 BRA `(.L_x_5340) ;  /* 0x0000000000100947 */ /* 0x000fea0003800000 */
[----:B------:R-:W-:Y:S05]  /*15f90*/  @!P1 BRA `(.L_x_5340) ;  /* 0x00000000000c9947 */ /* 0x000fea0003800000 */
[----:B-----5:R-:W2:Y:S04]  /*15fa0*/  LDG.E R3, desc[UR40][R8.64] ;  /* 0x0000002808037981 */ /* 0x020ea8000c1e1900 */
[----:B0-----:R-:W2:Y:S02]  /*15fb0*/  LDG.E R8, desc[UR40][R8.64+0x4] ;  /* 0x0000042808087981 */ /* 0x001ea4000c1e1900 */
[----:B--2---:R-:W-:-:S07]  /*15fc0*/  IMAD.IADD R3, R8, 0x1, -R3 ;  /* 0x0000000108037824 */ /* 0x004fce00078e0a03 */
.L_x_5340:
[----:B------:R-:W2:Y:S01]  /*15fd0*/  LDL R0, [R1+0x70] ;  /* 0x0000700001007983 */ /* 0x000ea20000100800 */
[----:B------:R-:W-:-:S03]  /*15fe0*/  ULDC UR4, c[0x0][0xbd4] ;  /* 0x0002f50000047ab9 */ /* 0x000fc60000000800 */
[----:B------:R-:W3:Y:S04]  /*15ff0*/  LDL.LU R4, [R1+0x54] ;  /* 0x0000540001047983 */ /* 0x000ee80000300800 */
[----:B------:R1:W5:Y:S04]  /*16000*/  LDL R157, [R1+0x58] ;  /* 0x00005800019d7983 */ /* 0x0003680000100800 */
[----:B--2---:R-:W2:Y:S01]  /*16010*/  SHFL.IDX PT, R0, R0, RZ, 0x1f ;  /* 0x00001fff00007589 */ /* 0x004ea200000e0000 */
[----:B---3--:R-:W-:Y:S02]  /*16020*/  ISETP.NE.AND P1, PT, R4, RZ, PT ;  /* 0x000000ff0400720c */ /* 0x008fe40003f25270 */
[----:B--2---:R-:W-:-:S02]  /*16030*/  ISETP.NE.AND P0, PT, R0, RZ, PT ;  /* 0x000000ff0000720c */ /* 0x004fc40003f05270 */
        /* <DEDUP_REMOVED lines=27> */
[----:B---3--:R-:W-:Y:S02]  /*161f0*/  IMAD.IADD R12, R160, 0x1, R214 ;  /* 0x00000001a00c7824 */ /* 0x008fe400078e02d6 */
        /* <DEDUP_REMOVED lines=29> */
[----:B------:R-:W-:-:S03]  /*163d0*/  IMAD.IADD R13, R193, 0x1, R214 ;  /* 0x00000001c10d7824 */ /* 0x000fc600078e02d6 */
        /* <DEDUP_REMOVED lines=10> */
.L_x_5341:
        /* <DEDUP_REMOVED lines=11> */
[----:B------:R-:W-:-:S05]  /*16530*/  SHF.R.S32.HI R80, RZ, 0x3, R82 ;  /* 0x00000003ff507819 */ /* 0x000fca0000011452 */
[----:B01----:R-:W-:-:S04]  /*16540*/  IMAD R9, R80, 0x40, R195 ;  /* 0x0000004050097824 */ /* 0x003fc800078e02c3 */
[----:B------:R-:W-:-:S03]  /*16550*/  IMAD.WIDE R20, R9, 0x2, R20 ;  /* 0x0000000209147825 */ /* 0x000fc600078e0214 */
[C---:B------:R-:W-:Y:S02]  /*16560*/  IADD3 R37, P0, R20.reuse, 0x5000, RZ ;  /* 0x0000500014257810 */ /* 0x040fe40007f1e0ff */
[----:B------:R-:W-:Y:S02]  /*16570*/  IADD3 R13, P3, R20, 0x1000, RZ ;  /* 0x00001000140d7810 */ /* 0x000fe40007f7e0ff */
[----:B------:R-:W-:Y:S02]  /*16580*/  LOP3.LUT R36, R37, 0x380, RZ, 0xc0, !PT ;  /* 0x0000038025247812 */ /* 0x000fe400078ec0ff */
[----:B------:R-:W-:Y:S02]  /*16590*/  LOP3.LUT R12, R13, 0x380, RZ, 0xc0, !PT ;  /* 0x000003800d0c7812 */ /* 0x000fe400078ec0ff */
[----:B------:R-:W-:Y:S02]  /*165a0*/  SHF.R.U64 R36, R36, 0x3, RZ ;  /* 0x0000000324247819 */ /* 0x000fe400000012ff */
[----:B------:R-:W-:-:S02]  /*165b0*/  IADD3 R25, P4, R20, 0x2000, RZ ;  /* 0x0000200014197810 */ /* 0x000fc40007f9e0ff */
[C---:B------:R-:W-:Y:S02]  /*165c0*/  IADD3 R29, P5, R20.reuse, 0x3000, RZ ;  /* 0x00003000141d7810 */ /* 0x040fe40007fbe0ff */
[C---:B------:R-:W-:Y:S02]  /*165d0*/  IADD3 R33, P6, R20.reuse, 0x4000, RZ ;  /* 0x0000400014217810 */ /* 0x040fe40007fde0ff */
[----:B------:R-:W-:Y:S02]  /*165e0*/  IADD3 R41, P1, R20, 0x6000, RZ ;  /* 0x0000600014297810 */ /* 0x000fe40007f3e0ff */
[----:B------:R-:W-:Y:S01]  /*165f0*/  LOP3.LUT R36, R36, R37, RZ, 0x3c, !PT ;  /* 0x0000002524247212 */ /* 0x000fe200078e3cff */
[----:B------:R-:W-:Y:S01]  /*16600*/  IMAD.X R37, RZ, RZ, R21, P0 ;  /* 0x000000ffff257224 */ /* 0x000fe200000e0615 */
[----:B------:R-:W-:Y:S02]  /*16610*/  IADD3 R45, P2, R20, 0x7000, RZ ;  /* 0x00007000142d7810 */ /* 0x000fe40007f5e0ff */
[----:B------:R-:W-:-:S02]  /*16620*/  SHF.R.U64 R12, R12, 0x3, RZ ;  /* 0x000000030c0c7819 */ /* 0x000fc400000012ff */
[----:B------:R-:W-:Y:S01]  /*16630*/  IADD3 R65, P0, R20, 0xc000, RZ ;  /* 0x0000c00014417810 */ /* 0x000fe20007f1e0ff */
[----:B------:R-:W5:Y:S01]  /*16640*/  LD.E.128 R36, desc[UR40][R36.64] ;  /* 0x0000002824247980 */ /* 0x000f62000c101d00 */
[----:B------:R-:W-:Y:S02]  /*16650*/  LOP3.LUT R24, R25, 0x380, RZ, 0xc0, !PT ;  /* 0x0000038019187812 */ /* 0x000fe400078ec0ff */
[----:B------:R-:W-:Y:S02]  /*16660*/  LOP3.LUT R28, R29, 0x380, RZ, 0xc0, !PT ;  /* 0x000003801d1c7812 */ /* 0x000fe400078ec0ff */
[----:B------:R-:W-:Y:S02]  /*16670*/  LOP3.LUT R32, R33, 0x380, RZ, 0xc0, !PT ;  /* 0x0000038021207812 */ /* 0x000fe400078ec0ff */
[----:B------:R-:W-:Y:S02]  /*16680*/  LOP3.LUT R40, R41, 0x380, RZ, 0xc0, !PT ;  /* 0x0000038029287812 */ /* 0x000fe400078ec0ff */
[----:B------:R-:W-:-:S02]  /*16690*/  LOP3.LUT R44, R45, 0x380, RZ, 0xc0, !PT ;  /* 0x000003802d2c7812 */ /* 0x000fc400078ec0ff */
[----:B------:R-:W-:Y:S01]  /*166a0*/  LOP3.LUT R12, R12, R13, RZ, 0x3c, !PT ;  /* 0x0000000d0c0c7212 */ /* 0x000fe200078e3cff */
[----:B------:R-:W-:Y:S01]  /*166b0*/  IMAD.X R13, RZ, RZ, R21, P3 ;  /* 0x000000ffff0d7224 */ /* 0x000fe200018e0615 */
[----:B------:R-:W-:Y:S02]  /*166c0*/  LOP3.LUT R64, R65, 0x380, RZ, 0xc0, !PT ;  /* 0x0000038041407812 */ /* 0x000fe400078ec0ff */
[----:B------:R-:W-:Y:S02]  /*166d0*/  SHF.R.U64 R24, R24, 0x3, RZ ;  /* 0x0000000318187819 */ /* 0x000fe400000012ff */
[----:B------:R-:W-:Y:S01]  /*166e0*/  SHF.R.U64 R28, R28, 0x3, RZ ;  /* 0x000000031c1c7819 */ /* 0x000fe200000012ff */
[----:B------:R-:W5:Y:S01]  /*166f0*/  LD.E.128 R12, desc[UR40][R12.64] ;  /* 0x000000280c0c7980 */ /* 0x000f62000c101d00 */
[----:B------:R-:W-:Y:S02]  /*16700*/  SHF.R.U64 R32, R32, 0x3, RZ ;  /* 0x0000000320207819 */ /* 0x000fe400000012ff */
[----:B------:R-:W-:-:S02]  /*16710*/  SHF.R.U64 R40, R40, 0x3, RZ ;  /* 0x0000000328287819 */ /* 0x000fc400000012ff */
[----:B------:R-:W-:Y:S02]  /*16720*/  IADD3 R49, P3, R20, 0x8000, RZ ;  /* 0x0000800014317810 */ /* 0x000fe40007f7e0ff */
        /* <DEDUP_REMOVED lines=10> */
[----:B------:R-:W-:Y:S01]  /*167d0*/  LOP3.LUT R48, R49, 0x380, RZ, 0xc0, !PT ;  /* 0x0000038031307812 */ /* 0x000fe200078ec0ff */
[----:B------:R-:W5:Y:S01]  /*167e0*/  LD.E.128 R24, desc[UR40][R24.64] ;  /* 0x0000002818187980 */ /* 0x000f62000c101d00 */
        /* <DEDUP_REMOVED lines=8> */
[----:B------:R-:W-:Y:S01]  /*16870*/  IADD3 R73, P2, R20, 0xe000, RZ ;  /* 0x0000e00014497810 */ /* 0x000fe20007f5e0ff */
[----:B------:R-:W5:Y:S01]  /*16880*/  LD.E.128 R40, desc[UR40][R40.64] ;  /* 0x0000002828287980 */ /* 0x000f62000c101d00 */
[----:B------:R-:W-:Y:S01]  /*16890*/  LOP3.LUT R64, R64, R65, RZ, 0x3c, !PT ;  /* 0x0000004140407212 */ /* 0x000fe200078e3cff */
[----:B------:R-:W-:Y:S01]  /*168a0*/  IMAD.X R65, RZ, RZ, R21, P0 ;  /* 0x000000ffff417224 */ /* 0x000fe200000e0615 */
[----:B------:R-:W-:Y:S01]  /*168b0*/  SHF.R.U64 R48, R48, 0x3, RZ ;  /* 0x0000000330307819 */ /* 0x000fe200000012ff */
[----:B------:R-:W5:Y:S01]  /*168c0*/  LD.E.128 R44, desc[UR40][R44.64] ;  /* 0x000000282c2c7980 */ /* 0x000f62000c101d00 */
[----:B---3--:R-:W-:-:S02]  /*168d0*/  ISETP.NE.AND P0, PT, R83, 0x1, PT ;  /* 0x000000015300780c */ /* 0x008fc40003f05270 */
[----:B------:R-:W-:Y:S01]  /*168e0*/  LOP3.LUT R52, R53, 0x380, RZ, 0xc0, !PT ;  /* 0x0000038035347812 */ /* 0x000fe200078ec0ff */
        /* <DEDUP_REMOVED lines=8> */
[----:B------:R-:W-:Y:S02]  /*16970*/  SHF.R.U64 R52, R52, 0x3, RZ ;  /* 0x0000000334347819 */ /* 0x000fe400000012ff */
[----:B------:R-:W-:Y:S02]  /*16980*/  SHF.R.U64 R56, R56, 0x3, RZ ;  /* 0x0000000338387819 */ /* 0x000fe400000012ff */
[----:B------:R-:W-:Y:S01]  /*16990*/  SHF.R.U64 R60, R60, 0x3, RZ ;  /* 0x000000033c3c7819 */ /* 0x000fe200000012ff */
[----:B------:R-:W5:Y:S01]  /*169a0*/  LD.E.128 R48, desc[UR40][R48.64] ;  /* 0x0000002830307980 */ /* 0x000f62000c101d00 */
[----:B------:R-:W-:Y:S02]  /*169b0*/  SHF.R.U64 R68, R68, 0x3, RZ ;  /* 0x0000000344447819 */ /* 0x000fe400000012ff */
[----:B------:R-:W-:-:S02]  /*169c0*/  SHF.R.U64 R72, R72, 0x3, RZ ;  /* 0x0000000348487819 */ /* 0x000fc400000012ff */
[----:B------:R-:W-:Y:S02]  /*169d0*/  IADD3 R11, P3, R20, 0xf000, RZ ;  /* 0x0000f000140b7810 */ /* 0x000fe40007f7e0ff */
        /* <DEDUP_REMOVED lines=14> */
[----:B------:R-:W-:Y:S01]  /*16ac0*/  IMAD.MOV.U32 R9, RZ, RZ, R21 ;  /* 0x000000ffff097224 */ /* 0x000fe200078e0015 */
[----:B------:R-:W-:Y:S01]  /*16ad0*/  LOP3.LUT R10, R11, 0x380, RZ, 0xc0, !PT ;  /* 0x000003800b0a7812 */ /* 0x000fe200078ec0ff */
[----:B------:R-:W-:Y:S01]  /*16ae0*/  IMAD R21, R4, UR4, RZ ;  /* 0x0000000404157c24 */ /* 0x000fe2000f8e02ff */
[----:B------:R-:W5:Y:S01]  /*16af0*/  LD.E.128 R52, desc[UR40][R52.64] ;  /* 0x0000002834347980 */ /* 0x000f62000c101d00 */
[----:B------:R-:W0:Y:S01]  /*16b00*/  @P0 LDC R4, c[0x0][0xcec] ;  /* 0x00033b00ff040b82 */ /* 0x000e220000000800 */
[----:B------:R-:W-:Y:S01]  /*16b10*/  IMAD.IADD R81, R81, 0x1, -R82 ;  /* 0x0000000151517824 */ /* 0x000fe200078e0a52 */
[----:B------:R-:W-:Y:S01]  /*16b20*/  SHF.R.U64 R10, R10, 0x3, RZ ;  /* 0x000000030a0a7819 */ /* 0x000fe200000012ff */
[C---:B------:R-:W-:Y:S01]  /*16b30*/  IMAD R85, R2.reuse, UR5, R21 ;  /* 0x0000000502557c24 */ /* 0x040fe2000f8e0215 */
[----:B------:R-:W5:Y:S01]  /*16b40*/  LD.E.128 R56, desc[UR40][R56.64] ;  /* 0x0000002838387980 */ /* 0x000f62000c101d00 */
[----:B------:R-:W-:Y:S01]  /*16b50*/  IMAD.WIDE.U32 R20, R2, UR4, RZ ;  /* 0x0000000402147c25 */ /* 0x000fe2000f8e00ff */
[----:B------:R-:W-:Y:S01]  /*16b60*/  ULDC.64 UR4, c[0x0][0xbe8] ;  /* 0x0002fa0000047ab9 */ /* 0x000fe20000000a00 */
[----:B------:R-:W-:Y:S01]  /*16b70*/  SHF.R.S32.HI R82, RZ, 0x1f, R0 ;  /* 0x0000001fff527819 */ /* 0x000fe20000011400 */
[----:B------:R-:W1:Y:S01]  /*16b80*/  @P0 LDC R2, c[0x0][0xcf0] ;  /* 0x00033c00ff020b82 */ /* 0x000e620000000800 */
[----:B------:R-:W-:Y:S01]  /*16b90*/  IMAD.IADD R21, R21, 0x1, R85 ;  /* 0x0000000115157824 */ /* 0x000fe200078e0255 */
[----:B------:R-:W-:Y:S01]  /*16ba0*/  LOP3.LUT R76, R10, R11, RZ, 0x3c, !PT ;  /* 0x0000000b0a4c7212 */ /* 0x000fe200078e3cff */
[----:B------:R-:W-:Y:S01]  /*16bb0*/  IMAD R81, R81, 0x20, R80 ;  /* 0x0000002051517824 */ /* 0x000fe200078e0250 */
[----:B------:R-:W5:Y:S01]  /*16bc0*/  LD.E.128 R8, desc[UR40][R8.64] ;  /* 0x0000002808087980 */ /* 0x000f62000c101d00 */
[----:B------:R-:W-:-:S03]  /*16bd0*/  IMAD.WIDE.U32 R20, R186, UR4, R20 ;  /* 0x00000004ba147c25 */ /* 0x000fc6000f8e0014 */
[----:B------:R-:W5:Y:S01]  /*16be0*/  LD.E.128 R60, desc[UR40][R60.64] ;  /* 0x000000283c3c7980 */ /* 0x000f62000c101d00 */
[----:B------:R-:W-:Y:S01]  /*16bf0*/  IMAD R21, R186, UR5, R21 ;  /* 0x00000005ba157c24 */ /* 0x000fe2000f8e0215 */
[----:B------:R-:W-:Y:S01]  /*16c00*/  ULDC.64 UR4, c[0x0][0xbf0] ;  /* 0x0002fc0000047ab9 */ /* 0x000fe20000000a00 */
[----:B------:R-:W-:Y:S01]  /*16c10*/  IMAD.IADD R89, R214, 0x1, R81 ;  /* 0x00000001d6597824 */ /* 0x000fe200078e0251 */
[----:B------:R-:W5:Y:S01]  /*16c20*/  LD.E.128 R68, desc[UR40][R68.64] ;  /* 0x0000002844447980 */ /* 0x000f62000c101d00 */
[----:B------:R-:W-:-:S03]  /*16c30*/  IMAD R85, R82, UR4, RZ ;  /* 0x0000000452557c24 */ /* 0x000fc6000f8e02ff */
[----:B------:R-:W5:Y:S01]  /*16c40*/  LD.E.128 R72, desc[UR40][R72.64] ;  /* 0x0000002848487980 */ /* 0x000f62000c101d00 */
[C---:B------:R-:W-:Y:S02]  /*16c50*/  IMAD R87, R0.reuse, UR5, R85 ;  /* 0x0000000500577c24 */ /* 0x040fe4000f8e0255 */
[----:B0-----:R-:W-:Y:S01]  /*16c60*/  @P0 IMAD.HI.U32 R85, R89, R4, RZ ;  /* 0x0000000459550227 */ /* 0x001fe200078e00ff */
[----:B------:R-:W5:Y:S01]  /*16c70*/  LD.E.128 R76, desc[UR40][R76.64] ;  /* 0x000000284c4c7980 */ /* 0x000f62000c101d00 */
[----:B------:R-:W0:Y:S02]  /*16c80*/  LDC R4, c[0x0][0xbc8] ;  /* 0x0002f200ff047b82 */ /* 0x000e240000000800 */
[----:B------:R-:W-:Y:S01]  /*16c90*/  IMAD.MOV.U32 R81, RZ, RZ, R89 ;  /* 0x000000ffff517224 */ /* 0x000fe200078e0059 */
[----:B-1----:R-:W-:Y:S01]  /*16ca0*/  @P0 SHF.R.U32.HI R81, RZ, R2, R85 ;  /* 0x00000002ff510219 */ /* 0x002fe20000011655 */
        /* <DEDUP_REMOVED lines=8> */
[----:B------:R-:W-:-:S04]  /*16d30*/  IMAD.MOV R0, RZ, RZ, -R81 ;  /* 0x000000ffff007224 */ /* 0x000fc800078e0a51 */
[----:B------:R-:W-:Y:S01]  /*16d40*/  IMAD R85, R83, R0, R89 ;  /* 0x0000000053557224 */ /* 0x000fe200078e0259 */
[----:B------:R-:W-:Y:S01]  /*16d50*/  SHF.R.S32.HI R0, RZ, 0x1f, R81 ;  /* 0x0000001fff007819 */ /* 0x000fe20000011451 */
[----:B------:R-:W-:-:S04]  /*16d60*/  IMAD.IADD R21, R21, 0x1, R87 ;  /* 0x0000000115157824 */ /* 0x000fc800078e0257 */
[----:B------:R-:W-:Y:S02]  /*16d70*/  IMAD R0, R0, UR4, RZ ;  /* 0x0000000400007c24 */ /* 0x000fe4000f8e02ff */
        /* <DEDUP_REMOVED lines=9> */
[----:B------:R-:W-:Y:S02]  /*16e10*/  VIADD R0, R17, 0x38820 ;  /* 0x0003882011007836 */ /* 0x000fe40000000000 */
[----:B------:R-:W-:Y:S01]  /*16e20*/  IMAD.IADD R21, R21, 0x1, R81 ;  /* 0x0000000115157824 */ /* 0x000fe200078e0251 */
[C---:B------:R-:W-:Y:S01]  /*16e30*/  LEA R81, P0, R20.reuse, UR4, 0x1 ;  /* 0x0000000414517c11 */ /* 0x040fe2000f8008ff */
[C---:B------:R-:W-:Y:S01]  /*16e40*/  VIADD R164, R195.reuse, 0x40 ;  /* 0x00000040c3a47836 */ /* 0x040fe20000000000 */
[----:B------:R-:W-:Y:S02]  /*16e50*/  PRMT R0, RZ, 0x654, R0 ;  /* 0x00000654ff007816 */ /* 0x000fe40000000000 */
[----:B------:R-:W-:Y:S01]  /*16e60*/  LEA.HI.X R82, R20, UR5, R21, 0x1, P0 ;  /* 0x0000000514527c11 */ /* 0x000fe200080f0c15 */
[C---:B------:R-:W-:Y:S01]  /*16e70*/  VIADD R162, R195.reuse, 0x80 ;  /* 0x00000080c3a27836 */ /* 0x040fe20000000000 */
[-C--:B0-----:R-:W-:Y:S01]  /*16e80*/  ISETP.GE.AND P0, PT, R164, R4.reuse, PT ;  /* 0x00000004a400720c */ /* 0x081fe20003f06270 */
[----:B-1----:R0:W-:Y:S01]  /*16e90*/  SYNCS.ARRIVE.TRANS64.RED.A1T0 RZ, [R0+URZ], RZ ;  /* 0x000000ff00ff79a7 */ /* 0x0021e2000810043f */
[C---:B------:R-:W-:Y:S01]  /*16ea0*/  ISETP.GE.AND P1, PT, R195.reuse, R4, PT ;  /* 0x00000004c300720c */ /* 0x040fe20003f26270 */
[----:B------:R-:W-:-:S02]  /*16eb0*/  VIADD R160, R195, 0xc0 ;  /* 0x000000c0c3a07836 */ /* 0x000fc40000000000 */
[----:B------:R-:W-:Y:S01]  /*16ec0*/  IMAD R83, R3, R83, RZ ;  /* 0x0000005303537224 */ /* 0x000fe200078e02ff */
[----:B0-----:R-:W-:Y:S02]  /*16ed0*/  SEL R0, RZ, 0xffffffff, P0 ;  /* 0xffffffffff007807 */ /* 0x001fe40000000000 */
[----:B------:R-:W-:-:S03]  /*16ee0*/  ISETP.GE.AND P0, PT, R162, R4, PT ;  /* 0x00000004a200720c */ /* 0x000fc60003f06270 */
[----:B------:R-:W-:Y:S01]  /*16ef0*/  IMAD.SHL.U32 R3, R0, 0x2, RZ ;  /* 0x0000000200037824 */ /* 0x000fe200078e00ff */
[----:B------:R-:W-:Y:S02]  /*16f00*/  SEL R0, RZ, 0x1, P1 ;  /* 0x00000001ff007807 */ /* 0x000fe40000800000 */
[----:B------:R-:W-:Y:S01]  /*16f10*/  SEL R2, RZ, 0xffffffff, P0 ;  /* 0xffffffffff027807 */ /* 0x000fe20000000000 */
[----:B------:R-:W-:Y:S01]  /*16f20*/  VIADD R158, R195, 0x100 ;  /* 0x00000100c39e7836 */ /* 0x000fe20000000000 */
[-C--:B------:R-:W-:Y:S02]  /*16f30*/  ISETP.GE.AND P0, PT, R160, R4.reuse, PT ;  /* 0x00000004a000720c */ /* 0x080fe40003f06270 */
[----:B------:R-:W-:Y:S01]  /*16f40*/  LOP3.LUT R0, R3, 0x2, R0, 0xe2, !PT ;  /* 0x0000000203007812 */ /* 0x000fe200078ee200 */
[----:B------:R-:W-:Y:S01]  /*16f50*/  IMAD.SHL.U32 R3, R2, 0x4, RZ ;  /* 0x0000000402037824 */ /* 0x000fe200078e00ff */
[----:B------:R-:W-:Y:S01]  /*16f60*/  SEL R2, RZ, 0xffffffff, P0 ;  /* 0xffffffffff027807 */ /* 0x000fe20000000000 */
[----:B------:R-:W-:Y:S01]  /*16f70*/  VIADD R156, R195, 0x140 ;  /* 0x00000140c39c7836 */ /* 0x000fe20000000000 */
[----:B------:R-:W-:-:S02]  /*16f80*/  ISETP.GE.AND P0, PT, R158, R4, PT ;  /* 0x000000049e00720c */ /* 0x000fc40003f06270 */
[----:B------:R-:W-:Y:S01]  /*16f90*/  LOP3.LUT R0, R3, 0x4, R0, 0xe2, !PT ;  /* 0x0000000403007812 */ /* 0x000fe200078ee200 */
[----:B------:R-:W-:Y:S01]  /*16fa0*/  IMAD.SHL.U32 R3, R2, 0x8, RZ ;  /* 0x0000000802037824 */ /* 0x000fe200078e00ff */
[----:B------:R-:W-:Y:S02]  /*16fb0*/  SEL R2, RZ, 0xffffffff, P0 ;  /* 0xffffffffff027807 */ /* 0x000fe40000000000 */
[-C--:B------:R-:W-:Y:S02]  /*16fc0*/  ISETP.GE.AND P0, PT, R156, R4.reuse, PT ;  /* 0x000000049c00720c */ /* 0x080fe40003f06270 */
[----:B------:R-:W-:Y:S01]  /*16fd0*/  LOP3.LUT R0, R3, 0x8, R0, 0xe2, !PT ;  /* 0x0000000803007812 */ /* 0x000fe200078ee200 */
[----:B------:R-:W-:Y:S01]  /*16fe0*/  IMAD.SHL.U32 R3, R2, 0x10, RZ ;  /* 0x0000001002037824 */ /* 0x000fe200078e00ff */
[----:B------:R-:W-:Y:S01]  /*16ff0*/  SEL R2, RZ, 0xffffffff, P0 ;  /* 0xffffffffff027807 */ /* 0x000fe20000000000 */
[----:B------:R-:W-:Y:S02]  /*17000*/  VIADD R154, R195, 0x180 ;  /* 0x00000180c39a7836 */ /* 0x000fe40000000000 */
[----:B------:R-:W-:Y:S01]  /*17010*/  IMAD.IADD R214, R80, 0x1, R214 ;  /* 0x0000000150d67824 */ /* 0x000fe200078e02d6 */
[----:B------:R-:W-:Y:S01]  /*17020*/  LOP3.LUT R0, R3, 0x10, R0, 0xe2, !PT ;  /* 0x0000001003007812 */ /* 0x000fe200078ee200 */
[----:B------:R-:W-:Y:S01]  /*17030*/  IMAD.SHL.U32 R3, R2, 0x20, RZ ;  /* 0x0000002002037824 */ /* 0x000fe200078e00ff */
[----:B------:R-:W-:Y:S01]  /*17040*/  ISETP.GE.AND P0, PT, R154, R4, PT ;  /* 0x000000049a00720c */ /* 0x000fe20003f06270 */
[----:B------:R-:W-:Y:S01]  /*17050*/  VIADD R152, R195, 0x1c0 ;  /* 0x000001c0c3987836 */ /* 0x000fe20000000000 */
[----:B------:R-:W-:-:S02]  /*17060*/  ISETP.GE.AND P1, PT, R214, R83, PT ;  /* 0x00000053d600720c */ /* 0x000fc40003f26270 */
[----:B------:R-:W-:Y:S02]  /*17070*/  LOP3.LUT R0, R3, 0x20, R0, 0xe2, !PT ;  /* 0x0000002003007812 */ /* 0x000fe400078ee200 */
[----:B------:R-:W-:Y:S02]  /*17080*/  SEL R3, RZ, 0x40, P0 ;  /* 0x00000040ff037807 */ /* 0x000fe40000000000 */
[----:B------:R-:W-:Y:S02]  /*17090*/  ISETP.GE.AND P0, PT, R152, R4, PT ;  /* 0x000000049800720c */ /* 0x000fe40003f06270 */
[----:B------:R-:W-:Y:S02]  /*170a0*/  LOP3.LUT R80, R0, R3, RZ, 0xfc, !PT ;  /* 0x0000000300507212 */ /* 0x000fe400078efcff */
[----:B------:R-:W-:Y:S01]  /*170b0*/  SEL R3, RZ, 0x80, P0 ;  /* 0x00000080ff037807 */ /* 0x000fe20000000000 */
[C---:B------:R-:W-:Y:S02]  /*170c0*/  VIADD R153, R195.reuse, 0x1c0 ;  /* 0x000001c0c3997836 */ /* 0x040fe40000000000 */
[C---:B------:R-:W-:Y:S01]  /*170d0*/  VIADD R155, R195.reuse, 0x180 ;  /* 0x00000180c39b7836 */ /* 0x040fe20000000000 */
[----:B------:R-:W-:Y:S01]  /*170e0*/  LOP3.LUT R0, R80, R3, RZ, 0xfc, !PT ;  /* 0x0000000350007212 */ /* 0x000fe200078efcff */
[----:B------:R-:W-:-:S02]  /*170f0*/  VIADD R157, R195, 0x140 ;  /* 0x00000140c39d7836 */ /* 0x000fc40000000000 */
[C---:B------:R-:W-:Y:S02]  /*17100*/  VIADD R159, R195.reuse, 0x100 ;  /* 0x00000100c39f7836 */ /* 0x040fe40000000000 */
[C---:B------:R-:W-:Y:S02]  /*17110*/  VIADD R161, R195.reuse, 0xc0 ;  /* 0x000000c0c3a17836 */ /* 0x040fe40000000000 */
        /* <DEDUP_REMOVED lines=44> */
.L_x_5344:
[----:B------:R-:W-:Y:S05]  /*173e0*/  BSYNC B1 ;  /* 0x0000000000017941 */ /* 0x000fea0003800000 */
.L_x_5343:
[----:B------:R-:W-:Y:S01]  /*173f0*/  VIADD R214, R214, 0x20 ;  /* 0x00000020d6d67836 */ /* 0x000fe20000000000 */
[----:B0-2---:R0:W2:Y:S04]  /*17400*/  SHFL.IDX PT, R3, R82, 0x1, 0x181f ;  /* 0x00381f0052037f89 */ /* 0x0050a800000e0000 */
        /* <DEDUP_REMOVED lines=9> */
[----:B-12--5:R-:W-:Y:S02]  /*174a0*/  @!P6 IMAD.WIDE R8, R195, 0x2, R2 ;  /* 0x00000002c308e825 */ /* 0x026fe400078e0202 */
[----:B------:R-:W-:-:S03]  /*174b0*/  @!P5 LEA R10, P4, R164, R2, 0x1 ;  /* 0x00000002a40ad211 */ /* 0x000fc600078808ff */
        /* <DEDUP_REMOVED lines=25> */
.L_x_5342:
[----:B01----:R-:W2:Y:S01]  /*17650*/  LDL.LU R10, [R1+0x64] ;  /* 0x00006400010a7983 */ /* 0x003ea20000300800 */
[----:B------:R-:W-:Y:S01]  /*17660*/  ULDC.64 UR4, c[0x0][0xc08] ;  /* 0x0003020000047ab9 */ /* 0x000fe20000000a00 */
[----:B------:R-:W0:Y:S02]  /*17670*/  LDC R11, c[0x0][0xce8] ;  /* 0x00033a00ff0b7b82 */ /* 0x000e240000000800 */
[----:B------:R-:W3:Y:S01]  /*17680*/  LDL R12, [R1+0x18] ;  /* 0x00001800010c7983 */ /* 0x000ee20000100800 */
[----:B------:R-:W-:Y:S01]  /*17690*/  IMAD R4, R4, UR4, RZ ;  /* 0x0000000404047c24 */ /* 0x000fe2000f8e02ff */
[----:B------:R-:W-:Y:S01]  /*176a0*/  BSSY B1, `(.L_x_5346) ;  /* 0x0000110000017945 */ /* 0x000fe20003800000 */
[----:B------:R-:W-:-:S04]  /*176b0*/  IMAD.WIDE.U32 R8, R2, UR4, RZ ;  /* 0x0000000402087c25 */ /* 0x000fc8000f8e00ff */
[----:B------:R-:W-:Y:S01]  /*176c0*/  IMAD R4, R2, UR5, R4 ;  /* 0x0000000502047c24 */ /* 0x000fe2000f8e0204 */
[----:B------:R-:W-:Y:S01]  /*176d0*/  ULDC.64 UR4, c[0x0][0xc38] ;  /* 0x00030e0000047ab9 */ /* 0x000fe20000000a00 */
[----:B------:R-:W-:Y:S01]  /*176e0*/  SHF.R.S32.HI R2, RZ, 0x1f, R0 ;  /* 0x0000001fff027819 */ /* 0x000fe20000011400 */
[C---:B------:R-:W-:Y:S02]  /*176f0*/  VIADD R21, R212.reuse, 0xf8 ;  /* 0x000000f8d4157836 */ /* 0x040fe40000000000 */
[----:B------:R-:W-:Y:S02]  /*17700*/  IMAD.IADD R9, R9, 0x1, R4 ;  /* 0x0000000109097824 */ /* 0x000fe400078e0204 */
[----:B------:R-:W-:Y:S01]  /*17710*/  VIADD R153, R212, 0xf0 ;  /* 0x000000f0d4997836 */ /* 0x000fe20000000000 */
[----:B------:R-:W-:Y:S01]  /*17720*/  SHF.R.S32.HI R21, RZ, 0x1f, R21 ;  /* 0x0000001fff157819 */ /* 0x000fe20000011415 */
[----:B------:R-:W-:-:S03]  /*17730*/  IMAD.WIDE.U32 R8, R186, UR4, R8 ;  /* 0x00000004ba087c25 */ /* 0x000fc6000f8e0008 */
[----:B------:R-:W-:Y:S01]  /*17740*/  SHF.R.S32.HI R153, RZ, 0x1f, R153 ;  /* 0x0000001fff997819 */ /* 0x000fe20000011499 */
[----:B------:R-:W-:Y:S01]  /*17750*/  IMAD R9, R186, UR5, R9 ;  /* 0x00000005ba097c24 */ /* 0x000fe2000f8e0209 */
[----:B------:R-:W-:Y:S01]  /*17760*/  ULDC.64 UR4, c[0x0][0xc40] ;  /* 0x0003100000047ab9 */ /* 0x000fe20000000a00 */
[----:B0-----:R-:W-:Y:S01]  /*17770*/  ISETP.NE.AND P0, PT, R11, 0x1, PT ;  /* 0x000000010b00780c */ /* 0x001fe20003f05270 */
[----:B------:R-:W-:Y:S02]  /*17780*/  IMAD R2, R2, UR4, RZ ;  /* 0x0000000402027c24 */ /* 0x000fe4000f8e02ff */
[----:B------:R-:W-:-:S04]  /*17790*/  IMAD.WIDE.U32 R8, R0, UR4, R8 ;  /* 0x0000000400087c25 */ /* 0x000fc8000f8e0008 */
[----:B------:R-:W-:Y:S01]  /*177a0*/  IMAD R2, R0, UR5, R2 ;  /* 0x0000000500027c24 */ /* 0x000fe2000f8e0202 */
[----:B------:R-:W-:Y:S01]  /*177b0*/  ULDC.64 UR4, c[0x0][0xc48] ;  /* 0x0003120000047ab9 */ /* 0x000fe20000000a00 */
[C---:B------:R-:W-:Y:S02]  /*177c0*/  VIADD R155, R212.reuse, 0xe8 ;  /* 0x000000e8d49b7836 */ /* 0x040fe40000000000 */
[----:B------:R-:W-:Y:S02]  /*177d0*/  IMAD.IADD R9, R9, 0x1, R2 ;  /* 0x0000000109097824 */ /* 0x000fe400078e0202 */
[----:B------:R-:W0:Y:S01]  /*177e0*/  @P0 LDC R0, c[0x0][0xcf0] ;  /* 0x00033c00ff000b82 */ /* 0x000e220000000800 */
        /* <DEDUP_REMOVED lines=74> */
[--C-:B---3--:R-:W-:Y:S02]  /*17c90*/  IMAD.IADD R2, R12, 0x1, R214.reuse ;  /* 0x000000010c027824 */ /* 0x108fe400078e02d6 */
[----:B------:R-:W-:Y:S02]  /*17ca0*/  IMAD.IADD R214, R193, 0x1, R214 ;  /* 0x00000001c1d67824 */ /* 0x000fe400078e02d6 */
[----:B------:R-:W-:Y:S02]  /*17cb0*/  IMAD.MOV.U32 R4, RZ, RZ, R2 ;  /* 0x000000ffff047224 */ /* 0x000fe400078e0002 */
        /* <DEDUP_REMOVED lines=32> */
[C---:B------:R-:W-:Y:S01]  /*17ec0*/  VIADD R15, R212.reuse, 0x18 ;  /* 0x00000018d40f7836 */ /* 0x040fe20000000000 */
[----:B------:R-:W-:Y:S01]  /*17ed0*/  ISETP.GE.AND P4, PT, R197, UR4, PT ;  /* 0x00000004c5007c0c */ /* 0x000fe2000bf86270 */
[----:B------:R-:W-:Y:S01]  /*17ee0*/  VIADD R8, R212, 0x30 ;  /* 0x00000030d4087836 */ /* 0x000fe20000000000 */
        /* <DEDUP_REMOVED lines=133> */
[----:B------:R-:W-:Y:S02]  /*18740*/  @!P5 LEA R14, P0, R20, R14, 0x2 ;  /* 0x0000000e140ed211 */ /* 0x000fe400078010ff */
[-C--:B------:R-:W-:Y:S01]  /*18750*/  @!P2 LEA.HI.X R9, R152, R11.reuse, R153, 0x2, P1 ;  /* 0x0000000b9809a211 */ /* 0x080fe200008f1499 */
[----:B------:R0:W-:Y:S01]  /*18760*/  @!P3 ST.E.64 desc[UR40][R12.64], R140 ;  /* 0x0000008c0c00b985 */ /* 0x0001e2000c101b28 */
[----:B------:R-:W-:-:S03]  /*18770*/  @!P5 LEA.HI.X R15, R20, R11, R21, 0x2, P0 ;  /* 0x0000000b140fd211 */ /* 0x000fc600000f1415 */
[----:B------:R0:W-:Y:S04]  /*18780*/  @!P2 ST.E.64 desc[UR40][R8.64], R144 ;  /* 0x000000900800a985 */ /* 0x0001e8000c101b28 */
[----:B------:R0:W-:Y:S02]  /*18790*/  @!P5 ST.E.64 desc[UR40][R14.64], R148 ;  /* 0x000000940e00d985 */ /* 0x0001e4000c101b28 */
.L_x_5347:
[----:B------:R-:W-:Y:S05]  /*187a0*/  BSYNC B1 ;  /* 0x0000000000017941 */ /* 0x000fea0003800000 */
.L_x_5346:
[----:B0-----:R-:W-:Y:S01]  /*187b0*/  VIADD R3, R214, 0x8 ;  /* 0x00000008d6037836 */ /* 0x001fe20000000000 */
[----:B------:R0:W3:Y:S04]  /*187c0*/  SHFL.IDX PT, R12, R10, 0x1, 0x1c1f ;  /* 0x003c1f000a0c7f89 */ /* 0x0000e800000e0000 */
[----:B------:R-:W-:Y:S01]  /*187d0*/  ISETP.GE.AND P0, PT, R3, R0, PT ;  /* 0x000000000300720c */ /* 0x000fe20003f06270 */
[----:B------:R-:W4:-:S12]  /*187e0*/  SHFL.IDX PT, R4, R4, 0x1, 0x1c1f ;  /* 0x003c1f0004047f89 */ /* 0x000f1800000e0000 */
[----:B0-----:R-:W-:Y:S05]  /*187f0*/  @P0 BRA `(.L_x_5345) ;  /* 0x0000001800600947 */ /* 0x001fea0003800000 */
[C---:B------:R-:W-:Y:S01]  /*18800*/  VIADD R13, R212.reuse, 0x8 ;  /* 0x00000008d40d7836 */ /* 0x040fe20000000000 */
[----:B------:R-:W-:Y:S01]  /*18810*/  ULDC UR4, c[0x0][0xbc8] ;  /* 0x0002f20000047ab9 */ /* 0x000fe20000000800 */
[C---:B------:R-:W-:Y:S01]  /*18820*/  VIADD R25, R212.reuse, 0x10 ;  /* 0x00000010d4197836 */ /* 0x040fe20000000000 */
[C---:B------:R-:W-:Y:S01]  /*18830*/  ISETP.GE.AND P2, PT, R212.reuse, UR4, PT ;  /* 0x00000004d4007c0c */ /* 0x040fe2000bf46270 */
[C---:B--2---:R-:W-:Y:S01]  /*18840*/  VIADD R11, R212.reuse, 0x18 ;  /* 0x00000018d40b7836 */ /* 0x044fe20000000000 */
[----:B------:R-:W-:Y:S01]  /*18850*/  ISETP.GE.AND P5, PT, R13, UR4, PT ;  /* 0x000000040d007c0c */ /* 0x000fe2000bfa6270 */
[C---:B-1----:R-:W-:Y:S01]  /*18860*/  VIADD R14, R212.reuse, 0x8 ;  /* 0x00000008d40e7836 */ /* 0x042fe20000000000 */
[----:B------:R-:W-:Y:S01]  /*18870*/  ISETP.GE.AND P3, PT, R25, UR4, PT ;  /* 0x0000000419007c0c */ /* 0x000fe2000bf66270 */
[C---:B------:R-:W-:Y:S01]  /*18880*/  VIADD R28, R212.reuse, 0x10 ;  /* 0x00000010d41c7836 */ /* 0x040fe20000000000 */
[----:B------:R-:W-:Y:S01]  /*18890*/  ISETP.GE.AND P4, PT, R11, UR4, PT ;  /* 0x000000040b007c0c */ /* 0x000fe2000bf86270 */
[----:B------:R-:W-:Y:S01]  /*188a0*/  VIADD R24, R212, 0x18 ;  /* 0x00000018d4187836 */ /* 0x000fe20000000000 */
[----:B------:R-:W-:-:S02]  /*188b0*/  SHF.R.S32.HI R14, RZ, 0x1f, R14 ;  /* 0x0000001fff0e7819 */ /* 0x000fc4000001140e */
[----:B------:R-:W-:Y:S02]  /*188c0*/  SHF.R.S32.HI R15, RZ, 0x1f, R212 ;  /* 0x0000001fff0f7819 */ /* 0x000fe400000114d4 */
[----:B------:R-:W-:Y:S02]  /*188d0*/  SHF.R.S32.HI R28, RZ, 0x1f, R28 ;  /* 0x0000001fff1c7819 */ /* 0x000fe4000001141c */
[CC--:B----4-:R-:W-:Y:S02]  /*188e0*/  @!P2 LEA R2, P0, R212.reuse, R4.reuse, 0x2 ;  /* 0x00000004d402a211 */ /* 0x0d0fe400078010ff */
[C---:B------:R-:W-:Y:S02]  /*188f0*/  @!P5 LEA R8, P1, R13.reuse, R4, 0x2 ;  /* 0x000000040d08d211 */ /* 0x040fe400078210ff */
[CC--:B---3--:R-:W-:Y:S01]  /*18900*/  @!P2 LEA.HI.X R3, R212.reuse, R12.reuse, R15, 0x2, P0 ;  /* 0x0000000cd403a211 */ /* 0x0c8fe200000f140f */
[C---:B------:R-:W-:Y:S01]  /*18910*/  VIADD R15, R212.reuse, 0x28 ;  /* 0x00000028d40f7836 */ /* 0x040fe20000000000 */
[----:B------:R-:W-:Y:S01]  /*18920*/  @!P5 LEA.HI.X R9, R13, R12, R14, 0x2, P1 ;  /* 0x0000000c0d09d211 */ /* 0x000fe200008f140e */
[C---:B------:R-:W-:Y:S01]  /*18930*/  VIADD R14, R212.reuse, 0x20 ;  /* 0x00000020d40e7836 */ /* 0x040fe20000000000 */
[----:B------:R-:W-:Y:S01]  /*18940*/  SHF.R.S32.HI R24, RZ, 0x1f, R24 ;  /* 0x0000001fff187819 */ /* 0x000fe20000011418 */
[----:B------:R0:W-:Y:S01]  /*18950*/  @!P2 ST.E.64 desc[UR40][R2.64], R26 ;  /* 0x0000001a0200a985 */ /* 0x0001e2000c101b28 */
[----:B------:R-:W-:Y:S01]  /*18960*/  ISETP.GE.AND P1, PT, R15, UR4, PT ;  /* 0x000000040f007c0c */ /* 0x000fe2000bf26270 */
[----:B------:R-:W-:Y:S01]  /*18970*/  VIADD R13, R212, 0x30 ;  /* 0x00000030d40d7836 */ /* 0x000fe20000000000 */
[----:B------:R-:W-:Y:S01]  /*18980*/  ISETP.GE.AND P0, PT, R14, UR4, PT ;  /* 0x000000040e007c0c */ /* 0x000fe2000bf06270 */
[----:B------:R1:W-:Y:S03]  /*18990*/  @!P5 ST.E.64 desc[UR40][R8.64], R30 ;  /* 0x0000001e0800d985 */ /* 0x0003e6000c101b28 */
[----:B------:R-:W-:-:S02]  /*189a0*/  ISETP.GE.AND P2, PT, R13, UR4, PT ;  /* 0x000000040d007c0c */ /* 0x000fc4000bf46270 */
[-C--:B0-----:R-:W-:Y:S02]  /*189b0*/  @!P3 LEA R2, P5, R25, R4.reuse, 0x2 ;  /* 0x000000041902b211 */ /* 0x081fe400078a10ff */
[----:B-1----:R-:W-:Y:S02]  /*189c0*/  @!P4 LEA R8, P6, R11, R4, 0x2 ;  /* 0x000000040b08c211 */ /* 0x002fe400078c10ff */
[-C--:B------:R-:W-:Y:S02]  /*189d0*/  @!P3 LEA.HI.X R3, R25, R12.reuse, R28, 0x2, P5 ;  /* 0x0000000c1903b211 */ /* 0x080fe400028f141c */
[----:B------:R-:W-:Y:S01]  /*189e0*/  @!P4 LEA.HI.X R9, R11, R12, R24, 0x2, P6 ;  /* 0x0000000c0b09c211 */ /* 0x000fe200030f1418 */
[----:B------:R-:W-:-:S04]  /*189f0*/  VIADD R24, R212, 0x20 ;  /* 0x00000020d4187836 */ /* 0x000fc80000000000 */
[-C--:B------:R-:W-:Y:S01]  /*18a00*/  @!P2 LEA R10, P6, R13, R4.reuse, 0x2 ;  /* 0x000000040d0aa211 */ /* 0x080fe200078c10ff */
[----:B------:R0:W-:Y:S01]  /*18a10*/  @!P3 ST.E.64 desc[UR40][R2.64], R34 ;  /* 0x000000220200b985 */ /* 0x0001e2000c101b28 */
[----:B------:R-:W-:Y:S02]  /*18a20*/  ISETP.GE.AND P3, PT, R211, UR4, PT ;  /* 0x00000004d3007c0c */ /* 0x000fe4000bf66270 */
[----:B------:R-:W-:Y:S01]  /*18a30*/  SHF.R.S32.HI R24, RZ, 0x1f, R24 ;  /* 0x0000001fff187819 */ /* 0x000fe20000011418 */
[----:B------:R1:W-:Y:S01]  /*18a40*/  @!P4 ST.E.64 desc[UR40][R8.64], R38 ;  /* 0x000000260800c985 */ /* 0x0003e2000c101b28 */
[----:B0-----:R-:W-:-:S04]  /*18a50*/  @!P0 LEA R2, P4, R14, R4, 0x2 ;  /* 0x000000040e028211 */ /* 0x001fc800078810ff */
[----:B------:R-:W-:Y:S01]  /*18a60*/  @!P0 LEA.HI.X R3, R14, R12, R24, 0x2, P4 ;  /* 0x0000000c0e038211 */ /* 0x000fe200020f1418 */
[C---:B------:R-:W-:Y:S01]  /*18a70*/  VIADD R24, R212.reuse, 0x28 ;  /* 0x00000028d4187836 */ /* 0x040fe20000000000 */
[C---:B-1----:R-:W-:Y:S01]  /*18a80*/  @!P1 LEA R8, P5, R15.reuse, R4, 0x2 ;  /* 0x000000040f089211 */ /* 0x042fe200078a10ff */
        /* <DEDUP_REMOVED lines=8> */
[----:B------:R1:W-:Y:S01]  /*18b10*/  @!P1 ST.E.64 desc[UR40][R8.64], R46 ;  /* 0x0000002e08009985 */ /* 0x0003e2000c101b28 */
[----:B------:R-:W-:Y:S02]  /*18b20*/  ISETP.GE.AND P0, PT, R203, UR4, PT ;  /* 0x00000004cb007c0c */ /* 0x000fe4000bf06270 */
[----:B------:R-:W-:Y:S01]  /*18b30*/  ISETP.GE.AND P1, PT, R201, UR4, PT ;  /* 0x00000004c9007c0c */ /* 0x000fe2000bf26270 */
[----:B------:R2:W-:Y:S01]  /*18b40*/  @!P2 ST.E.64 desc[UR40][R10.64], R50 ;  /* 0x000000320a00a985 */ /* 0x0005e2000c101b28 */
[----:B0-----:R-:W-:-:S04]  /*18b50*/  @!P3 LEA R2, P6, R211, R4, 0x2 ;  /* 0x00000004d302b211 */ /* 0x001fc800078c10ff */
[----:B------:R-:W-:Y:S02]  /*18b60*/  @!P3 LEA.HI.X R3, R211, R12, R213, 0x2, P6 ;  /* 0x0000000cd303b211 */ /* 0x000fe400030f14d5 */
[----:B-1----:R-:W-:-:S03]  /*18b70*/  @!P4 LEA R8, P2, R208, R4, 0x2 ;  /* 0x00000004d008c211 */ /* 0x002fc600078410ff */
[----:B------:R0:W-:Y:S01]  /*18b80*/  @!P3 ST.E.64 desc[UR40][R2.64], R54 ;  /* 0x000000360200b985 */ /* 0x0001e2000c101b28 */
[----:B------:R-:W-:Y:S02]  /*18b90*/  ISETP.GE.AND P3, PT, R197, UR4, PT ;  /* 0x00000004c5007c0c */ /* 0x000fe4000bf66270 */
[----:B--2---:R-:W-:Y:S02]  /*18ba0*/  @!P5 LEA R10, P6, R205, R4, 0x2 ;  /* 0x00000004cd0ad211 */ /* 0x004fe400078c10ff */
[-C--:B------:R-:W-:Y:S02]  /*18bb0*/  @!P4 LEA.HI.X R9, R208, R12.reuse, R209, 0x2, P2 ;  /* 0x0000000cd009c211 */ /* 0x080fe400010f14d1 */
[----:B------:R-:W-:Y:S02]  /*18bc0*/  ISETP.GE.AND P2, PT, R199, UR4, PT ;  /* 0x00000004c7007c0c */ /* 0x000fe4000bf46270 */
[----:B------:R-:W-:Y:S01]  /*18bd0*/  @!P5 LEA.HI.X R11, R205, R12, R207, 0x2, P6 ;  /* 0x0000000ccd0bd211 */ /* 0x000fe200030f14cf */
[----:B------:R1:W-:Y:S01]  /*18be0*/  @!P4 ST.E.64 desc[UR40][R8.64], R58 ;  /* 0x0000003a0800c985 */ /* 0x0003e2000c101b28 */
[----:B------:R-:W-:-:S03]  /*18bf0*/  ISETP.GE.AND P4, PT, R186, UR4, PT ;  /* 0x00000004ba007c0c */ /* 0x000fc6000bf86270 */
[----:B------:R2:W-:Y:S01]  /*18c00*/  @!P5 ST.E.64 desc[UR40][R10.64], R62 ;  /* 0x0000003e0a00d985 */ /* 0x0005e2000c101b28 */
[----:B0-----:R-:W-:-:S04]  /*18c10*/  @!P0 LEA R2, P6, R203, R4, 0x2 ;  /* 0x00000004cb028211 */ /* 0x001fc800078c10ff */
[----:B------:R-:W-:Y:S02]  /*18c20*/  @!P0 LEA.HI.X R3, R203, R12, R204, 0x2, P6 ;  /* 0x0000000ccb038211 */ /* 0x000fe400030f14cc */
[----:B-1----:R-:W-:-:S03]  /*18c30*/  @!P1 LEA R8, P5, R201, R4, 0x2 ;  /* 0x00000004c9089211 */ /* 0x002fc600078a10ff */
        /* <DEDUP_REMOVED lines=16> */
[----:B------:R0:W-:Y:S01]  /*18d40*/  @!P4 ST.E.64 desc[UR40][R8.64], R82 ;  /* 0x000000520800c985 */ /* 0x0001e2000c101b28 */
[----:B------:R-:W-:Y:S02]  /*18d50*/  ISETP.GE.AND P4, PT, R172, UR4, PT ;  /* 0x00000004ac007c0c */ /* 0x000fe4000bf86270 */
[----:B------:R-:W-:Y:S02]  /*18d60*/  @!P5 LEA.HI.X R11, R182, R12, R183, 0x2, P6 ;  /* 0x0000000cb60bd211 */ /* 0x000fe400030f14b7 */
[----:B-1----:R-:W-:-:S03]  /*18d70*/  @!P2 LEA R2, P6, R180, R4, 0x2 ;  /* 0x00000004b402a211 */ /* 0x002fc600078c10ff */
        /* <DEDUP_REMOVED lines=62> */
.L_x_5339:
[----:B0-----:R-:W3:Y:S01]  /*19160*/  LDL.LU R4, [R1+0x5c] ;  /* 0x00005c0001047983 */ /* 0x001ee20000300800 */
[----:B------:R-:W-:Y:S01]  /*19170*/  ULDC.64 UR6, c[0x0][0xd08] ;  /* 0x0003420000067ab9 */ /* 0x000fe20000000a00 */
[----:B------:R-:W-:Y:S02]  /*19180*/  ULDC.64 UR4, c[0x0][0xd00] ;  /* 0x0003400000047ab9 */ /* 0x000fe40000000a00 */
[----:B------:R-:W4:Y:S04]  /*19190*/  LDL.LU R0, [R1+0x60] ;  /* 0x0000600001007983 */ /* 0x000f280000300800 */
[----:B-12---:R-:W2:Y:S01]  /*191a0*/  LDL R10, [R1+0x54] ;  /* 0x00005400010a7983 */ /* 0x006ea20000100800 */
[----:B------:R-:W-:Y:S01]  /*191b0*/  ISETP.NE.U32.AND P1, PT, RZ, UR6, PT ;  /* 0x00000006ff007c0c */ /* 0x000fe2000bf25070 */
[----:B------:R-:W-:Y:S01]  /*191c0*/  IMAD.MOV.U32 R25, RZ, RZ, RZ ;  /* 0x000000ffff197224 */ /* 0x000fe200078e00ff */
[----:B------:R-:W-:-:S02]  /*191d0*/  ISETP.NE.U32.AND P0, PT, RZ, UR4, PT ;  /* 0x00000004ff007c0c */ /* 0x000fc4000bf05070 */
[----:B------:R-:W-:Y:S02]  /*191e0*/  ISETP.NE.AND.EX P1, PT, RZ, UR7, PT, P1 ;  /* 0x00000007ff007c0c */ /* 0x000fe4000bf25310 */
[----:B------:R-:W-:Y:S02]  /*191f0*/  ISETP.NE.AND.EX P0, PT, RZ, UR5, PT, P0 ;  /* 0x00000005ff007c0c */ /* 0x000fe4000bf05300 */
[----:B---3-5:R-:W-:-:S04]  /*19200*/  IADD3 R2, P2, R4, UR4, RZ ;  /* 0x0000000404027c10 */ /* 0x028fc8000ff5e0ff */
        /* <DEDUP_REMOVED lines=8> */
[----:B------:R-:W1:-:S12]  /*19290*/  S2R R4, SR_TID.X ;  /* 0x0000000000047919 */ /* 0x000e580000002100 */
[----:B------:R-:W2:Y:S01]  /*192a0*/  @!P2 LDC R10, c[0x0][0xbd4] ;  /* 0x0002f500ff0aab82 */ /* 0x000ea20000000800 */
[----:B-1----:R-:W-:Y:S01]  /*192b0*/  VIADD R30, R4, 0xffffff80 ;  /* 0xffffff80041e7836 */ /* 0x002fe20000000000 */
[----:B--2---:R0:W-:Y:S01]  /*192c0*/  @!P2 STL [R1+0x54], R10 ;  /* 0x0000540a0100a387 */ /* 0x0041e20000100800 */
[----:B------:R-:W-:-:S03]  /*192d0*/  ISETP.GT.AND P2, PT, R10, 0x1, PT ;  /* 0x000000010a00780c */ /* 0x000fc60003f44270 */
[----:B------:R-:W-:Y:S01]  /*192e0*/  ISETP.GT.AND P3, PT, R30, 0x3f, PT ;  /* 0x0000003f1e00780c */ /* 0x000fe20003f64270 */
[----:B------:R-:W-:-:S12]  /*192f0*/  @P1 BRA `(.L_x_5348) ;  /* 0x0000000000101947 */ /* 0x000fd80003800000 */
[----:B------:R-:W-:Y:S05]  /*19300*/  @!P0 BRA `(.L_x_5348) ;  /* 0x00000000000c8947 */ /* 0x000fea0003800000 */
[----:B0-----:R-:W2:Y:S04]  /*19310*/  LDG.E R9, desc[UR40][R2.64] ;  /* 0x0000002802097981 */ /* 0x001ea8000c1e1900 */
[----:B-----5:R-:W2:Y:S02]  /*19320*/  LDG.E R0, desc[UR40][R2.64+0x4] ;  /* 0x0000042802007981 */ /* 0x020ea4000c1e1900 */
[----:B--2---:R-:W-:-:S07]  /*19330*/  IMAD.IADD R0, R0, 0x1, -R9 ;  /* 0x0000000100007824 */ /* 0x004fce00078e0a09 */
.L_x_5348:
[----:B0-----:R-:W2:Y:S04]  /*19340*/  LDL.LU R3, [R1+0x58] ;  /* 0x0000580001037983 */ /* 0x001ea80000300800 */
[----:B------:R-:W3:Y:S01]  /*19350*/  LDL.LU R2, [R1+0x6c] ;  /* 0x00006c0001027983 */ /* 0x000ee20000300800 */
[----:B------:R-:W-:Y:S01]  /*19360*/  BSSY B1, `(.L_x_5349) ;  /* 0x0000037000017945 */ /* 0x000fe20003800000 */
[----:B-----5:R-:W-:Y:S02]  /*19370*/  SHF.R.S32.HI R26, RZ, 0x1f, R25 ;  /* 0x0000001fff1a7819 */ /* 0x020fe40000011419 */
[----:B--2---:R-:W-:Y:S02]  /*19380*/  SEL R33, R3, RZ, !P0 ;  /* 0x000000ff03217207 */ /* 0x004fe40004000000 */
[----:B---3--:R-:W-:Y:S01]  /*19390*/  SEL R28, R2, RZ, !P0 ;  /* 0x000000ff021c7207 */ /* 0x008fe20004000000 */
[----:B------:R-:W-:Y:S06]  /*193a0*/  @P3 BRA `(.L_x_5350) ;  /* 0x0000000000c83947 */ /* 0x000fec0003800000 */
[----:B------:R-:W0:Y:S01]  /*193b0*/  S2R R35, SR_TID.X ;  /* 0x0000000000237919 */ /* 0x000e220000002100 */
[----:B------:R-:W1:Y:S02]  /*193c0*/  LDC R37, c[0x0][0xce8] ;  /* 0x00033a00ff257b82 */ /* 0x000e640000000800 */
[----:B-1----:R-:W-:Y:S01]  /*193d0*/  IMAD R2, R0, R37, RZ ;  /* 0x0000002500027224 */ /* 0x002fe200078e02ff */
[----:B0-----:R-:W-:-:S04]  /*193e0*/  IADD3 R35, R214, -0x80, R35 ;  /* 0xffffff80d6237810 */ /* 0x001fc80007ffe023 */
        /* <DEDUP_REMOVED lines=46> */
.L_x_5350:
[----:B------:R-:W-:Y:S05]  /*196d0*/  BSYNC B1 ;  /* 0x0000000000017941 */ /* 0x000fea0003800000 */
.L_x_5349:
[----:B------:R-:W-:Y:S05]  /*196e0*/  @P2 BRA `(.L_x_5345) ;  /* 0x0000000800a42947 */ /* 0x000fea0003800000 */
[----:B0-----:R-:W0:Y:S01]  /*196f0*/  LDC R13, c[0x0][0xce8] ;  /* 0x00033a00ff0d7b82 */ /* 0x001e220000000800 */
[----:B------:R-:W-:Y:S01]  /*19700*/  ULDC.64 UR4, c[0x0][0xba0] ;  /* 0x0002e80000047ab9 */ /* 0x000fe20000000a00 */
[----:B------:R-:W-:Y:S01]  /*19710*/  SHF.R.S32.HI R9, RZ, 0x1f, R30 ;  /* 0x0000001fff097819 */ /* 0x000fe2000001141e */
[----:B------:R-:W-:Y:S01]  /*19720*/  IMAD R4, R26, UR4, RZ ;  /* 0x000000041a047c24 */ /* 0x000fe2000f8e02ff */
[----:B------:R-:W-:Y:S01]  /*19730*/  BSSY B1, `(.L_x_5351) ;  /* 0x0000080000017945 */ /* 0x000fe20003800000 */
[----:B------:R-:W-:Y:S01]  /*19740*/  IMAD.WIDE.U32 R2, R25, UR4, RZ ;  /* 0x0000000419027c25 */ /* 0x000fe2000f8e00ff */
[----:B------:R-:W-:-:S03]  /*19750*/  LEA.HI R9, R9, R30, RZ, 0x3 ;  /* 0x0000001e09097211 */ /* 0x000fc600078f18ff */
[----:B------:R-:W-:Y:S01]  /*19760*/  IMAD R25, R25, UR5, R4 ;  /* 0x0000000519197c24 */ /* 0x000fe2000f8e0204 */
[----:B------:R-:W-:Y:S01]  /*19770*/  LOP3.LUT R11, R9, 0xfffffff8, RZ, 0xc0, !PT ;  /* 0xfffffff8090b7812 */ /* 0x000fe200078ec0ff */
[----:B------:R-:W1:Y:S01]  /*19780*/  LDC R4, c[0x0][0xbc8] ;  /* 0x0002f200ff047b82 */ /* 0x000e620000000800 */
[----:B------:R-:W-:Y:S01]  /*19790*/  ULDC.64 UR4, c[0x0][0xbe8] ;  /* 0x0002fa0000047ab9 */ /* 0x000fe20000000a00 */
[----:B------:R-:W-:Y:S01]  /*197a0*/  IMAD.IADD R3, R3, 0x1, R25 ;  /* 0x0000000103037824 */ /* 0x000fe200078e0219 */
[----:B------:R-:W-:Y:S01]  /*197b0*/  SHF.R.S32.HI R25, RZ, 0x3, R9 ;  /* 0x00000003ff197819 */ /* 0x000fe20000011409 */
[----:B------:R-:W-:Y:S02]  /*197c0*/  IMAD.IADD R30, R30, 0x1, -R11 ;  /* 0x000000011e1e7824 */ /* 0x000fe400078e0a0b */
[----:B------:R-:W-:-:S04]  /*197d0*/  IMAD.WIDE.U32 R2, R186, UR4, R2 ;  /* 0x00000004ba027c25 */ /* 0x000fc8000f8e0002 */
[----:B------:R-:W-:Y:S01]  /*197e0*/  IMAD R3, R186, UR5, R3 ;  /* 0x00000005ba037c24 */ /* 0x000fe2000f8e0203 */
[----:B------:R-:W-:Y:S01]  /*197f0*/  ULDC.64 UR4, c[0x0][0xbf0] ;  /* 0x0002fc0000047ab9 */ /* 0x000fe20000000a00 */
[----:B------:R-:W-:Y:S01]  /*19800*/  VIADD R41, R195, 0x40 ;  /* 0x00000040c3297836 */ /* 0x000fe20000000000 */
[----:B0-----:R-:W-:Y:S01]  /*19810*/  ISETP.NE.AND P0, PT, R13, 0x1, PT ;  /* 0x000000010d00780c */ /* 0x001fe20003f05270 */
[----:B------:R-:W-:Y:S02]  /*19820*/  IMAD R11, R30, 0x20, R25 ;  /* 0x000000201e0b7824 */ /* 0x000fe400078e0219 */
[----:B------:R-:W-:Y:S02]  /*19830*/  IMAD R8, R28, UR4, RZ ;  /* 0x000000041c087c24 */ /* 0x000fe4000f8e02ff */
[----:B------:R-:W-:Y:S02]  /*19840*/  IMAD.IADD R10, R214, 0x1, R11 ;  /* 0x00000001d60a7824 */ /* 0x000fe400078e020b */
[----:B------:R-:W-:-:S02]  /*19850*/  IMAD R9, R33, UR5, R8 ;  /* 0x0000000521097c24 */ /* 0x000fc4000f8e0208 */
[----:B------:R-:W-:Y:S01]  /*19860*/  IMAD.WIDE.U32 R2, R33, UR4, R2 ;  /* 0x0000000421027c25 */ /* 0x000fe2000f8e0002 */
[----:B------:R-:W-:Y:S01]  /*19870*/  ULDC.64 UR4, c[0x0][0xbe0] ;  /* 0x0002f80000047ab9 */ /* 0x000fe20000000a00 */
[-C--:B-1----:R-:W-:Y:S02]  /*19880*/  ISETP.GE.AND P1, PT, R41, R4.reuse, PT ;  /* 0x000000042900720c */ /* 0x082fe40003f26270 */
[----:B------:R-:W0:Y:S01]  /*19890*/  @P0 LDC R15, c[0x0][0xcec] ;  /* 0x00033b00ff0f0b82 */ /* 0x000e220000000800 */
[----:B------:R-:W-:Y:S01]  /*198a0*/  VIADD R39, R195, 0x80 ;  /* 0x00000080c3277836 */ /* 0x000fe20000000000 */
[----:B------:R-:W-:Y:S01]  /*198b0*/  SEL R12, RZ, 0xffffffff, P1 ;  /* 0xffffffffff0c7807 */ /* 0x000fe20000800000 */
[----:B------:R-:W-:Y:S01]  /*198c0*/  IMAD.IADD R3, R3, 0x1, R9 ;  /* 0x0000000103037824 */ /* 0x000fe200078e0209 */
[-C--:B------:R-:W-:Y:S01]  /*198d0*/  ISETP.GE.AND P2, PT, R195, R4.reuse, PT ;  /* 0x00000004c300720c */ /* 0x080fe20003f46270 */
[----:B------:R-:W-:Y:S01]  /*198e0*/  IMAD.MOV.U32 R9, RZ, RZ, R10 ;  /* 0x000000ffff097224 */ /* 0x000fe200078e000a */
[-C--:B------:R-:W-:Y:S01]  /*198f0*/  ISETP.GE.AND P1, PT, R39, R4.reuse, PT ;  /* 0x000000042700720c */ /* 0x080fe20003f26270 */
[----:B------:R-:W-:Y:S01]  /*19900*/  IMAD.SHL.U32 R12, R12, 0x2, RZ ;  /* 0x000000020c0c7824 */ /* 0x000fe200078e00ff */
[----:B------:R-:W1:Y:S01]  /*19910*/  @P0 LDC R21, c[0x0][0xcf0] ;  /* 0x00033c00ff150b82 */ /* 0x000e620000000800 */
[C---:B------:R-:W-:Y:S01]  /*19920*/  VIADD R37, R195.reuse, 0xc0 ;  /* 0x000000c0c3257836 */ /* 0x040fe20000000000 */
[----:B------:R-:W-:Y:S01]  /*19930*/  SEL R11, RZ, 0x1, P2 ;  /* 0x00000001ff0b7807 */ /* 0x000fe20001000000 */
[----:B------:R-:W-:Y:S01]  /*19940*/  VIADD R35, R195, 0x100 ;  /* 0x00000100c3237836 */ /* 0x000fe20000000000 */
[----:B------:R-:W-:Y:S01]  /*19950*/  SEL R14, RZ, 0xffffffff, P1 ;  /* 0xffffffffff0e7807 */ /* 0x000fe20000800000 */
[----:B------:R-:W-:Y:S01]  /*19960*/  IMAD.IADD R214, R25, 0x1, R214 ;  /* 0x0000000119d67824 */ /* 0x000fe200078e02d6 */
[----:B------:R-:W-:Y:S01]  /*19970*/  LOP3.LUT R12, R12, 0x2, R11, 0xe2, !PT ;  /* 0x000000020c0c7812 */ /* 0x000fe200078ee20b */
[----:B------:R-:W-:Y:S01]  /*19980*/  IMAD R25, R0, R13, RZ ;  /* 0x0000000d00197224 */ /* 0x000fe200078e02ff */
[----:B------:R-:W-:Y:S01]  /*19990*/  ISETP.GE.AND P1, PT, R35, R4, PT ;  /* 0x000000042300720c */ /* 0x000fe20003f26270 */
[----:B------:R-:W-:-:S02]  /*199a0*/  VIADD R32, R195, 0x140 ;  /* 0x00000140c3207836 */ /* 0x000fc40000000000 */
[C---:B------:R-:W-:Y:S02]  /*199b0*/  VIADD R29, R195.reuse, 0x180 ;  /* 0x00000180c31d7836 */ /* 0x040fe40000000000 */
[C---:B------:R-:W-:Y:S02]  /*199c0*/  VIADD R24, R195.reuse, 0x1c0 ;  /* 0x000001c0c3187836 */ /* 0x040fe40000000000 */
[----:B------:R-:W-:Y:S02]  /*199d0*/  VIADD R27, R195, 0x1c0 ;  /* 0x000001c0c31b7836 */ /* 0x000fe40000000000 */
[----:B0-----:R-:W-:Y:S01]  /*199e0*/  @P0 IMAD.HI.U32 R8, R10, R15, RZ ;  /* 0x0000000f0a080227 */ /* 0x001fe200078e00ff */
[----:B------:R-:W-:Y:S02]  /*199f0*/  ISETP.GE.AND P2, PT, R24, R4, PT ;  /* 0x000000041800720c */ /* 0x000fe40003f46270 */
[----:B------:R-:W-:Y:S01]  /*19a00*/  SHF.R.S32.HI R27, RZ, 0x1f, R27 ;  /* 0x0000001fff1b7819 */ /* 0x000fe2000001141b */
[----:B------:R-:W-:-:S02]  /*19a10*/  IMAD.SHL.U32 R15, R14, 0x4, RZ ;  /* 0x000000040e0f7824 */ /* 0x000fc400078e00ff */
[C---:B------:R-:W-:Y:S01]  /*19a20*/  VIADD R31, R195.reuse, 0x180 ;  /* 0x00000180c31f7836 */ /* 0x040fe20000000000 */
[----:B-1----:R-:W-:Y:S01]  /*19a30*/  @P0 SHF.R.U32.HI R9, RZ, R21, R8 ;  /* 0x00000015ff090219 */ /* 0x002fe20000011608 */
[----:B------:R-:W-:Y:S01]  /*19a40*/  VIADD R34, R195, 0x140 ;  /* 0x00000140c3227836 */ /* 0x000fe20000000000 */
[-C--:B------:R-:W-:Y:S01]  /*19a50*/  ISETP.GE.AND P0, PT, R37, R4.reuse, PT ;  /* 0x000000042500720c */ /* 0x080fe20003f06270 */
[----:B------:R-:W-:Y:S01]  /*19a60*/  VIADD R36, R195, 0x100 ;  /* 0x00000100c3247836 */ /* 0x000fe20000000000 */
[--C-:B------:R-:W-:Y:S01]  /*19a70*/  SHF.R.S32.HI R8, RZ, 0x1f, R9.reuse ;  /* 0x0000001fff087819 */ /* 0x100fe20000011409 */
[----:B------:R-:W-:Y:S01]  /*19a80*/  IMAD.MOV R11, RZ, RZ, -R9 ;  /* 0x000000ffff0b7224 */ /* 0x000fe200078e0a09 */
[----:B------:R-:W-:Y:S01]  /*19a90*/  SEL R0, RZ, 0xffffffff, P0 ;  /* 0xffffffffff007807 */ /* 0x000fe20000000000 */
[----:B------:R-:W-:Y:S01]  /*19aa0*/  IMAD.WIDE.U32 R2, R9, UR4, R2 ;  /* 0x0000000409027c25 */ /* 0x000fe2000f8e0002 */
[----:B------:R-:W-:Y:S02]  /*19ab0*/  LOP3.LUT R12, R15, 0x4, R12, 0xe2, !PT ;  /* 0x000000040f0c7812 */ /* 0x000fe400078ee20c */
[-C--:B------:R-:W-:Y:S01]  /*19ac0*/  ISETP.GE.AND P0, PT, R32, R4.reuse, PT ;  /* 0x000000042000720c */ /* 0x080fe20003f06270 */
[----:B------:R-:W-:Y:S01]  /*19ad0*/  IMAD R8, R8, UR4, RZ ;  /* 0x0000000408087c24 */ /* 0x000fe2000f8e02ff */
[----:B------:R-:W-:Y:S01]  /*19ae0*/  SHF.R.S32.HI R31, RZ, 0x1f, R31 ;  /* 0x0000001fff1f7819 */ /* 0x000fe2000001141f */
[----:B------:R-:W-:Y:S01]  /*19af0*/  IMAD R11, R13, R11, R10 ;  /* 0x0000000b0d0b7224 */ /* 0x000fe200078e020a */
[----:B------:R-:W-:Y:S01]  /*19b00*/  SHF.R.S32.HI R34, RZ, 0x1f, R34 ;  /* 0x0000001fff227819 */ /* 0x000fe20000011422 */
[----:B------:R-:W-:Y:S01]  /*19b10*/  IMAD R13, R9, UR5, R8 ;  /* 0x00000005090d7c24 */ /* 0x000fe2000f8e0208 */
[----:B------:R-:W-:Y:S01]  /*19b20*/  SEL R8, RZ, 0xffffffff, P1 ;  /* 0xffffffffff087807 */ /* 0x000fe20000800000 */
[----:B------:R-:W-:Y:S01]  /*19b30*/  IMAD.SHL.U32 R15, R0, 0x8, RZ ;  /* 0x00000008000f7824 */ /* 0x000fe200078e00ff */
[----:B------:R-:W-:Y:S01]  /*19b40*/  SHF.R.S32.HI R0, RZ, 0x1f, R11 ;  /* 0x0000001fff007819 */ /* 0x000fe2000001140b */
[----:B------:R-:W-:Y:S01]  /*19b50*/  ULDC.64 UR4, c[0x0][0xbd8] ;  /* 0x0002f60000047ab9 */ /* 0x000fe20000000a00 */
[----:B------:R-:W-:Y:S01]  /*19b60*/  IMAD.IADD R3, R3, 0x1, R13 ;  /* 0x0000000103037824 */ /* 0x000fe200078e020d */
[----:B------:R-:W-:Y:S01]  /*19b70*/  SHF.R.S32.HI R36, RZ, 0x1f, R36 ;  /* 0x0000001fff247819 */ /* 0x000fe20000011424 */
        /* <DEDUP_REMOVED lines=13> */
[C---:B------:R-:W-:Y:S01]  /*19c50*/  LEA R14, P1, R2.reuse, UR4, 0x1 ;  /* 0x00000004020e7c11 */ /* 0x040fe2000f8208ff */
[----:B------:R-:W-:Y:S01]  /*19c60*/  VIADD R38, R195, 0xc0 ;  /* 0x000000c0c3267836 */ /* 0x000fe20000000000 */
[----:B------:R-:W-:Y:S01]  /*19c70*/  LOP3.LUT R12, R13, 0x20, R12, 0xe2, !PT ;  /* 0x000000200d0c7812 */ /* 0x000fe200078ee20c */
[C---:B------:R-:W-:Y:S01]  /*19c80*/  VIADD R40, R195.reuse, 0x80 ;  /* 0x00000080c3287836 */ /* 0x040fe20000000000 */
[----:B------:R-:W-:Y:S01]  /*19c90*/  LEA.HI.X R15, R2, UR5, R3, 0x1, P1 ;  /* 0x00000005020f7c11 */ /* 0x000fe200088f0c03 */
[----:B------:R-:W-:Y:S01]  /*19ca0*/  VIADD R42, R195, 0x40 ;  /* 0x00000040c32a7836 */ /* 0x000fe20000000000 */
[----:B------:R-:W-:-:S02]  /*19cb0*/  LOP3.LUT R20, R12, R11, RZ, 0xfc, !PT ;  /* 0x0000000b0c147212 */ /* 0x000fc400078efcff */
[----:B------:R-:W-:Y:S01]  /*19cc0*/  SEL R9, RZ, 0x80, P2 ;  /* 0x00000080ff097807 */ /* 0x000fe20001000000 */
[----:B------:R0:W1:Y:S01]  /*19cd0*/  SHFL.IDX PT, R12, R14, RZ, 0x181f ;  /* 0x00181fff0e0c7589 */ /* 0x00006200000e0000 */
[----:B------:R-:W-:Y:S02]  /*19ce0*/  SHF.R.S32.HI R38, RZ, 0x1f, R38 ;  /* 0x0000001fff267819 */ /* 0x000fe40000011426 */
[----:B------:R-:W-:Y:S01]  /*19cf0*/  LOP3.LUT R21, R20, R9, RZ, 0xfc, !PT ;  /* 0x0000000914157212 */ /* 0x000fe200078efcff */
[----:B------:R0:W2:Y:S01]  /*19d00*/  SHFL.IDX PT, R13, R15, RZ, 0x181f ;  /* 0x00181fff0f0d7589 */ /* 0x0000a200000e0000 */
        /* <DEDUP_REMOVED lines=34> */
.L_x_5352:
[----:B------:R-:W-:Y:S05]  /*19f30*/  BSYNC B1 ;  /* 0x0000000000017941 */ /* 0x000fea0003800000 */
.L_x_5351:
        /* <DEDUP_REMOVED lines=36> */
.L_x_5345:
[----:B------:R-:W-:Y:S05]  /*1a180*/  BSYNC B0 ;  /* 0x0000000000007941 */ /* 0x000fea0003800000 */
.L_x_5338:
[----:B------:R-:W-:Y:S02]  /*1a190*/  ULDC UR4, c[0x0][0xd3c] ;  /* 0x00034f0000047ab9 */ /* 0x000fe40000000800 */
[----:B------:R-:W-:-:S13]  /*1a1a0*/  ISETP.GE.AND P0, PT, R7, UR4, PT ;  /* 0x0000000407007c0c */ /* 0x000fda000bf06270 */
[----:B------:R-:W-:Y:S05]  /*1a1b0*/  @!P0 BRA `(.L_x_5353) ;  /* 0xfffffe78001c8947 */ /* 0x000fea000383ffff */
[----:B------:R-:W-:Y:S05]  /*1a1c0*/  BRA `(.L_x_5205) ;  /* 0x0000009000787947 */ /* 0x000fea0003800000 */
.L_x_5203:
        /* <DEDUP_REMOVED lines=16> */
.L_x_5354:
        /* <DEDUP_REMOVED lines=43> */
.L_x_5358:
        /* <DEDUP_REMOVED lines=37> */
.L_x_5356:
        /* <DEDUP_REMOVED lines=13> */
.L_x_5359:
        /* <DEDUP_REMOVED lines=40> */
[----:B------:R-:W-:-:S04]  /*1ab20*/  IMAD.HI.U32 R2, R3, R9, R2 ;  /* 0x0000000903027227 */ /* 0x000fc800078e0002 */
[----:B------:R-:W-:Y:S02]  /*1ab30*/  IMAD.MOV.U32 R3, RZ, RZ, R10 ;  /* 0x000000ffff037224 */ /* 0x000fe400078e000a */
        /* <DEDUP_REMOVED lines=20> */
.L_x_5360:
        /* <DEDUP_REMOVED lines=61> */
.L_x_5361:
[----:B------:R-:W-:-:S05]  /*1b050*/  LOP3.LUT R2, RZ, R2, RZ, 0x33, !PT ;  /* 0x00000002ff027212 */ /* 0x000fca00078e33ff */
[----:B------:R-:W-:Y:S01]  /*1b060*/  IMAD.IADD R25, R7, 0x1, R2 ;  /* 0x0000000107197824 */ /* 0x000fe200078e0202 */
[----:B------:R-:W-:Y:S06]  /*1b070*/  BRA `(.L_x_5362) ;  /* 0x00000000000c7947 */ /* 0x000fec0003800000 */
.L_x_5357:
[----:B------:R-:W-:Y:S02]  /*1b080*/  IMAD.MOV.U32 R25, RZ, RZ, RZ ;  /* 0x000000ffff197224 */ /* 0x000fe400078e00ff */
[----:B------:R-:W-:Y:S02]  /*1b090*/  IMAD.U32 R24, RZ, RZ, UR6 ;  /* 0x00000006ff187e24 */ /* 0x000fe4000f8e00ff */
[----:B------:R-:W-:-:S07]  /*1b0a0*/  IMAD.MOV.U32 R26, RZ, RZ, RZ ;  /* 0x000000ffff1a7224 */ /* 0x000fce00078e00ff */
.L_x_5362:
[----:B------:R-:W-:-:S13]  /*1b0b0*/  ISETP.NE.AND P0, PT, R6, RZ, PT ;  /* 0x000000ff0600720c */ /* 0x000fda0003f05270 */
[----:B------:R-:W0:Y:S01]  /*1b0c0*/  @!P0 S2R R3, SR_CgaCtaId ;  /* 0x0000000000038919 */ /* 0x000e220000008800 */
[----:B------:R-:W-:-:S04]  /*1b0d0*/  @!P0 MOV R2, 0x400 ;  /* 0x0000040000028802 */ /* 0x000fc80000000f00 */
[----:B0-----:R-:W-:-:S05]  /*1b0e0*/  @!P0 LEA R2, R3, R2, 0x18 ;  /* 0x0000000203028211 */ /* 0x001fca00078ec0ff */
[----:B------:R1:W-:Y:S01]  /*1b0f0*/  @!P0 STS.128 [R2+0x388d0], R24 ;  /* 0x0388d01802008388 */ /* 0x0003e20000000c00 */
[----:B------:R-:W-:Y:S06]  /*1b100*/  BAR.ARV 0x5, 0x180 ;  /* 0x0146000000007b1d */ /* 0x000fec0000002000 */
.L_x_5355:
[----:B------:R2:W-:Y:S01]  /*1b110*/  STL [R1+0x34], RZ ;  /* 0x000034ff01007387 */ /* 0x0005e20000100800 */
[----:B------:R-:W-:Y:S01]  /*1b120*/  ULDC UR4, c[0x0][0xd3c] ;  /* 0x00034f0000047ab9 */ /* 0x000fe20000000800 */
[----:B------:R-:W-:Y:S01]  /*1b130*/  IMAD.MOV.U32 R28, RZ, RZ, 0x1 ;  /* 0x00000001ff1c7424 */ /* 0x000fe200078e00ff */
[----:B0-----:R-:W-:Y:S01]  /*1b140*/  ISETP.GE.AND P0, PT, R27, UR4, PT ;  /* 0x000000041b007c0c */ /* 0x001fe2000bf06270 */
[----:B------:R-:W-:-:S12]  /*1b150*/  IMAD.MOV.U32 R22, RZ, RZ, RZ ;  /* 0x000000ffff167224 */ /* 0x000fd800078e00ff */
[----:B--2---:R-:W-:Y:S05]  /*1b160*/  @P0 BRA `(.L_x_5363) ;  /* 0x0000007c00b40947 */ /* 0x004fea0003800000 */
[----:B------:R-:W2:Y:S01]  /*1b170*/  LDL R4, [R1+0x10] ;  /* 0x0000100001047983 */ /* 0x000ea20000100800 */
[----:B------:R-:W0:Y:S01]  /*1b180*/  S2UR UR5, SR_CgaCtaId ;  /* 0x00000000000579c3 */ /* 0x000e220000008800 */
[C---:B-1----:R-:W-:Y:S01]  /*1b190*/  IMAD.SHL.U32 R2, R0.reuse, 0x8, RZ ;  /* 0x0000000800027824 */ /* 0x042fe200078e00ff */
[----:B------:R-:W-:Y:S01]  /*1b1a0*/  LOP3.LUT R5, R0, 0x7f, RZ, 0xc0, !PT ;  /* 0x0000007f00057812 */ /* 0x000fe200078ec0ff */
[----:B------:R-:W-:Y:S01]  /*1b1b0*/  UMOV UR4, 0x400 ;  /* 0x0000040000047882 */ /* 0x000fe20000000000 */
[----:B------:R-:W-:Y:S01]  /*1b1c0*/  BSSY B8, `(.L_x_5363) ;  /* 0x00007e7000087945 */ /* 0x000fe20003800000 */
[----:B------:R-:W-:Y:S01]  /*1b1d0*/  IMAD.MOV.U32 R29, RZ, RZ, 0x1 ;  /* 0x00000001ff1d7424 */ /* 0x000fe200078e00ff */
[C---:B------:R-:W-:Y:S01]  /*1b1e0*/  LOP3.LUT R3, R2.reuse, 0x1f8, RZ, 0xc0, !PT ;  /* 0x000001f802037812 */ /* 0x040fe200078ec0ff */
[----:B------:R-:W-:Y:S01]  /*1b1f0*/  IMAD.SHL.U32 R36, R5, 0x8, RZ ;  /* 0x0000000805247824 */ /* 0x000fe200078e00ff */
[----:B------:R-:W-:Y:S01]  /*1b200*/  LOP3.LUT R2, R2, 0x38, RZ, 0xc0, !PT ;  /* 0x0000003802027812 */ /* 0x000fe200078ec0ff */
[----:B------:R-:W-:Y:S01]  /*1b210*/  IMAD.MOV.U32 R19, RZ, RZ, RZ ;  /* 0x000000ffff137224 */ /* 0x000fe200078e00ff */
[----:B------:R-:W-:Y:S01]  /*1b220*/  LOP3.LUT R3, R3, 0x38, R0, 0x78, !PT ;  /* 0x0000003803037812 */ /* 0x000fe200078e7800 */
[----:B------:R-:W-:Y:S01]  /*1b230*/  IMAD.SHL.U32 R0, R0, 0x10, RZ ;  /* 0x0000001000007824 */ /* 0x000fe200078e00ff */
[----:B------:R-:W-:Y:S01]  /*1b240*/  ULDC.64 UR38, c[0x0][0x198] ;  /* 0x0000660000267ab9 */ /* 0x000fe20000000a00 */
[----:B------:R-:W-:Y:S01]  /*1b250*/  IMAD.MOV.U32 R22, RZ, RZ, RZ ;  /* 0x000000ffff167224 */ /* 0x000fe200078e00ff */
[----:B------:R-:W-:Y:S01]  /*1b260*/  LOP3.LUT R36, R3, 0x200, R36, 0xf8, !PT ;  /* 0x0000020003247812 */ /* 0x000fe200078ef824 */
[----:B------:R-:W-:Y:S01]  /*1b270*/  IMAD.MOV.U32 R28, RZ, RZ, 0x1 ;  /* 0x00000001ff1c7424 */ /* 0x000fe200078e00ff */
[----:B------:R-:W-:Y:S01]  /*1b280*/  SHF.R.U32.HI R3, RZ, 0x3, R5 ;  /* 0x00000003ff037819 */ /* 0x000fe20000011605 */
[----:B------:R-:W-:-:S03]  /*1b290*/  ULDC UR36, c[0x0][0xc] ;  /* 0x0000030000247ab9 */ /* 0x000fc60000000800 */
[----:B------:R-:W-:Y:S02]  /*1b2a0*/  LOP3.LUT R3, R3, 0x70, R0, 0xf8, !PT ;  /* 0x0000007003037812 */ /* 0x000fe400078ef800 */
[C---:B------:R-:W-:Y:S01]  /*1b2b0*/  LOP3.LUT R0, R2.reuse, 0x40, RZ, 0xfc, !PT ;  /* 0x0000004002007812 */ /* 0x040fe200078efcff */
[----:B0-----:R-:W-:Y:S01]  /*1b2c0*/  ULEA UR4, UR5, UR4, 0x18 ;  /* 0x0000000405047291 */ /* 0x001fe2000f8ec03f */
[C---:B------:R-:W-:Y:S02]  /*1b2d0*/  LOP3.LUT R3, R2.reuse, 0xc0, RZ, 0xfc, !PT ;  /* 0x000000c002037812 */ /* 0x040fe400078efcff */
[C---:B------:R-:W-:Y:S02]  /*1b2e0*/  LOP3.LUT R0, R2.reuse, 0x100, RZ, 0xfc, !PT ;  /* 0x0000010002007812 */ /* 0x040fe400078efcff */
[C---:B------:R-:W-:Y:S01]  /*1b2f0*/  LOP3.LUT R3, R2.reuse, 0x180, RZ, 0xfc, !PT ;  /* 0x0000018002037812 */ /* 0x040fe200078efcff */
[----:B------:R-:W-:Y:S01]  /*1b300*/  IMAD.U32 R18, RZ, RZ, UR4 ;  /* 0x00000004ff127e24 */ /* 0x000fe2000f8e00ff */
[----:B------:R-:W-:-:S03]  /*1b310*/  LOP3.LUT R0, R2, 0x1c0, RZ, 0xfc, !PT ;  /* 0x000001c002007812 */ /* 0x000fc600078efcff */
[----:B------:R-:W-:Y:S01]  /*1b320*/  IMAD R23, R36, 0x2, R18 ;  /* 0x0000000224177824 */ /* 0x000fe200078e0212 */
[----:B--2---:R-:W-:-:S05]  /*1b330*/  LOP3.LUT R4, R4, 0x2, RZ, 0xfc, !PT ;  /* 0x0000000204047812 */ /* 0x004fca00078efcff */
[----:B------:R0:W-:Y:S04]  /*1b340*/  STL [R1+0x50], R4 ;  /* 0x0000500401007387 */ /* 0x0001e80000100800 */
[----:B------:R1:W-:Y:S01]  /*1b350*/  STL [R1+0x34], RZ ;  /* 0x000034ff01007387 */ /* 0x0003e20000100800 */
[C---:B0-----:R-:W-:Y:S02]  /*1b360*/  LOP3.LUT R4, R2.reuse, 0x80, RZ, 0xfc, !PT ;  /* 0x0000008002047812 */ /* 0x041fe400078efcff */
[----:B-1----:R-:W-:-:S07]  /*1b370*/  LOP3.LUT R4, R2, 0x140, RZ, 0xfc, !PT ;  /* 0x0000014002047812 */ /* 0x002fce00078efcff */
.L_x_5480:
        /* <DEDUP_REMOVED lines=50> */
[----:B---3--:R-:W-:Y:S06]  /*1b6a0*/  @P2 BRA `(.L_x_5364) ;  /* 0x0000000000142947 */ /* 0x008fec0003800000 */
[----:B------:R-:W-:Y:S05]  /*1b6b0*/  @!P0 BRA `(.L_x_5364) ;  /* 0x0000000000108947 */ /* 0x000fea0003800000 */
[----:B------:R-:W2:Y:S04]  /*1b6c0*/  LDG.E R7, desc[UR40][R2.64] ;  /* 0x0000002802077981 */ /* 0x000ea8000c1e1900 */
[----:B------:R-:W2:Y:S02]  /*1b6d0*/  LDG.E R2, desc[UR40][R2.64+0x4] ;  /* 0x0000042802027981 */ /* 0x000ea4000c1e1900 */
[----:B--2---:R-:W-:-:S05]  /*1b6e0*/  IMAD.IADD R10, R2, 0x1, -R7 ;  /* 0x00000001020a7824 */ /* 0x004fca00078e0a07 */
[----:B------:R1:W-:Y:S02]  /*1b6f0*/  STL [R1+0xc], R10 ;  /* 0x00000c0a01007387 */ /* 0x0003e40000100800 */
.L_x_5364:
[----:B------:R-:W-:Y:S01]  /*1b700*/  ULDC.64 UR4, c[0x0][0xb18] ;  /* 0x0002c60000047ab9 */ /* 0x000fe20000000a00 */
[C---:B0-----:R-:W-:Y:S01]  /*1b710*/  LOP3.LUT R8, R26.reuse, 0xff000000, RZ, 0xc0, !PT ;  /* 0xff0000001a087812 */ /* 0x041fe200078ec0ff */
[----:B------:R-:W-:Y:S01]  /*1b720*/  IMAD.MOV.U32 R30, RZ, RZ, R37 ;  /* 0x000000ffff1e7224 */ /* 0x000fe200078e0025 */
[----:B------:R-:W-:Y:S02]  /*1b730*/  ISETP.NE.U32.AND P0, PT, RZ, UR4, PT ;  /* 0x00000004ff007c0c */ /* 0x000fe4000bf05070 */
[----:B------:R-:W-:Y:S02]  /*1b740*/  SHF.R.U32.HI R8, RZ, 0x8, R8 ;  /* 0x00000008ff087819 */ /* 0x000fe40000011608 */
[----:B------:R-:W-:Y:S02]  /*1b750*/  ISETP.NE.AND.EX P0, PT, RZ, UR5, PT, P0 ;  /* 0x00000005ff007c0c */ /* 0x000fe4000bf05300 */
[C---:B------:R-:W-:Y:S02]  /*1b760*/  LOP3.LUT R2, R26.reuse, 0xff0000, RZ, 0xc0, !PT ;  /* 0x00ff00001a027812 */ /* 0x040fe400078ec0ff */
[----:B------:R-:W-:-:S02]  /*1b770*/  LOP3.LUT R17, R26, 0xffff, RZ, 0xc0, !PT ;  /* 0x0000ffff1a117812 */ /* 0x000fc400078ec0ff */
[----:B------:R-:W-:-:S07]  /*1b780*/  LEA.HI R8, R2, R8, RZ, 0x10 ;  /* 0x0000000802087211 */ /* 0x000fce00078f80ff */
[----:B------:R-:W-:Y:S05]  /*1b790*/  @!P0 BRA `(.L_x_5365) ;  /* 0x0000000000108947 */ /* 0x000fea0003800000 */
[----:B------:R-:W-:-:S04]  /*1b7a0*/  IADD3 R2, P0, R31, UR4, RZ ;  /* 0x000000041f027c10 */ /* 0x000fc8000ff1e0ff */
[----:B------:R-:W-:-:S05]  /*1b7b0*/  IADD3.X R3, R32, UR5, RZ, P0, !PT ;  /* 0x0000000520037c10 */ /* 0x000fca00087fe4ff */
[----:B------:R0:W5:Y:S01]  /*1b7c0*/  LDG.E R9, desc[UR40][R2.64] ;  /* 0x0000002802097981 */ /* 0x000162000c1e1900 */
[----:B------:R-:W-:Y:S05]  /*1b7d0*/  BRA `(.L_x_5366) ;  /* 0x0000000000247947 */ /* 0x000fea0003800000 */
.L_x_5365:
        /* <DEDUP_REMOVED lines=9> */
.L_x_5366:
[----:B0-----:R-:W2:Y:S01]  /*1b870*/  @P1 LDG.E R2, desc[UR40][R4.64] ;  /* 0x0000002804021981 */ /* 0x001ea2000c1e1900 */
[----:B------:R-:W0:Y:S03]  /*1b880*/  LDC R3, c[0x0][0x448] ;  /* 0x00011200ff037b82 */ /* 0x000e260000000800 */
[----:B------:R3:W2:Y:S01]  /*1b890*/  @P1 LDG.E R5, desc[UR40][R4.64+0x4] ;  /* 0x0000042804051981 */ /* 0x0006a2000c1e1900 */
[----:B-----5:R-:W-:Y:S01]  /*1b8a0*/  IMAD.IADD R9, R9, 0x1, -R34 ;  /* 0x0000000109097824 */ /* 0x020fe200078e0a22 */
[----:B------:R-:W-:Y:S01]  /*1b8b0*/  BSSY B0, `(.L_x_5367) ;  /* 0x0000035000007945 */ /* 0x000fe20003800000 */
[----:B------:R-:W-:Y:S02]  /*1b8c0*/  LOP3.LUT R33, R8, 0xff, RZ, 0xc0, !PT ;  /* 0x000000ff08217812 */ /* 0x000fe400078ec0ff */
[----:B0-----:R-:W-:-:S13]  /*1b8d0*/  ISETP.NE.AND P0, PT, R3, 0x1, PT ;  /* 0x000000010300780c */ /* 0x001fda0003f05270 */
[----:B---3--:R-:W0:Y:S08]  /*1b8e0*/  @P0 LDC R4, c[0x0][0x44c] ;  /* 0x00011300ff040b82 */ /* 0x008e300000000800 */
[----:B------:R-:W3:Y:S01]  /*1b8f0*/  @P0 LDC R3, c[0x0][0x450] ;  /* 0x00011400ff030b82 */ /* 0x000ee20000000800 */
[----:B--2---:R-:W-:Y:S02]  /*1b900*/  @P1 IMAD.IADD R6, R5, 0x1, -R2 ;  /* 0x0000000105061824 */ /* 0x004fe400078e0a02 */
[----:B------:R-:W-:-:S02]  /*1b910*/  IMAD.SHL.U32 R2, R25, 0x40, RZ ;  /* 0x0000004019027824 */ /* 0x000fc400078e00ff */
[----:B------:R-:W-:Y:S02]  /*1b920*/  IMAD.IADD R26, R9, 0x1, R6 ;  /* 0x00000001091a7824 */ /* 0x000fe400078e0206 */
[----:B------:R-:W-:-:S03]  /*1b930*/  VIADD R2, R2, 0x3f ;  /* 0x0000003f02027836 */ /* 0x000fc60000000000 */
[----:B------:R-:W-:Y:S01]  /*1b940*/  IADD3 R7, R26, 0x40, -R10 ;  /* 0x000000401a077810 */ /* 0x000fe20007ffe80a */
[----:B0-----:R-:W-:-:S05]  /*1b950*/  @P0 IMAD.HI.U32 R4, R2, R4, RZ ;  /* 0x0000000402040227 */ /* 0x001fca00078e00ff */
[----:B---3--:R-:W-:Y:S01]  /*1b960*/  @P0 SHF.R.U32.HI R2, RZ, R3, R4 ;  /* 0x00000003ff020219 */ /* 0x008fe20000011604 */
[----:B------:R-:W-:-:S04]  /*1b970*/  VIADD R3, R26, 0x3f ;  /* 0x0000003f1a037836 */ /* 0x000fc80000000000 */
[----:B------:R-:W-:Y:S01]  /*1b980*/  IMAD.IADD R2, R7, 0x1, R2 ;  /* 0x0000000107027824 */ /* 0x000fe200078e0202 */
[----:B------:R-:W-:-:S04]  /*1b990*/  SHF.R.S32.HI R4, RZ, 0x1f, R3 ;  /* 0x0000001fff047819 */ /* 0x000fc80000011403 */
[----:B------:R-:W-:Y:S02]  /*1b9a0*/  LEA.HI R4, R4, R3, RZ, 0x6 ;  /* 0x0000000304047211 */ /* 0x000fe400078f30ff */
[----:B------:R-:W-:Y:S02]  /*1b9b0*/  SHF.R.S32.HI R3, RZ, 0x1f, R2 ;  /* 0x0000001fff037819 */ /* 0x000fe40000011402 */
[----:B------:R-:W-:Y:S02]  /*1b9c0*/  SHF.R.S32.HI R5, RZ, 0x6, R4 ;  /* 0x00000006ff057819 */ /* 0x000fe40000011404 */
[----:B------:R-:W-:Y:S01]  /*1b9d0*/  LEA.HI R3, R3, R2, RZ, 0x6 ;  /* 0x0000000203037211 */ /* 0x000fe200078f30ff */
[----:B------:R-:W-:Y:S01]  /*1b9e0*/  IMAD.MOV.U32 R2, RZ, RZ, RZ ;  /* 0x000000ffff027224 */ /* 0x000fe200078e00ff */
        /* <DEDUP_REMOVED lines=33> */
.L_x_5368:
[----:B------:R-:W-:Y:S05]  /*1bc00*/  BSYNC B0 ;  /* 0x0000000000007941 */ /* 0x000fea0003800000 */
.L_x_5367:
[-C--:B------:R-:W-:Y:S01]  /*1bc10*/  IMAD R3, R33, R2.reuse, RZ ;  /* 0x0000000221037224 */ /* 0x080fe200078e02ff */
        /* <DEDUP_REMOVED lines=23> */
.L_x_5535:
[----:B-1----:R-:W-:Y:S02]  /*1bd90*/  ISETP.NE.AND P0, PT, R14, RZ, PT ;  /* 0x000000ff0e00720c */ /* 0x002fe40003f05270 */
[----:B------:R-:W-:-:S11]  /*1bda0*/  PLOP3.LUT P6, PT, PT, PT, PT, 0x8, 0x0 ;  /* 0x000000000000781c */ /* 0x000fd60003fce170 */
[----:B------:R-:W-:Y:S05]  /*1bdb0*/  @P0 BRA `(.L_x_5372) ;  /* 0x00000000000c0947 */ /* 0x000fea0003800000 */
[----:B------:R-:W-:-:S03]  /*1bdc0*/  UMOV UR4, 0xffffffff ;  /* 0xffffffff00047882 */ /* 0x000fc60000000000 */
[----:B------:R-:W-:Y:S05]  /*1bdd0*/  BRA.DIV UR4, `(.L_x_5373) ;  /* 0x0000008604d87947 */ /* 0x000fea000b800000 */
[----:B------:R-:W-:-:S13]  /*1bde0*/  ELECT P6, URZ, PT ;  /* 0x00000000003f782f */ /* 0x000fda00038c0000 */
.L_x_5372:
        /* <DEDUP_REMOVED lines=9> */
.L_x_5538:
[----:B------:R-:W-:Y:S05]  /*1be80*/  BSYNC B1 ;  /* 0x0000000000017941 */ /* 0x000fea0003800000 */
.L_x_5374:
        /* <DEDUP_REMOVED lines=10> */
.L_x_5539:
[----:B------:R-:W-:Y:S05]  /*1bf30*/  BSYNC B2 ;  /* 0x0000000000027941 */ /* 0x000fea0003800000 */
.L_x_5378:
        /* <DEDUP_REMOVED lines=9> */
.L_x_5381:
[----:B------:R-:W-:Y:S05]  /*1bfd0*/  BSYNC B2 ;  /* 0x0000000000027941 */ /* 0x000fea0003800000 */
.L_x_5380:
        /* <DEDUP_REMOVED lines=12> */
.L_x_5382:
        /* <DEDUP_REMOVED lines=13> */
.L_x_5540:
[----:B------:R-:W-:Y:S05]  /*1c170*/  BSYNC B2 ;  /* 0x0000000000027941 */ /* 0x000fea0003800000 */
.L_x_5383:
        /* <DEDUP_REMOVED lines=11> */
.L_x_5386:
[----:B------:R-:W-:Y:S05]  /*1c230*/  BSYNC B2 ;  /* 0x0000000000027941 */ /* 0x000fea0003800000 */
.L_x_5385:
        /* <DEDUP_REMOVED lines=9> */
.L_x_5387:
        /* <DEDUP_REMOVED lines=15> */
.L_x_5388:
        /* <DEDUP_REMOVED lines=15> */
.L_x_5389:
        /* <DEDUP_REMOVED lines=15> */
.L_x_5390:
        /* <DEDUP_REMOVED lines=15> */
.L_x_5391:
        /* <DEDUP_REMOVED lines=15> */
.L_x_5392:
        /* <DEDUP_REMOVED lines=15> */
.L_x_5393:
        /* <DEDUP_REMOVED lines=15> */
.L_x_5394:
        /* <DEDUP_REMOVED lines=10> */
.L_x_5377:
[----:B------:R-:W-:Y:S05]  /*1ca00*/  BSYNC B1 ;  /* 0x0000000000017941 */ /* 0x000fea0003800000 */
.L_x_5376:
        /* <DEDUP_REMOVED lines=9> */
.L_x_5414:
        /* <DEDUP_REMOVED lines=11> */
.L_x_5541:
[----:B------:R-:W-:Y:S05]  /*1cb50*/  BSYNC B2 ;  /* 0x0000000000027941 */ /* 0x000fea0003800000 */
.L_x_5397:
        /* <DEDUP_REMOVED lines=9> */
.L_x_5400:
[----:B------:R-:W-:Y:S05]  /*1cbf0*/  BSYNC B2 ;  /* 0x0000000000027941 */ /* 0x000fea0003800000 */
.L_x_5399:
        /* <DEDUP_REMOVED lines=11> */
.L_x_5401:
        /* <DEDUP_REMOVED lines=13> */
.L_x_5542:
[----:B------:R-:W-:Y:S05]  /*1cd80*/  BSYNC B2 ;  /* 0x0000000000027941 */ /* 0x000fea0003800000 */
.L_x_5402:
        /* <DEDUP_REMOVED lines=11> */
.L_x_5405:
[----:B------:R-:W-:Y:S05]  /*1ce40*/  BSYNC B2 ;  /* 0x0000000000027941 */ /* 0x000fea0003800000 */
.L_x_5404:
        /* <DEDUP_REMOVED lines=9> */
.L_x_5406:
        /* <DEDUP_REMOVED lines=15> */
.L_x_5407:
        /* <DEDUP_REMOVED lines=15> */
.L_x_5408:
        /* <DEDUP_REMOVED lines=15> */
.L_x_5409:
        /* <DEDUP_REMOVED lines=15> */
.L_x_5410:
        /* <DEDUP_REMOVED lines=15> */
.L_x_5411:
        /* <DEDUP_REMOVED lines=15> */
.L_x_5412:
        /* <DEDUP_REMOVED lines=15> */
.L_x_5413:
        /* <DEDUP_REMOVED lines=10> */
.L_x_5396:
[----:B------:R-:W-:Y:S05]  /*1d610*/  BSYNC B1 ;  /* 0x0000000000017941 */ /* 0x000fea0003800000 */
.L_x_5395:
        /* <DEDUP_REMOVED lines=8> */
.L_x_5370:
[----:B------:R-:W-:Y:S05]  /*1d6a0*/  BSYNC B0 ;  /* 0x0000000000007941 */ /* 0x000fea0003800000 */
.L_x_5369:
        /* <DEDUP_REMOVED lines=46> */
.L_x_5416:
[----:B------:R-:W-:Y:S05]  /*1d990*/  BSYNC B0 ;  /* 0x0000000000007941 */ /* 0x000fea0003800000 */
.L_x_5415:
        /* <DEDUP_REMOVED lines=23> */
.L_x_5418:
        /* <DEDUP_REMOVED lines=20> */
.L_x_5421:
[----:B------:R-:W-:Y:S05]  /*1dc50*/  BSYNC B6 ;  /* 0x0000000000067941 */ /* 0x000fea0003800000 */
.L_x_5420:
        /* <DEDUP_REMOVED lines=20> */
.L_x_5424:
        /* <DEDUP_REMOVED lines=15> */
.L_x_5423:
[----:B------:R-:W-:Y:S05]  /*1de90*/  BSYNC B6 ;  /* 0x0000000000067941 */ /* 0x000fea0003800000 */
.L_x_5422:
[----:B------:R-:W2:Y:S01]  /*1dea0*/  LDL R21, [R1+0x30] ;  /* 0x0000300001157983 */ /* 0x000ea20000100800 */
[----:B------:R-:W-:Y:S01]  /*1deb0*/  ULDC.64 UR4, c[0x0][0xaf0] ;  /* 0x0002bc0000047ab9 */ /* 0x000fe20000000a00 */
[----:B------:R-:W0:Y:S01]  /*1dec0*/  LDC R9, c[0x0][0x430] ;  /* 0x00010c00ff097b82 */ /* 0x000e220000000800 */
[----:B------:R-:W-:Y:S01]  /*1ded0*/  ISETP.NE.U32.AND P0, PT, RZ, UR4, PT ;  /* 0x00000004ff007c0c */ /* 0x000fe2000bf05070 */
[----:B------:R-:W1:Y:S03]  /*1dee0*/  S2R R20, SR_TID.X ;  /* 0x0000000000147919 */ /* 0x000e660000002100 */
[----:B------:R-:W-:-:S13]  /*1def0*/  ISETP.NE.AND.EX P0, PT, RZ, UR5, PT, P0 ;  /* 0x00000005ff007c0c */ /* 0x000fda000bf05300 */
[----:B------:R-:W-:Y:S01]  /*1df00*/  @P0 IADD3 R2, P1, R31, UR4, RZ ;  /* 0x000000041f020c10 */ /* 0x000fe2000ff3e0ff */
[----:B------:R-:W-:-:S03]  /*1df10*/  ULDC UR4, c[0x0][0x320] ;  /* 0x0000c80000047ab9 */ /* 0x000fc60000000800 */
[----:B------:R-:W-:-:S05]  /*1df20*/  @P0 IADD3.X R3, R32, UR5, RZ, P1, !PT ;  /* 0x0000000520030c10 */ /* 0x000fca0008ffe4ff */
[----:B------:R3:W4:Y:S01]  /*1df30*/  @P0 LDG.E R30, desc[UR40][R2.64] ;  /* 0x00000028021e0981 */ /* 0x000722000c1e1900 */
[----:B-1----:R-:W-:-:S04]  /*1df40*/  LOP3.LUT R20, R20, 0x7f, RZ, 0xc0, !PT ;  /* 0x0000007f14147812 */ /* 0x002fc800078ec0ff */
[----:B------:R-:W-:Y:S02]  /*1df50*/  SHF.R.U32.HI R35, RZ, 0x3, R20 ;  /* 0x00000003ff237819 */ /* 0x000fe40000011614 */
[----:B------:R-:W1:Y:S02]  /*1df60*/  S2R R20, SR_TID.X ;  /* 0x0000000000147919 */ /* 0x000e640000002100 */
[----:B-1----:R-:W-:-:S05]  /*1df70*/  IMAD.SHL.U32 R20, R20, 0x10, RZ ;  /* 0x0000001014147824 */ /* 0x002fca00078e00ff */
[----:B------:R-:W-:Y:S02]  /*1df80*/  LOP3.LUT R20, R35, 0x70, R20, 0xf8, !PT ;  /* 0x0000007023147812 */ /* 0x000fe400078ef814 */
[----:B------:R-:W1:Y:S01]  /*1df90*/  S2R R35, SR_TID.X ;  /* 0x0000000000237919 */ /* 0x000e620000002100 */
[----:B0-----:R-:W-:Y:S01]  /*1dfa0*/  ISETP.NE.AND P1, PT, R9, 0x1, PT ;  /* 0x000000010900780c */ /* 0x001fe20003f25270 */
[----:B------:R-:W0:-:S12]  /*1dfb0*/  S2R R4, SR_TID.X ;  /* 0x0000000000047919 */ /* 0x000e180000002100 */
[----:B---3--:R-:W3:Y:S08]  /*1dfc0*/  @P1 LDC R3, c[0x0][0x434] ;  /* 0x00010d00ff031b82 */ /* 0x008ef00000000800 */
[----:B------:R-:W5:Y:S01]  /*1dfd0*/  @P1 LDC R2, c[0x0][0x438] ;  /* 0x00010e00ff021b82 */ /* 0x000f620000000800 */
[----:B-1----:R-:W-:-:S05]  /*1dfe0*/  IMAD.SHL.U32 R35, R35, 0x8, RZ ;  /* 0x0000000823237824 */ /* 0x002fca00078e00ff */
[----:B------:R-:W-:-:S04]  /*1dff0*/  LOP3.LUT R35, R35, 0x38, RZ, 0xc0, !PT ;  /* 0x0000003823237812 */ /* 0x000fc800078ec0ff */
[----:B------:R-:W-:-:S04]  /*1e000*/  LOP3.LUT R35, R35, 0x40, RZ, 0xfc, !PT ;  /* 0x0000004023237812 */ /* 0x000fc800078efcff */
[----:B------:R-:W-:Y:S02]  /*1e010*/  ISETP.GE.AND P2, PT, R35, UR4, PT ;  /* 0x0000000423007c0c */ /* 0x000fe4000bf46270 */
[----:B------:R-:W1:Y:S01]  /*1e020*/  S2R R35, SR_TID.X ;  /* 0x0000000000237919 */ /* 0x000e620000002100 */
[----:B0-----:R-:W-:Y:S01]  /*1e030*/  IMAD.SHL.U32 R4, R4, 0x8, RZ ;  /* 0x0000000804047824 */ /* 0x001fe200078e00ff */
[----:B------:R-:W-:-:S04]  /*1e040*/  LOP3.LUT R16, R16, 0xffffffbf, RZ, 0xc0, !PT ;  /* 0xffffffbf10107812 */ /* 0x000fc800078ec0ff */
[----:B------:R-:W-:Y:S02]  /*1e050*/  LOP3.LUT R4, R4, 0x38, RZ, 0xc0, !PT ;  /* 0x0000003804047812 */ /* 0x000fe400078ec0ff */
[----:B------:R-:W-:Y:S02]  /*1e060*/  SEL R8, RZ, 0xffffffff, P2 ;  /* 0xffffffffff087807 */ /* 0x000fe40001000000 */
[----:B------:R-:W-:Y:S02]  /*1e070*/  LOP3.LUT R4, R4, 0x80, RZ, 0xfc, !PT ;  /* 0x0000008004047812 */ /* 0x000fe400078efcff */
[----:B------:R-:W-:Y:S01]  /*1e080*/  @P2 LOP3.LUT R16, R16, 0x40, RZ, 0xfc, !PT ;  /* 0x0000004010102812 */ /* 0x000fe200078efcff */
[----:B------:R-:W-:Y:S01]  /*1e090*/  IMAD.SHL.U32 R8, R8, 0x2, RZ ;  /* 0x0000000208087824 */ /* 0x000fe200078e00ff */
[----:B------:R-:W-:Y:S01]  /*1e0a0*/  ISETP.GE.AND P2, PT, R4, UR4, PT ;  /* 0x0000000404007c0c */ /* 0x000fe2000bf46270 */
[----:B-1----:R-:W-:-:S05]  /*1e0b0*/  IMAD.SHL.U32 R35, R35, 0x8, RZ ;  /* 0x0000000823237824 */ /* 0x002fca00078e00ff */
[----:B------:R-:W-:-:S04]  /*1e0c0*/  LOP3.LUT R35, R35, 0x38, RZ, 0xc0, !PT ;  /* 0x0000003823237812 */ /* 0x000fc800078ec0ff */
[----:B------:R-:W-:Y:S02]  /*1e0d0*/  LOP3.LUT R35, R35, 0xc0, RZ, 0xfc, !PT ;  /* 0x000000c023237812 */ /* 0x000fe400078efcff */
[----:B------:R-:W-:Y:S01]  /*1e0e0*/  LOP3.LUT R16, R16, 0xffffff7f, RZ, 0xc0, !PT ;  /* 0xffffff7f10107812 */ /* 0x000fe200078ec0ff */
[----:B------:R-:W-:Y:S01]  /*1e0f0*/  IMAD.MOV.U32 R11, RZ, RZ, RZ ;  /* 0x000000ffff0b7224 */ /* 0x000fe200078e00ff */
[----:B--2---:R-:W-:Y:S02]  /*1e100*/  LEA R31, R21, 0xffffffc0, 0x6 ;  /* 0xffffffc0151f7811 */ /* 0x004fe400078e30ff */
[----:B------:R-:W0:Y:S03]  /*1e110*/  S2R R21, SR_TID.X ;  /* 0x0000000000157919 */ /* 0x000e260000002100 */
[----:B------:R-:W-:-:S05]  /*1e120*/  IMAD.IADD R0, R20, 0x1, R31 ;  /* 0x0000000114007824 */ /* 0x000fca00078e021f */
[C---:B------:R-:W-:Y:S01]  /*1e130*/  ISETP.GE.AND P0, PT, R0.reuse, R26, PT ;  /* 0x0000001a0000720c */ /* 0x040fe20003f06270 */
[----:B------:R-:W-:-:S03]  /*1e140*/  IMAD.IADD R0, R0, 0x1, R34 ;  /* 0x0000000100007824 */ /* 0x000fc600078e0222 */
[----:B------:R-:W-:Y:S01]  /*1e150*/  ISETP.GT.U32.OR P0, PT, R20, 0x3f, P0 ;  /* 0x0000003f1400780c */ /* 0x000fe20000704470 */
[----:B---3--:R-:W-:-:S04]  /*1e160*/  @P1 IMAD.HI.U32 R3, R0, R3, RZ ;  /* 0x0000000300031227 */ /* 0x008fc800078e00ff */
[----:B------:R-:W-:Y:S01]  /*1e170*/  IMAD.MOV.U32 R6, RZ, RZ, R0 ;  /* 0x000000ffff067224 */ /* 0x000fe200078e0000 */
[----:B-----5:R-:W-:-:S07]  /*1e180*/  @P1 SHF.R.U32.HI R6, RZ, R2, R3 ;  /* 0x00000002ff061219 */ /* 0x020fce0000011603 */
[----:B------:R-:W1:Y:S01]  /*1e190*/  @!P0 LDC.64 R2, c[0x0][0x428] ;  /* 0x00010a00ff028b82 */ /* 0x000e620000000a00 */
[----:B0-----:R-:W-:-:S05]  /*1e1a0*/  IMAD.SHL.U32 R21, R21, 0x8, RZ ;  /* 0x0000000815157824 */ /* 0x001fca00078e00ff */
        /* <DEDUP_REMOVED lines=11> */
[----:B-1----:R-:W-:-:S04]  /*1e260*/  @!P0 IMAD R7, R35, R2, RZ ;  /* 0x0000000223078224 */ /* 0x002fc800078e02ff */
        /* <DEDUP_REMOVED lines=37> */
[----:B------:R-:W-:-:S04]  /*1e4c0*/  LOP3.LUT R16, R16, 0xfffffffb, RZ, 0xc0, !PT ;  /* 0xfffffffb10107812 */ /* 0x000fc800078ec0ff */
[----:B------:R-:W-:Y:S01]  /*1e4d0*/  @P2 LOP3.LUT R16, R16, 0x4, RZ, 0xfc, !PT ;  /* 0x0000000410102812 */ /* 0x000fe200078efcff */
[----:B0-----:R-:W-:Y:S06]  /*1e4e0*/  BRA.DIV UR4, `(.L_x_5425) ;  /* 0x0000006204987947 */ /* 0x001fec000b800000 */
.L_x_5545:
[----:B------:R-:W2:Y:S01]  /*1e4f0*/  LDL R0, [R1+0x50] ;  /* 0x0000500001007983 */ /* 0x000ea20000100800 */
[----:B------:R-:W-:Y:S02]  /*1e500*/  ISETP.GT.U32.AND P1, PT, R20, 0x3f, PT ;  /* 0x0000003f1400780c */ /* 0x000fe40003f24070 */
[----:B------:R-:W-:Y:S02]  /*1e510*/  LOP3.LUT R16, R16, 0xfffffeff, RZ, 0xc0, !PT ;  /* 0xfffffeff10107812 */ /* 0x000fe400078ec0ff */
[----:B------:R-:W-:Y:S02]  /*1e520*/  LOP3.LUT R32, R5, R32, RZ, 0xfc, !PT ;  /* 0x0000002005207212 */ /* 0x000fe400078efcff */
[----:B------:R-:W-:-:S07]  /*1e530*/  LOP3.LUT R16, R16, 0xfffffffe, RZ, 0xc0, !PT ;  /* 0xfffffffe10107812 */ /* 0x000fce00078ec0ff */
[----:B------:R-:W-:Y:S02]  /*1e540*/  @P1 LOP3.LUT R16, R16, 0x1, RZ, 0xfc, !PT ;  /* 0x0000000110101812 */ /* 0x000fe400078efcff */
[----:B--2---:R-:W-:-:S13]  /*1e550*/  ISETP.NE.AND P0, PT, R0, 0x3, PT ;  /* 0x000000030000780c */ /* 0x004fda0003f05270 */
[----:B------:R-:W-:Y:S01]  /*1e560*/  @P0 LOP3.LUT R16, R16, 0x100, RZ, 0xfc, !PT ;  /* 0x0000010010100812 */ /* 0x000fe200078efcff */
[----:B------:R-:W-:Y:S06]  /*1e570*/  @!P0 BRA `(.L_x_5426) ;  /* 0x0000000000048947 */ /* 0x000fec0003800000 */
[----:B------:R-:W-:Y:S01]  /*1e580*/  BPT.TRAP 0x1 ;  /* 0x000000040000795c */ /* 0x000fe20000300000 */
.L_x_5426:
        /* <DEDUP_REMOVED lines=9> */
.L_x_5546:
[----:B------:R-:W-:Y:S05]  /*1e620*/  BSYNC B0 ;  /* 0x0000000000007941 */ /* 0x000fea0003800000 */
.L_x_5427:
        /* <DEDUP_REMOVED lines=65> */
.L_x_5556:
        /* <DEDUP_REMOVED lines=10> */
.L_x_5430:
        /* <DEDUP_REMOVED lines=11> */
.L_x_5431:
        /* <DEDUP_REMOVED lines=34> */
.L_x_5433:
[----:B------:R-:W-:Y:S05]  /*1edb0*/  BSYNC B6 ;  /* 0x0000000000067941 */ /* 0x000fea0003800000 */
.L_x_5432:
        /* <DEDUP_REMOVED lines=76> */
[----:B------:R-:W1:Y:S04]  /*1f280*/  SHFL.IDX PT, R4, R3, 0x1, 0x181f ;  /* 0x00381f0003047f89 */ /* 0x000e6800000e0000 */
[----:B------:R-:W-:Y:S01]  /*1f290*/  SHFL.IDX PT, R3, R3, 0x3, 0x181f ;  /* 0x00781f0003037f89 */ /* 0x000fe200000e0000 */
        /* <DEDUP_REMOVED lines=14> */
[----:B-1----:R0:W-:Y:S02]  /*1f380*/  @!P0 LDGSTS.E.BYPASS.LTC128B.128 [R23+0x21400], desc[UR40][R4.64], !P1 ;  /* 0x2140000004178fae */ /* 0x0021e4000c901d68 */
.L_x_5565:
[----:B01----:R-:W-:-:S05]  /*1f390*/  VIADD R4, R25, 0x30 ;  /* 0x0000003019047836 */ /* 0x003fca0000000000 */
[----:B------:R-:W-:Y:S01]  /*1f3a0*/  ISETP.GE.AND P0, PT, R4, R2, PT ;  /* 0x000000020400720c */ /* 0x000fe20003f06270 */
[----:B------:R0:W-:-:S12]  /*1f3b0*/  STL [R1+0x2c], R4 ;  /* 0x00002c0401007387 */ /* 0x0001d80000100800 */
[----:B------:R-:W-:-:S05]  /*1f3c0*/  @!P0 LEA R2, P2, R7, R0, 0x1 ;  /* 0x0000000007028211 */ /* 0x000fca00078408ff */
[----:B------:R-:W-:-:S05]  /*1f3d0*/  @!P0 IMAD.X R3, RZ, RZ, R3, P2 ;  /* 0x000000ffff038224 */ /* 0x000fca00010e0603 */
[----:B------:R-:W-:Y:S01]  /*1f3e0*/  @!PT LDS RZ, [RZ] ;  /* 0x00000000fffff984 */ /* 0x000fe20000000800 */
[----:B------:R-:W-:Y:S01]  /*1f3f0*/  @!PT LDS RZ, [RZ] ;  /* 0x00000000fffff984 */ /* 0x000fe20000000800 */
[----:B------:R-:W-:Y:S01]  /*1f400*/  @!PT LDS RZ, [RZ] ;  /* 0x00000000fffff984 */ /* 0x000fe20000000800 */
[----:B------:R0:W-:Y:S01]  /*1f410*/  @!P0 LDGSTS.E.BYPASS.LTC128B.128 [R23+0x21c00], desc[UR40][R2.64], !P1 ;  /* 0x21c0000002178fae */ /* 0x0001e2000c901d68 */
[----:B------:R-:W-:Y:S01]  /*1f420*/  PLOP3.LUT P0, PT, PT, PT, PT, 0x80, 0x0 ;  /* 0x000000000000781c */ /* 0x000fe20003f0f070 */
[----:B------:R-:W-:-:S12]  /*1f430*/  NOP ;  /* 0x0000000000007918 */ /* 0x000fd80000000000 */
.L_x_5435:
        /* <DEDUP_REMOVED lines=28> */
.L_x_5437:
[----:B------:R-:W-:Y:S05]  /*1f600*/  BSYNC B6 ;  /* 0x0000000000067941 */ /* 0x000fea0003800000 */
.L_x_5436:
        /* <DEDUP_REMOVED lines=191> */
.L_x_5575:
        /* <DEDUP_REMOVED lines=26> */
.L_x_5440:
[----:B------:R-:W-:Y:S05]  /*203a0*/  BSYNC B0 ;  /* 0x0000000000007941 */ /* 0x000fea0003800000 */
.L_x_5439:
[----:B------:R-:W-:Y:S01]  /*203b0*/  NOP ;  /* 0x0000000000007918 */ /* 0x000fe20000000000 */
[----:B------:R-:W-:-:S13]  /*203c0*/  PLOP3.LUT P0, PT, PT, PT, PT, 0x80, 0x0 ;  /* 0x000000000000781c */ /* 0x000fda0003f0f070 */
.L_x_5441:
        /* <DEDUP_REMOVED lines=18> */
.L_x_5576:
[----:B------:R-:W-:Y:S05]  /*204f0*/  BSYNC B0 ;  /* 0x0000000000007941 */ /* 0x000fea0003800000 */
.L_x_5442:
[----:B------:R-:W2:Y:S02]  /*20500*/  LDL R2, [R1+0x50] ;  /* 0x0000500001027983 */ /* 0x000ea40000100800 */
[----:B--2---:R-:W-:-:S13]  /*20510*/  ISETP.NE.AND P0, PT, R2, 0x3, PT ;  /* 0x000000030200780c */ /* 0x004fda0003f05270 */
[----:B------:R-:W-:Y:S05]  /*20520*/  @!P0 BRA `(.L_x_5444) ;  /* 0x0000000000048947 */ /* 0x000fea0003800000 */
[----:B------:R-:W-:Y:S01]  /*20530*/  BPT.TRAP 0x1 ;  /* 0x000000040000795c */ /* 0x000fe20000300000 */
.L_x_5444:
[----:B-1----:R-:W-:Y:S01]  /*20540*/  SHF.L.U32 R0, R28, 0x1f, RZ ;  /* 0x0000001f1c007819 */ /* 0x002fe200000006ff */
[----:B------:R-:W-:Y:S03]  /*20550*/  BSSY B0, `(.L_x_5445) ;  /* 0x0000003000007945 */ /* 0x000fe60003800000 */
[----:B------:R-:W1:Y:S02]  /*20560*/  SYNCS.PHASECHK.TRANS64.TRYWAIT P0, [R26+URZ+0x38860], R0 ;  /* 0x038860001a0075a7 */ /* 0x000e64000800017f */
[----:B-1----:R-:W-:Y:S05]  /*20570*/  @!P0 BRA `(.L_x_5446) ;  /* 0x0000005800208947 */ /* 0x002fea0003800000 */
.L_x_5577:
[----:B------:R-:W-:Y:S05]  /*20580*/  BSYNC B0 ;  /* 0x0000000000007941 */ /* 0x000fea0003800000 */
.L_x_5445:
        /* <DEDUP_REMOVED lines=109> */
.L_x_5587:
        /* <DEDUP_REMOVED lines=34> */
.L_x_5448:
        /* <DEDUP_REMOVED lines=11> */
.L_x_5449:
        /* <DEDUP_REMOVED lines=11> */
.L_x_5464:
        /* <DEDUP_REMOVED lines=42> */
.L_x_5452:
[----:B------:R-:W-:Y:S01]  /*21280*/  IMAD R6, R22, 0x8, R18 ;  /* 0x0000000816067824 */ /* 0x000fe200078e0212 */
[----:B------:R-:W-:Y:S01]  /*21290*/  SHF.L.U32 R25, R28, 0x1f, RZ ;  /* 0x0000001f1c197819 */ /* 0x000fe200000006ff */
[----:B------:R-:W-:Y:S01]  /*212a0*/  BSSY B1, `(.L_x_5453) ;  /* 0x0000004000017945 */ /* 0x000fe20003800000 */
[----:B------:R-:W-:Y:S02]  /*212b0*/  SHF.R.S32.HI R9, RZ, 0x1f, R5 ;  /* 0x0000001fff097819 */ /* 0x000fe40000011405 */
[----:B------:R-:W0:Y:S02]  /*212c0*/  SYNCS.PHASECHK.TRANS64.TRYWAIT P0, [R6+URZ+0x38840], R25 ;  /* 0x03884019060075a7 */ /* 0x000e24000800017f */
[----:B0-----:R-:W-:Y:S05]  /*212d0*/  @!P0 BRA `(.L_x_5454) ;  /* 0x0000005400048947 */ /* 0x001fea0003800000 */
.L_x_5588:
[----:B------:R-:W-:Y:S05]  /*212e0*/  BSYNC B1 ;  /* 0x0000000000017941 */ /* 0x000fea0003800000 */
.L_x_5453:
        /* <DEDUP_REMOVED lines=40> */
.L_x_5598:
        /* <DEDUP_REMOVED lines=8> */
.L_x_5456:
        /* <DEDUP_REMOVED lines=11> */
.L_x_5457:
[----:B------:R2:W-:Y:S01]  /*216a0*/  SYNCS.ARRIVE.TRANS64.A1T0 RZ, [R6+URZ+0x38830], RZ ;  /* 0x038830ff06ff79a7 */ /* 0x0005e2000810003f */
[----:B------:R-:W-:Y:S05]  /*216b0*/  @!P2 BRA `(.L_x_5458) ;  /* 0x000000000004a947 */ /* 0x000fea0003800000 */
[----:B------:R-:W-:Y:S01]  /*216c0*/  BPT.TRAP 0x1 ;  /* 0x000000040000795c */ /* 0x000fe20000300000 */
.L_x_5458:
[----:B------:R-:W3:Y:S01]  /*216d0*/  SYNCS.PHASECHK.TRANS64.TRYWAIT P0, [R6+URZ+0x38860], R25 ;  /* 0x03886019060075a7 */ /* 0x000ee2000800017f */
[----:B------:R-:W-:Y:S04]  /*216e0*/  BSSY B1, `(.L_x_5459) ;  /* 0x0000002000017945 */ /* 0x000fe80003800000 */
[----:B---3--:R-:W-:Y:S05]  /*216f0*/  @!P0 BRA `(.L_x_5460) ;  /* 0x00000054002c8947 */ /* 0x008fea0003800000 */
.L_x_5599:
[----:B------:R-:W-:Y:S05]  /*21700*/  BSYNC B1 ;  /* 0x0000000000017941 */ /* 0x000fea0003800000 */
.L_x_5459:
        /* <DEDUP_REMOVED lines=79> */
.L_x_5609:
        /* <DEDUP_REMOVED lines=25> */
.L_x_5462:
        /* <DEDUP_REMOVED lines=11> */
.L_x_5463:
[----:B------:R1:W-:Y:S01]  /*21e40*/  SYNCS.ARRIVE.TRANS64.A1T0 RZ, [R6+URZ+0x38850], RZ ;  /* 0x038850ff06ff79a7 */ /* 0x0003e2000810003f */
[----:B------:R-:W-:Y:S05]  /*21e50*/  @P3 BRA `(.L_x_5464) ;  /* 0xfffffff000603947 */ /* 0x000fea000383ffff */
.L_x_5451:
[----:B------:R-:W-:Y:S05]  /*21e60*/  BSYNC B0 ;  /* 0x0000000000007941 */ /* 0x000fea0003800000 */
.L_x_5450:
        /* <DEDUP_REMOVED lines=21> */
.L_x_5466:
[----:B------:R-:W-:Y:S05]  /*21fc0*/  BSYNC B0 ;  /* 0x0000000000007941 */ /* 0x000fea0003800000 */
.L_x_5465:
[----:B------:R-:W-:-:S07]  /*21fd0*/  SEL R22, R22, RZ, P0 ;  /* 0x000000ff16167207 */ /* 0x000fce0000000000 */
.L_x_5419:
[----:B------:R-:W-:Y:S05]  /*21fe0*/  BSYNC B7 ;  /* 0x0000000000077941 */ /* 0x000fea0003800000 */
.L_x_5417:
        /* <DEDUP_REMOVED lines=11> */
.L_x_5467:
        /* <DEDUP_REMOVED lines=43> */
.L_x_5619:
[----:B------:R-:W-:Y:S02]  /*22350*/  ULDC UR4, c[0x0][0xd38] ;  /* 0x00034e0000047ab9 */ /* 0x000fe40000000800 */
[----:B------:R-:W-:-:S04]  /*22360*/  IMAD.U32 R4, RZ, RZ, UR4 ;  /* 0x00000004ff047e24 */ /* 0x000fc8000f8e00ff */
[----:B-1----:R-:W-:-:S04]  /*22370*/  IMAD R3, R14, R4, RZ ;  /* 0x000000040e037224 */ /* 0x002fc800078e02ff */
[----:B------:R-:W-:-:S05]  /*22380*/  IMAD.IADD R6, R6, 0x1, R3 ;  /* 0x0000000106067824 */ /* 0x000fca00078e0203 */
[----:B------:R-:W-:-:S13]  /*22390*/  ISETP.GT.AND P6, PT, R6, R0, PT ;  /* 0x000000000600720c */ /* 0x000fda0003fc4270 */
[----:B------:R-:W-:Y:S05]  /*223a0*/  @P6 BRA `(.L_x_5470) ;  /* 0x0000000000a46947 */ /* 0x000fea0003800000 */
.L_x_5473:
        /* <DEDUP_REMOVED lines=35> */
.L_x_5627:
[----:B------:R-:W-:Y:S02]  /*225e0*/  ULDC UR4, c[0x0][0xd38] ;  /* 0x00034e0000047ab9 */ /* 0x000fe40000000800 */
[----:B------:R-:W-:-:S04]  /*225f0*/  IMAD.U32 R4, RZ, RZ, UR4 ;  /* 0x00000004ff047e24 */ /* 0x000fc8000f8e00ff */
[----:B-1----:R-:W-:-:S04]  /*22600*/  IMAD R3, R14, R4, RZ ;  /* 0x000000040e037224 */ /* 0x002fc800078e02ff */
[----:B------:R-:W-:-:S05]  /*22610*/  IMAD.IADD R6, R3, 0x1, R6 ;  /* 0x0000000103067824 */ /* 0x000fca00078e0206 */
[----:B------:R-:W-:-:S13]  /*22620*/  ISETP.GT.AND P6, PT, R6, R0, PT ;  /* 0x000000000600720c */ /* 0x000fda0003fc4270 */
[----:B------:R-:W-:Y:S05]  /*22630*/  @!P6 BRA `(.L_x_5473) ;  /* 0xfffffffc005ce947 */ /* 0x000fea000383ffff */
.L_x_5470:
        /* <DEDUP_REMOVED lines=10> */
.L_x_5632:
[----:B------:R-:W-:-:S13]  /*226e0*/  ISETP.NE.AND P0, PT, R3, RZ, PT ;  /* 0x000000ff0300720c */ /* 0x000fda0003f05270 */
[----:B------:R-:W-:Y:S05]  /*226f0*/  @!P0 BRA `(.L_x_5475) ;  /* 0x0000000000108947 */ /* 0x000fea0003800000 */
[----:B------:R-:W-:Y:S01]  /*22700*/  UMOV UR4, 0xffffffff ;  /* 0xffffffff00047882 */ /* 0x000fe20000000000 */
[----:B------:R-:W-:Y:S02]  /*22710*/  VIADD R12, R7, 0xffffffff ;  /* 0xffffffff070c7836 */ /* 0x000fe40000000000 */
[----:B------:R-:W-:Y:S05]  /*22720*/  BRA.DIV UR4, `(.L_x_5476) ;  /* 0x0000005604607947 */ /* 0x000fea000b800000 */
[----:B------:R4:W0:Y:S02]  /*22730*/  SHFL.IDX PT, R24, R2, R12, 0x1f ;  /* 0x00001f0c02187589 */ /* 0x00082400000e0000 */
.L_x_5475:
        /* <DEDUP_REMOVED lines=59> */
.L_x_5477:
        /* <DEDUP_REMOVED lines=9> */
[----:B0-----:R-:W-:-:S02]  /*22b80*/  VIADD R9, R8, 0xffffffe ;  /* 0x0ffffffe08097836 */ /* 0x001fc40000000000 */
[----:B------:R-:W-:-:S04]  /*22b90*/  IMAD.MOV R8, RZ, RZ, -R10 ;  /* 0x000000ffff087224 */ /* 0x000fc800078e0a0a */
        /* <DEDUP_REMOVED lines=50> */
.L_x_5478:
[----:B------:R-:W-:-:S05]  /*22ec0*/  LOP3.LUT R2, RZ, R2, RZ, 0x33, !PT ;  /* 0x00000002ff027212 */ /* 0x000fca00078e33ff */
[----:B------:R-:W-:Y:S01]  /*22ed0*/  IMAD.IADD R25, R25, 0x1, R2 ;  /* 0x0000000119197824 */ /* 0x000fe200078e0202 */
[----:B------:R-:W-:Y:S06]  /*22ee0*/  BRA `(.L_x_5479) ;  /* 0x00000000001c7947 */ /* 0x000fec0003800000 */
.L_x_5471:
[----:B------:R-:W-:Y:S01]  /*22ef0*/  UMOV UR4, URZ ;  /* 0x0000003f00047c82 */ /* 0x000fe20008000000 */
[----:B------:R-:W-:Y:S01]  /*22f00*/  UMOV UR5, URZ ;  /* 0x0000003f00057c82 */ /* 0x000fe20008000000 */
[----:B------:R-:W-:Y:S01]  /*22f10*/  ULDC UR6, c[0x0][0xd3c] ;  /* 0x00034f0000067ab9 */ /* 0x000fe20000000800 */
[----:B------:R-:W-:Y:S02]  /*22f20*/  IMAD.MOV.U32 R24, RZ, RZ, R0 ;  /* 0x000000ffff187224 */ /* 0x000fe400078e0000 */
[----:B------:R-:W-:Y:S02]  /*22f30*/  IMAD.U32 R25, RZ, RZ, UR4 ;  /* 0x00000004ff197e24 */ /* 0x000fe4000f8e00ff */
[----:B------:R-:W-:Y:S02]  /*22f40*/  IMAD.U32 R26, RZ, RZ, UR5 ;  /* 0x00000005ff1a7e24 */ /* 0x000fe4000f8e00ff */
[----:B------:R-:W-:-:S07]  /*22f50*/  IMAD.U32 R27, RZ, RZ, UR6 ;  /* 0x00000006ff1b7e24 */ /* 0x000fce000f8e00ff */
.L_x_5479:
        /* <DEDUP_REMOVED lines=10> */
.L_x_5468:
[----:B------:R-:W-:Y:S02]  /*23000*/  ULDC UR4, c[0x0][0xd3c] ;  /* 0x00034f0000047ab9 */ /* 0x000fe40000000800 */
[----:B----4-:R-:W-:-:S13]  /*23010*/  ISETP.GE.AND P0, PT, R27, UR4, PT ;  /* 0x000000041b007c0c */ /* 0x010fda000bf06270 */
[----:B------:R-:W-:Y:S05]  /*23020*/  @!P0 BRA `(.L_x_5480) ;  /* 0xffffff8000d48947 */ /* 0x000fea000383ffff */
[----:B------:R-:W-:Y:S05]  /*23030*/  BSYNC B8 ;  /* 0x0000000000087941 */ /* 0x000fea0003800000 */
.L_x_5363:
        /* <DEDUP_REMOVED lines=12> */
.L_x_5635:
[----:B------:R-:W-:Y:S05]  /*23100*/  BSYNC B0 ;  /* 0x0000000000007941 */ /* 0x000fea0003800000 */
.L_x_5481:
[----:B------:R-:W-:-:S03]  /*23110*/  UMOV UR4, 0xffffffff ;  /* 0xffffffff00047882 */ /* 0x000fc60000000000 */
[----:B------:R-:W-:Y:S05]  /*23120*/  BRA.DIV UR4, `(.L_x_5483) ;  /* 0x0000004e041c7947 */ /* 0x000fea000b800000 */
[----:B0-----:R-:W0:Y:S02]  /*23130*/  S2R R0, SR_TID.X ;  /* 0x0000000000007919 */ /* 0x001e240000002100 */
[----:B0-----:R-:W-:-:S04]  /*23140*/  SHF.R.U32.HI R0, RZ, 0x5, R0 ;  /* 0x00000005ff007819 */ /* 0x001fc80000011600 */
[----:B------:R-:W-:-:S05]  /*23150*/  LOP3.LUT R0, R0, 0x3, RZ, 0xc0, !PT ;  /* 0x0000000300007812 */ /* 0x000fca00078ec0ff */
[----:B------:R0:W1:Y:S02]  /*23160*/  SHFL.IDX PT, R14, R0, RZ, 0x1f ;  /* 0x00001fff000e7589 */ /* 0x00006400000e0000 */
.L_x_5638:
[----:B-1----:R-:W-:-:S13]  /*23170*/  ISETP.NE.AND P0, PT, R14, RZ, PT ;  /* 0x000000ff0e00720c */ /* 0x002fda0003f05270 */
[----:B------:R-:W-:Y:S05]  /*23180*/  @P0 BRA `(.L_x_5205) ;  /* 0x0000000000880947 */ /* 0x000fea0003800000 */
[----:B------:R-:W-:-:S03]  /*23190*/  UMOV UR4, 0xffffffff ;  /* 0xffffffff00047882 */ /* 0x000fc60000000000 */
[----:B------:R-:W-:Y:S05]  /*231a0*/  BRA.DIV UR4, `(.L_x_5484) ;  /* 0x0000004e04307947 */ /* 0x000fea000b800000 */
[----:B------:R-:W-:-:S13]  /*231b0*/  ELECT P6, URZ, PT ;  /* 0x00000000003f782f */ /* 0x000fda00038c0000 */
.L_x_5641:
[----:B------:R-:W-:Y:S05]  /*231c0*/  @!P6 BRA `(.L_x_5205) ;  /* 0x000000000078e947 */ /* 0x000fea0003800000 */
[----:B0-----:R-:W4:Y:S02]  /*231d0*/  LDL.LU R0, [R1+0x10] ;  /* 0x0000100001007983 */ /* 0x001f240000300800 */
[----:B----4-:R-:W-:-:S04]  /*231e0*/  LOP3.LUT R0, R0, 0x2, RZ, 0xfc, !PT ;  /* 0x0000000200007812 */ /* 0x010fc800078efcff */
[----:B------:R-:W-:-:S13]  /*231f0*/  ISETP.NE.AND P0, PT, R0, 0x3, PT ;  /* 0x000000030000780c */ /* 0x000fda0003f05270 */
[----:B------:R-:W-:Y:S05]  /*23200*/  @!P0 BRA `(.L_x_5485) ;  /* 0x0000000000048947 */ /* 0x000fea0003800000 */
[----:B------:R-:W-:Y:S01]  /*23210*/  BPT.TRAP 0x1 ;  /* 0x000000040000795c */ /* 0x000fe20000300000 */
.L_x_5485:
[----:B------:R-:W-:Y:S01]  /*23220*/  IMAD R5, R22, 0x8, R7 ;  /* 0x0000000816057824 */ /* 0x000fe200078e0207 */
[----:B------:R-:W-:Y:S01]  /*23230*/  SHF.L.U32 R0, R28, 0x1f, RZ ;  /* 0x0000001f1c007819 */ /* 0x000fe200000006ff */
[----:B------:R-:W-:-:S03]  /*23240*/  VIADD R22, R22, 0x1 ;  /* 0x0000000116167836 */ /* 0x000fc60000000000 */
[----:B------:R-:W0:Y:S02]  /*23250*/  SYNCS.PHASECHK.TRANS64.TRYWAIT P1, [R5+URZ+0x38840], R0 ;  /* 0x03884000050075a7 */ /* 0x000e24000802017f */
[----:B------:R-:W-:-:S04]  /*23260*/  ISETP.NE.AND P2, PT, R22, 0x2, PT ;  /* 0x000000021600780c */ /* 0x000fc80003f45270 */
[----:B------:R-:W-:Y:S01]  /*23270*/  SEL R3, RZ, 0x1, P2 ;  /* 0x00000001ff037807 */ /* 0x000fe20001000000 */
[----:B0-----:R-:W-:Y:S08]  /*23280*/  @!P1 BRA `(.L_x_5486) ;  /* 0x0000004c00189947 */ /* 0x001ff00003800000 */
.L_x_5642:
[----:B------:R-:W-:Y:S02]  /*23290*/  SEL R22, R22, RZ, P2 ;  /* 0x000000ff16167207 */ /* 0x000fe40001000000 */
[----:B------:R-:W-:Y:S01]  /*232a0*/  LOP3.LUT R2, R28, R3, RZ, 0x3c, !PT ;  /* 0x000000031c027212 */ /* 0x000fe200078e3cff */
[----:B------:R-:W-:Y:S06]  /*232b0*/  @!P0 BRA `(.L_x_5487) ;  /* 0x0000000000048947 */ /* 0x000fec0003800000 */
[----:B------:R-:W-:Y:S01]  /*232c0*/  BPT.TRAP 0x1 ;  /* 0x000000040000795c */ /* 0x000fe20000300000 */
.L_x_5487:
[----:B------:R-:W-:Y:S01]  /*232d0*/  IMAD R3, R22, 0x8, R7 ;  /* 0x0000000816037824 */ /* 0x000fe200078e0207 */
[----:B------:R-:W-:-:S04]  /*232e0*/  SHF.L.U32 R2, R2, 0x1f, RZ ;  /* 0x0000001f02027819 */ /* 0x000fc800000006ff */
[----:B------:R-:W1:Y:S02]  /*232f0*/  SYNCS.PHASECHK.TRANS64.TRYWAIT P1, [R3+URZ+0x38840], R2 ;  /* 0x03884002030075a7 */ /* 0x000e64000802017f */
[----:B-1----:R-:W-:Y:S05]  /*23300*/  @!P1 BRA `(.L_x_5488) ;  /* 0x0000004c000c9947 */ /* 0x002fea0003800000 */
.L_x_5643:
[----:B------:R-:W-:Y:S05]  /*23310*/  @!P0 BRA `(.L_x_5489) ;  /* 0x0000000000048947 */ /* 0x000fea0003800000 */
[----:B------:R-:W-:Y:S01]  /*23320*/  BPT.TRAP 0x1 ;  /* 0x000000040000795c */ /* 0x000fe20000300000 */
.L_x_5489:
[----:B------:R-:W4:Y:S02]  /*23330*/  SYNCS.PHASECHK.TRANS64.TRYWAIT P1, [R5+URZ+0x38860], R0 ;  /* 0x03886000050075a7 */ /* 0x000f24000802017f */
[----:B----4-:R-:W-:Y:S05]  /*23340*/  @!P1 BRA `(.L_x_5490) ;  /* 0x0000004c00109947 */ /* 0x010fea0003800000 */
.L_x_5644:
[----:B------:R-:W-:Y:S05]  /*23350*/  @!P0 BRA `(.L_x_5491) ;  /* 0x0000000000048947 */ /* 0x000fea0003800000 */
[----:B------:R-:W-:Y:S01]  /*23360*/  BPT.TRAP 0x1 ;  /* 0x000000040000795c */ /* 0x000fe20000300000 */
.L_x_5491:
[----:B------:R0:W0:Y:S02]  /*23370*/  SYNCS.PHASECHK.TRANS64.TRYWAIT P0, [R3+URZ+0x38860], R2 ;  /* 0x03886002030075a7 */ /* 0x000024000800017f */
[----:B0-----:R-:W-:Y:S05]  /*23380*/  @!P0 NANOSLEEP.SYNCS 0x989680 ;  /* 0x009896800000895d */ /* 0x001fea0003900000 */
[----:B------:R-:W0:Y:S02]  /*23390*/  @!P0 SYNCS.PHASECHK.TRANS64 P0, [R3+URZ+0x38860], R2 ;  /* 0x03886002030085a7 */ /* 0x000e24000800007f */
[----:B0-----:R-:W-:Y:S05]  /*233a0*/  @!P0 BRA `(.L_x_5491) ;  /* 0xfffffffc00f08947 */ /* 0x001fea000383ffff */
.L_x_5205:
[----:B------:R-:W-:Y:S05]  /*233b0*/  BSYNC B9 ;  /* 0x0000000000097941 */ /* 0x000fea0003800000 */
.L_x_5202:
[----:B------:R-:W-:Y:S05]  /*233c0*/  EXIT ;  /* 0x000000000000794d */ /* 0x000fea0003800000 */
.L_x_5223:
[----:B0-----:R0:W1:Y:S02]  /*233d0*/  SYNCS.PHASECHK.TRANS64.TRYWAIT P6, [R60+URZ+0x38890], R67 ;  /* 0x038890433c0075a7 */ /* 0x00106400080c017f */
[----:B-1----:R-:W-:Y:S05]  /*233e0*/  @!P6 NANOSLEEP.SYNCS 0x989680 ;  /* 0x009896800000e95d */ /* 0x002fea0003900000 */
[----:B------:R-:W1:Y:S02]  /*233f0*/  @!P6 SYNCS.PHASECHK.TRANS64 P6, [R60+URZ+0x38890], R67 ;  /* 0x038890433c00e5a7 */ /* 0x000e6400080c007f */
[----:B-1----:R-:W-:Y:S05]  /*23400*/  @!P6 BRA `(.L_x_5223) ;  /* 0xfffffffc00f0e947 */ /* 0x002fea000383ffff */
[----:B------:R-:W-:Y:S05]  /*23410*/  BRA `(.L_x_5492) ;  /* 0xfffffdfc008c7947 */ /* 0x000fea000383ffff */
.L_x_5224:
        /* <DEDUP_REMOVED lines=8> */
.L_x_5494:
[----:B------:R-:W-:Y:S05]  /*234a0*/  BSYNC B1 ;  /* 0x0000000000017941 */ /* 0x000fea0003800000 */
.L_x_5493:
        /* <DEDUP_REMOVED lines=8> */
.L_x_5495:
[----:B------:R-:W-:Y:S01]  /*23530*/  IMAD.MOV.U32 R73, RZ, RZ, R14 ;  /* 0x000000ffff497224 */ /* 0x000fe200078e000e */
[----:B------:R-:W-:Y:S06]  /*23540*/  BRA `(.L_x_5496) ;  /* 0xfffffdfc00547947 */ /* 0x000fec000383ffff */
.L_x_5234:
[----:B0-----:R0:W1:Y:S02]  /*23550*/  SYNCS.PHASECHK.TRANS64.TRYWAIT P6, [R60+URZ+0x38890], R67 ;  /* 0x038890433c0075a7 */ /* 0x00106400080c017f */
[----:B-1----:R-:W-:Y:S05]  /*23560*/  @!P6 NANOSLEEP.SYNCS 0x989680 ;  /* 0x009896800000e95d */ /* 0x002fea0003900000 */
[----:B------:R-:W1:Y:S02]  /*23570*/  @!P6 SYNCS.PHASECHK.TRANS64 P6, [R60+URZ+0x38890], R67 ;  /* 0x038890433c00e5a7 */ /* 0x000e6400080c007f */
[----:B-1----:R-:W-:Y:S05]  /*23580*/  @!P6 BRA `(.L_x_5234) ;  /* 0xfffffffc00f0e947 */ /* 0x002fea000383ffff */
[----:B------:R-:W-:Y:S05]  /*23590*/  BRA `(.L_x_5497) ;  /* 0xfffffe0400b07947 */ /* 0x000fea000383ffff */
.L_x_5235:
        /* <DEDUP_REMOVED lines=8> */
.L_x_5499:
[----:B------:R-:W-:Y:S05]  /*23620*/  BSYNC B1 ;  /* 0x0000000000017941 */ /* 0x000fea0003800000 */
.L_x_5498:
        /* <DEDUP_REMOVED lines=8> */
.L_x_5500:
[----:B------:R-:W-:Y:S01]  /*236b0*/  IMAD.MOV.U32 R68, RZ, RZ, R14 ;  /* 0x000000ffff447224 */ /* 0x000fe200078e000e */
[----:B------:R-:W-:Y:S06]  /*236c0*/  BRA `(.L_x_5501) ;  /* 0xfffffe0400787947 */ /* 0x000fec000383ffff */
.L_x_5240:
[----:B0-----:R0:W1:Y:S02]  /*236d0*/  SYNCS.PHASECHK.TRANS64.TRYWAIT P0, [R60+URZ+0x38890], R67 ;  /* 0x038890433c0075a7 */ /* 0x001064000800017f */
[----:B-1----:R-:W-:Y:S05]  /*236e0*/  @!P0 NANOSLEEP.SYNCS 0x989680 ;  /* 0x009896800000895d */ /* 0x002fea0003900000 */
[----:B------:R-:W1:Y:S02]  /*236f0*/  @!P0 SYNCS.PHASECHK.TRANS64 P0, [R60+URZ+0x38890], R67 ;  /* 0x038890433c0085a7 */ /* 0x000e64000800007f */
[----:B-1----:R-:W-:Y:S05]  /*23700*/  @!P0 BRA `(.L_x_5240) ;  /* 0xfffffffc00f08947 */ /* 0x002fea000383ffff */
[----:B------:R-:W-:Y:S05]  /*23710*/  BRA `(.L_x_5502) ;  /* 0xfffffe0c00807947 */ /* 0x000fea000383ffff */
.L_x_5241:
[----:B------:R-:W-:Y:S01]  /*23720*/  BSSY B1, `(.L_x_5503) ;  /* 0x0000007000017945 */ /* 0x000fe20003800000 */
[----:B------:R-:W-:Y:S02]  /*23730*/  IMAD.MOV.U32 R12, RZ, RZ, RZ ;  /* 0x000000ffff0c7224 */ /* 0x000fe400078e00ff */
[----:B------:R-:W-:Y:S02]  /*23740*/  IMAD.MOV.U32 R11, RZ, RZ, 0x1c1f ;  /* 0x00001c1fff0b7424 */ /* 0x000fe400078e00ff */
[----:B------:R-:W-:-:S07]  /*23750*/  IMAD.MOV.U32 R15, RZ, RZ, -0x1 ;  /* 0xffffffffff0f7424 */ /* 0x000fce00078e00ff */
[----:B0-----:R-:W-:Y:S05]  /*23760*/  WARPSYNC.COLLECTIVE R15, `(.L_x_5504) ;  /* 0x000000000f087348 */ /* 0x001fea0003c00000 */
[----:B------:R1:W2:Y:S02]  /*23770*/  SHFL.IDX P6, R14, R13, R12, R11 ;  /* 0x0000000c0d0e7389 */ /* 0x0002a400000c000b */
[----:B012---:R-:W-:Y:S01]  /*23780*/  ENDCOLLECTIVE ;  /* 0x000000000000791b */ /* 0x007fe20003800000 */
.L_x_5504:
[----:B------:R-:W-:Y:S05]  /*23790*/  BSYNC B1 ;  /* 0x0000000000017941 */ /* 0x000fea0003800000 */
.L_x_5503:
        /* <DEDUP_REMOVED lines=8> */
.L_x_5505:
[----:B------:R-:W-:Y:S05]  /*23820*/  BRA `(.L_x_5506) ;  /* 0xfffffe0c00a07947 */ /* 0x000fea000383ffff */
.L_x_5245:
[----:B-1----:R1:W2:Y:S02]  /*23830*/  SYNCS.PHASECHK.TRANS64.TRYWAIT P5, [R60+URZ+0x388b0], R67 ;  /* 0x0388b0433c0075a7 */ /* 0x0022a400080a017f */
[----:B--2---:R-:W-:Y:S05]  /*23840*/  @!P5 NANOSLEEP.SYNCS 0x989680 ;  /* 0x009896800000d95d */ /* 0x004fea0003900000 */
[----:B------:R-:W2:Y:S02]  /*23850*/  @!P5 SYNCS.PHASECHK.TRANS64 P5, [R60+URZ+0x388b0], R67 ;  /* 0x0388b0433c00d5a7 */ /* 0x000ea400080a007f */
[----:B--2---:R-:W-:Y:S05]  /*23860*/  @!P5 BRA `(.L_x_5245) ;  /* 0xfffffffc00f0d947 */ /* 0x004fea000383ffff */
[----:B------:R-:W-:Y:S05]  /*23870*/  BRA `(.L_x_5507) ;  /* 0xfffffe10002c7947 */ /* 0x000fea000383ffff */
.L_x_5274:
        /* <DEDUP_REMOVED lines=8> */
.L_x_5509:
[----:B------:R-:W-:Y:S05]  /*23900*/  BSYNC B1 ;  /* 0x0000000000017941 */ /* 0x000fea0003800000 */
.L_x_5508:
        /* <DEDUP_REMOVED lines=8> */
.L_x_5510:
[----:B------:R-:W-:Y:S02]  /*23990*/  IMAD.MOV.U32 R13, RZ, RZ, R31 ;  /* 0x000000ffff0d7224 */ /* 0x000fe400078e001f */
[----:B------:R-:W-:-:S07]  /*239a0*/  IMAD.MOV.U32 R5, RZ, RZ, R14 ;  /* 0x000000ffff057224 */ /* 0x000fce00078e000e */
[----:B------:R-:W-:Y:S05]  /*239b0*/  WARPSYNC.COLLECTIVE R15, `(.L_x_5511) ;  /* 0x000000000f087348 */ /* 0x000fea0003c00000 */
[----:B------:R0:W1:Y:S02]  /*239c0*/  SHFL.IDX P6, R14, R13, R12, R11 ;  /* 0x0000000c0d0e7389 */ /* 0x00006400000c000b */
[----:B01----:R-:W-:Y:S01]  /*239d0*/  ENDCOLLECTIVE ;  /* 0x000000000000791b */ /* 0x003fe20003800000 */
.L_x_5511:
[----:B------:R-:W-:Y:S02]  /*239e0*/  IMAD.MOV.U32 R13, RZ, RZ, R30 ;  /* 0x000000ffff0d7224 */ /* 0x000fe400078e001e */
[----:B------:R-:W-:-:S07]  /*239f0*/  IMAD.MOV.U32 R8, RZ, RZ, R14 ;  /* 0x000000ffff087224 */ /* 0x000fce00078e000e */
[----:B------:R-:W-:Y:S05]  /*23a00*/  WARPSYNC.COLLECTIVE R15, `(.L_x_5512) ;  /* 0x000000000f087348 */ /* 0x000fea0003c00000 */
[----:B------:R0:W1:Y:S02]  /*23a10*/  SHFL.IDX P6, R14, R13, R12, R11 ;  /* 0x0000000c0d0e7389 */ /* 0x00006400000c000b */
[----:B01----:R-:W-:Y:S01]  /*23a20*/  ENDCOLLECTIVE ;  /* 0x000000000000791b */ /* 0x003fe20003800000 */
.L_x_5512:
[----:B------:R-:W-:Y:S01]  /*23a30*/  IMAD.MOV.U32 R6, RZ, RZ, R14 ;  /* 0x000000ffff067224 */ /* 0x000fe200078e000e */
[----:B------:R-:W-:Y:S06]  /*23a40*/  BRA `(.L_x_5513) ;  /* 0xfffffe48000c7947 */ /* 0x000fec000383ffff */
.L_x_5277:
[----:B------:R-:W-:Y:S01]  /*23a50*/  BSSY B1, `(.L_x_5514) ;  /* 0x0000008000017945 */ /* 0x000fe20003800000 */
[----:B------:R-:W-:Y:S02]  /*23a60*/  IMAD.MOV.U32 R13, RZ, RZ, R10 ;  /* 0x000000ffff0d7224 */ /* 0x000fe400078e000a */
[----:B------:R-:W-:Y:S02]  /*23a70*/  IMAD.MOV.U32 R12, RZ, RZ, 0x1 ;  /* 0x00000001ff0c7424 */ /* 0x000fe400078e00ff */
[----:B------:R-:W-:Y:S02]  /*23a80*/  IMAD.MOV.U32 R11, RZ, RZ, 0x1c1f ;  /* 0x00001c1fff0b7424 */ /* 0x000fe400078e00ff */
[----:B------:R-:W-:-:S07]  /*23a90*/  IMAD.MOV.U32 R15, RZ, RZ, -0x1 ;  /* 0xffffffffff0f7424 */ /* 0x000fce00078e00ff */
[----:B0-234-:R-:W-:Y:S05]  /*23aa0*/  WARPSYNC.COLLECTIVE R15, `(.L_x_5515) ;  /* 0x000000000f087348 */ /* 0x01dfea0003c00000 */
[----:B------:R1:W0:Y:S02]  /*23ab0*/  SHFL.IDX P6, R14, R13, R12, R11 ;  /* 0x0000000c0d0e7389 */ /* 0x00022400000c000b */
[----:B01234-:R-:W-:Y:S01]  /*23ac0*/  ENDCOLLECTIVE ;  /* 0x000000000000791b */ /* 0x01ffe20003800000 */
.L_x_5515:
[----:B------:R-:W-:Y:S05]  /*23ad0*/  BSYNC B1 ;  /* 0x0000000000017941 */ /* 0x000fea0003800000 */
.L_x_5514:
        /* <DEDUP_REMOVED lines=8> */
.L_x_5516:
[----:B------:R-:W-:Y:S02]  /*23b60*/  IMAD.MOV.U32 R13, RZ, RZ, R31 ;  /* 0x000000ffff0d7224 */ /* 0x000fe400078e001f */
[----:B------:R-:W-:-:S07]  /*23b70*/  IMAD.MOV.U32 R4, RZ, RZ, R14 ;  /* 0x000000ffff047224 */ /* 0x000fce00078e000e */
[----:B------:R-:W-:Y:S05]  /*23b80*/  WARPSYNC.COLLECTIVE R15, `(.L_x_5517) ;  /* 0x000000000f087348 */ /* 0x000fea0003c00000 */
[----:B------:R0:W1:Y:S02]  /*23b90*/  SHFL.IDX P6, R14, R13, R12, R11 ;  /* 0x0000000c0d0e7389 */ /* 0x00006400000c000b */
[----:B01----:R-:W-:Y:S01]  /*23ba0*/  ENDCOLLECTIVE ;  /* 0x000000000000791b */ /* 0x003fe20003800000 */
.L_x_5517:
[----:B------:R-:W-:Y:S02]  /*23bb0*/  IMAD.MOV.U32 R13, RZ, RZ, R30 ;  /* 0x000000ffff0d7224 */ /* 0x000fe400078e001e */
[----:B------:R-:W-:-:S07]  /*23bc0*/  IMAD.MOV.U32 R7, RZ, RZ, R14 ;  /* 0x000000ffff077224 */ /* 0x000fce00078e000e */
[----:B------:R-:W-:Y:S05]  /*23bd0*/  WARPSYNC.COLLECTIVE R15, `(.L_x_5518) ;  /* 0x000000000f087348 */ /* 0x000fea0003c00000 */
[----:B------:R0:W1:Y:S02]  /*23be0*/  SHFL.IDX P6, R14, R13, R12, R11 ;  /* 0x0000000c0d0e7389 */ /* 0x00006400000c000b */
[----:B01----:R-:W-:Y:S01]  /*23bf0*/  ENDCOLLECTIVE ;  /* 0x000000000000791b */ /* 0x003fe20003800000 */
.L_x_5518:
[----:B------:R-:W-:Y:S05]  /*23c00*/  BRA `(.L_x_5519) ;  /* 0xfffffe4800707947 */ /* 0x000fea000383ffff */
.L_x_5281:
[----:B0-----:R0:W1:Y:S02]  /*23c10*/  SYNCS.PHASECHK.TRANS64.TRYWAIT P0, [R17+URZ+0x38800], R32 ;  /* 0x03880020110075a7 */ /* 0x001064000800017f */
[----:B-1----:R-:W-:Y:S05]  /*23c20*/  @!P0 NANOSLEEP.SYNCS 0x989680 ;  /* 0x009896800000895d */ /* 0x002fea0003900000 */
[----:B------:R-:W1:Y:S02]  /*23c30*/  @!P0 SYNCS.PHASECHK.TRANS64 P0, [R17+URZ+0x38800], R32 ;  /* 0x03880020110085a7 */ /* 0x000e64000800007f */
[----:B-1----:R-:W-:Y:S05]  /*23c40*/  @!P0 BRA `(.L_x_5281) ;  /* 0xfffffffc00f08947 */ /* 0x002fea000383ffff */
[----:B------:R-:W-:Y:S05]  /*23c50*/  BRA `(.L_x_5520) ;  /* 0xfffffe4c00647947 */ /* 0x000fea000383ffff */
.L_x_5289:
[----:B------:R-:W0:Y:S01]  /*23c60*/  LDC R37, c[0x0][0x3f4] ;  /* 0x0000fd00ff257b82 */ /* 0x000e220000000800 */
[----:B------:R-:W-:Y:S01]  /*23c70*/  BSSY B1, `(.L_x_5521) ;  /* 0x0000008000017945 */ /* 0x000fe20003800000 */
[----:B------:R-:W-:Y:S02]  /*23c80*/  IMAD.MOV.U32 R13, RZ, RZ, R24 ;  /* 0x000000ffff0d7224 */ /* 0x000fe400078e0018 */
[----:B------:R-:W-:Y:S02]  /*23c90*/  IMAD.MOV.U32 R12, RZ, RZ, RZ ;  /* 0x000000ffff0c7224 */ /* 0x000fe400078e00ff */
[----:B------:R-:W-:Y:S02]  /*23ca0*/  IMAD.MOV.U32 R11, RZ, RZ, 0x1c1f ;  /* 0x00001c1fff0b7424 */ /* 0x000fe400078e00ff */
[----:B------:R-:W-:-:S07]  /*23cb0*/  IMAD.MOV.U32 R15, RZ, RZ, -0x1 ;  /* 0xffffffffff0f7424 */ /* 0x000fce00078e00ff */
[----:B0-2---:R-:W-:Y:S05]  /*23cc0*/  WARPSYNC.COLLECTIVE R15, `(.L_x_5522) ;  /* 0x000000000f087348 */ /* 0x005fea0003c00000 */
[----:B------:R1:W3:Y:S02]  /*23cd0*/  SHFL.IDX P6, R14, R13, R12, R11 ;  /* 0x0000000c0d0e7389 */ /* 0x0002e400000c000b */
[----:B0123--:R-:W-:Y:S01]  /*23ce0*/  ENDCOLLECTIVE ;  /* 0x000000000000791b */ /* 0x00ffe20003800000 */
.L_x_5522:
[----:B------:R-:W-:Y:S05]  /*23cf0*/  BSYNC B1 ;  /* 0x0000000000017941 */ /* 0x000fea0003800000 */
.L_x_5521:
        /* <DEDUP_REMOVED lines=10> */
.L_x_5523:
        /* <DEDUP_REMOVED lines=8> */
.L_x_5524:
[----:B------:R-:W-:-:S05]  /*23e20*/  @!P1 IADD3 R8, P2, R2, R5, RZ ;  /* 0x0000000502089210 */ /* 0x000fca0007f5e0ff */
[----:B------:R-:W-:Y:S02]  /*23e30*/  @!P1 IMAD.X R9, R0, 0x1, R6, P2 ;  /* 0x0000000100099824 */ /* 0x000fe400010e0606 */
[----:B------:R-:W-:Y:S02]  /*23e40*/  IMAD.MOV.U32 R13, RZ, RZ, R34 ;  /* 0x000000ffff0d7224 */ /* 0x000fe400078e0022 */
[----:B------:R-:W-:-:S07]  /*23e50*/  IMAD.MOV.U32 R3, RZ, RZ, R14 ;  /* 0x000000ffff037224 */ /* 0x000fce00078e000e */
[----:B------:R-:W-:Y:S05]  /*23e60*/  WARPSYNC.COLLECTIVE R15, `(.L_x_5525) ;  /* 0x000000000f087348 */ /* 0x000fea0003c00000 */
[----:B------:R0:W1:Y:S02]  /*23e70*/  SHFL.IDX P6, R14, R13, R12, R11 ;  /* 0x0000000c0d0e7389 */ /* 0x00006400000c000b */
[----:B01----:R-:W-:Y:S01]  /*23e80*/  ENDCOLLECTIVE ;  /* 0x000000000000791b */ /* 0x003fe20003800000 */
.L_x_5525:
        /* <DEDUP_REMOVED lines=21> */
.L_x_5526:
        /* <DEDUP_REMOVED lines=8> */
[--C-:B------:R-:W-:Y:S01]  /*24060*/  IMAD.MOV.U32 R13, RZ, RZ, R33.reuse ;  /* 0x000000ffff0d7224 */ /* 0x100fe200078e0021 */
[----:B------:R-:W-:Y:S01]  /*24070*/  PRMT R33, R8, 0x7610, R33 ;  /* 0x0000761008217816 */ /* 0x000fe20000000021 */
[----:B------:R-:W-:Y:S02]  /*24080*/  IMAD.MOV.U32 R4, RZ, RZ, R29 ;  /* 0x000000ffff047224 */ /* 0x000fe400078e001d */
[----:B------:R-:W-:Y:S02]  /*24090*/  IMAD.MOV.U32 R5, RZ, RZ, R30 ;  /* 0x000000ffff057224 */ /* 0x000fe400078e001e */
[----:B------:R-:W-:Y:S01]  /*240a0*/  IMAD.MOV.U32 R0, RZ, RZ, R28 ;  /* 0x000000ffff007224 */ /* 0x000fe200078e001c */
[----:B------:R-:W-:Y:S01]  /*240b0*/  PRMT R47, R4, 0x7610, R47 ;  /* 0x00007610042f7816 */ /* 0x000fe2000000002f */
[----:B------:R-:W-:Y:S01]  /*240c0*/  IMAD.MOV.U32 R6, RZ, RZ, R31 ;  /* 0x000000ffff067224 */ /* 0x000fe200078e001f */
[----:B------:R-:W-:Y:S01]  /*240d0*/  PRMT R44, R44, 0x5410, R5 ;  /* 0x000054102c2c7816 */ /* 0x000fe20000000005 */
[----:B------:R-:W-:Y:S01]  /*240e0*/  IMAD.MOV.U32 R24, RZ, RZ, R14 ;  /* 0x000000ffff187224 */ /* 0x000fe200078e000e */
[----:B------:R-:W-:-:S07]  /*240f0*/  CS2R R4, SRZ ;  /* 0x0000000000047805 */ /* 0x000fce000001ff00 */
[----:B------:R-:W-:Y:S05]  /*24100*/  WARPSYNC.COLLECTIVE R15, `(.L_x_5527) ;  /* 0x000000000f087348 */ /* 0x000fea0003c00000 */
[----:B------:R0:W1:Y:S02]  /*24110*/  SHFL.IDX P6, R14, R13, R12, R11 ;  /* 0x0000000c0d0e7389 */ /* 0x00006400000c000b */
[----:B01----:R-:W-:Y:S01]  /*24120*/  ENDCOLLECTIVE ;  /* 0x000000000000791b */ /* 0x003fe20003800000 */
.L_x_5527:
[----:B------:R-:W-:Y:S01]  /*24130*/  PRMT R50, R0, 0x5410, R6 ;  /* 0x0000541000327816 */ /* 0x000fe20000000006 */
[----:B------:R-:W-:Y:S02]  /*24140*/  IMAD.MOV.U32 R13, RZ, RZ, R27 ;  /* 0x000000ffff0d7224 */ /* 0x000fe400078e001b */
[----:B------:R-:W-:-:S07]  /*24150*/  IMAD.MOV.U32 R26, RZ, RZ, R14 ;  /* 0x000000ffff1a7224 */ /* 0x000fce00078e000e */
[----:B------:R-:W-:Y:S05]  /*24160*/  WARPSYNC.COLLECTIVE R15, `(.L_x_5528) ;  /* 0x000000000f087348 */ /* 0x000fea0003c00000 */
[----:B------:R0:W1:Y:S02]  /*24170*/  SHFL.IDX P6, R14, R13, R12, R11 ;  /* 0x0000000c0d0e7389 */ /* 0x00006400000c000b */
[----:B01----:R-:W-:Y:S01]  /*24180*/  ENDCOLLECTIVE ;  /* 0x000000000000791b */ /* 0x003fe20003800000 */
.L_x_5528:
[----:B------:R-:W-:Y:S02]  /*24190*/  IMAD.MOV.U32 R13, RZ, RZ, R34 ;  /* 0x000000ffff0d7224 */ /* 0x000fe400078e0022 */
[----:B------:R-:W-:-:S07]  /*241a0*/  IMAD.MOV.U32 R27, RZ, RZ, R14 ;  /* 0x000000ffff1b7224 */ /* 0x000fce00078e000e */
[----:B------:R-:W-:Y:S05]  /*241b0*/  WARPSYNC.COLLECTIVE R15, `(.L_x_5529) ;  /* 0x000000000f087348 */ /* 0x000fea0003c00000 */
[----:B------:R0:W1:Y:S02]  /*241c0*/  SHFL.IDX P6, R14, R13, R12, R11 ;  /* 0x0000000c0d0e7389 */ /* 0x00006400000c000b */
[----:B01----:R-:W-:Y:S01]  /*241d0*/  ENDCOLLECTIVE ;  /* 0x000000000000791b */ /* 0x003fe20003800000 */
.L_x_5529:
[----:B------:R-:W-:Y:S05]  /*241e0*/  BRA `(.L_x_5530) ;  /* 0xfffffe5800487947 */ /* 0x000fea000383ffff */
.L_x_5293:
[----:B0-----:R0:W1:Y:S02]  /*241f0*/  SYNCS.PHASECHK.TRANS64.TRYWAIT P1, [R17+URZ+0x38800], R12 ;  /* 0x0388000c110075a7 */ /* 0x001064000802017f */
[----:B-1----:R-:W-:Y:S05]  /*24200*/  @!P1 NANOSLEEP.SYNCS 0x989680 ;  /* 0x009896800000995d */ /* 0x002fea0003900000 */
[----:B------:R-:W1:Y:S02]  /*24210*/  @!P1 SYNCS.PHASECHK.TRANS64 P1, [R17+URZ+0x38800], R12 ;  /* 0x0388000c110095a7 */ /* 0x000e64000802007f */
[----:B-1----:R-:W-:Y:S05]  /*24220*/  @!P1 BRA `(.L_x_5293) ;  /* 0xfffffffc00f09947 */ /* 0x002fea000383ffff */
[----:B------:R-:W-:Y:S05]  /*24230*/  BRA `(.L_x_5531) ;  /* 0xfffffe5800e47947 */ /* 0x000fea000383ffff */
.L_x_5299:
[----:B-1----:R1:W3:Y:S02]  /*24240*/  SYNCS.PHASECHK.TRANS64.TRYWAIT P1, [R21+URZ+0x38830], R12 ;  /* 0x0388300c150075a7 */ /* 0x0022e4000802017f */
[----:B---3--:R-:W-:Y:S05]  /*24250*/  @!P1 NANOSLEEP.SYNCS 0x989680 ;  /* 0x009896800000995d */ /* 0x008fea0003900000 */
[----:B------:R-:W3:Y:S02]  /*24260*/  @!P1 SYNCS.PHASECHK.TRANS64 P1, [R21+URZ+0x38830], R12 ;  /* 0x0388300c150095a7 */ /* 0x000ee4000802007f */
[----:B---3--:R-:W-:Y:S05]  /*24270*/  @!P1 BRA `(.L_x_5299) ;  /* 0xfffffffc00f09947 */ /* 0x008fea000383ffff */
[----:B------:R-:W-:Y:S05]  /*24280*/  BRA `(.L_x_5298) ;  /* 0xfffffe6800607947 */ /* 0x000fea000383ffff */
.L_x_5301:
[----:B--2---:R2:W3:Y:S02]  /*24290*/  SYNCS.PHASECHK.TRANS64.TRYWAIT P1, [R17+URZ+0x38810], R0 ;  /* 0x03881000110075a7 */ /* 0x0044e4000802017f */
[----:B---3--:R-:W-:Y:S05]  /*242a0*/  @!P1 NANOSLEEP.SYNCS 0x989680 ;  /* 0x009896800000995d */ /* 0x008fea0003900000 */
[----:B------:R-:W3:Y:S02]  /*242b0*/  @!P1 SYNCS.PHASECHK.TRANS64 P1, [R17+URZ+0x38810], R0 ;  /* 0x03881000110095a7 */ /* 0x000ee4000802007f */
[----:B---3--:R-:W-:Y:S05]  /*242c0*/  @!P1 BRA `(.L_x_5301) ;  /* 0xfffffffc00f09947 */ /* 0x008fea000383ffff */
[----:B------:R-:W-:Y:S05]  /*242d0*/  BRA `(.L_x_5532) ;  /* 0xfffffe6c00107947 */ /* 0x000fea000383ffff */
.L_x_5305:
[----:B--2---:R2:W4:Y:S02]  /*242e0*/  SYNCS.PHASECHK.TRANS64.TRYWAIT P1, [R21+URZ+0x38850], R12 ;  /* 0x0388500c150075a7 */ /* 0x004524000802017f */
[----:B----4-:R-:W-:Y:S05]  /*242f0*/  @!P1 NANOSLEEP.SYNCS 0x989680 ;  /* 0x009896800000995d */ /* 0x010fea0003900000 */
[----:B------:R-:W4:Y:S02]  /*24300*/  @!P1 SYNCS.PHASECHK.TRANS64 P1, [R21+URZ+0x38850], R12 ;  /* 0x0388500c150095a7 */ /* 0x000f24000802007f */
[----:B----4-:R-:W-:Y:S05]  /*24310*/  @!P1 BRA `(.L_x_5305) ;  /* 0xfffffffc00f09947 */ /* 0x010fea000383ffff */
[----:B------:R-:W-:Y:S05]  /*24320*/  BRA `(.L_x_5304) ;  /* 0xfffffe6c002c7947 */ /* 0x000fea000383ffff */
.L_x_5314:
[----:B-1----:R1:W2:Y:S02]  /*24330*/  SYNCS.PHASECHK.TRANS64.TRYWAIT P1, [R196+URZ+0x38830], R20 ;  /* 0x03883014c40075a7 */ /* 0x0022a4000802017f */
[----:B--2---:R-:W-:Y:S05]  /*24340*/  @!P1 NANOSLEEP.SYNCS 0x989680 ;  /* 0x009896800000995d */ /* 0x004fea0003900000 */
[----:B------:R-:W2:Y:S02]  /*24350*/  @!P1 SYNCS.PHASECHK.TRANS64 P1, [R196+URZ+0x38830], R20 ;  /* 0x03883014c40095a7 */ /* 0x000ea4000802007f */
[----:B--2---:R-:W-:Y:S05]  /*24360*/  @!P1 BRA `(.L_x_5314) ;  /* 0xfffffffc00f09947 */ /* 0x004fea000383ffff */
[----:B------:R-:W-:Y:S05]  /*24370*/  BRA `(.L_x_5313) ;  /* 0xfffffe9800847947 */ /* 0x000fea000383ffff */
.L_x_5319:
[----:B---3--:R3:W4:Y:S02]  /*24380*/  SYNCS.PHASECHK.TRANS64.TRYWAIT P1, [R196+URZ+0x38850], R20 ;  /* 0x03885014c40075a7 */ /* 0x008724000802017f */
[----:B----4-:R-:W-:Y:S05]  /*24390*/  @!P1 NANOSLEEP.SYNCS 0x989680 ;  /* 0x009896800000995d */ /* 0x010fea0003900000 */
[----:B------:R-:W4:Y:S02]  /*243a0*/  @!P1 SYNCS.PHASECHK.TRANS64 P1, [R196+URZ+0x38850], R20 ;  /* 0x03885014c40095a7 */ /* 0x000f24000802007f */
[----:B----4-:R-:W-:Y:S05]  /*243b0*/  @!P1 BRA `(.L_x_5319) ;  /* 0xfffffffc00f09947 */ /* 0x010fea000383ffff */
[----:B------:R-:W-:Y:S05]  /*243c0*/  BRA `(.L_x_5318) ;  /* 0xfffffe9c00207947 */ /* 0x000fea000383ffff */
.L_x_5329:
[----:B-1----:R1:W2:Y:S02]  /*243d0*/  SYNCS.PHASECHK.TRANS64.TRYWAIT P1, [R196+URZ+0x38830], R20 ;  /* 0x03883014c40075a7 */ /* 0x0022a4000802017f */
[----:B--2---:R-:W-:Y:S05]  /*243e0*/  @!P1 NANOSLEEP.SYNCS 0x989680 ;  /* 0x009896800000995d */ /* 0x004fea0003900000 */
[----:B------:R-:W2:Y:S02]  /*243f0*/  @!P1 SYNCS.PHASECHK.TRANS64 P1, [R196+URZ+0x38830], R20 ;  /* 0x03883014c40095a7 */ /* 0x000ea4000802007f */
[----:B--2---:R-:W-:Y:S05]  /*24400*/  @!P1 BRA `(.L_x_5329) ;  /* 0xfffffffc00f09947 */ /* 0x004fea000383ffff */
[----:B------:R-:W-:Y:S05]  /*24410*/  BRA `(.L_x_5328) ;  /* 0xfffffed000947947 */ /* 0x000fea000383ffff */
.L_x_5334:
[----:B---3--:R3:W4:Y:S02]  /*24420*/  SYNCS.PHASECHK.TRANS64.TRYWAIT P1, [R196+URZ+0x38850], R20 ;  /* 0x03885014c40075a7 */ /* 0x008724000802017f */
[----:B----4-:R-:W-:Y:S05]  /*24430*/  @!P1 NANOSLEEP.SYNCS 0x989680 ;  /* 0x009896800000995d */ /* 0x010fea0003900000 */
[----:B------:R-:W4:Y:S02]  /*24440*/  @!P1 SYNCS.PHASECHK.TRANS64 P1, [R196+URZ+0x38850], R20 ;  /* 0x03885014c40095a7 */ /* 0x000f24000802007f */
[----:B----4-:R-:W-:Y:S05]  /*24450*/  @!P1 BRA `(.L_x_5334) ;  /* 0xfffffffc00f09947 */ /* 0x010fea000383ffff */
[----:B------:R-:W-:Y:S05]  /*24460*/  BRA `(.L_x_5333) ;  /* 0xfffffed400307947 */ /* 0x000fea000383ffff */
.L_x_5371:
        /* <DEDUP_REMOVED lines=11> */
.L_x_5534:
[----:B------:R-:W-:Y:S05]  /*24520*/  BSYNC B1 ;  /* 0x0000000000017941 */ /* 0x000fea0003800000 */
.L_x_5533:
[----:B------:R-:W-:Y:S05]  /*24530*/  BRA `(.L_x_5535) ;  /* 0xffffff7800147947 */ /* 0x000fea000383ffff */
.L_x_5373:
[----:B------:R-:W-:Y:S01]  /*24540*/  BSSY B1, `(.L_x_5536) ;  /* 0x0000006000017945 */ /* 0x000fe20003800000 */
[----:B------:R-:W-:-:S07]  /*24550*/  IMAD.MOV.U32 R15, RZ, RZ, -0x1 ;  /* 0xffffffffff0f7424 */ /* 0x000fce00078e00ff */
[----:B0-----:R-:W-:Y:S05]  /*24560*/  WARPSYNC.COLLECTIVE R15, `(.L_x_5537) ;  /* 0x000000000f0c7348 */ /* 0x001fea0003c00000 */
[----:B------:R-:W-:Y:S02]  /*24570*/  ELECT P6, UR62, PT ;  /* 0x00000000003e782f */ /* 0x000fe400038c0000 */
[----:B------:R-:W-:Y:S01]  /*24580*/  MOV R14, UR62 ;  /* 0x0000003e000e7c02 */ /* 0x000fe20008000f00 */
[----:B0-----:R-:W-:Y:S10]  /*24590*/  ENDCOLLECTIVE ;  /* 0x000000000000791b */ /* 0x001ff40003800000 */
.L_x_5537:
[----:B------:R-:W-:Y:S05]  /*245a0*/  BSYNC B1 ;  /* 0x0000000000017941 */ /* 0x000fea0003800000 */
.L_x_5536:
[----:B------:R-:W-:Y:S05]  /*245b0*/  BRA `(.L_x_5372) ;  /* 0xffffff78000c7947 */ /* 0x000fea000383ffff */
.L_x_5375:
[----:B0-----:R0:W1:Y:S02]  /*245c0*/  SYNCS.PHASECHK.TRANS64.TRYWAIT P0, [R18+URZ+0x38820], R3 ;  /* 0x03882003120075a7 */ /* 0x001064000800017f */
[----:B-1----:R-:W-:Y:S05]  /*245d0*/  @!P0 NANOSLEEP.SYNCS 0x989680 ;  /* 0x009896800000895d */ /* 0x002fea0003900000 */
[----:B------:R-:W1:Y:S02]  /*245e0*/  @!P0 SYNCS.PHASECHK.TRANS64 P0, [R18+URZ+0x38820], R3 ;  /* 0x03882003120085a7 */ /* 0x000e64000800007f */
[----:B-1----:R-:W-:Y:S05]  /*245f0*/  @!P0 BRA `(.L_x_5375) ;  /* 0xfffffffc00f08947 */ /* 0x002fea000383ffff */
[----:B------:R-:W-:Y:S05]  /*24600*/  BRA `(.L_x_5538) ;  /* 0xffffff78001c7947 */ /* 0x000fea000383ffff */
.L_x_5379:
[----:B0-----:R0:W1:Y:S02]  /*24610*/  SYNCS.PHASECHK.TRANS64.TRYWAIT P0, [R3+URZ+0x388a0], R9 ;  /* 0x0388a009030075a7 */ /* 0x001064000800017f */
[----:B-1----:R-:W-:Y:S05]  /*24620*/  @!P0 NANOSLEEP.SYNCS 0x989680 ;  /* 0x009896800000895d */ /* 0x002fea0003900000 */
[----:B------:R-:W1:Y:S02]  /*24630*/  @!P0 SYNCS.PHASECHK.TRANS64 P0, [R3+URZ+0x388a0], R9 ;  /* 0x0388a009030085a7 */ /* 0x000e64000800007f */
[----:B-1----:R-:W-:Y:S05]  /*24640*/  @!P0 BRA `(.L_x_5379) ;  /* 0xfffffffc00f08947 */ /* 0x002fea000383ffff */
[----:B------:R-:W-:Y:S05]  /*24650*/  BRA `(.L_x_5539) ;  /* 0xffffff7800347947 */ /* 0x000fea000383ffff */
.L_x_5384:
[----:B-1----:R1:W2:Y:S02]  /*24660*/  SYNCS.PHASECHK.TRANS64.TRYWAIT P0, [R3+URZ+0x388c0], R9 ;  /* 0x0388c009030075a7 */ /* 0x0022a4000800017f */
[----:B--2---:R-:W-:Y:S05]  /*24670*/  @!P0 NANOSLEEP.SYNCS 0x989680 ;  /* 0x009896800000895d */ /* 0x004fea0003900000 */
[----:B------:R-:W2:Y:S02]  /*24680*/  @!P0 SYNCS.PHASECHK.TRANS64 P0, [R3+URZ+0x388c0], R9 ;  /* 0x0388c009030085a7 */ /* 0x000ea4000800007f */
[----:B--2---:R-:W-:Y:S05]  /*24690*/  @!P0 BRA `(.L_x_5384) ;  /* 0xfffffffc00f08947 */ /* 0x004fea000383ffff */
[----:B------:R-:W-:Y:S05]  /*246a0*/  BRA `(.L_x_5540) ;  /* 0xffffff7800b07947 */ /* 0x000fea000383ffff */
.L_x_5398:
[----:B0-----:R0:W1:Y:S02]  /*246b0*/  SYNCS.PHASECHK.TRANS64.TRYWAIT P1, [R9+URZ+0x388a0], R2 ;  /* 0x0388a002090075a7 */ /* 0x001064000802017f */
[----:B-1----:R-:W-:Y:S05]  /*246c0*/  @!P1 NANOSLEEP.SYNCS 0x989680 ;  /* 0x009896800000995d */ /* 0x002fea0003900000 */
[----:B------:R-:W1:Y:S02]  /*246d0*/  @!P1 SYNCS.PHASECHK.TRANS64 P1, [R9+URZ+0x388a0], R2 ;  /* 0x0388a002090095a7 */ /* 0x000e64000802007f */
[----:B-1----:R-:W-:Y:S05]  /*246e0*/  @!P1 BRA `(.L_x_5398) ;  /* 0xfffffffc00f09947 */ /* 0x002fea000383ffff */
[----:B------:R-:W-:Y:S05]  /*246f0*/  BRA `(.L_x_5541) ;  /* 0xffffff8400147947 */ /* 0x000fea000383ffff */
.L_x_5403:
[----:B-1----:R1:W2:Y:S02]  /*24700*/  SYNCS.PHASECHK.TRANS64.TRYWAIT P1, [R9+URZ+0x388c0], R2 ;  /* 0x0388c002090075a7 */ /* 0x0022a4000802017f */
[----:B--2---:R-:W-:Y:S05]  /*24710*/  @!P1 NANOSLEEP.SYNCS 0x989680 ;  /* 0x009896800000995d */ /* 0x004fea0003900000 */
[----:B------:R-:W2:Y:S02]  /*24720*/  @!P1 SYNCS.PHASECHK.TRANS64 P1, [R9+URZ+0x388c0], R2 ;  /* 0x0388c002090095a7 */ /* 0x000ea4000802007f */
[----:B--2---:R-:W-:Y:S05]  /*24730*/  @!P1 BRA `(.L_x_5403) ;  /* 0xfffffffc00f09947 */ /* 0x004fea000383ffff */
[----:B------:R-:W-:Y:S05]  /*24740*/  BRA `(.L_x_5542) ;  /* 0xffffff84008c7947 */ /* 0x000fea000383ffff */
.L_x_5425:
        /* <DEDUP_REMOVED lines=11> */
.L_x_5544:
[----:B------:R-:W-:Y:S05]  /*24800*/  BSYNC B0 ;  /* 0x0000000000007941 */ /* 0x000fea0003800000 */
.L_x_5543:
[----:B------:R-:W-:Y:S05]  /*24810*/  BRA `(.L_x_5545) ;  /* 0xffffff9c00347947 */ /* 0x000fea000383ffff */
.L_x_5428:
[----:B0-----:R0:W1:Y:S02]  /*24820*/  SYNCS.PHASECHK.TRANS64.TRYWAIT P0, [R26+URZ+0x38840], R0 ;  /* 0x038840001a0075a7 */ /* 0x001064000800017f */
[----:B-1----:R-:W-:Y:S05]  /*24830*/  @!P0 NANOSLEEP.SYNCS 0x989680 ;  /* 0x009896800000895d */ /* 0x002fea0003900000 */
[----:B------:R-:W1:Y:S02]  /*24840*/  @!P0 SYNCS.PHASECHK.TRANS64 P0, [R26+URZ+0x38840], R0 ;  /* 0x038840001a0085a7 */ /* 0x000e64000800007f */
[----:B-1----:R-:W-:Y:S05]  /*24850*/  @!P0 BRA `(.L_x_5428) ;  /* 0xfffffffc00f08947 */ /* 0x002fea000383ffff */
[----:B------:R-:W-:Y:S05]  /*24860*/  BRA `(.L_x_5546) ;  /* 0xffffff9c006c7947 */ /* 0x000fea000383ffff */
.L_x_5429:
        /* <DEDUP_REMOVED lines=8> */
.L_x_5548:
[----:B------:R-:W-:Y:S05]  /*248f0*/  BSYNC B0 ;  /* 0x0000000000007941 */ /* 0x000fea0003800000 */
.L_x_5547:
        /* <DEDUP_REMOVED lines=9> */
.L_x_5549:
[----:B------:R-:W-:Y:S02]  /*24990*/  IMAD.MOV.U32 R13, RZ, RZ, R4 ;  /* 0x000000ffff0d7224 */ /* 0x000fe400078e0004 */
[----:B------:R-:W-:Y:S02]  /*249a0*/  IMAD.MOV.U32 R12, RZ, RZ, 0x1 ;  /* 0x00000001ff0c7424 */ /* 0x000fe400078e00ff */
[----:B------:R-:W-:-:S07]  /*249b0*/  IMAD.MOV.U32 R3, RZ, RZ, R14 ;  /* 0x000000ffff037224 */ /* 0x000fce00078e000e */
[----:B------:R-:W-:Y:S05]  /*249c0*/  WARPSYNC.COLLECTIVE R15, `(.L_x_5550) ;  /* 0x000000000f087348 */ /* 0x000fea0003c00000 */
[----:B------:R0:W1:Y:S02]  /*249d0*/  SHFL.IDX P6, R14, R13, R12, R11 ;  /* 0x0000000c0d0e7389 */ /* 0x00006400000c000b */
[----:B01----:R-:W-:Y:S01]  /*249e0*/  ENDCOLLECTIVE ;  /* 0x000000000000791b */ /* 0x003fe20003800000 */
.L_x_5550:
        /* <DEDUP_REMOVED lines=15> */
.L_x_5551:
[----:B------:R-:W-:Y:S02]  /*24ae0*/  @P0 IMAD R6, R5, 0x2, R18 ;  /* 0x0000000205060824 */ /* 0x000fe400078e0212 */
[----:B------:R-:W-:Y:S02]  /*24af0*/  IMAD.MOV.U32 R13, RZ, RZ, R4 ;  /* 0x000000ffff0d7224 */ /* 0x000fe400078e0004 */
[----:B------:R-:W-:Y:S02]  /*24b00*/  IMAD.MOV.U32 R12, RZ, RZ, 0x2 ;  /* 0x00000002ff0c7424 */ /* 0x000fe400078e00ff */
[----:B------:R-:W-:-:S07]  /*24b10*/  IMAD.MOV.U32 R3, RZ, RZ, R14 ;  /* 0x000000ffff037224 */ /* 0x000fce00078e000e */
[----:B------:R-:W-:Y:S05]  /*24b20*/  WARPSYNC.COLLECTIVE R15, `(.L_x_5552) ;  /* 0x000000000f087348 */ /* 0x000fea0003c00000 */
[----:B------:R0:W1:Y:S02]  /*24b30*/  SHFL.IDX P6, R14, R13, R12, R11 ;  /* 0x0000000c0d0e7389 */ /* 0x00006400000c000b */
[----:B01----:R-:W-:Y:S01]  /*24b40*/  ENDCOLLECTIVE ;  /* 0x000000000000791b */ /* 0x003fe20003800000 */
.L_x_5552:
        /* <DEDUP_REMOVED lines=15> */
.L_x_5553:
[----:B------:R-:W-:Y:S02]  /*24c40*/  @P0 IMAD R6, R5, 0x2, R18 ;  /* 0x0000000205060824 */ /* 0x000fe400078e0212 */
[----:B------:R-:W-:Y:S02]  /*24c50*/  IMAD.MOV.U32 R13, RZ, RZ, R4 ;  /* 0x000000ffff0d7224 */ /* 0x000fe400078e0004 */
[----:B------:R-:W-:Y:S02]  /*24c60*/  IMAD.MOV.U32 R12, RZ, RZ, 0x3 ;  /* 0x00000003ff0c7424 */ /* 0x000fe400078e00ff */
[----:B------:R-:W-:-:S07]  /*24c70*/  IMAD.MOV.U32 R3, RZ, RZ, R14 ;  /* 0x000000ffff037224 */ /* 0x000fce00078e000e */
[----:B------:R-:W-:Y:S05]  /*24c80*/  WARPSYNC.COLLECTIVE R15, `(.L_x_5554) ;  /* 0x000000000f087348 */ /* 0x000fea0003c00000 */
[----:B------:R0:W1:Y:S02]  /*24c90*/  SHFL.IDX P6, R14, R13, R12, R11 ;  /* 0x0000000c0d0e7389 */ /* 0x00006400000c000b */
[----:B01----:R-:W-:Y:S01]  /*24ca0*/  ENDCOLLECTIVE ;  /* 0x000000000000791b */ /* 0x003fe20003800000 */
.L_x_5554:
        /* <DEDUP_REMOVED lines=10> */
.L_x_5555:
[----:B------:R-:W-:Y:S01]  /*24d50*/  @!PT LDS RZ, [RZ] ;  /* 0x00000000fffff984 */ /* 0x000fe20000000800 */
[----:B------:R-:W-:Y:S01]  /*24d60*/  @!PT LDS RZ, [RZ] ;  /* 0x00000000fffff984 */ /* 0x000fe20000000800 */
[----:B------:R-:W-:Y:S01]  /*24d70*/  @!PT LDS RZ, [RZ] ;  /* 0x00000000fffff984 */ /* 0x000fe20000000800 */
[----:B------:R0:W-:Y:S01]  /*24d80*/  @P0 LDGSTS.E.BYPASS.LTC128B.128 [R6+0x23400], desc[UR40][R2.64], !P2 ;  /* 0x2340000002060fae */ /* 0x0001e2000d101d68 */
[----:B------:R-:W-:Y:S01]  /*24d90*/  IMAD.MOV.U32 R0, RZ, RZ, R14 ;  /* 0x000000ffff007224 */ /* 0x000fe200078e000e */
[----:B------:R-:W-:Y:S06]  /*24da0*/  BRA `(.L_x_5556) ;  /* 0xffffff9c00247947 */ /* 0x000fec000383ffff */
.L_x_5434:
        /* <DEDUP_REMOVED lines=9> */
.L_x_5557:
        /* <DEDUP_REMOVED lines=10> */
.L_x_5558:
[----:B------:R-:W-:Y:S02]  /*24ee0*/  IMAD.MOV.U32 R13, RZ, RZ, R3 ;  /* 0x000000ffff0d7224 */ /* 0x000fe400078e0003 */
[----:B------:R-:W-:Y:S02]  /*24ef0*/  IMAD.MOV.U32 R12, RZ, RZ, 0x1 ;  /* 0x00000001ff0c7424 */ /* 0x000fe400078e00ff */
[----:B------:R-:W-:-:S07]  /*24f00*/  IMAD.MOV.U32 R4, RZ, RZ, R14 ;  /* 0x000000ffff047224 */ /* 0x000fce00078e000e */
[----:B------:R-:W-:Y:S05]  /*24f10*/  WARPSYNC.COLLECTIVE R15, `(.L_x_5559) ;  /* 0x000000000f087348 */ /* 0x000fea0003c00000 */
[----:B------:R0:W1:Y:S02]  /*24f20*/  SHFL.IDX P6, R14, R13, R12, R11 ;  /* 0x0000000c0d0e7389 */ /* 0x00006400000c000b */
[----:B01----:R-:W-:Y:S01]  /*24f30*/  ENDCOLLECTIVE ;  /* 0x000000000000791b */ /* 0x003fe20003800000 */
.L_x_5559:
        /* <DEDUP_REMOVED lines=12> */
.L_x_5560:
[----:B------:R-:W-:Y:S02]  /*25000*/  IMAD.MOV.U32 R13, RZ, RZ, R3 ;  /* 0x000000ffff0d7224 */ /* 0x000fe400078e0003 */
[----:B------:R-:W-:Y:S02]  /*25010*/  IMAD.MOV.U32 R12, RZ, RZ, 0x2 ;  /* 0x00000002ff0c7424 */ /* 0x000fe400078e00ff */
[----:B------:R-:W-:-:S07]  /*25020*/  IMAD.MOV.U32 R5, RZ, RZ, R14 ;  /* 0x000000ffff057224 */ /* 0x000fce00078e000e */
[----:B------:R-:W-:Y:S05]  /*25030*/  WARPSYNC.COLLECTIVE R15, `(.L_x_5561) ;  /* 0x000000000f087348 */ /* 0x000fea0003c00000 */
[----:B------:R0:W1:Y:S02]  /*25040*/  SHFL.IDX P6, R14, R13, R12, R11 ;  /* 0x0000000c0d0e7389 */ /* 0x00006400000c000b */
[----:B01----:R-:W-:Y:S01]  /*25050*/  ENDCOLLECTIVE ;  /* 0x000000000000791b */ /* 0x003fe20003800000 */
.L_x_5561:
        /* <DEDUP_REMOVED lines=10> */
.L_x_5562:
        /* <DEDUP_REMOVED lines=11> */
.L_x_5563:
        /* <DEDUP_REMOVED lines=10> */
.L_x_5564:
[----:B------:R-:W-:Y:S01]  /*25250*/  @!PT LDS RZ, [RZ] ;  /* 0x00000000fffff984 */ /* 0x000fe20000000800 */
[----:B------:R-:W-:Y:S01]  /*25260*/  @!PT LDS RZ, [RZ] ;  /* 0x00000000fffff984 */ /* 0x000fe20000000800 */
[----:B------:R-:W-:Y:S01]  /*25270*/  @!PT LDS RZ, [RZ] ;  /* 0x00000000fffff984 */ /* 0x000fe20000000800 */
[----:B------:R1:W-:Y:S01]  /*25280*/  @!P0 LDGSTS.E.BYPASS.LTC128B.128 [R23+0x21400], desc[UR40][R4.64], !P1 ;  /* 0x2140000004178fae */ /* 0x0003e2000c901d68 */
[----:B------:R-:W-:Y:S01]  /*25290*/  IMAD.MOV.U32 R0, RZ, RZ, R14 ;  /* 0x000000ffff007224 */ /* 0x000fe200078e000e */
[----:B------:R-:W-:Y:S06]  /*252a0*/  BRA `(.L_x_5565) ;  /* 0xffffffa000387947 */ /* 0x000fec000383ffff */
.L_x_5438:
        /* <DEDUP_REMOVED lines=45> */
.L_x_5567:
[----:B------:R-:W-:Y:S05]  /*25580*/  BSYNC B0 ;  /* 0x0000000000007941 */ /* 0x000fea0003800000 */
.L_x_5566:
        /* <DEDUP_REMOVED lines=11> */
.L_x_5568:
        /* <DEDUP_REMOVED lines=39> */
.L_x_5569:
        /* <DEDUP_REMOVED lines=8> */
.L_x_5570:
        /* <DEDUP_REMOVED lines=33> */
.L_x_5571:
[----:B------:R-:W-:Y:S02]  /*25b40*/  IMAD.MOV.U32 R13, RZ, RZ, R5 ;  /* 0x000000ffff0d7224 */ /* 0x000fe400078e0005 */
[----:B------:R-:W-:-:S07]  /*25b50*/  IMAD.MOV.U32 R8, RZ, RZ, R14 ;  /* 0x000000ffff087224 */ /* 0x000fce00078e000e */
[----:B------:R-:W-:Y:S05]  /*25b60*/  WARPSYNC.COLLECTIVE R15, `(.L_x_5572) ;  /* 0x000000000f087348 */ /* 0x000fea0003c00000 */
[----:B------:R0:W1:Y:S02]  /*25b70*/  SHFL.IDX P6, R14, R13, R12, R11 ;  /* 0x0000000c0d0e7389 */ /* 0x00006400000c000b */
[----:B01----:R-:W-:Y:S01]  /*25b80*/  ENDCOLLECTIVE ;  /* 0x000000000000791b */ /* 0x003fe20003800000 */
.L_x_5572:
        /* <DEDUP_REMOVED lines=23> */
.L_x_5573:
        /* <DEDUP_REMOVED lines=9> */
.L_x_5574:
[----:B------:R-:W-:Y:S01]  /*25d90*/  IMAD.MOV.U32 R2, RZ, RZ, R14 ;  /* 0x000000ffff027224 */ /* 0x000fe200078e000e */
[----:B------:R-:W-:Y:S06]  /*25da0*/  BRA `(.L_x_5575) ;  /* 0xffffffa400147947 */ /* 0x000fec000383ffff */
.L_x_5443:
[----:B-1----:R1:W2:Y:S02]  /*25db0*/  SYNCS.PHASECHK.TRANS64.TRYWAIT P0, [R18+URZ+0x38820], R0 ;  /* 0x03882000120075a7 */ /* 0x0022a4000800017f */
[----:B--2---:R-:W-:Y:S05]  /*25dc0*/  @!P0 NANOSLEEP.SYNCS 0x989680 ;  /* 0x009896800000895d */ /* 0x004fea0003900000 */
[----:B------:R-:W2:Y:S02]  /*25dd0*/  @!P0 SYNCS.PHASECHK.TRANS64 P0, [R18+URZ+0x38820], R0 ;  /* 0x03882000120085a7 */ /* 0x000ea4000800007f */
[----:B--2---:R-:W-:Y:S05]  /*25de0*/  @!P0 BRA `(.L_x_5443) ;  /* 0xfffffffc00f08947 */ /* 0x004fea000383ffff */
[----:B------:R-:W-:Y:S05]  /*25df0*/  BRA `(.L_x_5576) ;  /* 0xffffffa400bc7947 */ /* 0x000fea000383ffff */
.L_x_5446:
[----:B-1----:R1:W2:Y:S02]  /*25e00*/  SYNCS.PHASECHK.TRANS64.TRYWAIT P0, [R26+URZ+0x38860], R0 ;  /* 0x038860001a0075a7 */ /* 0x0022a4000800017f */
[----:B--2---:R-:W-:Y:S05]  /*25e10*/  @!P0 NANOSLEEP.SYNCS 0x989680 ;  /* 0x009896800000895d */ /* 0x004fea0003900000 */
[----:B------:R-:W2:Y:S02]  /*25e20*/  @!P0 SYNCS.PHASECHK.TRANS64 P0, [R26+URZ+0x38860], R0 ;  /* 0x038860001a0085a7 */ /* 0x000ea4000800007f */
[----:B--2---:R-:W-:Y:S05]  /*25e30*/  @!P0 BRA `(.L_x_5446) ;  /* 0xfffffffc00f08947 */ /* 0x004fea000383ffff */
[----:B------:R-:W-:Y:S05]  /*25e40*/  BRA `(.L_x_5577) ;  /* 0xffffffa400cc7947 */ /* 0x000fea000383ffff */
.L_x_5447:
        /* <DEDUP_REMOVED lines=8> */
.L_x_5579:
[----:B------:R-:W-:Y:S05]  /*25ed0*/  BSYNC B0 ;  /* 0x0000000000007941 */ /* 0x000fea0003800000 */
.L_x_5578:
        /* <DEDUP_REMOVED lines=15> */
.L_x_5580:
        /* <DEDUP_REMOVED lines=39> */
.L_x_5581:
[----:B------:R-:W-:Y:S02]  /*26240*/  IMAD.MOV.U32 R13, RZ, RZ, R5 ;  /* 0x000000ffff0d7224 */ /* 0x000fe400078e0005 */
[----:B------:R-:W-:-:S07]  /*26250*/  IMAD.MOV.U32 R3, RZ, RZ, R14 ;  /* 0x000000ffff037224 */ /* 0x000fce00078e000e */
[----:B------:R-:W-:Y:S05]  /*26260*/  WARPSYNC.COLLECTIVE R15, `(.L_x_5582) ;  /* 0x000000000f087348 */ /* 0x000fea0003c00000 */
[----:B------:R0:W1:Y:S02]  /*26270*/  SHFL.IDX P6, R14, R13, R12, R11 ;  /* 0x0000000c0d0e7389 */ /* 0x00006400000c000b */
[----:B01----:R-:W-:Y:S01]  /*26280*/  ENDCOLLECTIVE ;  /* 0x000000000000791b */ /* 0x003fe20003800000 */
.L_x_5582:
        /* <DEDUP_REMOVED lines=29> */
.L_x_5583:
[----:B------:R-:W-:Y:S02]  /*26460*/  IMAD.MOV.U32 R13, RZ, RZ, R5 ;  /* 0x000000ffff0d7224 */ /* 0x000fe400078e0005 */
[----:B------:R-:W-:-:S07]  /*26470*/  IMAD.MOV.U32 R7, RZ, RZ, R14 ;  /* 0x000000ffff077224 */ /* 0x000fce00078e000e */
[----:B------:R-:W-:Y:S05]  /*26480*/  WARPSYNC.COLLECTIVE R15, `(.L_x_5584) ;  /* 0x000000000f087348 */ /* 0x000fea0003c00000 */
[----:B------:R0:W1:Y:S02]  /*26490*/  SHFL.IDX P6, R14, R13, R12, R11 ;  /* 0x0000000c0d0e7389 */ /* 0x00006400000c000b */
[----:B01----:R-:W-:Y:S01]  /*264a0*/  ENDCOLLECTIVE ;  /* 0x000000000000791b */ /* 0x003fe20003800000 */
.L_x_5584:
        /* <DEDUP_REMOVED lines=29> */
.L_x_5585:
[----:B------:R-:W-:Y:S02]  /*26680*/  IMAD.MOV.U32 R13, RZ, RZ, R5 ;  /* 0x000000ffff0d7224 */ /* 0x000fe400078e0005 */
[----:B------:R-:W-:-:S07]  /*26690*/  IMAD.MOV.U32 R6, RZ, RZ, R14 ;  /* 0x000000ffff067224 */ /* 0x000fce00078e000e */
[----:B------:R-:W-:Y:S05]  /*266a0*/  WARPSYNC.COLLECTIVE R15, `(.L_x_5586) ;  /* 0x000000000f087348 */ /* 0x000fea0003c00000 */
[----:B------:R0:W1:Y:S02]  /*266b0*/  SHFL.IDX P6, R14, R13, R12, R11 ;  /* 0x0000000c0d0e7389 */ /* 0x00006400000c000b */
[----:B01----:R-:W-:Y:S01]  /*266c0*/  ENDCOLLECTIVE ;  /* 0x000000000000791b */ /* 0x003fe20003800000 */
.L_x_5586:
[----:B------:R-:W-:Y:S01]  /*266d0*/  IMAD.MOV.U32 R2, RZ, RZ, R14 ;  /* 0x000000ffff027224 */ /* 0x000fe200078e000e */
[----:B------:R-:W-:Y:S06]  /*266e0*/  BRA `(.L_x_5587) ;  /* 0xffffffa4005c7947 */ /* 0x000fec000383ffff */
.L_x_5454:
[----:B0-----:R0:W1:Y:S02]  /*266f0*/  SYNCS.PHASECHK.TRANS64.TRYWAIT P0, [R6+URZ+0x38840], R25 ;  /* 0x03884019060075a7 */ /* 0x001064000800017f */
[----:B-1----:R-:W-:Y:S05]  /*26700*/  @!P0 NANOSLEEP.SYNCS 0x989680 ;  /* 0x009896800000895d */ /* 0x002fea0003900000 */
[----:B------:R-:W1:Y:S02]  /*26710*/  @!P0 SYNCS.PHASECHK.TRANS64 P0, [R6+URZ+0x38840], R25 ;  /* 0x03884019060085a7 */ /* 0x000e64000800007f */
[----:B-1----:R-:W-:Y:S05]  /*26720*/  @!P0 BRA `(.L_x_5454) ;  /* 0xfffffffc00f08947 */ /* 0x002fea000383ffff */
[----:B------:R-:W-:Y:S05]  /*26730*/  BRA `(.L_x_5588) ;  /* 0xffffffa800e87947 */ /* 0x000fea000383ffff */
.L_x_5455:
        /* <DEDUP_REMOVED lines=8> */
.L_x_5590:
[----:B------:R-:W-:Y:S05]  /*267c0*/  BSYNC B1 ;  /* 0x0000000000017941 */ /* 0x000fea0003800000 */
.L_x_5589:
        /* <DEDUP_REMOVED lines=9> */
.L_x_5591:
[----:B------:R-:W-:Y:S02]  /*26860*/  IMAD.MOV.U32 R13, RZ, RZ, R26 ;  /* 0x000000ffff0d7224 */ /* 0x000fe400078e001a */
[----:B------:R-:W-:Y:S02]  /*26870*/  IMAD.MOV.U32 R12, RZ, RZ, 0x1 ;  /* 0x00000001ff0c7424 */ /* 0x000fe400078e00ff */
[----:B------:R-:W-:-:S07]  /*26880*/  IMAD.MOV.U32 R2, RZ, RZ, R14 ;  /* 0x000000ffff027224 */ /* 0x000fce00078e000e */
[----:B------:R-:W-:Y:S05]  /*26890*/  WARPSYNC.COLLECTIVE R15, `(.L_x_5592) ;  /* 0x000000000f087348 */ /* 0x000fea0003c00000 */
[----:B------:R0:W1:Y:S02]  /*268a0*/  SHFL.IDX P6, R14, R13, R12, R11 ;  /* 0x0000000c0d0e7389 */ /* 0x00006400000c000b */
[----:B01----:R-:W-:Y:S01]  /*268b0*/  ENDCOLLECTIVE ;  /* 0x000000000000791b */ /* 0x003fe20003800000 */
.L_x_5592:
        /* <DEDUP_REMOVED lines=11> */
.L_x_5593:
[----:B------:R-:W-:Y:S02]  /*26970*/  IMAD.MOV.U32 R13, RZ, RZ, R26 ;  /* 0x000000ffff0d7224 */ /* 0x000fe400078e001a */
[----:B------:R-:W-:Y:S02]  /*26980*/  IMAD.MOV.U32 R12, RZ, RZ, 0x2 ;  /* 0x00000002ff0c7424 */ /* 0x000fe400078e00ff */
[----:B------:R-:W-:-:S07]  /*26990*/  IMAD.MOV.U32 R2, RZ, RZ, R14 ;  /* 0x000000ffff027224 */ /* 0x000fce00078e000e */
[----:B------:R-:W-:Y:S05]  /*269a0*/  WARPSYNC.COLLECTIVE R15, `(.L_x_5594) ;  /* 0x000000000f087348 */ /* 0x000fea0003c00000 */
[----:B------:R0:W1:Y:S02]  /*269b0*/  SHFL.IDX P6, R14, R13, R12, R11 ;  /* 0x0000000c0d0e7389 */ /* 0x00006400000c000b */
[----:B01----:R-:W-:Y:S01]  /*269c0*/  ENDCOLLECTIVE ;  /* 0x000000000000791b */ /* 0x003fe20003800000 */
.L_x_5594:
        /* <DEDUP_REMOVED lines=11> */
.L_x_5595:
[----:B------:R-:W-:Y:S02]  /*26a80*/  IMAD.MOV.U32 R13, RZ, RZ, R26 ;  /* 0x000000ffff0d7224 */ /* 0x000fe400078e001a */
[----:B------:R-:W-:Y:S02]  /*26a90*/  IMAD.MOV.U32 R12, RZ, RZ, 0x3 ;  /* 0x00000003ff0c7424 */ /* 0x000fe400078e00ff */
[----:B------:R-:W-:-:S07]  /*26aa0*/  IMAD.MOV.U32 R2, RZ, RZ, R14 ;  /* 0x000000ffff027224 */ /* 0x000fce00078e000e */
[----:B------:R-:W-:Y:S05]  /*26ab0*/  WARPSYNC.COLLECTIVE R15, `(.L_x_5596) ;  /* 0x000000000f087348 */ /* 0x000fea0003c00000 */
[----:B------:R0:W1:Y:S02]  /*26ac0*/  SHFL.IDX P6, R14, R13, R12, R11 ;  /* 0x0000000c0d0e7389 */ /* 0x00006400000c000b */
[----:B01----:R-:W-:Y:S01]  /*26ad0*/  ENDCOLLECTIVE ;  /* 0x000000000000791b */ /* 0x003fe20003800000 */
.L_x_5596:
        /* <DEDUP_REMOVED lines=11> */
.L_x_5597:
[----:B------:R-:W-:Y:S01]  /*26b90*/  IMAD.MOV.U32 R2, RZ, RZ, R14 ;  /* 0x000000ffff027224 */ /* 0x000fe200078e000e */
[----:B------:R-:W-:Y:S06]  /*26ba0*/  BRA `(.L_x_5598) ;  /* 0xffffffa800707947 */ /* 0x000fec000383ffff */
.L_x_5460:
[----:B---3--:R3:W4:Y:S02]  /*26bb0*/  SYNCS.PHASECHK.TRANS64.TRYWAIT P0, [R6+URZ+0x38860], R25 ;  /* 0x03886019060075a7 */ /* 0x008724000800017f */
[----:B----4-:R-:W-:Y:S05]  /*26bc0*/  @!P0 NANOSLEEP.SYNCS 0x989680 ;  /* 0x009896800000895d */ /* 0x010fea0003900000 */
[----:B------:R-:W4:Y:S02]  /*26bd0*/  @!P0 SYNCS.PHASECHK.TRANS64 P0, [R6+URZ+0x38860], R25 ;  /* 0x03886019060085a7 */ /* 0x000f24000800007f */
[----:B----4-:R-:W-:Y:S05]  /*26be0*/  @!P0 BRA `(.L_x_5460) ;  /* 0xfffffffc00f08947 */ /* 0x010fea000383ffff */
[----:B------:R-:W-:Y:S05]  /*26bf0*/  BRA `(.L_x_5599) ;  /* 0xffffffa800c07947 */ /* 0x000fea000383ffff */
.L_x_5461:
        /* <DEDUP_REMOVED lines=8> */
.L_x_5601:
[----:B------:R-:W-:Y:S05]  /*26c80*/  BSYNC B1 ;  /* 0x0000000000017941 */ /* 0x000fea0003800000 */
.L_x_5600:
        /* <DEDUP_REMOVED lines=13> */
.L_x_5602:
        /* <DEDUP_REMOVED lines=17> */
.L_x_5603:
        /* <DEDUP_REMOVED lines=16> */
.L_x_5604:
        /* <DEDUP_REMOVED lines=19> */
.L_x_5605:
        /* <DEDUP_REMOVED lines=14> */
.L_x_5606:
        /* <DEDUP_REMOVED lines=16> */
.L_x_5607:
        /* <DEDUP_REMOVED lines=14> */
.L_x_5608:
[----:B------:R-:W-:Y:S05]  /*27360*/  BRA `(.L_x_5609) ;  /* 0xffffffa800247947 */ /* 0x000fea000383ffff */
.L_x_5469:
        /* <DEDUP_REMOVED lines=8> */
.L_x_5611:
[----:B------:R-:W-:Y:S05]  /*273f0*/  BSYNC B0 ;  /* 0x0000000000007941 */ /* 0x000fea0003800000 */
.L_x_5610:
        /* <DEDUP_REMOVED lines=9> */
.L_x_5612:
        /* <DEDUP_REMOVED lines=23> */
.L_x_5613:
[----:B------:R-:W-:Y:S01]  /*27600*/  IMAD.MOV.U32 R12, RZ, RZ, 0x2 ;  /* 0x00000002ff0c7424 */ /* 0x000fe200078e00ff */
[----:B------:R-:W-:-:S05]  /*27610*/  SEL R4, R14, RZ, P1 ;  /* 0x000000ff0e047207 */ /* 0x000fca0000800000 */
[----:B------:R-:W-:-:S04]  /*27620*/  IMAD.IADD R4, R13, 0x1, R4 ;  /* 0x000000010d047824 */ /* 0x000fc800078e0204 */
[----:B------:R-:W-:-:S07]  /*27630*/  IMAD.MOV.U32 R13, RZ, RZ, R4 ;  /* 0x000000ffff0d7224 */ /* 0x000fce00078e0004 */
[----:B------:R-:W-:Y:S05]  /*27640*/  WARPSYNC.COLLECTIVE R15, `(.L_x_5614) ;  /* 0x000000000f087348 */ /* 0x000fea0003c00000 */
[----:B------:R0:W1:Y:S02]  /*27650*/  SHFL.UP P6, R14, R13, R12, R11 ;  /* 0x0400000c0d0e7389 */ /* 0x00006400000c000b */
[----:B01----:R-:W-:Y:S01]  /*27660*/  ENDCOLLECTIVE ;  /* 0x000000000000791b */ /* 0x003fe20003800000 */
.L_x_5614:
[----:B------:R-:W-:Y:S01]  /*27670*/  IMAD.MOV.U32 R12, RZ, RZ, 0x4 ;  /* 0x00000004ff0c7424 */ /* 0x000fe200078e00ff */
[----:B------:R-:W-:-:S05]  /*27680*/  SEL R3, R14, RZ, P2 ;  /* 0x000000ff0e037207 */ /* 0x000fca0001000000 */
[----:B------:R-:W-:-:S04]  /*27690*/  IMAD.IADD R2, R4, 0x1, R3 ;  /* 0x0000000104027824 */ /* 0x000fc800078e0203 */
[----:B------:R-:W-:-:S07]  /*276a0*/  IMAD.MOV.U32 R13, RZ, RZ, R2 ;  /* 0x000000ffff0d7224 */ /* 0x000fce00078e0002 */
[----:B------:R-:W-:Y:S05]  /*276b0*/  WARPSYNC.COLLECTIVE R15, `(.L_x_5615) ;  /* 0x000000000f087348 */ /* 0x000fea0003c00000 */
[----:B------:R0:W1:Y:S02]  /*276c0*/  SHFL.UP P6, R14, R13, R12, R11 ;  /* 0x0400000c0d0e7389 */ /* 0x00006400000c000b */
[----:B01----:R-:W-:Y:S01]  /*276d0*/  ENDCOLLECTIVE ;  /* 0x000000000000791b */ /* 0x003fe20003800000 */
.L_x_5615:
[----:B------:R-:W-:Y:S01]  /*276e0*/  IMAD.MOV.U32 R12, RZ, RZ, 0x8 ;  /* 0x00000008ff0c7424 */ /* 0x000fe200078e00ff */
[----:B------:R-:W-:-:S05]  /*276f0*/  SEL R3, R14, RZ, P3 ;  /* 0x000000ff0e037207 */ /* 0x000fca0001800000 */
[----:B------:R-:W-:-:S04]  /*27700*/  IMAD.IADD R3, R2, 0x1, R3 ;  /* 0x0000000102037824 */ /* 0x000fc800078e0203 */
[----:B------:R-:W-:-:S07]  /*27710*/  IMAD.MOV.U32 R13, RZ, RZ, R3 ;  /* 0x000000ffff0d7224 */ /* 0x000fce00078e0003 */
[----:B------:R-:W-:Y:S05]  /*27720*/  WARPSYNC.COLLECTIVE R15, `(.L_x_5616) ;  /* 0x000000000f087348 */ /* 0x000fea0003c00000 */
[----:B------:R0:W1:Y:S02]  /*27730*/  SHFL.UP P6, R14, R13, R12, R11 ;  /* 0x0400000c0d0e7389 */ /* 0x00006400000c000b */
[----:B01----:R-:W-:Y:S01]  /*27740*/  ENDCOLLECTIVE ;  /* 0x000000000000791b */ /* 0x003fe20003800000 */
.L_x_5616:
[----:B------:R-:W-:Y:S01]  /*27750*/  IMAD.MOV.U32 R12, RZ, RZ, 0x10 ;  /* 0x00000010ff0c7424 */ /* 0x000fe200078e00ff */
[----:B------:R-:W-:-:S05]  /*27760*/  SEL R4, R14, RZ, P4 ;  /* 0x000000ff0e047207 */ /* 0x000fca0002000000 */
[----:B------:R-:W-:-:S04]  /*27770*/  IMAD.IADD R4, R3, 0x1, R4 ;  /* 0x0000000103047824 */ /* 0x000fc800078e0204 */
[----:B------:R-:W-:-:S07]  /*27780*/  IMAD.MOV.U32 R13, RZ, RZ, R4 ;  /* 0x000000ffff0d7224 */ /* 0x000fce00078e0004 */
[----:B------:R-:W-:Y:S05]  /*27790*/  WARPSYNC.COLLECTIVE R15, `(.L_x_5617) ;  /* 0x000000000f087348 */ /* 0x000fea0003c00000 */
[----:B------:R0:W1:Y:S02]  /*277a0*/  SHFL.UP P6, R14, R13, R12, R11 ;  /* 0x0400000c0d0e7389 */ /* 0x00006400000c000b */
[----:B01----:R-:W-:Y:S01]  /*277b0*/  ENDCOLLECTIVE ;  /* 0x000000000000791b */ /* 0x003fe20003800000 */
.L_x_5617:
        /* <DEDUP_REMOVED lines=8> */
.L_x_5618:
[----:B------:R-:W-:Y:S05]  /*27840*/  BRA `(.L_x_5619) ;  /* 0xffffffa800c07947 */ /* 0x000fea000383ffff */
.L_x_5472:
[----:B------:R-:W-:Y:S01]  /*27850*/  BSSY B0, `(.L_x_5620) ;  /* 0x0000007000007945 */ /* 0x000fe20003800000 */
[----:B------:R-:W-:Y:S02]  /*27860*/  IMAD.MOV.U32 R12, RZ, RZ, 0x1 ;  /* 0x00000001ff0c7424 */ /* 0x000fe400078e00ff */
[----:B------:R-:W-:Y:S02]  /*27870*/  IMAD.MOV.U32 R11, RZ, RZ, RZ ;  /* 0x000000ffff0b7224 */ /* 0x000fe400078e00ff */
[----:B------:R-:W-:-:S07]  /*27880*/  IMAD.MOV.U32 R15, RZ, RZ, -0x1 ;  /* 0xffffffffff0f7424 */ /* 0x000fce00078e00ff */
[----:B------:R-:W-:Y:S05]  /*27890*/  WARPSYNC.COLLECTIVE R15, `(.L_x_5621) ;  /* 0x000000000f087348 */ /* 0x000fea0003c00000 */
[----:B------:R0:W1:Y:S02]  /*278a0*/  SHFL.UP P6, R14, R13, R12, R11 ;  /* 0x0400000c0d0e7389 */ /* 0x00006400000c000b */
[----:B01----:R-:W-:Y:S01]  /*278b0*/  ENDCOLLECTIVE ;  /* 0x000000000000791b */ /* 0x003fe20003800000 */
.L_x_5621:
[----:B------:R-:W-:Y:S05]  /*278c0*/  BSYNC B0 ;  /* 0x0000000000007941 */ /* 0x000fea0003800000 */
.L_x_5620:
        /* <DEDUP_REMOVED lines=8> */
.L_x_5622:
[----:B------:R-:W-:Y:S01]  /*27950*/  IMAD.MOV.U32 R12, RZ, RZ, 0x4 ;  /* 0x00000004ff0c7424 */ /* 0x000fe200078e00ff */
[----:B------:R-:W-:-:S05]  /*27960*/  SEL R2, R14, RZ, P2 ;  /* 0x000000ff0e027207 */ /* 0x000fca0001000000 */
[----:B------:R-:W-:-:S04]  /*27970*/  IMAD.IADD R2, R13, 0x1, R2 ;  /* 0x000000010d027824 */ /* 0x000fc800078e0202 */
[----:B------:R-:W-:-:S07]  /*27980*/  IMAD.MOV.U32 R13, RZ, RZ, R2 ;  /* 0x000000ffff0d7224 */ /* 0x000fce00078e0002 */
[----:B------:R-:W-:Y:S05]  /*27990*/  WARPSYNC.COLLECTIVE R15, `(.L_x_5623) ;  /* 0x000000000f087348 */ /* 0x000fea0003c00000 */
[----:B------:R0:W1:Y:S02]  /*279a0*/  SHFL.UP P6, R14, R13, R12, R11 ;  /* 0x0400000c0d0e7389 */ /* 0x00006400000c000b */
[----:B01----:R-:W-:Y:S01]  /*279b0*/  ENDCOLLECTIVE ;  /* 0x000000000000791b */ /* 0x003fe20003800000 */
.L_x_5623:
[----:B------:R-:W-:Y:S01]  /*279c0*/  IMAD.MOV.U32 R12, RZ, RZ, 0x8 ;  /* 0x00000008ff0c7424 */ /* 0x000fe200078e00ff */
[----:B------:R-:W-:-:S05]  /*279d0*/  SEL R3, R14, RZ, P3 ;  /* 0x000000ff0e037207 */ /* 0x000fca0001800000 */
[----:B------:R-:W-:-:S04]  /*279e0*/  IMAD.IADD R3, R2, 0x1, R3 ;  /* 0x0000000102037824 */ /* 0x000fc800078e0203 */
[----:B------:R-:W-:-:S07]  /*279f0*/  IMAD.MOV.U32 R13, RZ, RZ, R3 ;  /* 0x000000ffff0d7224 */ /* 0x000fce00078e0003 */
[----:B------:R-:W-:Y:S05]  /*27a00*/  WARPSYNC.COLLECTIVE R15, `(.L_x_5624) ;  /* 0x000000000f087348 */ /* 0x000fea0003c00000 */
[----:B------:R0:W1:Y:S02]  /*27a10*/  SHFL.UP P6, R14, R13, R12, R11 ;  /* 0x0400000c0d0e7389 */ /* 0x00006400000c000b */
[----:B01----:R-:W-:Y:S01]  /*27a20*/  ENDCOLLECTIVE ;  /* 0x000000000000791b */ /* 0x003fe20003800000 */
.L_x_5624:
[----:B------:R-:W-:Y:S01]  /*27a30*/  IMAD.MOV.U32 R12, RZ, RZ, 0x10 ;  /* 0x00000010ff0c7424 */ /* 0x000fe200078e00ff */
[----:B------:R-:W-:-:S05]  /*27a40*/  SEL R4, R14, RZ, P4 ;  /* 0x000000ff0e047207 */ /* 0x000fca0002000000 */
[----:B------:R-:W-:-:S04]  /*27a50*/  IMAD.IADD R4, R3, 0x1, R4 ;  /* 0x0000000103047824 */ /* 0x000fc800078e0204 */
[----:B------:R-:W-:-:S07]  /*27a60*/  IMAD.MOV.U32 R13, RZ, RZ, R4 ;  /* 0x000000ffff0d7224 */ /* 0x000fce00078e0004 */
[----:B------:R-:W-:Y:S05]  /*27a70*/  WARPSYNC.COLLECTIVE R15, `(.L_x_5625) ;  /* 0x000000000f087348 */ /* 0x000fea0003c00000 */
[----:B------:R0:W1:Y:S02]  /*27a80*/  SHFL.UP P6, R14, R13, R12, R11 ;  /* 0x0400000c0d0e7389 */ /* 0x00006400000c000b */
[----:B01----:R-:W-:Y:S01]  /*27a90*/  ENDCOLLECTIVE ;  /* 0x000000000000791b */ /* 0x003fe20003800000 */
.L_x_5625:
        /* <DEDUP_REMOVED lines=8> */
.L_x_5626:
[----:B------:R-:W-:Y:S05]  /*27b20*/  BRA `(.L_x_5627) ;  /* 0xffffffa800ac7947 */ /* 0x000fea000383ffff */
.L_x_5474:
[----:B------:R-:W-:Y:S01]  /*27b30*/  BSSY B0, `(.L_x_5628) ;  /* 0x0000006000007945 */ /* 0x000fe20003800000 */
[----:B------:R-:W-:Y:S01]  /*27b40*/  PLOP3.LUT P6, PT, P6, PT, PT, 0x8, 0x0 ;  /* 0x000000000000781c */ /* 0x000fe200037ce170 */
[----:B------:R-:W-:-:S12]  /*27b50*/  IMAD.MOV.U32 R15, RZ, RZ, -0x1 ;  /* 0xffffffffff0f7424 */ /* 0x000fd800078e00ff */
[----:B0-----:R-:W-:Y:S05]  /*27b60*/  WARPSYNC.COLLECTIVE R15, `(.L_x_5629) ;  /* 0x000000000f087348 */ /* 0x001fea0003c00000 */
[----:B------:R-:W-:Y:S01]  /*27b70*/  VOTE.ANY R14, PT, P6 ;  /* 0x00000000000e7806 */ /* 0x000fe200030e0100 */
[----:B0-----:R-:W-:Y:S06]  /*27b80*/  ENDCOLLECTIVE ;  /* 0x000000000000791b */ /* 0x001fec0003800000 */
.L_x_5629:
[----:B------:R-:W-:Y:S05]  /*27b90*/  BSYNC B0 ;  /* 0x0000000000007941 */ /* 0x000fea0003800000 */
.L_x_5628:
        /* <DEDUP_REMOVED lines=10> */
.L_x_5630:
[----:B------:R-:W-:Y:S02]  /*27c40*/  IMAD.MOV.U32 R13, RZ, RZ, R5 ;  /* 0x000000ffff0d7224 */ /* 0x000fe400078e0005 */
[----:B------:R-:W-:-:S07]  /*27c50*/  IMAD.MOV.U32 R25, RZ, RZ, R14 ;  /* 0x000000ffff197224 */ /* 0x000fce00078e000e */
[----:B------:R-:W-:Y:S05]  /*27c60*/  WARPSYNC.COLLECTIVE R15, `(.L_x_5631) ;  /* 0x000000000f087348 */ /* 0x000fea0003c00000 */
[----:B------:R0:W1:Y:S02]  /*27c70*/  SHFL.IDX P6, R14, R13, R12, R11 ;  /* 0x0000000c0d0e7389 */ /* 0x00006400000c000b */
[----:B01----:R-:W-:Y:S01]  /*27c80*/  ENDCOLLECTIVE ;  /* 0x000000000000791b */ /* 0x003fe20003800000 */
.L_x_5631:
[----:B------:R-:W-:Y:S01]  /*27c90*/  IMAD.MOV.U32 R5, RZ, RZ, R14 ;  /* 0x000000ffff057224 */ /* 0x000fe200078e000e */
[----:B------:R-:W-:Y:S06]  /*27ca0*/  BRA `(.L_x_5632) ;  /* 0xffffffa8008c7947 */ /* 0x000fec000383ffff */
.L_x_5476:
[----:B------:R-:W-:Y:S01]  /*27cb0*/  BSSY B0, `(.L_x_5633) ;  /* 0x0000007000007945 */ /* 0x000fe20003800000 */
[----:B------:R-:W-:Y:S02]  /*27cc0*/  IMAD.MOV.U32 R13, RZ, RZ, R2 ;  /* 0x000000ffff0d7224 */ /* 0x000fe400078e0002 */
[----:B------:R-:W-:Y:S02]  /*27cd0*/  IMAD.MOV.U32 R11, RZ, RZ, 0x1f ;  /* 0x0000001fff0b7424 */ /* 0x000fe400078e00ff */
[----:B------:R-:W-:-:S07]  /*27ce0*/  IMAD.MOV.U32 R15, RZ, RZ, -0x1 ;  /* 0xffffffffff0f7424 */ /* 0x000fce00078e00ff */
[----:B0123--:R-:W-:Y:S05]  /*27cf0*/  WARPSYNC.COLLECTIVE R15, `(.L_x_5634) ;  /* 0x000000000f087348 */ /* 0x00ffea0003c00000 */
[----:B------:R4:W0:Y:S02]  /*27d00*/  SHFL.IDX P6, R14, R13, R12, R11 ;  /* 0x0000000c0d0e7389 */ /* 0x00082400000c000b */
[----:B01234-:R-:W-:Y:S01]  /*27d10*/  ENDCOLLECTIVE ;  /* 0x000000000000791b */ /* 0x01ffe20003800000 */
.L_x_5634:
[----:B------:R-:W-:Y:S05]  /*27d20*/  BSYNC B0 ;  /* 0x0000000000007941 */ /* 0x000fea0003800000 */
.L_x_5633:
[----:B------:R-:W-:Y:S01]  /*27d30*/  IMAD.MOV.U32 R24, RZ, RZ, R14 ;  /* 0x000000ffff187224 */ /* 0x000fe200078e000e */
[----:B------:R-:W-:Y:S06]  /*27d40*/  BRA `(.L_x_5475) ;  /* 0xffffffa8007c7947 */ /* 0x000fec000383ffff */
.L_x_5482:
[----:B0-----:R0:W1:Y:S02]  /*27d50*/  SYNCS.PHASECHK.TRANS64.TRYWAIT P0, [R7+URZ+0x38820], R0 ;  /* 0x03882000070075a7 */ /* 0x001064000800017f */
[----:B-1----:R-:W-:Y:S05]  /*27d60*/  @!P0 NANOSLEEP.SYNCS 0x989680 ;  /* 0x009896800000895d */ /* 0x002fea0003900000 */
[----:B------:R-:W1:Y:S02]  /*27d70*/  @!P0 SYNCS.PHASECHK.TRANS64 P0, [R7+URZ+0x38820], R0 ;  /* 0x03882000070085a7 */ /* 0x000e64000800007f */
[----:B-1----:R-:W-:Y:S05]  /*27d80*/  @!P0 BRA `(.L_x_5482) ;  /* 0xfffffffc00f08947 */ /* 0x002fea000383ffff */
[----:B------:R-:W-:Y:S05]  /*27d90*/  BRA `(.L_x_5635) ;  /* 0xffffffb000d87947 */ /* 0x000fea000383ffff */
.L_x_5483:
        /* <DEDUP_REMOVED lines=11> */
.L_x_5637:
[----:B------:R-:W-:Y:S05]  /*27e50*/  BSYNC B0 ;  /* 0x0000000000007941 */ /* 0x000fea0003800000 */
.L_x_5636:
[----:B------:R-:W-:Y:S05]  /*27e60*/  BRA `(.L_x_5638) ;  /* 0xffffffb000c07947 */ /* 0x000fea000383ffff */
.L_x_5484:
[----:B------:R-:W-:Y:S01]  /*27e70*/  BSSY B0, `(.L_x_5639) ;  /* 0x0000006000007945 */ /* 0x000fe20003800000 */
[----:B------:R-:W-:-:S07]  /*27e80*/  IMAD.MOV.U32 R15, RZ, RZ, -0x1 ;  /* 0xffffffffff0f7424 */ /* 0x000fce00078e00ff */
[----:B0-23--:R-:W-:Y:S05]  /*27e90*/  WARPSYNC.COLLECTIVE R15, `(.L_x_5640) ;  /* 0x000000000f0c7348 */ /* 0x00dfea0003c00000 */
[----:B------:R-:W-:Y:S02]  /*27ea0*/  ELECT P6, UR62, PT ;  /* 0x00000000003e782f */ /* 0x000fe400038c0000 */
[----:B------:R-:W-:Y:S01]  /*27eb0*/  MOV R14, UR62 ;  /* 0x0000003e000e7c02 */ /* 0x000fe20008000f00 */
[----:B0-23--:R-:W-:Y:S10]  /*27ec0*/  ENDCOLLECTIVE ;  /* 0x000000000000791b */ /* 0x00dff40003800000 */
.L_x_5640:
[----:B------:R-:W-:Y:S05]  /*27ed0*/  BSYNC B0 ;  /* 0x0000000000007941 */ /* 0x000fea0003800000 */
.L_x_5639:
[----:B------:R-:W-:Y:S05]  /*27ee0*/  BRA `(.L_x_5641) ;  /* 0xffffffb000b47947 */ /* 0x000fea000383ffff */
.L_x_5486:
[----:B0-----:R0:W1:Y:S02]  /*27ef0*/  SYNCS.PHASECHK.TRANS64.TRYWAIT P1, [R5+URZ+0x38840], R0 ;  /* 0x03884000050075a7 */ /* 0x001064000802017f */
[----:B-1----:R-:W-:Y:S05]  /*27f00*/  @!P1 NANOSLEEP.SYNCS 0x989680 ;  /* 0x009896800000995d */ /* 0x002fea0003900000 */
[----:B------:R-:W1:Y:S02]  /*27f10*/  @!P1 SYNCS.PHASECHK.TRANS64 P1, [R5+URZ+0x38840], R0 ;  /* 0x03884000050095a7 */ /* 0x000e64000802007f */
[----:B-1----:R-:W-:Y:S05]  /*27f20*/  @!P1 BRA `(.L_x_5486) ;  /* 0xfffffffc00f09947 */ /* 0x002fea000383ffff */
[----:B------:R-:W-:Y:S05]  /*27f30*/  BRA `(.L_x_5642) ;  /* 0xffffffb000d47947 */ /* 0x000fea000383ffff */
.L_x_5488:
[----:B-1----:R1:W4:Y:S02]  /*27f40*/  SYNCS.PHASECHK.TRANS64.TRYWAIT P1, [R3+URZ+0x38840], R2 ;  /* 0x03884002030075a7 */ /* 0x002324000802017f */
[----:B----4-:R-:W-:Y:S05]  /*27f50*/  @!P1 NANOSLEEP.SYNCS 0x989680 ;  /* 0x009896800000995d */ /* 0x010fea0003900000 */
[----:B------:R-:W4:Y:S02]  /*27f60*/  @!P1 SYNCS.PHASECHK.TRANS64 P1, [R3+URZ+0x38840], R2 ;  /* 0x03884002030095a7 */ /* 0x000f24000802007f */
[----:B----4-:R-:W-:Y:S05]  /*27f70*/  @!P1 BRA `(.L_x_5488) ;  /* 0xfffffffc00f09947 */ /* 0x010fea000383ffff */
[----:B------:R-:W-:Y:S05]  /*27f80*/  BRA `(.L_x_5643) ;  /* 0xffffffb000e07947 */ /* 0x000fea000383ffff */
.L_x_5490:
[----:B----4-:R4:W0:Y:S02]  /*27f90*/  SYNCS.PHASECHK.TRANS64.TRYWAIT P1, [R5+URZ+0x38860], R0 ;  /* 0x03886000050075a7 */ /* 0x010824000802017f */
[----:B0-----:R-:W-:Y:S05]  /*27fa0*/  @!P1 NANOSLEEP.SYNCS 0x989680 ;  /* 0x009896800000995d */ /* 0x001fea0003900000 */
[----:B------:R-:W0:Y:S02]  /*27fb0*/  @!P1 SYNCS.PHASECHK.TRANS64 P1, [R5+URZ+0x38860], R0 ;  /* 0x03886000050095a7 */ /* 0x000e24000802007f */
[----:B0-----:R-:W-:Y:S05]  /*27fc0*/  @!P1 BRA `(.L_x_5490) ;  /* 0xfffffffc00f09947 */ /* 0x001fea000383ffff */
[----:B------:R-:W-:Y:S05]  /*27fd0*/  BRA `(.L_x_5644) ;  /* 0xffffffb000dc7947 */ /* 0x000fea000383ffff */
.L_x_5645:
        /* <DEDUP_REMOVED lines=10> */
.L_x_5663:


//--------------------- .nv.global.init           --------------------------
	.section	.nv.global.init,"aw",@progbits
.nv.global.init:
	.type		$str$23,@object
	.size		$str$23,($str$24 - $str$23)
$str$23:
        /*0000*/ 	.byte	0x28, 0x61, 0x64, 0x64, 0x72, 0x65, 0x73, 0x73, 0x20, 0x26, 0x20, 0x6d, 0x61, 0x73, 0x6b, 0x29
        /*0010*/ 	.byte	0x20, 0x3d, 0x3d, 0x20, 0x30, 0x00
	.type		$str$24,@object
	.size		$str$24,(__unnamed_4 - $str$24)
$str$24:
        /*0016*/ 	.byte	0x2f, 0x74, 0x6d, 0x70, 0x2f, 0x6f, 0x73, 0x73, 0x5f, 0x6b, 0x65, 0x72, 0x6e, 0x65, 0x6c, 0x73
        /*0026*/ 	.byte	0x5f, 0x73, 0x72, 0x63, 0x2f, 0x66, 0x6c, 0x61, 0x73, 0x68, 0x5f, 0x61, 0x74, 0x74, 0x65, 0x6e
        /*0036*/ 	.byte	0x74, 0x69, 0x6f, 0x6e, 0x2f, 0x63, 0x73, 0x72, 0x63, 0x2f, 0x63, 0x75, 0x74, 0x6c, 0x61, 0x73
        /*0046*/ 	.byte	0x73, 0x2f, 0x69, 0x6e, 0x63, 0x6c, 0x75, 0x64, 0x65, 0x2f, 0x63, 0x75, 0x74, 0x65, 0x2f, 0x70
        /*0056*/ 	.byte	0x6f, 0x69, 0x6e, 0x74, 0x65, 0x72, 0x5f, 0x66, 0x6c, 0x61, 0x67, 0x67, 0x65, 0x64, 0x2e, 0x68
        /*0066*/ 	.byte	0x70, 0x70, 0x00
	.type		__unnamed_4,@object
	.size		__unnamed_4,(__unnamed_5 - __unnamed_4)
__unnamed_4:
        /* <DEDUP_REMOVED lines=24> */
	.type		__unnamed_5,@object
	.size		__unnamed_5,(__unnamed_6 - __unnamed_5)
__unnamed_5:
        /* <DEDUP_REMOVED lines=23> */
        /*0355*/ 	.byte	0x43, 0x3c, 0x34, 0x30, 0x39, 0x36, 0x3e, 0x3e, 0x3e, 0x3e, 0x3e, 0x20, 0x26, 0x5d, 0x00
	.type		__unnamed_6,@object
	.size		__unnamed_6,(__unnamed_1 - __unnamed_6)
__unnamed_6:
        /* <DEDUP_REMOVED lines=28> */
        /*0524*/ 	.byte	0x3e, 0x3e, 0x3e, 0x3e, 0x3e, 0x5d, 0x00
	.type		__unnamed_1,@object
	.size		__unnamed_1,(__unnamed_3 - __unnamed_1)
__unnamed_1:
        /* <DEDUP_REMOVED lines=28> */
        /*06eb*/ 	.byte	0x3e, 0x3e, 0x3e, 0x3e, 0x3e, 0x20, 0x26, 0x5d, 0x00
	.type		__unnamed_3,@object
	.size		__unnamed_3,(__unnamed_2 - __unnamed_3)
__unnamed_3:
        /* <DEDUP_REMOVED lines=28> */
        /*08b4*/ 	.byte	0x32, 0x37, 0x36, 0x38, 0x3e, 0x3e, 0x3e, 0x3e, 0x3e, 0x5d, 0x00
	.type		__unnamed_2,@object
	.size		__unnamed_2,(.L_1 - __unnamed_2)
__unnamed_2:
        /* <DEDUP_REMOVED lines=29> */
.L_1:


//--------------------- .nv.shared._ZN7cutlass13device_kernelIN5flash11enable_sm90INS1_16FlashAttnFwdSm90INS1_25CollectiveMainloopFwdSm90ILi2EN4cute5tupleIJNS5_1CILi1EEES8_S8_EEENS6_IJNS7_ILi64EEESA_SA_EEELi512ENS_6half_tEfNS_4arch4Sm90ELb0ELb0ELb0ELb0ELb1ELb0ELb0ELb0ELb0ELb1ELb1ELb0EEENS1_21CollectiveEpilogueFwdINS6_IJSA_NS7_ILi512EEESA_EEES9_SC_SE_Li256ELb0ELb1ELb1ELb0EEENS1_19SingleTileSchedulerILb0ELb1ELb1ELi64EEEEEEEEEvNT_6ParamsE --------------------------
	.section	.nv.shared._ZN7cutlass13device_kernelIN5flash11enable_sm90INS1_16FlashAttnFwdSm90INS1_25CollectiveMainloopFwdSm90ILi2EN4cute5tupleIJNS5_1CILi1EEES8_S8_EEENS6_IJNS7_ILi64EEESA_SA_EEELi512ENS_6half_tEfNS_4arch4Sm90ELb0ELb0ELb0ELb0ELb1ELb0ELb0ELb0ELb0ELb1ELb1ELb0EEENS1_21CollectiveEpilogueFwdINS6_IJSA_NS7_ILi512EEESA_EEES9_SC_SE_Li256ELb0ELb1ELb1ELb0EEENS1_19SingleTileSchedulerILb0ELb1ELb1ELi64EEEEEEEEEvNT_6ParamsE,"aw",@nobits
	.sectionflags	@""
	.align	16
	.zero		1024


//--------------------- .nv.shared.reserved.0     --------------------------
	.section	.nv.shared.reserved.0,"aw",@nobits
	.weak		__nv_reservedSMEM_offset_0_alias
	.size		__nv_reservedSMEM_offset_0_alias, 0, 0
	.other		__nv_reservedSMEM_offset_0_alias,@"STO_CUDA_RESERVED_SHARED STV_DEFAULT"
__nv_reservedSMEM_offset_0_alias:
	.zero		0


//--------------------- .nv.global                --------------------------
	.section	.nv.global,"aw",@nobits
.nv.global:
	.type		_ZN81_INTERNAL_65ba9eb4_45_flash_fwd_hdim64_512_fp16_paged_split_sm90_cu_61719c98_49124cute1_E,@object
	.size		_ZN81_INTERNAL_65ba9eb4_45_flash_fwd_hdim64_512_fp16_paged_split_sm90_cu_61719c98_49124cute1_E,(_ZN81_INTERNAL_65ba9eb4_45_flash_fwd_hdim64_512_fp16_paged_split_sm90_cu_61719c98_49124cuda3std3__45__cpo6cbeginE - _ZN81_INTERNAL_65ba9eb4_45_flash_fwd_hdim64_512_fp16_paged_split_sm90_cu_61719c98_49124cute1_E)
_ZN81_INTERNAL_65ba9eb4_45_flash_fwd_hdim64_512_fp16_paged_split_sm90_cu_61719c98_49124cute1_E:
	.zero		1
	.type		_ZN81_INTERNAL_65ba9eb4_45_flash_fwd_hdim64_512_fp16_paged_split_sm90_cu_61719c98_49124cuda3std3__45__cpo6cbeginE,@object
	.size		_ZN81_INTERNAL_65ba9eb4_45_flash_fwd_hdim64_512_fp16_paged_split_sm90_cu_61719c98_49124cuda3std3__45__cpo6cbeginE,(_ZN81_INTERNAL_65ba9eb4_45_flash_fwd_hdim64_512_fp16_paged_split_sm90_cu_61719c98_49124cuda3std3__48in_placeE - _ZN81_INTERNAL_65ba9eb4_45_flash_fwd_hdim64_512_fp16_paged_split_sm90_cu_61719c98_49124cuda3std3__45__cpo6cbeginE)
_ZN81_INTERNAL_65ba9eb4_45_flash_fwd_hdim64_512_fp16_paged_split_sm90_cu_61719c98_49124cuda3std3__45__cpo6cbeginE:
	.zero		1
	.type		_ZN81_INTERNAL_65ba9eb4_45_flash_fwd_hdim64_512_fp16_paged_split_sm90_cu_61719c98_49124cuda3std3__48in_placeE,@object
	.size		_ZN81_INTERNAL_65ba9eb4_45_flash_fwd_hdim64_512_fp16_paged_split_sm90_cu_61719c98_49124cuda3std3__48in_placeE,(_ZN81_INTERNAL_65ba9eb4_45_flash_fwd_hdim64_512_fp16_paged_split_sm90_cu_61719c98_49124cuda3std6ranges3__45__cpo9iter_moveE - _ZN81_INTERNAL_65ba9eb4_45_flash_fwd_hdim64_512_fp16_paged_split_sm90_cu_61719c98_49124cuda3std3__48in_placeE)
_ZN81_INTERNAL_65ba9eb4_45_flash_fwd_hdim64_512_fp16_paged_split_sm90_cu_61719c98_49124cuda3std3__48in_placeE:
	.zero		1
	.type		_ZN81_INTERNAL_65ba9eb4_45_flash_fwd_hdim64_512_fp16_paged_split_sm90_cu_61719c98_49124cuda3std6ranges3__45__cpo9iter_moveE,@object
	.size		_ZN81_INTERNAL_65ba9eb4_45_flash_fwd_hdim64_512_fp16_paged_split_sm90_cu_61719c98_49124cuda3std6ranges3__45__cpo9iter_moveE,(_ZN81_INTERNAL_65ba9eb4_45_flash_fwd_hdim64_512_fp16_paged_split_sm90_cu_61719c98_49124cuda3std3__45__cpo5beginE - _ZN81_INTERNAL_65ba9eb4_45_flash_fwd_hdim64_512_fp16_paged_split_sm90_cu_61719c98_49124cuda3std6ranges3__45__cpo9iter_moveE)
_ZN81_INTERNAL_65ba9eb4_45_flash_fwd_hdim64_512_fp16_paged_split_sm90_cu_61719c98_49124cuda3std6ranges3__45__cpo9iter_moveE:
	.zero		1
	.type		_ZN81_INTERNAL_65ba9eb4_45_flash_fwd_hdim64_512_fp16_paged_split_sm90_cu_61719c98_49124cuda3std3__45__cpo5beginE,@object
	.size		_ZN81_INTERNAL_65ba9eb4_45_flash_fwd_hdim64_512_fp16_paged_split_sm90_cu_61719c98_49124cuda3std3__45__cpo5beginE,(_ZN81_INTERNAL_65ba9eb4_45_flash_fwd_hdim64_512_fp16_paged_split_sm90_cu_61719c98_49124cuda3std3__483_GLOBAL__N__65ba9eb4_45_flash_fwd_hdim64_512_fp16_paged_split_sm90_cu_61719c98_49126ignoreE - _ZN81_INTERNAL_65ba9eb4_45_flash_fwd_hdim64_512_fp16_paged_split_sm90_cu_61719c98_49124cuda3std3__45__cpo5beginE)
_ZN81_INTERNAL_65ba9eb4_45_flash_fwd_hdim64_512_fp16_paged_split_sm90_cu_61719c98_49124cuda3std3__45__cpo5beginE:
	.zero		1
	.type		_ZN81_INTERNAL_65ba9eb4_45_flash_fwd_hdim64_512_fp16_paged_split_sm90_cu_61719c98_49124cuda3std3__483_GLOBAL__N__65ba9eb4_45_flash_fwd_hdim64_512_fp16_paged_split_sm90_cu_61719c98_49126ignoreE,@object
	.size		_ZN81_INTERNAL_65ba9eb4_45_flash_fwd_hdim64_512_fp16_paged_split_sm90_cu_61719c98_49124cuda3std3__483_GLOBAL__N__65ba9eb4_45_flash_fwd_hdim64_512_fp16_paged_split_sm90_cu_61719c98_49126ignoreE,(_ZN81_INTERNAL_65ba9eb4_45_flash_fwd_hdim64_512_fp16_paged_split_sm90_cu_61719c98_49124cute7productE - _ZN81_INTERNAL_65ba9eb4_45_flash_fwd_hdim64_512_fp16_paged_split_sm90_cu_61719c98_49124cuda3std3__483_GLOBAL__N__65ba9eb4_45_flash_fwd_hdim64_512_fp16_paged_split_sm90_cu_61719c98_49126ignoreE)
_ZN81_INTERNAL_65ba9eb4_45_flash_fwd_hdim64_512_fp16_paged_split_sm90_cu_61719c98_49124cuda3std3__483_GLOBAL__N__65ba9eb4_45_flash_fwd_hdim64_512_fp16_paged_split_sm90_cu_61719c98_49126ignoreE:
	.zero		1
	.type		_ZN81_INTERNAL_65ba9eb4_45_flash_fwd_hdim64_512_fp16_paged_split_sm90_cu_61719c98_49124cute7productE,@object
	.size		_ZN81_INTERNAL_65ba9eb4_45_flash_fwd_hdim64_512_fp16_paged_split_sm90_cu_61719c98_49124cute7productE,(_ZN81_INTERNAL_65ba9eb4_45_flash_fwd_hdim64_512_fp16_paged_split_sm90_cu_61719c98_49124cuda3std3__45__cpo3endE - _ZN81_INTERNAL_65ba9eb4_45_flash_fwd_hdim64_512_fp16_paged_split_sm90_cu_61719c98_49124cute7productE)
_ZN81_INTERNAL_65ba9eb4_45_flash_fwd_hdim64_512_fp16_paged_split_sm90_cu_61719c98_49124cute7productE:
	.zero		1
	.type		_ZN81_INTERNAL_65ba9eb4_45_flash_fwd_hdim64_512_fp16_paged_split_sm90_cu_61719c98_49124cuda3std3__45__cpo3endE,@object
	.size		_ZN81_INTERNAL_65ba9eb4_45_flash_fwd_hdim64_512_fp16_paged_split_sm90_cu_61719c98_49124cuda3std3__45__cpo3endE,(_ZN81_INTERNAL_65ba9eb4_45_flash_fwd_hdim64_512_fp16_paged_split_sm90_cu_61719c98_49124cuda3std3__419piecewise_constructE - _ZN81_INTERNAL_65ba9eb4_45_flash_fwd_hdim64_512_fp16_paged_split_sm90_cu_61719c98_49124cuda3std3__45__cpo3endE)
_ZN81_INTERNAL_65ba9eb4_45_flash_fwd_hdim64_512_fp16_paged_split_sm90_cu_61719c98_49124cuda3std3__45__cpo3endE:
	.zero		1
	.type		_ZN81_INTERNAL_65ba9eb4_45_flash_fwd_hdim64_512_fp16_paged_split_sm90_cu_61719c98_49124cuda3std3__419piecewise_constructE,@object
	.size		_ZN81_INTERNAL_65ba9eb4_45_flash_fwd_hdim64_512_fp16_paged_split_sm90_cu_61719c98_49124cuda3std3__419piecewise_constructE,(_ZN81_INTERNAL_65ba9eb4_45_flash_fwd_hdim64_512_fp16_paged_split_sm90_cu_61719c98_49124cuda3std3__45__cpo4cendE - _ZN81_INTERNAL_65ba9eb4_45_flash_fwd_hdim64_512_fp16_paged_split_sm90_cu_61719c98_49124cuda3std3__419piecewise_constructE)
_ZN81_INTERNAL_65ba9eb4_45_flash_fwd_hdim64_512_fp16_paged_split_sm90_cu_61719c98_49124cuda3std3__419piecewise_constructE:
	.zero		1
	.type		_ZN81_INTERNAL_65ba9eb4_45_flash_fwd_hdim64_512_fp16_paged_split_sm90_cu_61719c98_49124cuda3std3__45__cpo4cendE,@object
	.size		_ZN81_INTERNAL_65ba9eb4_45_flash_fwd_hdim64_512_fp16_paged_split_sm90_cu_61719c98_49124cuda3std3__45__cpo4cendE,(_ZN81_INTERNAL_65ba9eb4_45_flash_fwd_hdim64_512_fp16_paged_split_sm90_cu_61719c98_49124cuda3std6ranges3__45__cpo4swapE - _ZN81_INTERNAL_65ba9eb4_45_flash_fwd_hdim64_512_fp16_paged_split_sm90_cu_61719c98_49124cuda3std3__45__cpo4cendE)
_ZN81_INTERNAL_65ba9eb4_45_flash_fwd_hdim64_512_fp16_paged_split_sm90_cu_61719c98_49124cuda3std3__45__cpo4cendE:
	.zero		1
	.type		_ZN81_INTERNAL_65ba9eb4_45_flash_fwd_hdim64_512_fp16_paged_split_sm90_cu_61719c98_49124cuda3std6ranges3__45__cpo4swapE,@object
	.size		_ZN81_INTERNAL_65ba9eb4_45_flash_fwd_hdim64_512_fp16_paged_split_sm90_cu_61719c98_49124cuda3std6ranges3__45__cpo4swapE,(.L_13 - _ZN81_INTERNAL_65ba9eb4_45_flash_fwd_hdim64_512_fp16_paged_split_sm90_cu_61719c98_49124cuda3std6ranges3__45__cpo4swapE)
_ZN81_INTERNAL_65ba9eb4_45_flash_fwd_hdim64_512_fp16_paged_split_sm90_cu_61719c98_49124cuda3std6ranges3__45__cpo4swapE:
	.zero		1
.L_13:


//--------------------- .nv.shared._ZN7cutlass13device_kernelIN5flash11enable_sm90INS1_16FlashAttnFwdSm90INS1_25CollectiveMainloopFwdSm90ILi2EN4cute5tupleIJNS5_1CILi1EEES8_S8_EEENS6_IJNS7_ILi64EEESA_SA_EEELi512ENS_6half_tEfNS_4arch4Sm90ELb0ELb0ELb0ELb0ELb1ELb0ELb1ELb0ELb0ELb1ELb1ELb0EEENS1_21CollectiveEpilogueFwdINS6_IJSA_NS7_ILi512EEESA_EEES9_SC_SE_Li256ELb0ELb1ELb1ELb0EEENS1_19SingleTileSchedulerILb0ELb1ELb1ELi64EEEEEEEEEvNT_6ParamsE --------------------------
	.section	.nv.shared._ZN7cutlass13device_kernelIN5flash11enable_sm90INS1_16FlashAttnFwdSm90INS1_25CollectiveMainloopFwdSm90ILi2EN4cute5tupleIJNS5_1CILi1EEES8_S8_EEENS6_IJNS7_ILi64EEESA_SA_EEELi512ENS_6half_tEfNS_4arch4Sm90ELb0ELb0ELb0ELb0ELb1ELb0ELb1ELb0ELb0ELb1ELb1ELb0EEENS1_21CollectiveEpilogueFwdINS6_IJSA_NS7_ILi512EEESA_EEES9_SC_SE_Li256ELb0ELb1ELb1ELb0EEENS1_19SingleTileSchedulerILb0ELb1ELb1ELi64EEEEEEEEEvNT_6ParamsE,"aw",@nobits
	.sectionflags	@""
	.align	16
	.zero		1024


//--------------------- .nv.shared._ZN7cutlass13device_kernelIN5flash11enable_sm90INS1_16FlashAttnFwdSm90INS1_25CollectiveMainloopFwdSm90ILi2EN4cute5tupleIJNS5_1CILi1EEES8_S8_EEENS6_IJNS7_ILi64EEESA_SA_EEELi512ENS_6half_tEfNS_4arch4Sm90ELb0ELb0ELb0ELb1ELb1ELb0ELb0ELb0ELb0ELb1ELb1ELb0EEENS1_21CollectiveEpilogueFwdINS6_IJSA_NS7_ILi512EEESA_EEES9_SC_SE_Li256ELb1ELb1ELb1ELb0EEENS1_36VarlenDynamicPersistentTileSchedulerILi64ELi64ELi256ELi128ELb1ELb1ELb1ELb0ELb1ELb1EEEEEEEEEvNT_6ParamsE --------------------------
	.section	.nv.shared._ZN7cutlass13device_kernelIN5flash11enable_sm90INS1_16FlashAttnFwdSm90INS1_25CollectiveMainloopFwdSm90ILi2EN4cute5tupleIJNS5_1CILi1EEES8_S8_EEENS6_IJNS7_ILi64EEESA_SA_EEELi512ENS_6half_tEfNS_4arch4Sm90ELb0ELb0ELb0ELb1ELb1ELb0ELb0ELb0ELb0ELb1ELb1ELb0EEENS1_21CollectiveEpilogueFwdINS6_IJSA_NS7_ILi512EEESA_EEES9_SC_SE_Li256ELb1ELb1ELb1ELb0EEENS1_36VarlenDynamicPersistentTileSchedulerILi64ELi64ELi256ELi128ELb1ELb1ELb1ELb0ELb1ELb1EEEEEEEEEvNT_6ParamsE,"aw",@nobits
	.sectionflags	@""
	.align	16
	.zero		1024


//--------------------- .nv.shared._ZN7cutlass13device_kernelIN5flash11enable_sm90INS1_16FlashAttnFwdSm90INS1_25CollectiveMainloopFwdSm90ILi2EN4cute5tupleIJNS5_1CILi1EEES8_S8_EEENS6_IJNS7_ILi64EEESA_SA_EEELi512ENS_6half_tEfNS_4arch4Sm90ELb0ELb0ELb0ELb1ELb1ELb1ELb0ELb0ELb0ELb1ELb1ELb0EEENS1_21CollectiveEpilogueFwdINS6_IJSA_NS7_ILi512EEESA_EEES9_SC_SE_Li256ELb1ELb1ELb1ELb0EEENS1_36VarlenDynamicPersistentTileSchedulerILi64ELi64ELi256ELi128ELb1ELb1ELb1ELb0ELb1ELb1EEEEEEEEEvNT_6ParamsE --------------------------
	.section	.nv.shared._ZN7cutlass13device_kernelIN5flash11enable_sm90INS1_16FlashAttnFwdSm90INS1_25CollectiveMainloopFwdSm90ILi2EN4cute5tupleIJNS5_1CILi1EEES8_S8_EEENS6_IJNS7_ILi64EEESA_SA_EEELi512ENS_6half_tEfNS_4arch4Sm90ELb0ELb0ELb0ELb1ELb1ELb1ELb0ELb0ELb0ELb1ELb1ELb0EEENS1_21CollectiveEpilogueFwdINS6_IJSA_NS7_ILi512EEESA_EEES9_SC_SE_Li256ELb1ELb1ELb1ELb0EEENS1_36VarlenDynamicPersistentTileSchedulerILi64ELi64ELi256ELi128ELb1ELb1ELb1ELb0ELb1ELb1EEEEEEEEEvNT_6ParamsE,"aw",@nobits
	.sectionflags	@""
	.align	16
	.zero		1024


//--------------------- .nv.shared._ZN7cutlass13device_kernelIN5flash11enable_sm90INS1_16FlashAttnFwdSm90INS1_25CollectiveMainloopFwdSm90ILi2EN4cute5tupleIJNS5_1CILi1EEES8_S8_EEENS6_IJNS7_ILi64EEESA_SA_EEELi512ENS_6half_tEfNS_4arch4Sm90ELb0ELb0ELb0ELb1ELb1ELb0ELb1ELb0ELb0ELb1ELb1ELb0EEENS1_21CollectiveEpilogueFwdINS6_IJSA_NS7_ILi512EEESA_EEES9_SC_SE_Li256ELb1ELb1ELb1ELb0EEENS1_36VarlenDynamicPersistentTileSchedulerILi64ELi64ELi256ELi128ELb1ELb1ELb1ELb0ELb1ELb1EEEEEEEEEvNT_6ParamsE --------------------------
	.section	.nv.shared._ZN7cutlass13device_kernelIN5flash11enable_sm90INS1_16FlashAttnFwdSm90INS1_25CollectiveMainloopFwdSm90ILi2EN4cute5tupleIJNS5_1CILi1EEES8_S8_EEENS6_IJNS7_ILi64EEESA_SA_EEELi512ENS_6half_tEfNS_4arch4Sm90ELb0ELb0ELb0ELb1ELb1ELb0ELb1ELb0ELb0ELb1ELb1ELb0EEENS1_21CollectiveEpilogueFwdINS6_IJSA_NS7_ILi512EEESA_EEES9_SC_SE_Li256ELb1ELb1ELb1ELb0EEENS1_36VarlenDynamicPersistentTileSchedulerILi64ELi64ELi256ELi128ELb1ELb1ELb1ELb0ELb1ELb1EEEEEEEEEvNT_6ParamsE,"aw",@nobits
	.sectionflags	@""
	.align	16
	.zero		1024


//--------------------- .nv.shared._ZN7cutlass13device_kernelIN5flash11enable_sm90INS1_16FlashAttnFwdSm90INS1_25CollectiveMainloopFwdSm90ILi2EN4cute5tupleIJNS5_1CILi1EEES8_S8_EEENS6_IJNS7_ILi64EEESA_SA_EEELi512ENS_6half_tEfNS_4arch4Sm90ELb0ELb0ELb0ELb1ELb1ELb1ELb1ELb0ELb0ELb1ELb1ELb0EEENS1_21CollectiveEpilogueFwdINS6_IJSA_NS7_ILi512EEESA_EEES9_SC_SE_Li256ELb1ELb1ELb1ELb0EEENS1_36VarlenDynamicPersistentTileSchedulerILi64ELi64ELi256ELi128ELb1ELb1ELb1ELb0ELb1ELb1EEEEEEEEEvNT_6ParamsE --------------------------
	.section	.nv.shared._ZN7cutlass13device_kernelIN5flash11enable_sm90INS1_16FlashAttnFwdSm90INS1_25CollectiveMainloopFwdSm90ILi2EN4cute5tupleIJNS5_1CILi1EEES8_S8_EEENS6_IJNS7_ILi64EEESA_SA_EEELi512ENS_6half_tEfNS_4arch4Sm90ELb0ELb0ELb0ELb1ELb1ELb1ELb1ELb0ELb0ELb1ELb1ELb0EEENS1_21CollectiveEpilogueFwdINS6_IJSA_NS7_ILi512EEESA_EEES9_SC_SE_Li256ELb1ELb1ELb1ELb0EEENS1_36VarlenDynamicPersistentTileSchedulerILi64ELi64ELi256ELi128ELb1ELb1ELb1ELb0ELb1ELb1EEEEEEEEEvNT_6ParamsE,"aw",@nobits
	.sectionflags	@""
	.align	16
	.zero		1024


//--------------------- .nv.shared._ZN7cutlass13device_kernelIN5flash11enable_sm90INS1_16FlashAttnFwdSm90INS1_25CollectiveMainloopFwdSm90ILi2EN4cute5tupleIJNS5_1CILi1EEES8_S8_EEENS6_IJNS7_ILi64EEESA_SA_EEELi512ENS_6half_tEfNS_4arch4Sm90ELb0ELb1ELb0ELb0ELb1ELb0ELb0ELb0ELb0ELb1ELb1ELb0EEENS1_21CollectiveEpilogueFwdINS6_IJSA_NS7_ILi512EEESA_EEES9_SC_SE_Li256ELb0ELb1ELb1ELb0EEENS1_19SingleTileSchedulerILb0ELb1ELb1ELi64EEEEEEEEEvNT_6ParamsE --------------------------
	.section	.nv.shared._ZN7cutlass13device_kernelIN5flash11enable_sm90INS1_16FlashAttnFwdSm90INS1_25CollectiveMainloopFwdSm90ILi2EN4cute5tupleIJNS5_1CILi1EEES8_S8_EEENS6_IJNS7_ILi64EEESA_SA_EEELi512ENS_6half_tEfNS_4arch4Sm90ELb0ELb1ELb0ELb0ELb1ELb0ELb0ELb0ELb0ELb1ELb1ELb0EEENS1_21CollectiveEpilogueFwdINS6_IJSA_NS7_ILi512EEESA_EEES9_SC_SE_Li256ELb0ELb1ELb1ELb0EEENS1_19SingleTileSchedulerILb0ELb1ELb1ELi64EEEEEEEEEvNT_6ParamsE,"aw",@nobits
	.sectionflags	@""
	.align	16
	.zero		1024


//--------------------- .nv.shared._ZN7cutlass13device_kernelIN5flash11enable_sm90INS1_16FlashAttnFwdSm90INS1_25CollectiveMainloopFwdSm90ILi2EN4cute5tupleIJNS5_1CILi1EEES8_S8_EEENS6_IJNS7_ILi64EEESA_SA_EEELi512ENS_6half_tEfNS_4arch4Sm90ELb0ELb1ELb0ELb0ELb1ELb0ELb1ELb0ELb0ELb1ELb1ELb0EEENS1_21CollectiveEpilogueFwdINS6_IJSA_NS7_ILi512EEESA_EEES9_SC_SE_Li256ELb0ELb1ELb1ELb0EEENS1_19SingleTileSchedulerILb0ELb1ELb1ELi64EEEEEEEEEvNT_6ParamsE --------------------------
	.section	.nv.shared._ZN7cutlass13device_kernelIN5flash11enable_sm90INS1_16FlashAttnFwdSm90INS1_25CollectiveMainloopFwdSm90ILi2EN4cute5tupleIJNS5_1CILi1EEES8_S8_EEENS6_IJNS7_ILi64EEESA_SA_EEELi512ENS_6half_tEfNS_4arch4Sm90ELb0ELb1ELb0ELb0ELb1ELb0ELb1ELb0ELb0ELb1ELb1ELb0EEENS1_21CollectiveEpilogueFwdINS6_IJSA_NS7_ILi512EEESA_EEES9_SC_SE_Li256ELb0ELb1ELb1ELb0EEENS1_19SingleTileSchedulerILb0ELb1ELb1ELi64EEEEEEEEEvNT_6ParamsE,"aw",@nobits
	.sectionflags	@""
	.align	16
	.zero		1024


//--------------------- .nv.shared._ZN7cutlass13device_kernelIN5flash11enable_sm90INS1_16FlashAttnFwdSm90INS1_25CollectiveMainloopFwdSm90ILi2EN4cute5tupleIJNS5_1CILi1EEES8_S8_EEENS6_IJNS7_ILi64EEESA_SA_EEELi512ENS_6half_tEfNS_4arch4Sm90ELb0ELb1ELb0ELb1ELb1ELb0ELb0ELb0ELb0ELb1ELb1ELb0EEENS1_21CollectiveEpilogueFwdINS6_IJSA_NS7_ILi512EEESA_EEES9_SC_SE_Li256ELb1ELb1ELb1ELb0EEENS1_36VarlenDynamicPersistentTileSchedulerILi64ELi64ELi256ELi128ELb1ELb1ELb1ELb1ELb0ELb1EEEEEEEEEvNT_6ParamsE --------------------------
	.section	.nv.shared._ZN7cutlass13device_kernelIN5flash11enable_sm90INS1_16FlashAttnFwdSm90INS1_25CollectiveMainloopFwdSm90ILi2EN4cute5tupleIJNS5_1CILi1EEES8_S8_EEENS6_IJNS7_ILi64EEESA_SA_EEELi512ENS_6half_tEfNS_4arch4Sm90ELb0ELb1ELb0ELb1ELb1ELb0ELb0ELb0ELb0ELb1ELb1ELb0EEENS1_21CollectiveEpilogueFwdINS6_IJSA_NS7_ILi512EEESA_EEES9_SC_SE_Li256ELb1ELb1ELb1ELb0EEENS1_36VarlenDynamicPersistentTileSchedulerILi64ELi64ELi256ELi128ELb1ELb1ELb1ELb1ELb0ELb1EEEEEEEEEvNT_6ParamsE,"aw",@nobits
	.sectionflags	@""
	.align	16
	.zero		1024


//--------------------- .nv.shared._ZN7cutlass13device_kernelIN5flash11enable_sm90INS1_16FlashAttnFwdSm90INS1_25CollectiveMainloopFwdSm90ILi2EN4cute5tupleIJNS5_1CILi1EEES8_S8_EEENS6_IJNS7_ILi64EEESA_SA_EEELi512ENS_6half_tEfNS_4arch4Sm90ELb0ELb1ELb0ELb1ELb1ELb1ELb0ELb0ELb0ELb1ELb1ELb0EEENS1_21CollectiveEpilogueFwdINS6_IJSA_NS7_ILi512EEESA_EEES9_SC_SE_Li256ELb1ELb1ELb1ELb0EEENS1_36VarlenDynamicPersistentTileSchedulerILi64ELi64ELi256ELi128ELb1ELb1ELb1ELb1ELb0ELb1EEEEEEEEEvNT_6ParamsE --------------------------
	.section	.nv.shared._ZN7cutlass13device_kernelIN5flash11enable_sm90INS1_16FlashAttnFwdSm90INS1_25CollectiveMainloopFwdSm90ILi2EN4cute5tupleIJNS5_1CILi1EEES8_S8_EEENS6_IJNS7_ILi64EEESA_SA_EEELi512ENS_6half_tEfNS_4arch4Sm90ELb0ELb1ELb0ELb1ELb1ELb1ELb0ELb0ELb0ELb1ELb1ELb0EEENS1_21CollectiveEpilogueFwdINS6_IJSA_NS7_ILi512EEESA_EEES9_SC_SE_Li256ELb1ELb1ELb1ELb0EEENS1_36VarlenDynamicPersistentTileSchedulerILi64ELi64ELi256ELi128ELb1ELb1ELb1ELb1ELb0ELb1EEEEEEEEEvNT_6ParamsE,"aw",@nobits
	.sectionflags	@""
	.align	16
	.zero		1024


//--------------------- .nv.shared._ZN7cutlass13device_kernelIN5flash11enable_sm90INS1_16FlashAttnFwdSm90INS1_25CollectiveMainloopFwdSm90ILi2EN4cute5tupleIJNS5_1CILi1EEES8_S8_EEENS6_IJNS7_ILi64EEESA_SA_EEELi512ENS_6half_tEfNS_4arch4Sm90ELb0ELb1ELb0ELb1ELb1ELb0ELb1ELb0ELb0ELb1ELb1ELb0EEENS1_21CollectiveEpilogueFwdINS6_IJSA_NS7_ILi512EEESA_EEES9_SC_SE_Li256ELb1ELb1ELb1ELb0EEENS1_36VarlenDynamicPersistentTileSchedulerILi64ELi64ELi256ELi128ELb1ELb1ELb1ELb1ELb0ELb1EEEEEEEEEvNT_6ParamsE --------------------------
	.section	.nv.shared._ZN7cutlass13device_kernelIN5flash11enable_sm90INS1_16FlashAttnFwdSm90INS1_25CollectiveMainloopFwdSm90ILi2EN4cute5tupleIJNS5_1CILi1EEES8_S8_EEENS6_IJNS7_ILi64EEESA_SA_EEELi512ENS_6half_tEfNS_4arch4Sm90ELb0ELb1ELb0ELb1ELb1ELb0ELb1ELb0ELb0ELb1ELb1ELb0EEENS1_21CollectiveEpilogueFwdINS6_IJSA_NS7_ILi512EEESA_EEES9_SC_SE_Li256ELb1ELb1ELb1ELb0EEENS1_36VarlenDynamicPersistentTileSchedulerILi64ELi64ELi256ELi128ELb1ELb1ELb1ELb1ELb0ELb1EEEEEEEEEvNT_6ParamsE,"aw",@nobits
	.sectionflags	@""
	.align	16
	.zero		1024


//--------------------- .nv.shared._ZN7cutlass13device_kernelIN5flash11enable_sm90INS1_16FlashAttnFwdSm90INS1_25CollectiveMainloopFwdSm90ILi2EN4cute5tupleIJNS5_1CILi1EEES8_S8_EEENS6_IJNS7_ILi64EEESA_SA_EEELi512ENS_6half_tEfNS_4arch4Sm90ELb0ELb1ELb0ELb1ELb1ELb1ELb1ELb0ELb0ELb1ELb1ELb0EEENS1_21CollectiveEpilogueFwdINS6_IJSA_NS7_ILi512EEESA_EEES9_SC_SE_Li256ELb1ELb1ELb1ELb0EEENS1_36VarlenDynamicPersistentTileSchedulerILi64ELi64ELi256ELi128ELb1ELb1ELb1ELb1ELb0ELb1EEEEEEEEEvNT_6ParamsE --------------------------
	.section	.nv.shared._ZN7cutlass13device_kernelIN5flash11enable_sm90INS1_16FlashAttnFwdSm90INS1_25CollectiveMainloopFwdSm90ILi2EN4cute5tupleIJNS5_1CILi1EEES8_S8_EEENS6_IJNS7_ILi64EEESA_SA_EEELi512ENS_6half_tEfNS_4arch4Sm90ELb0ELb1ELb0ELb1ELb1ELb1ELb1ELb0ELb0ELb1ELb1ELb0EEENS1_21CollectiveEpilogueFwdINS6_IJSA_NS7_ILi512EEESA_EEES9_SC_SE_Li256ELb1ELb1ELb1ELb0EEENS1_36VarlenDynamicPersistentTileSchedulerILi64ELi64ELi256ELi128ELb1ELb1ELb1ELb1ELb0ELb1EEEEEEEEEvNT_6ParamsE,"aw",@nobits
	.sectionflags	@""
	.align	16
	.zero		1024


//--------------------- .nv.shared._ZN7cutlass13device_kernelIN5flash11enable_sm90INS1_16FlashAttnFwdSm90INS1_25CollectiveMainloopFwdSm90ILi2EN4cute5tupleIJNS5_1CILi1EEES8_S8_EEENS6_IJNS7_ILi64EEESA_SA_EEELi512ENS_6half_tEfNS_4arch4Sm90ELb1ELb0ELb0ELb0ELb1ELb0ELb0ELb0ELb0ELb1ELb1ELb0EEENS1_21CollectiveEpilogueFwdINS6_IJSA_NS7_ILi512EEESA_EEES9_SC_SE_Li256ELb0ELb1ELb1ELb0EEENS1_19SingleTileSchedulerILb0ELb1ELb1ELi64EEEEEEEEEvNT_6ParamsE --------------------------
	.section	.nv.shared._ZN7cutlass13device_kernelIN5flash11enable_sm90INS1_16FlashAttnFwdSm90INS1_25CollectiveMainloopFwdSm90ILi2EN4cute5tupleIJNS5_1CILi1EEES8_S8_EEENS6_IJNS7_ILi64EEESA_SA_EEELi512ENS_6half_tEfNS_4arch4Sm90ELb1ELb0ELb0ELb0ELb1ELb0ELb0ELb0ELb0ELb1ELb1ELb0EEENS1_21CollectiveEpilogueFwdINS6_IJSA_NS7_ILi512EEESA_EEES9_SC_SE_Li256ELb0ELb1ELb1ELb0EEENS1_19SingleTileSchedulerILb0ELb1ELb1ELi64EEEEEEEEEvNT_6ParamsE,"aw",@nobits
	.sectionflags	@""
	.align	16
	.zero		1024


//--------------------- .nv.shared._ZN7cutlass13device_kernelIN5flash11enable_sm90INS1_16FlashAttnFwdSm90INS1_25CollectiveMainloopFwdSm90ILi2EN4cute5tupleIJNS5_1CILi1EEES8_S8_EEENS6_IJNS7_ILi64EEESA_SA_EEELi512ENS_6half_tEfNS_4arch4Sm90ELb1ELb0ELb0ELb0ELb1ELb0ELb1ELb0ELb0ELb1ELb1ELb0EEENS1_21CollectiveEpilogueFwdINS6_IJSA_NS7_ILi512EEESA_EEES9_SC_SE_Li256ELb0ELb1ELb1ELb0EEENS1_19SingleTileSchedulerILb0ELb1ELb1ELi64EEEEEEEEEvNT_6ParamsE --------------------------
	.section	.nv.shared._ZN7cutlass13device_kernelIN5flash11enable_sm90INS1_16FlashAttnFwdSm90INS1_25CollectiveMainloopFwdSm90ILi2EN4cute5tupleIJNS5_1CILi1EEES8_S8_EEENS6_IJNS7_ILi64EEESA_SA_EEELi512ENS_6half_tEfNS_4arch4Sm90ELb1ELb0ELb0ELb0ELb1ELb0ELb1ELb0ELb0ELb1ELb1ELb0EEENS1_21CollectiveEpilogueFwdINS6_IJSA_NS7_ILi512EEESA_EEES9_SC_SE_Li256ELb0ELb1ELb1ELb0EEENS1_19SingleTileSchedulerILb0ELb1ELb1ELi64EEEEEEEEEvNT_6ParamsE,"aw",@nobits
	.sectionflags	@""
	.align	16
	.zero		1024


//--------------------- .nv.shared._ZN7cutlass13device_kernelIN5flash11enable_sm90INS1_16FlashAttnFwdSm90INS1_25CollectiveMainloopFwdSm90ILi2EN4cute5tupleIJNS5_1CILi1EEES8_S8_EEENS6_IJNS7_ILi64EEESA_SA_EEELi512ENS_6half_tEfNS_4arch4Sm90ELb1ELb0ELb0ELb1ELb1ELb0ELb0ELb0ELb0ELb1ELb1ELb0EEENS1_21CollectiveEpilogueFwdINS6_IJSA_NS7_ILi512EEESA_EEES9_SC_SE_Li256ELb1ELb1ELb1ELb0EEENS1_36VarlenDynamicPersistentTileSchedulerILi64ELi64ELi256ELi128ELb1ELb1ELb1ELb1ELb1ELb1EEEEEEEEEvNT_6ParamsE --------------------------
	.section	.nv.shared._ZN7cutlass13device_kernelIN5flash11enable_sm90INS1_16FlashAttnFwdSm90INS1_25CollectiveMainloopFwdSm90ILi2EN4cute5tupleIJNS5_1CILi1EEES8_S8_EEENS6_IJNS7_ILi64EEESA_SA_EEELi512ENS_6half_tEfNS_4arch4Sm90ELb1ELb0ELb0ELb1ELb1ELb0ELb0ELb0ELb0ELb1ELb1ELb0EEENS1_21CollectiveEpilogueFwdINS6_IJSA_NS7_ILi512EEESA_EEES9_SC_SE_Li256ELb1ELb1ELb1ELb0EEENS1_36VarlenDynamicPersistentTileSchedulerILi64ELi64ELi256ELi128ELb1ELb1ELb1ELb1ELb1ELb1EEEEEEEEEvNT_6ParamsE,"aw",@nobits
	.sectionflags	@""
	.align	16
	.zero		1024


//--------------------- .nv.shared._ZN7cutlass13device_kernelIN5flash11enable_sm90INS1_16FlashAttnFwdSm90INS1_25CollectiveMainloopFwdSm90ILi2EN4cute5tupleIJNS5_1CILi1EEES8_S8_EEENS6_IJNS7_ILi64EEESA_SA_EEELi512ENS_6half_tEfNS_4arch4Sm90ELb1ELb0ELb0ELb1ELb1ELb1ELb0ELb0ELb0ELb1ELb1ELb0EEENS1_21CollectiveEpilogueFwdINS6_IJSA_NS7_ILi512EEESA_EEES9_SC_SE_Li256ELb1ELb1ELb1ELb0EEENS1_36VarlenDynamicPersistentTileSchedulerILi64ELi64ELi256ELi128ELb1ELb1ELb1ELb1ELb1ELb1EEEEEEEEEvNT_6ParamsE --------------------------
	.section	.nv.shared._ZN7cutlass13device_kernelIN5flash11enable_sm90INS1_16FlashAttnFwdSm90INS1_25CollectiveMainloopFwdSm90ILi2EN4cute5tupleIJNS5_1CILi1EEES8_S8_EEENS6_IJNS7_ILi64EEESA_SA_EEELi512ENS_6half_tEfNS_4arch4Sm90ELb1ELb0ELb0ELb1ELb1ELb1ELb0ELb0ELb0ELb1ELb1ELb0EEENS1_21CollectiveEpilogueFwdINS6_IJSA_NS7_ILi512EEESA_EEES9_SC_SE_Li256ELb1ELb1ELb1ELb0EEENS1_36VarlenDynamicPersistentTileSchedulerILi64ELi64ELi256ELi128ELb1ELb1ELb1ELb1ELb1ELb1EEEEEEEEEvNT_6ParamsE,"aw",@nobits
	.sectionflags	@""
	.align	16
	.zero		1024


//--------------------- .nv.shared._ZN7cutlass13device_kernelIN5flash11enable_sm90INS1_16FlashAttnFwdSm90INS1_25CollectiveMainloopFwdSm90ILi2EN4cute5tupleIJNS5_1CILi1EEES8_S8_EEENS6_IJNS7_ILi64EEESA_SA_EEELi512ENS_6half_tEfNS_4arch4Sm90ELb1ELb0ELb0ELb1ELb1ELb0ELb1ELb0ELb0ELb1ELb1ELb0EEENS1_21CollectiveEpilogueFwdINS6_IJSA_NS7_ILi512EEESA_EEES9_SC_SE_Li256ELb1ELb1ELb1ELb0EEENS1_36VarlenDynamicPersistentTileSchedulerILi64ELi64ELi256ELi128ELb1ELb1ELb1ELb1ELb1ELb1EEEEEEEEEvNT_6ParamsE --------------------------
	.section	.nv.shared._ZN7cutlass13device_kernelIN5flash11enable_sm90INS1_16FlashAttnFwdSm90INS1_25CollectiveMainloopFwdSm90ILi2EN4cute5tupleIJNS5_1CILi1EEES8_S8_EEENS6_IJNS7_ILi64EEESA_SA_EEELi512ENS_6half_tEfNS_4arch4Sm90ELb1ELb0ELb0ELb1ELb1ELb0ELb1ELb0ELb0ELb1ELb1ELb0EEENS1_21CollectiveEpilogueFwdINS6_IJSA_NS7_ILi512EEESA_EEES9_SC_SE_Li256ELb1ELb1ELb1ELb0EEENS1_36VarlenDynamicPersistentTileSchedulerILi64ELi64ELi256ELi128ELb1ELb1ELb1ELb1ELb1ELb1EEEEEEEEEvNT_6ParamsE,"aw",@nobits
	.sectionflags	@""
	.align	16
	.zero		1024


//--------------------- .nv.shared._ZN7cutlass13device_kernelIN5flash11enable_sm90INS1_16FlashAttnFwdSm90INS1_25CollectiveMainloopFwdSm90ILi2EN4cute5tupleIJNS5_1CILi1EEES8_S8_EEENS6_IJNS7_ILi64EEESA_SA_EEELi512ENS_6half_tEfNS_4arch4Sm90ELb1ELb0ELb0ELb1ELb1ELb1ELb1ELb0ELb0ELb1ELb1ELb0EEENS1_21CollectiveEpilogueFwdINS6_IJSA_NS7_ILi512EEESA_EEES9_SC_SE_Li256ELb1ELb1ELb1ELb0EEENS1_36VarlenDynamicPersistentTileSchedulerILi64ELi64ELi256ELi128ELb1ELb1ELb1ELb1ELb1ELb1EEEEEEEEEvNT_6ParamsE --------------------------
	.section	.nv.shared._ZN7cutlass13device_kernelIN5flash11enable_sm90INS1_16FlashAttnFwdSm90INS1_25CollectiveMainloopFwdSm90ILi2EN4cute5tupleIJNS5_1CILi1EEES8_S8_EEENS6_IJNS7_ILi64EEESA_SA_EEELi512ENS_6half_tEfNS_4arch4Sm90ELb1ELb0ELb0ELb1ELb1ELb1ELb1ELb0ELb0ELb1ELb1ELb0EEENS1_21CollectiveEpilogueFwdINS6_IJSA_NS7_ILi512EEESA_EEES9_SC_SE_Li256ELb1ELb1ELb1ELb0EEENS1_36VarlenDynamicPersistentTileSchedulerILi64ELi64ELi256ELi128ELb1ELb1ELb1ELb1ELb1ELb1EEEEEEEEEvNT_6ParamsE,"aw",@nobits
	.sectionflags	@""
	.align	16
	.zero		1024


//--------------------- .nv.constant0._ZN7cutlass13device_kernelIN5flash11enable_sm90INS1_16FlashAttnFwdSm90INS1_25CollectiveMainloopFwdSm90ILi2EN4cute5tupleIJNS5_1CILi1EEES8_S8_EEENS6_IJNS7_ILi64EEESA_SA_EEELi512ENS_6half_tEfNS_4arch4Sm90ELb0ELb0ELb0ELb0ELb1ELb0ELb0ELb0ELb0ELb1ELb1ELb0EEENS1_21CollectiveEpilogueFwdINS6_IJSA_NS7_ILi512EEESA_EEES9_SC_SE_Li256ELb0ELb1ELb1ELb0EEENS1_19SingleTileSchedulerILb0ELb1ELb1ELi64EEEEEEEEEvNT_6ParamsE --------------------------
	.section	.nv.constant0._ZN7cutlass13device_kernelIN5flash11enable_sm90INS1_16FlashAttnFwdSm90INS1_25CollectiveMainloopFwdSm90ILi2EN4cute5tupleIJNS5_1CILi1EEES8_S8_EEENS6_IJNS7_ILi64EEESA_SA_EEELi512ENS_6half_tEfNS_4arch4Sm90ELb0ELb0ELb0ELb0ELb1ELb0ELb0ELb0ELb0ELb1ELb1ELb0EEENS1_21CollectiveEpilogueFwdINS6_IJSA_NS7_ILi512EEESA_EEES9_SC_SE_Li256ELb0ELb1ELb1ELb0EEENS1_19SingleTileSchedulerILb0ELb1ELb1ELi64EEEEEEEEEvNT_6ParamsE,"a",@progbits
	.sectionflags	@""
	.align	4
.nv.constant0._ZN7cutlass13device_kernelIN5flash11enable_sm90INS1_16FlashAttnFwdSm90INS1_25CollectiveMainloopFwdSm90ILi2EN4cute5tupleIJNS5_1CILi1EEES8_S8_EEENS6_IJNS7_ILi64EEESA_SA_EEELi512ENS_6half_tEfNS_4arch4Sm90ELb0ELb0ELb0ELb0ELb1ELb0ELb0ELb0ELb0ELb1ELb1ELb0EEENS1_21CollectiveEpilogueFwdINS6_IJSA_NS7_ILi512EEESA_EEES9_SC_SE_Li256ELb0ELb1ELb1ELb0EEENS1_19SingleTileSchedulerILb0ELb1ELb1ELi64EEEEEEEEEvNT_6ParamsE:
	.zero		3200


//--------------------- .nv.constant0._ZN7cutlass13device_kernelIN5flash11enable_sm90INS1_16FlashAttnFwdSm90INS1_25CollectiveMainloopFwdSm90ILi2EN4cute5tupleIJNS5_1CILi1EEES8_S8_EEENS6_IJNS7_ILi64EEESA_SA_EEELi512ENS_6half_tEfNS_4arch4Sm90ELb0ELb0ELb0ELb0ELb1ELb0ELb1ELb0ELb0ELb1ELb1ELb0EEENS1_21CollectiveEpilogueFwdINS6_IJSA_NS7_ILi512EEESA_EEES9_SC_SE_Li256ELb0ELb1ELb1ELb0EEENS1_19SingleTileSchedulerILb0ELb1ELb1ELi64EEEEEEEEEvNT_6ParamsE --------------------------
	.section	.nv.constant0._ZN7cutlass13device_kernelIN5flash11enable_sm90INS1_16FlashAttnFwdSm90INS1_25CollectiveMainloopFwdSm90ILi2EN4cute5tupleIJNS5_1CILi1EEES8_S8_EEENS6_IJNS7_ILi64EEESA_SA_EEELi512ENS_6half_tEfNS_4arch4Sm90ELb0ELb0ELb0ELb0ELb1ELb0ELb1ELb0ELb0ELb1ELb1ELb0EEENS1_21CollectiveEpilogueFwdINS6_IJSA_NS7_ILi512EEESA_EEES9_SC_SE_Li256ELb0ELb1ELb1ELb0EEENS1_19SingleTileSchedulerILb0ELb1ELb1ELi64EEEEEEEEEvNT_6ParamsE,"a",@progbits
	.sectionflags	@""
	.align	4
.nv.constant0._ZN7cutlass13device_kernelIN5flash11enable_sm90INS1_16FlashAttnFwdSm90INS1_25CollectiveMainloopFwdSm90ILi2EN4cute5tupleIJNS5_1CILi1EEES8_S8_EEENS6_IJNS7_ILi64EEESA_SA_EEELi512ENS_6half_tEfNS_4arch4Sm90ELb0ELb0ELb0ELb0ELb1ELb0ELb1ELb0ELb0ELb1ELb1ELb0EEENS1_21CollectiveEpilogueFwdINS6_IJSA_NS7_ILi512EEESA_EEES9_SC_SE_Li256ELb0ELb1ELb1ELb0EEENS1_19SingleTileSchedulerILb0ELb1ELb1ELi64EEEEEEEEEvNT_6ParamsE:
	.zero		3456


//--------------------- .nv.constant0._ZN7cutlass13device_kernelIN5flash11enable_sm90INS1_16FlashAttnFwdSm90INS1_25CollectiveMainloopFwdSm90ILi2EN4cute5tupleIJNS5_1CILi1EEES8_S8_EEENS6_IJNS7_ILi64EEESA_SA_EEELi512ENS_6half_tEfNS_4arch4Sm90ELb0ELb0ELb0ELb1ELb1ELb0ELb0ELb0ELb0ELb1ELb1ELb0EEENS1_21CollectiveEpilogueFwdINS6_IJSA_NS7_ILi512EEESA_EEES9_SC_SE_Li256ELb1ELb1ELb1ELb0EEENS1_36VarlenDynamicPersistentTileSchedulerILi64ELi64ELi256ELi128ELb1ELb1ELb1ELb0ELb1ELb1EEEEEEEEEvNT_6ParamsE --------------------------
	.section	.nv.constant0._ZN7cutlass13device_kernelIN5flash11enable_sm90INS1_16FlashAttnFwdSm90INS1_25CollectiveMainloopFwdSm90ILi2EN4cute5tupleIJNS5_1CILi1EEES8_S8_EEENS6_IJNS7_ILi64EEESA_SA_EEELi512ENS_6half_tEfNS_4arch4Sm90ELb0ELb0ELb0ELb1ELb1ELb0ELb0ELb0ELb0ELb1ELb1ELb0EEENS1_21CollectiveEpilogueFwdINS6_IJSA_NS7_ILi512EEESA_EEES9_SC_SE_Li256ELb1ELb1ELb1ELb0EEENS1_36VarlenDynamicPersistentTileSchedulerILi64ELi64ELi256ELi128ELb1ELb1ELb1ELb0ELb1ELb1EEEEEEEEEvNT_6ParamsE,"a",@progbits
	.sectionflags	@""
	.align	4
.nv.constant0._ZN7cutlass13device_kernelIN5flash11enable_sm90INS1_16FlashAttnFwdSm90INS1_25CollectiveMainloopFwdSm90ILi2EN4cute5tupleIJNS5_1CILi1EEES8_S8_EEENS6_IJNS7_ILi64EEESA_SA_EEELi512ENS_6half_tEfNS_4arch4Sm90ELb0ELb0ELb0ELb1ELb1ELb0ELb0ELb0ELb0ELb1ELb1ELb0EEENS1_21CollectiveEpilogueFwdINS6_IJSA_NS7_ILi512EEESA_EEES9_SC_SE_Li256ELb1ELb1ELb1ELb0EEENS1_36VarlenDynamicPersistentTileSchedulerILi64ELi64ELi256ELi128ELb1ELb1ELb1ELb0ELb1ELb1EEEEEEEEEvNT_6ParamsE:
	.zero		3328


//--------------------- .nv.constant0._ZN7cutlass13device_kernelIN5flash11enable_sm90INS1_16FlashAttnFwdSm90INS1_25CollectiveMainloopFwdSm90ILi2EN4cute5tupleIJNS5_1CILi1EEES8_S8_EEENS6_IJNS7_ILi64EEESA_SA_EEELi512ENS_6half_tEfNS_4arch4Sm90ELb0ELb0ELb0ELb1ELb1ELb1ELb0ELb0ELb0ELb1ELb1ELb0EEENS1_21CollectiveEpilogueFwdINS6_IJSA_NS7_ILi512EEESA_EEES9_SC_SE_Li256ELb1ELb1ELb1ELb0EEENS1_36VarlenDynamicPersistentTileSchedulerILi64ELi64ELi256ELi128ELb1ELb1ELb1ELb0ELb1ELb1EEEEEEEEEvNT_6ParamsE --------------------------
	.section	.nv.constant0._ZN7cutlass13device_kernelIN5flash11enable_sm90INS1_16FlashAttnFwdSm90INS1_25CollectiveMainloopFwdSm90ILi2EN4cute5tupleIJNS5_1CILi1EEES8_S8_EEENS6_IJNS7_ILi64EEESA_SA_EEELi512ENS_6half_tEfNS_4arch4Sm90ELb0ELb0ELb0ELb1ELb1ELb1ELb0ELb0ELb0ELb1ELb1ELb0EEENS1_21CollectiveEpilogueFwdINS6_IJSA_NS7_ILi512EEESA_EEES9_SC_SE_Li256ELb1ELb1ELb1ELb0EEENS1_36VarlenDynamicPersistentTileSchedulerILi64ELi64ELi256ELi128ELb1ELb1ELb1ELb0ELb1ELb1EEEEEEEEEvNT_6ParamsE,"a",@progbits
	.sectionflags	@""
	.align	4
.nv.constant0._ZN7cutlass13device_kernelIN5flash11enable_sm90INS1_16FlashAttnFwdSm90INS1_25CollectiveMainloopFwdSm90ILi2EN4cute5tupleIJNS5_1CILi1EEES8_S8_EEENS6_IJNS7_ILi64EEESA_SA_EEELi512ENS_6half_tEfNS_4arch4Sm90ELb0ELb0ELb0ELb1ELb1ELb1ELb0ELb0ELb0ELb1ELb1ELb0EEENS1_21CollectiveEpilogueFwdINS6_IJSA_NS7_ILi512EEESA_EEES9_SC_SE_Li256ELb1ELb1ELb1ELb0EEENS1_36VarlenDynamicPersistentTileSchedulerILi64ELi64ELi256ELi128ELb1ELb1ELb1ELb0ELb1ELb1EEEEEEEEEvNT_6ParamsE:
	.zero		3328


//--------------------- .nv.constant0._ZN7cutlass13device_kernelIN5flash11enable_sm90INS1_16FlashAttnFwdSm90INS1_25CollectiveMainloopFwdSm90ILi2EN4cute5tupleIJNS5_1CILi1EEES8_S8_EEENS6_IJNS7_ILi64EEESA_SA_EEELi512ENS_6half_tEfNS_4arch4Sm90ELb0ELb0ELb0ELb1ELb1ELb0ELb1ELb0ELb0ELb1ELb1ELb0EEENS1_21CollectiveEpilogueFwdINS6_IJSA_NS7_ILi512EEESA_EEES9_SC_SE_Li256ELb1ELb1ELb1ELb0EEENS1_36VarlenDynamicPersistentTileSchedulerILi64ELi64ELi256ELi128ELb1ELb1ELb1ELb0ELb1ELb1EEEEEEEEEvNT_6ParamsE --------------------------
	.section	.nv.constant0._ZN7cutlass13device_kernelIN5flash11enable_sm90INS1_16FlashAttnFwdSm90INS1_25CollectiveMainloopFwdSm90ILi2EN4cute5tupleIJNS5_1CILi1EEES8_S8_EEENS6_IJNS7_ILi64EEESA_SA_EEELi512ENS_6half_tEfNS_4arch4Sm90ELb0ELb0ELb0ELb1ELb1ELb0ELb1ELb0ELb0ELb1ELb1ELb0EEENS1_21CollectiveEpilogueFwdINS6_IJSA_NS7_ILi512EEESA_EEES9_SC_SE_Li256ELb1ELb1ELb1ELb0EEENS1_36VarlenDynamicPersistentTileSchedulerILi64ELi64ELi256ELi128ELb1ELb1ELb1ELb0ELb1ELb1EEEEEEEEEvNT_6ParamsE,"a",@progbits
	.sectionflags	@""
	.align	4
.nv.constant0._ZN7cutlass13device_kernelIN5flash11enable_sm90INS1_16FlashAttnFwdSm90INS1_25CollectiveMainloopFwdSm90ILi2EN4cute5tupleIJNS5_1CILi1EEES8_S8_EEENS6_IJNS7_ILi64EEESA_SA_EEELi512ENS_6half_tEfNS_4arch4Sm90ELb0ELb0ELb0ELb1ELb1ELb0ELb1ELb0ELb0ELb1ELb1ELb0EEENS1_21CollectiveEpilogueFwdINS6_IJSA_NS7_ILi512EEESA_EEES9_SC_SE_Li256ELb1ELb1ELb1ELb0EEENS1_36VarlenDynamicPersistentTileSchedulerILi64ELi64ELi256ELi128ELb1ELb1ELb1ELb0ELb1ELb1EEEEEEEEEvNT_6ParamsE:
	.zero		3584


//--------------------- .nv.constant0._ZN7cutlass13device_kernelIN5flash11enable_sm90INS1_16FlashAttnFwdSm90INS1_25CollectiveMainloopFwdSm90ILi2EN4cute5tupleIJNS5_1CILi1EEES8_S8_EEENS6_IJNS7_ILi64EEESA_SA_EEELi512ENS_6half_tEfNS_4arch4Sm90ELb0ELb0ELb0ELb1ELb1ELb1ELb1ELb0ELb0ELb1ELb1ELb0EEENS1_21CollectiveEpilogueFwdINS6_IJSA_NS7_ILi512EEESA_EEES9_SC_SE_Li256ELb1ELb1ELb1ELb0EEENS1_36VarlenDynamicPersistentTileSchedulerILi64ELi64ELi256ELi128ELb1ELb1ELb1ELb0ELb1ELb1EEEEEEEEEvNT_6ParamsE --------------------------
	.section	.nv.constant0._ZN7cutlass13device_kernelIN5flash11enable_sm90INS1_16FlashAttnFwdSm90INS1_25CollectiveMainloopFwdSm90ILi2EN4cute5tupleIJNS5_1CILi1EEES8_S8_EEENS6_IJNS7_ILi64EEESA_SA_EEELi512ENS_6half_tEfNS_4arch4Sm90ELb0ELb0ELb0ELb1ELb1ELb1ELb1ELb0ELb0ELb1ELb1ELb0EEENS1_21CollectiveEpilogueFwdINS6_IJSA_NS7_ILi512EEESA_EEES9_SC_SE_Li256ELb1ELb1ELb1ELb0EEENS1_36VarlenDynamicPersistentTileSchedulerILi64ELi64ELi256ELi128ELb1ELb1ELb1ELb0ELb1ELb1EEEEEEEEEvNT_6ParamsE,"a",@progbits
	.sectionflags	@""
	.align	4
.nv.constant0._ZN7cutlass13device_kernelIN5flash11enable_sm90INS1_16FlashAttnFwdSm90INS1_25CollectiveMainloopFwdSm90ILi2EN4cute5tupleIJNS5_1CILi1EEES8_S8_EEENS6_IJNS7_ILi64EEESA_SA_EEELi512ENS_6half_tEfNS_4arch4Sm90ELb0ELb0ELb0ELb1ELb1ELb1ELb1ELb0ELb0ELb1ELb1ELb0EEENS1_21CollectiveEpilogueFwdINS6_IJSA_NS7_ILi512EEESA_EEES9_SC_SE_Li256ELb1ELb1ELb1ELb0EEENS1_36VarlenDynamicPersistentTileSchedulerILi64ELi64ELi256ELi128ELb1ELb1ELb1ELb0ELb1ELb1EEEEEEEEEvNT_6ParamsE:
	.zero		3584


//--------------------- .nv.constant0._ZN7cutlass13device_kernelIN5flash11enable_sm90INS1_16FlashAttnFwdSm90INS1_25CollectiveMainloopFwdSm90ILi2EN4cute5tupleIJNS5_1CILi1EEES8_S8_EEENS6_IJNS7_ILi64EEESA_SA_EEELi512ENS_6half_tEfNS_4arch4Sm90ELb0ELb1ELb0ELb0ELb1ELb0ELb0ELb0ELb0ELb1ELb1ELb0EEENS1_21CollectiveEpilogueFwdINS6_IJSA_NS7_ILi512EEESA_EEES9_SC_SE_Li256ELb0ELb1ELb1ELb0EEENS1_19SingleTileSchedulerILb0ELb1ELb1ELi64EEEEEEEEEvNT_6ParamsE --------------------------
	.section	.nv.constant0._ZN7cutlass13device_kernelIN5flash11enable_sm90INS1_16FlashAttnFwdSm90INS1_25CollectiveMainloopFwdSm90ILi2EN4cute5tupleIJNS5_1CILi1EEES8_S8_EEENS6_IJNS7_ILi64EEESA_SA_EEELi512ENS_6half_tEfNS_4arch4Sm90ELb0ELb1ELb0ELb0ELb1ELb0ELb0ELb0ELb0ELb1ELb1ELb0EEENS1_21CollectiveEpilogueFwdINS6_IJSA_NS7_ILi512EEESA_EEES9_SC_SE_Li256ELb0ELb1ELb1ELb0EEENS1_19SingleTileSchedulerILb0ELb1ELb1ELi64EEEEEEEEEvNT_6ParamsE,"a",@progbits
	.sectionflags	@""
	.align	4
.nv.constant0._ZN7cutlass13device_kernelIN5flash11enable_sm90INS1_16FlashAttnFwdSm90INS1_25CollectiveMainloopFwdSm90ILi2EN4cute5tupleIJNS5_1CILi1EEES8_S8_EEENS6_IJNS7_ILi64EEESA_SA_EEELi512ENS_6half_tEfNS_4arch4Sm90ELb0ELb1ELb0ELb0ELb1ELb0ELb0ELb0ELb0ELb1ELb1ELb0EEENS1_21CollectiveEpilogueFwdINS6_IJSA_NS7_ILi512EEESA_EEES9_SC_SE_Li256ELb0ELb1ELb1ELb0EEENS1_19SingleTileSchedulerILb0ELb1ELb1ELi64EEEEEEEEEvNT_6ParamsE:
	.zero		3200


//--------------------- .nv.constant0._ZN7cutlass13device_kernelIN5flash11enable_sm90INS1_16FlashAttnFwdSm90INS1_25CollectiveMainloopFwdSm90ILi2EN4cute5tupleIJNS5_1CILi1EEES8_S8_EEENS6_IJNS7_ILi64EEESA_SA_EEELi512ENS_6half_tEfNS_4arch4Sm90ELb0ELb1ELb0ELb0ELb1ELb0ELb1ELb0ELb0ELb1ELb1ELb0EEENS1_21CollectiveEpilogueFwdINS6_IJSA_NS7_ILi512EEESA_EEES9_SC_SE_Li256ELb0ELb1ELb1ELb0EEENS1_19SingleTileSchedulerILb0ELb1ELb1ELi64EEEEEEEEEvNT_6ParamsE --------------------------
	.section	.nv.constant0._ZN7cutlass13device_kernelIN5flash11enable_sm90INS1_16FlashAttnFwdSm90INS1_25CollectiveMainloopFwdSm90ILi2EN4cute5tupleIJNS5_1CILi1EEES8_S8_EEENS6_IJNS7_ILi64EEESA_SA_EEELi512ENS_6half_tEfNS_4arch4Sm90ELb0ELb1ELb0ELb0ELb1ELb0ELb1ELb0ELb0ELb1ELb1ELb0EEENS1_21CollectiveEpilogueFwdINS6_IJSA_NS7_ILi512EEESA_EEES9_SC_SE_Li256ELb0ELb1ELb1ELb0EEENS1_19SingleTileSchedulerILb0ELb1ELb1ELi64EEEEEEEEEvNT_6ParamsE,"a",@progbits
	.sectionflags	@""
	.align	4
.nv.constant0._ZN7cutlass13device_kernelIN5flash11enable_sm90INS1_16FlashAttnFwdSm90INS1_25CollectiveMainloopFwdSm90ILi2EN4cute5tupleIJNS5_1CILi1EEES8_S8_EEENS6_IJNS7_ILi64EEESA_SA_EEELi512ENS_6half_tEfNS_4arch4Sm90ELb0ELb1ELb0ELb0ELb1ELb0ELb1ELb0ELb0ELb1ELb1ELb0EEENS1_21CollectiveEpilogueFwdINS6_IJSA_NS7_ILi512EEESA_EEES9_SC_SE_Li256ELb0ELb1ELb1ELb0EEENS1_19SingleTileSchedulerILb0ELb1ELb1ELi64EEEEEEEEEvNT_6ParamsE:
	.zero		3456


//--------------------- .nv.constant0._ZN7cutlass13device_kernelIN5flash11enable_sm90INS1_16FlashAttnFwdSm90INS1_25CollectiveMainloopFwdSm90ILi2EN4cute5tupleIJNS5_1CILi1EEES8_S8_EEENS6_IJNS7_ILi64EEESA_SA_EEELi512ENS_6half_tEfNS_4arch4Sm90ELb0ELb1ELb0ELb1ELb1ELb0ELb0ELb0ELb0ELb1ELb1ELb0EEENS1_21CollectiveEpilogueFwdINS6_IJSA_NS7_ILi512EEESA_EEES9_SC_SE_Li256ELb1ELb1ELb1ELb0EEENS1_36VarlenDynamicPersistentTileSchedulerILi64ELi64ELi256ELi128ELb1ELb1ELb1ELb1ELb0ELb1EEEEEEEEEvNT_6ParamsE --------------------------
	.section	.nv.constant0._ZN7cutlass13device_kernelIN5flash11enable_sm90INS1_16FlashAttnFwdSm90INS1_25CollectiveMainloopFwdSm90ILi2EN4cute5tupleIJNS5_1CILi1EEES8_S8_EEENS6_IJNS7_ILi64EEESA_SA_EEELi512ENS_6half_tEfNS_4arch4Sm90ELb0ELb1ELb0ELb1ELb1ELb0ELb0ELb0ELb0ELb1ELb1ELb0EEENS1_21CollectiveEpilogueFwdINS6_IJSA_NS7_ILi512EEESA_EEES9_SC_SE_Li256ELb1ELb1ELb1ELb0EEENS1_36VarlenDynamicPersistentTileSchedulerILi64ELi64ELi256ELi128ELb1ELb1ELb1ELb1ELb0ELb1EEEEEEEEEvNT_6ParamsE,"a",@progbits
	.sectionflags	@""
	.align	4
.nv.constant0._ZN7cutlass13device_kernelIN5flash11enable_sm90INS1_16FlashAttnFwdSm90INS1_25CollectiveMainloopFwdSm90ILi2EN4cute5tupleIJNS5_1CILi1EEES8_S8_EEENS6_IJNS7_ILi64EEESA_SA_EEELi512ENS_6half_tEfNS_4arch4Sm90ELb0ELb1ELb0ELb1ELb1ELb0ELb0ELb0ELb0ELb1ELb1ELb0EEENS1_21CollectiveEpilogueFwdINS6_IJSA_NS7_ILi512EEESA_EEES9_SC_SE_Li256ELb1ELb1ELb1ELb0EEENS1_36VarlenDynamicPersistentTileSchedulerILi64ELi64ELi256ELi128ELb1ELb1ELb1ELb1ELb0ELb1EEEEEEEEEvNT_6ParamsE:
	.zero		3328


//--------------------- .nv.constant0._ZN7cutlass13device_kernelIN5flash11enable_sm90INS1_16FlashAttnFwdSm90INS1_25CollectiveMainloopFwdSm90ILi2EN4cute5tupleIJNS5_1CILi1EEES8_S8_EEENS6_IJNS7_ILi64EEESA_SA_EEELi512ENS_6half_tEfNS_4arch4Sm90ELb0ELb1ELb0ELb1ELb1ELb1ELb0ELb0ELb0ELb1ELb1ELb0EEENS1_21CollectiveEpilogueFwdINS6_IJSA_NS7_ILi512EEESA_EEES9_SC_SE_Li256ELb1ELb1ELb1ELb0EEENS1_36VarlenDynamicPersistentTileSchedulerILi64ELi64ELi256ELi128ELb1ELb1ELb1ELb1ELb0ELb1EEEEEEEEEvNT_6ParamsE --------------------------
	.section	.nv.constant0._ZN7cutlass13device_kernelIN5flash11enable_sm90INS1_16FlashAttnFwdSm90INS1_25CollectiveMainloopFwdSm90ILi2EN4cute5tupleIJNS5_1CILi1EEES8_S8_EEENS6_IJNS7_ILi64EEESA_SA_EEELi512ENS_6half_tEfNS_4arch4Sm90ELb0ELb1ELb0ELb1ELb1ELb1ELb0ELb0ELb0ELb1ELb1ELb0EEENS1_21CollectiveEpilogueFwdINS6_IJSA_NS7_ILi512EEESA_EEES9_SC_SE_Li256ELb1ELb1ELb1ELb0EEENS1_36VarlenDynamicPersistentTileSchedulerILi64ELi64ELi256ELi128ELb1ELb1ELb1ELb1ELb0ELb1EEEEEEEEEvNT_6ParamsE,"a",@progbits
	.sectionflags	@""
	.align	4
.nv.constant0._ZN7cutlass13device_kernelIN5flash11enable_sm90INS1_16FlashAttnFwdSm90INS1_25CollectiveMainloopFwdSm90ILi2EN4cute5tupleIJNS5_1CILi1EEES8_S8_EEENS6_IJNS7_ILi64EEESA_SA_EEELi512ENS_6half_tEfNS_4arch4Sm90ELb0ELb1ELb0ELb1ELb1ELb1ELb0ELb0ELb0ELb1ELb1ELb0EEENS1_21CollectiveEpilogueFwdINS6_IJSA_NS7_ILi512EEESA_EEES9_SC_SE_Li256ELb1ELb1ELb1ELb0EEENS1_36VarlenDynamicPersistentTileSchedulerILi64ELi64ELi256ELi128ELb1ELb1ELb1ELb1ELb0ELb1EEEEEEEEEvNT_6ParamsE:
	.zero		3328


//--------------------- .nv.constant0._ZN7cutlass13device_kernelIN5flash11enable_sm90INS1_16FlashAttnFwdSm90INS1_25CollectiveMainloopFwdSm90ILi2EN4cute5tupleIJNS5_1CILi1EEES8_S8_EEENS6_IJNS7_ILi64EEESA_SA_EEELi512ENS_6half_tEfNS_4arch4Sm90ELb0ELb1ELb0ELb1ELb1ELb0ELb1ELb0ELb0ELb1ELb1ELb0EEENS1_21CollectiveEpilogueFwdINS6_IJSA_NS7_ILi512EEESA_EEES9_SC_SE_Li256ELb1ELb1ELb1ELb0EEENS1_36VarlenDynamicPersistentTileSchedulerILi64ELi64ELi256ELi128ELb1ELb1ELb1ELb1ELb0ELb1EEEEEEEEEvNT_6ParamsE --------------------------
	.section	.nv.constant0._ZN7cutlass13device_kernelIN5flash11enable_sm90INS1_16FlashAttnFwdSm90INS1_25CollectiveMainloopFwdSm90ILi2EN4cute5tupleIJNS5_1CILi1EEES8_S8_EEENS6_IJNS7_ILi64EEESA_SA_EEELi512ENS_6half_tEfNS_4arch4Sm90ELb0ELb1ELb0ELb1ELb1ELb0ELb1ELb0ELb0ELb1ELb1ELb0EEENS1_21CollectiveEpilogueFwdINS6_IJSA_NS7_ILi512EEESA_EEES9_SC_SE_Li256ELb1ELb1ELb1ELb0EEENS1_36VarlenDynamicPersistentTileSchedulerILi64ELi64ELi256ELi128ELb1ELb1ELb1ELb1ELb0ELb1EEEEEEEEEvNT_6ParamsE,"a",@progbits
	.sectionflags	@""
	.align	4
.nv.constant0._ZN7cutlass13device_kernelIN5flash11enable_sm90INS1_16FlashAttnFwdSm90INS1_25CollectiveMainloopFwdSm90ILi2EN4cute5tupleIJNS5_1CILi1EEES8_S8_EEENS6_IJNS7_ILi64EEESA_SA_EEELi512ENS_6half_tEfNS_4arch4Sm90ELb0ELb1ELb0ELb1ELb1ELb0ELb1ELb0ELb0ELb1ELb1ELb0EEENS1_21CollectiveEpilogueFwdINS6_IJSA_NS7_ILi512EEESA_EEES9_SC_SE_Li256ELb1ELb1ELb1ELb0EEENS1_36VarlenDynamicPersistentTileSchedulerILi64ELi64ELi256ELi128ELb1ELb1ELb1ELb1ELb0ELb1EEEEEEEEEvNT_6ParamsE:
	.zero		3584


//--------------------- .nv.constant0._ZN7cutlass13device_kernelIN5flash11enable_sm90INS1_16FlashAttnFwdSm90INS1_25CollectiveMainloopFwdSm90ILi2EN4cute5tupleIJNS5_1CILi1EEES8_S8_EEENS6_IJNS7_ILi64EEESA_SA_EEELi512ENS_6half_tEfNS_4arch4Sm90ELb0ELb1ELb0ELb1ELb1ELb1ELb1ELb0ELb0ELb1ELb1ELb0EEENS1_21CollectiveEpilogueFwdINS6_IJSA_NS7_ILi512EEESA_EEES9_SC_SE_Li256ELb1ELb1ELb1ELb0EEENS1_36VarlenDynamicPersistentTileSchedulerILi64ELi64ELi256ELi128ELb1ELb1ELb1ELb1ELb0ELb1EEEEEEEEEvNT_6ParamsE --------------------------
	.section	.nv.constant0._ZN7cutlass13device_kernelIN5flash11enable_sm90INS1_16FlashAttnFwdSm90INS1_25CollectiveMainloopFwdSm90ILi2EN4cute5tupleIJNS5_1CILi1EEES8_S8_EEENS6_IJNS7_ILi64EEESA_SA_EEELi512ENS_6half_tEfNS_4arch4Sm90ELb0ELb1ELb0ELb1ELb1ELb1ELb1ELb0ELb0ELb1ELb1ELb0EEENS1_21CollectiveEpilogueFwdINS6_IJSA_NS7_ILi512EEESA_EEES9_SC_SE_Li256ELb1ELb1ELb1ELb0EEENS1_36VarlenDynamicPersistentTileSchedulerILi64ELi64ELi256ELi128ELb1ELb1ELb1ELb1ELb0ELb1EEEEEEEEEvNT_6ParamsE,"a",@progbits
	.sectionflags	@""
	.align	4
.nv.constant0._ZN7cutlass13device_kernelIN5flash11enable_sm90INS1_16FlashAttnFwdSm90INS1_25CollectiveMainloopFwdSm90ILi2EN4cute5tupleIJNS5_1CILi1EEES8_S8_EEENS6_IJNS7_ILi64EEESA_SA_EEELi512ENS_6half_tEfNS_4arch4Sm90ELb0ELb1ELb0ELb1ELb1ELb1ELb1ELb0ELb0ELb1ELb1ELb0EEENS1_21CollectiveEpilogueFwdINS6_IJSA_NS7_ILi512EEESA_EEES9_SC_SE_Li256ELb1ELb1ELb1ELb0EEENS1_36VarlenDynamicPersistentTileSchedulerILi64ELi64ELi256ELi128ELb1ELb1ELb1ELb1ELb0ELb1EEEEEEEEEvNT_6ParamsE:
	.zero		3584


//--------------------- .nv.constant0._ZN7cutlass13device_kernelIN5flash11enable_sm90INS1_16FlashAttnFwdSm90INS1_25CollectiveMainloopFwdSm90ILi2EN4cute5tupleIJNS5_1CILi1EEES8_S8_EEENS6_IJNS7_ILi64EEESA_SA_EEELi512ENS_6half_tEfNS_4arch4Sm90ELb1ELb0ELb0ELb0ELb1ELb0ELb0ELb0ELb0ELb1ELb1ELb0EEENS1_21CollectiveEpilogueFwdINS6_IJSA_NS7_ILi512EEESA_EEES9_SC_SE_Li256ELb0ELb1ELb1ELb0EEENS1_19SingleTileSchedulerILb0ELb1ELb1ELi64EEEEEEEEEvNT_6ParamsE --------------------------
	.section	.nv.constant0._ZN7cutlass13device_kernelIN5flash11enable_sm90INS1_16FlashAttnFwdSm90INS1_25CollectiveMainloopFwdSm90ILi2EN4cute5tupleIJNS5_1CILi1EEES8_S8_EEENS6_IJNS7_ILi64EEESA_SA_EEELi512ENS_6half_tEfNS_4arch4Sm90ELb1ELb0ELb0ELb0ELb1ELb0ELb0ELb0ELb0ELb1ELb1ELb0EEENS1_21CollectiveEpilogueFwdINS6_IJSA_NS7_ILi512EEESA_EEES9_SC_SE_Li256ELb0ELb1ELb1ELb0EEENS1_19SingleTileSchedulerILb0ELb1ELb1ELi64EEEEEEEEEvNT_6ParamsE,"a",@progbits
	.sectionflags	@""
	.align	4
.nv.constant0._ZN7cutlass13device_kernelIN5flash11enable_sm90INS1_16FlashAttnFwdSm90INS1_25CollectiveMainloopFwdSm90ILi2EN4cute5tupleIJNS5_1CILi1EEES8_S8_EEENS6_IJNS7_ILi64EEESA_SA_EEELi512ENS_6half_tEfNS_4arch4Sm90ELb1ELb0ELb0ELb0ELb1ELb0ELb0ELb0ELb0ELb1ELb1ELb0EEENS1_21CollectiveEpilogueFwdINS6_IJSA_NS7_ILi512EEESA_EEES9_SC_SE_Li256ELb0ELb1ELb1ELb0EEENS1_19SingleTileSchedulerILb0ELb1ELb1ELi64EEEEEEEEEvNT_6ParamsE:
	.zero		3200


//--------------------- .nv.constant0._ZN7cutlass13device_kernelIN5flash11enable_sm90INS1_16FlashAttnFwdSm90INS1_25CollectiveMainloopFwdSm90ILi2EN4cute5tupleIJNS5_1CILi1EEES8_S8_EEENS6_IJNS7_ILi64EEESA_SA_EEELi512ENS_6half_tEfNS_4arch4Sm90ELb1ELb0ELb0ELb0ELb1ELb0ELb1ELb0ELb0ELb1ELb1ELb0EEENS1_21CollectiveEpilogueFwdINS6_IJSA_NS7_ILi512EEESA_EEES9_SC_SE_Li256ELb0ELb1ELb1ELb0EEENS1_19SingleTileSchedulerILb0ELb1ELb1ELi64EEEEEEEEEvNT_6ParamsE --------------------------
	.section	.nv.constant0._ZN7cutlass13device_kernelIN5flash11enable_sm90INS1_16FlashAttnFwdSm90INS1_25CollectiveMainloopFwdSm90ILi2EN4cute5tupleIJNS5_1CILi1EEES8_S8_EEENS6_IJNS7_ILi64EEESA_SA_EEELi512ENS_6half_tEfNS_4arch4Sm90ELb1ELb0ELb0ELb0ELb1ELb0ELb1ELb0ELb0ELb1ELb1ELb0EEENS1_21CollectiveEpilogueFwdINS6_IJSA_NS7_ILi512EEESA_EEES9_SC_SE_Li256ELb0ELb1ELb1ELb0EEENS1_19SingleTileSchedulerILb0ELb1ELb1ELi64EEEEEEEEEvNT_6ParamsE,"a",@progbits
	.sectionflags	@""
	.align	4
.nv.constant0._ZN7cutlass13device_kernelIN5flash11enable_sm90INS1_16FlashAttnFwdSm90INS1_25CollectiveMainloopFwdSm90ILi2EN4cute5tupleIJNS5_1CILi1EEES8_S8_EEENS6_IJNS7_ILi64EEESA_SA_EEELi512ENS_6half_tEfNS_4arch4Sm90ELb1ELb0ELb0ELb0ELb1ELb0ELb1ELb0ELb0ELb1ELb1ELb0EEENS1_21CollectiveEpilogueFwdINS6_IJSA_NS7_ILi512EEESA_EEES9_SC_SE_Li256ELb0ELb1ELb1ELb0EEENS1_19SingleTileSchedulerILb0ELb1ELb1ELi64EEEEEEEEEvNT_6ParamsE:
	.zero		3456


//--------------------- .nv.constant0._ZN7cutlass13device_kernelIN5flash11enable_sm90INS1_16FlashAttnFwdSm90INS1_25CollectiveMainloopFwdSm90ILi2EN4cute5tupleIJNS5_1CILi1EEES8_S8_EEENS6_IJNS7_ILi64EEESA_SA_EEELi512ENS_6half_tEfNS_4arch4Sm90ELb1ELb0ELb0ELb1ELb1ELb0ELb0ELb0ELb0ELb1ELb1ELb0EEENS1_21CollectiveEpilogueFwdINS6_IJSA_NS7_ILi512EEESA_EEES9_SC_SE_Li256ELb1ELb1ELb1ELb0EEENS1_36VarlenDynamicPersistentTileSchedulerILi64ELi64ELi256ELi128ELb1ELb1ELb1ELb1ELb1ELb1EEEEEEEEEvNT_6ParamsE --------------------------
	.section	.nv.constant0._ZN7cutlass13device_kernelIN5flash11enable_sm90INS1_16FlashAttnFwdSm90INS1_25CollectiveMainloopFwdSm90ILi2EN4cute5tupleIJNS5_1CILi1EEES8_S8_EEENS6_IJNS7_ILi64EEESA_SA_EEELi512ENS_6half_tEfNS_4arch4Sm90ELb1ELb0ELb0ELb1ELb1ELb0ELb0ELb0ELb0ELb1ELb1ELb0EEENS1_21CollectiveEpilogueFwdINS6_IJSA_NS7_ILi512EEESA_EEES9_SC_SE_Li256ELb1ELb1ELb1ELb0EEENS1_36VarlenDynamicPersistentTileSchedulerILi64ELi64ELi256ELi128ELb1ELb1ELb1ELb1ELb1ELb1EEEEEEEEEvNT_6ParamsE,"a",@progbits
	.sectionflags	@""
	.align	4
.nv.constant0._ZN7cutlass13device_kernelIN5flash11enable_sm90INS1_16FlashAttnFwdSm90INS1_25CollectiveMainloopFwdSm90ILi2EN4cute5tupleIJNS5_1CILi1EEES8_S8_EEENS6_IJNS7_ILi64EEESA_SA_EEELi512ENS_6half_tEfNS_4arch4Sm90ELb1ELb0ELb0ELb1ELb1ELb0ELb0ELb0ELb0ELb1ELb1ELb0EEENS1_21CollectiveEpilogueFwdINS6_IJSA_NS7_ILi512EEESA_EEES9_SC_SE_Li256ELb1ELb1ELb1ELb0EEENS1_36VarlenDynamicPersistentTileSchedulerILi64ELi64ELi256ELi128ELb1ELb1ELb1ELb1ELb1ELb1EEEEEEEEEvNT_6ParamsE:
	.zero		3328


//--------------------- .nv.constant0._ZN7cutlass13device_kernelIN5flash11enable_sm90INS1_16FlashAttnFwdSm90INS1_25CollectiveMainloopFwdSm90ILi2EN4cute5tupleIJNS5_1CILi1EEES8_S8_EEENS6_IJNS7_ILi64EEESA_SA_EEELi512ENS_6half_tEfNS_4arch4Sm90ELb1ELb0ELb0ELb1ELb1ELb1ELb0ELb0ELb0ELb1ELb1ELb0EEENS1_21CollectiveEpilogueFwdINS6_IJSA_NS7_ILi512EEESA_EEES9_SC_SE_Li256ELb1ELb1ELb1ELb0EEENS1_36VarlenDynamicPersistentTileSchedulerILi64ELi64ELi256ELi128ELb1ELb1ELb1ELb1ELb1ELb1EEEEEEEEEvNT_6ParamsE --------------------------
	.section	.nv.constant0._ZN7cutlass13device_kernelIN5flash11enable_sm90INS1_16FlashAttnFwdSm90INS1_25CollectiveMainloopFwdSm90ILi2EN4cute5tupleIJNS5_1CILi1EEES8_S8_EEENS6_IJNS7_ILi64EEESA_SA_EEELi512ENS_6half_tEfNS_4arch4Sm90ELb1ELb0ELb0ELb1ELb1ELb1ELb0ELb0ELb0ELb1ELb1ELb0EEENS1_21CollectiveEpilogueFwdINS6_IJSA_NS7_ILi512EEESA_EEES9_SC_SE_Li256ELb1ELb1ELb1ELb0EEENS1_36VarlenDynamicPersistentTileSchedulerILi64ELi64ELi256ELi128ELb1ELb1ELb1ELb1ELb1ELb1EEEEEEEEEvNT_6ParamsE,"a",@progbits
	.sectionflags	@""
	.align	4
.nv.constant0._ZN7cutlass13device_kernelIN5flash11enable_sm90INS1_16FlashAttnFwdSm90INS1_25CollectiveMainloopFwdSm90ILi2EN4cute5tupleIJNS5_1CILi1EEES8_S8_EEENS6_IJNS7_ILi64EEESA_SA_EEELi512ENS_6half_tEfNS_4arch4Sm90ELb1ELb0ELb0ELb1ELb1ELb1ELb0ELb0ELb0ELb1ELb1ELb0EEENS1_21CollectiveEpilogueFwdINS6_IJSA_NS7_ILi512EEESA_EEES9_SC_SE_Li256ELb1ELb1ELb1ELb0EEENS1_36VarlenDynamicPersistentTileSchedulerILi64ELi64ELi256ELi128ELb1ELb1ELb1ELb1ELb1ELb1EEEEEEEEEvNT_6ParamsE:
	.zero		3328


//--------------------- .nv.constant0._ZN7cutlass13device_kernelIN5flash11enable_sm90INS1_16FlashAttnFwdSm90INS1_25CollectiveMainloopFwdSm90ILi2EN4cute5tupleIJNS5_1CILi1EEES8_S8_EEENS6_IJNS7_ILi64EEESA_SA_EEELi512ENS_6half_tEfNS_4arch4Sm90ELb1ELb0ELb0ELb1ELb1ELb0ELb1ELb0ELb0ELb1ELb1ELb0EEENS1_21CollectiveEpilogueFwdINS6_IJSA_NS7_ILi512EEESA_EEES9_SC_SE_Li256ELb1ELb1ELb1ELb0EEENS1_36VarlenDynamicPersistentTileSchedulerILi64ELi64ELi256ELi128ELb1ELb1ELb1ELb1ELb1ELb1EEEEEEEEEvNT_6ParamsE --------------------------
	.section	.nv.constant0._ZN7cutlass13device_kernelIN5flash11enable_sm90INS1_16FlashAttnFwdSm90INS1_25CollectiveMainloopFwdSm90ILi2EN4cute5tupleIJNS5_1CILi1EEES8_S8_EEENS6_IJNS7_ILi64EEESA_SA_EEELi512ENS_6half_tEfNS_4arch4Sm90ELb1ELb0ELb0ELb1ELb1ELb0ELb1ELb0ELb0ELb1ELb1ELb0EEENS1_21CollectiveEpilogueFwdINS6_IJSA_NS7_ILi512EEESA_EEES9_SC_SE_Li256ELb1ELb1ELb1ELb0EEENS1_36VarlenDynamicPersistentTileSchedulerILi64ELi64ELi256ELi128ELb1ELb1ELb1ELb1ELb1ELb1EEEEEEEEEvNT_6ParamsE,"a",@progbits
	.sectionflags	@""
	.align	4
.nv.constant0._ZN7cutlass13device_kernelIN5flash11enable_sm90INS1_16FlashAttnFwdSm90INS1_25CollectiveMainloopFwdSm90ILi2EN4cute5tupleIJNS5_1CILi1EEES8_S8_EEENS6_IJNS7_ILi64EEESA_SA_EEELi512ENS_6half_tEfNS_4arch4Sm90ELb1ELb0ELb0ELb1ELb1ELb0ELb1ELb0ELb0ELb1ELb1ELb0EEENS1_21CollectiveEpilogueFwdINS6_IJSA_NS7_ILi512EEESA_EEES9_SC_SE_Li256ELb1ELb1ELb1ELb0EEENS1_36VarlenDynamicPersistentTileSchedulerILi64ELi64ELi256ELi128ELb1ELb1ELb1ELb1ELb1ELb1EEEEEEEEEvNT_6ParamsE:
	.zero		3584


//--------------------- .nv.constant0._ZN7cutlass13device_kernelIN5flash11enable_sm90INS1_16FlashAttnFwdSm90INS1_25CollectiveMainloopFwdSm90ILi2EN4cute5tupleIJNS5_1CILi1EEES8_S8_EEENS6_IJNS7_ILi64EEESA_SA_EEELi512ENS_6half_tEfNS_4arch4Sm90ELb1ELb0ELb0ELb1ELb1ELb1ELb1ELb0ELb0ELb1ELb1ELb0EEENS1_21CollectiveEpilogueFwdINS6_IJSA_NS7_ILi512EEESA_EEES9_SC_SE_Li256ELb1ELb1ELb1ELb0EEENS1_36VarlenDynamicPersistentTileSchedulerILi64ELi64ELi256ELi128ELb1ELb1ELb1ELb1ELb1ELb1EEEEEEEEEvNT_6ParamsE --------------------------
	.section	.nv.constant0._ZN7cutlass13device_kernelIN5flash11enable_sm90INS1_16FlashAttnFwdSm90INS1_25CollectiveMainloopFwdSm90ILi2EN4cute5tupleIJNS5_1CILi1EEES8_S8_EEENS6_IJNS7_ILi64EEESA_SA_EEELi512ENS_6half_tEfNS_4arch4Sm90ELb1ELb0ELb0ELb1ELb1ELb1ELb1ELb0ELb0ELb1ELb1ELb0EEENS1_21CollectiveEpilogueFwdINS6_IJSA_NS7_ILi512EEESA_EEES9_SC_SE_Li256ELb1ELb1ELb1ELb0EEENS1_36VarlenDynamicPersistentTileSchedulerILi64ELi64ELi256ELi128ELb1ELb1ELb1ELb1ELb1ELb1EEEEEEEEEvNT_6ParamsE,"a",@progbits
	.sectionflags	@""
	.align	4
.nv.constant0._ZN7cutlass13device_kernelIN5flash11enable_sm90INS1_16FlashAttnFwdSm90INS1_25CollectiveMainloopFwdSm90ILi2EN4cute5tupleIJNS5_1CILi1EEES8_S8_EEENS6_IJNS7_ILi64EEESA_SA_EEELi512ENS_6half_tEfNS_4arch4Sm90ELb1ELb0ELb0ELb1ELb1ELb1ELb1ELb0ELb0ELb1ELb1ELb0EEENS1_21CollectiveEpilogueFwdINS6_IJSA_NS7_ILi512EEESA_EEES9_SC_SE_Li256ELb1ELb1ELb1ELb0EEENS1_36VarlenDynamicPersistentTileSchedulerILi64ELi64ELi256ELi128ELb1ELb1ELb1ELb1ELb1ELb1EEEEEEEEEvNT_6ParamsE:
	.zero		3584


//--------------------- SYMBOLS --------------------------

	.type		.nv.reservedSmem.offset0,@object
	.size		.nv.reservedSmem.offset0,0x4
	.type		__assertfail,@function
